//
// Generated by NVIDIA NVVM Compiler
//
// Compiler Build ID: CL-36424714
// Cuda compilation tools, release 13.0, V13.0.88
// Based on NVVM 20.0.0
//

.version 9.0
.target sm_100
.address_size 64

	// .globl	_Z17LayerNormWarpImplI19BiasAddResidualLoadI6__halffE11AffineStoreIfS1_EfLi8ELi8ELi8ELi4ELi2ELb0EEvT_T0_iidPT1_S8_
.extern .func __assertfail
(
	.param .b64 __assertfail_param_0,
	.param .b64 __assertfail_param_1,
	.param .b32 __assertfail_param_2,
	.param .b64 __assertfail_param_3,
	.param .b64 __assertfail_param_4
)
;
.global .align 1 .b8 __unnamed_1[361] = {118, 111, 105, 100, 32, 76, 97, 121, 101, 114, 78, 111, 114, 109, 87, 97, 114, 112, 73, 109, 112, 108, 40, 76, 79, 65, 68, 44, 32, 83, 84, 79, 82, 69, 44, 32, 115, 105, 103, 110, 101, 100, 32, 105, 110, 116, 44, 32, 115, 105, 103, 110, 101, 100, 32, 105, 110, 116, 44, 32, 100, 111, 117, 98, 108, 101, 44, 32, 67, 111, 109, 112, 117, 116, 101, 84, 121, 112, 101, 32, 42, 44, 32, 67, 111, 109, 112, 117, 116, 101, 84, 121, 112, 101, 32, 42, 41, 32, 91, 119, 105, 116, 104, 32, 76, 79, 65, 68, 32, 61, 32, 66, 105, 97, 115, 65, 100, 100, 82, 101, 115, 105, 100, 117, 97, 108, 76, 111, 97, 100, 60, 95, 95, 104, 97, 108, 102, 44, 32, 102, 108, 111, 97, 116, 62, 59, 32, 83, 84, 79, 82, 69, 32, 61, 32, 65, 102, 102, 105, 110, 101, 83, 116, 111, 114, 101, 60, 102, 108, 111, 97, 116, 44, 32, 95, 95, 104, 97, 108, 102, 62, 59, 32, 67, 111, 109, 112, 117, 116, 101, 84, 121, 112, 101, 32, 61, 32, 102, 108, 111, 97, 116, 59, 32, 105, 110, 116, 32, 112, 97, 99, 107, 95, 115, 105, 122, 101, 32, 61, 32, 56, 59, 32, 105, 110, 116, 32, 109, 97, 120, 95, 99, 111, 108, 115, 95, 112, 101, 114, 95, 116, 104, 114, 101, 97, 100, 32, 61, 32, 56, 59, 32, 105, 110, 116, 32, 109, 105, 110, 95, 99, 111, 108, 115, 95, 112, 101, 114, 95, 116, 104, 114, 101, 97, 100, 32, 61, 32, 56, 59, 32, 105, 110, 116, 32, 116, 104, 114, 101, 97, 100, 95, 103, 114, 111, 117, 112, 95, 119, 105, 100, 116, 104, 32, 61, 32, 52, 59, 32, 105, 110, 116, 32, 114, 111, 119, 115, 95, 112, 101, 114, 95, 97, 99, 99, 101, 115, 115, 32, 61, 32, 50, 59, 32, 95, 95, 110, 118, 95, 98, 111, 111, 108, 32, 112, 97, 100, 100, 105, 110, 103, 32, 61, 32, 102, 97, 108, 115, 101, 93};
.global .align 1 .b8 __unnamed_2[360] = {118, 111, 105, 100, 32, 76, 97, 121, 101, 114, 78, 111, 114, 109, 87, 97, 114, 112, 73, 109, 112, 108, 40, 76, 79, 65, 68, 44, 32, 83, 84, 79, 82, 69, 44, 32, 115, 105, 103, 110, 101, 100, 32, 105, 110, 116, 44, 32, 115, 105, 103, 110, 101, 100, 32, 105, 110, 116, 44, 32, 100, 111, 117, 98, 108, 101, 44, 32, 67, 111, 109, 112, 117, 116, 101, 84, 121, 112, 101, 32, 42, 44, 32, 67, 111, 109, 112, 117, 116, 101, 84, 121, 112, 101, 32, 42, 41, 32, 91, 119, 105, 116, 104, 32, 76, 79, 65, 68, 32, 61, 32, 66, 105, 97, 115, 65, 100, 100, 82, 101, 115, 105, 100, 117, 97, 108, 76, 111, 97, 100, 60, 95, 95, 104, 97, 108, 102, 44, 32, 102, 108, 111, 97, 116, 62, 59, 32, 83, 84, 79, 82, 69, 32, 61, 32, 65, 102, 102, 105, 110, 101, 83, 116, 111, 114, 101, 60, 102, 108, 111, 97, 116, 44, 32, 95, 95, 104, 97, 108, 102, 62, 59, 32, 67, 111, 109, 112, 117, 116, 101, 84, 121, 112, 101, 32, 61, 32, 102, 108, 111, 97, 116, 59, 32, 105, 110, 116, 32, 112, 97, 99, 107, 95, 115, 105, 122, 101, 32, 61, 32, 56, 59, 32, 105, 110, 116, 32, 109, 97, 120, 95, 99, 111, 108, 115, 95, 112, 101, 114, 95, 116, 104, 114, 101, 97, 100, 32, 61, 32, 56, 59, 32, 105, 110, 116, 32, 109, 105, 110, 95, 99, 111, 108, 115, 95, 112, 101, 114, 95, 116, 104, 114, 101, 97, 100, 32, 61, 32, 48, 59, 32, 105, 110, 116, 32, 116, 104, 114, 101, 97, 100, 95, 103, 114, 111, 117, 112, 95, 119, 105, 100, 116, 104, 32, 61, 32, 52, 59, 32, 105, 110, 116, 32, 114, 111, 119, 115, 95, 112, 101, 114, 95, 97, 99, 99, 101, 115, 115, 32, 61, 32, 50, 59, 32, 95, 95, 110, 118, 95, 98, 111, 111, 108, 32, 112, 97, 100, 100, 105, 110, 103, 32, 61, 32, 116, 114, 117, 101, 93};
.global .align 1 .b8 __unnamed_3[361] = {118, 111, 105, 100, 32, 76, 97, 121, 101, 114, 78, 111, 114, 109, 87, 97, 114, 112, 73, 109, 112, 108, 40, 76, 79, 65, 68, 44, 32, 83, 84, 79, 82, 69, 44, 32, 115, 105, 103, 110, 101, 100, 32, 105, 110, 116, 44, 32, 115, 105, 103, 110, 101, 100, 32, 105, 110, 116, 44, 32, 100, 111, 117, 98, 108, 101, 44, 32, 67, 111, 109, 112, 117, 116, 101, 84, 121, 112, 101, 32, 42, 44, 32, 67, 111, 109, 112, 117, 116, 101, 84, 121, 112, 101, 32, 42, 41, 32, 91, 119, 105, 116, 104, 32, 76, 79, 65, 68, 32, 61, 32, 66, 105, 97, 115, 65, 100, 100, 82, 101, 115, 105, 100, 117, 97, 108, 76, 111, 97, 100, 60, 95, 95, 104, 97, 108, 102, 44, 32, 102, 108, 111, 97, 116, 62, 59, 32, 83, 84, 79, 82, 69, 32, 61, 32, 65, 102, 102, 105, 110, 101, 83, 116, 111, 114, 101, 60, 102, 108, 111, 97, 116, 44, 32, 95, 95, 104, 97, 108, 102, 62, 59, 32, 67, 111, 109, 112, 117, 116, 101, 84, 121, 112, 101, 32, 61, 32, 102, 108, 111, 97, 116, 59, 32, 105, 110, 116, 32, 112, 97, 99, 107, 95, 115, 105, 122, 101, 32, 61, 32, 56, 59, 32, 105, 110, 116, 32, 109, 97, 120, 95, 99, 111, 108, 115, 95, 112, 101, 114, 95, 116, 104, 114, 101, 97, 100, 32, 61, 32, 56, 59, 32, 105, 110, 116, 32, 109, 105, 110, 95, 99, 111, 108, 115, 95, 112, 101, 114, 95, 116, 104, 114, 101, 97, 100, 32, 61, 32, 56, 59, 32, 105, 110, 116, 32, 116, 104, 114, 101, 97, 100, 95, 103, 114, 111, 117, 112, 95, 119, 105, 100, 116, 104, 32, 61, 32, 52, 59, 32, 105, 110, 116, 32, 114, 111, 119, 115, 95, 112, 101, 114, 95, 97, 99, 99, 101, 115, 115, 32, 61, 32, 49, 59, 32, 95, 95, 110, 118, 95, 98, 111, 111, 108, 32, 112, 97, 100, 100, 105, 110, 103, 32, 61, 32, 102, 97, 108, 115, 101, 93};
.global .align 1 .b8 __unnamed_4[360] = {118, 111, 105, 100, 32, 76, 97, 121, 101, 114, 78, 111, 114, 109, 87, 97, 114, 112, 73, 109, 112, 108, 40, 76, 79, 65, 68, 44, 32, 83, 84, 79, 82, 69, 44, 32, 115, 105, 103, 110, 101, 100, 32, 105, 110, 116, 44, 32, 115, 105, 103, 110, 101, 100, 32, 105, 110, 116, 44, 32, 100, 111, 117, 98, 108, 101, 44, 32, 67, 111, 109, 112, 117, 116, 101, 84, 121, 112, 101, 32, 42, 44, 32, 67, 111, 109, 112, 117, 116, 101, 84, 121, 112, 101, 32, 42, 41, 32, 91, 119, 105, 116, 104, 32, 76, 79, 65, 68, 32, 61, 32, 66, 105, 97, 115, 65, 100, 100, 82, 101, 115, 105, 100, 117, 97, 108, 76, 111, 97, 100, 60, 95, 95, 104, 97, 108, 102, 44, 32, 102, 108, 111, 97, 116, 62, 59, 32, 83, 84, 79, 82, 69, 32, 61, 32, 65, 102, 102, 105, 110, 101, 83, 116, 111, 114, 101, 60, 102, 108, 111, 97, 116, 44, 32, 95, 95, 104, 97, 108, 102, 62, 59, 32, 67, 111, 109, 112, 117, 116, 101, 84, 121, 112, 101, 32, 61, 32, 102, 108, 111, 97, 116, 59, 32, 105, 110, 116, 32, 112, 97, 99, 107, 95, 115, 105, 122, 101, 32, 61, 32, 56, 59, 32, 105, 110, 116, 32, 109, 97, 120, 95, 99, 111, 108, 115, 95, 112, 101, 114, 95, 116, 104, 114, 101, 97, 100, 32, 61, 32, 56, 59, 32, 105, 110, 116, 32, 109, 105, 110, 95, 99, 111, 108, 115, 95, 112, 101, 114, 95, 116, 104, 114, 101, 97, 100, 32, 61, 32, 48, 59, 32, 105, 110, 116, 32, 116, 104, 114, 101, 97, 100, 95, 103, 114, 111, 117, 112, 95, 119, 105, 100, 116, 104, 32, 61, 32, 52, 59, 32, 105, 110, 116, 32, 114, 111, 119, 115, 95, 112, 101, 114, 95, 97, 99, 99, 101, 115, 115, 32, 61, 32, 49, 59, 32, 95, 95, 110, 118, 95, 98, 111, 111, 108, 32, 112, 97, 100, 100, 105, 110, 103, 32, 61, 32, 116, 114, 117, 101, 93};
.global .align 1 .b8 __unnamed_5[361] = {118, 111, 105, 100, 32, 76, 97, 121, 101, 114, 78, 111, 114, 109, 87, 97, 114, 112, 73, 109, 112, 108, 40, 76, 79, 65, 68, 44, 32, 83, 84, 79, 82, 69, 44, 32, 115, 105, 103, 110, 101, 100, 32, 105, 110, 116, 44, 32, 115, 105, 103, 110, 101, 100, 32, 105, 110, 116, 44, 32, 100, 111, 117, 98, 108, 101, 44, 32, 67, 111, 109, 112, 117, 116, 101, 84, 121, 112, 101, 32, 42, 44, 32, 67, 111, 109, 112, 117, 116, 101, 84, 121, 112, 101, 32, 42, 41, 32, 91, 119, 105, 116, 104, 32, 76, 79, 65, 68, 32, 61, 32, 66, 105, 97, 115, 65, 100, 100, 82, 101, 115, 105, 100, 117, 97, 108, 76, 111, 97, 100, 60, 95, 95, 104, 97, 108, 102, 44, 32, 102, 108, 111, 97, 116, 62, 59, 32, 83, 84, 79, 82, 69, 32, 61, 32, 65, 102, 102, 105, 110, 101, 83, 116, 111, 114, 101, 60, 102, 108, 111, 97, 116, 44, 32, 95, 95, 104, 97, 108, 102, 62, 59, 32, 67, 111, 109, 112, 117, 116, 101, 84, 121, 112, 101, 32, 61, 32, 102, 108, 111, 97, 116, 59, 32, 105, 110, 116, 32, 112, 97, 99, 107, 95, 115, 105, 122, 101, 32, 61, 32, 56, 59, 32, 105, 110, 116, 32, 109, 97, 120, 95, 99, 111, 108, 115, 95, 112, 101, 114, 95, 116, 104, 114, 101, 97, 100, 32, 61, 32, 56, 59, 32, 105, 110, 116, 32, 109, 105, 110, 95, 99, 111, 108, 115, 95, 112, 101, 114, 95, 116, 104, 114, 101, 97, 100, 32, 61, 32, 56, 59, 32, 105, 110, 116, 32, 116, 104, 114, 101, 97, 100, 95, 103, 114, 111, 117, 112, 95, 119, 105, 100, 116, 104, 32, 61, 32, 56, 59, 32, 105, 110, 116, 32, 114, 111, 119, 115, 95, 112, 101, 114, 95, 97, 99, 99, 101, 115, 115, 32, 61, 32, 50, 59, 32, 95, 95, 110, 118, 95, 98, 111, 111, 108, 32, 112, 97, 100, 100, 105, 110, 103, 32, 61, 32, 102, 97, 108, 115, 101, 93};
.global .align 1 .b8 __unnamed_6[360] = {118, 111, 105, 100, 32, 76, 97, 121, 101, 114, 78, 111, 114, 109, 87, 97, 114, 112, 73, 109, 112, 108, 40, 76, 79, 65, 68, 44, 32, 83, 84, 79, 82, 69, 44, 32, 115, 105, 103, 110, 101, 100, 32, 105, 110, 116, 44, 32, 115, 105, 103, 110, 101, 100, 32, 105, 110, 116, 44, 32, 100, 111, 117, 98, 108, 101, 44, 32, 67, 111, 109, 112, 117, 116, 101, 84, 121, 112, 101, 32, 42, 44, 32, 67, 111, 109, 112, 117, 116, 101, 84, 121, 112, 101, 32, 42, 41, 32, 91, 119, 105, 116, 104, 32, 76, 79, 65, 68, 32, 61, 32, 66, 105, 97, 115, 65, 100, 100, 82, 101, 115, 105, 100, 117, 97, 108, 76, 111, 97, 100, 60, 95, 95, 104, 97, 108, 102, 44, 32, 102, 108, 111, 97, 116, 62, 59, 32, 83, 84, 79, 82, 69, 32, 61, 32, 65, 102, 102, 105, 110, 101, 83, 116, 111, 114, 101, 60, 102, 108, 111, 97, 116, 44, 32, 95, 95, 104, 97, 108, 102, 62, 59, 32, 67, 111, 109, 112, 117, 116, 101, 84, 121, 112, 101, 32, 61, 32, 102, 108, 111, 97, 116, 59, 32, 105, 110, 116, 32, 112, 97, 99, 107, 95, 115, 105, 122, 101, 32, 61, 32, 56, 59, 32, 105, 110, 116, 32, 109, 97, 120, 95, 99, 111, 108, 115, 95, 112, 101, 114, 95, 116, 104, 114, 101, 97, 100, 32, 61, 32, 56, 59, 32, 105, 110, 116, 32, 109, 105, 110, 95, 99, 111, 108, 115, 95, 112, 101, 114, 95, 116, 104, 114, 101, 97, 100, 32, 61, 32, 48, 59, 32, 105, 110, 116, 32, 116, 104, 114, 101, 97, 100, 95, 103, 114, 111, 117, 112, 95, 119, 105, 100, 116, 104, 32, 61, 32, 56, 59, 32, 105, 110, 116, 32, 114, 111, 119, 115, 95, 112, 101, 114, 95, 97, 99, 99, 101, 115, 115, 32, 61, 32, 50, 59, 32, 95, 95, 110, 118, 95, 98, 111, 111, 108, 32, 112, 97, 100, 100, 105, 110, 103, 32, 61, 32, 116, 114, 117, 101, 93};
.global .align 1 .b8 __unnamed_7[361] = {118, 111, 105, 100, 32, 76, 97, 121, 101, 114, 78, 111, 114, 109, 87, 97, 114, 112, 73, 109, 112, 108, 40, 76, 79, 65, 68, 44, 32, 83, 84, 79, 82, 69, 44, 32, 115, 105, 103, 110, 101, 100, 32, 105, 110, 116, 44, 32, 115, 105, 103, 110, 101, 100, 32, 105, 110, 116, 44, 32, 100, 111, 117, 98, 108, 101, 44, 32, 67, 111, 109, 112, 117, 116, 101, 84, 121, 112, 101, 32, 42, 44, 32, 67, 111, 109, 112, 117, 116, 101, 84, 121, 112, 101, 32, 42, 41, 32, 91, 119, 105, 116, 104, 32, 76, 79, 65, 68, 32, 61, 32, 66, 105, 97, 115, 65, 100, 100, 82, 101, 115, 105, 100, 117, 97, 108, 76, 111, 97, 100, 60, 95, 95, 104, 97, 108, 102, 44, 32, 102, 108, 111, 97, 116, 62, 59, 32, 83, 84, 79, 82, 69, 32, 61, 32, 65, 102, 102, 105, 110, 101, 83, 116, 111, 114, 101, 60, 102, 108, 111, 97, 116, 44, 32, 95, 95, 104, 97, 108, 102, 62, 59, 32, 67, 111, 109, 112, 117, 116, 101, 84, 121, 112, 101, 32, 61, 32, 102, 108, 111, 97, 116, 59, 32, 105, 110, 116, 32, 112, 97, 99, 107, 95, 115, 105, 122, 101, 32, 61, 32, 56, 59, 32, 105, 110, 116, 32, 109, 97, 120, 95, 99, 111, 108, 115, 95, 112, 101, 114, 95, 116, 104, 114, 101, 97, 100, 32, 61, 32, 56, 59, 32, 105, 110, 116, 32, 109, 105, 110, 95, 99, 111, 108, 115, 95, 112, 101, 114, 95, 116, 104, 114, 101, 97, 100, 32, 61, 32, 56, 59, 32, 105, 110, 116, 32, 116, 104, 114, 101, 97, 100, 95, 103, 114, 111, 117, 112, 95, 119, 105, 100, 116, 104, 32, 61, 32, 56, 59, 32, 105, 110, 116, 32, 114, 111, 119, 115, 95, 112, 101, 114, 95, 97, 99, 99, 101, 115, 115, 32, 61, 32, 49, 59, 32, 95, 95, 110, 118, 95, 98, 111, 111, 108, 32, 112, 97, 100, 100, 105, 110, 103, 32, 61, 32, 102, 97, 108, 115, 101, 93};
.global .align 1 .b8 __unnamed_8[360] = {118, 111, 105, 100, 32, 76, 97, 121, 101, 114, 78, 111, 114, 109, 87, 97, 114, 112, 73, 109, 112, 108, 40, 76, 79, 65, 68, 44, 32, 83, 84, 79, 82, 69, 44, 32, 115, 105, 103, 110, 101, 100, 32, 105, 110, 116, 44, 32, 115, 105, 103, 110, 101, 100, 32, 105, 110, 116, 44, 32, 100, 111, 117, 98, 108, 101, 44, 32, 67, 111, 109, 112, 117, 116, 101, 84, 121, 112, 101, 32, 42, 44, 32, 67, 111, 109, 112, 117, 116, 101, 84, 121, 112, 101, 32, 42, 41, 32, 91, 119, 105, 116, 104, 32, 76, 79, 65, 68, 32, 61, 32, 66, 105, 97, 115, 65, 100, 100, 82, 101, 115, 105, 100, 117, 97, 108, 76, 111, 97, 100, 60, 95, 95, 104, 97, 108, 102, 44, 32, 102, 108, 111, 97, 116, 62, 59, 32, 83, 84, 79, 82, 69, 32, 61, 32, 65, 102, 102, 105, 110, 101, 83, 116, 111, 114, 101, 60, 102, 108, 111, 97, 116, 44, 32, 95, 95, 104, 97, 108, 102, 62, 59, 32, 67, 111, 109, 112, 117, 116, 101, 84, 121, 112, 101, 32, 61, 32, 102, 108, 111, 97, 116, 59, 32, 105, 110, 116, 32, 112, 97, 99, 107, 95, 115, 105, 122, 101, 32, 61, 32, 56, 59, 32, 105, 110, 116, 32, 109, 97, 120, 95, 99, 111, 108, 115, 95, 112, 101, 114, 95, 116, 104, 114, 101, 97, 100, 32, 61, 32, 56, 59, 32, 105, 110, 116, 32, 109, 105, 110, 95, 99, 111, 108, 115, 95, 112, 101, 114, 95, 116, 104, 114, 101, 97, 100, 32, 61, 32, 48, 59, 32, 105, 110, 116, 32, 116, 104, 114, 101, 97, 100, 95, 103, 114, 111, 117, 112, 95, 119, 105, 100, 116, 104, 32, 61, 32, 56, 59, 32, 105, 110, 116, 32, 114, 111, 119, 115, 95, 112, 101, 114, 95, 97, 99, 99, 101, 115, 115, 32, 61, 32, 49, 59, 32, 95, 95, 110, 118, 95, 98, 111, 111, 108, 32, 112, 97, 100, 100, 105, 110, 103, 32, 61, 32, 116, 114, 117, 101, 93};
.global .align 1 .b8 __unnamed_9[362] = {118, 111, 105, 100, 32, 76, 97, 121, 101, 114, 78, 111, 114, 109, 87, 97, 114, 112, 73, 109, 112, 108, 40, 76, 79, 65, 68, 44, 32, 83, 84, 79, 82, 69, 44, 32, 115, 105, 103, 110, 101, 100, 32, 105, 110, 116, 44, 32, 115, 105, 103, 110, 101, 100, 32, 105, 110, 116, 44, 32, 100, 111, 117, 98, 108, 101, 44, 32, 67, 111, 109, 112, 117, 116, 101, 84, 121, 112, 101, 32, 42, 44, 32, 67, 111, 109, 112, 117, 116, 101, 84, 121, 112, 101, 32, 42, 41, 32, 91, 119, 105, 116, 104, 32, 76, 79, 65, 68, 32, 61, 32, 66, 105, 97, 115, 65, 100, 100, 82, 101, 115, 105, 100, 117, 97, 108, 76, 111, 97, 100, 60, 95, 95, 104, 97, 108, 102, 44, 32, 102, 108, 111, 97, 116, 62, 59, 32, 83, 84, 79, 82, 69, 32, 61, 32, 65, 102, 102, 105, 110, 101, 83, 116, 111, 114, 101, 60, 102, 108, 111, 97, 116, 44, 32, 95, 95, 104, 97, 108, 102, 62, 59, 32, 67, 111, 109, 112, 117, 116, 101, 84, 121, 112, 101, 32, 61, 32, 102, 108, 111, 97, 116, 59, 32, 105, 110, 116, 32, 112, 97, 99, 107, 95, 115, 105, 122, 101, 32, 61, 32, 56, 59, 32, 105, 110, 116, 32, 109, 97, 120, 95, 99, 111, 108, 115, 95, 112, 101, 114, 95, 116, 104, 114, 101, 97, 100, 32, 61, 32, 56, 59, 32, 105, 110, 116, 32, 109, 105, 110, 95, 99, 111, 108, 115, 95, 112, 101, 114, 95, 116, 104, 114, 101, 97, 100, 32, 61, 32, 56, 59, 32, 105, 110, 116, 32, 116, 104, 114, 101, 97, 100, 95, 103, 114, 111, 117, 112, 95, 119, 105, 100, 116, 104, 32, 61, 32, 49, 54, 59, 32, 105, 110, 116, 32, 114, 111, 119, 115, 95, 112, 101, 114, 95, 97, 99, 99, 101, 115, 115, 32, 61, 32, 50, 59, 32, 95, 95, 110, 118, 95, 98, 111, 111, 108, 32, 112, 97, 100, 100, 105, 110, 103, 32, 61, 32, 102, 97, 108, 115, 101, 93};
.global .align 1 .b8 __unnamed_10[361] = {118, 111, 105, 100, 32, 76, 97, 121, 101, 114, 78, 111, 114, 109, 87, 97, 114, 112, 73, 109, 112, 108, 40, 76, 79, 65, 68, 44, 32, 83, 84, 79, 82, 69, 44, 32, 115, 105, 103, 110, 101, 100, 32, 105, 110, 116, 44, 32, 115, 105, 103, 110, 101, 100, 32, 105, 110, 116, 44, 32, 100, 111, 117, 98, 108, 101, 44, 32, 67, 111, 109, 112, 117, 116, 101, 84, 121, 112, 101, 32, 42, 44, 32, 67, 111, 109, 112, 117, 116, 101, 84, 121, 112, 101, 32, 42, 41, 32, 91, 119, 105, 116, 104, 32, 76, 79, 65, 68, 32, 61, 32, 66, 105, 97, 115, 65, 100, 100, 82, 101, 115, 105, 100, 117, 97, 108, 76, 111, 97, 100, 60, 95, 95, 104, 97, 108, 102, 44, 32, 102, 108, 111, 97, 116, 62, 59, 32, 83, 84, 79, 82, 69, 32, 61, 32, 65, 102, 102, 105, 110, 101, 83, 116, 111, 114, 101, 60, 102, 108, 111, 97, 116, 44, 32, 95, 95, 104, 97, 108, 102, 62, 59, 32, 67, 111, 109, 112, 117, 116, 101, 84, 121, 112, 101, 32, 61, 32, 102, 108, 111, 97, 116, 59, 32, 105, 110, 116, 32, 112, 97, 99, 107, 95, 115, 105, 122, 101, 32, 61, 32, 56, 59, 32, 105, 110, 116, 32, 109, 97, 120, 95, 99, 111, 108, 115, 95, 112, 101, 114, 95, 116, 104, 114, 101, 97, 100, 32, 61, 32, 56, 59, 32, 105, 110, 116, 32, 109, 105, 110, 95, 99, 111, 108, 115, 95, 112, 101, 114, 95, 116, 104, 114, 101, 97, 100, 32, 61, 32, 48, 59, 32, 105, 110, 116, 32, 116, 104, 114, 101, 97, 100, 95, 103, 114, 111, 117, 112, 95, 119, 105, 100, 116, 104, 32, 61, 32, 49, 54, 59, 32, 105, 110, 116, 32, 114, 111, 119, 115, 95, 112, 101, 114, 95, 97, 99, 99, 101, 115, 115, 32, 61, 32, 50, 59, 32, 95, 95, 110, 118, 95, 98, 111, 111, 108, 32, 112, 97, 100, 100, 105, 110, 103, 32, 61, 32, 116, 114, 117, 101, 93};
.global .align 1 .b8 __unnamed_11[362] = {118, 111, 105, 100, 32, 76, 97, 121, 101, 114, 78, 111, 114, 109, 87, 97, 114, 112, 73, 109, 112, 108, 40, 76, 79, 65, 68, 44, 32, 83, 84, 79, 82, 69, 44, 32, 115, 105, 103, 110, 101, 100, 32, 105, 110, 116, 44, 32, 115, 105, 103, 110, 101, 100, 32, 105, 110, 116, 44, 32, 100, 111, 117, 98, 108, 101, 44, 32, 67, 111, 109, 112, 117, 116, 101, 84, 121, 112, 101, 32, 42, 44, 32, 67, 111, 109, 112, 117, 116, 101, 84, 121, 112, 101, 32, 42, 41, 32, 91, 119, 105, 116, 104, 32, 76, 79, 65, 68, 32, 61, 32, 66, 105, 97, 115, 65, 100, 100, 82, 101, 115, 105, 100, 117, 97, 108, 76, 111, 97, 100, 60, 95, 95, 104, 97, 108, 102, 44, 32, 102, 108, 111, 97, 116, 62, 59, 32, 83, 84, 79, 82, 69, 32, 61, 32, 65, 102, 102, 105, 110, 101, 83, 116, 111, 114, 101, 60, 102, 108, 111, 97, 116, 44, 32, 95, 95, 104, 97, 108, 102, 62, 59, 32, 67, 111, 109, 112, 117, 116, 101, 84, 121, 112, 101, 32, 61, 32, 102, 108, 111, 97, 116, 59, 32, 105, 110, 116, 32, 112, 97, 99, 107, 95, 115, 105, 122, 101, 32, 61, 32, 56, 59, 32, 105, 110, 116, 32, 109, 97, 120, 95, 99, 111, 108, 115, 95, 112, 101, 114, 95, 116, 104, 114, 101, 97, 100, 32, 61, 32, 56, 59, 32, 105, 110, 116, 32, 109, 105, 110, 95, 99, 111, 108, 115, 95, 112, 101, 114, 95, 116, 104, 114, 101, 97, 100, 32, 61, 32, 56, 59, 32, 105, 110, 116, 32, 116, 104, 114, 101, 97, 100, 95, 103, 114, 111, 117, 112, 95, 119, 105, 100, 116, 104, 32, 61, 32, 49, 54, 59, 32, 105, 110, 116, 32, 114, 111, 119, 115, 95, 112, 101, 114, 95, 97, 99, 99, 101, 115, 115, 32, 61, 32, 49, 59, 32, 95, 95, 110, 118, 95, 98, 111, 111, 108, 32, 112, 97, 100, 100, 105, 110, 103, 32, 61, 32, 102, 97, 108, 115, 101, 93};
.global .align 1 .b8 __unnamed_12[361] = {118, 111, 105, 100, 32, 76, 97, 121, 101, 114, 78, 111, 114, 109, 87, 97, 114, 112, 73, 109, 112, 108, 40, 76, 79, 65, 68, 44, 32, 83, 84, 79, 82, 69, 44, 32, 115, 105, 103, 110, 101, 100, 32, 105, 110, 116, 44, 32, 115, 105, 103, 110, 101, 100, 32, 105, 110, 116, 44, 32, 100, 111, 117, 98, 108, 101, 44, 32, 67, 111, 109, 112, 117, 116, 101, 84, 121, 112, 101, 32, 42, 44, 32, 67, 111, 109, 112, 117, 116, 101, 84, 121, 112, 101, 32, 42, 41, 32, 91, 119, 105, 116, 104, 32, 76, 79, 65, 68, 32, 61, 32, 66, 105, 97, 115, 65, 100, 100, 82, 101, 115, 105, 100, 117, 97, 108, 76, 111, 97, 100, 60, 95, 95, 104, 97, 108, 102, 44, 32, 102, 108, 111, 97, 116, 62, 59, 32, 83, 84, 79, 82, 69, 32, 61, 32, 65, 102, 102, 105, 110, 101, 83, 116, 111, 114, 101, 60, 102, 108, 111, 97, 116, 44, 32, 95, 95, 104, 97, 108, 102, 62, 59, 32, 67, 111, 109, 112, 117, 116, 101, 84, 121, 112, 101, 32, 61, 32, 102, 108, 111, 97, 116, 59, 32, 105, 110, 116, 32, 112, 97, 99, 107, 95, 115, 105, 122, 101, 32, 61, 32, 56, 59, 32, 105, 110, 116, 32, 109, 97, 120, 95, 99, 111, 108, 115, 95, 112, 101, 114, 95, 116, 104, 114, 101, 97, 100, 32, 61, 32, 56, 59, 32, 105, 110, 116, 32, 109, 105, 110, 95, 99, 111, 108, 115, 95, 112, 101, 114, 95, 116, 104, 114, 101, 97, 100, 32, 61, 32, 48, 59, 32, 105, 110, 116, 32, 116, 104, 114, 101, 97, 100, 95, 103, 114, 111, 117, 112, 95, 119, 105, 100, 116, 104, 32, 61, 32, 49, 54, 59, 32, 105, 110, 116, 32, 114, 111, 119, 115, 95, 112, 101, 114, 95, 97, 99, 99, 101, 115, 115, 32, 61, 32, 49, 59, 32, 95, 95, 110, 118, 95, 98, 111, 111, 108, 32, 112, 97, 100, 100, 105, 110, 103, 32, 61, 32, 116, 114, 117, 101, 93};
.global .align 1 .b8 __unnamed_13[362] = {118, 111, 105, 100, 32, 76, 97, 121, 101, 114, 78, 111, 114, 109, 87, 97, 114, 112, 73, 109, 112, 108, 40, 76, 79, 65, 68, 44, 32, 83, 84, 79, 82, 69, 44, 32, 115, 105, 103, 110, 101, 100, 32, 105, 110, 116, 44, 32, 115, 105, 103, 110, 101, 100, 32, 105, 110, 116, 44, 32, 100, 111, 117, 98, 108, 101, 44, 32, 67, 111, 109, 112, 117, 116, 101, 84, 121, 112, 101, 32, 42, 44, 32, 67, 111, 109, 112, 117, 116, 101, 84, 121, 112, 101, 32, 42, 41, 32, 91, 119, 105, 116, 104, 32, 76, 79, 65, 68, 32, 61, 32, 66, 105, 97, 115, 65, 100, 100, 82, 101, 115, 105, 100, 117, 97, 108, 76, 111, 97, 100, 60, 95, 95, 104, 97, 108, 102, 44, 32, 102, 108, 111, 97, 116, 62, 59, 32, 83, 84, 79, 82, 69, 32, 61, 32, 65, 102, 102, 105, 110, 101, 83, 116, 111, 114, 101, 60, 102, 108, 111, 97, 116, 44, 32, 95, 95, 104, 97, 108, 102, 62, 59, 32, 67, 111, 109, 112, 117, 116, 101, 84, 121, 112, 101, 32, 61, 32, 102, 108, 111, 97, 116, 59, 32, 105, 110, 116, 32, 112, 97, 99, 107, 95, 115, 105, 122, 101, 32, 61, 32, 56, 59, 32, 105, 110, 116, 32, 109, 97, 120, 95, 99, 111, 108, 115, 95, 112, 101, 114, 95, 116, 104, 114, 101, 97, 100, 32, 61, 32, 56, 59, 32, 105, 110, 116, 32, 109, 105, 110, 95, 99, 111, 108, 115, 95, 112, 101, 114, 95, 116, 104, 114, 101, 97, 100, 32, 61, 32, 56, 59, 32, 105, 110, 116, 32, 116, 104, 114, 101, 97, 100, 95, 103, 114, 111, 117, 112, 95, 119, 105, 100, 116, 104, 32, 61, 32, 51, 50, 59, 32, 105, 110, 116, 32, 114, 111, 119, 115, 95, 112, 101, 114, 95, 97, 99, 99, 101, 115, 115, 32, 61, 32, 50, 59, 32, 95, 95, 110, 118, 95, 98, 111, 111, 108, 32, 112, 97, 100, 100, 105, 110, 103, 32, 61, 32, 102, 97, 108, 115, 101, 93};
.global .align 1 .b8 __unnamed_14[361] = {118, 111, 105, 100, 32, 76, 97, 121, 101, 114, 78, 111, 114, 109, 87, 97, 114, 112, 73, 109, 112, 108, 40, 76, 79, 65, 68, 44, 32, 83, 84, 79, 82, 69, 44, 32, 115, 105, 103, 110, 101, 100, 32, 105, 110, 116, 44, 32, 115, 105, 103, 110, 101, 100, 32, 105, 110, 116, 44, 32, 100, 111, 117, 98, 108, 101, 44, 32, 67, 111, 109, 112, 117, 116, 101, 84, 121, 112, 101, 32, 42, 44, 32, 67, 111, 109, 112, 117, 116, 101, 84, 121, 112, 101, 32, 42, 41, 32, 91, 119, 105, 116, 104, 32, 76, 79, 65, 68, 32, 61, 32, 66, 105, 97, 115, 65, 100, 100, 82, 101, 115, 105, 100, 117, 97, 108, 76, 111, 97, 100, 60, 95, 95, 104, 97, 108, 102, 44, 32, 102, 108, 111, 97, 116, 62, 59, 32, 83, 84, 79, 82, 69, 32, 61, 32, 65, 102, 102, 105, 110, 101, 83, 116, 111, 114, 101, 60, 102, 108, 111, 97, 116, 44, 32, 95, 95, 104, 97, 108, 102, 62, 59, 32, 67, 111, 109, 112, 117, 116, 101, 84, 121, 112, 101, 32, 61, 32, 102, 108, 111, 97, 116, 59, 32, 105, 110, 116, 32, 112, 97, 99, 107, 95, 115, 105, 122, 101, 32, 61, 32, 56, 59, 32, 105, 110, 116, 32, 109, 97, 120, 95, 99, 111, 108, 115, 95, 112, 101, 114, 95, 116, 104, 114, 101, 97, 100, 32, 61, 32, 56, 59, 32, 105, 110, 116, 32, 109, 105, 110, 95, 99, 111, 108, 115, 95, 112, 101, 114, 95, 116, 104, 114, 101, 97, 100, 32, 61, 32, 48, 59, 32, 105, 110, 116, 32, 116, 104, 114, 101, 97, 100, 95, 103, 114, 111, 117, 112, 95, 119, 105, 100, 116, 104, 32, 61, 32, 51, 50, 59, 32, 105, 110, 116, 32, 114, 111, 119, 115, 95, 112, 101, 114, 95, 97, 99, 99, 101, 115, 115, 32, 61, 32, 50, 59, 32, 95, 95, 110, 118, 95, 98, 111, 111, 108, 32, 112, 97, 100, 100, 105, 110, 103, 32, 61, 32, 116, 114, 117, 101, 93};
.global .align 1 .b8 __unnamed_15[362] = {118, 111, 105, 100, 32, 76, 97, 121, 101, 114, 78, 111, 114, 109, 87, 97, 114, 112, 73, 109, 112, 108, 40, 76, 79, 65, 68, 44, 32, 83, 84, 79, 82, 69, 44, 32, 115, 105, 103, 110, 101, 100, 32, 105, 110, 116, 44, 32, 115, 105, 103, 110, 101, 100, 32, 105, 110, 116, 44, 32, 100, 111, 117, 98, 108, 101, 44, 32, 67, 111, 109, 112, 117, 116, 101, 84, 121, 112, 101, 32, 42, 44, 32, 67, 111, 109, 112, 117, 116, 101, 84, 121, 112, 101, 32, 42, 41, 32, 91, 119, 105, 116, 104, 32, 76, 79, 65, 68, 32, 61, 32, 66, 105, 97, 115, 65, 100, 100, 82, 101, 115, 105, 100, 117, 97, 108, 76, 111, 97, 100, 60, 95, 95, 104, 97, 108, 102, 44, 32, 102, 108, 111, 97, 116, 62, 59, 32, 83, 84, 79, 82, 69, 32, 61, 32, 65, 102, 102, 105, 110, 101, 83, 116, 111, 114, 101, 60, 102, 108, 111, 97, 116, 44, 32, 95, 95, 104, 97, 108, 102, 62, 59, 32, 67, 111, 109, 112, 117, 116, 101, 84, 121, 112, 101, 32, 61, 32, 102, 108, 111, 97, 116, 59, 32, 105, 110, 116, 32, 112, 97, 99, 107, 95, 115, 105, 122, 101, 32, 61, 32, 56, 59, 32, 105, 110, 116, 32, 109, 97, 120, 95, 99, 111, 108, 115, 95, 112, 101, 114, 95, 116, 104, 114, 101, 97, 100, 32, 61, 32, 56, 59, 32, 105, 110, 116, 32, 109, 105, 110, 95, 99, 111, 108, 115, 95, 112, 101, 114, 95, 116, 104, 114, 101, 97, 100, 32, 61, 32, 56, 59, 32, 105, 110, 116, 32, 116, 104, 114, 101, 97, 100, 95, 103, 114, 111, 117, 112, 95, 119, 105, 100, 116, 104, 32, 61, 32, 51, 50, 59, 32, 105, 110, 116, 32, 114, 111, 119, 115, 95, 112, 101, 114, 95, 97, 99, 99, 101, 115, 115, 32, 61, 32, 49, 59, 32, 95, 95, 110, 118, 95, 98, 111, 111, 108, 32, 112, 97, 100, 100, 105, 110, 103, 32, 61, 32, 102, 97, 108, 115, 101, 93};
.global .align 1 .b8 __unnamed_16[361] = {118, 111, 105, 100, 32, 76, 97, 121, 101, 114, 78, 111, 114, 109, 87, 97, 114, 112, 73, 109, 112, 108, 40, 76, 79, 65, 68, 44, 32, 83, 84, 79, 82, 69, 44, 32, 115, 105, 103, 110, 101, 100, 32, 105, 110, 116, 44, 32, 115, 105, 103, 110, 101, 100, 32, 105, 110, 116, 44, 32, 100, 111, 117, 98, 108, 101, 44, 32, 67, 111, 109, 112, 117, 116, 101, 84, 121, 112, 101, 32, 42, 44, 32, 67, 111, 109, 112, 117, 116, 101, 84, 121, 112, 101, 32, 42, 41, 32, 91, 119, 105, 116, 104, 32, 76, 79, 65, 68, 32, 61, 32, 66, 105, 97, 115, 65, 100, 100, 82, 101, 115, 105, 100, 117, 97, 108, 76, 111, 97, 100, 60, 95, 95, 104, 97, 108, 102, 44, 32, 102, 108, 111, 97, 116, 62, 59, 32, 83, 84, 79, 82, 69, 32, 61, 32, 65, 102, 102, 105, 110, 101, 83, 116, 111, 114, 101, 60, 102, 108, 111, 97, 116, 44, 32, 95, 95, 104, 97, 108, 102, 62, 59, 32, 67, 111, 109, 112, 117, 116, 101, 84, 121, 112, 101, 32, 61, 32, 102, 108, 111, 97, 116, 59, 32, 105, 110, 116, 32, 112, 97, 99, 107, 95, 115, 105, 122, 101, 32, 61, 32, 56, 59, 32, 105, 110, 116, 32, 109, 97, 120, 95, 99, 111, 108, 115, 95, 112, 101, 114, 95, 116, 104, 114, 101, 97, 100, 32, 61, 32, 56, 59, 32, 105, 110, 116, 32, 109, 105, 110, 95, 99, 111, 108, 115, 95, 112, 101, 114, 95, 116, 104, 114, 101, 97, 100, 32, 61, 32, 48, 59, 32, 105, 110, 116, 32, 116, 104, 114, 101, 97, 100, 95, 103, 114, 111, 117, 112, 95, 119, 105, 100, 116, 104, 32, 61, 32, 51, 50, 59, 32, 105, 110, 116, 32, 114, 111, 119, 115, 95, 112, 101, 114, 95, 97, 99, 99, 101, 115, 115, 32, 61, 32, 49, 59, 32, 95, 95, 110, 118, 95, 98, 111, 111, 108, 32, 112, 97, 100, 100, 105, 110, 103, 32, 61, 32, 116, 114, 117, 101, 93};
.global .align 1 .b8 __unnamed_17[364] = {118, 111, 105, 100, 32, 76, 97, 121, 101, 114, 78, 111, 114, 109, 87, 97, 114, 112, 73, 109, 112, 108, 40, 76, 79, 65, 68, 44, 32, 83, 84, 79, 82, 69, 44, 32, 115, 105, 103, 110, 101, 100, 32, 105, 110, 116, 44, 32, 115, 105, 103, 110, 101, 100, 32, 105, 110, 116, 44, 32, 100, 111, 117, 98, 108, 101, 44, 32, 67, 111, 109, 112, 117, 116, 101, 84, 121, 112, 101, 32, 42, 44, 32, 67, 111, 109, 112, 117, 116, 101, 84, 121, 112, 101, 32, 42, 41, 32, 91, 119, 105, 116, 104, 32, 76, 79, 65, 68, 32, 61, 32, 66, 105, 97, 115, 65, 100, 100, 82, 101, 115, 105, 100, 117, 97, 108, 76, 111, 97, 100, 60, 95, 95, 104, 97, 108, 102, 44, 32, 102, 108, 111, 97, 116, 62, 59, 32, 83, 84, 79, 82, 69, 32, 61, 32, 65, 102, 102, 105, 110, 101, 83, 116, 111, 114, 101, 60, 102, 108, 111, 97, 116, 44, 32, 95, 95, 104, 97, 108, 102, 62, 59, 32, 67, 111, 109, 112, 117, 116, 101, 84, 121, 112, 101, 32, 61, 32, 102, 108, 111, 97, 116, 59, 32, 105, 110, 116, 32, 112, 97, 99, 107, 95, 115, 105, 122, 101, 32, 61, 32, 56, 59, 32, 105, 110, 116, 32, 109, 97, 120, 95, 99, 111, 108, 115, 95, 112, 101, 114, 95, 116, 104, 114, 101, 97, 100, 32, 61, 32, 49, 54, 59, 32, 105, 110, 116, 32, 109, 105, 110, 95, 99, 111, 108, 115, 95, 112, 101, 114, 95, 116, 104, 114, 101, 97, 100, 32, 61, 32, 49, 54, 59, 32, 105, 110, 116, 32, 116, 104, 114, 101, 97, 100, 95, 103, 114, 111, 117, 112, 95, 119, 105, 100, 116, 104, 32, 61, 32, 51, 50, 59, 32, 105, 110, 116, 32, 114, 111, 119, 115, 95, 112, 101, 114, 95, 97, 99, 99, 101, 115, 115, 32, 61, 32, 49, 59, 32, 95, 95, 110, 118, 95, 98, 111, 111, 108, 32, 112, 97, 100, 100, 105, 110, 103, 32, 61, 32, 102, 97, 108, 115, 101, 93};
.global .align 1 .b8 __unnamed_18[362] = {118, 111, 105, 100, 32, 76, 97, 121, 101, 114, 78, 111, 114, 109, 87, 97, 114, 112, 73, 109, 112, 108, 40, 76, 79, 65, 68, 44, 32, 83, 84, 79, 82, 69, 44, 32, 115, 105, 103, 110, 101, 100, 32, 105, 110, 116, 44, 32, 115, 105, 103, 110, 101, 100, 32, 105, 110, 116, 44, 32, 100, 111, 117, 98, 108, 101, 44, 32, 67, 111, 109, 112, 117, 116, 101, 84, 121, 112, 101, 32, 42, 44, 32, 67, 111, 109, 112, 117, 116, 101, 84, 121, 112, 101, 32, 42, 41, 32, 91, 119, 105, 116, 104, 32, 76, 79, 65, 68, 32, 61, 32, 66, 105, 97, 115, 65, 100, 100, 82, 101, 115, 105, 100, 117, 97, 108, 76, 111, 97, 100, 60, 95, 95, 104, 97, 108, 102, 44, 32, 102, 108, 111, 97, 116, 62, 59, 32, 83, 84, 79, 82, 69, 32, 61, 32, 65, 102, 102, 105, 110, 101, 83, 116, 111, 114, 101, 60, 102, 108, 111, 97, 116, 44, 32, 95, 95, 104, 97, 108, 102, 62, 59, 32, 67, 111, 109, 112, 117, 116, 101, 84, 121, 112, 101, 32, 61, 32, 102, 108, 111, 97, 116, 59, 32, 105, 110, 116, 32, 112, 97, 99, 107, 95, 115, 105, 122, 101, 32, 61, 32, 56, 59, 32, 105, 110, 116, 32, 109, 97, 120, 95, 99, 111, 108, 115, 95, 112, 101, 114, 95, 116, 104, 114, 101, 97, 100, 32, 61, 32, 49, 54, 59, 32, 105, 110, 116, 32, 109, 105, 110, 95, 99, 111, 108, 115, 95, 112, 101, 114, 95, 116, 104, 114, 101, 97, 100, 32, 61, 32, 56, 59, 32, 105, 110, 116, 32, 116, 104, 114, 101, 97, 100, 95, 103, 114, 111, 117, 112, 95, 119, 105, 100, 116, 104, 32, 61, 32, 51, 50, 59, 32, 105, 110, 116, 32, 114, 111, 119, 115, 95, 112, 101, 114, 95, 97, 99, 99, 101, 115, 115, 32, 61, 32, 49, 59, 32, 95, 95, 110, 118, 95, 98, 111, 111, 108, 32, 112, 97, 100, 100, 105, 110, 103, 32, 61, 32, 116, 114, 117, 101, 93};
.global .align 1 .b8 __unnamed_19[364] = {118, 111, 105, 100, 32, 76, 97, 121, 101, 114, 78, 111, 114, 109, 87, 97, 114, 112, 73, 109, 112, 108, 40, 76, 79, 65, 68, 44, 32, 83, 84, 79, 82, 69, 44, 32, 115, 105, 103, 110, 101, 100, 32, 105, 110, 116, 44, 32, 115, 105, 103, 110, 101, 100, 32, 105, 110, 116, 44, 32, 100, 111, 117, 98, 108, 101, 44, 32, 67, 111, 109, 112, 117, 116, 101, 84, 121, 112, 101, 32, 42, 44, 32, 67, 111, 109, 112, 117, 116, 101, 84, 121, 112, 101, 32, 42, 41, 32, 91, 119, 105, 116, 104, 32, 76, 79, 65, 68, 32, 61, 32, 66, 105, 97, 115, 65, 100, 100, 82, 101, 115, 105, 100, 117, 97, 108, 76, 111, 97, 100, 60, 95, 95, 104, 97, 108, 102, 44, 32, 102, 108, 111, 97, 116, 62, 59, 32, 83, 84, 79, 82, 69, 32, 61, 32, 65, 102, 102, 105, 110, 101, 83, 116, 111, 114, 101, 60, 102, 108, 111, 97, 116, 44, 32, 95, 95, 104, 97, 108, 102, 62, 59, 32, 67, 111, 109, 112, 117, 116, 101, 84, 121, 112, 101, 32, 61, 32, 102, 108, 111, 97, 116, 59, 32, 105, 110, 116, 32, 112, 97, 99, 107, 95, 115, 105, 122, 101, 32, 61, 32, 56, 59, 32, 105, 110, 116, 32, 109, 97, 120, 95, 99, 111, 108, 115, 95, 112, 101, 114, 95, 116, 104, 114, 101, 97, 100, 32, 61, 32, 50, 52, 59, 32, 105, 110, 116, 32, 109, 105, 110, 95, 99, 111, 108, 115, 95, 112, 101, 114, 95, 116, 104, 114, 101, 97, 100, 32, 61, 32, 50, 52, 59, 32, 105, 110, 116, 32, 116, 104, 114, 101, 97, 100, 95, 103, 114, 111, 117, 112, 95, 119, 105, 100, 116, 104, 32, 61, 32, 51, 50, 59, 32, 105, 110, 116, 32, 114, 111, 119, 115, 95, 112, 101, 114, 95, 97, 99, 99, 101, 115, 115, 32, 61, 32, 49, 59, 32, 95, 95, 110, 118, 95, 98, 111, 111, 108, 32, 112, 97, 100, 100, 105, 110, 103, 32, 61, 32, 102, 97, 108, 115, 101, 93};
.global .align 1 .b8 __unnamed_20[363] = {118, 111, 105, 100, 32, 76, 97, 121, 101, 114, 78, 111, 114, 109, 87, 97, 114, 112, 73, 109, 112, 108, 40, 76, 79, 65, 68, 44, 32, 83, 84, 79, 82, 69, 44, 32, 115, 105, 103, 110, 101, 100, 32, 105, 110, 116, 44, 32, 115, 105, 103, 110, 101, 100, 32, 105, 110, 116, 44, 32, 100, 111, 117, 98, 108, 101, 44, 32, 67, 111, 109, 112, 117, 116, 101, 84, 121, 112, 101, 32, 42, 44, 32, 67, 111, 109, 112, 117, 116, 101, 84, 121, 112, 101, 32, 42, 41, 32, 91, 119, 105, 116, 104, 32, 76, 79, 65, 68, 32, 61, 32, 66, 105, 97, 115, 65, 100, 100, 82, 101, 115, 105, 100, 117, 97, 108, 76, 111, 97, 100, 60, 95, 95, 104, 97, 108, 102, 44, 32, 102, 108, 111, 97, 116, 62, 59, 32, 83, 84, 79, 82, 69, 32, 61, 32, 65, 102, 102, 105, 110, 101, 83, 116, 111, 114, 101, 60, 102, 108, 111, 97, 116, 44, 32, 95, 95, 104, 97, 108, 102, 62, 59, 32, 67, 111, 109, 112, 117, 116, 101, 84, 121, 112, 101, 32, 61, 32, 102, 108, 111, 97, 116, 59, 32, 105, 110, 116, 32, 112, 97, 99, 107, 95, 115, 105, 122, 101, 32, 61, 32, 56, 59, 32, 105, 110, 116, 32, 109, 97, 120, 95, 99, 111, 108, 115, 95, 112, 101, 114, 95, 116, 104, 114, 101, 97, 100, 32, 61, 32, 50, 52, 59, 32, 105, 110, 116, 32, 109, 105, 110, 95, 99, 111, 108, 115, 95, 112, 101, 114, 95, 116, 104, 114, 101, 97, 100, 32, 61, 32, 49, 54, 59, 32, 105, 110, 116, 32, 116, 104, 114, 101, 97, 100, 95, 103, 114, 111, 117, 112, 95, 119, 105, 100, 116, 104, 32, 61, 32, 51, 50, 59, 32, 105, 110, 116, 32, 114, 111, 119, 115, 95, 112, 101, 114, 95, 97, 99, 99, 101, 115, 115, 32, 61, 32, 49, 59, 32, 95, 95, 110, 118, 95, 98, 111, 111, 108, 32, 112, 97, 100, 100, 105, 110, 103, 32, 61, 32, 116, 114, 117, 101, 93};
.global .align 1 .b8 __unnamed_21[364] = {118, 111, 105, 100, 32, 76, 97, 121, 101, 114, 78, 111, 114, 109, 87, 97, 114, 112, 73, 109, 112, 108, 40, 76, 79, 65, 68, 44, 32, 83, 84, 79, 82, 69, 44, 32, 115, 105, 103, 110, 101, 100, 32, 105, 110, 116, 44, 32, 115, 105, 103, 110, 101, 100, 32, 105, 110, 116, 44, 32, 100, 111, 117, 98, 108, 101, 44, 32, 67, 111, 109, 112, 117, 116, 101, 84, 121, 112, 101, 32, 42, 44, 32, 67, 111, 109, 112, 117, 116, 101, 84, 121, 112, 101, 32, 42, 41, 32, 91, 119, 105, 116, 104, 32, 76, 79, 65, 68, 32, 61, 32, 66, 105, 97, 115, 65, 100, 100, 82, 101, 115, 105, 100, 117, 97, 108, 76, 111, 97, 100, 60, 95, 95, 104, 97, 108, 102, 44, 32, 102, 108, 111, 97, 116, 62, 59, 32, 83, 84, 79, 82, 69, 32, 61, 32, 65, 102, 102, 105, 110, 101, 83, 116, 111, 114, 101, 60, 102, 108, 111, 97, 116, 44, 32, 95, 95, 104, 97, 108, 102, 62, 59, 32, 67, 111, 109, 112, 117, 116, 101, 84, 121, 112, 101, 32, 61, 32, 102, 108, 111, 97, 116, 59, 32, 105, 110, 116, 32, 112, 97, 99, 107, 95, 115, 105, 122, 101, 32, 61, 32, 56, 59, 32, 105, 110, 116, 32, 109, 97, 120, 95, 99, 111, 108, 115, 95, 112, 101, 114, 95, 116, 104, 114, 101, 97, 100, 32, 61, 32, 51, 50, 59, 32, 105, 110, 116, 32, 109, 105, 110, 95, 99, 111, 108, 115, 95, 112, 101, 114, 95, 116, 104, 114, 101, 97, 100, 32, 61, 32, 51, 50, 59, 32, 105, 110, 116, 32, 116, 104, 114, 101, 97, 100, 95, 103, 114, 111, 117, 112, 95, 119, 105, 100, 116, 104, 32, 61, 32, 51, 50, 59, 32, 105, 110, 116, 32, 114, 111, 119, 115, 95, 112, 101, 114, 95, 97, 99, 99, 101, 115, 115, 32, 61, 32, 49, 59, 32, 95, 95, 110, 118, 95, 98, 111, 111, 108, 32, 112, 97, 100, 100, 105, 110, 103, 32, 61, 32, 102, 97, 108, 115, 101, 93};
.global .align 1 .b8 __unnamed_22[363] = {118, 111, 105, 100, 32, 76, 97, 121, 101, 114, 78, 111, 114, 109, 87, 97, 114, 112, 73, 109, 112, 108, 40, 76, 79, 65, 68, 44, 32, 83, 84, 79, 82, 69, 44, 32, 115, 105, 103, 110, 101, 100, 32, 105, 110, 116, 44, 32, 115, 105, 103, 110, 101, 100, 32, 105, 110, 116, 44, 32, 100, 111, 117, 98, 108, 101, 44, 32, 67, 111, 109, 112, 117, 116, 101, 84, 121, 112, 101, 32, 42, 44, 32, 67, 111, 109, 112, 117, 116, 101, 84, 121, 112, 101, 32, 42, 41, 32, 91, 119, 105, 116, 104, 32, 76, 79, 65, 68, 32, 61, 32, 66, 105, 97, 115, 65, 100, 100, 82, 101, 115, 105, 100, 117, 97, 108, 76, 111, 97, 100, 60, 95, 95, 104, 97, 108, 102, 44, 32, 102, 108, 111, 97, 116, 62, 59, 32, 83, 84, 79, 82, 69, 32, 61, 32, 65, 102, 102, 105, 110, 101, 83, 116, 111, 114, 101, 60, 102, 108, 111, 97, 116, 44, 32, 95, 95, 104, 97, 108, 102, 62, 59, 32, 67, 111, 109, 112, 117, 116, 101, 84, 121, 112, 101, 32, 61, 32, 102, 108, 111, 97, 116, 59, 32, 105, 110, 116, 32, 112, 97, 99, 107, 95, 115, 105, 122, 101, 32, 61, 32, 56, 59, 32, 105, 110, 116, 32, 109, 97, 120, 95, 99, 111, 108, 115, 95, 112, 101, 114, 95, 116, 104, 114, 101, 97, 100, 32, 61, 32, 51, 50, 59, 32, 105, 110, 116, 32, 109, 105, 110, 95, 99, 111, 108, 115, 95, 112, 101, 114, 95, 116, 104, 114, 101, 97, 100, 32, 61, 32, 50, 52, 59, 32, 105, 110, 116, 32, 116, 104, 114, 101, 97, 100, 95, 103, 114, 111, 117, 112, 95, 119, 105, 100, 116, 104, 32, 61, 32, 51, 50, 59, 32, 105, 110, 116, 32, 114, 111, 119, 115, 95, 112, 101, 114, 95, 97, 99, 99, 101, 115, 115, 32, 61, 32, 49, 59, 32, 95, 95, 110, 118, 95, 98, 111, 111, 108, 32, 112, 97, 100, 100, 105, 110, 103, 32, 61, 32, 116, 114, 117, 101, 93};
.global .align 1 .b8 __unnamed_23[364] = {118, 111, 105, 100, 32, 76, 97, 121, 101, 114, 78, 111, 114, 109, 87, 97, 114, 112, 73, 109, 112, 108, 40, 76, 79, 65, 68, 44, 32, 83, 84, 79, 82, 69, 44, 32, 115, 105, 103, 110, 101, 100, 32, 105, 110, 116, 44, 32, 115, 105, 103, 110, 101, 100, 32, 105, 110, 116, 44, 32, 100, 111, 117, 98, 108, 101, 44, 32, 67, 111, 109, 112, 117, 116, 101, 84, 121, 112, 101, 32, 42, 44, 32, 67, 111, 109, 112, 117, 116, 101, 84, 121, 112, 101, 32, 42, 41, 32, 91, 119, 105, 116, 104, 32, 76, 79, 65, 68, 32, 61, 32, 66, 105, 97, 115, 65, 100, 100, 82, 101, 115, 105, 100, 117, 97, 108, 76, 111, 97, 100, 60, 95, 95, 104, 97, 108, 102, 44, 32, 102, 108, 111, 97, 116, 62, 59, 32, 83, 84, 79, 82, 69, 32, 61, 32, 65, 102, 102, 105, 110, 101, 83, 116, 111, 114, 101, 60, 102, 108, 111, 97, 116, 44, 32, 95, 95, 104, 97, 108, 102, 62, 59, 32, 67, 111, 109, 112, 117, 116, 101, 84, 121, 112, 101, 32, 61, 32, 102, 108, 111, 97, 116, 59, 32, 105, 110, 116, 32, 112, 97, 99, 107, 95, 115, 105, 122, 101, 32, 61, 32, 56, 59, 32, 105, 110, 116, 32, 109, 97, 120, 95, 99, 111, 108, 115, 95, 112, 101, 114, 95, 116, 104, 114, 101, 97, 100, 32, 61, 32, 54, 52, 59, 32, 105, 110, 116, 32, 109, 105, 110, 95, 99, 111, 108, 115, 95, 112, 101, 114, 95, 116, 104, 114, 101, 97, 100, 32, 61, 32, 54, 52, 59, 32, 105, 110, 116, 32, 116, 104, 114, 101, 97, 100, 95, 103, 114, 111, 117, 112, 95, 119, 105, 100, 116, 104, 32, 61, 32, 51, 50, 59, 32, 105, 110, 116, 32, 114, 111, 119, 115, 95, 112, 101, 114, 95, 97, 99, 99, 101, 115, 115, 32, 61, 32, 49, 59, 32, 95, 95, 110, 118, 95, 98, 111, 111, 108, 32, 112, 97, 100, 100, 105, 110, 103, 32, 61, 32, 102, 97, 108, 115, 101, 93};
.global .align 1 .b8 __unnamed_24[363] = {118, 111, 105, 100, 32, 76, 97, 121, 101, 114, 78, 111, 114, 109, 87, 97, 114, 112, 73, 109, 112, 108, 40, 76, 79, 65, 68, 44, 32, 83, 84, 79, 82, 69, 44, 32, 115, 105, 103, 110, 101, 100, 32, 105, 110, 116, 44, 32, 115, 105, 103, 110, 101, 100, 32, 105, 110, 116, 44, 32, 100, 111, 117, 98, 108, 101, 44, 32, 67, 111, 109, 112, 117, 116, 101, 84, 121, 112, 101, 32, 42, 44, 32, 67, 111, 109, 112, 117, 116, 101, 84, 121, 112, 101, 32, 42, 41, 32, 91, 119, 105, 116, 104, 32, 76, 79, 65, 68, 32, 61, 32, 66, 105, 97, 115, 65, 100, 100, 82, 101, 115, 105, 100, 117, 97, 108, 76, 111, 97, 100, 60, 95, 95, 104, 97, 108, 102, 44, 32, 102, 108, 111, 97, 116, 62, 59, 32, 83, 84, 79, 82, 69, 32, 61, 32, 65, 102, 102, 105, 110, 101, 83, 116, 111, 114, 101, 60, 102, 108, 111, 97, 116, 44, 32, 95, 95, 104, 97, 108, 102, 62, 59, 32, 67, 111, 109, 112, 117, 116, 101, 84, 121, 112, 101, 32, 61, 32, 102, 108, 111, 97, 116, 59, 32, 105, 110, 116, 32, 112, 97, 99, 107, 95, 115, 105, 122, 101, 32, 61, 32, 56, 59, 32, 105, 110, 116, 32, 109, 97, 120, 95, 99, 111, 108, 115, 95, 112, 101, 114, 95, 116, 104, 114, 101, 97, 100, 32, 61, 32, 54, 52, 59, 32, 105, 110, 116, 32, 109, 105, 110, 95, 99, 111, 108, 115, 95, 112, 101, 114, 95, 116, 104, 114, 101, 97, 100, 32, 61, 32, 51, 50, 59, 32, 105, 110, 116, 32, 116, 104, 114, 101, 97, 100, 95, 103, 114, 111, 117, 112, 95, 119, 105, 100, 116, 104, 32, 61, 32, 51, 50, 59, 32, 105, 110, 116, 32, 114, 111, 119, 115, 95, 112, 101, 114, 95, 97, 99, 99, 101, 115, 115, 32, 61, 32, 49, 59, 32, 95, 95, 110, 118, 95, 98, 111, 111, 108, 32, 112, 97, 100, 100, 105, 110, 103, 32, 61, 32, 116, 114, 117, 101, 93};
.global .align 1 .b8 __unnamed_25[364] = {118, 111, 105, 100, 32, 76, 97, 121, 101, 114, 78, 111, 114, 109, 87, 97, 114, 112, 73, 109, 112, 108, 40, 76, 79, 65, 68, 44, 32, 83, 84, 79, 82, 69, 44, 32, 115, 105, 103, 110, 101, 100, 32, 105, 110, 116, 44, 32, 115, 105, 103, 110, 101, 100, 32, 105, 110, 116, 44, 32, 100, 111, 117, 98, 108, 101, 44, 32, 67, 111, 109, 112, 117, 116, 101, 84, 121, 112, 101, 32, 42, 44, 32, 67, 111, 109, 112, 117, 116, 101, 84, 121, 112, 101, 32, 42, 41, 32, 91, 119, 105, 116, 104, 32, 76, 79, 65, 68, 32, 61, 32, 66, 105, 97, 115, 65, 100, 100, 82, 101, 115, 105, 100, 117, 97, 108, 76, 111, 97, 100, 60, 95, 95, 104, 97, 108, 102, 44, 32, 102, 108, 111, 97, 116, 62, 59, 32, 83, 84, 79, 82, 69, 32, 61, 32, 65, 102, 102, 105, 110, 101, 83, 116, 111, 114, 101, 60, 102, 108, 111, 97, 116, 44, 32, 95, 95, 104, 97, 108, 102, 62, 59, 32, 67, 111, 109, 112, 117, 116, 101, 84, 121, 112, 101, 32, 61, 32, 102, 108, 111, 97, 116, 59, 32, 105, 110, 116, 32, 112, 97, 99, 107, 95, 115, 105, 122, 101, 32, 61, 32, 56, 59, 32, 105, 110, 116, 32, 109, 97, 120, 95, 99, 111, 108, 115, 95, 112, 101, 114, 95, 116, 104, 114, 101, 97, 100, 32, 61, 32, 57, 54, 59, 32, 105, 110, 116, 32, 109, 105, 110, 95, 99, 111, 108, 115, 95, 112, 101, 114, 95, 116, 104, 114, 101, 97, 100, 32, 61, 32, 57, 54, 59, 32, 105, 110, 116, 32, 116, 104, 114, 101, 97, 100, 95, 103, 114, 111, 117, 112, 95, 119, 105, 100, 116, 104, 32, 61, 32, 51, 50, 59, 32, 105, 110, 116, 32, 114, 111, 119, 115, 95, 112, 101, 114, 95, 97, 99, 99, 101, 115, 115, 32, 61, 32, 49, 59, 32, 95, 95, 110, 118, 95, 98, 111, 111, 108, 32, 112, 97, 100, 100, 105, 110, 103, 32, 61, 32, 102, 97, 108, 115, 101, 93};
.global .align 1 .b8 __unnamed_26[363] = {118, 111, 105, 100, 32, 76, 97, 121, 101, 114, 78, 111, 114, 109, 87, 97, 114, 112, 73, 109, 112, 108, 40, 76, 79, 65, 68, 44, 32, 83, 84, 79, 82, 69, 44, 32, 115, 105, 103, 110, 101, 100, 32, 105, 110, 116, 44, 32, 115, 105, 103, 110, 101, 100, 32, 105, 110, 116, 44, 32, 100, 111, 117, 98, 108, 101, 44, 32, 67, 111, 109, 112, 117, 116, 101, 84, 121, 112, 101, 32, 42, 44, 32, 67, 111, 109, 112, 117, 116, 101, 84, 121, 112, 101, 32, 42, 41, 32, 91, 119, 105, 116, 104, 32, 76, 79, 65, 68, 32, 61, 32, 66, 105, 97, 115, 65, 100, 100, 82, 101, 115, 105, 100, 117, 97, 108, 76, 111, 97, 100, 60, 95, 95, 104, 97, 108, 102, 44, 32, 102, 108, 111, 97, 116, 62, 59, 32, 83, 84, 79, 82, 69, 32, 61, 32, 65, 102, 102, 105, 110, 101, 83, 116, 111, 114, 101, 60, 102, 108, 111, 97, 116, 44, 32, 95, 95, 104, 97, 108, 102, 62, 59, 32, 67, 111, 109, 112, 117, 116, 101, 84, 121, 112, 101, 32, 61, 32, 102, 108, 111, 97, 116, 59, 32, 105, 110, 116, 32, 112, 97, 99, 107, 95, 115, 105, 122, 101, 32, 61, 32, 56, 59, 32, 105, 110, 116, 32, 109, 97, 120, 95, 99, 111, 108, 115, 95, 112, 101, 114, 95, 116, 104, 114, 101, 97, 100, 32, 61, 32, 57, 54, 59, 32, 105, 110, 116, 32, 109, 105, 110, 95, 99, 111, 108, 115, 95, 112, 101, 114, 95, 116, 104, 114, 101, 97, 100, 32, 61, 32, 54, 52, 59, 32, 105, 110, 116, 32, 116, 104, 114, 101, 97, 100, 95, 103, 114, 111, 117, 112, 95, 119, 105, 100, 116, 104, 32, 61, 32, 51, 50, 59, 32, 105, 110, 116, 32, 114, 111, 119, 115, 95, 112, 101, 114, 95, 97, 99, 99, 101, 115, 115, 32, 61, 32, 49, 59, 32, 95, 95, 110, 118, 95, 98, 111, 111, 108, 32, 112, 97, 100, 100, 105, 110, 103, 32, 61, 32, 116, 114, 117, 101, 93};
.global .align 1 .b8 __unnamed_27[366] = {118, 111, 105, 100, 32, 76, 97, 121, 101, 114, 78, 111, 114, 109, 87, 97, 114, 112, 73, 109, 112, 108, 40, 76, 79, 65, 68, 44, 32, 83, 84, 79, 82, 69, 44, 32, 115, 105, 103, 110, 101, 100, 32, 105, 110, 116, 44, 32, 115, 105, 103, 110, 101, 100, 32, 105, 110, 116, 44, 32, 100, 111, 117, 98, 108, 101, 44, 32, 67, 111, 109, 112, 117, 116, 101, 84, 121, 112, 101, 32, 42, 44, 32, 67, 111, 109, 112, 117, 116, 101, 84, 121, 112, 101, 32, 42, 41, 32, 91, 119, 105, 116, 104, 32, 76, 79, 65, 68, 32, 61, 32, 66, 105, 97, 115, 65, 100, 100, 82, 101, 115, 105, 100, 117, 97, 108, 76, 111, 97, 100, 60, 95, 95, 104, 97, 108, 102, 44, 32, 102, 108, 111, 97, 116, 62, 59, 32, 83, 84, 79, 82, 69, 32, 61, 32, 65, 102, 102, 105, 110, 101, 83, 116, 111, 114, 101, 60, 102, 108, 111, 97, 116, 44, 32, 95, 95, 104, 97, 108, 102, 62, 59, 32, 67, 111, 109, 112, 117, 116, 101, 84, 121, 112, 101, 32, 61, 32, 102, 108, 111, 97, 116, 59, 32, 105, 110, 116, 32, 112, 97, 99, 107, 95, 115, 105, 122, 101, 32, 61, 32, 56, 59, 32, 105, 110, 116, 32, 109, 97, 120, 95, 99, 111, 108, 115, 95, 112, 101, 114, 95, 116, 104, 114, 101, 97, 100, 32, 61, 32, 49, 50, 56, 59, 32, 105, 110, 116, 32, 109, 105, 110, 95, 99, 111, 108, 115, 95, 112, 101, 114, 95, 116, 104, 114, 101, 97, 100, 32, 61, 32, 49, 50, 56, 59, 32, 105, 110, 116, 32, 116, 104, 114, 101, 97, 100, 95, 103, 114, 111, 117, 112, 95, 119, 105, 100, 116, 104, 32, 61, 32, 51, 50, 59, 32, 105, 110, 116, 32, 114, 111, 119, 115, 95, 112, 101, 114, 95, 97, 99, 99, 101, 115, 115, 32, 61, 32, 49, 59, 32, 95, 95, 110, 118, 95, 98, 111, 111, 108, 32, 112, 97, 100, 100, 105, 110, 103, 32, 61, 32, 102, 97, 108, 115, 101, 93};
.global .align 1 .b8 __unnamed_28[364] = {118, 111, 105, 100, 32, 76, 97, 121, 101, 114, 78, 111, 114, 109, 87, 97, 114, 112, 73, 109, 112, 108, 40, 76, 79, 65, 68, 44, 32, 83, 84, 79, 82, 69, 44, 32, 115, 105, 103, 110, 101, 100, 32, 105, 110, 116, 44, 32, 115, 105, 103, 110, 101, 100, 32, 105, 110, 116, 44, 32, 100, 111, 117, 98, 108, 101, 44, 32, 67, 111, 109, 112, 117, 116, 101, 84, 121, 112, 101, 32, 42, 44, 32, 67, 111, 109, 112, 117, 116, 101, 84, 121, 112, 101, 32, 42, 41, 32, 91, 119, 105, 116, 104, 32, 76, 79, 65, 68, 32, 61, 32, 66, 105, 97, 115, 65, 100, 100, 82, 101, 115, 105, 100, 117, 97, 108, 76, 111, 97, 100, 60, 95, 95, 104, 97, 108, 102, 44, 32, 102, 108, 111, 97, 116, 62, 59, 32, 83, 84, 79, 82, 69, 32, 61, 32, 65, 102, 102, 105, 110, 101, 83, 116, 111, 114, 101, 60, 102, 108, 111, 97, 116, 44, 32, 95, 95, 104, 97, 108, 102, 62, 59, 32, 67, 111, 109, 112, 117, 116, 101, 84, 121, 112, 101, 32, 61, 32, 102, 108, 111, 97, 116, 59, 32, 105, 110, 116, 32, 112, 97, 99, 107, 95, 115, 105, 122, 101, 32, 61, 32, 56, 59, 32, 105, 110, 116, 32, 109, 97, 120, 95, 99, 111, 108, 115, 95, 112, 101, 114, 95, 116, 104, 114, 101, 97, 100, 32, 61, 32, 49, 50, 56, 59, 32, 105, 110, 116, 32, 109, 105, 110, 95, 99, 111, 108, 115, 95, 112, 101, 114, 95, 116, 104, 114, 101, 97, 100, 32, 61, 32, 57, 54, 59, 32, 105, 110, 116, 32, 116, 104, 114, 101, 97, 100, 95, 103, 114, 111, 117, 112, 95, 119, 105, 100, 116, 104, 32, 61, 32, 51, 50, 59, 32, 105, 110, 116, 32, 114, 111, 119, 115, 95, 112, 101, 114, 95, 97, 99, 99, 101, 115, 115, 32, 61, 32, 49, 59, 32, 95, 95, 110, 118, 95, 98, 111, 111, 108, 32, 112, 97, 100, 100, 105, 110, 103, 32, 61, 32, 116, 114, 117, 101, 93};
.global .align 1 .b8 __unnamed_29[366] = {118, 111, 105, 100, 32, 76, 97, 121, 101, 114, 78, 111, 114, 109, 87, 97, 114, 112, 73, 109, 112, 108, 40, 76, 79, 65, 68, 44, 32, 83, 84, 79, 82, 69, 44, 32, 115, 105, 103, 110, 101, 100, 32, 105, 110, 116, 44, 32, 115, 105, 103, 110, 101, 100, 32, 105, 110, 116, 44, 32, 100, 111, 117, 98, 108, 101, 44, 32, 67, 111, 109, 112, 117, 116, 101, 84, 121, 112, 101, 32, 42, 44, 32, 67, 111, 109, 112, 117, 116, 101, 84, 121, 112, 101, 32, 42, 41, 32, 91, 119, 105, 116, 104, 32, 76, 79, 65, 68, 32, 61, 32, 66, 105, 97, 115, 65, 100, 100, 82, 101, 115, 105, 100, 117, 97, 108, 76, 111, 97, 100, 60, 95, 95, 104, 97, 108, 102, 44, 32, 102, 108, 111, 97, 116, 62, 59, 32, 83, 84, 79, 82, 69, 32, 61, 32, 65, 102, 102, 105, 110, 101, 83, 116, 111, 114, 101, 60, 102, 108, 111, 97, 116, 44, 32, 95, 95, 104, 97, 108, 102, 62, 59, 32, 67, 111, 109, 112, 117, 116, 101, 84, 121, 112, 101, 32, 61, 32, 102, 108, 111, 97, 116, 59, 32, 105, 110, 116, 32, 112, 97, 99, 107, 95, 115, 105, 122, 101, 32, 61, 32, 56, 59, 32, 105, 110, 116, 32, 109, 97, 120, 95, 99, 111, 108, 115, 95, 112, 101, 114, 95, 116, 104, 114, 101, 97, 100, 32, 61, 32, 49, 54, 48, 59, 32, 105, 110, 116, 32, 109, 105, 110, 95, 99, 111, 108, 115, 95, 112, 101, 114, 95, 116, 104, 114, 101, 97, 100, 32, 61, 32, 49, 54, 48, 59, 32, 105, 110, 116, 32, 116, 104, 114, 101, 97, 100, 95, 103, 114, 111, 117, 112, 95, 119, 105, 100, 116, 104, 32, 61, 32, 51, 50, 59, 32, 105, 110, 116, 32, 114, 111, 119, 115, 95, 112, 101, 114, 95, 97, 99, 99, 101, 115, 115, 32, 61, 32, 49, 59, 32, 95, 95, 110, 118, 95, 98, 111, 111, 108, 32, 112, 97, 100, 100, 105, 110, 103, 32, 61, 32, 102, 97, 108, 115, 101, 93};
.global .align 1 .b8 __unnamed_30[365] = {118, 111, 105, 100, 32, 76, 97, 121, 101, 114, 78, 111, 114, 109, 87, 97, 114, 112, 73, 109, 112, 108, 40, 76, 79, 65, 68, 44, 32, 83, 84, 79, 82, 69, 44, 32, 115, 105, 103, 110, 101, 100, 32, 105, 110, 116, 44, 32, 115, 105, 103, 110, 101, 100, 32, 105, 110, 116, 44, 32, 100, 111, 117, 98, 108, 101, 44, 32, 67, 111, 109, 112, 117, 116, 101, 84, 121, 112, 101, 32, 42, 44, 32, 67, 111, 109, 112, 117, 116, 101, 84, 121, 112, 101, 32, 42, 41, 32, 91, 119, 105, 116, 104, 32, 76, 79, 65, 68, 32, 61, 32, 66, 105, 97, 115, 65, 100, 100, 82, 101, 115, 105, 100, 117, 97, 108, 76, 111, 97, 100, 60, 95, 95, 104, 97, 108, 102, 44, 32, 102, 108, 111, 97, 116, 62, 59, 32, 83, 84, 79, 82, 69, 32, 61, 32, 65, 102, 102, 105, 110, 101, 83, 116, 111, 114, 101, 60, 102, 108, 111, 97, 116, 44, 32, 95, 95, 104, 97, 108, 102, 62, 59, 32, 67, 111, 109, 112, 117, 116, 101, 84, 121, 112, 101, 32, 61, 32, 102, 108, 111, 97, 116, 59, 32, 105, 110, 116, 32, 112, 97, 99, 107, 95, 115, 105, 122, 101, 32, 61, 32, 56, 59, 32, 105, 110, 116, 32, 109, 97, 120, 95, 99, 111, 108, 115, 95, 112, 101, 114, 95, 116, 104, 114, 101, 97, 100, 32, 61, 32, 49, 54, 48, 59, 32, 105, 110, 116, 32, 109, 105, 110, 95, 99, 111, 108, 115, 95, 112, 101, 114, 95, 116, 104, 114, 101, 97, 100, 32, 61, 32, 49, 50, 56, 59, 32, 105, 110, 116, 32, 116, 104, 114, 101, 97, 100, 95, 103, 114, 111, 117, 112, 95, 119, 105, 100, 116, 104, 32, 61, 32, 51, 50, 59, 32, 105, 110, 116, 32, 114, 111, 119, 115, 95, 112, 101, 114, 95, 97, 99, 99, 101, 115, 115, 32, 61, 32, 49, 59, 32, 95, 95, 110, 118, 95, 98, 111, 111, 108, 32, 112, 97, 100, 100, 105, 110, 103, 32, 61, 32, 116, 114, 117, 101, 93};
.global .align 1 .b8 __unnamed_31[361] = {118, 111, 105, 100, 32, 76, 97, 121, 101, 114, 78, 111, 114, 109, 87, 97, 114, 112, 73, 109, 112, 108, 40, 76, 79, 65, 68, 44, 32, 83, 84, 79, 82, 69, 44, 32, 115, 105, 103, 110, 101, 100, 32, 105, 110, 116, 44, 32, 115, 105, 103, 110, 101, 100, 32, 105, 110, 116, 44, 32, 100, 111, 117, 98, 108, 101, 44, 32, 67, 111, 109, 112, 117, 116, 101, 84, 121, 112, 101, 32, 42, 44, 32, 67, 111, 109, 112, 117, 116, 101, 84, 121, 112, 101, 32, 42, 41, 32, 91, 119, 105, 116, 104, 32, 76, 79, 65, 68, 32, 61, 32, 66, 105, 97, 115, 65, 100, 100, 82, 101, 115, 105, 100, 117, 97, 108, 76, 111, 97, 100, 60, 95, 95, 104, 97, 108, 102, 44, 32, 102, 108, 111, 97, 116, 62, 59, 32, 83, 84, 79, 82, 69, 32, 61, 32, 65, 102, 102, 105, 110, 101, 83, 116, 111, 114, 101, 60, 102, 108, 111, 97, 116, 44, 32, 95, 95, 104, 97, 108, 102, 62, 59, 32, 67, 111, 109, 112, 117, 116, 101, 84, 121, 112, 101, 32, 61, 32, 102, 108, 111, 97, 116, 59, 32, 105, 110, 116, 32, 112, 97, 99, 107, 95, 115, 105, 122, 101, 32, 61, 32, 52, 59, 32, 105, 110, 116, 32, 109, 97, 120, 95, 99, 111, 108, 115, 95, 112, 101, 114, 95, 116, 104, 114, 101, 97, 100, 32, 61, 32, 52, 59, 32, 105, 110, 116, 32, 109, 105, 110, 95, 99, 111, 108, 115, 95, 112, 101, 114, 95, 116, 104, 114, 101, 97, 100, 32, 61, 32, 52, 59, 32, 105, 110, 116, 32, 116, 104, 114, 101, 97, 100, 95, 103, 114, 111, 117, 112, 95, 119, 105, 100, 116, 104, 32, 61, 32, 52, 59, 32, 105, 110, 116, 32, 114, 111, 119, 115, 95, 112, 101, 114, 95, 97, 99, 99, 101, 115, 115, 32, 61, 32, 50, 59, 32, 95, 95, 110, 118, 95, 98, 111, 111, 108, 32, 112, 97, 100, 100, 105, 110, 103, 32, 61, 32, 102, 97, 108, 115, 101, 93};
.global .align 1 .b8 __unnamed_32[360] = {118, 111, 105, 100, 32, 76, 97, 121, 101, 114, 78, 111, 114, 109, 87, 97, 114, 112, 73, 109, 112, 108, 40, 76, 79, 65, 68, 44, 32, 83, 84, 79, 82, 69, 44, 32, 115, 105, 103, 110, 101, 100, 32, 105, 110, 116, 44, 32, 115, 105, 103, 110, 101, 100, 32, 105, 110, 116, 44, 32, 100, 111, 117, 98, 108, 101, 44, 32, 67, 111, 109, 112, 117, 116, 101, 84, 121, 112, 101, 32, 42, 44, 32, 67, 111, 109, 112, 117, 116, 101, 84, 121, 112, 101, 32, 42, 41, 32, 91, 119, 105, 116, 104, 32, 76, 79, 65, 68, 32, 61, 32, 66, 105, 97, 115, 65, 100, 100, 82, 101, 115, 105, 100, 117, 97, 108, 76, 111, 97, 100, 60, 95, 95, 104, 97, 108, 102, 44, 32, 102, 108, 111, 97, 116, 62, 59, 32, 83, 84, 79, 82, 69, 32, 61, 32, 65, 102, 102, 105, 110, 101, 83, 116, 111, 114, 101, 60, 102, 108, 111, 97, 116, 44, 32, 95, 95, 104, 97, 108, 102, 62, 59, 32, 67, 111, 109, 112, 117, 116, 101, 84, 121, 112, 101, 32, 61, 32, 102, 108, 111, 97, 116, 59, 32, 105, 110, 116, 32, 112, 97, 99, 107, 95, 115, 105, 122, 101, 32, 61, 32, 52, 59, 32, 105, 110, 116, 32, 109, 97, 120, 95, 99, 111, 108, 115, 95, 112, 101, 114, 95, 116, 104, 114, 101, 97, 100, 32, 61, 32, 52, 59, 32, 105, 110, 116, 32, 109, 105, 110, 95, 99, 111, 108, 115, 95, 112, 101, 114, 95, 116, 104, 114, 101, 97, 100, 32, 61, 32, 48, 59, 32, 105, 110, 116, 32, 116, 104, 114, 101, 97, 100, 95, 103, 114, 111, 117, 112, 95, 119, 105, 100, 116, 104, 32, 61, 32, 52, 59, 32, 105, 110, 116, 32, 114, 111, 119, 115, 95, 112, 101, 114, 95, 97, 99, 99, 101, 115, 115, 32, 61, 32, 50, 59, 32, 95, 95, 110, 118, 95, 98, 111, 111, 108, 32, 112, 97, 100, 100, 105, 110, 103, 32, 61, 32, 116, 114, 117, 101, 93};
.global .align 1 .b8 __unnamed_33[361] = {118, 111, 105, 100, 32, 76, 97, 121, 101, 114, 78, 111, 114, 109, 87, 97, 114, 112, 73, 109, 112, 108, 40, 76, 79, 65, 68, 44, 32, 83, 84, 79, 82, 69, 44, 32, 115, 105, 103, 110, 101, 100, 32, 105, 110, 116, 44, 32, 115, 105, 103, 110, 101, 100, 32, 105, 110, 116, 44, 32, 100, 111, 117, 98, 108, 101, 44, 32, 67, 111, 109, 112, 117, 116, 101, 84, 121, 112, 101, 32, 42, 44, 32, 67, 111, 109, 112, 117, 116, 101, 84, 121, 112, 101, 32, 42, 41, 32, 91, 119, 105, 116, 104, 32, 76, 79, 65, 68, 32, 61, 32, 66, 105, 97, 115, 65, 100, 100, 82, 101, 115, 105, 100, 117, 97, 108, 76, 111, 97, 100, 60, 95, 95, 104, 97, 108, 102, 44, 32, 102, 108, 111, 97, 116, 62, 59, 32, 83, 84, 79, 82, 69, 32, 61, 32, 65, 102, 102, 105, 110, 101, 83, 116, 111, 114, 101, 60, 102, 108, 111, 97, 116, 44, 32, 95, 95, 104, 97, 108, 102, 62, 59, 32, 67, 111, 109, 112, 117, 116, 101, 84, 121, 112, 101, 32, 61, 32, 102, 108, 111, 97, 116, 59, 32, 105, 110, 116, 32, 112, 97, 99, 107, 95, 115, 105, 122, 101, 32, 61, 32, 52, 59, 32, 105, 110, 116, 32, 109, 97, 120, 95, 99, 111, 108, 115, 95, 112, 101, 114, 95, 116, 104, 114, 101, 97, 100, 32, 61, 32, 52, 59, 32, 105, 110, 116, 32, 109, 105, 110, 95, 99, 111, 108, 115, 95, 112, 101, 114, 95, 116, 104, 114, 101, 97, 100, 32, 61, 32, 52, 59, 32, 105, 110, 116, 32, 116, 104, 114, 101, 97, 100, 95, 103, 114, 111, 117, 112, 95, 119, 105, 100, 116, 104, 32, 61, 32, 52, 59, 32, 105, 110, 116, 32, 114, 111, 119, 115, 95, 112, 101, 114, 95, 97, 99, 99, 101, 115, 115, 32, 61, 32, 49, 59, 32, 95, 95, 110, 118, 95, 98, 111, 111, 108, 32, 112, 97, 100, 100, 105, 110, 103, 32, 61, 32, 102, 97, 108, 115, 101, 93};
.global .align 1 .b8 __unnamed_34[360] = {118, 111, 105, 100, 32, 76, 97, 121, 101, 114, 78, 111, 114, 109, 87, 97, 114, 112, 73, 109, 112, 108, 40, 76, 79, 65, 68, 44, 32, 83, 84, 79, 82, 69, 44, 32, 115, 105, 103, 110, 101, 100, 32, 105, 110, 116, 44, 32, 115, 105, 103, 110, 101, 100, 32, 105, 110, 116, 44, 32, 100, 111, 117, 98, 108, 101, 44, 32, 67, 111, 109, 112, 117, 116, 101, 84, 121, 112, 101, 32, 42, 44, 32, 67, 111, 109, 112, 117, 116, 101, 84, 121, 112, 101, 32, 42, 41, 32, 91, 119, 105, 116, 104, 32, 76, 79, 65, 68, 32, 61, 32, 66, 105, 97, 115, 65, 100, 100, 82, 101, 115, 105, 100, 117, 97, 108, 76, 111, 97, 100, 60, 95, 95, 104, 97, 108, 102, 44, 32, 102, 108, 111, 97, 116, 62, 59, 32, 83, 84, 79, 82, 69, 32, 61, 32, 65, 102, 102, 105, 110, 101, 83, 116, 111, 114, 101, 60, 102, 108, 111, 97, 116, 44, 32, 95, 95, 104, 97, 108, 102, 62, 59, 32, 67, 111, 109, 112, 117, 116, 101, 84, 121, 112, 101, 32, 61, 32, 102, 108, 111, 97, 116, 59, 32, 105, 110, 116, 32, 112, 97, 99, 107, 95, 115, 105, 122, 101, 32, 61, 32, 52, 59, 32, 105, 110, 116, 32, 109, 97, 120, 95, 99, 111, 108, 115, 95, 112, 101, 114, 95, 116, 104, 114, 101, 97, 100, 32, 61, 32, 52, 59, 32, 105, 110, 116, 32, 109, 105, 110, 95, 99, 111, 108, 115, 95, 112, 101, 114, 95, 116, 104, 114, 101, 97, 100, 32, 61, 32, 48, 59, 32, 105, 110, 116, 32, 116, 104, 114, 101, 97, 100, 95, 103, 114, 111, 117, 112, 95, 119, 105, 100, 116, 104, 32, 61, 32, 52, 59, 32, 105, 110, 116, 32, 114, 111, 119, 115, 95, 112, 101, 114, 95, 97, 99, 99, 101, 115, 115, 32, 61, 32, 49, 59, 32, 95, 95, 110, 118, 95, 98, 111, 111, 108, 32, 112, 97, 100, 100, 105, 110, 103, 32, 61, 32, 116, 114, 117, 101, 93};
.global .align 1 .b8 __unnamed_35[361] = {118, 111, 105, 100, 32, 76, 97, 121, 101, 114, 78, 111, 114, 109, 87, 97, 114, 112, 73, 109, 112, 108, 40, 76, 79, 65, 68, 44, 32, 83, 84, 79, 82, 69, 44, 32, 115, 105, 103, 110, 101, 100, 32, 105, 110, 116, 44, 32, 115, 105, 103, 110, 101, 100, 32, 105, 110, 116, 44, 32, 100, 111, 117, 98, 108, 101, 44, 32, 67, 111, 109, 112, 117, 116, 101, 84, 121, 112, 101, 32, 42, 44, 32, 67, 111, 109, 112, 117, 116, 101, 84, 121, 112, 101, 32, 42, 41, 32, 91, 119, 105, 116, 104, 32, 76, 79, 65, 68, 32, 61, 32, 66, 105, 97, 115, 65, 100, 100, 82, 101, 115, 105, 100, 117, 97, 108, 76, 111, 97, 100, 60, 95, 95, 104, 97, 108, 102, 44, 32, 102, 108, 111, 97, 116, 62, 59, 32, 83, 84, 79, 82, 69, 32, 61, 32, 65, 102, 102, 105, 110, 101, 83, 116, 111, 114, 101, 60, 102, 108, 111, 97, 116, 44, 32, 95, 95, 104, 97, 108, 102, 62, 59, 32, 67, 111, 109, 112, 117, 116, 101, 84, 121, 112, 101, 32, 61, 32, 102, 108, 111, 97, 116, 59, 32, 105, 110, 116, 32, 112, 97, 99, 107, 95, 115, 105, 122, 101, 32, 61, 32, 52, 59, 32, 105, 110, 116, 32, 109, 97, 120, 95, 99, 111, 108, 115, 95, 112, 101, 114, 95, 116, 104, 114, 101, 97, 100, 32, 61, 32, 52, 59, 32, 105, 110, 116, 32, 109, 105, 110, 95, 99, 111, 108, 115, 95, 112, 101, 114, 95, 116, 104, 114, 101, 97, 100, 32, 61, 32, 52, 59, 32, 105, 110, 116, 32, 116, 104, 114, 101, 97, 100, 95, 103, 114, 111, 117, 112, 95, 119, 105, 100, 116, 104, 32, 61, 32, 56, 59, 32, 105, 110, 116, 32, 114, 111, 119, 115, 95, 112, 101, 114, 95, 97, 99, 99, 101, 115, 115, 32, 61, 32, 50, 59, 32, 95, 95, 110, 118, 95, 98, 111, 111, 108, 32, 112, 97, 100, 100, 105, 110, 103, 32, 61, 32, 102, 97, 108, 115, 101, 93};
.global .align 1 .b8 __unnamed_36[360] = {118, 111, 105, 100, 32, 76, 97, 121, 101, 114, 78, 111, 114, 109, 87, 97, 114, 112, 73, 109, 112, 108, 40, 76, 79, 65, 68, 44, 32, 83, 84, 79, 82, 69, 44, 32, 115, 105, 103, 110, 101, 100, 32, 105, 110, 116, 44, 32, 115, 105, 103, 110, 101, 100, 32, 105, 110, 116, 44, 32, 100, 111, 117, 98, 108, 101, 44, 32, 67, 111, 109, 112, 117, 116, 101, 84, 121, 112, 101, 32, 42, 44, 32, 67, 111, 109, 112, 117, 116, 101, 84, 121, 112, 101, 32, 42, 41, 32, 91, 119, 105, 116, 104, 32, 76, 79, 65, 68, 32, 61, 32, 66, 105, 97, 115, 65, 100, 100, 82, 101, 115, 105, 100, 117, 97, 108, 76, 111, 97, 100, 60, 95, 95, 104, 97, 108, 102, 44, 32, 102, 108, 111, 97, 116, 62, 59, 32, 83, 84, 79, 82, 69, 32, 61, 32, 65, 102, 102, 105, 110, 101, 83, 116, 111, 114, 101, 60, 102, 108, 111, 97, 116, 44, 32, 95, 95, 104, 97, 108, 102, 62, 59, 32, 67, 111, 109, 112, 117, 116, 101, 84, 121, 112, 101, 32, 61, 32, 102, 108, 111, 97, 116, 59, 32, 105, 110, 116, 32, 112, 97, 99, 107, 95, 115, 105, 122, 101, 32, 61, 32, 52, 59, 32, 105, 110, 116, 32, 109, 97, 120, 95, 99, 111, 108, 115, 95, 112, 101, 114, 95, 116, 104, 114, 101, 97, 100, 32, 61, 32, 52, 59, 32, 105, 110, 116, 32, 109, 105, 110, 95, 99, 111, 108, 115, 95, 112, 101, 114, 95, 116, 104, 114, 101, 97, 100, 32, 61, 32, 48, 59, 32, 105, 110, 116, 32, 116, 104, 114, 101, 97, 100, 95, 103, 114, 111, 117, 112, 95, 119, 105, 100, 116, 104, 32, 61, 32, 56, 59, 32, 105, 110, 116, 32, 114, 111, 119, 115, 95, 112, 101, 114, 95, 97, 99, 99, 101, 115, 115, 32, 61, 32, 50, 59, 32, 95, 95, 110, 118, 95, 98, 111, 111, 108, 32, 112, 97, 100, 100, 105, 110, 103, 32, 61, 32, 116, 114, 117, 101, 93};
.global .align 1 .b8 __unnamed_37[361] = {118, 111, 105, 100, 32, 76, 97, 121, 101, 114, 78, 111, 114, 109, 87, 97, 114, 112, 73, 109, 112, 108, 40, 76, 79, 65, 68, 44, 32, 83, 84, 79, 82, 69, 44, 32, 115, 105, 103, 110, 101, 100, 32, 105, 110, 116, 44, 32, 115, 105, 103, 110, 101, 100, 32, 105, 110, 116, 44, 32, 100, 111, 117, 98, 108, 101, 44, 32, 67, 111, 109, 112, 117, 116, 101, 84, 121, 112, 101, 32, 42, 44, 32, 67, 111, 109, 112, 117, 116, 101, 84, 121, 112, 101, 32, 42, 41, 32, 91, 119, 105, 116, 104, 32, 76, 79, 65, 68, 32, 61, 32, 66, 105, 97, 115, 65, 100, 100, 82, 101, 115, 105, 100, 117, 97, 108, 76, 111, 97, 100, 60, 95, 95, 104, 97, 108, 102, 44, 32, 102, 108, 111, 97, 116, 62, 59, 32, 83, 84, 79, 82, 69, 32, 61, 32, 65, 102, 102, 105, 110, 101, 83, 116, 111, 114, 101, 60, 102, 108, 111, 97, 116, 44, 32, 95, 95, 104, 97, 108, 102, 62, 59, 32, 67, 111, 109, 112, 117, 116, 101, 84, 121, 112, 101, 32, 61, 32, 102, 108, 111, 97, 116, 59, 32, 105, 110, 116, 32, 112, 97, 99, 107, 95, 115, 105, 122, 101, 32, 61, 32, 52, 59, 32, 105, 110, 116, 32, 109, 97, 120, 95, 99, 111, 108, 115, 95, 112, 101, 114, 95, 116, 104, 114, 101, 97, 100, 32, 61, 32, 52, 59, 32, 105, 110, 116, 32, 109, 105, 110, 95, 99, 111, 108, 115, 95, 112, 101, 114, 95, 116, 104, 114, 101, 97, 100, 32, 61, 32, 52, 59, 32, 105, 110, 116, 32, 116, 104, 114, 101, 97, 100, 95, 103, 114, 111, 117, 112, 95, 119, 105, 100, 116, 104, 32, 61, 32, 56, 59, 32, 105, 110, 116, 32, 114, 111, 119, 115, 95, 112, 101, 114, 95, 97, 99, 99, 101, 115, 115, 32, 61, 32, 49, 59, 32, 95, 95, 110, 118, 95, 98, 111, 111, 108, 32, 112, 97, 100, 100, 105, 110, 103, 32, 61, 32, 102, 97, 108, 115, 101, 93};
.global .align 1 .b8 __unnamed_38[360] = {118, 111, 105, 100, 32, 76, 97, 121, 101, 114, 78, 111, 114, 109, 87, 97, 114, 112, 73, 109, 112, 108, 40, 76, 79, 65, 68, 44, 32, 83, 84, 79, 82, 69, 44, 32, 115, 105, 103, 110, 101, 100, 32, 105, 110, 116, 44, 32, 115, 105, 103, 110, 101, 100, 32, 105, 110, 116, 44, 32, 100, 111, 117, 98, 108, 101, 44, 32, 67, 111, 109, 112, 117, 116, 101, 84, 121, 112, 101, 32, 42, 44, 32, 67, 111, 109, 112, 117, 116, 101, 84, 121, 112, 101, 32, 42, 41, 32, 91, 119, 105, 116, 104, 32, 76, 79, 65, 68, 32, 61, 32, 66, 105, 97, 115, 65, 100, 100, 82, 101, 115, 105, 100, 117, 97, 108, 76, 111, 97, 100, 60, 95, 95, 104, 97, 108, 102, 44, 32, 102, 108, 111, 97, 116, 62, 59, 32, 83, 84, 79, 82, 69, 32, 61, 32, 65, 102, 102, 105, 110, 101, 83, 116, 111, 114, 101, 60, 102, 108, 111, 97, 116, 44, 32, 95, 95, 104, 97, 108, 102, 62, 59, 32, 67, 111, 109, 112, 117, 116, 101, 84, 121, 112, 101, 32, 61, 32, 102, 108, 111, 97, 116, 59, 32, 105, 110, 116, 32, 112, 97, 99, 107, 95, 115, 105, 122, 101, 32, 61, 32, 52, 59, 32, 105, 110, 116, 32, 109, 97, 120, 95, 99, 111, 108, 115, 95, 112, 101, 114, 95, 116, 104, 114, 101, 97, 100, 32, 61, 32, 52, 59, 32, 105, 110, 116, 32, 109, 105, 110, 95, 99, 111, 108, 115, 95, 112, 101, 114, 95, 116, 104, 114, 101, 97, 100, 32, 61, 32, 48, 59, 32, 105, 110, 116, 32, 116, 104, 114, 101, 97, 100, 95, 103, 114, 111, 117, 112, 95, 119, 105, 100, 116, 104, 32, 61, 32, 56, 59, 32, 105, 110, 116, 32, 114, 111, 119, 115, 95, 112, 101, 114, 95, 97, 99, 99, 101, 115, 115, 32, 61, 32, 49, 59, 32, 95, 95, 110, 118, 95, 98, 111, 111, 108, 32, 112, 97, 100, 100, 105, 110, 103, 32, 61, 32, 116, 114, 117, 101, 93};
.global .align 1 .b8 __unnamed_39[362] = {118, 111, 105, 100, 32, 76, 97, 121, 101, 114, 78, 111, 114, 109, 87, 97, 114, 112, 73, 109, 112, 108, 40, 76, 79, 65, 68, 44, 32, 83, 84, 79, 82, 69, 44, 32, 115, 105, 103, 110, 101, 100, 32, 105, 110, 116, 44, 32, 115, 105, 103, 110, 101, 100, 32, 105, 110, 116, 44, 32, 100, 111, 117, 98, 108, 101, 44, 32, 67, 111, 109, 112, 117, 116, 101, 84, 121, 112, 101, 32, 42, 44, 32, 67, 111, 109, 112, 117, 116, 101, 84, 121, 112, 101, 32, 42, 41, 32, 91, 119, 105, 116, 104, 32, 76, 79, 65, 68, 32, 61, 32, 66, 105, 97, 115, 65, 100, 100, 82, 101, 115, 105, 100, 117, 97, 108, 76, 111, 97, 100, 60, 95, 95, 104, 97, 108, 102, 44, 32, 102, 108, 111, 97, 116, 62, 59, 32, 83, 84, 79, 82, 69, 32, 61, 32, 65, 102, 102, 105, 110, 101, 83, 116, 111, 114, 101, 60, 102, 108, 111, 97, 116, 44, 32, 95, 95, 104, 97, 108, 102, 62, 59, 32, 67, 111, 109, 112, 117, 116, 101, 84, 121, 112, 101, 32, 61, 32, 102, 108, 111, 97, 116, 59, 32, 105, 110, 116, 32, 112, 97, 99, 107, 95, 115, 105, 122, 101, 32, 61, 32, 52, 59, 32, 105, 110, 116, 32, 109, 97, 120, 95, 99, 111, 108, 115, 95, 112, 101, 114, 95, 116, 104, 114, 101, 97, 100, 32, 61, 32, 52, 59, 32, 105, 110, 116, 32, 109, 105, 110, 95, 99, 111, 108, 115, 95, 112, 101, 114, 95, 116, 104, 114, 101, 97, 100, 32, 61, 32, 52, 59, 32, 105, 110, 116, 32, 116, 104, 114, 101, 97, 100, 95, 103, 114, 111, 117, 112, 95, 119, 105, 100, 116, 104, 32, 61, 32, 49, 54, 59, 32, 105, 110, 116, 32, 114, 111, 119, 115, 95, 112, 101, 114, 95, 97, 99, 99, 101, 115, 115, 32, 61, 32, 50, 59, 32, 95, 95, 110, 118, 95, 98, 111, 111, 108, 32, 112, 97, 100, 100, 105, 110, 103, 32, 61, 32, 102, 97, 108, 115, 101, 93};
.global .align 1 .b8 __unnamed_40[361] = {118, 111, 105, 100, 32, 76, 97, 121, 101, 114, 78, 111, 114, 109, 87, 97, 114, 112, 73, 109, 112, 108, 40, 76, 79, 65, 68, 44, 32, 83, 84, 79, 82, 69, 44, 32, 115, 105, 103, 110, 101, 100, 32, 105, 110, 116, 44, 32, 115, 105, 103, 110, 101, 100, 32, 105, 110, 116, 44, 32, 100, 111, 117, 98, 108, 101, 44, 32, 67, 111, 109, 112, 117, 116, 101, 84, 121, 112, 101, 32, 42, 44, 32, 67, 111, 109, 112, 117, 116, 101, 84, 121, 112, 101, 32, 42, 41, 32, 91, 119, 105, 116, 104, 32, 76, 79, 65, 68, 32, 61, 32, 66, 105, 97, 115, 65, 100, 100, 82, 101, 115, 105, 100, 117, 97, 108, 76, 111, 97, 100, 60, 95, 95, 104, 97, 108, 102, 44, 32, 102, 108, 111, 97, 116, 62, 59, 32, 83, 84, 79, 82, 69, 32, 61, 32, 65, 102, 102, 105, 110, 101, 83, 116, 111, 114, 101, 60, 102, 108, 111, 97, 116, 44, 32, 95, 95, 104, 97, 108, 102, 62, 59, 32, 67, 111, 109, 112, 117, 116, 101, 84, 121, 112, 101, 32, 61, 32, 102, 108, 111, 97, 116, 59, 32, 105, 110, 116, 32, 112, 97, 99, 107, 95, 115, 105, 122, 101, 32, 61, 32, 52, 59, 32, 105, 110, 116, 32, 109, 97, 120, 95, 99, 111, 108, 115, 95, 112, 101, 114, 95, 116, 104, 114, 101, 97, 100, 32, 61, 32, 52, 59, 32, 105, 110, 116, 32, 109, 105, 110, 95, 99, 111, 108, 115, 95, 112, 101, 114, 95, 116, 104, 114, 101, 97, 100, 32, 61, 32, 48, 59, 32, 105, 110, 116, 32, 116, 104, 114, 101, 97, 100, 95, 103, 114, 111, 117, 112, 95, 119, 105, 100, 116, 104, 32, 61, 32, 49, 54, 59, 32, 105, 110, 116, 32, 114, 111, 119, 115, 95, 112, 101, 114, 95, 97, 99, 99, 101, 115, 115, 32, 61, 32, 50, 59, 32, 95, 95, 110, 118, 95, 98, 111, 111, 108, 32, 112, 97, 100, 100, 105, 110, 103, 32, 61, 32, 116, 114, 117, 101, 93};
.global .align 1 .b8 __unnamed_41[362] = {118, 111, 105, 100, 32, 76, 97, 121, 101, 114, 78, 111, 114, 109, 87, 97, 114, 112, 73, 109, 112, 108, 40, 76, 79, 65, 68, 44, 32, 83, 84, 79, 82, 69, 44, 32, 115, 105, 103, 110, 101, 100, 32, 105, 110, 116, 44, 32, 115, 105, 103, 110, 101, 100, 32, 105, 110, 116, 44, 32, 100, 111, 117, 98, 108, 101, 44, 32, 67, 111, 109, 112, 117, 116, 101, 84, 121, 112, 101, 32, 42, 44, 32, 67, 111, 109, 112, 117, 116, 101, 84, 121, 112, 101, 32, 42, 41, 32, 91, 119, 105, 116, 104, 32, 76, 79, 65, 68, 32, 61, 32, 66, 105, 97, 115, 65, 100, 100, 82, 101, 115, 105, 100, 117, 97, 108, 76, 111, 97, 100, 60, 95, 95, 104, 97, 108, 102, 44, 32, 102, 108, 111, 97, 116, 62, 59, 32, 83, 84, 79, 82, 69, 32, 61, 32, 65, 102, 102, 105, 110, 101, 83, 116, 111, 114, 101, 60, 102, 108, 111, 97, 116, 44, 32, 95, 95, 104, 97, 108, 102, 62, 59, 32, 67, 111, 109, 112, 117, 116, 101, 84, 121, 112, 101, 32, 61, 32, 102, 108, 111, 97, 116, 59, 32, 105, 110, 116, 32, 112, 97, 99, 107, 95, 115, 105, 122, 101, 32, 61, 32, 52, 59, 32, 105, 110, 116, 32, 109, 97, 120, 95, 99, 111, 108, 115, 95, 112, 101, 114, 95, 116, 104, 114, 101, 97, 100, 32, 61, 32, 52, 59, 32, 105, 110, 116, 32, 109, 105, 110, 95, 99, 111, 108, 115, 95, 112, 101, 114, 95, 116, 104, 114, 101, 97, 100, 32, 61, 32, 52, 59, 32, 105, 110, 116, 32, 116, 104, 114, 101, 97, 100, 95, 103, 114, 111, 117, 112, 95, 119, 105, 100, 116, 104, 32, 61, 32, 49, 54, 59, 32, 105, 110, 116, 32, 114, 111, 119, 115, 95, 112, 101, 114, 95, 97, 99, 99, 101, 115, 115, 32, 61, 32, 49, 59, 32, 95, 95, 110, 118, 95, 98, 111, 111, 108, 32, 112, 97, 100, 100, 105, 110, 103, 32, 61, 32, 102, 97, 108, 115, 101, 93};
.global .align 1 .b8 __unnamed_42[361] = {118, 111, 105, 100, 32, 76, 97, 121, 101, 114, 78, 111, 114, 109, 87, 97, 114, 112, 73, 109, 112, 108, 40, 76, 79, 65, 68, 44, 32, 83, 84, 79, 82, 69, 44, 32, 115, 105, 103, 110, 101, 100, 32, 105, 110, 116, 44, 32, 115, 105, 103, 110, 101, 100, 32, 105, 110, 116, 44, 32, 100, 111, 117, 98, 108, 101, 44, 32, 67, 111, 109, 112, 117, 116, 101, 84, 121, 112, 101, 32, 42, 44, 32, 67, 111, 109, 112, 117, 116, 101, 84, 121, 112, 101, 32, 42, 41, 32, 91, 119, 105, 116, 104, 32, 76, 79, 65, 68, 32, 61, 32, 66, 105, 97, 115, 65, 100, 100, 82, 101, 115, 105, 100, 117, 97, 108, 76, 111, 97, 100, 60, 95, 95, 104, 97, 108, 102, 44, 32, 102, 108, 111, 97, 116, 62, 59, 32, 83, 84, 79, 82, 69, 32, 61, 32, 65, 102, 102, 105, 110, 101, 83, 116, 111, 114, 101, 60, 102, 108, 111, 97, 116, 44, 32, 95, 95, 104, 97, 108, 102, 62, 59, 32, 67, 111, 109, 112, 117, 116, 101, 84, 121, 112, 101, 32, 61, 32, 102, 108, 111, 97, 116, 59, 32, 105, 110, 116, 32, 112, 97, 99, 107, 95, 115, 105, 122, 101, 32, 61, 32, 52, 59, 32, 105, 110, 116, 32, 109, 97, 120, 95, 99, 111, 108, 115, 95, 112, 101, 114, 95, 116, 104, 114, 101, 97, 100, 32, 61, 32, 52, 59, 32, 105, 110, 116, 32, 109, 105, 110, 95, 99, 111, 108, 115, 95, 112, 101, 114, 95, 116, 104, 114, 101, 97, 100, 32, 61, 32, 48, 59, 32, 105, 110, 116, 32, 116, 104, 114, 101, 97, 100, 95, 103, 114, 111, 117, 112, 95, 119, 105, 100, 116, 104, 32, 61, 32, 49, 54, 59, 32, 105, 110, 116, 32, 114, 111, 119, 115, 95, 112, 101, 114, 95, 97, 99, 99, 101, 115, 115, 32, 61, 32, 49, 59, 32, 95, 95, 110, 118, 95, 98, 111, 111, 108, 32, 112, 97, 100, 100, 105, 110, 103, 32, 61, 32, 116, 114, 117, 101, 93};
.global .align 1 .b8 __unnamed_43[362] = {118, 111, 105, 100, 32, 76, 97, 121, 101, 114, 78, 111, 114, 109, 87, 97, 114, 112, 73, 109, 112, 108, 40, 76, 79, 65, 68, 44, 32, 83, 84, 79, 82, 69, 44, 32, 115, 105, 103, 110, 101, 100, 32, 105, 110, 116, 44, 32, 115, 105, 103, 110, 101, 100, 32, 105, 110, 116, 44, 32, 100, 111, 117, 98, 108, 101, 44, 32, 67, 111, 109, 112, 117, 116, 101, 84, 121, 112, 101, 32, 42, 44, 32, 67, 111, 109, 112, 117, 116, 101, 84, 121, 112, 101, 32, 42, 41, 32, 91, 119, 105, 116, 104, 32, 76, 79, 65, 68, 32, 61, 32, 66, 105, 97, 115, 65, 100, 100, 82, 101, 115, 105, 100, 117, 97, 108, 76, 111, 97, 100, 60, 95, 95, 104, 97, 108, 102, 44, 32, 102, 108, 111, 97, 116, 62, 59, 32, 83, 84, 79, 82, 69, 32, 61, 32, 65, 102, 102, 105, 110, 101, 83, 116, 111, 114, 101, 60, 102, 108, 111, 97, 116, 44, 32, 95, 95, 104, 97, 108, 102, 62, 59, 32, 67, 111, 109, 112, 117, 116, 101, 84, 121, 112, 101, 32, 61, 32, 102, 108, 111, 97, 116, 59, 32, 105, 110, 116, 32, 112, 97, 99, 107, 95, 115, 105, 122, 101, 32, 61, 32, 52, 59, 32, 105, 110, 116, 32, 109, 97, 120, 95, 99, 111, 108, 115, 95, 112, 101, 114, 95, 116, 104, 114, 101, 97, 100, 32, 61, 32, 52, 59, 32, 105, 110, 116, 32, 109, 105, 110, 95, 99, 111, 108, 115, 95, 112, 101, 114, 95, 116, 104, 114, 101, 97, 100, 32, 61, 32, 52, 59, 32, 105, 110, 116, 32, 116, 104, 114, 101, 97, 100, 95, 103, 114, 111, 117, 112, 95, 119, 105, 100, 116, 104, 32, 61, 32, 51, 50, 59, 32, 105, 110, 116, 32, 114, 111, 119, 115, 95, 112, 101, 114, 95, 97, 99, 99, 101, 115, 115, 32, 61, 32, 50, 59, 32, 95, 95, 110, 118, 95, 98, 111, 111, 108, 32, 112, 97, 100, 100, 105, 110, 103, 32, 61, 32, 102, 97, 108, 115, 101, 93};
.global .align 1 .b8 __unnamed_44[361] = {118, 111, 105, 100, 32, 76, 97, 121, 101, 114, 78, 111, 114, 109, 87, 97, 114, 112, 73, 109, 112, 108, 40, 76, 79, 65, 68, 44, 32, 83, 84, 79, 82, 69, 44, 32, 115, 105, 103, 110, 101, 100, 32, 105, 110, 116, 44, 32, 115, 105, 103, 110, 101, 100, 32, 105, 110, 116, 44, 32, 100, 111, 117, 98, 108, 101, 44, 32, 67, 111, 109, 112, 117, 116, 101, 84, 121, 112, 101, 32, 42, 44, 32, 67, 111, 109, 112, 117, 116, 101, 84, 121, 112, 101, 32, 42, 41, 32, 91, 119, 105, 116, 104, 32, 76, 79, 65, 68, 32, 61, 32, 66, 105, 97, 115, 65, 100, 100, 82, 101, 115, 105, 100, 117, 97, 108, 76, 111, 97, 100, 60, 95, 95, 104, 97, 108, 102, 44, 32, 102, 108, 111, 97, 116, 62, 59, 32, 83, 84, 79, 82, 69, 32, 61, 32, 65, 102, 102, 105, 110, 101, 83, 116, 111, 114, 101, 60, 102, 108, 111, 97, 116, 44, 32, 95, 95, 104, 97, 108, 102, 62, 59, 32, 67, 111, 109, 112, 117, 116, 101, 84, 121, 112, 101, 32, 61, 32, 102, 108, 111, 97, 116, 59, 32, 105, 110, 116, 32, 112, 97, 99, 107, 95, 115, 105, 122, 101, 32, 61, 32, 52, 59, 32, 105, 110, 116, 32, 109, 97, 120, 95, 99, 111, 108, 115, 95, 112, 101, 114, 95, 116, 104, 114, 101, 97, 100, 32, 61, 32, 52, 59, 32, 105, 110, 116, 32, 109, 105, 110, 95, 99, 111, 108, 115, 95, 112, 101, 114, 95, 116, 104, 114, 101, 97, 100, 32, 61, 32, 48, 59, 32, 105, 110, 116, 32, 116, 104, 114, 101, 97, 100, 95, 103, 114, 111, 117, 112, 95, 119, 105, 100, 116, 104, 32, 61, 32, 51, 50, 59, 32, 105, 110, 116, 32, 114, 111, 119, 115, 95, 112, 101, 114, 95, 97, 99, 99, 101, 115, 115, 32, 61, 32, 50, 59, 32, 95, 95, 110, 118, 95, 98, 111, 111, 108, 32, 112, 97, 100, 100, 105, 110, 103, 32, 61, 32, 116, 114, 117, 101, 93};
.global .align 1 .b8 __unnamed_45[362] = {118, 111, 105, 100, 32, 76, 97, 121, 101, 114, 78, 111, 114, 109, 87, 97, 114, 112, 73, 109, 112, 108, 40, 76, 79, 65, 68, 44, 32, 83, 84, 79, 82, 69, 44, 32, 115, 105, 103, 110, 101, 100, 32, 105, 110, 116, 44, 32, 115, 105, 103, 110, 101, 100, 32, 105, 110, 116, 44, 32, 100, 111, 117, 98, 108, 101, 44, 32, 67, 111, 109, 112, 117, 116, 101, 84, 121, 112, 101, 32, 42, 44, 32, 67, 111, 109, 112, 117, 116, 101, 84, 121, 112, 101, 32, 42, 41, 32, 91, 119, 105, 116, 104, 32, 76, 79, 65, 68, 32, 61, 32, 66, 105, 97, 115, 65, 100, 100, 82, 101, 115, 105, 100, 117, 97, 108, 76, 111, 97, 100, 60, 95, 95, 104, 97, 108, 102, 44, 32, 102, 108, 111, 97, 116, 62, 59, 32, 83, 84, 79, 82, 69, 32, 61, 32, 65, 102, 102, 105, 110, 101, 83, 116, 111, 114, 101, 60, 102, 108, 111, 97, 116, 44, 32, 95, 95, 104, 97, 108, 102, 62, 59, 32, 67, 111, 109, 112, 117, 116, 101, 84, 121, 112, 101, 32, 61, 32, 102, 108, 111, 97, 116, 59, 32, 105, 110, 116, 32, 112, 97, 99, 107, 95, 115, 105, 122, 101, 32, 61, 32, 52, 59, 32, 105, 110, 116, 32, 109, 97, 120, 95, 99, 111, 108, 115, 95, 112, 101, 114, 95, 116, 104, 114, 101, 97, 100, 32, 61, 32, 52, 59, 32, 105, 110, 116, 32, 109, 105, 110, 95, 99, 111, 108, 115, 95, 112, 101, 114, 95, 116, 104, 114, 101, 97, 100, 32, 61, 32, 52, 59, 32, 105, 110, 116, 32, 116, 104, 114, 101, 97, 100, 95, 103, 114, 111, 117, 112, 95, 119, 105, 100, 116, 104, 32, 61, 32, 51, 50, 59, 32, 105, 110, 116, 32, 114, 111, 119, 115, 95, 112, 101, 114, 95, 97, 99, 99, 101, 115, 115, 32, 61, 32, 49, 59, 32, 95, 95, 110, 118, 95, 98, 111, 111, 108, 32, 112, 97, 100, 100, 105, 110, 103, 32, 61, 32, 102, 97, 108, 115, 101, 93};
.global .align 1 .b8 __unnamed_46[361] = {118, 111, 105, 100, 32, 76, 97, 121, 101, 114, 78, 111, 114, 109, 87, 97, 114, 112, 73, 109, 112, 108, 40, 76, 79, 65, 68, 44, 32, 83, 84, 79, 82, 69, 44, 32, 115, 105, 103, 110, 101, 100, 32, 105, 110, 116, 44, 32, 115, 105, 103, 110, 101, 100, 32, 105, 110, 116, 44, 32, 100, 111, 117, 98, 108, 101, 44, 32, 67, 111, 109, 112, 117, 116, 101, 84, 121, 112, 101, 32, 42, 44, 32, 67, 111, 109, 112, 117, 116, 101, 84, 121, 112, 101, 32, 42, 41, 32, 91, 119, 105, 116, 104, 32, 76, 79, 65, 68, 32, 61, 32, 66, 105, 97, 115, 65, 100, 100, 82, 101, 115, 105, 100, 117, 97, 108, 76, 111, 97, 100, 60, 95, 95, 104, 97, 108, 102, 44, 32, 102, 108, 111, 97, 116, 62, 59, 32, 83, 84, 79, 82, 69, 32, 61, 32, 65, 102, 102, 105, 110, 101, 83, 116, 111, 114, 101, 60, 102, 108, 111, 97, 116, 44, 32, 95, 95, 104, 97, 108, 102, 62, 59, 32, 67, 111, 109, 112, 117, 116, 101, 84, 121, 112, 101, 32, 61, 32, 102, 108, 111, 97, 116, 59, 32, 105, 110, 116, 32, 112, 97, 99, 107, 95, 115, 105, 122, 101, 32, 61, 32, 52, 59, 32, 105, 110, 116, 32, 109, 97, 120, 95, 99, 111, 108, 115, 95, 112, 101, 114, 95, 116, 104, 114, 101, 97, 100, 32, 61, 32, 52, 59, 32, 105, 110, 116, 32, 109, 105, 110, 95, 99, 111, 108, 115, 95, 112, 101, 114, 95, 116, 104, 114, 101, 97, 100, 32, 61, 32, 48, 59, 32, 105, 110, 116, 32, 116, 104, 114, 101, 97, 100, 95, 103, 114, 111, 117, 112, 95, 119, 105, 100, 116, 104, 32, 61, 32, 51, 50, 59, 32, 105, 110, 116, 32, 114, 111, 119, 115, 95, 112, 101, 114, 95, 97, 99, 99, 101, 115, 115, 32, 61, 32, 49, 59, 32, 95, 95, 110, 118, 95, 98, 111, 111, 108, 32, 112, 97, 100, 100, 105, 110, 103, 32, 61, 32, 116, 114, 117, 101, 93};
.global .align 1 .b8 __unnamed_47[362] = {118, 111, 105, 100, 32, 76, 97, 121, 101, 114, 78, 111, 114, 109, 87, 97, 114, 112, 73, 109, 112, 108, 40, 76, 79, 65, 68, 44, 32, 83, 84, 79, 82, 69, 44, 32, 115, 105, 103, 110, 101, 100, 32, 105, 110, 116, 44, 32, 115, 105, 103, 110, 101, 100, 32, 105, 110, 116, 44, 32, 100, 111, 117, 98, 108, 101, 44, 32, 67, 111, 109, 112, 117, 116, 101, 84, 121, 112, 101, 32, 42, 44, 32, 67, 111, 109, 112, 117, 116, 101, 84, 121, 112, 101, 32, 42, 41, 32, 91, 119, 105, 116, 104, 32, 76, 79, 65, 68, 32, 61, 32, 66, 105, 97, 115, 65, 100, 100, 82, 101, 115, 105, 100, 117, 97, 108, 76, 111, 97, 100, 60, 95, 95, 104, 97, 108, 102, 44, 32, 102, 108, 111, 97, 116, 62, 59, 32, 83, 84, 79, 82, 69, 32, 61, 32, 65, 102, 102, 105, 110, 101, 83, 116, 111, 114, 101, 60, 102, 108, 111, 97, 116, 44, 32, 95, 95, 104, 97, 108, 102, 62, 59, 32, 67, 111, 109, 112, 117, 116, 101, 84, 121, 112, 101, 32, 61, 32, 102, 108, 111, 97, 116, 59, 32, 105, 110, 116, 32, 112, 97, 99, 107, 95, 115, 105, 122, 101, 32, 61, 32, 52, 59, 32, 105, 110, 116, 32, 109, 97, 120, 95, 99, 111, 108, 115, 95, 112, 101, 114, 95, 116, 104, 114, 101, 97, 100, 32, 61, 32, 56, 59, 32, 105, 110, 116, 32, 109, 105, 110, 95, 99, 111, 108, 115, 95, 112, 101, 114, 95, 116, 104, 114, 101, 97, 100, 32, 61, 32, 56, 59, 32, 105, 110, 116, 32, 116, 104, 114, 101, 97, 100, 95, 103, 114, 111, 117, 112, 95, 119, 105, 100, 116, 104, 32, 61, 32, 51, 50, 59, 32, 105, 110, 116, 32, 114, 111, 119, 115, 95, 112, 101, 114, 95, 97, 99, 99, 101, 115, 115, 32, 61, 32, 49, 59, 32, 95, 95, 110, 118, 95, 98, 111, 111, 108, 32, 112, 97, 100, 100, 105, 110, 103, 32, 61, 32, 102, 97, 108, 115, 101, 93};
.global .align 1 .b8 __unnamed_48[361] = {118, 111, 105, 100, 32, 76, 97, 121, 101, 114, 78, 111, 114, 109, 87, 97, 114, 112, 73, 109, 112, 108, 40, 76, 79, 65, 68, 44, 32, 83, 84, 79, 82, 69, 44, 32, 115, 105, 103, 110, 101, 100, 32, 105, 110, 116, 44, 32, 115, 105, 103, 110, 101, 100, 32, 105, 110, 116, 44, 32, 100, 111, 117, 98, 108, 101, 44, 32, 67, 111, 109, 112, 117, 116, 101, 84, 121, 112, 101, 32, 42, 44, 32, 67, 111, 109, 112, 117, 116, 101, 84, 121, 112, 101, 32, 42, 41, 32, 91, 119, 105, 116, 104, 32, 76, 79, 65, 68, 32, 61, 32, 66, 105, 97, 115, 65, 100, 100, 82, 101, 115, 105, 100, 117, 97, 108, 76, 111, 97, 100, 60, 95, 95, 104, 97, 108, 102, 44, 32, 102, 108, 111, 97, 116, 62, 59, 32, 83, 84, 79, 82, 69, 32, 61, 32, 65, 102, 102, 105, 110, 101, 83, 116, 111, 114, 101, 60, 102, 108, 111, 97, 116, 44, 32, 95, 95, 104, 97, 108, 102, 62, 59, 32, 67, 111, 109, 112, 117, 116, 101, 84, 121, 112, 101, 32, 61, 32, 102, 108, 111, 97, 116, 59, 32, 105, 110, 116, 32, 112, 97, 99, 107, 95, 115, 105, 122, 101, 32, 61, 32, 52, 59, 32, 105, 110, 116, 32, 109, 97, 120, 95, 99, 111, 108, 115, 95, 112, 101, 114, 95, 116, 104, 114, 101, 97, 100, 32, 61, 32, 56, 59, 32, 105, 110, 116, 32, 109, 105, 110, 95, 99, 111, 108, 115, 95, 112, 101, 114, 95, 116, 104, 114, 101, 97, 100, 32, 61, 32, 52, 59, 32, 105, 110, 116, 32, 116, 104, 114, 101, 97, 100, 95, 103, 114, 111, 117, 112, 95, 119, 105, 100, 116, 104, 32, 61, 32, 51, 50, 59, 32, 105, 110, 116, 32, 114, 111, 119, 115, 95, 112, 101, 114, 95, 97, 99, 99, 101, 115, 115, 32, 61, 32, 49, 59, 32, 95, 95, 110, 118, 95, 98, 111, 111, 108, 32, 112, 97, 100, 100, 105, 110, 103, 32, 61, 32, 116, 114, 117, 101, 93};
.global .align 1 .b8 __unnamed_49[364] = {118, 111, 105, 100, 32, 76, 97, 121, 101, 114, 78, 111, 114, 109, 87, 97, 114, 112, 73, 109, 112, 108, 40, 76, 79, 65, 68, 44, 32, 83, 84, 79, 82, 69, 44, 32, 115, 105, 103, 110, 101, 100, 32, 105, 110, 116, 44, 32, 115, 105, 103, 110, 101, 100, 32, 105, 110, 116, 44, 32, 100, 111, 117, 98, 108, 101, 44, 32, 67, 111, 109, 112, 117, 116, 101, 84, 121, 112, 101, 32, 42, 44, 32, 67, 111, 109, 112, 117, 116, 101, 84, 121, 112, 101, 32, 42, 41, 32, 91, 119, 105, 116, 104, 32, 76, 79, 65, 68, 32, 61, 32, 66, 105, 97, 115, 65, 100, 100, 82, 101, 115, 105, 100, 117, 97, 108, 76, 111, 97, 100, 60, 95, 95, 104, 97, 108, 102, 44, 32, 102, 108, 111, 97, 116, 62, 59, 32, 83, 84, 79, 82, 69, 32, 61, 32, 65, 102, 102, 105, 110, 101, 83, 116, 111, 114, 101, 60, 102, 108, 111, 97, 116, 44, 32, 95, 95, 104, 97, 108, 102, 62, 59, 32, 67, 111, 109, 112, 117, 116, 101, 84, 121, 112, 101, 32, 61, 32, 102, 108, 111, 97, 116, 59, 32, 105, 110, 116, 32, 112, 97, 99, 107, 95, 115, 105, 122, 101, 32, 61, 32, 52, 59, 32, 105, 110, 116, 32, 109, 97, 120, 95, 99, 111, 108, 115, 95, 112, 101, 114, 95, 116, 104, 114, 101, 97, 100, 32, 61, 32, 49, 50, 59, 32, 105, 110, 116, 32, 109, 105, 110, 95, 99, 111, 108, 115, 95, 112, 101, 114, 95, 116, 104, 114, 101, 97, 100, 32, 61, 32, 49, 50, 59, 32, 105, 110, 116, 32, 116, 104, 114, 101, 97, 100, 95, 103, 114, 111, 117, 112, 95, 119, 105, 100, 116, 104, 32, 61, 32, 51, 50, 59, 32, 105, 110, 116, 32, 114, 111, 119, 115, 95, 112, 101, 114, 95, 97, 99, 99, 101, 115, 115, 32, 61, 32, 49, 59, 32, 95, 95, 110, 118, 95, 98, 111, 111, 108, 32, 112, 97, 100, 100, 105, 110, 103, 32, 61, 32, 102, 97, 108, 115, 101, 93};
.global .align 1 .b8 __unnamed_50[362] = {118, 111, 105, 100, 32, 76, 97, 121, 101, 114, 78, 111, 114, 109, 87, 97, 114, 112, 73, 109, 112, 108, 40, 76, 79, 65, 68, 44, 32, 83, 84, 79, 82, 69, 44, 32, 115, 105, 103, 110, 101, 100, 32, 105, 110, 116, 44, 32, 115, 105, 103, 110, 101, 100, 32, 105, 110, 116, 44, 32, 100, 111, 117, 98, 108, 101, 44, 32, 67, 111, 109, 112, 117, 116, 101, 84, 121, 112, 101, 32, 42, 44, 32, 67, 111, 109, 112, 117, 116, 101, 84, 121, 112, 101, 32, 42, 41, 32, 91, 119, 105, 116, 104, 32, 76, 79, 65, 68, 32, 61, 32, 66, 105, 97, 115, 65, 100, 100, 82, 101, 115, 105, 100, 117, 97, 108, 76, 111, 97, 100, 60, 95, 95, 104, 97, 108, 102, 44, 32, 102, 108, 111, 97, 116, 62, 59, 32, 83, 84, 79, 82, 69, 32, 61, 32, 65, 102, 102, 105, 110, 101, 83, 116, 111, 114, 101, 60, 102, 108, 111, 97, 116, 44, 32, 95, 95, 104, 97, 108, 102, 62, 59, 32, 67, 111, 109, 112, 117, 116, 101, 84, 121, 112, 101, 32, 61, 32, 102, 108, 111, 97, 116, 59, 32, 105, 110, 116, 32, 112, 97, 99, 107, 95, 115, 105, 122, 101, 32, 61, 32, 52, 59, 32, 105, 110, 116, 32, 109, 97, 120, 95, 99, 111, 108, 115, 95, 112, 101, 114, 95, 116, 104, 114, 101, 97, 100, 32, 61, 32, 49, 50, 59, 32, 105, 110, 116, 32, 109, 105, 110, 95, 99, 111, 108, 115, 95, 112, 101, 114, 95, 116, 104, 114, 101, 97, 100, 32, 61, 32, 56, 59, 32, 105, 110, 116, 32, 116, 104, 114, 101, 97, 100, 95, 103, 114, 111, 117, 112, 95, 119, 105, 100, 116, 104, 32, 61, 32, 51, 50, 59, 32, 105, 110, 116, 32, 114, 111, 119, 115, 95, 112, 101, 114, 95, 97, 99, 99, 101, 115, 115, 32, 61, 32, 49, 59, 32, 95, 95, 110, 118, 95, 98, 111, 111, 108, 32, 112, 97, 100, 100, 105, 110, 103, 32, 61, 32, 116, 114, 117, 101, 93};
.global .align 1 .b8 __unnamed_51[364] = {118, 111, 105, 100, 32, 76, 97, 121, 101, 114, 78, 111, 114, 109, 87, 97, 114, 112, 73, 109, 112, 108, 40, 76, 79, 65, 68, 44, 32, 83, 84, 79, 82, 69, 44, 32, 115, 105, 103, 110, 101, 100, 32, 105, 110, 116, 44, 32, 115, 105, 103, 110, 101, 100, 32, 105, 110, 116, 44, 32, 100, 111, 117, 98, 108, 101, 44, 32, 67, 111, 109, 112, 117, 116, 101, 84, 121, 112, 101, 32, 42, 44, 32, 67, 111, 109, 112, 117, 116, 101, 84, 121, 112, 101, 32, 42, 41, 32, 91, 119, 105, 116, 104, 32, 76, 79, 65, 68, 32, 61, 32, 66, 105, 97, 115, 65, 100, 100, 82, 101, 115, 105, 100, 117, 97, 108, 76, 111, 97, 100, 60, 95, 95, 104, 97, 108, 102, 44, 32, 102, 108, 111, 97, 116, 62, 59, 32, 83, 84, 79, 82, 69, 32, 61, 32, 65, 102, 102, 105, 110, 101, 83, 116, 111, 114, 101, 60, 102, 108, 111, 97, 116, 44, 32, 95, 95, 104, 97, 108, 102, 62, 59, 32, 67, 111, 109, 112, 117, 116, 101, 84, 121, 112, 101, 32, 61, 32, 102, 108, 111, 97, 116, 59, 32, 105, 110, 116, 32, 112, 97, 99, 107, 95, 115, 105, 122, 101, 32, 61, 32, 52, 59, 32, 105, 110, 116, 32, 109, 97, 120, 95, 99, 111, 108, 115, 95, 112, 101, 114, 95, 116, 104, 114, 101, 97, 100, 32, 61, 32, 49, 54, 59, 32, 105, 110, 116, 32, 109, 105, 110, 95, 99, 111, 108, 115, 95, 112, 101, 114, 95, 116, 104, 114, 101, 97, 100, 32, 61, 32, 49, 54, 59, 32, 105, 110, 116, 32, 116, 104, 114, 101, 97, 100, 95, 103, 114, 111, 117, 112, 95, 119, 105, 100, 116, 104, 32, 61, 32, 51, 50, 59, 32, 105, 110, 116, 32, 114, 111, 119, 115, 95, 112, 101, 114, 95, 97, 99, 99, 101, 115, 115, 32, 61, 32, 49, 59, 32, 95, 95, 110, 118, 95, 98, 111, 111, 108, 32, 112, 97, 100, 100, 105, 110, 103, 32, 61, 32, 102, 97, 108, 115, 101, 93};
.global .align 1 .b8 __unnamed_52[363] = {118, 111, 105, 100, 32, 76, 97, 121, 101, 114, 78, 111, 114, 109, 87, 97, 114, 112, 73, 109, 112, 108, 40, 76, 79, 65, 68, 44, 32, 83, 84, 79, 82, 69, 44, 32, 115, 105, 103, 110, 101, 100, 32, 105, 110, 116, 44, 32, 115, 105, 103, 110, 101, 100, 32, 105, 110, 116, 44, 32, 100, 111, 117, 98, 108, 101, 44, 32, 67, 111, 109, 112, 117, 116, 101, 84, 121, 112, 101, 32, 42, 44, 32, 67, 111, 109, 112, 117, 116, 101, 84, 121, 112, 101, 32, 42, 41, 32, 91, 119, 105, 116, 104, 32, 76, 79, 65, 68, 32, 61, 32, 66, 105, 97, 115, 65, 100, 100, 82, 101, 115, 105, 100, 117, 97, 108, 76, 111, 97, 100, 60, 95, 95, 104, 97, 108, 102, 44, 32, 102, 108, 111, 97, 116, 62, 59, 32, 83, 84, 79, 82, 69, 32, 61, 32, 65, 102, 102, 105, 110, 101, 83, 116, 111, 114, 101, 60, 102, 108, 111, 97, 116, 44, 32, 95, 95, 104, 97, 108, 102, 62, 59, 32, 67, 111, 109, 112, 117, 116, 101, 84, 121, 112, 101, 32, 61, 32, 102, 108, 111, 97, 116, 59, 32, 105, 110, 116, 32, 112, 97, 99, 107, 95, 115, 105, 122, 101, 32, 61, 32, 52, 59, 32, 105, 110, 116, 32, 109, 97, 120, 95, 99, 111, 108, 115, 95, 112, 101, 114, 95, 116, 104, 114, 101, 97, 100, 32, 61, 32, 49, 54, 59, 32, 105, 110, 116, 32, 109, 105, 110, 95, 99, 111, 108, 115, 95, 112, 101, 114, 95, 116, 104, 114, 101, 97, 100, 32, 61, 32, 49, 50, 59, 32, 105, 110, 116, 32, 116, 104, 114, 101, 97, 100, 95, 103, 114, 111, 117, 112, 95, 119, 105, 100, 116, 104, 32, 61, 32, 51, 50, 59, 32, 105, 110, 116, 32, 114, 111, 119, 115, 95, 112, 101, 114, 95, 97, 99, 99, 101, 115, 115, 32, 61, 32, 49, 59, 32, 95, 95, 110, 118, 95, 98, 111, 111, 108, 32, 112, 97, 100, 100, 105, 110, 103, 32, 61, 32, 116, 114, 117, 101, 93};
.global .align 1 .b8 __unnamed_53[364] = {118, 111, 105, 100, 32, 76, 97, 121, 101, 114, 78, 111, 114, 109, 87, 97, 114, 112, 73, 109, 112, 108, 40, 76, 79, 65, 68, 44, 32, 83, 84, 79, 82, 69, 44, 32, 115, 105, 103, 110, 101, 100, 32, 105, 110, 116, 44, 32, 115, 105, 103, 110, 101, 100, 32, 105, 110, 116, 44, 32, 100, 111, 117, 98, 108, 101, 44, 32, 67, 111, 109, 112, 117, 116, 101, 84, 121, 112, 101, 32, 42, 44, 32, 67, 111, 109, 112, 117, 116, 101, 84, 121, 112, 101, 32, 42, 41, 32, 91, 119, 105, 116, 104, 32, 76, 79, 65, 68, 32, 61, 32, 66, 105, 97, 115, 65, 100, 100, 82, 101, 115, 105, 100, 117, 97, 108, 76, 111, 97, 100, 60, 95, 95, 104, 97, 108, 102, 44, 32, 102, 108, 111, 97, 116, 62, 59, 32, 83, 84, 79, 82, 69, 32, 61, 32, 65, 102, 102, 105, 110, 101, 83, 116, 111, 114, 101, 60, 102, 108, 111, 97, 116, 44, 32, 95, 95, 104, 97, 108, 102, 62, 59, 32, 67, 111, 109, 112, 117, 116, 101, 84, 121, 112, 101, 32, 61, 32, 102, 108, 111, 97, 116, 59, 32, 105, 110, 116, 32, 112, 97, 99, 107, 95, 115, 105, 122, 101, 32, 61, 32, 52, 59, 32, 105, 110, 116, 32, 109, 97, 120, 95, 99, 111, 108, 115, 95, 112, 101, 114, 95, 116, 104, 114, 101, 97, 100, 32, 61, 32, 50, 48, 59, 32, 105, 110, 116, 32, 109, 105, 110, 95, 99, 111, 108, 115, 95, 112, 101, 114, 95, 116, 104, 114, 101, 97, 100, 32, 61, 32, 50, 48, 59, 32, 105, 110, 116, 32, 116, 104, 114, 101, 97, 100, 95, 103, 114, 111, 117, 112, 95, 119, 105, 100, 116, 104, 32, 61, 32, 51, 50, 59, 32, 105, 110, 116, 32, 114, 111, 119, 115, 95, 112, 101, 114, 95, 97, 99, 99, 101, 115, 115, 32, 61, 32, 49, 59, 32, 95, 95, 110, 118, 95, 98, 111, 111, 108, 32, 112, 97, 100, 100, 105, 110, 103, 32, 61, 32, 102, 97, 108, 115, 101, 93};
.global .align 1 .b8 __unnamed_54[363] = {118, 111, 105, 100, 32, 76, 97, 121, 101, 114, 78, 111, 114, 109, 87, 97, 114, 112, 73, 109, 112, 108, 40, 76, 79, 65, 68, 44, 32, 83, 84, 79, 82, 69, 44, 32, 115, 105, 103, 110, 101, 100, 32, 105, 110, 116, 44, 32, 115, 105, 103, 110, 101, 100, 32, 105, 110, 116, 44, 32, 100, 111, 117, 98, 108, 101, 44, 32, 67, 111, 109, 112, 117, 116, 101, 84, 121, 112, 101, 32, 42, 44, 32, 67, 111, 109, 112, 117, 116, 101, 84, 121, 112, 101, 32, 42, 41, 32, 91, 119, 105, 116, 104, 32, 76, 79, 65, 68, 32, 61, 32, 66, 105, 97, 115, 65, 100, 100, 82, 101, 115, 105, 100, 117, 97, 108, 76, 111, 97, 100, 60, 95, 95, 104, 97, 108, 102, 44, 32, 102, 108, 111, 97, 116, 62, 59, 32, 83, 84, 79, 82, 69, 32, 61, 32, 65, 102, 102, 105, 110, 101, 83, 116, 111, 114, 101, 60, 102, 108, 111, 97, 116, 44, 32, 95, 95, 104, 97, 108, 102, 62, 59, 32, 67, 111, 109, 112, 117, 116, 101, 84, 121, 112, 101, 32, 61, 32, 102, 108, 111, 97, 116, 59, 32, 105, 110, 116, 32, 112, 97, 99, 107, 95, 115, 105, 122, 101, 32, 61, 32, 52, 59, 32, 105, 110, 116, 32, 109, 97, 120, 95, 99, 111, 108, 115, 95, 112, 101, 114, 95, 116, 104, 114, 101, 97, 100, 32, 61, 32, 50, 48, 59, 32, 105, 110, 116, 32, 109, 105, 110, 95, 99, 111, 108, 115, 95, 112, 101, 114, 95, 116, 104, 114, 101, 97, 100, 32, 61, 32, 49, 54, 59, 32, 105, 110, 116, 32, 116, 104, 114, 101, 97, 100, 95, 103, 114, 111, 117, 112, 95, 119, 105, 100, 116, 104, 32, 61, 32, 51, 50, 59, 32, 105, 110, 116, 32, 114, 111, 119, 115, 95, 112, 101, 114, 95, 97, 99, 99, 101, 115, 115, 32, 61, 32, 49, 59, 32, 95, 95, 110, 118, 95, 98, 111, 111, 108, 32, 112, 97, 100, 100, 105, 110, 103, 32, 61, 32, 116, 114, 117, 101, 93};
.global .align 1 .b8 __unnamed_55[364] = {118, 111, 105, 100, 32, 76, 97, 121, 101, 114, 78, 111, 114, 109, 87, 97, 114, 112, 73, 109, 112, 108, 40, 76, 79, 65, 68, 44, 32, 83, 84, 79, 82, 69, 44, 32, 115, 105, 103, 110, 101, 100, 32, 105, 110, 116, 44, 32, 115, 105, 103, 110, 101, 100, 32, 105, 110, 116, 44, 32, 100, 111, 117, 98, 108, 101, 44, 32, 67, 111, 109, 112, 117, 116, 101, 84, 121, 112, 101, 32, 42, 44, 32, 67, 111, 109, 112, 117, 116, 101, 84, 121, 112, 101, 32, 42, 41, 32, 91, 119, 105, 116, 104, 32, 76, 79, 65, 68, 32, 61, 32, 66, 105, 97, 115, 65, 100, 100, 82, 101, 115, 105, 100, 117, 97, 108, 76, 111, 97, 100, 60, 95, 95, 104, 97, 108, 102, 44, 32, 102, 108, 111, 97, 116, 62, 59, 32, 83, 84, 79, 82, 69, 32, 61, 32, 65, 102, 102, 105, 110, 101, 83, 116, 111, 114, 101, 60, 102, 108, 111, 97, 116, 44, 32, 95, 95, 104, 97, 108, 102, 62, 59, 32, 67, 111, 109, 112, 117, 116, 101, 84, 121, 112, 101, 32, 61, 32, 102, 108, 111, 97, 116, 59, 32, 105, 110, 116, 32, 112, 97, 99, 107, 95, 115, 105, 122, 101, 32, 61, 32, 52, 59, 32, 105, 110, 116, 32, 109, 97, 120, 95, 99, 111, 108, 115, 95, 112, 101, 114, 95, 116, 104, 114, 101, 97, 100, 32, 61, 32, 50, 52, 59, 32, 105, 110, 116, 32, 109, 105, 110, 95, 99, 111, 108, 115, 95, 112, 101, 114, 95, 116, 104, 114, 101, 97, 100, 32, 61, 32, 50, 52, 59, 32, 105, 110, 116, 32, 116, 104, 114, 101, 97, 100, 95, 103, 114, 111, 117, 112, 95, 119, 105, 100, 116, 104, 32, 61, 32, 51, 50, 59, 32, 105, 110, 116, 32, 114, 111, 119, 115, 95, 112, 101, 114, 95, 97, 99, 99, 101, 115, 115, 32, 61, 32, 49, 59, 32, 95, 95, 110, 118, 95, 98, 111, 111, 108, 32, 112, 97, 100, 100, 105, 110, 103, 32, 61, 32, 102, 97, 108, 115, 101, 93};
.global .align 1 .b8 __unnamed_56[363] = {118, 111, 105, 100, 32, 76, 97, 121, 101, 114, 78, 111, 114, 109, 87, 97, 114, 112, 73, 109, 112, 108, 40, 76, 79, 65, 68, 44, 32, 83, 84, 79, 82, 69, 44, 32, 115, 105, 103, 110, 101, 100, 32, 105, 110, 116, 44, 32, 115, 105, 103, 110, 101, 100, 32, 105, 110, 116, 44, 32, 100, 111, 117, 98, 108, 101, 44, 32, 67, 111, 109, 112, 117, 116, 101, 84, 121, 112, 101, 32, 42, 44, 32, 67, 111, 109, 112, 117, 116, 101, 84, 121, 112, 101, 32, 42, 41, 32, 91, 119, 105, 116, 104, 32, 76, 79, 65, 68, 32, 61, 32, 66, 105, 97, 115, 65, 100, 100, 82, 101, 115, 105, 100, 117, 97, 108, 76, 111, 97, 100, 60, 95, 95, 104, 97, 108, 102, 44, 32, 102, 108, 111, 97, 116, 62, 59, 32, 83, 84, 79, 82, 69, 32, 61, 32, 65, 102, 102, 105, 110, 101, 83, 116, 111, 114, 101, 60, 102, 108, 111, 97, 116, 44, 32, 95, 95, 104, 97, 108, 102, 62, 59, 32, 67, 111, 109, 112, 117, 116, 101, 84, 121, 112, 101, 32, 61, 32, 102, 108, 111, 97, 116, 59, 32, 105, 110, 116, 32, 112, 97, 99, 107, 95, 115, 105, 122, 101, 32, 61, 32, 52, 59, 32, 105, 110, 116, 32, 109, 97, 120, 95, 99, 111, 108, 115, 95, 112, 101, 114, 95, 116, 104, 114, 101, 97, 100, 32, 61, 32, 50, 52, 59, 32, 105, 110, 116, 32, 109, 105, 110, 95, 99, 111, 108, 115, 95, 112, 101, 114, 95, 116, 104, 114, 101, 97, 100, 32, 61, 32, 50, 48, 59, 32, 105, 110, 116, 32, 116, 104, 114, 101, 97, 100, 95, 103, 114, 111, 117, 112, 95, 119, 105, 100, 116, 104, 32, 61, 32, 51, 50, 59, 32, 105, 110, 116, 32, 114, 111, 119, 115, 95, 112, 101, 114, 95, 97, 99, 99, 101, 115, 115, 32, 61, 32, 49, 59, 32, 95, 95, 110, 118, 95, 98, 111, 111, 108, 32, 112, 97, 100, 100, 105, 110, 103, 32, 61, 32, 116, 114, 117, 101, 93};
.global .align 1 .b8 __unnamed_57[364] = {118, 111, 105, 100, 32, 76, 97, 121, 101, 114, 78, 111, 114, 109, 87, 97, 114, 112, 73, 109, 112, 108, 40, 76, 79, 65, 68, 44, 32, 83, 84, 79, 82, 69, 44, 32, 115, 105, 103, 110, 101, 100, 32, 105, 110, 116, 44, 32, 115, 105, 103, 110, 101, 100, 32, 105, 110, 116, 44, 32, 100, 111, 117, 98, 108, 101, 44, 32, 67, 111, 109, 112, 117, 116, 101, 84, 121, 112, 101, 32, 42, 44, 32, 67, 111, 109, 112, 117, 116, 101, 84, 121, 112, 101, 32, 42, 41, 32, 91, 119, 105, 116, 104, 32, 76, 79, 65, 68, 32, 61, 32, 66, 105, 97, 115, 65, 100, 100, 82, 101, 115, 105, 100, 117, 97, 108, 76, 111, 97, 100, 60, 95, 95, 104, 97, 108, 102, 44, 32, 102, 108, 111, 97, 116, 62, 59, 32, 83, 84, 79, 82, 69, 32, 61, 32, 65, 102, 102, 105, 110, 101, 83, 116, 111, 114, 101, 60, 102, 108, 111, 97, 116, 44, 32, 95, 95, 104, 97, 108, 102, 62, 59, 32, 67, 111, 109, 112, 117, 116, 101, 84, 121, 112, 101, 32, 61, 32, 102, 108, 111, 97, 116, 59, 32, 105, 110, 116, 32, 112, 97, 99, 107, 95, 115, 105, 122, 101, 32, 61, 32, 52, 59, 32, 105, 110, 116, 32, 109, 97, 120, 95, 99, 111, 108, 115, 95, 112, 101, 114, 95, 116, 104, 114, 101, 97, 100, 32, 61, 32, 50, 56, 59, 32, 105, 110, 116, 32, 109, 105, 110, 95, 99, 111, 108, 115, 95, 112, 101, 114, 95, 116, 104, 114, 101, 97, 100, 32, 61, 32, 50, 56, 59, 32, 105, 110, 116, 32, 116, 104, 114, 101, 97, 100, 95, 103, 114, 111, 117, 112, 95, 119, 105, 100, 116, 104, 32, 61, 32, 51, 50, 59, 32, 105, 110, 116, 32, 114, 111, 119, 115, 95, 112, 101, 114, 95, 97, 99, 99, 101, 115, 115, 32, 61, 32, 49, 59, 32, 95, 95, 110, 118, 95, 98, 111, 111, 108, 32, 112, 97, 100, 100, 105, 110, 103, 32, 61, 32, 102, 97, 108, 115, 101, 93};
.global .align 1 .b8 __unnamed_58[363] = {118, 111, 105, 100, 32, 76, 97, 121, 101, 114, 78, 111, 114, 109, 87, 97, 114, 112, 73, 109, 112, 108, 40, 76, 79, 65, 68, 44, 32, 83, 84, 79, 82, 69, 44, 32, 115, 105, 103, 110, 101, 100, 32, 105, 110, 116, 44, 32, 115, 105, 103, 110, 101, 100, 32, 105, 110, 116, 44, 32, 100, 111, 117, 98, 108, 101, 44, 32, 67, 111, 109, 112, 117, 116, 101, 84, 121, 112, 101, 32, 42, 44, 32, 67, 111, 109, 112, 117, 116, 101, 84, 121, 112, 101, 32, 42, 41, 32, 91, 119, 105, 116, 104, 32, 76, 79, 65, 68, 32, 61, 32, 66, 105, 97, 115, 65, 100, 100, 82, 101, 115, 105, 100, 117, 97, 108, 76, 111, 97, 100, 60, 95, 95, 104, 97, 108, 102, 44, 32, 102, 108, 111, 97, 116, 62, 59, 32, 83, 84, 79, 82, 69, 32, 61, 32, 65, 102, 102, 105, 110, 101, 83, 116, 111, 114, 101, 60, 102, 108, 111, 97, 116, 44, 32, 95, 95, 104, 97, 108, 102, 62, 59, 32, 67, 111, 109, 112, 117, 116, 101, 84, 121, 112, 101, 32, 61, 32, 102, 108, 111, 97, 116, 59, 32, 105, 110, 116, 32, 112, 97, 99, 107, 95, 115, 105, 122, 101, 32, 61, 32, 52, 59, 32, 105, 110, 116, 32, 109, 97, 120, 95, 99, 111, 108, 115, 95, 112, 101, 114, 95, 116, 104, 114, 101, 97, 100, 32, 61, 32, 50, 56, 59, 32, 105, 110, 116, 32, 109, 105, 110, 95, 99, 111, 108, 115, 95, 112, 101, 114, 95, 116, 104, 114, 101, 97, 100, 32, 61, 32, 50, 52, 59, 32, 105, 110, 116, 32, 116, 104, 114, 101, 97, 100, 95, 103, 114, 111, 117, 112, 95, 119, 105, 100, 116, 104, 32, 61, 32, 51, 50, 59, 32, 105, 110, 116, 32, 114, 111, 119, 115, 95, 112, 101, 114, 95, 97, 99, 99, 101, 115, 115, 32, 61, 32, 49, 59, 32, 95, 95, 110, 118, 95, 98, 111, 111, 108, 32, 112, 97, 100, 100, 105, 110, 103, 32, 61, 32, 116, 114, 117, 101, 93};
.global .align 1 .b8 __unnamed_59[364] = {118, 111, 105, 100, 32, 76, 97, 121, 101, 114, 78, 111, 114, 109, 87, 97, 114, 112, 73, 109, 112, 108, 40, 76, 79, 65, 68, 44, 32, 83, 84, 79, 82, 69, 44, 32, 115, 105, 103, 110, 101, 100, 32, 105, 110, 116, 44, 32, 115, 105, 103, 110, 101, 100, 32, 105, 110, 116, 44, 32, 100, 111, 117, 98, 108, 101, 44, 32, 67, 111, 109, 112, 117, 116, 101, 84, 121, 112, 101, 32, 42, 44, 32, 67, 111, 109, 112, 117, 116, 101, 84, 121, 112, 101, 32, 42, 41, 32, 91, 119, 105, 116, 104, 32, 76, 79, 65, 68, 32, 61, 32, 66, 105, 97, 115, 65, 100, 100, 82, 101, 115, 105, 100, 117, 97, 108, 76, 111, 97, 100, 60, 95, 95, 104, 97, 108, 102, 44, 32, 102, 108, 111, 97, 116, 62, 59, 32, 83, 84, 79, 82, 69, 32, 61, 32, 65, 102, 102, 105, 110, 101, 83, 116, 111, 114, 101, 60, 102, 108, 111, 97, 116, 44, 32, 95, 95, 104, 97, 108, 102, 62, 59, 32, 67, 111, 109, 112, 117, 116, 101, 84, 121, 112, 101, 32, 61, 32, 102, 108, 111, 97, 116, 59, 32, 105, 110, 116, 32, 112, 97, 99, 107, 95, 115, 105, 122, 101, 32, 61, 32, 52, 59, 32, 105, 110, 116, 32, 109, 97, 120, 95, 99, 111, 108, 115, 95, 112, 101, 114, 95, 116, 104, 114, 101, 97, 100, 32, 61, 32, 51, 50, 59, 32, 105, 110, 116, 32, 109, 105, 110, 95, 99, 111, 108, 115, 95, 112, 101, 114, 95, 116, 104, 114, 101, 97, 100, 32, 61, 32, 51, 50, 59, 32, 105, 110, 116, 32, 116, 104, 114, 101, 97, 100, 95, 103, 114, 111, 117, 112, 95, 119, 105, 100, 116, 104, 32, 61, 32, 51, 50, 59, 32, 105, 110, 116, 32, 114, 111, 119, 115, 95, 112, 101, 114, 95, 97, 99, 99, 101, 115, 115, 32, 61, 32, 49, 59, 32, 95, 95, 110, 118, 95, 98, 111, 111, 108, 32, 112, 97, 100, 100, 105, 110, 103, 32, 61, 32, 102, 97, 108, 115, 101, 93};
.global .align 1 .b8 __unnamed_60[363] = {118, 111, 105, 100, 32, 76, 97, 121, 101, 114, 78, 111, 114, 109, 87, 97, 114, 112, 73, 109, 112, 108, 40, 76, 79, 65, 68, 44, 32, 83, 84, 79, 82, 69, 44, 32, 115, 105, 103, 110, 101, 100, 32, 105, 110, 116, 44, 32, 115, 105, 103, 110, 101, 100, 32, 105, 110, 116, 44, 32, 100, 111, 117, 98, 108, 101, 44, 32, 67, 111, 109, 112, 117, 116, 101, 84, 121, 112, 101, 32, 42, 44, 32, 67, 111, 109, 112, 117, 116, 101, 84, 121, 112, 101, 32, 42, 41, 32, 91, 119, 105, 116, 104, 32, 76, 79, 65, 68, 32, 61, 32, 66, 105, 97, 115, 65, 100, 100, 82, 101, 115, 105, 100, 117, 97, 108, 76, 111, 97, 100, 60, 95, 95, 104, 97, 108, 102, 44, 32, 102, 108, 111, 97, 116, 62, 59, 32, 83, 84, 79, 82, 69, 32, 61, 32, 65, 102, 102, 105, 110, 101, 83, 116, 111, 114, 101, 60, 102, 108, 111, 97, 116, 44, 32, 95, 95, 104, 97, 108, 102, 62, 59, 32, 67, 111, 109, 112, 117, 116, 101, 84, 121, 112, 101, 32, 61, 32, 102, 108, 111, 97, 116, 59, 32, 105, 110, 116, 32, 112, 97, 99, 107, 95, 115, 105, 122, 101, 32, 61, 32, 52, 59, 32, 105, 110, 116, 32, 109, 97, 120, 95, 99, 111, 108, 115, 95, 112, 101, 114, 95, 116, 104, 114, 101, 97, 100, 32, 61, 32, 51, 50, 59, 32, 105, 110, 116, 32, 109, 105, 110, 95, 99, 111, 108, 115, 95, 112, 101, 114, 95, 116, 104, 114, 101, 97, 100, 32, 61, 32, 50, 56, 59, 32, 105, 110, 116, 32, 116, 104, 114, 101, 97, 100, 95, 103, 114, 111, 117, 112, 95, 119, 105, 100, 116, 104, 32, 61, 32, 51, 50, 59, 32, 105, 110, 116, 32, 114, 111, 119, 115, 95, 112, 101, 114, 95, 97, 99, 99, 101, 115, 115, 32, 61, 32, 49, 59, 32, 95, 95, 110, 118, 95, 98, 111, 111, 108, 32, 112, 97, 100, 100, 105, 110, 103, 32, 61, 32, 116, 114, 117, 101, 93};
.global .align 1 .b8 __unnamed_61[364] = {118, 111, 105, 100, 32, 76, 97, 121, 101, 114, 78, 111, 114, 109, 87, 97, 114, 112, 73, 109, 112, 108, 40, 76, 79, 65, 68, 44, 32, 83, 84, 79, 82, 69, 44, 32, 115, 105, 103, 110, 101, 100, 32, 105, 110, 116, 44, 32, 115, 105, 103, 110, 101, 100, 32, 105, 110, 116, 44, 32, 100, 111, 117, 98, 108, 101, 44, 32, 67, 111, 109, 112, 117, 116, 101, 84, 121, 112, 101, 32, 42, 44, 32, 67, 111, 109, 112, 117, 116, 101, 84, 121, 112, 101, 32, 42, 41, 32, 91, 119, 105, 116, 104, 32, 76, 79, 65, 68, 32, 61, 32, 66, 105, 97, 115, 65, 100, 100, 82, 101, 115, 105, 100, 117, 97, 108, 76, 111, 97, 100, 60, 95, 95, 104, 97, 108, 102, 44, 32, 102, 108, 111, 97, 116, 62, 59, 32, 83, 84, 79, 82, 69, 32, 61, 32, 65, 102, 102, 105, 110, 101, 83, 116, 111, 114, 101, 60, 102, 108, 111, 97, 116, 44, 32, 95, 95, 104, 97, 108, 102, 62, 59, 32, 67, 111, 109, 112, 117, 116, 101, 84, 121, 112, 101, 32, 61, 32, 102, 108, 111, 97, 116, 59, 32, 105, 110, 116, 32, 112, 97, 99, 107, 95, 115, 105, 122, 101, 32, 61, 32, 52, 59, 32, 105, 110, 116, 32, 109, 97, 120, 95, 99, 111, 108, 115, 95, 112, 101, 114, 95, 116, 104, 114, 101, 97, 100, 32, 61, 32, 54, 52, 59, 32, 105, 110, 116, 32, 109, 105, 110, 95, 99, 111, 108, 115, 95, 112, 101, 114, 95, 116, 104, 114, 101, 97, 100, 32, 61, 32, 54, 52, 59, 32, 105, 110, 116, 32, 116, 104, 114, 101, 97, 100, 95, 103, 114, 111, 117, 112, 95, 119, 105, 100, 116, 104, 32, 61, 32, 51, 50, 59, 32, 105, 110, 116, 32, 114, 111, 119, 115, 95, 112, 101, 114, 95, 97, 99, 99, 101, 115, 115, 32, 61, 32, 49, 59, 32, 95, 95, 110, 118, 95, 98, 111, 111, 108, 32, 112, 97, 100, 100, 105, 110, 103, 32, 61, 32, 102, 97, 108, 115, 101, 93};
.global .align 1 .b8 __unnamed_62[363] = {118, 111, 105, 100, 32, 76, 97, 121, 101, 114, 78, 111, 114, 109, 87, 97, 114, 112, 73, 109, 112, 108, 40, 76, 79, 65, 68, 44, 32, 83, 84, 79, 82, 69, 44, 32, 115, 105, 103, 110, 101, 100, 32, 105, 110, 116, 44, 32, 115, 105, 103, 110, 101, 100, 32, 105, 110, 116, 44, 32, 100, 111, 117, 98, 108, 101, 44, 32, 67, 111, 109, 112, 117, 116, 101, 84, 121, 112, 101, 32, 42, 44, 32, 67, 111, 109, 112, 117, 116, 101, 84, 121, 112, 101, 32, 42, 41, 32, 91, 119, 105, 116, 104, 32, 76, 79, 65, 68, 32, 61, 32, 66, 105, 97, 115, 65, 100, 100, 82, 101, 115, 105, 100, 117, 97, 108, 76, 111, 97, 100, 60, 95, 95, 104, 97, 108, 102, 44, 32, 102, 108, 111, 97, 116, 62, 59, 32, 83, 84, 79, 82, 69, 32, 61, 32, 65, 102, 102, 105, 110, 101, 83, 116, 111, 114, 101, 60, 102, 108, 111, 97, 116, 44, 32, 95, 95, 104, 97, 108, 102, 62, 59, 32, 67, 111, 109, 112, 117, 116, 101, 84, 121, 112, 101, 32, 61, 32, 102, 108, 111, 97, 116, 59, 32, 105, 110, 116, 32, 112, 97, 99, 107, 95, 115, 105, 122, 101, 32, 61, 32, 52, 59, 32, 105, 110, 116, 32, 109, 97, 120, 95, 99, 111, 108, 115, 95, 112, 101, 114, 95, 116, 104, 114, 101, 97, 100, 32, 61, 32, 54, 52, 59, 32, 105, 110, 116, 32, 109, 105, 110, 95, 99, 111, 108, 115, 95, 112, 101, 114, 95, 116, 104, 114, 101, 97, 100, 32, 61, 32, 51, 50, 59, 32, 105, 110, 116, 32, 116, 104, 114, 101, 97, 100, 95, 103, 114, 111, 117, 112, 95, 119, 105, 100, 116, 104, 32, 61, 32, 51, 50, 59, 32, 105, 110, 116, 32, 114, 111, 119, 115, 95, 112, 101, 114, 95, 97, 99, 99, 101, 115, 115, 32, 61, 32, 49, 59, 32, 95, 95, 110, 118, 95, 98, 111, 111, 108, 32, 112, 97, 100, 100, 105, 110, 103, 32, 61, 32, 116, 114, 117, 101, 93};
.global .align 1 .b8 __unnamed_63[364] = {118, 111, 105, 100, 32, 76, 97, 121, 101, 114, 78, 111, 114, 109, 87, 97, 114, 112, 73, 109, 112, 108, 40, 76, 79, 65, 68, 44, 32, 83, 84, 79, 82, 69, 44, 32, 115, 105, 103, 110, 101, 100, 32, 105, 110, 116, 44, 32, 115, 105, 103, 110, 101, 100, 32, 105, 110, 116, 44, 32, 100, 111, 117, 98, 108, 101, 44, 32, 67, 111, 109, 112, 117, 116, 101, 84, 121, 112, 101, 32, 42, 44, 32, 67, 111, 109, 112, 117, 116, 101, 84, 121, 112, 101, 32, 42, 41, 32, 91, 119, 105, 116, 104, 32, 76, 79, 65, 68, 32, 61, 32, 66, 105, 97, 115, 65, 100, 100, 82, 101, 115, 105, 100, 117, 97, 108, 76, 111, 97, 100, 60, 95, 95, 104, 97, 108, 102, 44, 32, 102, 108, 111, 97, 116, 62, 59, 32, 83, 84, 79, 82, 69, 32, 61, 32, 65, 102, 102, 105, 110, 101, 83, 116, 111, 114, 101, 60, 102, 108, 111, 97, 116, 44, 32, 95, 95, 104, 97, 108, 102, 62, 59, 32, 67, 111, 109, 112, 117, 116, 101, 84, 121, 112, 101, 32, 61, 32, 102, 108, 111, 97, 116, 59, 32, 105, 110, 116, 32, 112, 97, 99, 107, 95, 115, 105, 122, 101, 32, 61, 32, 52, 59, 32, 105, 110, 116, 32, 109, 97, 120, 95, 99, 111, 108, 115, 95, 112, 101, 114, 95, 116, 104, 114, 101, 97, 100, 32, 61, 32, 57, 54, 59, 32, 105, 110, 116, 32, 109, 105, 110, 95, 99, 111, 108, 115, 95, 112, 101, 114, 95, 116, 104, 114, 101, 97, 100, 32, 61, 32, 57, 54, 59, 32, 105, 110, 116, 32, 116, 104, 114, 101, 97, 100, 95, 103, 114, 111, 117, 112, 95, 119, 105, 100, 116, 104, 32, 61, 32, 51, 50, 59, 32, 105, 110, 116, 32, 114, 111, 119, 115, 95, 112, 101, 114, 95, 97, 99, 99, 101, 115, 115, 32, 61, 32, 49, 59, 32, 95, 95, 110, 118, 95, 98, 111, 111, 108, 32, 112, 97, 100, 100, 105, 110, 103, 32, 61, 32, 102, 97, 108, 115, 101, 93};
.global .align 1 .b8 __unnamed_64[363] = {118, 111, 105, 100, 32, 76, 97, 121, 101, 114, 78, 111, 114, 109, 87, 97, 114, 112, 73, 109, 112, 108, 40, 76, 79, 65, 68, 44, 32, 83, 84, 79, 82, 69, 44, 32, 115, 105, 103, 110, 101, 100, 32, 105, 110, 116, 44, 32, 115, 105, 103, 110, 101, 100, 32, 105, 110, 116, 44, 32, 100, 111, 117, 98, 108, 101, 44, 32, 67, 111, 109, 112, 117, 116, 101, 84, 121, 112, 101, 32, 42, 44, 32, 67, 111, 109, 112, 117, 116, 101, 84, 121, 112, 101, 32, 42, 41, 32, 91, 119, 105, 116, 104, 32, 76, 79, 65, 68, 32, 61, 32, 66, 105, 97, 115, 65, 100, 100, 82, 101, 115, 105, 100, 117, 97, 108, 76, 111, 97, 100, 60, 95, 95, 104, 97, 108, 102, 44, 32, 102, 108, 111, 97, 116, 62, 59, 32, 83, 84, 79, 82, 69, 32, 61, 32, 65, 102, 102, 105, 110, 101, 83, 116, 111, 114, 101, 60, 102, 108, 111, 97, 116, 44, 32, 95, 95, 104, 97, 108, 102, 62, 59, 32, 67, 111, 109, 112, 117, 116, 101, 84, 121, 112, 101, 32, 61, 32, 102, 108, 111, 97, 116, 59, 32, 105, 110, 116, 32, 112, 97, 99, 107, 95, 115, 105, 122, 101, 32, 61, 32, 52, 59, 32, 105, 110, 116, 32, 109, 97, 120, 95, 99, 111, 108, 115, 95, 112, 101, 114, 95, 116, 104, 114, 101, 97, 100, 32, 61, 32, 57, 54, 59, 32, 105, 110, 116, 32, 109, 105, 110, 95, 99, 111, 108, 115, 95, 112, 101, 114, 95, 116, 104, 114, 101, 97, 100, 32, 61, 32, 54, 52, 59, 32, 105, 110, 116, 32, 116, 104, 114, 101, 97, 100, 95, 103, 114, 111, 117, 112, 95, 119, 105, 100, 116, 104, 32, 61, 32, 51, 50, 59, 32, 105, 110, 116, 32, 114, 111, 119, 115, 95, 112, 101, 114, 95, 97, 99, 99, 101, 115, 115, 32, 61, 32, 49, 59, 32, 95, 95, 110, 118, 95, 98, 111, 111, 108, 32, 112, 97, 100, 100, 105, 110, 103, 32, 61, 32, 116, 114, 117, 101, 93};
.global .align 1 .b8 __unnamed_65[366] = {118, 111, 105, 100, 32, 76, 97, 121, 101, 114, 78, 111, 114, 109, 87, 97, 114, 112, 73, 109, 112, 108, 40, 76, 79, 65, 68, 44, 32, 83, 84, 79, 82, 69, 44, 32, 115, 105, 103, 110, 101, 100, 32, 105, 110, 116, 44, 32, 115, 105, 103, 110, 101, 100, 32, 105, 110, 116, 44, 32, 100, 111, 117, 98, 108, 101, 44, 32, 67, 111, 109, 112, 117, 116, 101, 84, 121, 112, 101, 32, 42, 44, 32, 67, 111, 109, 112, 117, 116, 101, 84, 121, 112, 101, 32, 42, 41, 32, 91, 119, 105, 116, 104, 32, 76, 79, 65, 68, 32, 61, 32, 66, 105, 97, 115, 65, 100, 100, 82, 101, 115, 105, 100, 117, 97, 108, 76, 111, 97, 100, 60, 95, 95, 104, 97, 108, 102, 44, 32, 102, 108, 111, 97, 116, 62, 59, 32, 83, 84, 79, 82, 69, 32, 61, 32, 65, 102, 102, 105, 110, 101, 83, 116, 111, 114, 101, 60, 102, 108, 111, 97, 116, 44, 32, 95, 95, 104, 97, 108, 102, 62, 59, 32, 67, 111, 109, 112, 117, 116, 101, 84, 121, 112, 101, 32, 61, 32, 102, 108, 111, 97, 116, 59, 32, 105, 110, 116, 32, 112, 97, 99, 107, 95, 115, 105, 122, 101, 32, 61, 32, 52, 59, 32, 105, 110, 116, 32, 109, 97, 120, 95, 99, 111, 108, 115, 95, 112, 101, 114, 95, 116, 104, 114, 101, 97, 100, 32, 61, 32, 49, 50, 56, 59, 32, 105, 110, 116, 32, 109, 105, 110, 95, 99, 111, 108, 115, 95, 112, 101, 114, 95, 116, 104, 114, 101, 97, 100, 32, 61, 32, 49, 50, 56, 59, 32, 105, 110, 116, 32, 116, 104, 114, 101, 97, 100, 95, 103, 114, 111, 117, 112, 95, 119, 105, 100, 116, 104, 32, 61, 32, 51, 50, 59, 32, 105, 110, 116, 32, 114, 111, 119, 115, 95, 112, 101, 114, 95, 97, 99, 99, 101, 115, 115, 32, 61, 32, 49, 59, 32, 95, 95, 110, 118, 95, 98, 111, 111, 108, 32, 112, 97, 100, 100, 105, 110, 103, 32, 61, 32, 102, 97, 108, 115, 101, 93};
.global .align 1 .b8 __unnamed_66[364] = {118, 111, 105, 100, 32, 76, 97, 121, 101, 114, 78, 111, 114, 109, 87, 97, 114, 112, 73, 109, 112, 108, 40, 76, 79, 65, 68, 44, 32, 83, 84, 79, 82, 69, 44, 32, 115, 105, 103, 110, 101, 100, 32, 105, 110, 116, 44, 32, 115, 105, 103, 110, 101, 100, 32, 105, 110, 116, 44, 32, 100, 111, 117, 98, 108, 101, 44, 32, 67, 111, 109, 112, 117, 116, 101, 84, 121, 112, 101, 32, 42, 44, 32, 67, 111, 109, 112, 117, 116, 101, 84, 121, 112, 101, 32, 42, 41, 32, 91, 119, 105, 116, 104, 32, 76, 79, 65, 68, 32, 61, 32, 66, 105, 97, 115, 65, 100, 100, 82, 101, 115, 105, 100, 117, 97, 108, 76, 111, 97, 100, 60, 95, 95, 104, 97, 108, 102, 44, 32, 102, 108, 111, 97, 116, 62, 59, 32, 83, 84, 79, 82, 69, 32, 61, 32, 65, 102, 102, 105, 110, 101, 83, 116, 111, 114, 101, 60, 102, 108, 111, 97, 116, 44, 32, 95, 95, 104, 97, 108, 102, 62, 59, 32, 67, 111, 109, 112, 117, 116, 101, 84, 121, 112, 101, 32, 61, 32, 102, 108, 111, 97, 116, 59, 32, 105, 110, 116, 32, 112, 97, 99, 107, 95, 115, 105, 122, 101, 32, 61, 32, 52, 59, 32, 105, 110, 116, 32, 109, 97, 120, 95, 99, 111, 108, 115, 95, 112, 101, 114, 95, 116, 104, 114, 101, 97, 100, 32, 61, 32, 49, 50, 56, 59, 32, 105, 110, 116, 32, 109, 105, 110, 95, 99, 111, 108, 115, 95, 112, 101, 114, 95, 116, 104, 114, 101, 97, 100, 32, 61, 32, 57, 54, 59, 32, 105, 110, 116, 32, 116, 104, 114, 101, 97, 100, 95, 103, 114, 111, 117, 112, 95, 119, 105, 100, 116, 104, 32, 61, 32, 51, 50, 59, 32, 105, 110, 116, 32, 114, 111, 119, 115, 95, 112, 101, 114, 95, 97, 99, 99, 101, 115, 115, 32, 61, 32, 49, 59, 32, 95, 95, 110, 118, 95, 98, 111, 111, 108, 32, 112, 97, 100, 100, 105, 110, 103, 32, 61, 32, 116, 114, 117, 101, 93};
.global .align 1 .b8 __unnamed_67[366] = {118, 111, 105, 100, 32, 76, 97, 121, 101, 114, 78, 111, 114, 109, 87, 97, 114, 112, 73, 109, 112, 108, 40, 76, 79, 65, 68, 44, 32, 83, 84, 79, 82, 69, 44, 32, 115, 105, 103, 110, 101, 100, 32, 105, 110, 116, 44, 32, 115, 105, 103, 110, 101, 100, 32, 105, 110, 116, 44, 32, 100, 111, 117, 98, 108, 101, 44, 32, 67, 111, 109, 112, 117, 116, 101, 84, 121, 112, 101, 32, 42, 44, 32, 67, 111, 109, 112, 117, 116, 101, 84, 121, 112, 101, 32, 42, 41, 32, 91, 119, 105, 116, 104, 32, 76, 79, 65, 68, 32, 61, 32, 66, 105, 97, 115, 65, 100, 100, 82, 101, 115, 105, 100, 117, 97, 108, 76, 111, 97, 100, 60, 95, 95, 104, 97, 108, 102, 44, 32, 102, 108, 111, 97, 116, 62, 59, 32, 83, 84, 79, 82, 69, 32, 61, 32, 65, 102, 102, 105, 110, 101, 83, 116, 111, 114, 101, 60, 102, 108, 111, 97, 116, 44, 32, 95, 95, 104, 97, 108, 102, 62, 59, 32, 67, 111, 109, 112, 117, 116, 101, 84, 121, 112, 101, 32, 61, 32, 102, 108, 111, 97, 116, 59, 32, 105, 110, 116, 32, 112, 97, 99, 107, 95, 115, 105, 122, 101, 32, 61, 32, 52, 59, 32, 105, 110, 116, 32, 109, 97, 120, 95, 99, 111, 108, 115, 95, 112, 101, 114, 95, 116, 104, 114, 101, 97, 100, 32, 61, 32, 49, 54, 48, 59, 32, 105, 110, 116, 32, 109, 105, 110, 95, 99, 111, 108, 115, 95, 112, 101, 114, 95, 116, 104, 114, 101, 97, 100, 32, 61, 32, 49, 54, 48, 59, 32, 105, 110, 116, 32, 116, 104, 114, 101, 97, 100, 95, 103, 114, 111, 117, 112, 95, 119, 105, 100, 116, 104, 32, 61, 32, 51, 50, 59, 32, 105, 110, 116, 32, 114, 111, 119, 115, 95, 112, 101, 114, 95, 97, 99, 99, 101, 115, 115, 32, 61, 32, 49, 59, 32, 95, 95, 110, 118, 95, 98, 111, 111, 108, 32, 112, 97, 100, 100, 105, 110, 103, 32, 61, 32, 102, 97, 108, 115, 101, 93};
.global .align 1 .b8 __unnamed_68[365] = {118, 111, 105, 100, 32, 76, 97, 121, 101, 114, 78, 111, 114, 109, 87, 97, 114, 112, 73, 109, 112, 108, 40, 76, 79, 65, 68, 44, 32, 83, 84, 79, 82, 69, 44, 32, 115, 105, 103, 110, 101, 100, 32, 105, 110, 116, 44, 32, 115, 105, 103, 110, 101, 100, 32, 105, 110, 116, 44, 32, 100, 111, 117, 98, 108, 101, 44, 32, 67, 111, 109, 112, 117, 116, 101, 84, 121, 112, 101, 32, 42, 44, 32, 67, 111, 109, 112, 117, 116, 101, 84, 121, 112, 101, 32, 42, 41, 32, 91, 119, 105, 116, 104, 32, 76, 79, 65, 68, 32, 61, 32, 66, 105, 97, 115, 65, 100, 100, 82, 101, 115, 105, 100, 117, 97, 108, 76, 111, 97, 100, 60, 95, 95, 104, 97, 108, 102, 44, 32, 102, 108, 111, 97, 116, 62, 59, 32, 83, 84, 79, 82, 69, 32, 61, 32, 65, 102, 102, 105, 110, 101, 83, 116, 111, 114, 101, 60, 102, 108, 111, 97, 116, 44, 32, 95, 95, 104, 97, 108, 102, 62, 59, 32, 67, 111, 109, 112, 117, 116, 101, 84, 121, 112, 101, 32, 61, 32, 102, 108, 111, 97, 116, 59, 32, 105, 110, 116, 32, 112, 97, 99, 107, 95, 115, 105, 122, 101, 32, 61, 32, 52, 59, 32, 105, 110, 116, 32, 109, 97, 120, 95, 99, 111, 108, 115, 95, 112, 101, 114, 95, 116, 104, 114, 101, 97, 100, 32, 61, 32, 49, 54, 48, 59, 32, 105, 110, 116, 32, 109, 105, 110, 95, 99, 111, 108, 115, 95, 112, 101, 114, 95, 116, 104, 114, 101, 97, 100, 32, 61, 32, 49, 50, 56, 59, 32, 105, 110, 116, 32, 116, 104, 114, 101, 97, 100, 95, 103, 114, 111, 117, 112, 95, 119, 105, 100, 116, 104, 32, 61, 32, 51, 50, 59, 32, 105, 110, 116, 32, 114, 111, 119, 115, 95, 112, 101, 114, 95, 97, 99, 99, 101, 115, 115, 32, 61, 32, 49, 59, 32, 95, 95, 110, 118, 95, 98, 111, 111, 108, 32, 112, 97, 100, 100, 105, 110, 103, 32, 61, 32, 116, 114, 117, 101, 93};
.global .align 1 .b8 __unnamed_69[361] = {118, 111, 105, 100, 32, 76, 97, 121, 101, 114, 78, 111, 114, 109, 87, 97, 114, 112, 73, 109, 112, 108, 40, 76, 79, 65, 68, 44, 32, 83, 84, 79, 82, 69, 44, 32, 115, 105, 103, 110, 101, 100, 32, 105, 110, 116, 44, 32, 115, 105, 103, 110, 101, 100, 32, 105, 110, 116, 44, 32, 100, 111, 117, 98, 108, 101, 44, 32, 67, 111, 109, 112, 117, 116, 101, 84, 121, 112, 101, 32, 42, 44, 32, 67, 111, 109, 112, 117, 116, 101, 84, 121, 112, 101, 32, 42, 41, 32, 91, 119, 105, 116, 104, 32, 76, 79, 65, 68, 32, 61, 32, 66, 105, 97, 115, 65, 100, 100, 82, 101, 115, 105, 100, 117, 97, 108, 76, 111, 97, 100, 60, 95, 95, 104, 97, 108, 102, 44, 32, 102, 108, 111, 97, 116, 62, 59, 32, 83, 84, 79, 82, 69, 32, 61, 32, 65, 102, 102, 105, 110, 101, 83, 116, 111, 114, 101, 60, 102, 108, 111, 97, 116, 44, 32, 95, 95, 104, 97, 108, 102, 62, 59, 32, 67, 111, 109, 112, 117, 116, 101, 84, 121, 112, 101, 32, 61, 32, 102, 108, 111, 97, 116, 59, 32, 105, 110, 116, 32, 112, 97, 99, 107, 95, 115, 105, 122, 101, 32, 61, 32, 49, 59, 32, 105, 110, 116, 32, 109, 97, 120, 95, 99, 111, 108, 115, 95, 112, 101, 114, 95, 116, 104, 114, 101, 97, 100, 32, 61, 32, 49, 59, 32, 105, 110, 116, 32, 109, 105, 110, 95, 99, 111, 108, 115, 95, 112, 101, 114, 95, 116, 104, 114, 101, 97, 100, 32, 61, 32, 49, 59, 32, 105, 110, 116, 32, 116, 104, 114, 101, 97, 100, 95, 103, 114, 111, 117, 112, 95, 119, 105, 100, 116, 104, 32, 61, 32, 52, 59, 32, 105, 110, 116, 32, 114, 111, 119, 115, 95, 112, 101, 114, 95, 97, 99, 99, 101, 115, 115, 32, 61, 32, 50, 59, 32, 95, 95, 110, 118, 95, 98, 111, 111, 108, 32, 112, 97, 100, 100, 105, 110, 103, 32, 61, 32, 102, 97, 108, 115, 101, 93};
.global .align 1 .b8 __unnamed_70[360] = {118, 111, 105, 100, 32, 76, 97, 121, 101, 114, 78, 111, 114, 109, 87, 97, 114, 112, 73, 109, 112, 108, 40, 76, 79, 65, 68, 44, 32, 83, 84, 79, 82, 69, 44, 32, 115, 105, 103, 110, 101, 100, 32, 105, 110, 116, 44, 32, 115, 105, 103, 110, 101, 100, 32, 105, 110, 116, 44, 32, 100, 111, 117, 98, 108, 101, 44, 32, 67, 111, 109, 112, 117, 116, 101, 84, 121, 112, 101, 32, 42, 44, 32, 67, 111, 109, 112, 117, 116, 101, 84, 121, 112, 101, 32, 42, 41, 32, 91, 119, 105, 116, 104, 32, 76, 79, 65, 68, 32, 61, 32, 66, 105, 97, 115, 65, 100, 100, 82, 101, 115, 105, 100, 117, 97, 108, 76, 111, 97, 100, 60, 95, 95, 104, 97, 108, 102, 44, 32, 102, 108, 111, 97, 116, 62, 59, 32, 83, 84, 79, 82, 69, 32, 61, 32, 65, 102, 102, 105, 110, 101, 83, 116, 111, 114, 101, 60, 102, 108, 111, 97, 116, 44, 32, 95, 95, 104, 97, 108, 102, 62, 59, 32, 67, 111, 109, 112, 117, 116, 101, 84, 121, 112, 101, 32, 61, 32, 102, 108, 111, 97, 116, 59, 32, 105, 110, 116, 32, 112, 97, 99, 107, 95, 115, 105, 122, 101, 32, 61, 32, 49, 59, 32, 105, 110, 116, 32, 109, 97, 120, 95, 99, 111, 108, 115, 95, 112, 101, 114, 95, 116, 104, 114, 101, 97, 100, 32, 61, 32, 49, 59, 32, 105, 110, 116, 32, 109, 105, 110, 95, 99, 111, 108, 115, 95, 112, 101, 114, 95, 116, 104, 114, 101, 97, 100, 32, 61, 32, 48, 59, 32, 105, 110, 116, 32, 116, 104, 114, 101, 97, 100, 95, 103, 114, 111, 117, 112, 95, 119, 105, 100, 116, 104, 32, 61, 32, 52, 59, 32, 105, 110, 116, 32, 114, 111, 119, 115, 95, 112, 101, 114, 95, 97, 99, 99, 101, 115, 115, 32, 61, 32, 50, 59, 32, 95, 95, 110, 118, 95, 98, 111, 111, 108, 32, 112, 97, 100, 100, 105, 110, 103, 32, 61, 32, 116, 114, 117, 101, 93};
.global .align 1 .b8 __unnamed_71[361] = {118, 111, 105, 100, 32, 76, 97, 121, 101, 114, 78, 111, 114, 109, 87, 97, 114, 112, 73, 109, 112, 108, 40, 76, 79, 65, 68, 44, 32, 83, 84, 79, 82, 69, 44, 32, 115, 105, 103, 110, 101, 100, 32, 105, 110, 116, 44, 32, 115, 105, 103, 110, 101, 100, 32, 105, 110, 116, 44, 32, 100, 111, 117, 98, 108, 101, 44, 32, 67, 111, 109, 112, 117, 116, 101, 84, 121, 112, 101, 32, 42, 44, 32, 67, 111, 109, 112, 117, 116, 101, 84, 121, 112, 101, 32, 42, 41, 32, 91, 119, 105, 116, 104, 32, 76, 79, 65, 68, 32, 61, 32, 66, 105, 97, 115, 65, 100, 100, 82, 101, 115, 105, 100, 117, 97, 108, 76, 111, 97, 100, 60, 95, 95, 104, 97, 108, 102, 44, 32, 102, 108, 111, 97, 116, 62, 59, 32, 83, 84, 79, 82, 69, 32, 61, 32, 65, 102, 102, 105, 110, 101, 83, 116, 111, 114, 101, 60, 102, 108, 111, 97, 116, 44, 32, 95, 95, 104, 97, 108, 102, 62, 59, 32, 67, 111, 109, 112, 117, 116, 101, 84, 121, 112, 101, 32, 61, 32, 102, 108, 111, 97, 116, 59, 32, 105, 110, 116, 32, 112, 97, 99, 107, 95, 115, 105, 122, 101, 32, 61, 32, 49, 59, 32, 105, 110, 116, 32, 109, 97, 120, 95, 99, 111, 108, 115, 95, 112, 101, 114, 95, 116, 104, 114, 101, 97, 100, 32, 61, 32, 49, 59, 32, 105, 110, 116, 32, 109, 105, 110, 95, 99, 111, 108, 115, 95, 112, 101, 114, 95, 116, 104, 114, 101, 97, 100, 32, 61, 32, 49, 59, 32, 105, 110, 116, 32, 116, 104, 114, 101, 97, 100, 95, 103, 114, 111, 117, 112, 95, 119, 105, 100, 116, 104, 32, 61, 32, 52, 59, 32, 105, 110, 116, 32, 114, 111, 119, 115, 95, 112, 101, 114, 95, 97, 99, 99, 101, 115, 115, 32, 61, 32, 49, 59, 32, 95, 95, 110, 118, 95, 98, 111, 111, 108, 32, 112, 97, 100, 100, 105, 110, 103, 32, 61, 32, 102, 97, 108, 115, 101, 93};
.global .align 1 .b8 __unnamed_72[360] = {118, 111, 105, 100, 32, 76, 97, 121, 101, 114, 78, 111, 114, 109, 87, 97, 114, 112, 73, 109, 112, 108, 40, 76, 79, 65, 68, 44, 32, 83, 84, 79, 82, 69, 44, 32, 115, 105, 103, 110, 101, 100, 32, 105, 110, 116, 44, 32, 115, 105, 103, 110, 101, 100, 32, 105, 110, 116, 44, 32, 100, 111, 117, 98, 108, 101, 44, 32, 67, 111, 109, 112, 117, 116, 101, 84, 121, 112, 101, 32, 42, 44, 32, 67, 111, 109, 112, 117, 116, 101, 84, 121, 112, 101, 32, 42, 41, 32, 91, 119, 105, 116, 104, 32, 76, 79, 65, 68, 32, 61, 32, 66, 105, 97, 115, 65, 100, 100, 82, 101, 115, 105, 100, 117, 97, 108, 76, 111, 97, 100, 60, 95, 95, 104, 97, 108, 102, 44, 32, 102, 108, 111, 97, 116, 62, 59, 32, 83, 84, 79, 82, 69, 32, 61, 32, 65, 102, 102, 105, 110, 101, 83, 116, 111, 114, 101, 60, 102, 108, 111, 97, 116, 44, 32, 95, 95, 104, 97, 108, 102, 62, 59, 32, 67, 111, 109, 112, 117, 116, 101, 84, 121, 112, 101, 32, 61, 32, 102, 108, 111, 97, 116, 59, 32, 105, 110, 116, 32, 112, 97, 99, 107, 95, 115, 105, 122, 101, 32, 61, 32, 49, 59, 32, 105, 110, 116, 32, 109, 97, 120, 95, 99, 111, 108, 115, 95, 112, 101, 114, 95, 116, 104, 114, 101, 97, 100, 32, 61, 32, 49, 59, 32, 105, 110, 116, 32, 109, 105, 110, 95, 99, 111, 108, 115, 95, 112, 101, 114, 95, 116, 104, 114, 101, 97, 100, 32, 61, 32, 48, 59, 32, 105, 110, 116, 32, 116, 104, 114, 101, 97, 100, 95, 103, 114, 111, 117, 112, 95, 119, 105, 100, 116, 104, 32, 61, 32, 52, 59, 32, 105, 110, 116, 32, 114, 111, 119, 115, 95, 112, 101, 114, 95, 97, 99, 99, 101, 115, 115, 32, 61, 32, 49, 59, 32, 95, 95, 110, 118, 95, 98, 111, 111, 108, 32, 112, 97, 100, 100, 105, 110, 103, 32, 61, 32, 116, 114, 117, 101, 93};
.global .align 1 .b8 __unnamed_73[361] = {118, 111, 105, 100, 32, 76, 97, 121, 101, 114, 78, 111, 114, 109, 87, 97, 114, 112, 73, 109, 112, 108, 40, 76, 79, 65, 68, 44, 32, 83, 84, 79, 82, 69, 44, 32, 115, 105, 103, 110, 101, 100, 32, 105, 110, 116, 44, 32, 115, 105, 103, 110, 101, 100, 32, 105, 110, 116, 44, 32, 100, 111, 117, 98, 108, 101, 44, 32, 67, 111, 109, 112, 117, 116, 101, 84, 121, 112, 101, 32, 42, 44, 32, 67, 111, 109, 112, 117, 116, 101, 84, 121, 112, 101, 32, 42, 41, 32, 91, 119, 105, 116, 104, 32, 76, 79, 65, 68, 32, 61, 32, 66, 105, 97, 115, 65, 100, 100, 82, 101, 115, 105, 100, 117, 97, 108, 76, 111, 97, 100, 60, 95, 95, 104, 97, 108, 102, 44, 32, 102, 108, 111, 97, 116, 62, 59, 32, 83, 84, 79, 82, 69, 32, 61, 32, 65, 102, 102, 105, 110, 101, 83, 116, 111, 114, 101, 60, 102, 108, 111, 97, 116, 44, 32, 95, 95, 104, 97, 108, 102, 62, 59, 32, 67, 111, 109, 112, 117, 116, 101, 84, 121, 112, 101, 32, 61, 32, 102, 108, 111, 97, 116, 59, 32, 105, 110, 116, 32, 112, 97, 99, 107, 95, 115, 105, 122, 101, 32, 61, 32, 49, 59, 32, 105, 110, 116, 32, 109, 97, 120, 95, 99, 111, 108, 115, 95, 112, 101, 114, 95, 116, 104, 114, 101, 97, 100, 32, 61, 32, 49, 59, 32, 105, 110, 116, 32, 109, 105, 110, 95, 99, 111, 108, 115, 95, 112, 101, 114, 95, 116, 104, 114, 101, 97, 100, 32, 61, 32, 49, 59, 32, 105, 110, 116, 32, 116, 104, 114, 101, 97, 100, 95, 103, 114, 111, 117, 112, 95, 119, 105, 100, 116, 104, 32, 61, 32, 56, 59, 32, 105, 110, 116, 32, 114, 111, 119, 115, 95, 112, 101, 114, 95, 97, 99, 99, 101, 115, 115, 32, 61, 32, 50, 59, 32, 95, 95, 110, 118, 95, 98, 111, 111, 108, 32, 112, 97, 100, 100, 105, 110, 103, 32, 61, 32, 102, 97, 108, 115, 101, 93};
.global .align 1 .b8 __unnamed_74[360] = {118, 111, 105, 100, 32, 76, 97, 121, 101, 114, 78, 111, 114, 109, 87, 97, 114, 112, 73, 109, 112, 108, 40, 76, 79, 65, 68, 44, 32, 83, 84, 79, 82, 69, 44, 32, 115, 105, 103, 110, 101, 100, 32, 105, 110, 116, 44, 32, 115, 105, 103, 110, 101, 100, 32, 105, 110, 116, 44, 32, 100, 111, 117, 98, 108, 101, 44, 32, 67, 111, 109, 112, 117, 116, 101, 84, 121, 112, 101, 32, 42, 44, 32, 67, 111, 109, 112, 117, 116, 101, 84, 121, 112, 101, 32, 42, 41, 32, 91, 119, 105, 116, 104, 32, 76, 79, 65, 68, 32, 61, 32, 66, 105, 97, 115, 65, 100, 100, 82, 101, 115, 105, 100, 117, 97, 108, 76, 111, 97, 100, 60, 95, 95, 104, 97, 108, 102, 44, 32, 102, 108, 111, 97, 116, 62, 59, 32, 83, 84, 79, 82, 69, 32, 61, 32, 65, 102, 102, 105, 110, 101, 83, 116, 111, 114, 101, 60, 102, 108, 111, 97, 116, 44, 32, 95, 95, 104, 97, 108, 102, 62, 59, 32, 67, 111, 109, 112, 117, 116, 101, 84, 121, 112, 101, 32, 61, 32, 102, 108, 111, 97, 116, 59, 32, 105, 110, 116, 32, 112, 97, 99, 107, 95, 115, 105, 122, 101, 32, 61, 32, 49, 59, 32, 105, 110, 116, 32, 109, 97, 120, 95, 99, 111, 108, 115, 95, 112, 101, 114, 95, 116, 104, 114, 101, 97, 100, 32, 61, 32, 49, 59, 32, 105, 110, 116, 32, 109, 105, 110, 95, 99, 111, 108, 115, 95, 112, 101, 114, 95, 116, 104, 114, 101, 97, 100, 32, 61, 32, 48, 59, 32, 105, 110, 116, 32, 116, 104, 114, 101, 97, 100, 95, 103, 114, 111, 117, 112, 95, 119, 105, 100, 116, 104, 32, 61, 32, 56, 59, 32, 105, 110, 116, 32, 114, 111, 119, 115, 95, 112, 101, 114, 95, 97, 99, 99, 101, 115, 115, 32, 61, 32, 50, 59, 32, 95, 95, 110, 118, 95, 98, 111, 111, 108, 32, 112, 97, 100, 100, 105, 110, 103, 32, 61, 32, 116, 114, 117, 101, 93};
.global .align 1 .b8 __unnamed_75[361] = {118, 111, 105, 100, 32, 76, 97, 121, 101, 114, 78, 111, 114, 109, 87, 97, 114, 112, 73, 109, 112, 108, 40, 76, 79, 65, 68, 44, 32, 83, 84, 79, 82, 69, 44, 32, 115, 105, 103, 110, 101, 100, 32, 105, 110, 116, 44, 32, 115, 105, 103, 110, 101, 100, 32, 105, 110, 116, 44, 32, 100, 111, 117, 98, 108, 101, 44, 32, 67, 111, 109, 112, 117, 116, 101, 84, 121, 112, 101, 32, 42, 44, 32, 67, 111, 109, 112, 117, 116, 101, 84, 121, 112, 101, 32, 42, 41, 32, 91, 119, 105, 116, 104, 32, 76, 79, 65, 68, 32, 61, 32, 66, 105, 97, 115, 65, 100, 100, 82, 101, 115, 105, 100, 117, 97, 108, 76, 111, 97, 100, 60, 95, 95, 104, 97, 108, 102, 44, 32, 102, 108, 111, 97, 116, 62, 59, 32, 83, 84, 79, 82, 69, 32, 61, 32, 65, 102, 102, 105, 110, 101, 83, 116, 111, 114, 101, 60, 102, 108, 111, 97, 116, 44, 32, 95, 95, 104, 97, 108, 102, 62, 59, 32, 67, 111, 109, 112, 117, 116, 101, 84, 121, 112, 101, 32, 61, 32, 102, 108, 111, 97, 116, 59, 32, 105, 110, 116, 32, 112, 97, 99, 107, 95, 115, 105, 122, 101, 32, 61, 32, 49, 59, 32, 105, 110, 116, 32, 109, 97, 120, 95, 99, 111, 108, 115, 95, 112, 101, 114, 95, 116, 104, 114, 101, 97, 100, 32, 61, 32, 49, 59, 32, 105, 110, 116, 32, 109, 105, 110, 95, 99, 111, 108, 115, 95, 112, 101, 114, 95, 116, 104, 114, 101, 97, 100, 32, 61, 32, 49, 59, 32, 105, 110, 116, 32, 116, 104, 114, 101, 97, 100, 95, 103, 114, 111, 117, 112, 95, 119, 105, 100, 116, 104, 32, 61, 32, 56, 59, 32, 105, 110, 116, 32, 114, 111, 119, 115, 95, 112, 101, 114, 95, 97, 99, 99, 101, 115, 115, 32, 61, 32, 49, 59, 32, 95, 95, 110, 118, 95, 98, 111, 111, 108, 32, 112, 97, 100, 100, 105, 110, 103, 32, 61, 32, 102, 97, 108, 115, 101, 93};
.global .align 1 .b8 __unnamed_76[360] = {118, 111, 105, 100, 32, 76, 97, 121, 101, 114, 78, 111, 114, 109, 87, 97, 114, 112, 73, 109, 112, 108, 40, 76, 79, 65, 68, 44, 32, 83, 84, 79, 82, 69, 44, 32, 115, 105, 103, 110, 101, 100, 32, 105, 110, 116, 44, 32, 115, 105, 103, 110, 101, 100, 32, 105, 110, 116, 44, 32, 100, 111, 117, 98, 108, 101, 44, 32, 67, 111, 109, 112, 117, 116, 101, 84, 121, 112, 101, 32, 42, 44, 32, 67, 111, 109, 112, 117, 116, 101, 84, 121, 112, 101, 32, 42, 41, 32, 91, 119, 105, 116, 104, 32, 76, 79, 65, 68, 32, 61, 32, 66, 105, 97, 115, 65, 100, 100, 82, 101, 115, 105, 100, 117, 97, 108, 76, 111, 97, 100, 60, 95, 95, 104, 97, 108, 102, 44, 32, 102, 108, 111, 97, 116, 62, 59, 32, 83, 84, 79, 82, 69, 32, 61, 32, 65, 102, 102, 105, 110, 101, 83, 116, 111, 114, 101, 60, 102, 108, 111, 97, 116, 44, 32, 95, 95, 104, 97, 108, 102, 62, 59, 32, 67, 111, 109, 112, 117, 116, 101, 84, 121, 112, 101, 32, 61, 32, 102, 108, 111, 97, 116, 59, 32, 105, 110, 116, 32, 112, 97, 99, 107, 95, 115, 105, 122, 101, 32, 61, 32, 49, 59, 32, 105, 110, 116, 32, 109, 97, 120, 95, 99, 111, 108, 115, 95, 112, 101, 114, 95, 116, 104, 114, 101, 97, 100, 32, 61, 32, 49, 59, 32, 105, 110, 116, 32, 109, 105, 110, 95, 99, 111, 108, 115, 95, 112, 101, 114, 95, 116, 104, 114, 101, 97, 100, 32, 61, 32, 48, 59, 32, 105, 110, 116, 32, 116, 104, 114, 101, 97, 100, 95, 103, 114, 111, 117, 112, 95, 119, 105, 100, 116, 104, 32, 61, 32, 56, 59, 32, 105, 110, 116, 32, 114, 111, 119, 115, 95, 112, 101, 114, 95, 97, 99, 99, 101, 115, 115, 32, 61, 32, 49, 59, 32, 95, 95, 110, 118, 95, 98, 111, 111, 108, 32, 112, 97, 100, 100, 105, 110, 103, 32, 61, 32, 116, 114, 117, 101, 93};
.global .align 1 .b8 __unnamed_77[362] = {118, 111, 105, 100, 32, 76, 97, 121, 101, 114, 78, 111, 114, 109, 87, 97, 114, 112, 73, 109, 112, 108, 40, 76, 79, 65, 68, 44, 32, 83, 84, 79, 82, 69, 44, 32, 115, 105, 103, 110, 101, 100, 32, 105, 110, 116, 44, 32, 115, 105, 103, 110, 101, 100, 32, 105, 110, 116, 44, 32, 100, 111, 117, 98, 108, 101, 44, 32, 67, 111, 109, 112, 117, 116, 101, 84, 121, 112, 101, 32, 42, 44, 32, 67, 111, 109, 112, 117, 116, 101, 84, 121, 112, 101, 32, 42, 41, 32, 91, 119, 105, 116, 104, 32, 76, 79, 65, 68, 32, 61, 32, 66, 105, 97, 115, 65, 100, 100, 82, 101, 115, 105, 100, 117, 97, 108, 76, 111, 97, 100, 60, 95, 95, 104, 97, 108, 102, 44, 32, 102, 108, 111, 97, 116, 62, 59, 32, 83, 84, 79, 82, 69, 32, 61, 32, 65, 102, 102, 105, 110, 101, 83, 116, 111, 114, 101, 60, 102, 108, 111, 97, 116, 44, 32, 95, 95, 104, 97, 108, 102, 62, 59, 32, 67, 111, 109, 112, 117, 116, 101, 84, 121, 112, 101, 32, 61, 32, 102, 108, 111, 97, 116, 59, 32, 105, 110, 116, 32, 112, 97, 99, 107, 95, 115, 105, 122, 101, 32, 61, 32, 49, 59, 32, 105, 110, 116, 32, 109, 97, 120, 95, 99, 111, 108, 115, 95, 112, 101, 114, 95, 116, 104, 114, 101, 97, 100, 32, 61, 32, 49, 59, 32, 105, 110, 116, 32, 109, 105, 110, 95, 99, 111, 108, 115, 95, 112, 101, 114, 95, 116, 104, 114, 101, 97, 100, 32, 61, 32, 49, 59, 32, 105, 110, 116, 32, 116, 104, 114, 101, 97, 100, 95, 103, 114, 111, 117, 112, 95, 119, 105, 100, 116, 104, 32, 61, 32, 49, 54, 59, 32, 105, 110, 116, 32, 114, 111, 119, 115, 95, 112, 101, 114, 95, 97, 99, 99, 101, 115, 115, 32, 61, 32, 50, 59, 32, 95, 95, 110, 118, 95, 98, 111, 111, 108, 32, 112, 97, 100, 100, 105, 110, 103, 32, 61, 32, 102, 97, 108, 115, 101, 93};
.global .align 1 .b8 __unnamed_78[361] = {118, 111, 105, 100, 32, 76, 97, 121, 101, 114, 78, 111, 114, 109, 87, 97, 114, 112, 73, 109, 112, 108, 40, 76, 79, 65, 68, 44, 32, 83, 84, 79, 82, 69, 44, 32, 115, 105, 103, 110, 101, 100, 32, 105, 110, 116, 44, 32, 115, 105, 103, 110, 101, 100, 32, 105, 110, 116, 44, 32, 100, 111, 117, 98, 108, 101, 44, 32, 67, 111, 109, 112, 117, 116, 101, 84, 121, 112, 101, 32, 42, 44, 32, 67, 111, 109, 112, 117, 116, 101, 84, 121, 112, 101, 32, 42, 41, 32, 91, 119, 105, 116, 104, 32, 76, 79, 65, 68, 32, 61, 32, 66, 105, 97, 115, 65, 100, 100, 82, 101, 115, 105, 100, 117, 97, 108, 76, 111, 97, 100, 60, 95, 95, 104, 97, 108, 102, 44, 32, 102, 108, 111, 97, 116, 62, 59, 32, 83, 84, 79, 82, 69, 32, 61, 32, 65, 102, 102, 105, 110, 101, 83, 116, 111, 114, 101, 60, 102, 108, 111, 97, 116, 44, 32, 95, 95, 104, 97, 108, 102, 62, 59, 32, 67, 111, 109, 112, 117, 116, 101, 84, 121, 112, 101, 32, 61, 32, 102, 108, 111, 97, 116, 59, 32, 105, 110, 116, 32, 112, 97, 99, 107, 95, 115, 105, 122, 101, 32, 61, 32, 49, 59, 32, 105, 110, 116, 32, 109, 97, 120, 95, 99, 111, 108, 115, 95, 112, 101, 114, 95, 116, 104, 114, 101, 97, 100, 32, 61, 32, 49, 59, 32, 105, 110, 116, 32, 109, 105, 110, 95, 99, 111, 108, 115, 95, 112, 101, 114, 95, 116, 104, 114, 101, 97, 100, 32, 61, 32, 48, 59, 32, 105, 110, 116, 32, 116, 104, 114, 101, 97, 100, 95, 103, 114, 111, 117, 112, 95, 119, 105, 100, 116, 104, 32, 61, 32, 49, 54, 59, 32, 105, 110, 116, 32, 114, 111, 119, 115, 95, 112, 101, 114, 95, 97, 99, 99, 101, 115, 115, 32, 61, 32, 50, 59, 32, 95, 95, 110, 118, 95, 98, 111, 111, 108, 32, 112, 97, 100, 100, 105, 110, 103, 32, 61, 32, 116, 114, 117, 101, 93};
.global .align 1 .b8 __unnamed_79[362] = {118, 111, 105, 100, 32, 76, 97, 121, 101, 114, 78, 111, 114, 109, 87, 97, 114, 112, 73, 109, 112, 108, 40, 76, 79, 65, 68, 44, 32, 83, 84, 79, 82, 69, 44, 32, 115, 105, 103, 110, 101, 100, 32, 105, 110, 116, 44, 32, 115, 105, 103, 110, 101, 100, 32, 105, 110, 116, 44, 32, 100, 111, 117, 98, 108, 101, 44, 32, 67, 111, 109, 112, 117, 116, 101, 84, 121, 112, 101, 32, 42, 44, 32, 67, 111, 109, 112, 117, 116, 101, 84, 121, 112, 101, 32, 42, 41, 32, 91, 119, 105, 116, 104, 32, 76, 79, 65, 68, 32, 61, 32, 66, 105, 97, 115, 65, 100, 100, 82, 101, 115, 105, 100, 117, 97, 108, 76, 111, 97, 100, 60, 95, 95, 104, 97, 108, 102, 44, 32, 102, 108, 111, 97, 116, 62, 59, 32, 83, 84, 79, 82, 69, 32, 61, 32, 65, 102, 102, 105, 110, 101, 83, 116, 111, 114, 101, 60, 102, 108, 111, 97, 116, 44, 32, 95, 95, 104, 97, 108, 102, 62, 59, 32, 67, 111, 109, 112, 117, 116, 101, 84, 121, 112, 101, 32, 61, 32, 102, 108, 111, 97, 116, 59, 32, 105, 110, 116, 32, 112, 97, 99, 107, 95, 115, 105, 122, 101, 32, 61, 32, 49, 59, 32, 105, 110, 116, 32, 109, 97, 120, 95, 99, 111, 108, 115, 95, 112, 101, 114, 95, 116, 104, 114, 101, 97, 100, 32, 61, 32, 49, 59, 32, 105, 110, 116, 32, 109, 105, 110, 95, 99, 111, 108, 115, 95, 112, 101, 114, 95, 116, 104, 114, 101, 97, 100, 32, 61, 32, 49, 59, 32, 105, 110, 116, 32, 116, 104, 114, 101, 97, 100, 95, 103, 114, 111, 117, 112, 95, 119, 105, 100, 116, 104, 32, 61, 32, 49, 54, 59, 32, 105, 110, 116, 32, 114, 111, 119, 115, 95, 112, 101, 114, 95, 97, 99, 99, 101, 115, 115, 32, 61, 32, 49, 59, 32, 95, 95, 110, 118, 95, 98, 111, 111, 108, 32, 112, 97, 100, 100, 105, 110, 103, 32, 61, 32, 102, 97, 108, 115, 101, 93};
.global .align 1 .b8 __unnamed_80[361] = {118, 111, 105, 100, 32, 76, 97, 121, 101, 114, 78, 111, 114, 109, 87, 97, 114, 112, 73, 109, 112, 108, 40, 76, 79, 65, 68, 44, 32, 83, 84, 79, 82, 69, 44, 32, 115, 105, 103, 110, 101, 100, 32, 105, 110, 116, 44, 32, 115, 105, 103, 110, 101, 100, 32, 105, 110, 116, 44, 32, 100, 111, 117, 98, 108, 101, 44, 32, 67, 111, 109, 112, 117, 116, 101, 84, 121, 112, 101, 32, 42, 44, 32, 67, 111, 109, 112, 117, 116, 101, 84, 121, 112, 101, 32, 42, 41, 32, 91, 119, 105, 116, 104, 32, 76, 79, 65, 68, 32, 61, 32, 66, 105, 97, 115, 65, 100, 100, 82, 101, 115, 105, 100, 117, 97, 108, 76, 111, 97, 100, 60, 95, 95, 104, 97, 108, 102, 44, 32, 102, 108, 111, 97, 116, 62, 59, 32, 83, 84, 79, 82, 69, 32, 61, 32, 65, 102, 102, 105, 110, 101, 83, 116, 111, 114, 101, 60, 102, 108, 111, 97, 116, 44, 32, 95, 95, 104, 97, 108, 102, 62, 59, 32, 67, 111, 109, 112, 117, 116, 101, 84, 121, 112, 101, 32, 61, 32, 102, 108, 111, 97, 116, 59, 32, 105, 110, 116, 32, 112, 97, 99, 107, 95, 115, 105, 122, 101, 32, 61, 32, 49, 59, 32, 105, 110, 116, 32, 109, 97, 120, 95, 99, 111, 108, 115, 95, 112, 101, 114, 95, 116, 104, 114, 101, 97, 100, 32, 61, 32, 49, 59, 32, 105, 110, 116, 32, 109, 105, 110, 95, 99, 111, 108, 115, 95, 112, 101, 114, 95, 116, 104, 114, 101, 97, 100, 32, 61, 32, 48, 59, 32, 105, 110, 116, 32, 116, 104, 114, 101, 97, 100, 95, 103, 114, 111, 117, 112, 95, 119, 105, 100, 116, 104, 32, 61, 32, 49, 54, 59, 32, 105, 110, 116, 32, 114, 111, 119, 115, 95, 112, 101, 114, 95, 97, 99, 99, 101, 115, 115, 32, 61, 32, 49, 59, 32, 95, 95, 110, 118, 95, 98, 111, 111, 108, 32, 112, 97, 100, 100, 105, 110, 103, 32, 61, 32, 116, 114, 117, 101, 93};
.global .align 1 .b8 __unnamed_81[362] = {118, 111, 105, 100, 32, 76, 97, 121, 101, 114, 78, 111, 114, 109, 87, 97, 114, 112, 73, 109, 112, 108, 40, 76, 79, 65, 68, 44, 32, 83, 84, 79, 82, 69, 44, 32, 115, 105, 103, 110, 101, 100, 32, 105, 110, 116, 44, 32, 115, 105, 103, 110, 101, 100, 32, 105, 110, 116, 44, 32, 100, 111, 117, 98, 108, 101, 44, 32, 67, 111, 109, 112, 117, 116, 101, 84, 121, 112, 101, 32, 42, 44, 32, 67, 111, 109, 112, 117, 116, 101, 84, 121, 112, 101, 32, 42, 41, 32, 91, 119, 105, 116, 104, 32, 76, 79, 65, 68, 32, 61, 32, 66, 105, 97, 115, 65, 100, 100, 82, 101, 115, 105, 100, 117, 97, 108, 76, 111, 97, 100, 60, 95, 95, 104, 97, 108, 102, 44, 32, 102, 108, 111, 97, 116, 62, 59, 32, 83, 84, 79, 82, 69, 32, 61, 32, 65, 102, 102, 105, 110, 101, 83, 116, 111, 114, 101, 60, 102, 108, 111, 97, 116, 44, 32, 95, 95, 104, 97, 108, 102, 62, 59, 32, 67, 111, 109, 112, 117, 116, 101, 84, 121, 112, 101, 32, 61, 32, 102, 108, 111, 97, 116, 59, 32, 105, 110, 116, 32, 112, 97, 99, 107, 95, 115, 105, 122, 101, 32, 61, 32, 49, 59, 32, 105, 110, 116, 32, 109, 97, 120, 95, 99, 111, 108, 115, 95, 112, 101, 114, 95, 116, 104, 114, 101, 97, 100, 32, 61, 32, 49, 59, 32, 105, 110, 116, 32, 109, 105, 110, 95, 99, 111, 108, 115, 95, 112, 101, 114, 95, 116, 104, 114, 101, 97, 100, 32, 61, 32, 49, 59, 32, 105, 110, 116, 32, 116, 104, 114, 101, 97, 100, 95, 103, 114, 111, 117, 112, 95, 119, 105, 100, 116, 104, 32, 61, 32, 51, 50, 59, 32, 105, 110, 116, 32, 114, 111, 119, 115, 95, 112, 101, 114, 95, 97, 99, 99, 101, 115, 115, 32, 61, 32, 50, 59, 32, 95, 95, 110, 118, 95, 98, 111, 111, 108, 32, 112, 97, 100, 100, 105, 110, 103, 32, 61, 32, 102, 97, 108, 115, 101, 93};
.global .align 1 .b8 __unnamed_82[361] = {118, 111, 105, 100, 32, 76, 97, 121, 101, 114, 78, 111, 114, 109, 87, 97, 114, 112, 73, 109, 112, 108, 40, 76, 79, 65, 68, 44, 32, 83, 84, 79, 82, 69, 44, 32, 115, 105, 103, 110, 101, 100, 32, 105, 110, 116, 44, 32, 115, 105, 103, 110, 101, 100, 32, 105, 110, 116, 44, 32, 100, 111, 117, 98, 108, 101, 44, 32, 67, 111, 109, 112, 117, 116, 101, 84, 121, 112, 101, 32, 42, 44, 32, 67, 111, 109, 112, 117, 116, 101, 84, 121, 112, 101, 32, 42, 41, 32, 91, 119, 105, 116, 104, 32, 76, 79, 65, 68, 32, 61, 32, 66, 105, 97, 115, 65, 100, 100, 82, 101, 115, 105, 100, 117, 97, 108, 76, 111, 97, 100, 60, 95, 95, 104, 97, 108, 102, 44, 32, 102, 108, 111, 97, 116, 62, 59, 32, 83, 84, 79, 82, 69, 32, 61, 32, 65, 102, 102, 105, 110, 101, 83, 116, 111, 114, 101, 60, 102, 108, 111, 97, 116, 44, 32, 95, 95, 104, 97, 108, 102, 62, 59, 32, 67, 111, 109, 112, 117, 116, 101, 84, 121, 112, 101, 32, 61, 32, 102, 108, 111, 97, 116, 59, 32, 105, 110, 116, 32, 112, 97, 99, 107, 95, 115, 105, 122, 101, 32, 61, 32, 49, 59, 32, 105, 110, 116, 32, 109, 97, 120, 95, 99, 111, 108, 115, 95, 112, 101, 114, 95, 116, 104, 114, 101, 97, 100, 32, 61, 32, 49, 59, 32, 105, 110, 116, 32, 109, 105, 110, 95, 99, 111, 108, 115, 95, 112, 101, 114, 95, 116, 104, 114, 101, 97, 100, 32, 61, 32, 48, 59, 32, 105, 110, 116, 32, 116, 104, 114, 101, 97, 100, 95, 103, 114, 111, 117, 112, 95, 119, 105, 100, 116, 104, 32, 61, 32, 51, 50, 59, 32, 105, 110, 116, 32, 114, 111, 119, 115, 95, 112, 101, 114, 95, 97, 99, 99, 101, 115, 115, 32, 61, 32, 50, 59, 32, 95, 95, 110, 118, 95, 98, 111, 111, 108, 32, 112, 97, 100, 100, 105, 110, 103, 32, 61, 32, 116, 114, 117, 101, 93};
.global .align 1 .b8 __unnamed_83[362] = {118, 111, 105, 100, 32, 76, 97, 121, 101, 114, 78, 111, 114, 109, 87, 97, 114, 112, 73, 109, 112, 108, 40, 76, 79, 65, 68, 44, 32, 83, 84, 79, 82, 69, 44, 32, 115, 105, 103, 110, 101, 100, 32, 105, 110, 116, 44, 32, 115, 105, 103, 110, 101, 100, 32, 105, 110, 116, 44, 32, 100, 111, 117, 98, 108, 101, 44, 32, 67, 111, 109, 112, 117, 116, 101, 84, 121, 112, 101, 32, 42, 44, 32, 67, 111, 109, 112, 117, 116, 101, 84, 121, 112, 101, 32, 42, 41, 32, 91, 119, 105, 116, 104, 32, 76, 79, 65, 68, 32, 61, 32, 66, 105, 97, 115, 65, 100, 100, 82, 101, 115, 105, 100, 117, 97, 108, 76, 111, 97, 100, 60, 95, 95, 104, 97, 108, 102, 44, 32, 102, 108, 111, 97, 116, 62, 59, 32, 83, 84, 79, 82, 69, 32, 61, 32, 65, 102, 102, 105, 110, 101, 83, 116, 111, 114, 101, 60, 102, 108, 111, 97, 116, 44, 32, 95, 95, 104, 97, 108, 102, 62, 59, 32, 67, 111, 109, 112, 117, 116, 101, 84, 121, 112, 101, 32, 61, 32, 102, 108, 111, 97, 116, 59, 32, 105, 110, 116, 32, 112, 97, 99, 107, 95, 115, 105, 122, 101, 32, 61, 32, 49, 59, 32, 105, 110, 116, 32, 109, 97, 120, 95, 99, 111, 108, 115, 95, 112, 101, 114, 95, 116, 104, 114, 101, 97, 100, 32, 61, 32, 49, 59, 32, 105, 110, 116, 32, 109, 105, 110, 95, 99, 111, 108, 115, 95, 112, 101, 114, 95, 116, 104, 114, 101, 97, 100, 32, 61, 32, 49, 59, 32, 105, 110, 116, 32, 116, 104, 114, 101, 97, 100, 95, 103, 114, 111, 117, 112, 95, 119, 105, 100, 116, 104, 32, 61, 32, 51, 50, 59, 32, 105, 110, 116, 32, 114, 111, 119, 115, 95, 112, 101, 114, 95, 97, 99, 99, 101, 115, 115, 32, 61, 32, 49, 59, 32, 95, 95, 110, 118, 95, 98, 111, 111, 108, 32, 112, 97, 100, 100, 105, 110, 103, 32, 61, 32, 102, 97, 108, 115, 101, 93};
.global .align 1 .b8 __unnamed_84[361] = {118, 111, 105, 100, 32, 76, 97, 121, 101, 114, 78, 111, 114, 109, 87, 97, 114, 112, 73, 109, 112, 108, 40, 76, 79, 65, 68, 44, 32, 83, 84, 79, 82, 69, 44, 32, 115, 105, 103, 110, 101, 100, 32, 105, 110, 116, 44, 32, 115, 105, 103, 110, 101, 100, 32, 105, 110, 116, 44, 32, 100, 111, 117, 98, 108, 101, 44, 32, 67, 111, 109, 112, 117, 116, 101, 84, 121, 112, 101, 32, 42, 44, 32, 67, 111, 109, 112, 117, 116, 101, 84, 121, 112, 101, 32, 42, 41, 32, 91, 119, 105, 116, 104, 32, 76, 79, 65, 68, 32, 61, 32, 66, 105, 97, 115, 65, 100, 100, 82, 101, 115, 105, 100, 117, 97, 108, 76, 111, 97, 100, 60, 95, 95, 104, 97, 108, 102, 44, 32, 102, 108, 111, 97, 116, 62, 59, 32, 83, 84, 79, 82, 69, 32, 61, 32, 65, 102, 102, 105, 110, 101, 83, 116, 111, 114, 101, 60, 102, 108, 111, 97, 116, 44, 32, 95, 95, 104, 97, 108, 102, 62, 59, 32, 67, 111, 109, 112, 117, 116, 101, 84, 121, 112, 101, 32, 61, 32, 102, 108, 111, 97, 116, 59, 32, 105, 110, 116, 32, 112, 97, 99, 107, 95, 115, 105, 122, 101, 32, 61, 32, 49, 59, 32, 105, 110, 116, 32, 109, 97, 120, 95, 99, 111, 108, 115, 95, 112, 101, 114, 95, 116, 104, 114, 101, 97, 100, 32, 61, 32, 49, 59, 32, 105, 110, 116, 32, 109, 105, 110, 95, 99, 111, 108, 115, 95, 112, 101, 114, 95, 116, 104, 114, 101, 97, 100, 32, 61, 32, 48, 59, 32, 105, 110, 116, 32, 116, 104, 114, 101, 97, 100, 95, 103, 114, 111, 117, 112, 95, 119, 105, 100, 116, 104, 32, 61, 32, 51, 50, 59, 32, 105, 110, 116, 32, 114, 111, 119, 115, 95, 112, 101, 114, 95, 97, 99, 99, 101, 115, 115, 32, 61, 32, 49, 59, 32, 95, 95, 110, 118, 95, 98, 111, 111, 108, 32, 112, 97, 100, 100, 105, 110, 103, 32, 61, 32, 116, 114, 117, 101, 93};
.global .align 1 .b8 __unnamed_85[362] = {118, 111, 105, 100, 32, 76, 97, 121, 101, 114, 78, 111, 114, 109, 87, 97, 114, 112, 73, 109, 112, 108, 40, 76, 79, 65, 68, 44, 32, 83, 84, 79, 82, 69, 44, 32, 115, 105, 103, 110, 101, 100, 32, 105, 110, 116, 44, 32, 115, 105, 103, 110, 101, 100, 32, 105, 110, 116, 44, 32, 100, 111, 117, 98, 108, 101, 44, 32, 67, 111, 109, 112, 117, 116, 101, 84, 121, 112, 101, 32, 42, 44, 32, 67, 111, 109, 112, 117, 116, 101, 84, 121, 112, 101, 32, 42, 41, 32, 91, 119, 105, 116, 104, 32, 76, 79, 65, 68, 32, 61, 32, 66, 105, 97, 115, 65, 100, 100, 82, 101, 115, 105, 100, 117, 97, 108, 76, 111, 97, 100, 60, 95, 95, 104, 97, 108, 102, 44, 32, 102, 108, 111, 97, 116, 62, 59, 32, 83, 84, 79, 82, 69, 32, 61, 32, 65, 102, 102, 105, 110, 101, 83, 116, 111, 114, 101, 60, 102, 108, 111, 97, 116, 44, 32, 95, 95, 104, 97, 108, 102, 62, 59, 32, 67, 111, 109, 112, 117, 116, 101, 84, 121, 112, 101, 32, 61, 32, 102, 108, 111, 97, 116, 59, 32, 105, 110, 116, 32, 112, 97, 99, 107, 95, 115, 105, 122, 101, 32, 61, 32, 49, 59, 32, 105, 110, 116, 32, 109, 97, 120, 95, 99, 111, 108, 115, 95, 112, 101, 114, 95, 116, 104, 114, 101, 97, 100, 32, 61, 32, 50, 59, 32, 105, 110, 116, 32, 109, 105, 110, 95, 99, 111, 108, 115, 95, 112, 101, 114, 95, 116, 104, 114, 101, 97, 100, 32, 61, 32, 50, 59, 32, 105, 110, 116, 32, 116, 104, 114, 101, 97, 100, 95, 103, 114, 111, 117, 112, 95, 119, 105, 100, 116, 104, 32, 61, 32, 51, 50, 59, 32, 105, 110, 116, 32, 114, 111, 119, 115, 95, 112, 101, 114, 95, 97, 99, 99, 101, 115, 115, 32, 61, 32, 49, 59, 32, 95, 95, 110, 118, 95, 98, 111, 111, 108, 32, 112, 97, 100, 100, 105, 110, 103, 32, 61, 32, 102, 97, 108, 115, 101, 93};
.global .align 1 .b8 __unnamed_86[361] = {118, 111, 105, 100, 32, 76, 97, 121, 101, 114, 78, 111, 114, 109, 87, 97, 114, 112, 73, 109, 112, 108, 40, 76, 79, 65, 68, 44, 32, 83, 84, 79, 82, 69, 44, 32, 115, 105, 103, 110, 101, 100, 32, 105, 110, 116, 44, 32, 115, 105, 103, 110, 101, 100, 32, 105, 110, 116, 44, 32, 100, 111, 117, 98, 108, 101, 44, 32, 67, 111, 109, 112, 117, 116, 101, 84, 121, 112, 101, 32, 42, 44, 32, 67, 111, 109, 112, 117, 116, 101, 84, 121, 112, 101, 32, 42, 41, 32, 91, 119, 105, 116, 104, 32, 76, 79, 65, 68, 32, 61, 32, 66, 105, 97, 115, 65, 100, 100, 82, 101, 115, 105, 100, 117, 97, 108, 76, 111, 97, 100, 60, 95, 95, 104, 97, 108, 102, 44, 32, 102, 108, 111, 97, 116, 62, 59, 32, 83, 84, 79, 82, 69, 32, 61, 32, 65, 102, 102, 105, 110, 101, 83, 116, 111, 114, 101, 60, 102, 108, 111, 97, 116, 44, 32, 95, 95, 104, 97, 108, 102, 62, 59, 32, 67, 111, 109, 112, 117, 116, 101, 84, 121, 112, 101, 32, 61, 32, 102, 108, 111, 97, 116, 59, 32, 105, 110, 116, 32, 112, 97, 99, 107, 95, 115, 105, 122, 101, 32, 61, 32, 49, 59, 32, 105, 110, 116, 32, 109, 97, 120, 95, 99, 111, 108, 115, 95, 112, 101, 114, 95, 116, 104, 114, 101, 97, 100, 32, 61, 32, 50, 59, 32, 105, 110, 116, 32, 109, 105, 110, 95, 99, 111, 108, 115, 95, 112, 101, 114, 95, 116, 104, 114, 101, 97, 100, 32, 61, 32, 49, 59, 32, 105, 110, 116, 32, 116, 104, 114, 101, 97, 100, 95, 103, 114, 111, 117, 112, 95, 119, 105, 100, 116, 104, 32, 61, 32, 51, 50, 59, 32, 105, 110, 116, 32, 114, 111, 119, 115, 95, 112, 101, 114, 95, 97, 99, 99, 101, 115, 115, 32, 61, 32, 49, 59, 32, 95, 95, 110, 118, 95, 98, 111, 111, 108, 32, 112, 97, 100, 100, 105, 110, 103, 32, 61, 32, 116, 114, 117, 101, 93};
.global .align 1 .b8 __unnamed_87[362] = {118, 111, 105, 100, 32, 76, 97, 121, 101, 114, 78, 111, 114, 109, 87, 97, 114, 112, 73, 109, 112, 108, 40, 76, 79, 65, 68, 44, 32, 83, 84, 79, 82, 69, 44, 32, 115, 105, 103, 110, 101, 100, 32, 105, 110, 116, 44, 32, 115, 105, 103, 110, 101, 100, 32, 105, 110, 116, 44, 32, 100, 111, 117, 98, 108, 101, 44, 32, 67, 111, 109, 112, 117, 116, 101, 84, 121, 112, 101, 32, 42, 44, 32, 67, 111, 109, 112, 117, 116, 101, 84, 121, 112, 101, 32, 42, 41, 32, 91, 119, 105, 116, 104, 32, 76, 79, 65, 68, 32, 61, 32, 66, 105, 97, 115, 65, 100, 100, 82, 101, 115, 105, 100, 117, 97, 108, 76, 111, 97, 100, 60, 95, 95, 104, 97, 108, 102, 44, 32, 102, 108, 111, 97, 116, 62, 59, 32, 83, 84, 79, 82, 69, 32, 61, 32, 65, 102, 102, 105, 110, 101, 83, 116, 111, 114, 101, 60, 102, 108, 111, 97, 116, 44, 32, 95, 95, 104, 97, 108, 102, 62, 59, 32, 67, 111, 109, 112, 117, 116, 101, 84, 121, 112, 101, 32, 61, 32, 102, 108, 111, 97, 116, 59, 32, 105, 110, 116, 32, 112, 97, 99, 107, 95, 115, 105, 122, 101, 32, 61, 32, 49, 59, 32, 105, 110, 116, 32, 109, 97, 120, 95, 99, 111, 108, 115, 95, 112, 101, 114, 95, 116, 104, 114, 101, 97, 100, 32, 61, 32, 52, 59, 32, 105, 110, 116, 32, 109, 105, 110, 95, 99, 111, 108, 115, 95, 112, 101, 114, 95, 116, 104, 114, 101, 97, 100, 32, 61, 32, 52, 59, 32, 105, 110, 116, 32, 116, 104, 114, 101, 97, 100, 95, 103, 114, 111, 117, 112, 95, 119, 105, 100, 116, 104, 32, 61, 32, 51, 50, 59, 32, 105, 110, 116, 32, 114, 111, 119, 115, 95, 112, 101, 114, 95, 97, 99, 99, 101, 115, 115, 32, 61, 32, 49, 59, 32, 95, 95, 110, 118, 95, 98, 111, 111, 108, 32, 112, 97, 100, 100, 105, 110, 103, 32, 61, 32, 102, 97, 108, 115, 101, 93};
.global .align 1 .b8 __unnamed_88[361] = {118, 111, 105, 100, 32, 76, 97, 121, 101, 114, 78, 111, 114, 109, 87, 97, 114, 112, 73, 109, 112, 108, 40, 76, 79, 65, 68, 44, 32, 83, 84, 79, 82, 69, 44, 32, 115, 105, 103, 110, 101, 100, 32, 105, 110, 116, 44, 32, 115, 105, 103, 110, 101, 100, 32, 105, 110, 116, 44, 32, 100, 111, 117, 98, 108, 101, 44, 32, 67, 111, 109, 112, 117, 116, 101, 84, 121, 112, 101, 32, 42, 44, 32, 67, 111, 109, 112, 117, 116, 101, 84, 121, 112, 101, 32, 42, 41, 32, 91, 119, 105, 116, 104, 32, 76, 79, 65, 68, 32, 61, 32, 66, 105, 97, 115, 65, 100, 100, 82, 101, 115, 105, 100, 117, 97, 108, 76, 111, 97, 100, 60, 95, 95, 104, 97, 108, 102, 44, 32, 102, 108, 111, 97, 116, 62, 59, 32, 83, 84, 79, 82, 69, 32, 61, 32, 65, 102, 102, 105, 110, 101, 83, 116, 111, 114, 101, 60, 102, 108, 111, 97, 116, 44, 32, 95, 95, 104, 97, 108, 102, 62, 59, 32, 67, 111, 109, 112, 117, 116, 101, 84, 121, 112, 101, 32, 61, 32, 102, 108, 111, 97, 116, 59, 32, 105, 110, 116, 32, 112, 97, 99, 107, 95, 115, 105, 122, 101, 32, 61, 32, 49, 59, 32, 105, 110, 116, 32, 109, 97, 120, 95, 99, 111, 108, 115, 95, 112, 101, 114, 95, 116, 104, 114, 101, 97, 100, 32, 61, 32, 52, 59, 32, 105, 110, 116, 32, 109, 105, 110, 95, 99, 111, 108, 115, 95, 112, 101, 114, 95, 116, 104, 114, 101, 97, 100, 32, 61, 32, 50, 59, 32, 105, 110, 116, 32, 116, 104, 114, 101, 97, 100, 95, 103, 114, 111, 117, 112, 95, 119, 105, 100, 116, 104, 32, 61, 32, 51, 50, 59, 32, 105, 110, 116, 32, 114, 111, 119, 115, 95, 112, 101, 114, 95, 97, 99, 99, 101, 115, 115, 32, 61, 32, 49, 59, 32, 95, 95, 110, 118, 95, 98, 111, 111, 108, 32, 112, 97, 100, 100, 105, 110, 103, 32, 61, 32, 116, 114, 117, 101, 93};
.global .align 1 .b8 __unnamed_89[362] = {118, 111, 105, 100, 32, 76, 97, 121, 101, 114, 78, 111, 114, 109, 87, 97, 114, 112, 73, 109, 112, 108, 40, 76, 79, 65, 68, 44, 32, 83, 84, 79, 82, 69, 44, 32, 115, 105, 103, 110, 101, 100, 32, 105, 110, 116, 44, 32, 115, 105, 103, 110, 101, 100, 32, 105, 110, 116, 44, 32, 100, 111, 117, 98, 108, 101, 44, 32, 67, 111, 109, 112, 117, 116, 101, 84, 121, 112, 101, 32, 42, 44, 32, 67, 111, 109, 112, 117, 116, 101, 84, 121, 112, 101, 32, 42, 41, 32, 91, 119, 105, 116, 104, 32, 76, 79, 65, 68, 32, 61, 32, 66, 105, 97, 115, 65, 100, 100, 82, 101, 115, 105, 100, 117, 97, 108, 76, 111, 97, 100, 60, 95, 95, 104, 97, 108, 102, 44, 32, 102, 108, 111, 97, 116, 62, 59, 32, 83, 84, 79, 82, 69, 32, 61, 32, 65, 102, 102, 105, 110, 101, 83, 116, 111, 114, 101, 60, 102, 108, 111, 97, 116, 44, 32, 95, 95, 104, 97, 108, 102, 62, 59, 32, 67, 111, 109, 112, 117, 116, 101, 84, 121, 112, 101, 32, 61, 32, 102, 108, 111, 97, 116, 59, 32, 105, 110, 116, 32, 112, 97, 99, 107, 95, 115, 105, 122, 101, 32, 61, 32, 49, 59, 32, 105, 110, 116, 32, 109, 97, 120, 95, 99, 111, 108, 115, 95, 112, 101, 114, 95, 116, 104, 114, 101, 97, 100, 32, 61, 32, 56, 59, 32, 105, 110, 116, 32, 109, 105, 110, 95, 99, 111, 108, 115, 95, 112, 101, 114, 95, 116, 104, 114, 101, 97, 100, 32, 61, 32, 56, 59, 32, 105, 110, 116, 32, 116, 104, 114, 101, 97, 100, 95, 103, 114, 111, 117, 112, 95, 119, 105, 100, 116, 104, 32, 61, 32, 51, 50, 59, 32, 105, 110, 116, 32, 114, 111, 119, 115, 95, 112, 101, 114, 95, 97, 99, 99, 101, 115, 115, 32, 61, 32, 49, 59, 32, 95, 95, 110, 118, 95, 98, 111, 111, 108, 32, 112, 97, 100, 100, 105, 110, 103, 32, 61, 32, 102, 97, 108, 115, 101, 93};
.global .align 1 .b8 __unnamed_90[361] = {118, 111, 105, 100, 32, 76, 97, 121, 101, 114, 78, 111, 114, 109, 87, 97, 114, 112, 73, 109, 112, 108, 40, 76, 79, 65, 68, 44, 32, 83, 84, 79, 82, 69, 44, 32, 115, 105, 103, 110, 101, 100, 32, 105, 110, 116, 44, 32, 115, 105, 103, 110, 101, 100, 32, 105, 110, 116, 44, 32, 100, 111, 117, 98, 108, 101, 44, 32, 67, 111, 109, 112, 117, 116, 101, 84, 121, 112, 101, 32, 42, 44, 32, 67, 111, 109, 112, 117, 116, 101, 84, 121, 112, 101, 32, 42, 41, 32, 91, 119, 105, 116, 104, 32, 76, 79, 65, 68, 32, 61, 32, 66, 105, 97, 115, 65, 100, 100, 82, 101, 115, 105, 100, 117, 97, 108, 76, 111, 97, 100, 60, 95, 95, 104, 97, 108, 102, 44, 32, 102, 108, 111, 97, 116, 62, 59, 32, 83, 84, 79, 82, 69, 32, 61, 32, 65, 102, 102, 105, 110, 101, 83, 116, 111, 114, 101, 60, 102, 108, 111, 97, 116, 44, 32, 95, 95, 104, 97, 108, 102, 62, 59, 32, 67, 111, 109, 112, 117, 116, 101, 84, 121, 112, 101, 32, 61, 32, 102, 108, 111, 97, 116, 59, 32, 105, 110, 116, 32, 112, 97, 99, 107, 95, 115, 105, 122, 101, 32, 61, 32, 49, 59, 32, 105, 110, 116, 32, 109, 97, 120, 95, 99, 111, 108, 115, 95, 112, 101, 114, 95, 116, 104, 114, 101, 97, 100, 32, 61, 32, 56, 59, 32, 105, 110, 116, 32, 109, 105, 110, 95, 99, 111, 108, 115, 95, 112, 101, 114, 95, 116, 104, 114, 101, 97, 100, 32, 61, 32, 52, 59, 32, 105, 110, 116, 32, 116, 104, 114, 101, 97, 100, 95, 103, 114, 111, 117, 112, 95, 119, 105, 100, 116, 104, 32, 61, 32, 51, 50, 59, 32, 105, 110, 116, 32, 114, 111, 119, 115, 95, 112, 101, 114, 95, 97, 99, 99, 101, 115, 115, 32, 61, 32, 49, 59, 32, 95, 95, 110, 118, 95, 98, 111, 111, 108, 32, 112, 97, 100, 100, 105, 110, 103, 32, 61, 32, 116, 114, 117, 101, 93};
.global .align 1 .b8 __unnamed_91[364] = {118, 111, 105, 100, 32, 76, 97, 121, 101, 114, 78, 111, 114, 109, 87, 97, 114, 112, 73, 109, 112, 108, 40, 76, 79, 65, 68, 44, 32, 83, 84, 79, 82, 69, 44, 32, 115, 105, 103, 110, 101, 100, 32, 105, 110, 116, 44, 32, 115, 105, 103, 110, 101, 100, 32, 105, 110, 116, 44, 32, 100, 111, 117, 98, 108, 101, 44, 32, 67, 111, 109, 112, 117, 116, 101, 84, 121, 112, 101, 32, 42, 44, 32, 67, 111, 109, 112, 117, 116, 101, 84, 121, 112, 101, 32, 42, 41, 32, 91, 119, 105, 116, 104, 32, 76, 79, 65, 68, 32, 61, 32, 66, 105, 97, 115, 65, 100, 100, 82, 101, 115, 105, 100, 117, 97, 108, 76, 111, 97, 100, 60, 95, 95, 104, 97, 108, 102, 44, 32, 102, 108, 111, 97, 116, 62, 59, 32, 83, 84, 79, 82, 69, 32, 61, 32, 65, 102, 102, 105, 110, 101, 83, 116, 111, 114, 101, 60, 102, 108, 111, 97, 116, 44, 32, 95, 95, 104, 97, 108, 102, 62, 59, 32, 67, 111, 109, 112, 117, 116, 101, 84, 121, 112, 101, 32, 61, 32, 102, 108, 111, 97, 116, 59, 32, 105, 110, 116, 32, 112, 97, 99, 107, 95, 115, 105, 122, 101, 32, 61, 32, 49, 59, 32, 105, 110, 116, 32, 109, 97, 120, 95, 99, 111, 108, 115, 95, 112, 101, 114, 95, 116, 104, 114, 101, 97, 100, 32, 61, 32, 49, 50, 59, 32, 105, 110, 116, 32, 109, 105, 110, 95, 99, 111, 108, 115, 95, 112, 101, 114, 95, 116, 104, 114, 101, 97, 100, 32, 61, 32, 49, 50, 59, 32, 105, 110, 116, 32, 116, 104, 114, 101, 97, 100, 95, 103, 114, 111, 117, 112, 95, 119, 105, 100, 116, 104, 32, 61, 32, 51, 50, 59, 32, 105, 110, 116, 32, 114, 111, 119, 115, 95, 112, 101, 114, 95, 97, 99, 99, 101, 115, 115, 32, 61, 32, 49, 59, 32, 95, 95, 110, 118, 95, 98, 111, 111, 108, 32, 112, 97, 100, 100, 105, 110, 103, 32, 61, 32, 102, 97, 108, 115, 101, 93};
.global .align 1 .b8 __unnamed_92[362] = {118, 111, 105, 100, 32, 76, 97, 121, 101, 114, 78, 111, 114, 109, 87, 97, 114, 112, 73, 109, 112, 108, 40, 76, 79, 65, 68, 44, 32, 83, 84, 79, 82, 69, 44, 32, 115, 105, 103, 110, 101, 100, 32, 105, 110, 116, 44, 32, 115, 105, 103, 110, 101, 100, 32, 105, 110, 116, 44, 32, 100, 111, 117, 98, 108, 101, 44, 32, 67, 111, 109, 112, 117, 116, 101, 84, 121, 112, 101, 32, 42, 44, 32, 67, 111, 109, 112, 117, 116, 101, 84, 121, 112, 101, 32, 42, 41, 32, 91, 119, 105, 116, 104, 32, 76, 79, 65, 68, 32, 61, 32, 66, 105, 97, 115, 65, 100, 100, 82, 101, 115, 105, 100, 117, 97, 108, 76, 111, 97, 100, 60, 95, 95, 104, 97, 108, 102, 44, 32, 102, 108, 111, 97, 116, 62, 59, 32, 83, 84, 79, 82, 69, 32, 61, 32, 65, 102, 102, 105, 110, 101, 83, 116, 111, 114, 101, 60, 102, 108, 111, 97, 116, 44, 32, 95, 95, 104, 97, 108, 102, 62, 59, 32, 67, 111, 109, 112, 117, 116, 101, 84, 121, 112, 101, 32, 61, 32, 102, 108, 111, 97, 116, 59, 32, 105, 110, 116, 32, 112, 97, 99, 107, 95, 115, 105, 122, 101, 32, 61, 32, 49, 59, 32, 105, 110, 116, 32, 109, 97, 120, 95, 99, 111, 108, 115, 95, 112, 101, 114, 95, 116, 104, 114, 101, 97, 100, 32, 61, 32, 49, 50, 59, 32, 105, 110, 116, 32, 109, 105, 110, 95, 99, 111, 108, 115, 95, 112, 101, 114, 95, 116, 104, 114, 101, 97, 100, 32, 61, 32, 56, 59, 32, 105, 110, 116, 32, 116, 104, 114, 101, 97, 100, 95, 103, 114, 111, 117, 112, 95, 119, 105, 100, 116, 104, 32, 61, 32, 51, 50, 59, 32, 105, 110, 116, 32, 114, 111, 119, 115, 95, 112, 101, 114, 95, 97, 99, 99, 101, 115, 115, 32, 61, 32, 49, 59, 32, 95, 95, 110, 118, 95, 98, 111, 111, 108, 32, 112, 97, 100, 100, 105, 110, 103, 32, 61, 32, 116, 114, 117, 101, 93};
.global .align 1 .b8 __unnamed_93[364] = {118, 111, 105, 100, 32, 76, 97, 121, 101, 114, 78, 111, 114, 109, 87, 97, 114, 112, 73, 109, 112, 108, 40, 76, 79, 65, 68, 44, 32, 83, 84, 79, 82, 69, 44, 32, 115, 105, 103, 110, 101, 100, 32, 105, 110, 116, 44, 32, 115, 105, 103, 110, 101, 100, 32, 105, 110, 116, 44, 32, 100, 111, 117, 98, 108, 101, 44, 32, 67, 111, 109, 112, 117, 116, 101, 84, 121, 112, 101, 32, 42, 44, 32, 67, 111, 109, 112, 117, 116, 101, 84, 121, 112, 101, 32, 42, 41, 32, 91, 119, 105, 116, 104, 32, 76, 79, 65, 68, 32, 61, 32, 66, 105, 97, 115, 65, 100, 100, 82, 101, 115, 105, 100, 117, 97, 108, 76, 111, 97, 100, 60, 95, 95, 104, 97, 108, 102, 44, 32, 102, 108, 111, 97, 116, 62, 59, 32, 83, 84, 79, 82, 69, 32, 61, 32, 65, 102, 102, 105, 110, 101, 83, 116, 111, 114, 101, 60, 102, 108, 111, 97, 116, 44, 32, 95, 95, 104, 97, 108, 102, 62, 59, 32, 67, 111, 109, 112, 117, 116, 101, 84, 121, 112, 101, 32, 61, 32, 102, 108, 111, 97, 116, 59, 32, 105, 110, 116, 32, 112, 97, 99, 107, 95, 115, 105, 122, 101, 32, 61, 32, 49, 59, 32, 105, 110, 116, 32, 109, 97, 120, 95, 99, 111, 108, 115, 95, 112, 101, 114, 95, 116, 104, 114, 101, 97, 100, 32, 61, 32, 49, 54, 59, 32, 105, 110, 116, 32, 109, 105, 110, 95, 99, 111, 108, 115, 95, 112, 101, 114, 95, 116, 104, 114, 101, 97, 100, 32, 61, 32, 49, 54, 59, 32, 105, 110, 116, 32, 116, 104, 114, 101, 97, 100, 95, 103, 114, 111, 117, 112, 95, 119, 105, 100, 116, 104, 32, 61, 32, 51, 50, 59, 32, 105, 110, 116, 32, 114, 111, 119, 115, 95, 112, 101, 114, 95, 97, 99, 99, 101, 115, 115, 32, 61, 32, 49, 59, 32, 95, 95, 110, 118, 95, 98, 111, 111, 108, 32, 112, 97, 100, 100, 105, 110, 103, 32, 61, 32, 102, 97, 108, 115, 101, 93};
.global .align 1 .b8 __unnamed_94[363] = {118, 111, 105, 100, 32, 76, 97, 121, 101, 114, 78, 111, 114, 109, 87, 97, 114, 112, 73, 109, 112, 108, 40, 76, 79, 65, 68, 44, 32, 83, 84, 79, 82, 69, 44, 32, 115, 105, 103, 110, 101, 100, 32, 105, 110, 116, 44, 32, 115, 105, 103, 110, 101, 100, 32, 105, 110, 116, 44, 32, 100, 111, 117, 98, 108, 101, 44, 32, 67, 111, 109, 112, 117, 116, 101, 84, 121, 112, 101, 32, 42, 44, 32, 67, 111, 109, 112, 117, 116, 101, 84, 121, 112, 101, 32, 42, 41, 32, 91, 119, 105, 116, 104, 32, 76, 79, 65, 68, 32, 61, 32, 66, 105, 97, 115, 65, 100, 100, 82, 101, 115, 105, 100, 117, 97, 108, 76, 111, 97, 100, 60, 95, 95, 104, 97, 108, 102, 44, 32, 102, 108, 111, 97, 116, 62, 59, 32, 83, 84, 79, 82, 69, 32, 61, 32, 65, 102, 102, 105, 110, 101, 83, 116, 111, 114, 101, 60, 102, 108, 111, 97, 116, 44, 32, 95, 95, 104, 97, 108, 102, 62, 59, 32, 67, 111, 109, 112, 117, 116, 101, 84, 121, 112, 101, 32, 61, 32, 102, 108, 111, 97, 116, 59, 32, 105, 110, 116, 32, 112, 97, 99, 107, 95, 115, 105, 122, 101, 32, 61, 32, 49, 59, 32, 105, 110, 116, 32, 109, 97, 120, 95, 99, 111, 108, 115, 95, 112, 101, 114, 95, 116, 104, 114, 101, 97, 100, 32, 61, 32, 49, 54, 59, 32, 105, 110, 116, 32, 109, 105, 110, 95, 99, 111, 108, 115, 95, 112, 101, 114, 95, 116, 104, 114, 101, 97, 100, 32, 61, 32, 49, 50, 59, 32, 105, 110, 116, 32, 116, 104, 114, 101, 97, 100, 95, 103, 114, 111, 117, 112, 95, 119, 105, 100, 116, 104, 32, 61, 32, 51, 50, 59, 32, 105, 110, 116, 32, 114, 111, 119, 115, 95, 112, 101, 114, 95, 97, 99, 99, 101, 115, 115, 32, 61, 32, 49, 59, 32, 95, 95, 110, 118, 95, 98, 111, 111, 108, 32, 112, 97, 100, 100, 105, 110, 103, 32, 61, 32, 116, 114, 117, 101, 93};
.global .align 1 .b8 __unnamed_95[364] = {118, 111, 105, 100, 32, 76, 97, 121, 101, 114, 78, 111, 114, 109, 87, 97, 114, 112, 73, 109, 112, 108, 40, 76, 79, 65, 68, 44, 32, 83, 84, 79, 82, 69, 44, 32, 115, 105, 103, 110, 101, 100, 32, 105, 110, 116, 44, 32, 115, 105, 103, 110, 101, 100, 32, 105, 110, 116, 44, 32, 100, 111, 117, 98, 108, 101, 44, 32, 67, 111, 109, 112, 117, 116, 101, 84, 121, 112, 101, 32, 42, 44, 32, 67, 111, 109, 112, 117, 116, 101, 84, 121, 112, 101, 32, 42, 41, 32, 91, 119, 105, 116, 104, 32, 76, 79, 65, 68, 32, 61, 32, 66, 105, 97, 115, 65, 100, 100, 82, 101, 115, 105, 100, 117, 97, 108, 76, 111, 97, 100, 60, 95, 95, 104, 97, 108, 102, 44, 32, 102, 108, 111, 97, 116, 62, 59, 32, 83, 84, 79, 82, 69, 32, 61, 32, 65, 102, 102, 105, 110, 101, 83, 116, 111, 114, 101, 60, 102, 108, 111, 97, 116, 44, 32, 95, 95, 104, 97, 108, 102, 62, 59, 32, 67, 111, 109, 112, 117, 116, 101, 84, 121, 112, 101, 32, 61, 32, 102, 108, 111, 97, 116, 59, 32, 105, 110, 116, 32, 112, 97, 99, 107, 95, 115, 105, 122, 101, 32, 61, 32, 49, 59, 32, 105, 110, 116, 32, 109, 97, 120, 95, 99, 111, 108, 115, 95, 112, 101, 114, 95, 116, 104, 114, 101, 97, 100, 32, 61, 32, 50, 48, 59, 32, 105, 110, 116, 32, 109, 105, 110, 95, 99, 111, 108, 115, 95, 112, 101, 114, 95, 116, 104, 114, 101, 97, 100, 32, 61, 32, 50, 48, 59, 32, 105, 110, 116, 32, 116, 104, 114, 101, 97, 100, 95, 103, 114, 111, 117, 112, 95, 119, 105, 100, 116, 104, 32, 61, 32, 51, 50, 59, 32, 105, 110, 116, 32, 114, 111, 119, 115, 95, 112, 101, 114, 95, 97, 99, 99, 101, 115, 115, 32, 61, 32, 49, 59, 32, 95, 95, 110, 118, 95, 98, 111, 111, 108, 32, 112, 97, 100, 100, 105, 110, 103, 32, 61, 32, 102, 97, 108, 115, 101, 93};
.global .align 1 .b8 __unnamed_96[363] = {118, 111, 105, 100, 32, 76, 97, 121, 101, 114, 78, 111, 114, 109, 87, 97, 114, 112, 73, 109, 112, 108, 40, 76, 79, 65, 68, 44, 32, 83, 84, 79, 82, 69, 44, 32, 115, 105, 103, 110, 101, 100, 32, 105, 110, 116, 44, 32, 115, 105, 103, 110, 101, 100, 32, 105, 110, 116, 44, 32, 100, 111, 117, 98, 108, 101, 44, 32, 67, 111, 109, 112, 117, 116, 101, 84, 121, 112, 101, 32, 42, 44, 32, 67, 111, 109, 112, 117, 116, 101, 84, 121, 112, 101, 32, 42, 41, 32, 91, 119, 105, 116, 104, 32, 76, 79, 65, 68, 32, 61, 32, 66, 105, 97, 115, 65, 100, 100, 82, 101, 115, 105, 100, 117, 97, 108, 76, 111, 97, 100, 60, 95, 95, 104, 97, 108, 102, 44, 32, 102, 108, 111, 97, 116, 62, 59, 32, 83, 84, 79, 82, 69, 32, 61, 32, 65, 102, 102, 105, 110, 101, 83, 116, 111, 114, 101, 60, 102, 108, 111, 97, 116, 44, 32, 95, 95, 104, 97, 108, 102, 62, 59, 32, 67, 111, 109, 112, 117, 116, 101, 84, 121, 112, 101, 32, 61, 32, 102, 108, 111, 97, 116, 59, 32, 105, 110, 116, 32, 112, 97, 99, 107, 95, 115, 105, 122, 101, 32, 61, 32, 49, 59, 32, 105, 110, 116, 32, 109, 97, 120, 95, 99, 111, 108, 115, 95, 112, 101, 114, 95, 116, 104, 114, 101, 97, 100, 32, 61, 32, 50, 48, 59, 32, 105, 110, 116, 32, 109, 105, 110, 95, 99, 111, 108, 115, 95, 112, 101, 114, 95, 116, 104, 114, 101, 97, 100, 32, 61, 32, 49, 54, 59, 32, 105, 110, 116, 32, 116, 104, 114, 101, 97, 100, 95, 103, 114, 111, 117, 112, 95, 119, 105, 100, 116, 104, 32, 61, 32, 51, 50, 59, 32, 105, 110, 116, 32, 114, 111, 119, 115, 95, 112, 101, 114, 95, 97, 99, 99, 101, 115, 115, 32, 61, 32, 49, 59, 32, 95, 95, 110, 118, 95, 98, 111, 111, 108, 32, 112, 97, 100, 100, 105, 110, 103, 32, 61, 32, 116, 114, 117, 101, 93};
.global .align 1 .b8 __unnamed_97[364] = {118, 111, 105, 100, 32, 76, 97, 121, 101, 114, 78, 111, 114, 109, 87, 97, 114, 112, 73, 109, 112, 108, 40, 76, 79, 65, 68, 44, 32, 83, 84, 79, 82, 69, 44, 32, 115, 105, 103, 110, 101, 100, 32, 105, 110, 116, 44, 32, 115, 105, 103, 110, 101, 100, 32, 105, 110, 116, 44, 32, 100, 111, 117, 98, 108, 101, 44, 32, 67, 111, 109, 112, 117, 116, 101, 84, 121, 112, 101, 32, 42, 44, 32, 67, 111, 109, 112, 117, 116, 101, 84, 121, 112, 101, 32, 42, 41, 32, 91, 119, 105, 116, 104, 32, 76, 79, 65, 68, 32, 61, 32, 66, 105, 97, 115, 65, 100, 100, 82, 101, 115, 105, 100, 117, 97, 108, 76, 111, 97, 100, 60, 95, 95, 104, 97, 108, 102, 44, 32, 102, 108, 111, 97, 116, 62, 59, 32, 83, 84, 79, 82, 69, 32, 61, 32, 65, 102, 102, 105, 110, 101, 83, 116, 111, 114, 101, 60, 102, 108, 111, 97, 116, 44, 32, 95, 95, 104, 97, 108, 102, 62, 59, 32, 67, 111, 109, 112, 117, 116, 101, 84, 121, 112, 101, 32, 61, 32, 102, 108, 111, 97, 116, 59, 32, 105, 110, 116, 32, 112, 97, 99, 107, 95, 115, 105, 122, 101, 32, 61, 32, 49, 59, 32, 105, 110, 116, 32, 109, 97, 120, 95, 99, 111, 108, 115, 95, 112, 101, 114, 95, 116, 104, 114, 101, 97, 100, 32, 61, 32, 50, 52, 59, 32, 105, 110, 116, 32, 109, 105, 110, 95, 99, 111, 108, 115, 95, 112, 101, 114, 95, 116, 104, 114, 101, 97, 100, 32, 61, 32, 50, 52, 59, 32, 105, 110, 116, 32, 116, 104, 114, 101, 97, 100, 95, 103, 114, 111, 117, 112, 95, 119, 105, 100, 116, 104, 32, 61, 32, 51, 50, 59, 32, 105, 110, 116, 32, 114, 111, 119, 115, 95, 112, 101, 114, 95, 97, 99, 99, 101, 115, 115, 32, 61, 32, 49, 59, 32, 95, 95, 110, 118, 95, 98, 111, 111, 108, 32, 112, 97, 100, 100, 105, 110, 103, 32, 61, 32, 102, 97, 108, 115, 101, 93};
.global .align 1 .b8 __unnamed_98[363] = {118, 111, 105, 100, 32, 76, 97, 121, 101, 114, 78, 111, 114, 109, 87, 97, 114, 112, 73, 109, 112, 108, 40, 76, 79, 65, 68, 44, 32, 83, 84, 79, 82, 69, 44, 32, 115, 105, 103, 110, 101, 100, 32, 105, 110, 116, 44, 32, 115, 105, 103, 110, 101, 100, 32, 105, 110, 116, 44, 32, 100, 111, 117, 98, 108, 101, 44, 32, 67, 111, 109, 112, 117, 116, 101, 84, 121, 112, 101, 32, 42, 44, 32, 67, 111, 109, 112, 117, 116, 101, 84, 121, 112, 101, 32, 42, 41, 32, 91, 119, 105, 116, 104, 32, 76, 79, 65, 68, 32, 61, 32, 66, 105, 97, 115, 65, 100, 100, 82, 101, 115, 105, 100, 117, 97, 108, 76, 111, 97, 100, 60, 95, 95, 104, 97, 108, 102, 44, 32, 102, 108, 111, 97, 116, 62, 59, 32, 83, 84, 79, 82, 69, 32, 61, 32, 65, 102, 102, 105, 110, 101, 83, 116, 111, 114, 101, 60, 102, 108, 111, 97, 116, 44, 32, 95, 95, 104, 97, 108, 102, 62, 59, 32, 67, 111, 109, 112, 117, 116, 101, 84, 121, 112, 101, 32, 61, 32, 102, 108, 111, 97, 116, 59, 32, 105, 110, 116, 32, 112, 97, 99, 107, 95, 115, 105, 122, 101, 32, 61, 32, 49, 59, 32, 105, 110, 116, 32, 109, 97, 120, 95, 99, 111, 108, 115, 95, 112, 101, 114, 95, 116, 104, 114, 101, 97, 100, 32, 61, 32, 50, 52, 59, 32, 105, 110, 116, 32, 109, 105, 110, 95, 99, 111, 108, 115, 95, 112, 101, 114, 95, 116, 104, 114, 101, 97, 100, 32, 61, 32, 50, 48, 59, 32, 105, 110, 116, 32, 116, 104, 114, 101, 97, 100, 95, 103, 114, 111, 117, 112, 95, 119, 105, 100, 116, 104, 32, 61, 32, 51, 50, 59, 32, 105, 110, 116, 32, 114, 111, 119, 115, 95, 112, 101, 114, 95, 97, 99, 99, 101, 115, 115, 32, 61, 32, 49, 59, 32, 95, 95, 110, 118, 95, 98, 111, 111, 108, 32, 112, 97, 100, 100, 105, 110, 103, 32, 61, 32, 116, 114, 117, 101, 93};
.global .align 1 .b8 __unnamed_99[364] = {118, 111, 105, 100, 32, 76, 97, 121, 101, 114, 78, 111, 114, 109, 87, 97, 114, 112, 73, 109, 112, 108, 40, 76, 79, 65, 68, 44, 32, 83, 84, 79, 82, 69, 44, 32, 115, 105, 103, 110, 101, 100, 32, 105, 110, 116, 44, 32, 115, 105, 103, 110, 101, 100, 32, 105, 110, 116, 44, 32, 100, 111, 117, 98, 108, 101, 44, 32, 67, 111, 109, 112, 117, 116, 101, 84, 121, 112, 101, 32, 42, 44, 32, 67, 111, 109, 112, 117, 116, 101, 84, 121, 112, 101, 32, 42, 41, 32, 91, 119, 105, 116, 104, 32, 76, 79, 65, 68, 32, 61, 32, 66, 105, 97, 115, 65, 100, 100, 82, 101, 115, 105, 100, 117, 97, 108, 76, 111, 97, 100, 60, 95, 95, 104, 97, 108, 102, 44, 32, 102, 108, 111, 97, 116, 62, 59, 32, 83, 84, 79, 82, 69, 32, 61, 32, 65, 102, 102, 105, 110, 101, 83, 116, 111, 114, 101, 60, 102, 108, 111, 97, 116, 44, 32, 95, 95, 104, 97, 108, 102, 62, 59, 32, 67, 111, 109, 112, 117, 116, 101, 84, 121, 112, 101, 32, 61, 32, 102, 108, 111, 97, 116, 59, 32, 105, 110, 116, 32, 112, 97, 99, 107, 95, 115, 105, 122, 101, 32, 61, 32, 49, 59, 32, 105, 110, 116, 32, 109, 97, 120, 95, 99, 111, 108, 115, 95, 112, 101, 114, 95, 116, 104, 114, 101, 97, 100, 32, 61, 32, 50, 56, 59, 32, 105, 110, 116, 32, 109, 105, 110, 95, 99, 111, 108, 115, 95, 112, 101, 114, 95, 116, 104, 114, 101, 97, 100, 32, 61, 32, 50, 56, 59, 32, 105, 110, 116, 32, 116, 104, 114, 101, 97, 100, 95, 103, 114, 111, 117, 112, 95, 119, 105, 100, 116, 104, 32, 61, 32, 51, 50, 59, 32, 105, 110, 116, 32, 114, 111, 119, 115, 95, 112, 101, 114, 95, 97, 99, 99, 101, 115, 115, 32, 61, 32, 49, 59, 32, 95, 95, 110, 118, 95, 98, 111, 111, 108, 32, 112, 97, 100, 100, 105, 110, 103, 32, 61, 32, 102, 97, 108, 115, 101, 93};
.global .align 1 .b8 __unnamed_100[363] = {118, 111, 105, 100, 32, 76, 97, 121, 101, 114, 78, 111, 114, 109, 87, 97, 114, 112, 73, 109, 112, 108, 40, 76, 79, 65, 68, 44, 32, 83, 84, 79, 82, 69, 44, 32, 115, 105, 103, 110, 101, 100, 32, 105, 110, 116, 44, 32, 115, 105, 103, 110, 101, 100, 32, 105, 110, 116, 44, 32, 100, 111, 117, 98, 108, 101, 44, 32, 67, 111, 109, 112, 117, 116, 101, 84, 121, 112, 101, 32, 42, 44, 32, 67, 111, 109, 112, 117, 116, 101, 84, 121, 112, 101, 32, 42, 41, 32, 91, 119, 105, 116, 104, 32, 76, 79, 65, 68, 32, 61, 32, 66, 105, 97, 115, 65, 100, 100, 82, 101, 115, 105, 100, 117, 97, 108, 76, 111, 97, 100, 60, 95, 95, 104, 97, 108, 102, 44, 32, 102, 108, 111, 97, 116, 62, 59, 32, 83, 84, 79, 82, 69, 32, 61, 32, 65, 102, 102, 105, 110, 101, 83, 116, 111, 114, 101, 60, 102, 108, 111, 97, 116, 44, 32, 95, 95, 104, 97, 108, 102, 62, 59, 32, 67, 111, 109, 112, 117, 116, 101, 84, 121, 112, 101, 32, 61, 32, 102, 108, 111, 97, 116, 59, 32, 105, 110, 116, 32, 112, 97, 99, 107, 95, 115, 105, 122, 101, 32, 61, 32, 49, 59, 32, 105, 110, 116, 32, 109, 97, 120, 95, 99, 111, 108, 115, 95, 112, 101, 114, 95, 116, 104, 114, 101, 97, 100, 32, 61, 32, 50, 56, 59, 32, 105, 110, 116, 32, 109, 105, 110, 95, 99, 111, 108, 115, 95, 112, 101, 114, 95, 116, 104, 114, 101, 97, 100, 32, 61, 32, 50, 52, 59, 32, 105, 110, 116, 32, 116, 104, 114, 101, 97, 100, 95, 103, 114, 111, 117, 112, 95, 119, 105, 100, 116, 104, 32, 61, 32, 51, 50, 59, 32, 105, 110, 116, 32, 114, 111, 119, 115, 95, 112, 101, 114, 95, 97, 99, 99, 101, 115, 115, 32, 61, 32, 49, 59, 32, 95, 95, 110, 118, 95, 98, 111, 111, 108, 32, 112, 97, 100, 100, 105, 110, 103, 32, 61, 32, 116, 114, 117, 101, 93};
.global .align 1 .b8 __unnamed_101[364] = {118, 111, 105, 100, 32, 76, 97, 121, 101, 114, 78, 111, 114, 109, 87, 97, 114, 112, 73, 109, 112, 108, 40, 76, 79, 65, 68, 44, 32, 83, 84, 79, 82, 69, 44, 32, 115, 105, 103, 110, 101, 100, 32, 105, 110, 116, 44, 32, 115, 105, 103, 110, 101, 100, 32, 105, 110, 116, 44, 32, 100, 111, 117, 98, 108, 101, 44, 32, 67, 111, 109, 112, 117, 116, 101, 84, 121, 112, 101, 32, 42, 44, 32, 67, 111, 109, 112, 117, 116, 101, 84, 121, 112, 101, 32, 42, 41, 32, 91, 119, 105, 116, 104, 32, 76, 79, 65, 68, 32, 61, 32, 66, 105, 97, 115, 65, 100, 100, 82, 101, 115, 105, 100, 117, 97, 108, 76, 111, 97, 100, 60, 95, 95, 104, 97, 108, 102, 44, 32, 102, 108, 111, 97, 116, 62, 59, 32, 83, 84, 79, 82, 69, 32, 61, 32, 65, 102, 102, 105, 110, 101, 83, 116, 111, 114, 101, 60, 102, 108, 111, 97, 116, 44, 32, 95, 95, 104, 97, 108, 102, 62, 59, 32, 67, 111, 109, 112, 117, 116, 101, 84, 121, 112, 101, 32, 61, 32, 102, 108, 111, 97, 116, 59, 32, 105, 110, 116, 32, 112, 97, 99, 107, 95, 115, 105, 122, 101, 32, 61, 32, 49, 59, 32, 105, 110, 116, 32, 109, 97, 120, 95, 99, 111, 108, 115, 95, 112, 101, 114, 95, 116, 104, 114, 101, 97, 100, 32, 61, 32, 51, 50, 59, 32, 105, 110, 116, 32, 109, 105, 110, 95, 99, 111, 108, 115, 95, 112, 101, 114, 95, 116, 104, 114, 101, 97, 100, 32, 61, 32, 51, 50, 59, 32, 105, 110, 116, 32, 116, 104, 114, 101, 97, 100, 95, 103, 114, 111, 117, 112, 95, 119, 105, 100, 116, 104, 32, 61, 32, 51, 50, 59, 32, 105, 110, 116, 32, 114, 111, 119, 115, 95, 112, 101, 114, 95, 97, 99, 99, 101, 115, 115, 32, 61, 32, 49, 59, 32, 95, 95, 110, 118, 95, 98, 111, 111, 108, 32, 112, 97, 100, 100, 105, 110, 103, 32, 61, 32, 102, 97, 108, 115, 101, 93};
.global .align 1 .b8 __unnamed_102[363] = {118, 111, 105, 100, 32, 76, 97, 121, 101, 114, 78, 111, 114, 109, 87, 97, 114, 112, 73, 109, 112, 108, 40, 76, 79, 65, 68, 44, 32, 83, 84, 79, 82, 69, 44, 32, 115, 105, 103, 110, 101, 100, 32, 105, 110, 116, 44, 32, 115, 105, 103, 110, 101, 100, 32, 105, 110, 116, 44, 32, 100, 111, 117, 98, 108, 101, 44, 32, 67, 111, 109, 112, 117, 116, 101, 84, 121, 112, 101, 32, 42, 44, 32, 67, 111, 109, 112, 117, 116, 101, 84, 121, 112, 101, 32, 42, 41, 32, 91, 119, 105, 116, 104, 32, 76, 79, 65, 68, 32, 61, 32, 66, 105, 97, 115, 65, 100, 100, 82, 101, 115, 105, 100, 117, 97, 108, 76, 111, 97, 100, 60, 95, 95, 104, 97, 108, 102, 44, 32, 102, 108, 111, 97, 116, 62, 59, 32, 83, 84, 79, 82, 69, 32, 61, 32, 65, 102, 102, 105, 110, 101, 83, 116, 111, 114, 101, 60, 102, 108, 111, 97, 116, 44, 32, 95, 95, 104, 97, 108, 102, 62, 59, 32, 67, 111, 109, 112, 117, 116, 101, 84, 121, 112, 101, 32, 61, 32, 102, 108, 111, 97, 116, 59, 32, 105, 110, 116, 32, 112, 97, 99, 107, 95, 115, 105, 122, 101, 32, 61, 32, 49, 59, 32, 105, 110, 116, 32, 109, 97, 120, 95, 99, 111, 108, 115, 95, 112, 101, 114, 95, 116, 104, 114, 101, 97, 100, 32, 61, 32, 51, 50, 59, 32, 105, 110, 116, 32, 109, 105, 110, 95, 99, 111, 108, 115, 95, 112, 101, 114, 95, 116, 104, 114, 101, 97, 100, 32, 61, 32, 50, 56, 59, 32, 105, 110, 116, 32, 116, 104, 114, 101, 97, 100, 95, 103, 114, 111, 117, 112, 95, 119, 105, 100, 116, 104, 32, 61, 32, 51, 50, 59, 32, 105, 110, 116, 32, 114, 111, 119, 115, 95, 112, 101, 114, 95, 97, 99, 99, 101, 115, 115, 32, 61, 32, 49, 59, 32, 95, 95, 110, 118, 95, 98, 111, 111, 108, 32, 112, 97, 100, 100, 105, 110, 103, 32, 61, 32, 116, 114, 117, 101, 93};
.global .align 1 .b8 __unnamed_103[364] = {118, 111, 105, 100, 32, 76, 97, 121, 101, 114, 78, 111, 114, 109, 87, 97, 114, 112, 73, 109, 112, 108, 40, 76, 79, 65, 68, 44, 32, 83, 84, 79, 82, 69, 44, 32, 115, 105, 103, 110, 101, 100, 32, 105, 110, 116, 44, 32, 115, 105, 103, 110, 101, 100, 32, 105, 110, 116, 44, 32, 100, 111, 117, 98, 108, 101, 44, 32, 67, 111, 109, 112, 117, 116, 101, 84, 121, 112, 101, 32, 42, 44, 32, 67, 111, 109, 112, 117, 116, 101, 84, 121, 112, 101, 32, 42, 41, 32, 91, 119, 105, 116, 104, 32, 76, 79, 65, 68, 32, 61, 32, 66, 105, 97, 115, 65, 100, 100, 82, 101, 115, 105, 100, 117, 97, 108, 76, 111, 97, 100, 60, 95, 95, 104, 97, 108, 102, 44, 32, 102, 108, 111, 97, 116, 62, 59, 32, 83, 84, 79, 82, 69, 32, 61, 32, 65, 102, 102, 105, 110, 101, 83, 116, 111, 114, 101, 60, 102, 108, 111, 97, 116, 44, 32, 95, 95, 104, 97, 108, 102, 62, 59, 32, 67, 111, 109, 112, 117, 116, 101, 84, 121, 112, 101, 32, 61, 32, 102, 108, 111, 97, 116, 59, 32, 105, 110, 116, 32, 112, 97, 99, 107, 95, 115, 105, 122, 101, 32, 61, 32, 49, 59, 32, 105, 110, 116, 32, 109, 97, 120, 95, 99, 111, 108, 115, 95, 112, 101, 114, 95, 116, 104, 114, 101, 97, 100, 32, 61, 32, 54, 52, 59, 32, 105, 110, 116, 32, 109, 105, 110, 95, 99, 111, 108, 115, 95, 112, 101, 114, 95, 116, 104, 114, 101, 97, 100, 32, 61, 32, 54, 52, 59, 32, 105, 110, 116, 32, 116, 104, 114, 101, 97, 100, 95, 103, 114, 111, 117, 112, 95, 119, 105, 100, 116, 104, 32, 61, 32, 51, 50, 59, 32, 105, 110, 116, 32, 114, 111, 119, 115, 95, 112, 101, 114, 95, 97, 99, 99, 101, 115, 115, 32, 61, 32, 49, 59, 32, 95, 95, 110, 118, 95, 98, 111, 111, 108, 32, 112, 97, 100, 100, 105, 110, 103, 32, 61, 32, 102, 97, 108, 115, 101, 93};
.global .align 1 .b8 __unnamed_104[363] = {118, 111, 105, 100, 32, 76, 97, 121, 101, 114, 78, 111, 114, 109, 87, 97, 114, 112, 73, 109, 112, 108, 40, 76, 79, 65, 68, 44, 32, 83, 84, 79, 82, 69, 44, 32, 115, 105, 103, 110, 101, 100, 32, 105, 110, 116, 44, 32, 115, 105, 103, 110, 101, 100, 32, 105, 110, 116, 44, 32, 100, 111, 117, 98, 108, 101, 44, 32, 67, 111, 109, 112, 117, 116, 101, 84, 121, 112, 101, 32, 42, 44, 32, 67, 111, 109, 112, 117, 116, 101, 84, 121, 112, 101, 32, 42, 41, 32, 91, 119, 105, 116, 104, 32, 76, 79, 65, 68, 32, 61, 32, 66, 105, 97, 115, 65, 100, 100, 82, 101, 115, 105, 100, 117, 97, 108, 76, 111, 97, 100, 60, 95, 95, 104, 97, 108, 102, 44, 32, 102, 108, 111, 97, 116, 62, 59, 32, 83, 84, 79, 82, 69, 32, 61, 32, 65, 102, 102, 105, 110, 101, 83, 116, 111, 114, 101, 60, 102, 108, 111, 97, 116, 44, 32, 95, 95, 104, 97, 108, 102, 62, 59, 32, 67, 111, 109, 112, 117, 116, 101, 84, 121, 112, 101, 32, 61, 32, 102, 108, 111, 97, 116, 59, 32, 105, 110, 116, 32, 112, 97, 99, 107, 95, 115, 105, 122, 101, 32, 61, 32, 49, 59, 32, 105, 110, 116, 32, 109, 97, 120, 95, 99, 111, 108, 115, 95, 112, 101, 114, 95, 116, 104, 114, 101, 97, 100, 32, 61, 32, 54, 52, 59, 32, 105, 110, 116, 32, 109, 105, 110, 95, 99, 111, 108, 115, 95, 112, 101, 114, 95, 116, 104, 114, 101, 97, 100, 32, 61, 32, 51, 50, 59, 32, 105, 110, 116, 32, 116, 104, 114, 101, 97, 100, 95, 103, 114, 111, 117, 112, 95, 119, 105, 100, 116, 104, 32, 61, 32, 51, 50, 59, 32, 105, 110, 116, 32, 114, 111, 119, 115, 95, 112, 101, 114, 95, 97, 99, 99, 101, 115, 115, 32, 61, 32, 49, 59, 32, 95, 95, 110, 118, 95, 98, 111, 111, 108, 32, 112, 97, 100, 100, 105, 110, 103, 32, 61, 32, 116, 114, 117, 101, 93};
.global .align 1 .b8 __unnamed_105[364] = {118, 111, 105, 100, 32, 76, 97, 121, 101, 114, 78, 111, 114, 109, 87, 97, 114, 112, 73, 109, 112, 108, 40, 76, 79, 65, 68, 44, 32, 83, 84, 79, 82, 69, 44, 32, 115, 105, 103, 110, 101, 100, 32, 105, 110, 116, 44, 32, 115, 105, 103, 110, 101, 100, 32, 105, 110, 116, 44, 32, 100, 111, 117, 98, 108, 101, 44, 32, 67, 111, 109, 112, 117, 116, 101, 84, 121, 112, 101, 32, 42, 44, 32, 67, 111, 109, 112, 117, 116, 101, 84, 121, 112, 101, 32, 42, 41, 32, 91, 119, 105, 116, 104, 32, 76, 79, 65, 68, 32, 61, 32, 66, 105, 97, 115, 65, 100, 100, 82, 101, 115, 105, 100, 117, 97, 108, 76, 111, 97, 100, 60, 95, 95, 104, 97, 108, 102, 44, 32, 102, 108, 111, 97, 116, 62, 59, 32, 83, 84, 79, 82, 69, 32, 61, 32, 65, 102, 102, 105, 110, 101, 83, 116, 111, 114, 101, 60, 102, 108, 111, 97, 116, 44, 32, 95, 95, 104, 97, 108, 102, 62, 59, 32, 67, 111, 109, 112, 117, 116, 101, 84, 121, 112, 101, 32, 61, 32, 102, 108, 111, 97, 116, 59, 32, 105, 110, 116, 32, 112, 97, 99, 107, 95, 115, 105, 122, 101, 32, 61, 32, 49, 59, 32, 105, 110, 116, 32, 109, 97, 120, 95, 99, 111, 108, 115, 95, 112, 101, 114, 95, 116, 104, 114, 101, 97, 100, 32, 61, 32, 57, 54, 59, 32, 105, 110, 116, 32, 109, 105, 110, 95, 99, 111, 108, 115, 95, 112, 101, 114, 95, 116, 104, 114, 101, 97, 100, 32, 61, 32, 57, 54, 59, 32, 105, 110, 116, 32, 116, 104, 114, 101, 97, 100, 95, 103, 114, 111, 117, 112, 95, 119, 105, 100, 116, 104, 32, 61, 32, 51, 50, 59, 32, 105, 110, 116, 32, 114, 111, 119, 115, 95, 112, 101, 114, 95, 97, 99, 99, 101, 115, 115, 32, 61, 32, 49, 59, 32, 95, 95, 110, 118, 95, 98, 111, 111, 108, 32, 112, 97, 100, 100, 105, 110, 103, 32, 61, 32, 102, 97, 108, 115, 101, 93};
.global .align 1 .b8 __unnamed_106[363] = {118, 111, 105, 100, 32, 76, 97, 121, 101, 114, 78, 111, 114, 109, 87, 97, 114, 112, 73, 109, 112, 108, 40, 76, 79, 65, 68, 44, 32, 83, 84, 79, 82, 69, 44, 32, 115, 105, 103, 110, 101, 100, 32, 105, 110, 116, 44, 32, 115, 105, 103, 110, 101, 100, 32, 105, 110, 116, 44, 32, 100, 111, 117, 98, 108, 101, 44, 32, 67, 111, 109, 112, 117, 116, 101, 84, 121, 112, 101, 32, 42, 44, 32, 67, 111, 109, 112, 117, 116, 101, 84, 121, 112, 101, 32, 42, 41, 32, 91, 119, 105, 116, 104, 32, 76, 79, 65, 68, 32, 61, 32, 66, 105, 97, 115, 65, 100, 100, 82, 101, 115, 105, 100, 117, 97, 108, 76, 111, 97, 100, 60, 95, 95, 104, 97, 108, 102, 44, 32, 102, 108, 111, 97, 116, 62, 59, 32, 83, 84, 79, 82, 69, 32, 61, 32, 65, 102, 102, 105, 110, 101, 83, 116, 111, 114, 101, 60, 102, 108, 111, 97, 116, 44, 32, 95, 95, 104, 97, 108, 102, 62, 59, 32, 67, 111, 109, 112, 117, 116, 101, 84, 121, 112, 101, 32, 61, 32, 102, 108, 111, 97, 116, 59, 32, 105, 110, 116, 32, 112, 97, 99, 107, 95, 115, 105, 122, 101, 32, 61, 32, 49, 59, 32, 105, 110, 116, 32, 109, 97, 120, 95, 99, 111, 108, 115, 95, 112, 101, 114, 95, 116, 104, 114, 101, 97, 100, 32, 61, 32, 57, 54, 59, 32, 105, 110, 116, 32, 109, 105, 110, 95, 99, 111, 108, 115, 95, 112, 101, 114, 95, 116, 104, 114, 101, 97, 100, 32, 61, 32, 54, 52, 59, 32, 105, 110, 116, 32, 116, 104, 114, 101, 97, 100, 95, 103, 114, 111, 117, 112, 95, 119, 105, 100, 116, 104, 32, 61, 32, 51, 50, 59, 32, 105, 110, 116, 32, 114, 111, 119, 115, 95, 112, 101, 114, 95, 97, 99, 99, 101, 115, 115, 32, 61, 32, 49, 59, 32, 95, 95, 110, 118, 95, 98, 111, 111, 108, 32, 112, 97, 100, 100, 105, 110, 103, 32, 61, 32, 116, 114, 117, 101, 93};
.global .align 1 .b8 __unnamed_107[366] = {118, 111, 105, 100, 32, 76, 97, 121, 101, 114, 78, 111, 114, 109, 87, 97, 114, 112, 73, 109, 112, 108, 40, 76, 79, 65, 68, 44, 32, 83, 84, 79, 82, 69, 44, 32, 115, 105, 103, 110, 101, 100, 32, 105, 110, 116, 44, 32, 115, 105, 103, 110, 101, 100, 32, 105, 110, 116, 44, 32, 100, 111, 117, 98, 108, 101, 44, 32, 67, 111, 109, 112, 117, 116, 101, 84, 121, 112, 101, 32, 42, 44, 32, 67, 111, 109, 112, 117, 116, 101, 84, 121, 112, 101, 32, 42, 41, 32, 91, 119, 105, 116, 104, 32, 76, 79, 65, 68, 32, 61, 32, 66, 105, 97, 115, 65, 100, 100, 82, 101, 115, 105, 100, 117, 97, 108, 76, 111, 97, 100, 60, 95, 95, 104, 97, 108, 102, 44, 32, 102, 108, 111, 97, 116, 62, 59, 32, 83, 84, 79, 82, 69, 32, 61, 32, 65, 102, 102, 105, 110, 101, 83, 116, 111, 114, 101, 60, 102, 108, 111, 97, 116, 44, 32, 95, 95, 104, 97, 108, 102, 62, 59, 32, 67, 111, 109, 112, 117, 116, 101, 84, 121, 112, 101, 32, 61, 32, 102, 108, 111, 97, 116, 59, 32, 105, 110, 116, 32, 112, 97, 99, 107, 95, 115, 105, 122, 101, 32, 61, 32, 49, 59, 32, 105, 110, 116, 32, 109, 97, 120, 95, 99, 111, 108, 115, 95, 112, 101, 114, 95, 116, 104, 114, 101, 97, 100, 32, 61, 32, 49, 50, 56, 59, 32, 105, 110, 116, 32, 109, 105, 110, 95, 99, 111, 108, 115, 95, 112, 101, 114, 95, 116, 104, 114, 101, 97, 100, 32, 61, 32, 49, 50, 56, 59, 32, 105, 110, 116, 32, 116, 104, 114, 101, 97, 100, 95, 103, 114, 111, 117, 112, 95, 119, 105, 100, 116, 104, 32, 61, 32, 51, 50, 59, 32, 105, 110, 116, 32, 114, 111, 119, 115, 95, 112, 101, 114, 95, 97, 99, 99, 101, 115, 115, 32, 61, 32, 49, 59, 32, 95, 95, 110, 118, 95, 98, 111, 111, 108, 32, 112, 97, 100, 100, 105, 110, 103, 32, 61, 32, 102, 97, 108, 115, 101, 93};
.global .align 1 .b8 __unnamed_108[364] = {118, 111, 105, 100, 32, 76, 97, 121, 101, 114, 78, 111, 114, 109, 87, 97, 114, 112, 73, 109, 112, 108, 40, 76, 79, 65, 68, 44, 32, 83, 84, 79, 82, 69, 44, 32, 115, 105, 103, 110, 101, 100, 32, 105, 110, 116, 44, 32, 115, 105, 103, 110, 101, 100, 32, 105, 110, 116, 44, 32, 100, 111, 117, 98, 108, 101, 44, 32, 67, 111, 109, 112, 117, 116, 101, 84, 121, 112, 101, 32, 42, 44, 32, 67, 111, 109, 112, 117, 116, 101, 84, 121, 112, 101, 32, 42, 41, 32, 91, 119, 105, 116, 104, 32, 76, 79, 65, 68, 32, 61, 32, 66, 105, 97, 115, 65, 100, 100, 82, 101, 115, 105, 100, 117, 97, 108, 76, 111, 97, 100, 60, 95, 95, 104, 97, 108, 102, 44, 32, 102, 108, 111, 97, 116, 62, 59, 32, 83, 84, 79, 82, 69, 32, 61, 32, 65, 102, 102, 105, 110, 101, 83, 116, 111, 114, 101, 60, 102, 108, 111, 97, 116, 44, 32, 95, 95, 104, 97, 108, 102, 62, 59, 32, 67, 111, 109, 112, 117, 116, 101, 84, 121, 112, 101, 32, 61, 32, 102, 108, 111, 97, 116, 59, 32, 105, 110, 116, 32, 112, 97, 99, 107, 95, 115, 105, 122, 101, 32, 61, 32, 49, 59, 32, 105, 110, 116, 32, 109, 97, 120, 95, 99, 111, 108, 115, 95, 112, 101, 114, 95, 116, 104, 114, 101, 97, 100, 32, 61, 32, 49, 50, 56, 59, 32, 105, 110, 116, 32, 109, 105, 110, 95, 99, 111, 108, 115, 95, 112, 101, 114, 95, 116, 104, 114, 101, 97, 100, 32, 61, 32, 57, 54, 59, 32, 105, 110, 116, 32, 116, 104, 114, 101, 97, 100, 95, 103, 114, 111, 117, 112, 95, 119, 105, 100, 116, 104, 32, 61, 32, 51, 50, 59, 32, 105, 110, 116, 32, 114, 111, 119, 115, 95, 112, 101, 114, 95, 97, 99, 99, 101, 115, 115, 32, 61, 32, 49, 59, 32, 95, 95, 110, 118, 95, 98, 111, 111, 108, 32, 112, 97, 100, 100, 105, 110, 103, 32, 61, 32, 116, 114, 117, 101, 93};
.global .align 1 .b8 __unnamed_109[366] = {118, 111, 105, 100, 32, 76, 97, 121, 101, 114, 78, 111, 114, 109, 87, 97, 114, 112, 73, 109, 112, 108, 40, 76, 79, 65, 68, 44, 32, 83, 84, 79, 82, 69, 44, 32, 115, 105, 103, 110, 101, 100, 32, 105, 110, 116, 44, 32, 115, 105, 103, 110, 101, 100, 32, 105, 110, 116, 44, 32, 100, 111, 117, 98, 108, 101, 44, 32, 67, 111, 109, 112, 117, 116, 101, 84, 121, 112, 101, 32, 42, 44, 32, 67, 111, 109, 112, 117, 116, 101, 84, 121, 112, 101, 32, 42, 41, 32, 91, 119, 105, 116, 104, 32, 76, 79, 65, 68, 32, 61, 32, 66, 105, 97, 115, 65, 100, 100, 82, 101, 115, 105, 100, 117, 97, 108, 76, 111, 97, 100, 60, 95, 95, 104, 97, 108, 102, 44, 32, 102, 108, 111, 97, 116, 62, 59, 32, 83, 84, 79, 82, 69, 32, 61, 32, 65, 102, 102, 105, 110, 101, 83, 116, 111, 114, 101, 60, 102, 108, 111, 97, 116, 44, 32, 95, 95, 104, 97, 108, 102, 62, 59, 32, 67, 111, 109, 112, 117, 116, 101, 84, 121, 112, 101, 32, 61, 32, 102, 108, 111, 97, 116, 59, 32, 105, 110, 116, 32, 112, 97, 99, 107, 95, 115, 105, 122, 101, 32, 61, 32, 49, 59, 32, 105, 110, 116, 32, 109, 97, 120, 95, 99, 111, 108, 115, 95, 112, 101, 114, 95, 116, 104, 114, 101, 97, 100, 32, 61, 32, 49, 54, 48, 59, 32, 105, 110, 116, 32, 109, 105, 110, 95, 99, 111, 108, 115, 95, 112, 101, 114, 95, 116, 104, 114, 101, 97, 100, 32, 61, 32, 49, 54, 48, 59, 32, 105, 110, 116, 32, 116, 104, 114, 101, 97, 100, 95, 103, 114, 111, 117, 112, 95, 119, 105, 100, 116, 104, 32, 61, 32, 51, 50, 59, 32, 105, 110, 116, 32, 114, 111, 119, 115, 95, 112, 101, 114, 95, 97, 99, 99, 101, 115, 115, 32, 61, 32, 49, 59, 32, 95, 95, 110, 118, 95, 98, 111, 111, 108, 32, 112, 97, 100, 100, 105, 110, 103, 32, 61, 32, 102, 97, 108, 115, 101, 93};
.global .align 1 .b8 __unnamed_110[365] = {118, 111, 105, 100, 32, 76, 97, 121, 101, 114, 78, 111, 114, 109, 87, 97, 114, 112, 73, 109, 112, 108, 40, 76, 79, 65, 68, 44, 32, 83, 84, 79, 82, 69, 44, 32, 115, 105, 103, 110, 101, 100, 32, 105, 110, 116, 44, 32, 115, 105, 103, 110, 101, 100, 32, 105, 110, 116, 44, 32, 100, 111, 117, 98, 108, 101, 44, 32, 67, 111, 109, 112, 117, 116, 101, 84, 121, 112, 101, 32, 42, 44, 32, 67, 111, 109, 112, 117, 116, 101, 84, 121, 112, 101, 32, 42, 41, 32, 91, 119, 105, 116, 104, 32, 76, 79, 65, 68, 32, 61, 32, 66, 105, 97, 115, 65, 100, 100, 82, 101, 115, 105, 100, 117, 97, 108, 76, 111, 97, 100, 60, 95, 95, 104, 97, 108, 102, 44, 32, 102, 108, 111, 97, 116, 62, 59, 32, 83, 84, 79, 82, 69, 32, 61, 32, 65, 102, 102, 105, 110, 101, 83, 116, 111, 114, 101, 60, 102, 108, 111, 97, 116, 44, 32, 95, 95, 104, 97, 108, 102, 62, 59, 32, 67, 111, 109, 112, 117, 116, 101, 84, 121, 112, 101, 32, 61, 32, 102, 108, 111, 97, 116, 59, 32, 105, 110, 116, 32, 112, 97, 99, 107, 95, 115, 105, 122, 101, 32, 61, 32, 49, 59, 32, 105, 110, 116, 32, 109, 97, 120, 95, 99, 111, 108, 115, 95, 112, 101, 114, 95, 116, 104, 114, 101, 97, 100, 32, 61, 32, 49, 54, 48, 59, 32, 105, 110, 116, 32, 109, 105, 110, 95, 99, 111, 108, 115, 95, 112, 101, 114, 95, 116, 104, 114, 101, 97, 100, 32, 61, 32, 49, 50, 56, 59, 32, 105, 110, 116, 32, 116, 104, 114, 101, 97, 100, 95, 103, 114, 111, 117, 112, 95, 119, 105, 100, 116, 104, 32, 61, 32, 51, 50, 59, 32, 105, 110, 116, 32, 114, 111, 119, 115, 95, 112, 101, 114, 95, 97, 99, 99, 101, 115, 115, 32, 61, 32, 49, 59, 32, 95, 95, 110, 118, 95, 98, 111, 111, 108, 32, 112, 97, 100, 100, 105, 110, 103, 32, 61, 32, 116, 114, 117, 101, 93};
.global .align 1 .b8 __unnamed_111[252] = {118, 111, 105, 100, 32, 76, 97, 121, 101, 114, 78, 111, 114, 109, 66, 108, 111, 99, 107, 83, 77, 101, 109, 73, 109, 112, 108, 40, 76, 79, 65, 68, 44, 32, 83, 84, 79, 82, 69, 44, 32, 115, 105, 103, 110, 101, 100, 32, 108, 111, 110, 103, 44, 32, 115, 105, 103, 110, 101, 100, 32, 108, 111, 110, 103, 44, 32, 100, 111, 117, 98, 108, 101, 44, 32, 67, 111, 109, 112, 117, 116, 101, 84, 121, 112, 101, 32, 42, 44, 32, 67, 111, 109, 112, 117, 116, 101, 84, 121, 112, 101, 32, 42, 41, 32, 91, 119, 105, 116, 104, 32, 76, 79, 65, 68, 32, 61, 32, 66, 105, 97, 115, 65, 100, 100, 82, 101, 115, 105, 100, 117, 97, 108, 76, 111, 97, 100, 60, 95, 95, 104, 97, 108, 102, 44, 32, 102, 108, 111, 97, 116, 62, 59, 32, 83, 84, 79, 82, 69, 32, 61, 32, 65, 102, 102, 105, 110, 101, 83, 116, 111, 114, 101, 60, 102, 108, 111, 97, 116, 44, 32, 95, 95, 104, 97, 108, 102, 62, 59, 32, 67, 111, 109, 112, 117, 116, 101, 84, 121, 112, 101, 32, 61, 32, 102, 108, 111, 97, 116, 59, 32, 105, 110, 116, 32, 112, 97, 99, 107, 95, 115, 105, 122, 101, 32, 61, 32, 52, 59, 32, 105, 110, 116, 32, 98, 108, 111, 99, 107, 95, 115, 105, 122, 101, 32, 61, 32, 49, 50, 56, 93};
.shared .align 4 .b8 _ZZ21WelfordBlockAllReduceIfEvT_S0_S0_PS0_S1_S1_E11mean_shared[128];
.shared .align 4 .b8 _ZZ21WelfordBlockAllReduceIfEvT_S0_S0_PS0_S1_S1_E9m2_shared[128];
.shared .align 4 .b8 _ZZ21WelfordBlockAllReduceIfEvT_S0_S0_PS0_S1_S1_E12count_shared[128];
.shared .align 4 .f32 _ZZ21WelfordBlockAllReduceIfEvT_S0_S0_PS0_S1_S1_E21mean_result_broadcast;
.shared .align 4 .f32 _ZZ21WelfordBlockAllReduceIfEvT_S0_S0_PS0_S1_S1_E19m2_result_broadcast;
.shared .align 4 .f32 _ZZ21WelfordBlockAllReduceIfEvT_S0_S0_PS0_S1_S1_E22count_result_broadcast;
.global .align 1 .b8 __unnamed_112[253] = {118, 111, 105, 100, 32, 76, 97, 121, 101, 114, 78, 111, 114, 109, 66, 108, 111, 99, 107, 83, 77, 101, 109, 73, 109, 112, 108, 40, 76, 79, 65, 68, 44, 32, 83, 84, 79, 82, 69, 44, 32, 115, 105, 103, 110, 101, 100, 32, 108, 111, 110, 103, 44, 32, 115, 105, 103, 110, 101, 100, 32, 108, 111, 110, 103, 44, 32, 100, 111, 117, 98, 108, 101, 44, 32, 67, 111, 109, 112, 117, 116, 101, 84, 121, 112, 101, 32, 42, 44, 32, 67, 111, 109, 112, 117, 116, 101, 84, 121, 112, 101, 32, 42, 41, 32, 91, 119, 105, 116, 104, 32, 76, 79, 65, 68, 32, 61, 32, 66, 105, 97, 115, 65, 100, 100, 82, 101, 115, 105, 100, 117, 97, 108, 76, 111, 97, 100, 60, 95, 95, 104, 97, 108, 102, 44, 32, 102, 108, 111, 97, 116, 62, 59, 32, 83, 84, 79, 82, 69, 32, 61, 32, 65, 102, 102, 105, 110, 101, 83, 116, 111, 114, 101, 60, 102, 108, 111, 97, 116, 44, 32, 95, 95, 104, 97, 108, 102, 62, 59, 32, 67, 111, 109, 112, 117, 116, 101, 84, 121, 112, 101, 32, 61, 32, 102, 108, 111, 97, 116, 59, 32, 105, 110, 116, 32, 112, 97, 99, 107, 95, 115, 105, 122, 101, 32, 61, 32, 52, 59, 32, 105, 110, 116, 32, 98, 108, 111, 99, 107, 95, 115, 105, 122, 101, 32, 61, 32, 49, 48, 50, 52, 93};
.global .align 1 .b8 __unnamed_113[252] = {118, 111, 105, 100, 32, 76, 97, 121, 101, 114, 78, 111, 114, 109, 66, 108, 111, 99, 107, 83, 77, 101, 109, 73, 109, 112, 108, 40, 76, 79, 65, 68, 44, 32, 83, 84, 79, 82, 69, 44, 32, 115, 105, 103, 110, 101, 100, 32, 108, 111, 110, 103, 44, 32, 115, 105, 103, 110, 101, 100, 32, 108, 111, 110, 103, 44, 32, 100, 111, 117, 98, 108, 101, 44, 32, 67, 111, 109, 112, 117, 116, 101, 84, 121, 112, 101, 32, 42, 44, 32, 67, 111, 109, 112, 117, 116, 101, 84, 121, 112, 101, 32, 42, 41, 32, 91, 119, 105, 116, 104, 32, 76, 79, 65, 68, 32, 61, 32, 66, 105, 97, 115, 65, 100, 100, 82, 101, 115, 105, 100, 117, 97, 108, 76, 111, 97, 100, 60, 95, 95, 104, 97, 108, 102, 44, 32, 102, 108, 111, 97, 116, 62, 59, 32, 83, 84, 79, 82, 69, 32, 61, 32, 65, 102, 102, 105, 110, 101, 83, 116, 111, 114, 101, 60, 102, 108, 111, 97, 116, 44, 32, 95, 95, 104, 97, 108, 102, 62, 59, 32, 67, 111, 109, 112, 117, 116, 101, 84, 121, 112, 101, 32, 61, 32, 102, 108, 111, 97, 116, 59, 32, 105, 110, 116, 32, 112, 97, 99, 107, 95, 115, 105, 122, 101, 32, 61, 32, 52, 59, 32, 105, 110, 116, 32, 98, 108, 111, 99, 107, 95, 115, 105, 122, 101, 32, 61, 32, 53, 49, 50, 93};
.global .align 1 .b8 __unnamed_114[252] = {118, 111, 105, 100, 32, 76, 97, 121, 101, 114, 78, 111, 114, 109, 66, 108, 111, 99, 107, 83, 77, 101, 109, 73, 109, 112, 108, 40, 76, 79, 65, 68, 44, 32, 83, 84, 79, 82, 69, 44, 32, 115, 105, 103, 110, 101, 100, 32, 108, 111, 110, 103, 44, 32, 115, 105, 103, 110, 101, 100, 32, 108, 111, 110, 103, 44, 32, 100, 111, 117, 98, 108, 101, 44, 32, 67, 111, 109, 112, 117, 116, 101, 84, 121, 112, 101, 32, 42, 44, 32, 67, 111, 109, 112, 117, 116, 101, 84, 121, 112, 101, 32, 42, 41, 32, 91, 119, 105, 116, 104, 32, 76, 79, 65, 68, 32, 61, 32, 66, 105, 97, 115, 65, 100, 100, 82, 101, 115, 105, 100, 117, 97, 108, 76, 111, 97, 100, 60, 95, 95, 104, 97, 108, 102, 44, 32, 102, 108, 111, 97, 116, 62, 59, 32, 83, 84, 79, 82, 69, 32, 61, 32, 65, 102, 102, 105, 110, 101, 83, 116, 111, 114, 101, 60, 102, 108, 111, 97, 116, 44, 32, 95, 95, 104, 97, 108, 102, 62, 59, 32, 67, 111, 109, 112, 117, 116, 101, 84, 121, 112, 101, 32, 61, 32, 102, 108, 111, 97, 116, 59, 32, 105, 110, 116, 32, 112, 97, 99, 107, 95, 115, 105, 122, 101, 32, 61, 32, 52, 59, 32, 105, 110, 116, 32, 98, 108, 111, 99, 107, 95, 115, 105, 122, 101, 32, 61, 32, 50, 53, 54, 93};
.global .align 1 .b8 __unnamed_115[252] = {118, 111, 105, 100, 32, 76, 97, 121, 101, 114, 78, 111, 114, 109, 66, 108, 111, 99, 107, 83, 77, 101, 109, 73, 109, 112, 108, 40, 76, 79, 65, 68, 44, 32, 83, 84, 79, 82, 69, 44, 32, 115, 105, 103, 110, 101, 100, 32, 108, 111, 110, 103, 44, 32, 115, 105, 103, 110, 101, 100, 32, 108, 111, 110, 103, 44, 32, 100, 111, 117, 98, 108, 101, 44, 32, 67, 111, 109, 112, 117, 116, 101, 84, 121, 112, 101, 32, 42, 44, 32, 67, 111, 109, 112, 117, 116, 101, 84, 121, 112, 101, 32, 42, 41, 32, 91, 119, 105, 116, 104, 32, 76, 79, 65, 68, 32, 61, 32, 66, 105, 97, 115, 65, 100, 100, 82, 101, 115, 105, 100, 117, 97, 108, 76, 111, 97, 100, 60, 95, 95, 104, 97, 108, 102, 44, 32, 102, 108, 111, 97, 116, 62, 59, 32, 83, 84, 79, 82, 69, 32, 61, 32, 65, 102, 102, 105, 110, 101, 83, 116, 111, 114, 101, 60, 102, 108, 111, 97, 116, 44, 32, 95, 95, 104, 97, 108, 102, 62, 59, 32, 67, 111, 109, 112, 117, 116, 101, 84, 121, 112, 101, 32, 61, 32, 102, 108, 111, 97, 116, 59, 32, 105, 110, 116, 32, 112, 97, 99, 107, 95, 115, 105, 122, 101, 32, 61, 32, 50, 59, 32, 105, 110, 116, 32, 98, 108, 111, 99, 107, 95, 115, 105, 122, 101, 32, 61, 32, 49, 50, 56, 93};
.global .align 1 .b8 __unnamed_116[253] = {118, 111, 105, 100, 32, 76, 97, 121, 101, 114, 78, 111, 114, 109, 66, 108, 111, 99, 107, 83, 77, 101, 109, 73, 109, 112, 108, 40, 76, 79, 65, 68, 44, 32, 83, 84, 79, 82, 69, 44, 32, 115, 105, 103, 110, 101, 100, 32, 108, 111, 110, 103, 44, 32, 115, 105, 103, 110, 101, 100, 32, 108, 111, 110, 103, 44, 32, 100, 111, 117, 98, 108, 101, 44, 32, 67, 111, 109, 112, 117, 116, 101, 84, 121, 112, 101, 32, 42, 44, 32, 67, 111, 109, 112, 117, 116, 101, 84, 121, 112, 101, 32, 42, 41, 32, 91, 119, 105, 116, 104, 32, 76, 79, 65, 68, 32, 61, 32, 66, 105, 97, 115, 65, 100, 100, 82, 101, 115, 105, 100, 117, 97, 108, 76, 111, 97, 100, 60, 95, 95, 104, 97, 108, 102, 44, 32, 102, 108, 111, 97, 116, 62, 59, 32, 83, 84, 79, 82, 69, 32, 61, 32, 65, 102, 102, 105, 110, 101, 83, 116, 111, 114, 101, 60, 102, 108, 111, 97, 116, 44, 32, 95, 95, 104, 97, 108, 102, 62, 59, 32, 67, 111, 109, 112, 117, 116, 101, 84, 121, 112, 101, 32, 61, 32, 102, 108, 111, 97, 116, 59, 32, 105, 110, 116, 32, 112, 97, 99, 107, 95, 115, 105, 122, 101, 32, 61, 32, 50, 59, 32, 105, 110, 116, 32, 98, 108, 111, 99, 107, 95, 115, 105, 122, 101, 32, 61, 32, 49, 48, 50, 52, 93};
.global .align 1 .b8 __unnamed_117[252] = {118, 111, 105, 100, 32, 76, 97, 121, 101, 114, 78, 111, 114, 109, 66, 108, 111, 99, 107, 83, 77, 101, 109, 73, 109, 112, 108, 40, 76, 79, 65, 68, 44, 32, 83, 84, 79, 82, 69, 44, 32, 115, 105, 103, 110, 101, 100, 32, 108, 111, 110, 103, 44, 32, 115, 105, 103, 110, 101, 100, 32, 108, 111, 110, 103, 44, 32, 100, 111, 117, 98, 108, 101, 44, 32, 67, 111, 109, 112, 117, 116, 101, 84, 121, 112, 101, 32, 42, 44, 32, 67, 111, 109, 112, 117, 116, 101, 84, 121, 112, 101, 32, 42, 41, 32, 91, 119, 105, 116, 104, 32, 76, 79, 65, 68, 32, 61, 32, 66, 105, 97, 115, 65, 100, 100, 82, 101, 115, 105, 100, 117, 97, 108, 76, 111, 97, 100, 60, 95, 95, 104, 97, 108, 102, 44, 32, 102, 108, 111, 97, 116, 62, 59, 32, 83, 84, 79, 82, 69, 32, 61, 32, 65, 102, 102, 105, 110, 101, 83, 116, 111, 114, 101, 60, 102, 108, 111, 97, 116, 44, 32, 95, 95, 104, 97, 108, 102, 62, 59, 32, 67, 111, 109, 112, 117, 116, 101, 84, 121, 112, 101, 32, 61, 32, 102, 108, 111, 97, 116, 59, 32, 105, 110, 116, 32, 112, 97, 99, 107, 95, 115, 105, 122, 101, 32, 61, 32, 50, 59, 32, 105, 110, 116, 32, 98, 108, 111, 99, 107, 95, 115, 105, 122, 101, 32, 61, 32, 53, 49, 50, 93};
.global .align 1 .b8 __unnamed_118[252] = {118, 111, 105, 100, 32, 76, 97, 121, 101, 114, 78, 111, 114, 109, 66, 108, 111, 99, 107, 83, 77, 101, 109, 73, 109, 112, 108, 40, 76, 79, 65, 68, 44, 32, 83, 84, 79, 82, 69, 44, 32, 115, 105, 103, 110, 101, 100, 32, 108, 111, 110, 103, 44, 32, 115, 105, 103, 110, 101, 100, 32, 108, 111, 110, 103, 44, 32, 100, 111, 117, 98, 108, 101, 44, 32, 67, 111, 109, 112, 117, 116, 101, 84, 121, 112, 101, 32, 42, 44, 32, 67, 111, 109, 112, 117, 116, 101, 84, 121, 112, 101, 32, 42, 41, 32, 91, 119, 105, 116, 104, 32, 76, 79, 65, 68, 32, 61, 32, 66, 105, 97, 115, 65, 100, 100, 82, 101, 115, 105, 100, 117, 97, 108, 76, 111, 97, 100, 60, 95, 95, 104, 97, 108, 102, 44, 32, 102, 108, 111, 97, 116, 62, 59, 32, 83, 84, 79, 82, 69, 32, 61, 32, 65, 102, 102, 105, 110, 101, 83, 116, 111, 114, 101, 60, 102, 108, 111, 97, 116, 44, 32, 95, 95, 104, 97, 108, 102, 62, 59, 32, 67, 111, 109, 112, 117, 116, 101, 84, 121, 112, 101, 32, 61, 32, 102, 108, 111, 97, 116, 59, 32, 105, 110, 116, 32, 112, 97, 99, 107, 95, 115, 105, 122, 101, 32, 61, 32, 50, 59, 32, 105, 110, 116, 32, 98, 108, 111, 99, 107, 95, 115, 105, 122, 101, 32, 61, 32, 50, 53, 54, 93};
.global .align 1 .b8 __unnamed_119[257] = {118, 111, 105, 100, 32, 76, 97, 121, 101, 114, 78, 111, 114, 109, 66, 108, 111, 99, 107, 85, 110, 99, 97, 99, 104, 101, 100, 73, 109, 112, 108, 40, 76, 79, 65, 68, 44, 32, 83, 84, 79, 82, 69, 44, 32, 115, 105, 103, 110, 101, 100, 32, 108, 111, 110, 103, 44, 32, 115, 105, 103, 110, 101, 100, 32, 108, 111, 110, 103, 44, 32, 100, 111, 117, 98, 108, 101, 44, 32, 67, 111, 109, 112, 117, 116, 101, 84, 121, 112, 101, 32, 42, 44, 32, 67, 111, 109, 112, 117, 116, 101, 84, 121, 112, 101, 32, 42, 41, 32, 91, 119, 105, 116, 104, 32, 76, 79, 65, 68, 32, 61, 32, 66, 105, 97, 115, 65, 100, 100, 82, 101, 115, 105, 100, 117, 97, 108, 76, 111, 97, 100, 60, 95, 95, 104, 97, 108, 102, 44, 32, 102, 108, 111, 97, 116, 62, 59, 32, 83, 84, 79, 82, 69, 32, 61, 32, 65, 102, 102, 105, 110, 101, 83, 116, 111, 114, 101, 60, 102, 108, 111, 97, 116, 44, 32, 95, 95, 104, 97, 108, 102, 62, 59, 32, 67, 111, 109, 112, 117, 116, 101, 84, 121, 112, 101, 32, 61, 32, 102, 108, 111, 97, 116, 59, 32, 105, 110, 116, 32, 112, 97, 99, 107, 95, 115, 105, 122, 101, 32, 61, 32, 52, 59, 32, 105, 110, 116, 32, 98, 108, 111, 99, 107, 95, 115, 105, 122, 101, 32, 61, 32, 49, 48, 50, 52, 93};
.global .align 1 .b8 __unnamed_120[257] = {118, 111, 105, 100, 32, 76, 97, 121, 101, 114, 78, 111, 114, 109, 66, 108, 111, 99, 107, 85, 110, 99, 97, 99, 104, 101, 100, 73, 109, 112, 108, 40, 76, 79, 65, 68, 44, 32, 83, 84, 79, 82, 69, 44, 32, 115, 105, 103, 110, 101, 100, 32, 108, 111, 110, 103, 44, 32, 115, 105, 103, 110, 101, 100, 32, 108, 111, 110, 103, 44, 32, 100, 111, 117, 98, 108, 101, 44, 32, 67, 111, 109, 112, 117, 116, 101, 84, 121, 112, 101, 32, 42, 44, 32, 67, 111, 109, 112, 117, 116, 101, 84, 121, 112, 101, 32, 42, 41, 32, 91, 119, 105, 116, 104, 32, 76, 79, 65, 68, 32, 61, 32, 66, 105, 97, 115, 65, 100, 100, 82, 101, 115, 105, 100, 117, 97, 108, 76, 111, 97, 100, 60, 95, 95, 104, 97, 108, 102, 44, 32, 102, 108, 111, 97, 116, 62, 59, 32, 83, 84, 79, 82, 69, 32, 61, 32, 65, 102, 102, 105, 110, 101, 83, 116, 111, 114, 101, 60, 102, 108, 111, 97, 116, 44, 32, 95, 95, 104, 97, 108, 102, 62, 59, 32, 67, 111, 109, 112, 117, 116, 101, 84, 121, 112, 101, 32, 61, 32, 102, 108, 111, 97, 116, 59, 32, 105, 110, 116, 32, 112, 97, 99, 107, 95, 115, 105, 122, 101, 32, 61, 32, 50, 59, 32, 105, 110, 116, 32, 98, 108, 111, 99, 107, 95, 115, 105, 122, 101, 32, 61, 32, 49, 48, 50, 52, 93};
.global .align 1 .b8 _ZN30_INTERNAL_3dbcab63_4_k_cu_main4cuda3std3__45__cpo5beginE[1];
.global .align 1 .b8 _ZN30_INTERNAL_3dbcab63_4_k_cu_main4cuda3std3__45__cpo3endE[1];
.global .align 1 .b8 _ZN30_INTERNAL_3dbcab63_4_k_cu_main4cuda3std3__45__cpo6cbeginE[1];
.global .align 1 .b8 _ZN30_INTERNAL_3dbcab63_4_k_cu_main4cuda3std3__45__cpo4cendE[1];
.global .align 1 .b8 _ZN30_INTERNAL_3dbcab63_4_k_cu_main4cuda3std3__45__cpo6rbeginE[1];
.global .align 1 .b8 _ZN30_INTERNAL_3dbcab63_4_k_cu_main4cuda3std3__45__cpo4rendE[1];
.global .align 1 .b8 _ZN30_INTERNAL_3dbcab63_4_k_cu_main4cuda3std3__45__cpo7crbeginE[1];
.global .align 1 .b8 _ZN30_INTERNAL_3dbcab63_4_k_cu_main4cuda3std3__45__cpo5crendE[1];
.global .align 1 .b8 _ZN30_INTERNAL_3dbcab63_4_k_cu_main4cuda3std3__432_GLOBAL__N__3dbcab63_4_k_cu_main6ignoreE[1];
.global .align 1 .b8 _ZN30_INTERNAL_3dbcab63_4_k_cu_main4cuda3std3__419piecewise_constructE[1];
.global .align 1 .b8 _ZN30_INTERNAL_3dbcab63_4_k_cu_main4cuda3std3__48in_placeE[1];
.global .align 1 .b8 _ZN30_INTERNAL_3dbcab63_4_k_cu_main4cuda3std3__420unreachable_sentinelE[1];
.global .align 1 .b8 _ZN30_INTERNAL_3dbcab63_4_k_cu_main4cuda3std3__47nulloptE[1];
.global .align 1 .b8 _ZN30_INTERNAL_3dbcab63_4_k_cu_main4cuda3std3__48unexpectE[1];
.global .align 1 .b8 _ZN30_INTERNAL_3dbcab63_4_k_cu_main4cuda3std6ranges3__45__cpo4swapE[1];
.global .align 1 .b8 _ZN30_INTERNAL_3dbcab63_4_k_cu_main4cuda3std6ranges3__45__cpo9iter_moveE[1];
.global .align 1 .b8 _ZN30_INTERNAL_3dbcab63_4_k_cu_main4cuda3std6ranges3__45__cpo5beginE[1];
.global .align 1 .b8 _ZN30_INTERNAL_3dbcab63_4_k_cu_main4cuda3std6ranges3__45__cpo3endE[1];
.global .align 1 .b8 _ZN30_INTERNAL_3dbcab63_4_k_cu_main4cuda3std6ranges3__45__cpo6cbeginE[1];
.global .align 1 .b8 _ZN30_INTERNAL_3dbcab63_4_k_cu_main4cuda3std6ranges3__45__cpo4cendE[1];
.global .align 1 .b8 _ZN30_INTERNAL_3dbcab63_4_k_cu_main4cuda3std6ranges3__45__cpo7advanceE[1];
.global .align 1 .b8 _ZN30_INTERNAL_3dbcab63_4_k_cu_main4cuda3std6ranges3__45__cpo9iter_swapE[1];
.global .align 1 .b8 _ZN30_INTERNAL_3dbcab63_4_k_cu_main4cuda3std6ranges3__45__cpo4nextE[1];
.global .align 1 .b8 _ZN30_INTERNAL_3dbcab63_4_k_cu_main4cuda3std6ranges3__45__cpo4prevE[1];
.global .align 1 .b8 _ZN30_INTERNAL_3dbcab63_4_k_cu_main4cuda3std6ranges3__45__cpo4dataE[1];
.global .align 1 .b8 _ZN30_INTERNAL_3dbcab63_4_k_cu_main4cuda3std6ranges3__45__cpo5cdataE[1];
.global .align 1 .b8 _ZN30_INTERNAL_3dbcab63_4_k_cu_main4cuda3std6ranges3__45__cpo4sizeE[1];
.global .align 1 .b8 _ZN30_INTERNAL_3dbcab63_4_k_cu_main4cuda3std6ranges3__45__cpo5ssizeE[1];
.global .align 1 .b8 _ZN30_INTERNAL_3dbcab63_4_k_cu_main4cuda3std6ranges3__45__cpo8distanceE[1];
.global .align 1 .b8 _ZN30_INTERNAL_3dbcab63_4_k_cu_main6thrust24THRUST_300001_SM_1000_NS6system6detail10sequential3seqE[1];
.global .align 1 .b8 _ZN30_INTERNAL_3dbcab63_4_k_cu_main6thrust24THRUST_300001_SM_1000_NS12placeholders2_1E[1];
.global .align 1 .b8 _ZN30_INTERNAL_3dbcab63_4_k_cu_main6thrust24THRUST_300001_SM_1000_NS12placeholders2_2E[1];
.global .align 1 .b8 _ZN30_INTERNAL_3dbcab63_4_k_cu_main6thrust24THRUST_300001_SM_1000_NS12placeholders2_3E[1];
.global .align 1 .b8 _ZN30_INTERNAL_3dbcab63_4_k_cu_main6thrust24THRUST_300001_SM_1000_NS12placeholders2_4E[1];
.global .align 1 .b8 _ZN30_INTERNAL_3dbcab63_4_k_cu_main6thrust24THRUST_300001_SM_1000_NS12placeholders2_5E[1];
.global .align 1 .b8 _ZN30_INTERNAL_3dbcab63_4_k_cu_main6thrust24THRUST_300001_SM_1000_NS12placeholders2_6E[1];
.global .align 1 .b8 _ZN30_INTERNAL_3dbcab63_4_k_cu_main6thrust24THRUST_300001_SM_1000_NS12placeholders2_7E[1];
.global .align 1 .b8 _ZN30_INTERNAL_3dbcab63_4_k_cu_main6thrust24THRUST_300001_SM_1000_NS12placeholders2_8E[1];
.global .align 1 .b8 _ZN30_INTERNAL_3dbcab63_4_k_cu_main6thrust24THRUST_300001_SM_1000_NS12placeholders2_9E[1];
.global .align 1 .b8 _ZN30_INTERNAL_3dbcab63_4_k_cu_main6thrust24THRUST_300001_SM_1000_NS12placeholders3_10E[1];
.global .align 1 .b8 $str[49] = {99, 111, 108, 115, 32, 60, 61, 32, 109, 97, 120, 95, 99, 111, 108, 115, 95, 112, 101, 114, 95, 116, 104, 114, 101, 97, 100, 32, 42, 32, 116, 104, 114, 101, 97, 100, 95, 103, 114, 111, 117, 112, 95, 119, 105, 100, 116, 104};
.global .align 1 .b8 $str$1[27] = {47, 116, 109, 112, 47, 115, 97, 115, 115, 95, 99, 117, 95, 107, 102, 116, 118, 110, 114, 109, 50, 47, 107, 46, 99, 117};
.extern .shared .align 16 .b8 shared_buf[];
.global .align 1 .b8 $str$2[22] = {99, 111, 108, 115, 32, 37, 32, 112, 97, 99, 107, 95, 115, 105, 122, 101, 32, 61, 61, 32, 48};

.visible .entry _Z17LayerNormWarpImplI19BiasAddResidualLoadI6__halffE11AffineStoreIfS1_EfLi8ELi8ELi8ELi4ELi2ELb0EEvT_T0_iidPT1_S8_(
	.param .align 8 .b8 _Z17LayerNormWarpImplI19BiasAddResidualLoadI6__halffE11AffineStoreIfS1_EfLi8ELi8ELi8ELi4ELi2ELb0EEvT_T0_iidPT1_S8__param_0[32],
	.param .align 8 .b8 _Z17LayerNormWarpImplI19BiasAddResidualLoadI6__halffE11AffineStoreIfS1_EfLi8ELi8ELi8ELi4ELi2ELb0EEvT_T0_iidPT1_S8__param_1[32],
	.param .u32 _Z17LayerNormWarpImplI19BiasAddResidualLoadI6__halffE11AffineStoreIfS1_EfLi8ELi8ELi8ELi4ELi2ELb0EEvT_T0_iidPT1_S8__param_2,
	.param .u32 _Z17LayerNormWarpImplI19BiasAddResidualLoadI6__halffE11AffineStoreIfS1_EfLi8ELi8ELi8ELi4ELi2ELb0EEvT_T0_iidPT1_S8__param_3,
	.param .f64 _Z17LayerNormWarpImplI19BiasAddResidualLoadI6__halffE11AffineStoreIfS1_EfLi8ELi8ELi8ELi4ELi2ELb0EEvT_T0_iidPT1_S8__param_4,
	.param .u64 .ptr .align 1 _Z17LayerNormWarpImplI19BiasAddResidualLoadI6__halffE11AffineStoreIfS1_EfLi8ELi8ELi8ELi4ELi2ELb0EEvT_T0_iidPT1_S8__param_5,
	.param .u64 .ptr .align 1 _Z17LayerNormWarpImplI19BiasAddResidualLoadI6__halffE11AffineStoreIfS1_EfLi8ELi8ELi8ELi4ELi2ELb0EEvT_T0_iidPT1_S8__param_6
)
.maxntid 256
{
	.reg .pred 	%p<34>;
	.reg .b32 	%r<194>;
	.reg .b32 	%f<269>;
	.reg .b64 	%rd<89>;
	.reg .b64 	%fd<2>;

	ld.param.u64 	%rd20, [_Z17LayerNormWarpImplI19BiasAddResidualLoadI6__halffE11AffineStoreIfS1_EfLi8ELi8ELi8ELi4ELi2ELb0EEvT_T0_iidPT1_S8__param_1+24];
	ld.param.u64 	%rd19, [_Z17LayerNormWarpImplI19BiasAddResidualLoadI6__halffE11AffineStoreIfS1_EfLi8ELi8ELi8ELi4ELi2ELb0EEvT_T0_iidPT1_S8__param_1+16];
	ld.param.u64 	%rd18, [_Z17LayerNormWarpImplI19BiasAddResidualLoadI6__halffE11AffineStoreIfS1_EfLi8ELi8ELi8ELi4ELi2ELb0EEvT_T0_iidPT1_S8__param_1+8];
	ld.param.u64 	%rd17, [_Z17LayerNormWarpImplI19BiasAddResidualLoadI6__halffE11AffineStoreIfS1_EfLi8ELi8ELi8ELi4ELi2ELb0EEvT_T0_iidPT1_S8__param_1];
	ld.param.u64 	%rd16, [_Z17LayerNormWarpImplI19BiasAddResidualLoadI6__halffE11AffineStoreIfS1_EfLi8ELi8ELi8ELi4ELi2ELb0EEvT_T0_iidPT1_S8__param_0+24];
	ld.param.u64 	%rd15, [_Z17LayerNormWarpImplI19BiasAddResidualLoadI6__halffE11AffineStoreIfS1_EfLi8ELi8ELi8ELi4ELi2ELb0EEvT_T0_iidPT1_S8__param_0+16];
	ld.param.u64 	%rd14, [_Z17LayerNormWarpImplI19BiasAddResidualLoadI6__halffE11AffineStoreIfS1_EfLi8ELi8ELi8ELi4ELi2ELb0EEvT_T0_iidPT1_S8__param_0+8];
	ld.param.u64 	%rd13, [_Z17LayerNormWarpImplI19BiasAddResidualLoadI6__halffE11AffineStoreIfS1_EfLi8ELi8ELi8ELi4ELi2ELb0EEvT_T0_iidPT1_S8__param_0];
	ld.param.u32 	%r19, [_Z17LayerNormWarpImplI19BiasAddResidualLoadI6__halffE11AffineStoreIfS1_EfLi8ELi8ELi8ELi4ELi2ELb0EEvT_T0_iidPT1_S8__param_2];
	ld.param.u32 	%r20, [_Z17LayerNormWarpImplI19BiasAddResidualLoadI6__halffE11AffineStoreIfS1_EfLi8ELi8ELi8ELi4ELi2ELb0EEvT_T0_iidPT1_S8__param_3];
	ld.param.f64 	%fd1, [_Z17LayerNormWarpImplI19BiasAddResidualLoadI6__halffE11AffineStoreIfS1_EfLi8ELi8ELi8ELi4ELi2ELb0EEvT_T0_iidPT1_S8__param_4];
	ld.param.u64 	%rd21, [_Z17LayerNormWarpImplI19BiasAddResidualLoadI6__halffE11AffineStoreIfS1_EfLi8ELi8ELi8ELi4ELi2ELb0EEvT_T0_iidPT1_S8__param_5];
	ld.param.u64 	%rd22, [_Z17LayerNormWarpImplI19BiasAddResidualLoadI6__halffE11AffineStoreIfS1_EfLi8ELi8ELi8ELi4ELi2ELb0EEvT_T0_iidPT1_S8__param_6];
	setp.lt.s32 	%p1, %r20, 33;
	@%p1 bra 	$L__BB0_2;
	mov.u64 	%rd23, $str;
	cvta.global.u64 	%rd24, %rd23;
	mov.u64 	%rd25, $str$1;
	cvta.global.u64 	%rd26, %rd25;
	mov.u64 	%rd27, __unnamed_1;
	cvta.global.u64 	%rd28, %rd27;
	{ // callseq 0, 0
	.param .b64 param0;
	st.param.b64 	[param0], %rd24;
	.param .b64 param1;
	st.param.b64 	[param1], %rd26;
	.param .b32 param2;
	st.param.b32 	[param2], 462;
	.param .b64 param3;
	st.param.b64 	[param3], %rd28;
	.param .b64 param4;
	st.param.b64 	[param4], 1;
	call.uni 
	__assertfail, 
	(
	param0, 
	param1, 
	param2, 
	param3, 
	param4
	);
	} // callseq 0
$L__BB0_2:
	mov.u32 	%r21, %ctaid.x;
	mov.u32 	%r1, %ntid.y;
	mov.u32 	%r22, %tid.y;
	mad.lo.s32 	%r23, %r21, %r1, %r22;
	shl.b32 	%r193, %r23, 1;
	setp.ge.s32 	%p2, %r193, %r19;
	@%p2 bra 	$L__BB0_23;
	mov.u32 	%r3, %tid.x;
	shl.b32 	%r24, %r3, 3;
	cvt.u64.u32 	%rd3, %r24;
	cvt.rn.f32.f64 	%f1, %fd1;
	cvta.to.global.u64 	%rd29, %rd19;
	mul.wide.u32 	%rd30, %r24, 2;
	add.s64 	%rd4, %rd29, %rd30;
	cvta.to.global.u64 	%rd31, %rd20;
	add.s64 	%rd5, %rd31, %rd30;
	cvta.to.global.u64 	%rd6, %rd21;
	cvta.to.global.u64 	%rd7, %rd22;
	mov.u32 	%r25, %nctaid.x;
	mul.lo.s32 	%r26, %r1, %r25;
	shl.b32 	%r4, %r26, 1;
$L__BB0_4:
	cvta.to.global.u64 	%rd32, %rd14;
	shl.b64 	%rd33, %rd3, 1;
	add.s64 	%rd34, %rd32, %rd33;
	ld.global.v2.u64 	{%rd35, %rd36}, [%rd34];
	mov.b64 	{%r76, %r82}, %rd36;
	mov.b64 	{%r64, %r70}, %rd35;
	cvt.s64.s32 	%rd8, %r193;
	mad.lo.s64 	%rd37, %rd16, %rd8, %rd3;
	shr.s64 	%rd38, %rd37, 63;
	shr.u64 	%rd39, %rd38, 61;
	add.s64 	%rd40, %rd37, %rd39;
	cvta.to.global.u64 	%rd41, %rd13;
	shl.b64 	%rd42, %rd40, 1;
	and.b64  	%rd43, %rd42, -16;
	add.s64 	%rd44, %rd41, %rd43;
	ld.global.v2.u64 	{%rd45, %rd46}, [%rd44];
	mov.b64 	{%r40, %r46}, %rd46;
	mov.b64 	{%r28, %r34}, %rd45;
	cvta.to.global.u64 	%rd47, %rd15;
	add.s64 	%rd48, %rd47, %rd43;
	ld.global.v2.u64 	{%rd49, %rd50}, [%rd48];
	mov.b64 	{%r41, %r47}, %rd50;
	mov.b64 	{%r29, %r35}, %rd49;
	// begin inline asm
	{add.f16x2 %r27,%r28,%r29;
}
	// end inline asm
	// begin inline asm
	{add.f16x2 %r30,%r27,%r64;
}
	// end inline asm
	// begin inline asm
	{add.f16x2 %r33,%r34,%r35;
}
	// end inline asm
	// begin inline asm
	{add.f16x2 %r36,%r33,%r70;
}
	// end inline asm
	// begin inline asm
	{add.f16x2 %r39,%r40,%r41;
}
	// end inline asm
	// begin inline asm
	{add.f16x2 %r42,%r39,%r76;
}
	// end inline asm
	// begin inline asm
	{add.f16x2 %r45,%r46,%r47;
}
	// end inline asm
	// begin inline asm
	{add.f16x2 %r48,%r45,%r82;
}
	// end inline asm
	// begin inline asm
	{.reg .f16 low,high;
  mov.b32 {low,high},%r30;
  cvt.f32.f16 %f60, low;}

	// end inline asm
	// begin inline asm
	{.reg .f16 low,high;
  mov.b32 {low,high},%r30;
  cvt.f32.f16 %f61, high;}

	// end inline asm
	// begin inline asm
	{.reg .f16 low,high;
  mov.b32 {low,high},%r36;
  cvt.f32.f16 %f62, low;}

	// end inline asm
	// begin inline asm
	{.reg .f16 low,high;
  mov.b32 {low,high},%r36;
  cvt.f32.f16 %f63, high;}

	// end inline asm
	// begin inline asm
	{.reg .f16 low,high;
  mov.b32 {low,high},%r42;
  cvt.f32.f16 %f64, low;}

	// end inline asm
	// begin inline asm
	{.reg .f16 low,high;
  mov.b32 {low,high},%r42;
  cvt.f32.f16 %f65, high;}

	// end inline asm
	// begin inline asm
	{.reg .f16 low,high;
  mov.b32 {low,high},%r48;
  cvt.f32.f16 %f66, low;}

	// end inline asm
	// begin inline asm
	{.reg .f16 low,high;
  mov.b32 {low,high},%r48;
  cvt.f32.f16 %f67, high;}

	// end inline asm
	mov.f32 	%f77, 0f3F800000;
	div.approx.f32 	%f78, %f60, %f77;
	add.f32 	%f79, %f78, 0f00000000;
	sub.f32 	%f80, %f60, %f79;
	fma.rn.f32 	%f81, %f60, %f80, 0f00000000;
	sub.f32 	%f82, %f61, %f79;
	mov.f32 	%f83, 0f40000000;
	div.approx.f32 	%f84, %f82, %f83;
	add.f32 	%f85, %f79, %f84;
	sub.f32 	%f86, %f61, %f85;
	fma.rn.f32 	%f87, %f82, %f86, %f81;
	sub.f32 	%f88, %f62, %f85;
	mov.f32 	%f89, 0f40400000;
	div.approx.f32 	%f90, %f88, %f89;
	add.f32 	%f91, %f85, %f90;
	sub.f32 	%f92, %f62, %f91;
	fma.rn.f32 	%f93, %f88, %f92, %f87;
	sub.f32 	%f94, %f63, %f91;
	mov.f32 	%f95, 0f40800000;
	div.approx.f32 	%f96, %f94, %f95;
	add.f32 	%f97, %f91, %f96;
	sub.f32 	%f98, %f63, %f97;
	fma.rn.f32 	%f99, %f94, %f98, %f93;
	sub.f32 	%f100, %f64, %f97;
	mov.f32 	%f101, 0f40A00000;
	div.approx.f32 	%f102, %f100, %f101;
	add.f32 	%f103, %f97, %f102;
	sub.f32 	%f104, %f64, %f103;
	fma.rn.f32 	%f105, %f100, %f104, %f99;
	sub.f32 	%f106, %f65, %f103;
	mov.f32 	%f107, 0f40C00000;
	div.approx.f32 	%f108, %f106, %f107;
	add.f32 	%f109, %f103, %f108;
	sub.f32 	%f110, %f65, %f109;
	fma.rn.f32 	%f111, %f106, %f110, %f105;
	sub.f32 	%f112, %f66, %f109;
	mov.f32 	%f113, 0f40E00000;
	div.approx.f32 	%f114, %f112, %f113;
	add.f32 	%f115, %f109, %f114;
	sub.f32 	%f116, %f66, %f115;
	fma.rn.f32 	%f117, %f112, %f116, %f111;
	sub.f32 	%f118, %f67, %f115;
	mov.f32 	%f260, 0f41000000;
	div.approx.f32 	%f119, %f118, %f260;
	add.f32 	%f258, %f115, %f119;
	sub.f32 	%f120, %f67, %f258;
	fma.rn.f32 	%f259, %f118, %f120, %f117;
	add.s32 	%r91, %r193, 1;
	cvt.s64.s32 	%rd9, %r91;
	mad.lo.s64 	%rd51, %rd16, %rd9, %rd3;
	shr.s64 	%rd52, %rd51, 63;
	shr.u64 	%rd53, %rd52, 61;
	add.s64 	%rd54, %rd51, %rd53;
	shl.b64 	%rd55, %rd54, 1;
	and.b64  	%rd56, %rd55, -16;
	add.s64 	%rd57, %rd41, %rd56;
	ld.global.v2.u64 	{%rd58, %rd59}, [%rd57];
	mov.b64 	{%r72, %r78}, %rd59;
	mov.b64 	{%r60, %r66}, %rd58;
	add.s64 	%rd60, %rd47, %rd56;
	ld.global.v2.u64 	{%rd61, %rd62}, [%rd60];
	mov.b64 	{%r73, %r79}, %rd62;
	mov.b64 	{%r61, %r67}, %rd61;
	// begin inline asm
	{add.f16x2 %r59,%r60,%r61;
}
	// end inline asm
	// begin inline asm
	{add.f16x2 %r62,%r59,%r64;
}
	// end inline asm
	// begin inline asm
	{add.f16x2 %r65,%r66,%r67;
}
	// end inline asm
	// begin inline asm
	{add.f16x2 %r68,%r65,%r70;
}
	// end inline asm
	// begin inline asm
	{add.f16x2 %r71,%r72,%r73;
}
	// end inline asm
	// begin inline asm
	{add.f16x2 %r74,%r71,%r76;
}
	// end inline asm
	// begin inline asm
	{add.f16x2 %r77,%r78,%r79;
}
	// end inline asm
	// begin inline asm
	{add.f16x2 %r80,%r77,%r82;
}
	// end inline asm
	// begin inline asm
	{.reg .f16 low,high;
  mov.b32 {low,high},%r62;
  cvt.f32.f16 %f68, low;}

	// end inline asm
	// begin inline asm
	{.reg .f16 low,high;
  mov.b32 {low,high},%r62;
  cvt.f32.f16 %f69, high;}

	// end inline asm
	// begin inline asm
	{.reg .f16 low,high;
  mov.b32 {low,high},%r68;
  cvt.f32.f16 %f70, low;}

	// end inline asm
	// begin inline asm
	{.reg .f16 low,high;
  mov.b32 {low,high},%r68;
  cvt.f32.f16 %f71, high;}

	// end inline asm
	// begin inline asm
	{.reg .f16 low,high;
  mov.b32 {low,high},%r74;
  cvt.f32.f16 %f72, low;}

	// end inline asm
	// begin inline asm
	{.reg .f16 low,high;
  mov.b32 {low,high},%r74;
  cvt.f32.f16 %f73, high;}

	// end inline asm
	// begin inline asm
	{.reg .f16 low,high;
  mov.b32 {low,high},%r80;
  cvt.f32.f16 %f74, low;}

	// end inline asm
	// begin inline asm
	{.reg .f16 low,high;
  mov.b32 {low,high},%r80;
  cvt.f32.f16 %f75, high;}

	// end inline asm
	div.approx.f32 	%f121, %f68, %f77;
	add.f32 	%f122, %f121, 0f00000000;
	sub.f32 	%f123, %f68, %f122;
	fma.rn.f32 	%f124, %f68, %f123, 0f00000000;
	sub.f32 	%f125, %f69, %f122;
	div.approx.f32 	%f126, %f125, %f83;
	add.f32 	%f127, %f122, %f126;
	sub.f32 	%f128, %f69, %f127;
	fma.rn.f32 	%f129, %f125, %f128, %f124;
	sub.f32 	%f130, %f70, %f127;
	div.approx.f32 	%f131, %f130, %f89;
	add.f32 	%f132, %f127, %f131;
	sub.f32 	%f133, %f70, %f132;
	fma.rn.f32 	%f134, %f130, %f133, %f129;
	sub.f32 	%f135, %f71, %f132;
	div.approx.f32 	%f136, %f135, %f95;
	add.f32 	%f137, %f132, %f136;
	sub.f32 	%f138, %f71, %f137;
	fma.rn.f32 	%f139, %f135, %f138, %f134;
	sub.f32 	%f140, %f72, %f137;
	div.approx.f32 	%f141, %f140, %f101;
	add.f32 	%f142, %f137, %f141;
	sub.f32 	%f143, %f72, %f142;
	fma.rn.f32 	%f144, %f140, %f143, %f139;
	sub.f32 	%f145, %f73, %f142;
	div.approx.f32 	%f146, %f145, %f107;
	add.f32 	%f147, %f142, %f146;
	sub.f32 	%f148, %f73, %f147;
	fma.rn.f32 	%f149, %f145, %f148, %f144;
	sub.f32 	%f150, %f74, %f147;
	div.approx.f32 	%f151, %f150, %f113;
	add.f32 	%f152, %f147, %f151;
	sub.f32 	%f153, %f74, %f152;
	fma.rn.f32 	%f154, %f150, %f153, %f149;
	sub.f32 	%f155, %f75, %f152;
	div.approx.f32 	%f156, %f155, %f260;
	add.f32 	%f265, %f152, %f156;
	sub.f32 	%f157, %f75, %f265;
	fma.rn.f32 	%f266, %f155, %f157, %f154;
	mov.b32 	%r92, %f258;
	shfl.sync.down.b32	%r6|%p3, %r92, 2, 7199, -1;
	mov.b32 	%r93, %f259;
	shfl.sync.down.b32	%r7|%p4, %r93, 2, 7199, -1;
	mov.b32 	%r94, 1090519040;
	shfl.sync.down.b32	%r95|%p5, %r94, 2, 7199, -1;
	mov.b32 	%f22, %r95;
	setp.eq.f32 	%p6, %f22, 0f00000000;
	@%p6 bra 	$L__BB0_6;
	mov.b32 	%f158, %r7;
	mov.b32 	%f159, %r6;
	add.f32 	%f260, %f22, 0f41000000;
	div.approx.f32 	%f160, %f22, %f260;
	sub.f32 	%f161, %f159, %f258;
	fma.rn.f32 	%f258, %f160, %f161, %f258;
	mul.f32 	%f162, %f161, %f161;
	mul.f32 	%f163, %f162, 0f41000000;
	fma.rn.f32 	%f164, %f160, %f163, %f158;
	add.f32 	%f259, %f259, %f164;
$L__BB0_6:
	mov.b32 	%r96, %f258;
	shfl.sync.down.b32	%r8|%p7, %r96, 1, 7199, -1;
	mov.b32 	%r97, %f259;
	shfl.sync.down.b32	%r9|%p8, %r97, 1, 7199, -1;
	mov.b32 	%r98, %f260;
	shfl.sync.down.b32	%r99|%p9, %r98, 1, 7199, -1;
	mov.b32 	%f29, %r99;
	setp.eq.f32 	%p10, %f29, 0f00000000;
	@%p10 bra 	$L__BB0_8;
	mov.b32 	%f165, %r9;
	mov.b32 	%f166, %r8;
	add.f32 	%f30, %f260, %f29;
	div.approx.f32 	%f167, %f29, %f30;
	sub.f32 	%f168, %f166, %f258;
	fma.rn.f32 	%f258, %f167, %f168, %f258;
	mul.f32 	%f169, %f168, %f168;
	mul.f32 	%f170, %f169, %f260;
	fma.rn.f32 	%f171, %f167, %f170, %f165;
	add.f32 	%f259, %f259, %f171;
	mov.f32 	%f260, %f30;
$L__BB0_8:
	mov.b32 	%r100, %f258;
	shfl.sync.idx.b32	%r10|%p11, %r100, 0, 7199, -1;
	mov.b32 	%r101, %f259;
	shfl.sync.idx.b32	%r102|%p12, %r101, 0, 7199, -1;
	mov.b32 	%r103, %f260;
	shfl.sync.idx.b32	%r104|%p13, %r103, 0, 7199, -1;
	mov.b32 	%f172, %r102;
	mov.b32 	%f173, %r104;
	div.approx.f32 	%f174, %f172, %f173;
	max.f32 	%f175, %f174, 0f00000000;
	add.f32 	%f176, %f175, %f1;
	abs.f32 	%f36, %f176;
	setp.lt.f32 	%p14, %f36, 0f00800000;
	mul.f32 	%f177, %f176, 0f4B800000;
	selp.f32 	%f37, %f177, %f176, %p14;
	mov.b32 	%r11, %f37;
	add.s32 	%r105, %r11, -8388608;
	setp.gt.u32 	%p15, %r105, 2130706431;
	@%p15 bra 	$L__BB0_10;
	and.b32  	%r106, %r11, 16777215;
	or.b32  	%r107, %r106, 1056964608;
	mov.b32 	%f178, %r107;
	sub.s32 	%r108, %r107, %r11;
	add.s32 	%r109, %r108, 201326592;
	selp.b32 	%r110, %r109, %r108, %p14;
	rsqrt.approx.ftz.f32 	%f179, %f178;
	mul.f32 	%f180, %f179, %f179;
	neg.f32 	%f181, %f180;
	fma.rn.f32 	%f182, %f179, %f179, %f181;
	neg.f32 	%f183, %f178;
	fma.rn.f32 	%f184, %f180, %f183, 0f3F800000;
	fma.rn.f32 	%f185, %f182, %f183, %f184;
	fma.rn.f32 	%f186, %f185, 0f3EC00000, 0f3F000000;
	mul.f32 	%f187, %f179, %f185;
	fma.rn.f32 	%f188, %f186, %f187, %f179;
	shr.s32 	%r111, %r110, 1;
	mov.b32 	%r112, %f188;
	add.s32 	%r113, %r111, %r112;
	mov.b32 	%f261, %r113;
	bra.uni 	$L__BB0_11;
$L__BB0_10:
	rsqrt.approx.ftz.f32 	%f261, %f37;
$L__BB0_11:
	setp.ne.s32 	%p17, %r3, 0;
	shl.b64 	%rd63, %rd8, 2;
	add.s64 	%rd10, %rd6, %rd63;
	add.s64 	%rd11, %rd7, %rd63;
	@%p17 bra 	$L__BB0_13;
	st.global.u32 	[%rd10], %r10;
	st.global.f32 	[%rd11], %f261;
$L__BB0_13:
	mov.b32 	%f198, %r10;
	sub.f32 	%f199, %f60, %f198;
	mul.f32 	%f189, %f261, %f199;
	sub.f32 	%f200, %f61, %f198;
	mul.f32 	%f190, %f261, %f200;
	sub.f32 	%f201, %f62, %f198;
	mul.f32 	%f191, %f261, %f201;
	sub.f32 	%f202, %f63, %f198;
	mul.f32 	%f192, %f261, %f202;
	sub.f32 	%f203, %f64, %f198;
	mul.f32 	%f193, %f261, %f203;
	sub.f32 	%f204, %f65, %f198;
	mul.f32 	%f194, %f261, %f204;
	sub.f32 	%f205, %f66, %f198;
	mul.f32 	%f195, %f261, %f205;
	sub.f32 	%f206, %f67, %f198;
	mul.f32 	%f196, %f261, %f206;
	mad.lo.s64 	%rd64, %rd18, %rd8, %rd3;
	ld.global.v2.u64 	{%rd65, %rd66}, [%rd4];
	mov.b64 	{%r131, %r138}, %rd66;
	mov.b64 	{%r117, %r124}, %rd65;
	ld.global.v2.u64 	{%rd67, %rd68}, [%rd5];
	mov.b64 	{%r134, %r141}, %rd68;
	mov.b64 	{%r120, %r127}, %rd67;
	// begin inline asm
	{ cvt.rn.f16x2.f32 %r114, %f190, %f189; }

	// end inline asm
	// begin inline asm
	{mul.f16x2 %r115,%r114,%r117;
}
	// end inline asm
	// begin inline asm
	{add.f16x2 %r118,%r115,%r120;
}
	// end inline asm
	// begin inline asm
	{ cvt.rn.f16x2.f32 %r121, %f192, %f191; }

	// end inline asm
	// begin inline asm
	{mul.f16x2 %r122,%r121,%r124;
}
	// end inline asm
	// begin inline asm
	{add.f16x2 %r125,%r122,%r127;
}
	// end inline asm
	// begin inline asm
	{ cvt.rn.f16x2.f32 %r128, %f194, %f193; }

	// end inline asm
	// begin inline asm
	{mul.f16x2 %r129,%r128,%r131;
}
	// end inline asm
	// begin inline asm
	{add.f16x2 %r132,%r129,%r134;
}
	// end inline asm
	// begin inline asm
	{ cvt.rn.f16x2.f32 %r135, %f196, %f195; }

	// end inline asm
	// begin inline asm
	{mul.f16x2 %r136,%r135,%r138;
}
	// end inline asm
	// begin inline asm
	{add.f16x2 %r139,%r136,%r141;
}
	// end inline asm
	shr.s64 	%rd69, %rd64, 63;
	shr.u64 	%rd70, %rd69, 61;
	add.s64 	%rd71, %rd64, %rd70;
	cvta.to.global.u64 	%rd12, %rd17;
	shl.b64 	%rd72, %rd71, 1;
	and.b64  	%rd73, %rd72, -16;
	add.s64 	%rd74, %rd12, %rd73;
	st.global.v4.u32 	[%rd74], {%r118, %r125, %r132, %r139};
	mov.b32 	%r142, %f265;
	shfl.sync.down.b32	%r12|%p18, %r142, 2, 7199, -1;
	mov.b32 	%r143, %f266;
	shfl.sync.down.b32	%r13|%p19, %r143, 2, 7199, -1;
	mov.b32 	%r144, 1090519040;
	shfl.sync.down.b32	%r145|%p20, %r144, 2, 7199, -1;
	mov.b32 	%f41, %r145;
	setp.eq.f32 	%p21, %f41, 0f00000000;
	mov.f32 	%f267, 0f41000000;
	@%p21 bra 	$L__BB0_15;
	mov.b32 	%f207, %r13;
	mov.b32 	%f208, %r12;
	add.f32 	%f267, %f41, 0f41000000;
	div.approx.f32 	%f209, %f41, %f267;
	sub.f32 	%f210, %f208, %f265;
	fma.rn.f32 	%f265, %f209, %f210, %f265;
	mul.f32 	%f211, %f210, %f210;
	mul.f32 	%f212, %f211, 0f41000000;
	fma.rn.f32 	%f213, %f209, %f212, %f207;
	add.f32 	%f266, %f266, %f213;
$L__BB0_15:
	mov.b32 	%r146, %f265;
	shfl.sync.down.b32	%r14|%p22, %r146, 1, 7199, -1;
	mov.b32 	%r147, %f266;
	shfl.sync.down.b32	%r15|%p23, %r147, 1, 7199, -1;
	mov.b32 	%r148, %f267;
	shfl.sync.down.b32	%r149|%p24, %r148, 1, 7199, -1;
	mov.b32 	%f48, %r149;
	setp.eq.f32 	%p25, %f48, 0f00000000;
	@%p25 bra 	$L__BB0_17;
	mov.b32 	%f214, %r15;
	mov.b32 	%f215, %r14;
	add.f32 	%f49, %f267, %f48;
	div.approx.f32 	%f216, %f48, %f49;
	sub.f32 	%f217, %f215, %f265;
	fma.rn.f32 	%f265, %f216, %f217, %f265;
	mul.f32 	%f218, %f217, %f217;
	mul.f32 	%f219, %f218, %f267;
	fma.rn.f32 	%f220, %f216, %f219, %f214;
	add.f32 	%f266, %f266, %f220;
	mov.f32 	%f267, %f49;
$L__BB0_17:
	mov.b32 	%r150, %f265;
	shfl.sync.idx.b32	%r16|%p26, %r150, 0, 7199, -1;
	mov.b32 	%r151, %f266;
	shfl.sync.idx.b32	%r152|%p27, %r151, 0, 7199, -1;
	mov.b32 	%r153, %f267;
	shfl.sync.idx.b32	%r154|%p28, %r153, 0, 7199, -1;
	mov.b32 	%f221, %r152;
	mov.b32 	%f222, %r154;
	div.approx.f32 	%f223, %f221, %f222;
	max.f32 	%f224, %f223, 0f00000000;
	add.f32 	%f225, %f224, %f1;
	abs.f32 	%f55, %f225;
	setp.lt.f32 	%p29, %f55, 0f00800000;
	mul.f32 	%f226, %f225, 0f4B800000;
	selp.f32 	%f56, %f226, %f225, %p29;
	mov.b32 	%r17, %f56;
	add.s32 	%r155, %r17, -8388608;
	setp.lt.u32 	%p30, %r155, 2130706432;
	@%p30 bra 	$L__BB0_19;
	rsqrt.approx.ftz.f32 	%f268, %f56;
	bra.uni 	$L__BB0_20;
$L__BB0_19:
	and.b32  	%r156, %r17, 16777215;
	or.b32  	%r157, %r156, 1056964608;
	mov.b32 	%f227, %r157;
	sub.s32 	%r158, %r157, %r17;
	add.s32 	%r159, %r158, 201326592;
	selp.b32 	%r160, %r159, %r158, %p29;
	rsqrt.approx.ftz.f32 	%f228, %f227;
	mul.f32 	%f229, %f228, %f228;
	neg.f32 	%f230, %f229;
	fma.rn.f32 	%f231, %f228, %f228, %f230;
	neg.f32 	%f232, %f227;
	fma.rn.f32 	%f233, %f229, %f232, 0f3F800000;
	fma.rn.f32 	%f234, %f231, %f232, %f233;
	fma.rn.f32 	%f235, %f234, 0f3EC00000, 0f3F000000;
	mul.f32 	%f236, %f228, %f234;
	fma.rn.f32 	%f237, %f235, %f236, %f228;
	shr.s32 	%r161, %r160, 1;
	mov.b32 	%r162, %f237;
	add.s32 	%r163, %r161, %r162;
	mov.b32 	%f268, %r163;
$L__BB0_20:
	@%p17 bra 	$L__BB0_22;
	shl.b64 	%rd75, %rd8, 2;
	add.s64 	%rd76, %rd6, %rd75;
	st.global.u32 	[%rd76+4], %r16;
	add.s64 	%rd77, %rd7, %rd75;
	st.global.f32 	[%rd77+4], %f268;
$L__BB0_22:
	mov.b32 	%f246, %r16;
	cvt.u32.u64 	%r192, %rd8;
	sub.f32 	%f247, %f68, %f246;
	mul.f32 	%f238, %f268, %f247;
	sub.f32 	%f248, %f69, %f246;
	mul.f32 	%f239, %f268, %f248;
	sub.f32 	%f249, %f70, %f246;
	mul.f32 	%f240, %f268, %f249;
	sub.f32 	%f250, %f71, %f246;
	mul.f32 	%f241, %f268, %f250;
	sub.f32 	%f251, %f72, %f246;
	mul.f32 	%f242, %f268, %f251;
	sub.f32 	%f252, %f73, %f246;
	mul.f32 	%f243, %f268, %f252;
	sub.f32 	%f253, %f74, %f246;
	mul.f32 	%f244, %f268, %f253;
	sub.f32 	%f254, %f75, %f246;
	mul.f32 	%f245, %f268, %f254;
	mad.lo.s64 	%rd78, %rd18, %rd9, %rd3;
	ld.global.v2.u64 	{%rd79, %rd80}, [%rd4];
	mov.b64 	{%r181, %r188}, %rd80;
	mov.b64 	{%r167, %r174}, %rd79;
	ld.global.v2.u64 	{%rd81, %rd82}, [%rd5];
	mov.b64 	{%r184, %r191}, %rd82;
	mov.b64 	{%r170, %r177}, %rd81;
	// begin inline asm
	{ cvt.rn.f16x2.f32 %r164, %f239, %f238; }

	// end inline asm
	// begin inline asm
	{mul.f16x2 %r165,%r164,%r167;
}
	// end inline asm
	// begin inline asm
	{add.f16x2 %r168,%r165,%r170;
}
	// end inline asm
	// begin inline asm
	{ cvt.rn.f16x2.f32 %r171, %f241, %f240; }

	// end inline asm
	// begin inline asm
	{mul.f16x2 %r172,%r171,%r174;
}
	// end inline asm
	// begin inline asm
	{add.f16x2 %r175,%r172,%r177;
}
	// end inline asm
	// begin inline asm
	{ cvt.rn.f16x2.f32 %r178, %f243, %f242; }

	// end inline asm
	// begin inline asm
	{mul.f16x2 %r179,%r178,%r181;
}
	// end inline asm
	// begin inline asm
	{add.f16x2 %r182,%r179,%r184;
}
	// end inline asm
	// begin inline asm
	{ cvt.rn.f16x2.f32 %r185, %f245, %f244; }

	// end inline asm
	// begin inline asm
	{mul.f16x2 %r186,%r185,%r188;
}
	// end inline asm
	// begin inline asm
	{add.f16x2 %r189,%r186,%r191;
}
	// end inline asm
	shr.s64 	%rd83, %rd78, 63;
	shr.u64 	%rd84, %rd83, 61;
	add.s64 	%rd85, %rd78, %rd84;
	shl.b64 	%rd86, %rd85, 1;
	and.b64  	%rd87, %rd86, -16;
	add.s64 	%rd88, %rd12, %rd87;
	st.global.v4.u32 	[%rd88], {%r168, %r175, %r182, %r189};
	add.s32 	%r193, %r192, %r4;
	setp.lt.s32 	%p33, %r193, %r19;
	@%p33 bra 	$L__BB0_4;
$L__BB0_23:
	ret;

}
	// .globl	_Z17LayerNormWarpImplI19BiasAddResidualLoadI6__halffE11AffineStoreIfS1_EfLi8ELi8ELi0ELi4ELi2ELb1EEvT_T0_iidPT1_S8_
.visible .entry _Z17LayerNormWarpImplI19BiasAddResidualLoadI6__halffE11AffineStoreIfS1_EfLi8ELi8ELi0ELi4ELi2ELb1EEvT_T0_iidPT1_S8_(
	.param .align 8 .b8 _Z17LayerNormWarpImplI19BiasAddResidualLoadI6__halffE11AffineStoreIfS1_EfLi8ELi8ELi0ELi4ELi2ELb1EEvT_T0_iidPT1_S8__param_0[32],
	.param .align 8 .b8 _Z17LayerNormWarpImplI19BiasAddResidualLoadI6__halffE11AffineStoreIfS1_EfLi8ELi8ELi0ELi4ELi2ELb1EEvT_T0_iidPT1_S8__param_1[32],
	.param .u32 _Z17LayerNormWarpImplI19BiasAddResidualLoadI6__halffE11AffineStoreIfS1_EfLi8ELi8ELi0ELi4ELi2ELb1EEvT_T0_iidPT1_S8__param_2,
	.param .u32 _Z17LayerNormWarpImplI19BiasAddResidualLoadI6__halffE11AffineStoreIfS1_EfLi8ELi8ELi0ELi4ELi2ELb1EEvT_T0_iidPT1_S8__param_3,
	.param .f64 _Z17LayerNormWarpImplI19BiasAddResidualLoadI6__halffE11AffineStoreIfS1_EfLi8ELi8ELi0ELi4ELi2ELb1EEvT_T0_iidPT1_S8__param_4,
	.param .u64 .ptr .align 1 _Z17LayerNormWarpImplI19BiasAddResidualLoadI6__halffE11AffineStoreIfS1_EfLi8ELi8ELi0ELi4ELi2ELb1EEvT_T0_iidPT1_S8__param_5,
	.param .u64 .ptr .align 1 _Z17LayerNormWarpImplI19BiasAddResidualLoadI6__halffE11AffineStoreIfS1_EfLi8ELi8ELi0ELi4ELi2ELb1EEvT_T0_iidPT1_S8__param_6
)
.maxntid 256
{
	.reg .pred 	%p<38>;
	.reg .b32 	%r<198>;
	.reg .b32 	%f<338>;
	.reg .b64 	%rd<96>;
	.reg .b64 	%fd<2>;

	ld.param.u64 	%rd17, [_Z17LayerNormWarpImplI19BiasAddResidualLoadI6__halffE11AffineStoreIfS1_EfLi8ELi8ELi0ELi4ELi2ELb1EEvT_T0_iidPT1_S8__param_1+24];
	ld.param.u64 	%rd16, [_Z17LayerNormWarpImplI19BiasAddResidualLoadI6__halffE11AffineStoreIfS1_EfLi8ELi8ELi0ELi4ELi2ELb1EEvT_T0_iidPT1_S8__param_1+16];
	ld.param.u64 	%rd15, [_Z17LayerNormWarpImplI19BiasAddResidualLoadI6__halffE11AffineStoreIfS1_EfLi8ELi8ELi0ELi4ELi2ELb1EEvT_T0_iidPT1_S8__param_1+8];
	ld.param.u64 	%rd14, [_Z17LayerNormWarpImplI19BiasAddResidualLoadI6__halffE11AffineStoreIfS1_EfLi8ELi8ELi0ELi4ELi2ELb1EEvT_T0_iidPT1_S8__param_1];
	ld.param.u64 	%rd13, [_Z17LayerNormWarpImplI19BiasAddResidualLoadI6__halffE11AffineStoreIfS1_EfLi8ELi8ELi0ELi4ELi2ELb1EEvT_T0_iidPT1_S8__param_0+24];
	ld.param.u64 	%rd12, [_Z17LayerNormWarpImplI19BiasAddResidualLoadI6__halffE11AffineStoreIfS1_EfLi8ELi8ELi0ELi4ELi2ELb1EEvT_T0_iidPT1_S8__param_0+16];
	ld.param.u64 	%rd11, [_Z17LayerNormWarpImplI19BiasAddResidualLoadI6__halffE11AffineStoreIfS1_EfLi8ELi8ELi0ELi4ELi2ELb1EEvT_T0_iidPT1_S8__param_0+8];
	ld.param.u64 	%rd10, [_Z17LayerNormWarpImplI19BiasAddResidualLoadI6__halffE11AffineStoreIfS1_EfLi8ELi8ELi0ELi4ELi2ELb1EEvT_T0_iidPT1_S8__param_0];
	ld.param.u32 	%r19, [_Z17LayerNormWarpImplI19BiasAddResidualLoadI6__halffE11AffineStoreIfS1_EfLi8ELi8ELi0ELi4ELi2ELb1EEvT_T0_iidPT1_S8__param_2];
	ld.param.u32 	%r20, [_Z17LayerNormWarpImplI19BiasAddResidualLoadI6__halffE11AffineStoreIfS1_EfLi8ELi8ELi0ELi4ELi2ELb1EEvT_T0_iidPT1_S8__param_3];
	ld.param.f64 	%fd1, [_Z17LayerNormWarpImplI19BiasAddResidualLoadI6__halffE11AffineStoreIfS1_EfLi8ELi8ELi0ELi4ELi2ELb1EEvT_T0_iidPT1_S8__param_4];
	ld.param.u64 	%rd18, [_Z17LayerNormWarpImplI19BiasAddResidualLoadI6__halffE11AffineStoreIfS1_EfLi8ELi8ELi0ELi4ELi2ELb1EEvT_T0_iidPT1_S8__param_5];
	ld.param.u64 	%rd19, [_Z17LayerNormWarpImplI19BiasAddResidualLoadI6__halffE11AffineStoreIfS1_EfLi8ELi8ELi0ELi4ELi2ELb1EEvT_T0_iidPT1_S8__param_6];
	cvta.to.global.u64 	%rd1, %rd19;
	cvta.to.global.u64 	%rd2, %rd18;
	setp.lt.s32 	%p1, %r20, 33;
	@%p1 bra 	$L__BB1_2;
	mov.u64 	%rd20, $str;
	cvta.global.u64 	%rd21, %rd20;
	mov.u64 	%rd22, $str$1;
	cvta.global.u64 	%rd23, %rd22;
	mov.u64 	%rd24, __unnamed_2;
	cvta.global.u64 	%rd25, %rd24;
	{ // callseq 1, 0
	.param .b64 param0;
	st.param.b64 	[param0], %rd21;
	.param .b64 param1;
	st.param.b64 	[param1], %rd23;
	.param .b32 param2;
	st.param.b32 	[param2], 462;
	.param .b64 param3;
	st.param.b64 	[param3], %rd25;
	.param .b64 param4;
	st.param.b64 	[param4], 1;
	call.uni 
	__assertfail, 
	(
	param0, 
	param1, 
	param2, 
	param3, 
	param4
	);
	} // callseq 1
$L__BB1_2:
	mov.u32 	%r21, %ctaid.x;
	mov.u32 	%r1, %ntid.y;
	mov.u32 	%r22, %tid.y;
	mad.lo.s32 	%r23, %r21, %r1, %r22;
	shl.b32 	%r197, %r23, 1;
	setp.ge.s32 	%p2, %r197, %r19;
	@%p2 bra 	$L__BB1_31;
	mov.u32 	%r3, %tid.x;
	shl.b32 	%r24, %r3, 3;
	cvt.u64.u32 	%rd6, %r24;
	cvta.to.global.u64 	%rd26, %rd11;
	mul.wide.u32 	%rd27, %r24, 2;
	add.s64 	%rd7, %rd26, %rd27;
	cvt.rn.f32.f64 	%f1, %fd1;
	cvta.to.global.u64 	%rd28, %rd16;
	add.s64 	%rd8, %rd28, %rd27;
	cvta.to.global.u64 	%rd29, %rd17;
	add.s64 	%rd9, %rd29, %rd27;
	mov.u32 	%r25, %nctaid.x;
	mul.lo.s32 	%r26, %r1, %r25;
	shl.b32 	%r4, %r26, 1;
$L__BB1_4:
	cvt.u32.u64 	%r27, %rd6;
	setp.ge.s32 	%p3, %r27, %r20;
	mov.f32 	%f302, 0f00000000;
	mov.f32 	%f303, %f302;
	mov.f32 	%f304, %f302;
	mov.f32 	%f305, %f302;
	mov.f32 	%f306, %f302;
	mov.f32 	%f307, %f302;
	mov.f32 	%f308, %f302;
	mov.f32 	%f309, %f302;
	mov.f32 	%f324, %f302;
	mov.f32 	%f325, %f302;
	mov.f32 	%f326, %f302;
	@%p3 bra 	$L__BB1_6;
	cvt.s64.s32 	%rd30, %r197;
	mad.lo.s64 	%rd31, %rd13, %rd30, %rd6;
	shr.s64 	%rd32, %rd31, 63;
	shr.u64 	%rd33, %rd32, 61;
	add.s64 	%rd34, %rd31, %rd33;
	cvta.to.global.u64 	%rd35, %rd10;
	shl.b64 	%rd36, %rd34, 1;
	and.b64  	%rd37, %rd36, -16;
	add.s64 	%rd38, %rd35, %rd37;
	ld.global.v2.u64 	{%rd39, %rd40}, [%rd38];
	mov.b64 	{%r41, %r47}, %rd40;
	mov.b64 	{%r29, %r35}, %rd39;
	ld.global.v2.u64 	{%rd41, %rd42}, [%rd7];
	mov.b64 	{%r45, %r51}, %rd42;
	mov.b64 	{%r33, %r39}, %rd41;
	cvta.to.global.u64 	%rd43, %rd12;
	add.s64 	%rd44, %rd43, %rd37;
	ld.global.v2.u64 	{%rd45, %rd46}, [%rd44];
	mov.b64 	{%r42, %r48}, %rd46;
	mov.b64 	{%r30, %r36}, %rd45;
	// begin inline asm
	{add.f16x2 %r28,%r29,%r30;
}
	// end inline asm
	// begin inline asm
	{add.f16x2 %r31,%r28,%r33;
}
	// end inline asm
	// begin inline asm
	{add.f16x2 %r34,%r35,%r36;
}
	// end inline asm
	// begin inline asm
	{add.f16x2 %r37,%r34,%r39;
}
	// end inline asm
	// begin inline asm
	{add.f16x2 %r40,%r41,%r42;
}
	// end inline asm
	// begin inline asm
	{add.f16x2 %r43,%r40,%r45;
}
	// end inline asm
	// begin inline asm
	{add.f16x2 %r46,%r47,%r48;
}
	// end inline asm
	// begin inline asm
	{add.f16x2 %r49,%r46,%r51;
}
	// end inline asm
	// begin inline asm
	{.reg .f16 low,high;
  mov.b32 {low,high},%r31;
  cvt.f32.f16 %f309, low;}

	// end inline asm
	// begin inline asm
	{.reg .f16 low,high;
  mov.b32 {low,high},%r31;
  cvt.f32.f16 %f308, high;}

	// end inline asm
	// begin inline asm
	{.reg .f16 low,high;
  mov.b32 {low,high},%r37;
  cvt.f32.f16 %f307, low;}

	// end inline asm
	// begin inline asm
	{.reg .f16 low,high;
  mov.b32 {low,high},%r37;
  cvt.f32.f16 %f306, high;}

	// end inline asm
	// begin inline asm
	{.reg .f16 low,high;
  mov.b32 {low,high},%r43;
  cvt.f32.f16 %f305, low;}

	// end inline asm
	// begin inline asm
	{.reg .f16 low,high;
  mov.b32 {low,high},%r43;
  cvt.f32.f16 %f304, high;}

	// end inline asm
	// begin inline asm
	{.reg .f16 low,high;
  mov.b32 {low,high},%r49;
  cvt.f32.f16 %f303, low;}

	// end inline asm
	// begin inline asm
	{.reg .f16 low,high;
  mov.b32 {low,high},%r49;
  cvt.f32.f16 %f302, high;}

	// end inline asm
	mov.f32 	%f108, 0f3F800000;
	div.approx.f32 	%f109, %f309, %f108;
	add.f32 	%f110, %f109, 0f00000000;
	sub.f32 	%f111, %f309, %f110;
	fma.rn.f32 	%f112, %f309, %f111, 0f00000000;
	sub.f32 	%f113, %f308, %f110;
	mov.f32 	%f114, 0f40000000;
	div.approx.f32 	%f115, %f113, %f114;
	add.f32 	%f116, %f110, %f115;
	sub.f32 	%f117, %f308, %f116;
	fma.rn.f32 	%f118, %f113, %f117, %f112;
	sub.f32 	%f119, %f307, %f116;
	mov.f32 	%f120, 0f40400000;
	div.approx.f32 	%f121, %f119, %f120;
	add.f32 	%f122, %f116, %f121;
	sub.f32 	%f123, %f307, %f122;
	fma.rn.f32 	%f124, %f119, %f123, %f118;
	sub.f32 	%f125, %f306, %f122;
	mov.f32 	%f126, 0f40800000;
	div.approx.f32 	%f127, %f125, %f126;
	add.f32 	%f128, %f122, %f127;
	sub.f32 	%f129, %f306, %f128;
	fma.rn.f32 	%f130, %f125, %f129, %f124;
	sub.f32 	%f131, %f305, %f128;
	mov.f32 	%f132, 0f40A00000;
	div.approx.f32 	%f133, %f131, %f132;
	add.f32 	%f134, %f128, %f133;
	sub.f32 	%f135, %f305, %f134;
	fma.rn.f32 	%f136, %f131, %f135, %f130;
	sub.f32 	%f137, %f304, %f134;
	mov.f32 	%f138, 0f40C00000;
	div.approx.f32 	%f139, %f137, %f138;
	add.f32 	%f140, %f134, %f139;
	sub.f32 	%f141, %f304, %f140;
	fma.rn.f32 	%f142, %f137, %f141, %f136;
	sub.f32 	%f143, %f303, %f140;
	mov.f32 	%f144, 0f40E00000;
	div.approx.f32 	%f145, %f143, %f144;
	add.f32 	%f146, %f140, %f145;
	sub.f32 	%f147, %f303, %f146;
	fma.rn.f32 	%f148, %f143, %f147, %f142;
	sub.f32 	%f149, %f302, %f146;
	mov.f32 	%f326, 0f41000000;
	div.approx.f32 	%f150, %f149, %f326;
	add.f32 	%f324, %f146, %f150;
	sub.f32 	%f151, %f302, %f324;
	fma.rn.f32 	%f325, %f149, %f151, %f148;
$L__BB1_6:
	mov.f32 	%f313, 0f00000000;
	mov.f32 	%f314, %f313;
	mov.f32 	%f315, %f313;
	mov.f32 	%f316, %f313;
	mov.f32 	%f317, %f313;
	mov.f32 	%f318, %f313;
	mov.f32 	%f319, %f313;
	mov.f32 	%f320, %f313;
	mov.f32 	%f331, %f313;
	mov.f32 	%f332, %f313;
	mov.f32 	%f333, %f313;
	@%p3 bra 	$L__BB1_8;
	add.s32 	%r93, %r197, 1;
	cvt.s64.s32 	%rd47, %r93;
	mad.lo.s64 	%rd48, %rd13, %rd47, %rd6;
	shr.s64 	%rd49, %rd48, 63;
	shr.u64 	%rd50, %rd49, 61;
	add.s64 	%rd51, %rd48, %rd50;
	cvta.to.global.u64 	%rd52, %rd10;
	shl.b64 	%rd53, %rd51, 1;
	and.b64  	%rd54, %rd53, -16;
	add.s64 	%rd55, %rd52, %rd54;
	ld.global.v2.u64 	{%rd56, %rd57}, [%rd55];
	mov.b64 	{%r74, %r80}, %rd57;
	mov.b64 	{%r62, %r68}, %rd56;
	ld.global.v2.u64 	{%rd58, %rd59}, [%rd7];
	mov.b64 	{%r78, %r84}, %rd59;
	mov.b64 	{%r66, %r72}, %rd58;
	cvta.to.global.u64 	%rd60, %rd12;
	add.s64 	%rd61, %rd60, %rd54;
	ld.global.v2.u64 	{%rd62, %rd63}, [%rd61];
	mov.b64 	{%r75, %r81}, %rd63;
	mov.b64 	{%r63, %r69}, %rd62;
	// begin inline asm
	{add.f16x2 %r61,%r62,%r63;
}
	// end inline asm
	// begin inline asm
	{add.f16x2 %r64,%r61,%r66;
}
	// end inline asm
	// begin inline asm
	{add.f16x2 %r67,%r68,%r69;
}
	// end inline asm
	// begin inline asm
	{add.f16x2 %r70,%r67,%r72;
}
	// end inline asm
	// begin inline asm
	{add.f16x2 %r73,%r74,%r75;
}
	// end inline asm
	// begin inline asm
	{add.f16x2 %r76,%r73,%r78;
}
	// end inline asm
	// begin inline asm
	{add.f16x2 %r79,%r80,%r81;
}
	// end inline asm
	// begin inline asm
	{add.f16x2 %r82,%r79,%r84;
}
	// end inline asm
	// begin inline asm
	{.reg .f16 low,high;
  mov.b32 {low,high},%r64;
  cvt.f32.f16 %f320, low;}

	// end inline asm
	// begin inline asm
	{.reg .f16 low,high;
  mov.b32 {low,high},%r64;
  cvt.f32.f16 %f319, high;}

	// end inline asm
	// begin inline asm
	{.reg .f16 low,high;
  mov.b32 {low,high},%r70;
  cvt.f32.f16 %f318, low;}

	// end inline asm
	// begin inline asm
	{.reg .f16 low,high;
  mov.b32 {low,high},%r70;
  cvt.f32.f16 %f317, high;}

	// end inline asm
	// begin inline asm
	{.reg .f16 low,high;
  mov.b32 {low,high},%r76;
  cvt.f32.f16 %f316, low;}

	// end inline asm
	// begin inline asm
	{.reg .f16 low,high;
  mov.b32 {low,high},%r76;
  cvt.f32.f16 %f315, high;}

	// end inline asm
	// begin inline asm
	{.reg .f16 low,high;
  mov.b32 {low,high},%r82;
  cvt.f32.f16 %f314, low;}

	// end inline asm
	// begin inline asm
	{.reg .f16 low,high;
  mov.b32 {low,high},%r82;
  cvt.f32.f16 %f313, high;}

	// end inline asm
	mov.f32 	%f162, 0f3F800000;
	div.approx.f32 	%f163, %f320, %f162;
	add.f32 	%f164, %f163, 0f00000000;
	sub.f32 	%f165, %f320, %f164;
	fma.rn.f32 	%f166, %f320, %f165, 0f00000000;
	sub.f32 	%f167, %f319, %f164;
	mov.f32 	%f168, 0f40000000;
	div.approx.f32 	%f169, %f167, %f168;
	add.f32 	%f170, %f164, %f169;
	sub.f32 	%f171, %f319, %f170;
	fma.rn.f32 	%f172, %f167, %f171, %f166;
	sub.f32 	%f173, %f318, %f170;
	mov.f32 	%f174, 0f40400000;
	div.approx.f32 	%f175, %f173, %f174;
	add.f32 	%f176, %f170, %f175;
	sub.f32 	%f177, %f318, %f176;
	fma.rn.f32 	%f178, %f173, %f177, %f172;
	sub.f32 	%f179, %f317, %f176;
	mov.f32 	%f180, 0f40800000;
	div.approx.f32 	%f181, %f179, %f180;
	add.f32 	%f182, %f176, %f181;
	sub.f32 	%f183, %f317, %f182;
	fma.rn.f32 	%f184, %f179, %f183, %f178;
	sub.f32 	%f185, %f316, %f182;
	mov.f32 	%f186, 0f40A00000;
	div.approx.f32 	%f187, %f185, %f186;
	add.f32 	%f188, %f182, %f187;
	sub.f32 	%f189, %f316, %f188;
	fma.rn.f32 	%f190, %f185, %f189, %f184;
	sub.f32 	%f191, %f315, %f188;
	mov.f32 	%f192, 0f40C00000;
	div.approx.f32 	%f193, %f191, %f192;
	add.f32 	%f194, %f188, %f193;
	sub.f32 	%f195, %f315, %f194;
	fma.rn.f32 	%f196, %f191, %f195, %f190;
	sub.f32 	%f197, %f314, %f194;
	mov.f32 	%f198, 0f40E00000;
	div.approx.f32 	%f199, %f197, %f198;
	add.f32 	%f200, %f194, %f199;
	sub.f32 	%f201, %f314, %f200;
	fma.rn.f32 	%f202, %f197, %f201, %f196;
	sub.f32 	%f203, %f313, %f200;
	mov.f32 	%f333, 0f41000000;
	div.approx.f32 	%f204, %f203, %f333;
	add.f32 	%f331, %f200, %f204;
	sub.f32 	%f205, %f313, %f331;
	fma.rn.f32 	%f332, %f203, %f205, %f202;
$L__BB1_8:
	mov.b32 	%r94, %f324;
	shfl.sync.down.b32	%r6|%p5, %r94, 2, 7199, -1;
	mov.b32 	%r95, %f325;
	shfl.sync.down.b32	%r7|%p6, %r95, 2, 7199, -1;
	mov.b32 	%r96, %f326;
	shfl.sync.down.b32	%r97|%p7, %r96, 2, 7199, -1;
	mov.b32 	%f44, %r97;
	setp.eq.f32 	%p8, %f44, 0f00000000;
	@%p8 bra 	$L__BB1_10;
	mov.b32 	%f206, %r7;
	mov.b32 	%f207, %r6;
	add.f32 	%f45, %f326, %f44;
	div.approx.f32 	%f208, %f44, %f45;
	sub.f32 	%f209, %f207, %f324;
	fma.rn.f32 	%f324, %f208, %f209, %f324;
	mul.f32 	%f210, %f209, %f209;
	mul.f32 	%f211, %f210, %f326;
	fma.rn.f32 	%f212, %f208, %f211, %f206;
	add.f32 	%f325, %f325, %f212;
	mov.f32 	%f326, %f45;
$L__BB1_10:
	mov.b32 	%r98, %f324;
	shfl.sync.down.b32	%r8|%p9, %r98, 1, 7199, -1;
	mov.b32 	%r99, %f325;
	shfl.sync.down.b32	%r9|%p10, %r99, 1, 7199, -1;
	mov.b32 	%r100, %f326;
	shfl.sync.down.b32	%r101|%p11, %r100, 1, 7199, -1;
	mov.b32 	%f51, %r101;
	setp.eq.f32 	%p12, %f51, 0f00000000;
	@%p12 bra 	$L__BB1_12;
	mov.b32 	%f213, %r9;
	mov.b32 	%f214, %r8;
	add.f32 	%f52, %f326, %f51;
	div.approx.f32 	%f215, %f51, %f52;
	sub.f32 	%f216, %f214, %f324;
	fma.rn.f32 	%f324, %f215, %f216, %f324;
	mul.f32 	%f217, %f216, %f216;
	mul.f32 	%f218, %f217, %f326;
	fma.rn.f32 	%f219, %f215, %f218, %f213;
	add.f32 	%f325, %f325, %f219;
	mov.f32 	%f326, %f52;
$L__BB1_12:
	mov.b32 	%r102, %f324;
	shfl.sync.idx.b32	%r10|%p13, %r102, 0, 7199, -1;
	mov.b32 	%r103, %f325;
	shfl.sync.idx.b32	%r104|%p14, %r103, 0, 7199, -1;
	mov.b32 	%r105, %f326;
	shfl.sync.idx.b32	%r106|%p15, %r105, 0, 7199, -1;
	mov.b32 	%f220, %r104;
	mov.b32 	%f221, %r106;
	div.approx.f32 	%f222, %f220, %f221;
	max.f32 	%f223, %f222, 0f00000000;
	add.f32 	%f224, %f223, %f1;
	abs.f32 	%f58, %f224;
	setp.lt.f32 	%p16, %f58, 0f00800000;
	mul.f32 	%f225, %f224, 0f4B800000;
	selp.f32 	%f59, %f225, %f224, %p16;
	mov.b32 	%r11, %f59;
	add.s32 	%r107, %r11, -8388608;
	setp.gt.u32 	%p17, %r107, 2130706431;
	@%p17 bra 	$L__BB1_14;
	and.b32  	%r108, %r11, 16777215;
	or.b32  	%r109, %r108, 1056964608;
	mov.b32 	%f226, %r109;
	sub.s32 	%r110, %r109, %r11;
	add.s32 	%r111, %r110, 201326592;
	selp.b32 	%r112, %r111, %r110, %p16;
	rsqrt.approx.ftz.f32 	%f227, %f226;
	mul.f32 	%f228, %f227, %f227;
	neg.f32 	%f229, %f228;
	fma.rn.f32 	%f230, %f227, %f227, %f229;
	neg.f32 	%f231, %f226;
	fma.rn.f32 	%f232, %f228, %f231, 0f3F800000;
	fma.rn.f32 	%f233, %f230, %f231, %f232;
	fma.rn.f32 	%f234, %f233, 0f3EC00000, 0f3F000000;
	mul.f32 	%f235, %f227, %f233;
	fma.rn.f32 	%f236, %f234, %f235, %f227;
	shr.s32 	%r113, %r112, 1;
	mov.b32 	%r114, %f236;
	add.s32 	%r115, %r113, %r114;
	mov.b32 	%f330, %r115;
	bra.uni 	$L__BB1_15;
$L__BB1_14:
	rsqrt.approx.ftz.f32 	%f330, %f59;
$L__BB1_15:
	setp.ne.s32 	%p19, %r3, 0;
	@%p19 bra 	$L__BB1_17;
	mul.wide.s32 	%rd64, %r197, 4;
	add.s64 	%rd65, %rd2, %rd64;
	st.global.u32 	[%rd65], %r10;
	add.s64 	%rd66, %rd1, %rd64;
	st.global.f32 	[%rd66], %f330;
$L__BB1_17:
	mov.b32 	%f237, %r10;
	cvt.u32.u64 	%r116, %rd6;
	setp.ge.s32 	%p20, %r116, %r20;
	sub.f32 	%f238, %f309, %f237;
	mul.f32 	%f63, %f330, %f238;
	sub.f32 	%f239, %f308, %f237;
	mul.f32 	%f64, %f330, %f239;
	sub.f32 	%f240, %f307, %f237;
	mul.f32 	%f65, %f330, %f240;
	sub.f32 	%f241, %f306, %f237;
	mul.f32 	%f66, %f330, %f241;
	sub.f32 	%f242, %f305, %f237;
	mul.f32 	%f67, %f330, %f242;
	sub.f32 	%f243, %f304, %f237;
	mul.f32 	%f68, %f330, %f243;
	sub.f32 	%f244, %f303, %f237;
	mul.f32 	%f69, %f330, %f244;
	sub.f32 	%f245, %f302, %f237;
	mul.f32 	%f70, %f330, %f245;
	@%p20 bra 	$L__BB1_19;
	cvt.s64.s32 	%rd67, %r197;
	mad.lo.s64 	%rd68, %rd15, %rd67, %rd6;
	ld.global.v2.u64 	{%rd69, %rd70}, [%rd8];
	mov.b64 	{%r134, %r141}, %rd70;
	mov.b64 	{%r120, %r127}, %rd69;
	ld.global.v2.u64 	{%rd71, %rd72}, [%rd9];
	mov.b64 	{%r137, %r144}, %rd72;
	mov.b64 	{%r123, %r130}, %rd71;
	// begin inline asm
	{ cvt.rn.f16x2.f32 %r117, %f64, %f63; }

	// end inline asm
	// begin inline asm
	{mul.f16x2 %r118,%r117,%r120;
}
	// end inline asm
	// begin inline asm
	{add.f16x2 %r121,%r118,%r123;
}
	// end inline asm
	// begin inline asm
	{ cvt.rn.f16x2.f32 %r124, %f66, %f65; }

	// end inline asm
	// begin inline asm
	{mul.f16x2 %r125,%r124,%r127;
}
	// end inline asm
	// begin inline asm
	{add.f16x2 %r128,%r125,%r130;
}
	// end inline asm
	// begin inline asm
	{ cvt.rn.f16x2.f32 %r131, %f68, %f67; }

	// end inline asm
	// begin inline asm
	{mul.f16x2 %r132,%r131,%r134;
}
	// end inline asm
	// begin inline asm
	{add.f16x2 %r135,%r132,%r137;
}
	// end inline asm
	// begin inline asm
	{ cvt.rn.f16x2.f32 %r138, %f70, %f69; }

	// end inline asm
	// begin inline asm
	{mul.f16x2 %r139,%r138,%r141;
}
	// end inline asm
	// begin inline asm
	{add.f16x2 %r142,%r139,%r144;
}
	// end inline asm
	shr.s64 	%rd73, %rd68, 63;
	shr.u64 	%rd74, %rd73, 61;
	add.s64 	%rd75, %rd68, %rd74;
	cvta.to.global.u64 	%rd76, %rd14;
	shl.b64 	%rd77, %rd75, 1;
	and.b64  	%rd78, %rd77, -16;
	add.s64 	%rd79, %rd76, %rd78;
	st.global.v4.u32 	[%rd79], {%r121, %r128, %r135, %r142};
$L__BB1_19:
	mov.b32 	%r145, %f331;
	shfl.sync.down.b32	%r12|%p21, %r145, 2, 7199, -1;
	mov.b32 	%r146, %f332;
	shfl.sync.down.b32	%r13|%p22, %r146, 2, 7199, -1;
	mov.b32 	%r147, %f333;
	shfl.sync.down.b32	%r148|%p23, %r147, 2, 7199, -1;
	mov.b32 	%f71, %r148;
	setp.eq.f32 	%p24, %f71, 0f00000000;
	@%p24 bra 	$L__BB1_21;
	mov.b32 	%f254, %r13;
	mov.b32 	%f255, %r12;
	add.f32 	%f72, %f333, %f71;
	div.approx.f32 	%f256, %f71, %f72;
	sub.f32 	%f257, %f255, %f331;
	fma.rn.f32 	%f331, %f256, %f257, %f331;
	mul.f32 	%f258, %f257, %f257;
	mul.f32 	%f259, %f258, %f333;
	fma.rn.f32 	%f260, %f256, %f259, %f254;
	add.f32 	%f332, %f332, %f260;
	mov.f32 	%f333, %f72;
$L__BB1_21:
	mov.b32 	%r149, %f331;
	shfl.sync.down.b32	%r14|%p25, %r149, 1, 7199, -1;
	mov.b32 	%r150, %f332;
	shfl.sync.down.b32	%r15|%p26, %r150, 1, 7199, -1;
	mov.b32 	%r151, %f333;
	shfl.sync.down.b32	%r152|%p27, %r151, 1, 7199, -1;
	mov.b32 	%f78, %r152;
	setp.eq.f32 	%p28, %f78, 0f00000000;
	@%p28 bra 	$L__BB1_23;
	mov.b32 	%f261, %r15;
	mov.b32 	%f262, %r14;
	add.f32 	%f79, %f333, %f78;
	div.approx.f32 	%f263, %f78, %f79;
	sub.f32 	%f264, %f262, %f331;
	fma.rn.f32 	%f331, %f263, %f264, %f331;
	mul.f32 	%f265, %f264, %f264;
	mul.f32 	%f266, %f265, %f333;
	fma.rn.f32 	%f267, %f263, %f266, %f261;
	add.f32 	%f332, %f332, %f267;
	mov.f32 	%f333, %f79;
$L__BB1_23:
	mov.b32 	%r153, %f331;
	shfl.sync.idx.b32	%r16|%p29, %r153, 0, 7199, -1;
	mov.b32 	%r154, %f332;
	shfl.sync.idx.b32	%r155|%p30, %r154, 0, 7199, -1;
	mov.b32 	%r156, %f333;
	shfl.sync.idx.b32	%r157|%p31, %r156, 0, 7199, -1;
	mov.b32 	%f268, %r155;
	mov.b32 	%f269, %r157;
	div.approx.f32 	%f270, %f268, %f269;
	max.f32 	%f271, %f270, 0f00000000;
	add.f32 	%f272, %f271, %f1;
	abs.f32 	%f85, %f272;
	setp.lt.f32 	%p32, %f85, 0f00800000;
	mul.f32 	%f273, %f272, 0f4B800000;
	selp.f32 	%f86, %f273, %f272, %p32;
	mov.b32 	%r17, %f86;
	add.s32 	%r158, %r17, -8388608;
	setp.lt.u32 	%p33, %r158, 2130706432;
	@%p33 bra 	$L__BB1_25;
	rsqrt.approx.ftz.f32 	%f337, %f86;
	bra.uni 	$L__BB1_26;
$L__BB1_25:
	and.b32  	%r159, %r17, 16777215;
	or.b32  	%r160, %r159, 1056964608;
	mov.b32 	%f274, %r160;
	sub.s32 	%r161, %r160, %r17;
	add.s32 	%r162, %r161, 201326592;
	selp.b32 	%r163, %r162, %r161, %p32;
	rsqrt.approx.ftz.f32 	%f275, %f274;
	mul.f32 	%f276, %f275, %f275;
	neg.f32 	%f277, %f276;
	fma.rn.f32 	%f278, %f275, %f275, %f277;
	neg.f32 	%f279, %f274;
	fma.rn.f32 	%f280, %f276, %f279, 0f3F800000;
	fma.rn.f32 	%f281, %f278, %f279, %f280;
	fma.rn.f32 	%f282, %f281, 0f3EC00000, 0f3F000000;
	mul.f32 	%f283, %f275, %f281;
	fma.rn.f32 	%f284, %f282, %f283, %f275;
	shr.s32 	%r164, %r163, 1;
	mov.b32 	%r165, %f284;
	add.s32 	%r166, %r164, %r165;
	mov.b32 	%f337, %r166;
$L__BB1_26:
	setp.ne.s32 	%p35, %r3, 0;
	@%p35 bra 	$L__BB1_28;
	mul.wide.s32 	%rd80, %r197, 4;
	add.s64 	%rd81, %rd2, %rd80;
	st.global.u32 	[%rd81+4], %r16;
	add.s64 	%rd82, %rd1, %rd80;
	st.global.f32 	[%rd82+4], %f337;
$L__BB1_28:
	mov.b32 	%f285, %r16;
	cvt.u32.u64 	%r167, %rd6;
	setp.ge.s32 	%p36, %r167, %r20;
	sub.f32 	%f286, %f320, %f285;
	mul.f32 	%f90, %f337, %f286;
	sub.f32 	%f287, %f319, %f285;
	mul.f32 	%f91, %f337, %f287;
	sub.f32 	%f288, %f318, %f285;
	mul.f32 	%f92, %f337, %f288;
	sub.f32 	%f289, %f317, %f285;
	mul.f32 	%f93, %f337, %f289;
	sub.f32 	%f290, %f316, %f285;
	mul.f32 	%f94, %f337, %f290;
	sub.f32 	%f291, %f315, %f285;
	mul.f32 	%f95, %f337, %f291;
	sub.f32 	%f292, %f314, %f285;
	mul.f32 	%f96, %f337, %f292;
	sub.f32 	%f293, %f313, %f285;
	mul.f32 	%f97, %f337, %f293;
	@%p36 bra 	$L__BB1_30;
	add.s32 	%r196, %r197, 1;
	cvt.s64.s32 	%rd83, %r196;
	mad.lo.s64 	%rd84, %rd15, %rd83, %rd6;
	ld.global.v2.u64 	{%rd85, %rd86}, [%rd8];
	mov.b64 	{%r185, %r192}, %rd86;
	mov.b64 	{%r171, %r178}, %rd85;
	ld.global.v2.u64 	{%rd87, %rd88}, [%rd9];
	mov.b64 	{%r188, %r195}, %rd88;
	mov.b64 	{%r174, %r181}, %rd87;
	// begin inline asm
	{ cvt.rn.f16x2.f32 %r168, %f91, %f90; }

	// end inline asm
	// begin inline asm
	{mul.f16x2 %r169,%r168,%r171;
}
	// end inline asm
	// begin inline asm
	{add.f16x2 %r172,%r169,%r174;
}
	// end inline asm
	// begin inline asm
	{ cvt.rn.f16x2.f32 %r175, %f93, %f92; }

	// end inline asm
	// begin inline asm
	{mul.f16x2 %r176,%r175,%r178;
}
	// end inline asm
	// begin inline asm
	{add.f16x2 %r179,%r176,%r181;
}
	// end inline asm
	// begin inline asm
	{ cvt.rn.f16x2.f32 %r182, %f95, %f94; }

	// end inline asm
	// begin inline asm
	{mul.f16x2 %r183,%r182,%r185;
}
	// end inline asm
	// begin inline asm
	{add.f16x2 %r186,%r183,%r188;
}
	// end inline asm
	// begin inline asm
	{ cvt.rn.f16x2.f32 %r189, %f97, %f96; }

	// end inline asm
	// begin inline asm
	{mul.f16x2 %r190,%r189,%r192;
}
	// end inline asm
	// begin inline asm
	{add.f16x2 %r193,%r190,%r195;
}
	// end inline asm
	shr.s64 	%rd89, %rd84, 63;
	shr.u64 	%rd90, %rd89, 61;
	add.s64 	%rd91, %rd84, %rd90;
	cvta.to.global.u64 	%rd92, %rd14;
	shl.b64 	%rd93, %rd91, 1;
	and.b64  	%rd94, %rd93, -16;
	add.s64 	%rd95, %rd92, %rd94;
	st.global.v4.u32 	[%rd95], {%r172, %r179, %r186, %r193};
$L__BB1_30:
	add.s32 	%r197, %r197, %r4;
	setp.lt.s32 	%p37, %r197, %r19;
	@%p37 bra 	$L__BB1_4;
$L__BB1_31:
	ret;

}
	// .globl	_Z17LayerNormWarpImplI19BiasAddResidualLoadI6__halffE11AffineStoreIfS1_EfLi8ELi8ELi8ELi4ELi1ELb0EEvT_T0_iidPT1_S8_
.visible .entry _Z17LayerNormWarpImplI19BiasAddResidualLoadI6__halffE11AffineStoreIfS1_EfLi8ELi8ELi8ELi4ELi1ELb0EEvT_T0_iidPT1_S8_(
	.param .align 8 .b8 _Z17LayerNormWarpImplI19BiasAddResidualLoadI6__halffE11AffineStoreIfS1_EfLi8ELi8ELi8ELi4ELi1ELb0EEvT_T0_iidPT1_S8__param_0[32],
	.param .align 8 .b8 _Z17LayerNormWarpImplI19BiasAddResidualLoadI6__halffE11AffineStoreIfS1_EfLi8ELi8ELi8ELi4ELi1ELb0EEvT_T0_iidPT1_S8__param_1[32],
	.param .u32 _Z17LayerNormWarpImplI19BiasAddResidualLoadI6__halffE11AffineStoreIfS1_EfLi8ELi8ELi8ELi4ELi1ELb0EEvT_T0_iidPT1_S8__param_2,
	.param .u32 _Z17LayerNormWarpImplI19BiasAddResidualLoadI6__halffE11AffineStoreIfS1_EfLi8ELi8ELi8ELi4ELi1ELb0EEvT_T0_iidPT1_S8__param_3,
	.param .f64 _Z17LayerNormWarpImplI19BiasAddResidualLoadI6__halffE11AffineStoreIfS1_EfLi8ELi8ELi8ELi4ELi1ELb0EEvT_T0_iidPT1_S8__param_4,
	.param .u64 .ptr .align 1 _Z17LayerNormWarpImplI19BiasAddResidualLoadI6__halffE11AffineStoreIfS1_EfLi8ELi8ELi8ELi4ELi1ELb0EEvT_T0_iidPT1_S8__param_5,
	.param .u64 .ptr .align 1 _Z17LayerNormWarpImplI19BiasAddResidualLoadI6__halffE11AffineStoreIfS1_EfLi8ELi8ELi8ELi4ELi1ELb0EEvT_T0_iidPT1_S8__param_6
)
.maxntid 256
{
	.reg .pred 	%p<19>;
	.reg .b32 	%r<103>;
	.reg .b32 	%f<139>;
	.reg .b64 	%rd<64>;
	.reg .b64 	%fd<2>;

	ld.param.u64 	%rd22, [_Z17LayerNormWarpImplI19BiasAddResidualLoadI6__halffE11AffineStoreIfS1_EfLi8ELi8ELi8ELi4ELi1ELb0EEvT_T0_iidPT1_S8__param_1+24];
	ld.param.u64 	%rd21, [_Z17LayerNormWarpImplI19BiasAddResidualLoadI6__halffE11AffineStoreIfS1_EfLi8ELi8ELi8ELi4ELi1ELb0EEvT_T0_iidPT1_S8__param_1+16];
	ld.param.u64 	%rd20, [_Z17LayerNormWarpImplI19BiasAddResidualLoadI6__halffE11AffineStoreIfS1_EfLi8ELi8ELi8ELi4ELi1ELb0EEvT_T0_iidPT1_S8__param_1+8];
	ld.param.u64 	%rd19, [_Z17LayerNormWarpImplI19BiasAddResidualLoadI6__halffE11AffineStoreIfS1_EfLi8ELi8ELi8ELi4ELi1ELb0EEvT_T0_iidPT1_S8__param_1];
	ld.param.u64 	%rd18, [_Z17LayerNormWarpImplI19BiasAddResidualLoadI6__halffE11AffineStoreIfS1_EfLi8ELi8ELi8ELi4ELi1ELb0EEvT_T0_iidPT1_S8__param_0+24];
	ld.param.u64 	%rd17, [_Z17LayerNormWarpImplI19BiasAddResidualLoadI6__halffE11AffineStoreIfS1_EfLi8ELi8ELi8ELi4ELi1ELb0EEvT_T0_iidPT1_S8__param_0+16];
	ld.param.u64 	%rd16, [_Z17LayerNormWarpImplI19BiasAddResidualLoadI6__halffE11AffineStoreIfS1_EfLi8ELi8ELi8ELi4ELi1ELb0EEvT_T0_iidPT1_S8__param_0+8];
	ld.param.u64 	%rd15, [_Z17LayerNormWarpImplI19BiasAddResidualLoadI6__halffE11AffineStoreIfS1_EfLi8ELi8ELi8ELi4ELi1ELb0EEvT_T0_iidPT1_S8__param_0];
	ld.param.u32 	%r13, [_Z17LayerNormWarpImplI19BiasAddResidualLoadI6__halffE11AffineStoreIfS1_EfLi8ELi8ELi8ELi4ELi1ELb0EEvT_T0_iidPT1_S8__param_2];
	ld.param.u32 	%r14, [_Z17LayerNormWarpImplI19BiasAddResidualLoadI6__halffE11AffineStoreIfS1_EfLi8ELi8ELi8ELi4ELi1ELb0EEvT_T0_iidPT1_S8__param_3];
	ld.param.f64 	%fd1, [_Z17LayerNormWarpImplI19BiasAddResidualLoadI6__halffE11AffineStoreIfS1_EfLi8ELi8ELi8ELi4ELi1ELb0EEvT_T0_iidPT1_S8__param_4];
	ld.param.u64 	%rd23, [_Z17LayerNormWarpImplI19BiasAddResidualLoadI6__halffE11AffineStoreIfS1_EfLi8ELi8ELi8ELi4ELi1ELb0EEvT_T0_iidPT1_S8__param_5];
	ld.param.u64 	%rd24, [_Z17LayerNormWarpImplI19BiasAddResidualLoadI6__halffE11AffineStoreIfS1_EfLi8ELi8ELi8ELi4ELi1ELb0EEvT_T0_iidPT1_S8__param_6];
	setp.lt.s32 	%p1, %r14, 33;
	@%p1 bra 	$L__BB2_2;
	mov.u64 	%rd25, $str;
	cvta.global.u64 	%rd26, %rd25;
	mov.u64 	%rd27, $str$1;
	cvta.global.u64 	%rd28, %rd27;
	mov.u64 	%rd29, __unnamed_3;
	cvta.global.u64 	%rd30, %rd29;
	{ // callseq 2, 0
	.param .b64 param0;
	st.param.b64 	[param0], %rd26;
	.param .b64 param1;
	st.param.b64 	[param1], %rd28;
	.param .b32 param2;
	st.param.b32 	[param2], 462;
	.param .b64 param3;
	st.param.b64 	[param3], %rd30;
	.param .b64 param4;
	st.param.b64 	[param4], 1;
	call.uni 
	__assertfail, 
	(
	param0, 
	param1, 
	param2, 
	param3, 
	param4
	);
	} // callseq 2
$L__BB2_2:
	mov.u32 	%r15, %ctaid.x;
	mov.u32 	%r1, %ntid.y;
	mov.u32 	%r16, %tid.y;
	mad.lo.s32 	%r102, %r15, %r1, %r16;
	setp.ge.s32 	%p2, %r102, %r13;
	@%p2 bra 	$L__BB2_14;
	mov.u32 	%r3, %tid.x;
	shl.b32 	%r17, %r3, 3;
	cvt.u64.u32 	%rd6, %r17;
	cvta.to.global.u64 	%rd31, %rd16;
	mul.wide.u32 	%rd32, %r17, 2;
	add.s64 	%rd7, %rd31, %rd32;
	cvt.rn.f32.f64 	%f1, %fd1;
	cvta.to.global.u64 	%rd33, %rd21;
	add.s64 	%rd8, %rd33, %rd32;
	cvta.to.global.u64 	%rd34, %rd22;
	add.s64 	%rd9, %rd34, %rd32;
	cvta.to.global.u64 	%rd10, %rd19;
	cvta.to.global.u64 	%rd11, %rd15;
	cvta.to.global.u64 	%rd12, %rd23;
	cvta.to.global.u64 	%rd13, %rd24;
	mov.u32 	%r18, %nctaid.x;
	mul.lo.s32 	%r4, %r18, %r1;
$L__BB2_4:
	cvt.s64.s32 	%rd14, %r102;
	mad.lo.s64 	%rd35, %rd18, %rd14, %rd6;
	shr.s64 	%rd36, %rd35, 63;
	shr.u64 	%rd37, %rd36, 61;
	add.s64 	%rd38, %rd35, %rd37;
	shl.b64 	%rd39, %rd38, 1;
	and.b64  	%rd40, %rd39, -16;
	add.s64 	%rd41, %rd11, %rd40;
	ld.global.v2.u64 	{%rd42, %rd43}, [%rd41];
	mov.b64 	{%r32, %r38}, %rd43;
	mov.b64 	{%r20, %r26}, %rd42;
	ld.global.v2.u64 	{%rd44, %rd45}, [%rd7];
	mov.b64 	{%r36, %r42}, %rd45;
	mov.b64 	{%r24, %r30}, %rd44;
	cvta.to.global.u64 	%rd46, %rd17;
	add.s64 	%rd47, %rd46, %rd40;
	ld.global.v2.u64 	{%rd48, %rd49}, [%rd47];
	mov.b64 	{%r33, %r39}, %rd49;
	mov.b64 	{%r21, %r27}, %rd48;
	// begin inline asm
	{add.f16x2 %r19,%r20,%r21;
}
	// end inline asm
	// begin inline asm
	{add.f16x2 %r22,%r19,%r24;
}
	// end inline asm
	// begin inline asm
	{add.f16x2 %r25,%r26,%r27;
}
	// end inline asm
	// begin inline asm
	{add.f16x2 %r28,%r25,%r30;
}
	// end inline asm
	// begin inline asm
	{add.f16x2 %r31,%r32,%r33;
}
	// end inline asm
	// begin inline asm
	{add.f16x2 %r34,%r31,%r36;
}
	// end inline asm
	// begin inline asm
	{add.f16x2 %r37,%r38,%r39;
}
	// end inline asm
	// begin inline asm
	{add.f16x2 %r40,%r37,%r42;
}
	// end inline asm
	// begin inline asm
	{.reg .f16 low,high;
  mov.b32 {low,high},%r22;
  cvt.f32.f16 %f31, low;}

	// end inline asm
	// begin inline asm
	{.reg .f16 low,high;
  mov.b32 {low,high},%r22;
  cvt.f32.f16 %f32, high;}

	// end inline asm
	// begin inline asm
	{.reg .f16 low,high;
  mov.b32 {low,high},%r28;
  cvt.f32.f16 %f33, low;}

	// end inline asm
	// begin inline asm
	{.reg .f16 low,high;
  mov.b32 {low,high},%r28;
  cvt.f32.f16 %f34, high;}

	// end inline asm
	// begin inline asm
	{.reg .f16 low,high;
  mov.b32 {low,high},%r34;
  cvt.f32.f16 %f35, low;}

	// end inline asm
	// begin inline asm
	{.reg .f16 low,high;
  mov.b32 {low,high},%r34;
  cvt.f32.f16 %f36, high;}

	// end inline asm
	// begin inline asm
	{.reg .f16 low,high;
  mov.b32 {low,high},%r40;
  cvt.f32.f16 %f37, low;}

	// end inline asm
	// begin inline asm
	{.reg .f16 low,high;
  mov.b32 {low,high},%r40;
  cvt.f32.f16 %f38, high;}

	// end inline asm
	mov.f32 	%f40, 0f3F800000;
	div.approx.f32 	%f41, %f31, %f40;
	add.f32 	%f42, %f41, 0f00000000;
	sub.f32 	%f43, %f31, %f42;
	fma.rn.f32 	%f44, %f31, %f43, 0f00000000;
	sub.f32 	%f45, %f32, %f42;
	mov.f32 	%f46, 0f40000000;
	div.approx.f32 	%f47, %f45, %f46;
	add.f32 	%f48, %f42, %f47;
	sub.f32 	%f49, %f32, %f48;
	fma.rn.f32 	%f50, %f45, %f49, %f44;
	sub.f32 	%f51, %f33, %f48;
	mov.f32 	%f52, 0f40400000;
	div.approx.f32 	%f53, %f51, %f52;
	add.f32 	%f54, %f48, %f53;
	sub.f32 	%f55, %f33, %f54;
	fma.rn.f32 	%f56, %f51, %f55, %f50;
	sub.f32 	%f57, %f34, %f54;
	mov.f32 	%f58, 0f40800000;
	div.approx.f32 	%f59, %f57, %f58;
	add.f32 	%f60, %f54, %f59;
	sub.f32 	%f61, %f34, %f60;
	fma.rn.f32 	%f62, %f57, %f61, %f56;
	sub.f32 	%f63, %f35, %f60;
	mov.f32 	%f64, 0f40A00000;
	div.approx.f32 	%f65, %f63, %f64;
	add.f32 	%f66, %f60, %f65;
	sub.f32 	%f67, %f35, %f66;
	fma.rn.f32 	%f68, %f63, %f67, %f62;
	sub.f32 	%f69, %f36, %f66;
	mov.f32 	%f70, 0f40C00000;
	div.approx.f32 	%f71, %f69, %f70;
	add.f32 	%f72, %f66, %f71;
	sub.f32 	%f73, %f36, %f72;
	fma.rn.f32 	%f74, %f69, %f73, %f68;
	sub.f32 	%f75, %f37, %f72;
	mov.f32 	%f76, 0f40E00000;
	div.approx.f32 	%f77, %f75, %f76;
	add.f32 	%f78, %f72, %f77;
	sub.f32 	%f79, %f37, %f78;
	fma.rn.f32 	%f80, %f75, %f79, %f74;
	sub.f32 	%f81, %f38, %f78;
	mov.f32 	%f137, 0f41000000;
	div.approx.f32 	%f82, %f81, %f137;
	add.f32 	%f135, %f78, %f82;
	sub.f32 	%f83, %f38, %f135;
	fma.rn.f32 	%f136, %f81, %f83, %f80;
	mov.b32 	%r51, %f135;
	shfl.sync.down.b32	%r6|%p3, %r51, 2, 7199, -1;
	mov.b32 	%r52, %f136;
	shfl.sync.down.b32	%r7|%p4, %r52, 2, 7199, -1;
	mov.b32 	%r53, 1090519040;
	shfl.sync.down.b32	%r54|%p5, %r53, 2, 7199, -1;
	mov.b32 	%f12, %r54;
	setp.eq.f32 	%p6, %f12, 0f00000000;
	@%p6 bra 	$L__BB2_6;
	mov.b32 	%f84, %r7;
	mov.b32 	%f85, %r6;
	add.f32 	%f137, %f12, 0f41000000;
	div.approx.f32 	%f86, %f12, %f137;
	sub.f32 	%f87, %f85, %f135;
	fma.rn.f32 	%f135, %f87, %f86, %f135;
	mul.f32 	%f88, %f87, %f87;
	mul.f32 	%f89, %f88, 0f41000000;
	fma.rn.f32 	%f90, %f89, %f86, %f84;
	add.f32 	%f136, %f136, %f90;
$L__BB2_6:
	mov.b32 	%r55, %f135;
	shfl.sync.down.b32	%r8|%p7, %r55, 1, 7199, -1;
	mov.b32 	%r56, %f136;
	shfl.sync.down.b32	%r9|%p8, %r56, 1, 7199, -1;
	mov.b32 	%r57, %f137;
	shfl.sync.down.b32	%r58|%p9, %r57, 1, 7199, -1;
	mov.b32 	%f19, %r58;
	setp.eq.f32 	%p10, %f19, 0f00000000;
	@%p10 bra 	$L__BB2_8;
	mov.b32 	%f91, %r9;
	mov.b32 	%f92, %r8;
	add.f32 	%f20, %f137, %f19;
	div.approx.f32 	%f93, %f19, %f20;
	sub.f32 	%f94, %f92, %f135;
	fma.rn.f32 	%f135, %f94, %f93, %f135;
	mul.f32 	%f95, %f94, %f94;
	mul.f32 	%f96, %f137, %f95;
	fma.rn.f32 	%f97, %f96, %f93, %f91;
	add.f32 	%f136, %f136, %f97;
	mov.f32 	%f137, %f20;
$L__BB2_8:
	mov.b32 	%r59, %f135;
	shfl.sync.idx.b32	%r10|%p11, %r59, 0, 7199, -1;
	mov.b32 	%r60, %f136;
	shfl.sync.idx.b32	%r61|%p12, %r60, 0, 7199, -1;
	mov.b32 	%r62, %f137;
	shfl.sync.idx.b32	%r63|%p13, %r62, 0, 7199, -1;
	mov.b32 	%f98, %r61;
	mov.b32 	%f99, %r63;
	div.approx.f32 	%f100, %f98, %f99;
	max.f32 	%f101, %f100, 0f00000000;
	add.f32 	%f102, %f101, %f1;
	abs.f32 	%f26, %f102;
	setp.lt.f32 	%p14, %f26, 0f00800000;
	mul.f32 	%f103, %f102, 0f4B800000;
	selp.f32 	%f27, %f103, %f102, %p14;
	mov.b32 	%r11, %f27;
	add.s32 	%r64, %r11, -8388608;
	setp.gt.u32 	%p15, %r64, 2130706431;
	@%p15 bra 	$L__BB2_10;
	and.b32  	%r65, %r11, 16777215;
	or.b32  	%r66, %r65, 1056964608;
	mov.b32 	%f104, %r66;
	sub.s32 	%r67, %r66, %r11;
	add.s32 	%r68, %r67, 201326592;
	selp.b32 	%r69, %r68, %r67, %p14;
	rsqrt.approx.ftz.f32 	%f105, %f104;
	mul.f32 	%f106, %f105, %f105;
	neg.f32 	%f107, %f106;
	fma.rn.f32 	%f108, %f105, %f105, %f107;
	neg.f32 	%f109, %f104;
	fma.rn.f32 	%f110, %f106, %f109, 0f3F800000;
	fma.rn.f32 	%f111, %f108, %f109, %f110;
	fma.rn.f32 	%f112, %f111, 0f3EC00000, 0f3F000000;
	mul.f32 	%f113, %f105, %f111;
	fma.rn.f32 	%f114, %f112, %f113, %f105;
	shr.s32 	%r70, %r69, 1;
	mov.b32 	%r71, %f114;
	add.s32 	%r72, %r70, %r71;
	mov.b32 	%f138, %r72;
	bra.uni 	$L__BB2_11;
$L__BB2_10:
	rsqrt.approx.ftz.f32 	%f138, %f27;
$L__BB2_11:
	setp.ne.s32 	%p17, %r3, 0;
	@%p17 bra 	$L__BB2_13;
	shl.b64 	%rd50, %rd14, 2;
	add.s64 	%rd51, %rd12, %rd50;
	st.global.u32 	[%rd51], %r10;
	add.s64 	%rd52, %rd13, %rd50;
	st.global.f32 	[%rd52], %f138;
$L__BB2_13:
	mov.b32 	%f123, %r10;
	cvt.u32.u64 	%r101, %rd14;
	sub.f32 	%f124, %f31, %f123;
	mul.f32 	%f115, %f138, %f124;
	sub.f32 	%f125, %f32, %f123;
	mul.f32 	%f116, %f138, %f125;
	sub.f32 	%f126, %f33, %f123;
	mul.f32 	%f117, %f138, %f126;
	sub.f32 	%f127, %f34, %f123;
	mul.f32 	%f118, %f138, %f127;
	sub.f32 	%f128, %f35, %f123;
	mul.f32 	%f119, %f138, %f128;
	sub.f32 	%f129, %f36, %f123;
	mul.f32 	%f120, %f138, %f129;
	sub.f32 	%f130, %f37, %f123;
	mul.f32 	%f121, %f138, %f130;
	sub.f32 	%f131, %f38, %f123;
	mul.f32 	%f122, %f138, %f131;
	mad.lo.s64 	%rd53, %rd20, %rd14, %rd6;
	ld.global.v2.u64 	{%rd54, %rd55}, [%rd8];
	mov.b64 	{%r90, %r97}, %rd55;
	mov.b64 	{%r76, %r83}, %rd54;
	ld.global.v2.u64 	{%rd56, %rd57}, [%rd9];
	mov.b64 	{%r93, %r100}, %rd57;
	mov.b64 	{%r79, %r86}, %rd56;
	// begin inline asm
	{ cvt.rn.f16x2.f32 %r73, %f116, %f115; }

	// end inline asm
	// begin inline asm
	{mul.f16x2 %r74,%r73,%r76;
}
	// end inline asm
	// begin inline asm
	{add.f16x2 %r77,%r74,%r79;
}
	// end inline asm
	// begin inline asm
	{ cvt.rn.f16x2.f32 %r80, %f118, %f117; }

	// end inline asm
	// begin inline asm
	{mul.f16x2 %r81,%r80,%r83;
}
	// end inline asm
	// begin inline asm
	{add.f16x2 %r84,%r81,%r86;
}
	// end inline asm
	// begin inline asm
	{ cvt.rn.f16x2.f32 %r87, %f120, %f119; }

	// end inline asm
	// begin inline asm
	{mul.f16x2 %r88,%r87,%r90;
}
	// end inline asm
	// begin inline asm
	{add.f16x2 %r91,%r88,%r93;
}
	// end inline asm
	// begin inline asm
	{ cvt.rn.f16x2.f32 %r94, %f122, %f121; }

	// end inline asm
	// begin inline asm
	{mul.f16x2 %r95,%r94,%r97;
}
	// end inline asm
	// begin inline asm
	{add.f16x2 %r98,%r95,%r100;
}
	// end inline asm
	shr.s64 	%rd58, %rd53, 63;
	shr.u64 	%rd59, %rd58, 61;
	add.s64 	%rd60, %rd53, %rd59;
	shl.b64 	%rd61, %rd60, 1;
	and.b64  	%rd62, %rd61, -16;
	add.s64 	%rd63, %rd10, %rd62;
	st.global.v4.u32 	[%rd63], {%r77, %r84, %r91, %r98};
	add.s32 	%r102, %r101, %r4;
	setp.lt.s32 	%p18, %r102, %r13;
	@%p18 bra 	$L__BB2_4;
$L__BB2_14:
	ret;

}
	// .globl	_Z17LayerNormWarpImplI19BiasAddResidualLoadI6__halffE11AffineStoreIfS1_EfLi8ELi8ELi0ELi4ELi1ELb1EEvT_T0_iidPT1_S8_
.visible .entry _Z17LayerNormWarpImplI19BiasAddResidualLoadI6__halffE11AffineStoreIfS1_EfLi8ELi8ELi0ELi4ELi1ELb1EEvT_T0_iidPT1_S8_(
	.param .align 8 .b8 _Z17LayerNormWarpImplI19BiasAddResidualLoadI6__halffE11AffineStoreIfS1_EfLi8ELi8ELi0ELi4ELi1ELb1EEvT_T0_iidPT1_S8__param_0[32],
	.param .align 8 .b8 _Z17LayerNormWarpImplI19BiasAddResidualLoadI6__halffE11AffineStoreIfS1_EfLi8ELi8ELi0ELi4ELi1ELb1EEvT_T0_iidPT1_S8__param_1[32],
	.param .u32 _Z17LayerNormWarpImplI19BiasAddResidualLoadI6__halffE11AffineStoreIfS1_EfLi8ELi8ELi0ELi4ELi1ELb1EEvT_T0_iidPT1_S8__param_2,
	.param .u32 _Z17LayerNormWarpImplI19BiasAddResidualLoadI6__halffE11AffineStoreIfS1_EfLi8ELi8ELi0ELi4ELi1ELb1EEvT_T0_iidPT1_S8__param_3,
	.param .f64 _Z17LayerNormWarpImplI19BiasAddResidualLoadI6__halffE11AffineStoreIfS1_EfLi8ELi8ELi0ELi4ELi1ELb1EEvT_T0_iidPT1_S8__param_4,
	.param .u64 .ptr .align 1 _Z17LayerNormWarpImplI19BiasAddResidualLoadI6__halffE11AffineStoreIfS1_EfLi8ELi8ELi0ELi4ELi1ELb1EEvT_T0_iidPT1_S8__param_5,
	.param .u64 .ptr .align 1 _Z17LayerNormWarpImplI19BiasAddResidualLoadI6__halffE11AffineStoreIfS1_EfLi8ELi8ELi0ELi4ELi1ELb1EEvT_T0_iidPT1_S8__param_6
)
.maxntid 256
{
	.reg .pred 	%p<21>;
	.reg .b32 	%r<104>;
	.reg .b32 	%f<170>;
	.reg .b64 	%rd<64>;
	.reg .b64 	%fd<2>;

	ld.param.u64 	%rd19, [_Z17LayerNormWarpImplI19BiasAddResidualLoadI6__halffE11AffineStoreIfS1_EfLi8ELi8ELi0ELi4ELi1ELb1EEvT_T0_iidPT1_S8__param_1+24];
	ld.param.u64 	%rd18, [_Z17LayerNormWarpImplI19BiasAddResidualLoadI6__halffE11AffineStoreIfS1_EfLi8ELi8ELi0ELi4ELi1ELb1EEvT_T0_iidPT1_S8__param_1+16];
	ld.param.u64 	%rd17, [_Z17LayerNormWarpImplI19BiasAddResidualLoadI6__halffE11AffineStoreIfS1_EfLi8ELi8ELi0ELi4ELi1ELb1EEvT_T0_iidPT1_S8__param_1+8];
	ld.param.u64 	%rd16, [_Z17LayerNormWarpImplI19BiasAddResidualLoadI6__halffE11AffineStoreIfS1_EfLi8ELi8ELi0ELi4ELi1ELb1EEvT_T0_iidPT1_S8__param_1];
	ld.param.u64 	%rd15, [_Z17LayerNormWarpImplI19BiasAddResidualLoadI6__halffE11AffineStoreIfS1_EfLi8ELi8ELi0ELi4ELi1ELb1EEvT_T0_iidPT1_S8__param_0+24];
	ld.param.u64 	%rd14, [_Z17LayerNormWarpImplI19BiasAddResidualLoadI6__halffE11AffineStoreIfS1_EfLi8ELi8ELi0ELi4ELi1ELb1EEvT_T0_iidPT1_S8__param_0+16];
	ld.param.u64 	%rd13, [_Z17LayerNormWarpImplI19BiasAddResidualLoadI6__halffE11AffineStoreIfS1_EfLi8ELi8ELi0ELi4ELi1ELb1EEvT_T0_iidPT1_S8__param_0+8];
	ld.param.u64 	%rd12, [_Z17LayerNormWarpImplI19BiasAddResidualLoadI6__halffE11AffineStoreIfS1_EfLi8ELi8ELi0ELi4ELi1ELb1EEvT_T0_iidPT1_S8__param_0];
	ld.param.u32 	%r13, [_Z17LayerNormWarpImplI19BiasAddResidualLoadI6__halffE11AffineStoreIfS1_EfLi8ELi8ELi0ELi4ELi1ELb1EEvT_T0_iidPT1_S8__param_2];
	ld.param.u32 	%r14, [_Z17LayerNormWarpImplI19BiasAddResidualLoadI6__halffE11AffineStoreIfS1_EfLi8ELi8ELi0ELi4ELi1ELb1EEvT_T0_iidPT1_S8__param_3];
	ld.param.f64 	%fd1, [_Z17LayerNormWarpImplI19BiasAddResidualLoadI6__halffE11AffineStoreIfS1_EfLi8ELi8ELi0ELi4ELi1ELb1EEvT_T0_iidPT1_S8__param_4];
	ld.param.u64 	%rd20, [_Z17LayerNormWarpImplI19BiasAddResidualLoadI6__halffE11AffineStoreIfS1_EfLi8ELi8ELi0ELi4ELi1ELb1EEvT_T0_iidPT1_S8__param_5];
	ld.param.u64 	%rd21, [_Z17LayerNormWarpImplI19BiasAddResidualLoadI6__halffE11AffineStoreIfS1_EfLi8ELi8ELi0ELi4ELi1ELb1EEvT_T0_iidPT1_S8__param_6];
	setp.lt.s32 	%p1, %r14, 33;
	@%p1 bra 	$L__BB3_2;
	mov.u64 	%rd22, $str;
	cvta.global.u64 	%rd23, %rd22;
	mov.u64 	%rd24, $str$1;
	cvta.global.u64 	%rd25, %rd24;
	mov.u64 	%rd26, __unnamed_4;
	cvta.global.u64 	%rd27, %rd26;
	{ // callseq 3, 0
	.param .b64 param0;
	st.param.b64 	[param0], %rd23;
	.param .b64 param1;
	st.param.b64 	[param1], %rd25;
	.param .b32 param2;
	st.param.b32 	[param2], 462;
	.param .b64 param3;
	st.param.b64 	[param3], %rd27;
	.param .b64 param4;
	st.param.b64 	[param4], 1;
	call.uni 
	__assertfail, 
	(
	param0, 
	param1, 
	param2, 
	param3, 
	param4
	);
	} // callseq 3
$L__BB3_2:
	mov.u32 	%r15, %ctaid.x;
	mov.u32 	%r1, %ntid.y;
	mov.u32 	%r16, %tid.y;
	mad.lo.s32 	%r103, %r15, %r1, %r16;
	setp.ge.s32 	%p2, %r103, %r13;
	@%p2 bra 	$L__BB3_18;
	mov.u32 	%r3, %tid.x;
	shl.b32 	%r17, %r3, 3;
	cvt.u64.u32 	%rd5, %r17;
	cvta.to.global.u64 	%rd28, %rd13;
	mul.wide.u32 	%rd29, %r17, 2;
	add.s64 	%rd6, %rd28, %rd29;
	cvt.rn.f32.f64 	%f1, %fd1;
	cvta.to.global.u64 	%rd30, %rd18;
	add.s64 	%rd7, %rd30, %rd29;
	cvta.to.global.u64 	%rd31, %rd19;
	add.s64 	%rd8, %rd31, %rd29;
	cvta.to.global.u64 	%rd9, %rd12;
	cvta.to.global.u64 	%rd10, %rd20;
	cvta.to.global.u64 	%rd11, %rd21;
	mov.u32 	%r18, %nctaid.x;
	mul.lo.s32 	%r4, %r18, %r1;
$L__BB3_4:
	cvt.u32.u64 	%r19, %rd5;
	setp.ge.s32 	%p3, %r19, %r14;
	mov.f32 	%f152, 0f00000000;
	mov.f32 	%f153, %f152;
	mov.f32 	%f154, %f152;
	mov.f32 	%f155, %f152;
	mov.f32 	%f156, %f152;
	mov.f32 	%f157, %f152;
	mov.f32 	%f158, %f152;
	mov.f32 	%f159, %f152;
	mov.f32 	%f163, %f152;
	mov.f32 	%f164, %f152;
	mov.f32 	%f165, %f152;
	@%p3 bra 	$L__BB3_6;
	cvt.s64.s32 	%rd32, %r103;
	mad.lo.s64 	%rd33, %rd15, %rd32, %rd5;
	shr.s64 	%rd34, %rd33, 63;
	shr.u64 	%rd35, %rd34, 61;
	add.s64 	%rd36, %rd33, %rd35;
	shl.b64 	%rd37, %rd36, 1;
	and.b64  	%rd38, %rd37, -16;
	add.s64 	%rd39, %rd9, %rd38;
	ld.global.v2.u64 	{%rd40, %rd41}, [%rd39];
	mov.b64 	{%r33, %r39}, %rd41;
	mov.b64 	{%r21, %r27}, %rd40;
	ld.global.v2.u64 	{%rd42, %rd43}, [%rd6];
	mov.b64 	{%r37, %r43}, %rd43;
	mov.b64 	{%r25, %r31}, %rd42;
	cvta.to.global.u64 	%rd44, %rd14;
	add.s64 	%rd45, %rd44, %rd38;
	ld.global.v2.u64 	{%rd46, %rd47}, [%rd45];
	mov.b64 	{%r34, %r40}, %rd47;
	mov.b64 	{%r22, %r28}, %rd46;
	// begin inline asm
	{add.f16x2 %r20,%r21,%r22;
}
	// end inline asm
	// begin inline asm
	{add.f16x2 %r23,%r20,%r25;
}
	// end inline asm
	// begin inline asm
	{add.f16x2 %r26,%r27,%r28;
}
	// end inline asm
	// begin inline asm
	{add.f16x2 %r29,%r26,%r31;
}
	// end inline asm
	// begin inline asm
	{add.f16x2 %r32,%r33,%r34;
}
	// end inline asm
	// begin inline asm
	{add.f16x2 %r35,%r32,%r37;
}
	// end inline asm
	// begin inline asm
	{add.f16x2 %r38,%r39,%r40;
}
	// end inline asm
	// begin inline asm
	{add.f16x2 %r41,%r38,%r43;
}
	// end inline asm
	// begin inline asm
	{.reg .f16 low,high;
  mov.b32 {low,high},%r23;
  cvt.f32.f16 %f159, low;}

	// end inline asm
	// begin inline asm
	{.reg .f16 low,high;
  mov.b32 {low,high},%r23;
  cvt.f32.f16 %f158, high;}

	// end inline asm
	// begin inline asm
	{.reg .f16 low,high;
  mov.b32 {low,high},%r29;
  cvt.f32.f16 %f157, low;}

	// end inline asm
	// begin inline asm
	{.reg .f16 low,high;
  mov.b32 {low,high},%r29;
  cvt.f32.f16 %f156, high;}

	// end inline asm
	// begin inline asm
	{.reg .f16 low,high;
  mov.b32 {low,high},%r35;
  cvt.f32.f16 %f155, low;}

	// end inline asm
	// begin inline asm
	{.reg .f16 low,high;
  mov.b32 {low,high},%r35;
  cvt.f32.f16 %f154, high;}

	// end inline asm
	// begin inline asm
	{.reg .f16 low,high;
  mov.b32 {low,high},%r41;
  cvt.f32.f16 %f153, low;}

	// end inline asm
	// begin inline asm
	{.reg .f16 low,high;
  mov.b32 {low,high},%r41;
  cvt.f32.f16 %f152, high;}

	// end inline asm
	mov.f32 	%f60, 0f3F800000;
	div.approx.f32 	%f61, %f159, %f60;
	add.f32 	%f62, %f61, 0f00000000;
	sub.f32 	%f63, %f159, %f62;
	fma.rn.f32 	%f64, %f159, %f63, 0f00000000;
	sub.f32 	%f65, %f158, %f62;
	mov.f32 	%f66, 0f40000000;
	div.approx.f32 	%f67, %f65, %f66;
	add.f32 	%f68, %f62, %f67;
	sub.f32 	%f69, %f158, %f68;
	fma.rn.f32 	%f70, %f65, %f69, %f64;
	sub.f32 	%f71, %f157, %f68;
	mov.f32 	%f72, 0f40400000;
	div.approx.f32 	%f73, %f71, %f72;
	add.f32 	%f74, %f68, %f73;
	sub.f32 	%f75, %f157, %f74;
	fma.rn.f32 	%f76, %f71, %f75, %f70;
	sub.f32 	%f77, %f156, %f74;
	mov.f32 	%f78, 0f40800000;
	div.approx.f32 	%f79, %f77, %f78;
	add.f32 	%f80, %f74, %f79;
	sub.f32 	%f81, %f156, %f80;
	fma.rn.f32 	%f82, %f77, %f81, %f76;
	sub.f32 	%f83, %f155, %f80;
	mov.f32 	%f84, 0f40A00000;
	div.approx.f32 	%f85, %f83, %f84;
	add.f32 	%f86, %f80, %f85;
	sub.f32 	%f87, %f155, %f86;
	fma.rn.f32 	%f88, %f83, %f87, %f82;
	sub.f32 	%f89, %f154, %f86;
	mov.f32 	%f90, 0f40C00000;
	div.approx.f32 	%f91, %f89, %f90;
	add.f32 	%f92, %f86, %f91;
	sub.f32 	%f93, %f154, %f92;
	fma.rn.f32 	%f94, %f89, %f93, %f88;
	sub.f32 	%f95, %f153, %f92;
	mov.f32 	%f96, 0f40E00000;
	div.approx.f32 	%f97, %f95, %f96;
	add.f32 	%f98, %f92, %f97;
	sub.f32 	%f99, %f153, %f98;
	fma.rn.f32 	%f100, %f95, %f99, %f94;
	sub.f32 	%f101, %f152, %f98;
	mov.f32 	%f165, 0f41000000;
	div.approx.f32 	%f102, %f101, %f165;
	add.f32 	%f163, %f98, %f102;
	sub.f32 	%f103, %f152, %f163;
	fma.rn.f32 	%f164, %f101, %f103, %f100;
$L__BB3_6:
	mov.b32 	%r52, %f163;
	shfl.sync.down.b32	%r6|%p4, %r52, 2, 7199, -1;
	mov.b32 	%r53, %f164;
	shfl.sync.down.b32	%r7|%p5, %r53, 2, 7199, -1;
	mov.b32 	%r54, %f165;
	shfl.sync.down.b32	%r55|%p6, %r54, 2, 7199, -1;
	mov.b32 	%f23, %r55;
	setp.eq.f32 	%p7, %f23, 0f00000000;
	@%p7 bra 	$L__BB3_8;
	mov.b32 	%f104, %r7;
	mov.b32 	%f105, %r6;
	add.f32 	%f24, %f165, %f23;
	div.approx.f32 	%f106, %f23, %f24;
	sub.f32 	%f107, %f105, %f163;
	fma.rn.f32 	%f163, %f107, %f106, %f163;
	mul.f32 	%f108, %f107, %f107;
	mul.f32 	%f109, %f165, %f108;
	fma.rn.f32 	%f110, %f109, %f106, %f104;
	add.f32 	%f164, %f164, %f110;
	mov.f32 	%f165, %f24;
$L__BB3_8:
	mov.b32 	%r56, %f163;
	shfl.sync.down.b32	%r8|%p8, %r56, 1, 7199, -1;
	mov.b32 	%r57, %f164;
	shfl.sync.down.b32	%r9|%p9, %r57, 1, 7199, -1;
	mov.b32 	%r58, %f165;
	shfl.sync.down.b32	%r59|%p10, %r58, 1, 7199, -1;
	mov.b32 	%f30, %r59;
	setp.eq.f32 	%p11, %f30, 0f00000000;
	@%p11 bra 	$L__BB3_10;
	mov.b32 	%f111, %r9;
	mov.b32 	%f112, %r8;
	add.f32 	%f31, %f165, %f30;
	div.approx.f32 	%f113, %f30, %f31;
	sub.f32 	%f114, %f112, %f163;
	fma.rn.f32 	%f163, %f114, %f113, %f163;
	mul.f32 	%f115, %f114, %f114;
	mul.f32 	%f116, %f165, %f115;
	fma.rn.f32 	%f117, %f116, %f113, %f111;
	add.f32 	%f164, %f164, %f117;
	mov.f32 	%f165, %f31;
$L__BB3_10:
	mov.b32 	%r60, %f163;
	shfl.sync.idx.b32	%r10|%p12, %r60, 0, 7199, -1;
	mov.b32 	%r61, %f164;
	shfl.sync.idx.b32	%r62|%p13, %r61, 0, 7199, -1;
	mov.b32 	%r63, %f165;
	shfl.sync.idx.b32	%r64|%p14, %r63, 0, 7199, -1;
	mov.b32 	%f118, %r62;
	mov.b32 	%f119, %r64;
	div.approx.f32 	%f120, %f118, %f119;
	max.f32 	%f121, %f120, 0f00000000;
	add.f32 	%f122, %f121, %f1;
	abs.f32 	%f37, %f122;
	setp.lt.f32 	%p15, %f37, 0f00800000;
	mul.f32 	%f123, %f122, 0f4B800000;
	selp.f32 	%f38, %f123, %f122, %p15;
	mov.b32 	%r11, %f38;
	add.s32 	%r65, %r11, -8388608;
	setp.gt.u32 	%p16, %r65, 2130706431;
	@%p16 bra 	$L__BB3_12;
	and.b32  	%r66, %r11, 16777215;
	or.b32  	%r67, %r66, 1056964608;
	mov.b32 	%f124, %r67;
	sub.s32 	%r68, %r67, %r11;
	add.s32 	%r69, %r68, 201326592;
	selp.b32 	%r70, %r69, %r68, %p15;
	rsqrt.approx.ftz.f32 	%f125, %f124;
	mul.f32 	%f126, %f125, %f125;
	neg.f32 	%f127, %f126;
	fma.rn.f32 	%f128, %f125, %f125, %f127;
	neg.f32 	%f129, %f124;
	fma.rn.f32 	%f130, %f126, %f129, 0f3F800000;
	fma.rn.f32 	%f131, %f128, %f129, %f130;
	fma.rn.f32 	%f132, %f131, 0f3EC00000, 0f3F000000;
	mul.f32 	%f133, %f125, %f131;
	fma.rn.f32 	%f134, %f132, %f133, %f125;
	shr.s32 	%r71, %r70, 1;
	mov.b32 	%r72, %f134;
	add.s32 	%r73, %r71, %r72;
	mov.b32 	%f169, %r73;
	bra.uni 	$L__BB3_13;
$L__BB3_12:
	rsqrt.approx.ftz.f32 	%f169, %f38;
$L__BB3_13:
	setp.ne.s32 	%p18, %r3, 0;
	@%p18 bra 	$L__BB3_15;
	mul.wide.s32 	%rd48, %r103, 4;
	add.s64 	%rd49, %rd10, %rd48;
	st.global.u32 	[%rd49], %r10;
	add.s64 	%rd50, %rd11, %rd48;
	st.global.f32 	[%rd50], %f169;
$L__BB3_15:
	mov.b32 	%f135, %r10;
	cvt.u32.u64 	%r74, %rd5;
	setp.ge.s32 	%p19, %r74, %r14;
	sub.f32 	%f136, %f159, %f135;
	mul.f32 	%f42, %f169, %f136;
	sub.f32 	%f137, %f158, %f135;
	mul.f32 	%f43, %f169, %f137;
	sub.f32 	%f138, %f157, %f135;
	mul.f32 	%f44, %f169, %f138;
	sub.f32 	%f139, %f156, %f135;
	mul.f32 	%f45, %f169, %f139;
	sub.f32 	%f140, %f155, %f135;
	mul.f32 	%f46, %f169, %f140;
	sub.f32 	%f141, %f154, %f135;
	mul.f32 	%f47, %f169, %f141;
	sub.f32 	%f142, %f153, %f135;
	mul.f32 	%f48, %f169, %f142;
	sub.f32 	%f143, %f152, %f135;
	mul.f32 	%f49, %f169, %f143;
	@%p19 bra 	$L__BB3_17;
	cvt.s64.s32 	%rd51, %r103;
	mad.lo.s64 	%rd52, %rd17, %rd51, %rd5;
	ld.global.v2.u64 	{%rd53, %rd54}, [%rd7];
	mov.b64 	{%r92, %r99}, %rd54;
	mov.b64 	{%r78, %r85}, %rd53;
	ld.global.v2.u64 	{%rd55, %rd56}, [%rd8];
	mov.b64 	{%r95, %r102}, %rd56;
	mov.b64 	{%r81, %r88}, %rd55;
	// begin inline asm
	{ cvt.rn.f16x2.f32 %r75, %f43, %f42; }

	// end inline asm
	// begin inline asm
	{mul.f16x2 %r76,%r75,%r78;
}
	// end inline asm
	// begin inline asm
	{add.f16x2 %r79,%r76,%r81;
}
	// end inline asm
	// begin inline asm
	{ cvt.rn.f16x2.f32 %r82, %f45, %f44; }

	// end inline asm
	// begin inline asm
	{mul.f16x2 %r83,%r82,%r85;
}
	// end inline asm
	// begin inline asm
	{add.f16x2 %r86,%r83,%r88;
}
	// end inline asm
	// begin inline asm
	{ cvt.rn.f16x2.f32 %r89, %f47, %f46; }

	// end inline asm
	// begin inline asm
	{mul.f16x2 %r90,%r89,%r92;
}
	// end inline asm
	// begin inline asm
	{add.f16x2 %r93,%r90,%r95;
}
	// end inline asm
	// begin inline asm
	{ cvt.rn.f16x2.f32 %r96, %f49, %f48; }

	// end inline asm
	// begin inline asm
	{mul.f16x2 %r97,%r96,%r99;
}
	// end inline asm
	// begin inline asm
	{add.f16x2 %r100,%r97,%r102;
}
	// end inline asm
	shr.s64 	%rd57, %rd52, 63;
	shr.u64 	%rd58, %rd57, 61;
	add.s64 	%rd59, %rd52, %rd58;
	cvta.to.global.u64 	%rd60, %rd16;
	shl.b64 	%rd61, %rd59, 1;
	and.b64  	%rd62, %rd61, -16;
	add.s64 	%rd63, %rd60, %rd62;
	st.global.v4.u32 	[%rd63], {%r79, %r86, %r93, %r100};
$L__BB3_17:
	add.s32 	%r103, %r103, %r4;
	setp.lt.s32 	%p20, %r103, %r13;
	@%p20 bra 	$L__BB3_4;
$L__BB3_18:
	ret;

}
	// .globl	_Z17LayerNormWarpImplI19BiasAddResidualLoadI6__halffE11AffineStoreIfS1_EfLi8ELi8ELi8ELi8ELi2ELb0EEvT_T0_iidPT1_S8_
.visible .entry _Z17LayerNormWarpImplI19BiasAddResidualLoadI6__halffE11AffineStoreIfS1_EfLi8ELi8ELi8ELi8ELi2ELb0EEvT_T0_iidPT1_S8_(
	.param .align 8 .b8 _Z17LayerNormWarpImplI19BiasAddResidualLoadI6__halffE11AffineStoreIfS1_EfLi8ELi8ELi8ELi8ELi2ELb0EEvT_T0_iidPT1_S8__param_0[32],
	.param .align 8 .b8 _Z17LayerNormWarpImplI19BiasAddResidualLoadI6__halffE11AffineStoreIfS1_EfLi8ELi8ELi8ELi8ELi2ELb0EEvT_T0_iidPT1_S8__param_1[32],
	.param .u32 _Z17LayerNormWarpImplI19BiasAddResidualLoadI6__halffE11AffineStoreIfS1_EfLi8ELi8ELi8ELi8ELi2ELb0EEvT_T0_iidPT1_S8__param_2,
	.param .u32 _Z17LayerNormWarpImplI19BiasAddResidualLoadI6__halffE11AffineStoreIfS1_EfLi8ELi8ELi8ELi8ELi2ELb0EEvT_T0_iidPT1_S8__param_3,
	.param .f64 _Z17LayerNormWarpImplI19BiasAddResidualLoadI6__halffE11AffineStoreIfS1_EfLi8ELi8ELi8ELi8ELi2ELb0EEvT_T0_iidPT1_S8__param_4,
	.param .u64 .ptr .align 1 _Z17LayerNormWarpImplI19BiasAddResidualLoadI6__halffE11AffineStoreIfS1_EfLi8ELi8ELi8ELi8ELi2ELb0EEvT_T0_iidPT1_S8__param_5,
	.param .u64 .ptr .align 1 _Z17LayerNormWarpImplI19BiasAddResidualLoadI6__halffE11AffineStoreIfS1_EfLi8ELi8ELi8ELi8ELi2ELb0EEvT_T0_iidPT1_S8__param_6
)
.maxntid 256
{
	.reg .pred 	%p<42>;
	.reg .b32 	%r<206>;
	.reg .b32 	%f<303>;
	.reg .b64 	%rd<89>;
	.reg .b64 	%fd<2>;

	ld.param.u64 	%rd20, [_Z17LayerNormWarpImplI19BiasAddResidualLoadI6__halffE11AffineStoreIfS1_EfLi8ELi8ELi8ELi8ELi2ELb0EEvT_T0_iidPT1_S8__param_1+24];
	ld.param.u64 	%rd19, [_Z17LayerNormWarpImplI19BiasAddResidualLoadI6__halffE11AffineStoreIfS1_EfLi8ELi8ELi8ELi8ELi2ELb0EEvT_T0_iidPT1_S8__param_1+16];
	ld.param.u64 	%rd18, [_Z17LayerNormWarpImplI19BiasAddResidualLoadI6__halffE11AffineStoreIfS1_EfLi8ELi8ELi8ELi8ELi2ELb0EEvT_T0_iidPT1_S8__param_1+8];
	ld.param.u64 	%rd17, [_Z17LayerNormWarpImplI19BiasAddResidualLoadI6__halffE11AffineStoreIfS1_EfLi8ELi8ELi8ELi8ELi2ELb0EEvT_T0_iidPT1_S8__param_1];
	ld.param.u64 	%rd16, [_Z17LayerNormWarpImplI19BiasAddResidualLoadI6__halffE11AffineStoreIfS1_EfLi8ELi8ELi8ELi8ELi2ELb0EEvT_T0_iidPT1_S8__param_0+24];
	ld.param.u64 	%rd15, [_Z17LayerNormWarpImplI19BiasAddResidualLoadI6__halffE11AffineStoreIfS1_EfLi8ELi8ELi8ELi8ELi2ELb0EEvT_T0_iidPT1_S8__param_0+16];
	ld.param.u64 	%rd14, [_Z17LayerNormWarpImplI19BiasAddResidualLoadI6__halffE11AffineStoreIfS1_EfLi8ELi8ELi8ELi8ELi2ELb0EEvT_T0_iidPT1_S8__param_0+8];
	ld.param.u64 	%rd13, [_Z17LayerNormWarpImplI19BiasAddResidualLoadI6__halffE11AffineStoreIfS1_EfLi8ELi8ELi8ELi8ELi2ELb0EEvT_T0_iidPT1_S8__param_0];
	ld.param.u32 	%r23, [_Z17LayerNormWarpImplI19BiasAddResidualLoadI6__halffE11AffineStoreIfS1_EfLi8ELi8ELi8ELi8ELi2ELb0EEvT_T0_iidPT1_S8__param_2];
	ld.param.u32 	%r24, [_Z17LayerNormWarpImplI19BiasAddResidualLoadI6__halffE11AffineStoreIfS1_EfLi8ELi8ELi8ELi8ELi2ELb0EEvT_T0_iidPT1_S8__param_3];
	ld.param.f64 	%fd1, [_Z17LayerNormWarpImplI19BiasAddResidualLoadI6__halffE11AffineStoreIfS1_EfLi8ELi8ELi8ELi8ELi2ELb0EEvT_T0_iidPT1_S8__param_4];
	ld.param.u64 	%rd21, [_Z17LayerNormWarpImplI19BiasAddResidualLoadI6__halffE11AffineStoreIfS1_EfLi8ELi8ELi8ELi8ELi2ELb0EEvT_T0_iidPT1_S8__param_5];
	ld.param.u64 	%rd22, [_Z17LayerNormWarpImplI19BiasAddResidualLoadI6__halffE11AffineStoreIfS1_EfLi8ELi8ELi8ELi8ELi2ELb0EEvT_T0_iidPT1_S8__param_6];
	setp.lt.s32 	%p1, %r24, 65;
	@%p1 bra 	$L__BB4_2;
	mov.u64 	%rd23, $str;
	cvta.global.u64 	%rd24, %rd23;
	mov.u64 	%rd25, $str$1;
	cvta.global.u64 	%rd26, %rd25;
	mov.u64 	%rd27, __unnamed_5;
	cvta.global.u64 	%rd28, %rd27;
	{ // callseq 4, 0
	.param .b64 param0;
	st.param.b64 	[param0], %rd24;
	.param .b64 param1;
	st.param.b64 	[param1], %rd26;
	.param .b32 param2;
	st.param.b32 	[param2], 462;
	.param .b64 param3;
	st.param.b64 	[param3], %rd28;
	.param .b64 param4;
	st.param.b64 	[param4], 1;
	call.uni 
	__assertfail, 
	(
	param0, 
	param1, 
	param2, 
	param3, 
	param4
	);
	} // callseq 4
$L__BB4_2:
	mov.u32 	%r25, %ctaid.x;
	mov.u32 	%r1, %ntid.y;
	mov.u32 	%r26, %tid.y;
	mad.lo.s32 	%r27, %r25, %r1, %r26;
	shl.b32 	%r205, %r27, 1;
	setp.ge.s32 	%p2, %r205, %r23;
	@%p2 bra 	$L__BB4_27;
	mov.u32 	%r3, %tid.x;
	shl.b32 	%r28, %r3, 3;
	cvt.u64.u32 	%rd3, %r28;
	cvt.rn.f32.f64 	%f1, %fd1;
	cvta.to.global.u64 	%rd29, %rd19;
	mul.wide.u32 	%rd30, %r28, 2;
	add.s64 	%rd4, %rd29, %rd30;
	cvta.to.global.u64 	%rd31, %rd20;
	add.s64 	%rd5, %rd31, %rd30;
	cvta.to.global.u64 	%rd6, %rd21;
	cvta.to.global.u64 	%rd7, %rd22;
	mov.u32 	%r29, %nctaid.x;
	mul.lo.s32 	%r30, %r1, %r29;
	shl.b32 	%r4, %r30, 1;
$L__BB4_4:
	cvta.to.global.u64 	%rd32, %rd14;
	shl.b64 	%rd33, %rd3, 1;
	add.s64 	%rd34, %rd32, %rd33;
	ld.global.v2.u64 	{%rd35, %rd36}, [%rd34];
	mov.b64 	{%r80, %r86}, %rd36;
	mov.b64 	{%r68, %r74}, %rd35;
	cvt.s64.s32 	%rd8, %r205;
	mad.lo.s64 	%rd37, %rd16, %rd8, %rd3;
	shr.s64 	%rd38, %rd37, 63;
	shr.u64 	%rd39, %rd38, 61;
	add.s64 	%rd40, %rd37, %rd39;
	cvta.to.global.u64 	%rd41, %rd13;
	shl.b64 	%rd42, %rd40, 1;
	and.b64  	%rd43, %rd42, -16;
	add.s64 	%rd44, %rd41, %rd43;
	ld.global.v2.u64 	{%rd45, %rd46}, [%rd44];
	mov.b64 	{%r44, %r50}, %rd46;
	mov.b64 	{%r32, %r38}, %rd45;
	cvta.to.global.u64 	%rd47, %rd15;
	add.s64 	%rd48, %rd47, %rd43;
	ld.global.v2.u64 	{%rd49, %rd50}, [%rd48];
	mov.b64 	{%r45, %r51}, %rd50;
	mov.b64 	{%r33, %r39}, %rd49;
	// begin inline asm
	{add.f16x2 %r31,%r32,%r33;
}
	// end inline asm
	// begin inline asm
	{add.f16x2 %r34,%r31,%r68;
}
	// end inline asm
	// begin inline asm
	{add.f16x2 %r37,%r38,%r39;
}
	// end inline asm
	// begin inline asm
	{add.f16x2 %r40,%r37,%r74;
}
	// end inline asm
	// begin inline asm
	{add.f16x2 %r43,%r44,%r45;
}
	// end inline asm
	// begin inline asm
	{add.f16x2 %r46,%r43,%r80;
}
	// end inline asm
	// begin inline asm
	{add.f16x2 %r49,%r50,%r51;
}
	// end inline asm
	// begin inline asm
	{add.f16x2 %r52,%r49,%r86;
}
	// end inline asm
	// begin inline asm
	{.reg .f16 low,high;
  mov.b32 {low,high},%r34;
  cvt.f32.f16 %f74, low;}

	// end inline asm
	// begin inline asm
	{.reg .f16 low,high;
  mov.b32 {low,high},%r34;
  cvt.f32.f16 %f75, high;}

	// end inline asm
	// begin inline asm
	{.reg .f16 low,high;
  mov.b32 {low,high},%r40;
  cvt.f32.f16 %f76, low;}

	// end inline asm
	// begin inline asm
	{.reg .f16 low,high;
  mov.b32 {low,high},%r40;
  cvt.f32.f16 %f77, high;}

	// end inline asm
	// begin inline asm
	{.reg .f16 low,high;
  mov.b32 {low,high},%r46;
  cvt.f32.f16 %f78, low;}

	// end inline asm
	// begin inline asm
	{.reg .f16 low,high;
  mov.b32 {low,high},%r46;
  cvt.f32.f16 %f79, high;}

	// end inline asm
	// begin inline asm
	{.reg .f16 low,high;
  mov.b32 {low,high},%r52;
  cvt.f32.f16 %f80, low;}

	// end inline asm
	// begin inline asm
	{.reg .f16 low,high;
  mov.b32 {low,high},%r52;
  cvt.f32.f16 %f81, high;}

	// end inline asm
	mov.f32 	%f91, 0f3F800000;
	div.approx.f32 	%f92, %f74, %f91;
	add.f32 	%f93, %f92, 0f00000000;
	sub.f32 	%f94, %f74, %f93;
	fma.rn.f32 	%f95, %f74, %f94, 0f00000000;
	sub.f32 	%f96, %f75, %f93;
	mov.f32 	%f97, 0f40000000;
	div.approx.f32 	%f98, %f96, %f97;
	add.f32 	%f99, %f93, %f98;
	sub.f32 	%f100, %f75, %f99;
	fma.rn.f32 	%f101, %f96, %f100, %f95;
	sub.f32 	%f102, %f76, %f99;
	mov.f32 	%f103, 0f40400000;
	div.approx.f32 	%f104, %f102, %f103;
	add.f32 	%f105, %f99, %f104;
	sub.f32 	%f106, %f76, %f105;
	fma.rn.f32 	%f107, %f102, %f106, %f101;
	sub.f32 	%f108, %f77, %f105;
	mov.f32 	%f109, 0f40800000;
	div.approx.f32 	%f110, %f108, %f109;
	add.f32 	%f111, %f105, %f110;
	sub.f32 	%f112, %f77, %f111;
	fma.rn.f32 	%f113, %f108, %f112, %f107;
	sub.f32 	%f114, %f78, %f111;
	mov.f32 	%f115, 0f40A00000;
	div.approx.f32 	%f116, %f114, %f115;
	add.f32 	%f117, %f111, %f116;
	sub.f32 	%f118, %f78, %f117;
	fma.rn.f32 	%f119, %f114, %f118, %f113;
	sub.f32 	%f120, %f79, %f117;
	mov.f32 	%f121, 0f40C00000;
	div.approx.f32 	%f122, %f120, %f121;
	add.f32 	%f123, %f117, %f122;
	sub.f32 	%f124, %f79, %f123;
	fma.rn.f32 	%f125, %f120, %f124, %f119;
	sub.f32 	%f126, %f80, %f123;
	mov.f32 	%f127, 0f40E00000;
	div.approx.f32 	%f128, %f126, %f127;
	add.f32 	%f129, %f123, %f128;
	sub.f32 	%f130, %f80, %f129;
	fma.rn.f32 	%f131, %f126, %f130, %f125;
	sub.f32 	%f132, %f81, %f129;
	mov.f32 	%f288, 0f41000000;
	div.approx.f32 	%f133, %f132, %f288;
	add.f32 	%f286, %f129, %f133;
	sub.f32 	%f134, %f81, %f286;
	fma.rn.f32 	%f287, %f132, %f134, %f131;
	add.s32 	%r95, %r205, 1;
	cvt.s64.s32 	%rd9, %r95;
	mad.lo.s64 	%rd51, %rd16, %rd9, %rd3;
	shr.s64 	%rd52, %rd51, 63;
	shr.u64 	%rd53, %rd52, 61;
	add.s64 	%rd54, %rd51, %rd53;
	shl.b64 	%rd55, %rd54, 1;
	and.b64  	%rd56, %rd55, -16;
	add.s64 	%rd57, %rd41, %rd56;
	ld.global.v2.u64 	{%rd58, %rd59}, [%rd57];
	mov.b64 	{%r76, %r82}, %rd59;
	mov.b64 	{%r64, %r70}, %rd58;
	add.s64 	%rd60, %rd47, %rd56;
	ld.global.v2.u64 	{%rd61, %rd62}, [%rd60];
	mov.b64 	{%r77, %r83}, %rd62;
	mov.b64 	{%r65, %r71}, %rd61;
	// begin inline asm
	{add.f16x2 %r63,%r64,%r65;
}
	// end inline asm
	// begin inline asm
	{add.f16x2 %r66,%r63,%r68;
}
	// end inline asm
	// begin inline asm
	{add.f16x2 %r69,%r70,%r71;
}
	// end inline asm
	// begin inline asm
	{add.f16x2 %r72,%r69,%r74;
}
	// end inline asm
	// begin inline asm
	{add.f16x2 %r75,%r76,%r77;
}
	// end inline asm
	// begin inline asm
	{add.f16x2 %r78,%r75,%r80;
}
	// end inline asm
	// begin inline asm
	{add.f16x2 %r81,%r82,%r83;
}
	// end inline asm
	// begin inline asm
	{add.f16x2 %r84,%r81,%r86;
}
	// end inline asm
	// begin inline asm
	{.reg .f16 low,high;
  mov.b32 {low,high},%r66;
  cvt.f32.f16 %f82, low;}

	// end inline asm
	// begin inline asm
	{.reg .f16 low,high;
  mov.b32 {low,high},%r66;
  cvt.f32.f16 %f83, high;}

	// end inline asm
	// begin inline asm
	{.reg .f16 low,high;
  mov.b32 {low,high},%r72;
  cvt.f32.f16 %f84, low;}

	// end inline asm
	// begin inline asm
	{.reg .f16 low,high;
  mov.b32 {low,high},%r72;
  cvt.f32.f16 %f85, high;}

	// end inline asm
	// begin inline asm
	{.reg .f16 low,high;
  mov.b32 {low,high},%r78;
  cvt.f32.f16 %f86, low;}

	// end inline asm
	// begin inline asm
	{.reg .f16 low,high;
  mov.b32 {low,high},%r78;
  cvt.f32.f16 %f87, high;}

	// end inline asm
	// begin inline asm
	{.reg .f16 low,high;
  mov.b32 {low,high},%r84;
  cvt.f32.f16 %f88, low;}

	// end inline asm
	// begin inline asm
	{.reg .f16 low,high;
  mov.b32 {low,high},%r84;
  cvt.f32.f16 %f89, high;}

	// end inline asm
	div.approx.f32 	%f135, %f82, %f91;
	add.f32 	%f136, %f135, 0f00000000;
	sub.f32 	%f137, %f82, %f136;
	fma.rn.f32 	%f138, %f82, %f137, 0f00000000;
	sub.f32 	%f139, %f83, %f136;
	div.approx.f32 	%f140, %f139, %f97;
	add.f32 	%f141, %f136, %f140;
	sub.f32 	%f142, %f83, %f141;
	fma.rn.f32 	%f143, %f139, %f142, %f138;
	sub.f32 	%f144, %f84, %f141;
	div.approx.f32 	%f145, %f144, %f103;
	add.f32 	%f146, %f141, %f145;
	sub.f32 	%f147, %f84, %f146;
	fma.rn.f32 	%f148, %f144, %f147, %f143;
	sub.f32 	%f149, %f85, %f146;
	div.approx.f32 	%f150, %f149, %f109;
	add.f32 	%f151, %f146, %f150;
	sub.f32 	%f152, %f85, %f151;
	fma.rn.f32 	%f153, %f149, %f152, %f148;
	sub.f32 	%f154, %f86, %f151;
	div.approx.f32 	%f155, %f154, %f115;
	add.f32 	%f156, %f151, %f155;
	sub.f32 	%f157, %f86, %f156;
	fma.rn.f32 	%f158, %f154, %f157, %f153;
	sub.f32 	%f159, %f87, %f156;
	div.approx.f32 	%f160, %f159, %f121;
	add.f32 	%f161, %f156, %f160;
	sub.f32 	%f162, %f87, %f161;
	fma.rn.f32 	%f163, %f159, %f162, %f158;
	sub.f32 	%f164, %f88, %f161;
	div.approx.f32 	%f165, %f164, %f127;
	add.f32 	%f166, %f161, %f165;
	sub.f32 	%f167, %f88, %f166;
	fma.rn.f32 	%f168, %f164, %f167, %f163;
	sub.f32 	%f169, %f89, %f166;
	div.approx.f32 	%f170, %f169, %f288;
	add.f32 	%f296, %f166, %f170;
	sub.f32 	%f171, %f89, %f296;
	fma.rn.f32 	%f297, %f169, %f171, %f168;
	mov.b32 	%r96, %f286;
	shfl.sync.down.b32	%r6|%p3, %r96, 4, 6175, -1;
	mov.b32 	%r97, %f287;
	shfl.sync.down.b32	%r7|%p4, %r97, 4, 6175, -1;
	mov.b32 	%r98, 1090519040;
	shfl.sync.down.b32	%r99|%p5, %r98, 4, 6175, -1;
	mov.b32 	%f22, %r99;
	setp.eq.f32 	%p6, %f22, 0f00000000;
	@%p6 bra 	$L__BB4_6;
	mov.b32 	%f172, %r7;
	mov.b32 	%f173, %r6;
	add.f32 	%f288, %f22, 0f41000000;
	div.approx.f32 	%f174, %f22, %f288;
	sub.f32 	%f175, %f173, %f286;
	fma.rn.f32 	%f286, %f174, %f175, %f286;
	mul.f32 	%f176, %f175, %f175;
	mul.f32 	%f177, %f176, 0f41000000;
	fma.rn.f32 	%f178, %f174, %f177, %f172;
	add.f32 	%f287, %f287, %f178;
$L__BB4_6:
	mov.b32 	%r100, %f286;
	shfl.sync.down.b32	%r8|%p7, %r100, 2, 6175, -1;
	mov.b32 	%r101, %f287;
	shfl.sync.down.b32	%r9|%p8, %r101, 2, 6175, -1;
	mov.b32 	%r102, %f288;
	shfl.sync.down.b32	%r103|%p9, %r102, 2, 6175, -1;
	mov.b32 	%f29, %r103;
	setp.eq.f32 	%p10, %f29, 0f00000000;
	@%p10 bra 	$L__BB4_8;
	mov.b32 	%f179, %r9;
	mov.b32 	%f180, %r8;
	add.f32 	%f30, %f288, %f29;
	div.approx.f32 	%f181, %f29, %f30;
	sub.f32 	%f182, %f180, %f286;
	fma.rn.f32 	%f286, %f181, %f182, %f286;
	mul.f32 	%f183, %f182, %f182;
	mul.f32 	%f184, %f183, %f288;
	fma.rn.f32 	%f185, %f181, %f184, %f179;
	add.f32 	%f287, %f287, %f185;
	mov.f32 	%f288, %f30;
$L__BB4_8:
	mov.b32 	%r104, %f286;
	shfl.sync.down.b32	%r10|%p11, %r104, 1, 6175, -1;
	mov.b32 	%r105, %f287;
	shfl.sync.down.b32	%r11|%p12, %r105, 1, 6175, -1;
	mov.b32 	%r106, %f288;
	shfl.sync.down.b32	%r107|%p13, %r106, 1, 6175, -1;
	mov.b32 	%f36, %r107;
	setp.eq.f32 	%p14, %f36, 0f00000000;
	@%p14 bra 	$L__BB4_10;
	mov.b32 	%f186, %r11;
	mov.b32 	%f187, %r10;
	add.f32 	%f37, %f288, %f36;
	div.approx.f32 	%f188, %f36, %f37;
	sub.f32 	%f189, %f187, %f286;
	fma.rn.f32 	%f286, %f188, %f189, %f286;
	mul.f32 	%f190, %f189, %f189;
	mul.f32 	%f191, %f190, %f288;
	fma.rn.f32 	%f192, %f188, %f191, %f186;
	add.f32 	%f287, %f287, %f192;
	mov.f32 	%f288, %f37;
$L__BB4_10:
	mov.b32 	%r108, %f286;
	shfl.sync.idx.b32	%r12|%p15, %r108, 0, 6175, -1;
	mov.b32 	%r109, %f287;
	shfl.sync.idx.b32	%r110|%p16, %r109, 0, 6175, -1;
	mov.b32 	%r111, %f288;
	shfl.sync.idx.b32	%r112|%p17, %r111, 0, 6175, -1;
	mov.b32 	%f193, %r110;
	mov.b32 	%f194, %r112;
	div.approx.f32 	%f195, %f193, %f194;
	max.f32 	%f196, %f195, 0f00000000;
	add.f32 	%f197, %f196, %f1;
	abs.f32 	%f43, %f197;
	setp.lt.f32 	%p18, %f43, 0f00800000;
	mul.f32 	%f198, %f197, 0f4B800000;
	selp.f32 	%f44, %f198, %f197, %p18;
	mov.b32 	%r13, %f44;
	add.s32 	%r113, %r13, -8388608;
	setp.gt.u32 	%p19, %r113, 2130706431;
	@%p19 bra 	$L__BB4_12;
	and.b32  	%r114, %r13, 16777215;
	or.b32  	%r115, %r114, 1056964608;
	mov.b32 	%f199, %r115;
	sub.s32 	%r116, %r115, %r13;
	add.s32 	%r117, %r116, 201326592;
	selp.b32 	%r118, %r117, %r116, %p18;
	rsqrt.approx.ftz.f32 	%f200, %f199;
	mul.f32 	%f201, %f200, %f200;
	neg.f32 	%f202, %f201;
	fma.rn.f32 	%f203, %f200, %f200, %f202;
	neg.f32 	%f204, %f199;
	fma.rn.f32 	%f205, %f201, %f204, 0f3F800000;
	fma.rn.f32 	%f206, %f203, %f204, %f205;
	fma.rn.f32 	%f207, %f206, 0f3EC00000, 0f3F000000;
	mul.f32 	%f208, %f200, %f206;
	fma.rn.f32 	%f209, %f207, %f208, %f200;
	shr.s32 	%r119, %r118, 1;
	mov.b32 	%r120, %f209;
	add.s32 	%r121, %r119, %r120;
	mov.b32 	%f292, %r121;
	bra.uni 	$L__BB4_13;
$L__BB4_12:
	rsqrt.approx.ftz.f32 	%f292, %f44;
$L__BB4_13:
	setp.ne.s32 	%p21, %r3, 0;
	shl.b64 	%rd63, %rd8, 2;
	add.s64 	%rd10, %rd6, %rd63;
	add.s64 	%rd11, %rd7, %rd63;
	@%p21 bra 	$L__BB4_15;
	st.global.u32 	[%rd10], %r12;
	st.global.f32 	[%rd11], %f292;
$L__BB4_15:
	mov.b32 	%f219, %r12;
	sub.f32 	%f220, %f74, %f219;
	mul.f32 	%f210, %f292, %f220;
	sub.f32 	%f221, %f75, %f219;
	mul.f32 	%f211, %f292, %f221;
	sub.f32 	%f222, %f76, %f219;
	mul.f32 	%f212, %f292, %f222;
	sub.f32 	%f223, %f77, %f219;
	mul.f32 	%f213, %f292, %f223;
	sub.f32 	%f224, %f78, %f219;
	mul.f32 	%f214, %f292, %f224;
	sub.f32 	%f225, %f79, %f219;
	mul.f32 	%f215, %f292, %f225;
	sub.f32 	%f226, %f80, %f219;
	mul.f32 	%f216, %f292, %f226;
	sub.f32 	%f227, %f81, %f219;
	mul.f32 	%f217, %f292, %f227;
	mad.lo.s64 	%rd64, %rd18, %rd8, %rd3;
	ld.global.v2.u64 	{%rd65, %rd66}, [%rd4];
	mov.b64 	{%r139, %r146}, %rd66;
	mov.b64 	{%r125, %r132}, %rd65;
	ld.global.v2.u64 	{%rd67, %rd68}, [%rd5];
	mov.b64 	{%r142, %r149}, %rd68;
	mov.b64 	{%r128, %r135}, %rd67;
	// begin inline asm
	{ cvt.rn.f16x2.f32 %r122, %f211, %f210; }

	// end inline asm
	// begin inline asm
	{mul.f16x2 %r123,%r122,%r125;
}
	// end inline asm
	// begin inline asm
	{add.f16x2 %r126,%r123,%r128;
}
	// end inline asm
	// begin inline asm
	{ cvt.rn.f16x2.f32 %r129, %f213, %f212; }

	// end inline asm
	// begin inline asm
	{mul.f16x2 %r130,%r129,%r132;
}
	// end inline asm
	// begin inline asm
	{add.f16x2 %r133,%r130,%r135;
}
	// end inline asm
	// begin inline asm
	{ cvt.rn.f16x2.f32 %r136, %f215, %f214; }

	// end inline asm
	// begin inline asm
	{mul.f16x2 %r137,%r136,%r139;
}
	// end inline asm
	// begin inline asm
	{add.f16x2 %r140,%r137,%r142;
}
	// end inline asm
	// begin inline asm
	{ cvt.rn.f16x2.f32 %r143, %f217, %f216; }

	// end inline asm
	// begin inline asm
	{mul.f16x2 %r144,%r143,%r146;
}
	// end inline asm
	// begin inline asm
	{add.f16x2 %r147,%r144,%r149;
}
	// end inline asm
	shr.s64 	%rd69, %rd64, 63;
	shr.u64 	%rd70, %rd69, 61;
	add.s64 	%rd71, %rd64, %rd70;
	cvta.to.global.u64 	%rd12, %rd17;
	shl.b64 	%rd72, %rd71, 1;
	and.b64  	%rd73, %rd72, -16;
	add.s64 	%rd74, %rd12, %rd73;
	st.global.v4.u32 	[%rd74], {%r126, %r133, %r140, %r147};
	mov.b32 	%r150, %f296;
	shfl.sync.down.b32	%r14|%p22, %r150, 4, 6175, -1;
	mov.b32 	%r151, %f297;
	shfl.sync.down.b32	%r15|%p23, %r151, 4, 6175, -1;
	mov.b32 	%r152, 1090519040;
	shfl.sync.down.b32	%r153|%p24, %r152, 4, 6175, -1;
	mov.b32 	%f48, %r153;
	setp.eq.f32 	%p25, %f48, 0f00000000;
	mov.f32 	%f298, 0f41000000;
	@%p25 bra 	$L__BB4_17;
	mov.b32 	%f228, %r15;
	mov.b32 	%f229, %r14;
	add.f32 	%f298, %f48, 0f41000000;
	div.approx.f32 	%f230, %f48, %f298;
	sub.f32 	%f231, %f229, %f296;
	fma.rn.f32 	%f296, %f230, %f231, %f296;
	mul.f32 	%f232, %f231, %f231;
	mul.f32 	%f233, %f232, 0f41000000;
	fma.rn.f32 	%f234, %f230, %f233, %f228;
	add.f32 	%f297, %f297, %f234;
$L__BB4_17:
	mov.b32 	%r154, %f296;
	shfl.sync.down.b32	%r16|%p26, %r154, 2, 6175, -1;
	mov.b32 	%r155, %f297;
	shfl.sync.down.b32	%r17|%p27, %r155, 2, 6175, -1;
	mov.b32 	%r156, %f298;
	shfl.sync.down.b32	%r157|%p28, %r156, 2, 6175, -1;
	mov.b32 	%f55, %r157;
	setp.eq.f32 	%p29, %f55, 0f00000000;
	@%p29 bra 	$L__BB4_19;
	mov.b32 	%f235, %r17;
	mov.b32 	%f236, %r16;
	add.f32 	%f56, %f298, %f55;
	div.approx.f32 	%f237, %f55, %f56;
	sub.f32 	%f238, %f236, %f296;
	fma.rn.f32 	%f296, %f237, %f238, %f296;
	mul.f32 	%f239, %f238, %f238;
	mul.f32 	%f240, %f239, %f298;
	fma.rn.f32 	%f241, %f237, %f240, %f235;
	add.f32 	%f297, %f297, %f241;
	mov.f32 	%f298, %f56;
$L__BB4_19:
	mov.b32 	%r158, %f296;
	shfl.sync.down.b32	%r18|%p30, %r158, 1, 6175, -1;
	mov.b32 	%r159, %f297;
	shfl.sync.down.b32	%r19|%p31, %r159, 1, 6175, -1;
	mov.b32 	%r160, %f298;
	shfl.sync.down.b32	%r161|%p32, %r160, 1, 6175, -1;
	mov.b32 	%f62, %r161;
	setp.eq.f32 	%p33, %f62, 0f00000000;
	@%p33 bra 	$L__BB4_21;
	mov.b32 	%f242, %r19;
	mov.b32 	%f243, %r18;
	add.f32 	%f63, %f298, %f62;
	div.approx.f32 	%f244, %f62, %f63;
	sub.f32 	%f245, %f243, %f296;
	fma.rn.f32 	%f296, %f244, %f245, %f296;
	mul.f32 	%f246, %f245, %f245;
	mul.f32 	%f247, %f246, %f298;
	fma.rn.f32 	%f248, %f244, %f247, %f242;
	add.f32 	%f297, %f297, %f248;
	mov.f32 	%f298, %f63;
$L__BB4_21:
	mov.b32 	%r162, %f296;
	shfl.sync.idx.b32	%r20|%p34, %r162, 0, 6175, -1;
	mov.b32 	%r163, %f297;
	shfl.sync.idx.b32	%r164|%p35, %r163, 0, 6175, -1;
	mov.b32 	%r165, %f298;
	shfl.sync.idx.b32	%r166|%p36, %r165, 0, 6175, -1;
	mov.b32 	%f249, %r164;
	mov.b32 	%f250, %r166;
	div.approx.f32 	%f251, %f249, %f250;
	max.f32 	%f252, %f251, 0f00000000;
	add.f32 	%f253, %f252, %f1;
	abs.f32 	%f69, %f253;
	setp.lt.f32 	%p37, %f69, 0f00800000;
	mul.f32 	%f254, %f253, 0f4B800000;
	selp.f32 	%f70, %f254, %f253, %p37;
	mov.b32 	%r21, %f70;
	add.s32 	%r167, %r21, -8388608;
	setp.lt.u32 	%p38, %r167, 2130706432;
	@%p38 bra 	$L__BB4_23;
	rsqrt.approx.ftz.f32 	%f302, %f70;
	bra.uni 	$L__BB4_24;
$L__BB4_23:
	and.b32  	%r168, %r21, 16777215;
	or.b32  	%r169, %r168, 1056964608;
	mov.b32 	%f255, %r169;
	sub.s32 	%r170, %r169, %r21;
	add.s32 	%r171, %r170, 201326592;
	selp.b32 	%r172, %r171, %r170, %p37;
	rsqrt.approx.ftz.f32 	%f256, %f255;
	mul.f32 	%f257, %f256, %f256;
	neg.f32 	%f258, %f257;
	fma.rn.f32 	%f259, %f256, %f256, %f258;
	neg.f32 	%f260, %f255;
	fma.rn.f32 	%f261, %f257, %f260, 0f3F800000;
	fma.rn.f32 	%f262, %f259, %f260, %f261;
	fma.rn.f32 	%f263, %f262, 0f3EC00000, 0f3F000000;
	mul.f32 	%f264, %f256, %f262;
	fma.rn.f32 	%f265, %f263, %f264, %f256;
	shr.s32 	%r173, %r172, 1;
	mov.b32 	%r174, %f265;
	add.s32 	%r175, %r173, %r174;
	mov.b32 	%f302, %r175;
$L__BB4_24:
	@%p21 bra 	$L__BB4_26;
	shl.b64 	%rd75, %rd8, 2;
	add.s64 	%rd76, %rd6, %rd75;
	st.global.u32 	[%rd76+4], %r20;
	add.s64 	%rd77, %rd7, %rd75;
	st.global.f32 	[%rd77+4], %f302;
$L__BB4_26:
	mov.b32 	%f274, %r20;
	cvt.u32.u64 	%r204, %rd8;
	sub.f32 	%f275, %f82, %f274;
	mul.f32 	%f266, %f302, %f275;
	sub.f32 	%f276, %f83, %f274;
	mul.f32 	%f267, %f302, %f276;
	sub.f32 	%f277, %f84, %f274;
	mul.f32 	%f268, %f302, %f277;
	sub.f32 	%f278, %f85, %f274;
	mul.f32 	%f269, %f302, %f278;
	sub.f32 	%f279, %f86, %f274;
	mul.f32 	%f270, %f302, %f279;
	sub.f32 	%f280, %f87, %f274;
	mul.f32 	%f271, %f302, %f280;
	sub.f32 	%f281, %f88, %f274;
	mul.f32 	%f272, %f302, %f281;
	sub.f32 	%f282, %f89, %f274;
	mul.f32 	%f273, %f302, %f282;
	mad.lo.s64 	%rd78, %rd18, %rd9, %rd3;
	ld.global.v2.u64 	{%rd79, %rd80}, [%rd4];
	mov.b64 	{%r193, %r200}, %rd80;
	mov.b64 	{%r179, %r186}, %rd79;
	ld.global.v2.u64 	{%rd81, %rd82}, [%rd5];
	mov.b64 	{%r196, %r203}, %rd82;
	mov.b64 	{%r182, %r189}, %rd81;
	// begin inline asm
	{ cvt.rn.f16x2.f32 %r176, %f267, %f266; }

	// end inline asm
	// begin inline asm
	{mul.f16x2 %r177,%r176,%r179;
}
	// end inline asm
	// begin inline asm
	{add.f16x2 %r180,%r177,%r182;
}
	// end inline asm
	// begin inline asm
	{ cvt.rn.f16x2.f32 %r183, %f269, %f268; }

	// end inline asm
	// begin inline asm
	{mul.f16x2 %r184,%r183,%r186;
}
	// end inline asm
	// begin inline asm
	{add.f16x2 %r187,%r184,%r189;
}
	// end inline asm
	// begin inline asm
	{ cvt.rn.f16x2.f32 %r190, %f271, %f270; }

	// end inline asm
	// begin inline asm
	{mul.f16x2 %r191,%r190,%r193;
}
	// end inline asm
	// begin inline asm
	{add.f16x2 %r194,%r191,%r196;
}
	// end inline asm
	// begin inline asm
	{ cvt.rn.f16x2.f32 %r197, %f273, %f272; }

	// end inline asm
	// begin inline asm
	{mul.f16x2 %r198,%r197,%r200;
}
	// end inline asm
	// begin inline asm
	{add.f16x2 %r201,%r198,%r203;
}
	// end inline asm
	shr.s64 	%rd83, %rd78, 63;
	shr.u64 	%rd84, %rd83, 61;
	add.s64 	%rd85, %rd78, %rd84;
	shl.b64 	%rd86, %rd85, 1;
	and.b64  	%rd87, %rd86, -16;
	add.s64 	%rd88, %rd12, %rd87;
	st.global.v4.u32 	[%rd88], {%r180, %r187, %r194, %r201};
	add.s32 	%r205, %r204, %r4;
	setp.lt.s32 	%p41, %r205, %r23;
	@%p41 bra 	$L__BB4_4;
$L__BB4_27:
	ret;

}
	// .globl	_Z17LayerNormWarpImplI19BiasAddResidualLoadI6__halffE11AffineStoreIfS1_EfLi8ELi8ELi0ELi8ELi2ELb1EEvT_T0_iidPT1_S8_
.visible .entry _Z17LayerNormWarpImplI19BiasAddResidualLoadI6__halffE11AffineStoreIfS1_EfLi8ELi8ELi0ELi8ELi2ELb1EEvT_T0_iidPT1_S8_(
	.param .align 8 .b8 _Z17LayerNormWarpImplI19BiasAddResidualLoadI6__halffE11AffineStoreIfS1_EfLi8ELi8ELi0ELi8ELi2ELb1EEvT_T0_iidPT1_S8__param_0[32],
	.param .align 8 .b8 _Z17LayerNormWarpImplI19BiasAddResidualLoadI6__halffE11AffineStoreIfS1_EfLi8ELi8ELi0ELi8ELi2ELb1EEvT_T0_iidPT1_S8__param_1[32],
	.param .u32 _Z17LayerNormWarpImplI19BiasAddResidualLoadI6__halffE11AffineStoreIfS1_EfLi8ELi8ELi0ELi8ELi2ELb1EEvT_T0_iidPT1_S8__param_2,
	.param .u32 _Z17LayerNormWarpImplI19BiasAddResidualLoadI6__halffE11AffineStoreIfS1_EfLi8ELi8ELi0ELi8ELi2ELb1EEvT_T0_iidPT1_S8__param_3,
	.param .f64 _Z17LayerNormWarpImplI19BiasAddResidualLoadI6__halffE11AffineStoreIfS1_EfLi8ELi8ELi0ELi8ELi2ELb1EEvT_T0_iidPT1_S8__param_4,
	.param .u64 .ptr .align 1 _Z17LayerNormWarpImplI19BiasAddResidualLoadI6__halffE11AffineStoreIfS1_EfLi8ELi8ELi0ELi8ELi2ELb1EEvT_T0_iidPT1_S8__param_5,
	.param .u64 .ptr .align 1 _Z17LayerNormWarpImplI19BiasAddResidualLoadI6__halffE11AffineStoreIfS1_EfLi8ELi8ELi0ELi8ELi2ELb1EEvT_T0_iidPT1_S8__param_6
)
.maxntid 256
{
	.reg .pred 	%p<46>;
	.reg .b32 	%r<210>;
	.reg .b32 	%f<372>;
	.reg .b64 	%rd<96>;
	.reg .b64 	%fd<2>;

	ld.param.u64 	%rd17, [_Z17LayerNormWarpImplI19BiasAddResidualLoadI6__halffE11AffineStoreIfS1_EfLi8ELi8ELi0ELi8ELi2ELb1EEvT_T0_iidPT1_S8__param_1+24];
	ld.param.u64 	%rd16, [_Z17LayerNormWarpImplI19BiasAddResidualLoadI6__halffE11AffineStoreIfS1_EfLi8ELi8ELi0ELi8ELi2ELb1EEvT_T0_iidPT1_S8__param_1+16];
	ld.param.u64 	%rd15, [_Z17LayerNormWarpImplI19BiasAddResidualLoadI6__halffE11AffineStoreIfS1_EfLi8ELi8ELi0ELi8ELi2ELb1EEvT_T0_iidPT1_S8__param_1+8];
	ld.param.u64 	%rd14, [_Z17LayerNormWarpImplI19BiasAddResidualLoadI6__halffE11AffineStoreIfS1_EfLi8ELi8ELi0ELi8ELi2ELb1EEvT_T0_iidPT1_S8__param_1];
	ld.param.u64 	%rd13, [_Z17LayerNormWarpImplI19BiasAddResidualLoadI6__halffE11AffineStoreIfS1_EfLi8ELi8ELi0ELi8ELi2ELb1EEvT_T0_iidPT1_S8__param_0+24];
	ld.param.u64 	%rd12, [_Z17LayerNormWarpImplI19BiasAddResidualLoadI6__halffE11AffineStoreIfS1_EfLi8ELi8ELi0ELi8ELi2ELb1EEvT_T0_iidPT1_S8__param_0+16];
	ld.param.u64 	%rd11, [_Z17LayerNormWarpImplI19BiasAddResidualLoadI6__halffE11AffineStoreIfS1_EfLi8ELi8ELi0ELi8ELi2ELb1EEvT_T0_iidPT1_S8__param_0+8];
	ld.param.u64 	%rd10, [_Z17LayerNormWarpImplI19BiasAddResidualLoadI6__halffE11AffineStoreIfS1_EfLi8ELi8ELi0ELi8ELi2ELb1EEvT_T0_iidPT1_S8__param_0];
	ld.param.u32 	%r23, [_Z17LayerNormWarpImplI19BiasAddResidualLoadI6__halffE11AffineStoreIfS1_EfLi8ELi8ELi0ELi8ELi2ELb1EEvT_T0_iidPT1_S8__param_2];
	ld.param.u32 	%r24, [_Z17LayerNormWarpImplI19BiasAddResidualLoadI6__halffE11AffineStoreIfS1_EfLi8ELi8ELi0ELi8ELi2ELb1EEvT_T0_iidPT1_S8__param_3];
	ld.param.f64 	%fd1, [_Z17LayerNormWarpImplI19BiasAddResidualLoadI6__halffE11AffineStoreIfS1_EfLi8ELi8ELi0ELi8ELi2ELb1EEvT_T0_iidPT1_S8__param_4];
	ld.param.u64 	%rd18, [_Z17LayerNormWarpImplI19BiasAddResidualLoadI6__halffE11AffineStoreIfS1_EfLi8ELi8ELi0ELi8ELi2ELb1EEvT_T0_iidPT1_S8__param_5];
	ld.param.u64 	%rd19, [_Z17LayerNormWarpImplI19BiasAddResidualLoadI6__halffE11AffineStoreIfS1_EfLi8ELi8ELi0ELi8ELi2ELb1EEvT_T0_iidPT1_S8__param_6];
	cvta.to.global.u64 	%rd1, %rd19;
	cvta.to.global.u64 	%rd2, %rd18;
	setp.lt.s32 	%p1, %r24, 65;
	@%p1 bra 	$L__BB5_2;
	mov.u64 	%rd20, $str;
	cvta.global.u64 	%rd21, %rd20;
	mov.u64 	%rd22, $str$1;
	cvta.global.u64 	%rd23, %rd22;
	mov.u64 	%rd24, __unnamed_6;
	cvta.global.u64 	%rd25, %rd24;
	{ // callseq 5, 0
	.param .b64 param0;
	st.param.b64 	[param0], %rd21;
	.param .b64 param1;
	st.param.b64 	[param1], %rd23;
	.param .b32 param2;
	st.param.b32 	[param2], 462;
	.param .b64 param3;
	st.param.b64 	[param3], %rd25;
	.param .b64 param4;
	st.param.b64 	[param4], 1;
	call.uni 
	__assertfail, 
	(
	param0, 
	param1, 
	param2, 
	param3, 
	param4
	);
	} // callseq 5
$L__BB5_2:
	mov.u32 	%r25, %ctaid.x;
	mov.u32 	%r1, %ntid.y;
	mov.u32 	%r26, %tid.y;
	mad.lo.s32 	%r27, %r25, %r1, %r26;
	shl.b32 	%r209, %r27, 1;
	setp.ge.s32 	%p2, %r209, %r23;
	@%p2 bra 	$L__BB5_35;
	mov.u32 	%r3, %tid.x;
	shl.b32 	%r28, %r3, 3;
	cvt.u64.u32 	%rd6, %r28;
	cvta.to.global.u64 	%rd26, %rd11;
	mul.wide.u32 	%rd27, %r28, 2;
	add.s64 	%rd7, %rd26, %rd27;
	cvt.rn.f32.f64 	%f1, %fd1;
	cvta.to.global.u64 	%rd28, %rd16;
	add.s64 	%rd8, %rd28, %rd27;
	cvta.to.global.u64 	%rd29, %rd17;
	add.s64 	%rd9, %rd29, %rd27;
	mov.u32 	%r29, %nctaid.x;
	mul.lo.s32 	%r30, %r1, %r29;
	shl.b32 	%r4, %r30, 1;
$L__BB5_4:
	cvt.u32.u64 	%r31, %rd6;
	setp.ge.s32 	%p3, %r31, %r24;
	mov.f32 	%f330, 0f00000000;
	mov.f32 	%f331, %f330;
	mov.f32 	%f332, %f330;
	mov.f32 	%f333, %f330;
	mov.f32 	%f334, %f330;
	mov.f32 	%f335, %f330;
	mov.f32 	%f336, %f330;
	mov.f32 	%f337, %f330;
	mov.f32 	%f352, %f330;
	mov.f32 	%f353, %f330;
	mov.f32 	%f354, %f330;
	@%p3 bra 	$L__BB5_6;
	cvt.s64.s32 	%rd30, %r209;
	mad.lo.s64 	%rd31, %rd13, %rd30, %rd6;
	shr.s64 	%rd32, %rd31, 63;
	shr.u64 	%rd33, %rd32, 61;
	add.s64 	%rd34, %rd31, %rd33;
	cvta.to.global.u64 	%rd35, %rd10;
	shl.b64 	%rd36, %rd34, 1;
	and.b64  	%rd37, %rd36, -16;
	add.s64 	%rd38, %rd35, %rd37;
	ld.global.v2.u64 	{%rd39, %rd40}, [%rd38];
	mov.b64 	{%r45, %r51}, %rd40;
	mov.b64 	{%r33, %r39}, %rd39;
	ld.global.v2.u64 	{%rd41, %rd42}, [%rd7];
	mov.b64 	{%r49, %r55}, %rd42;
	mov.b64 	{%r37, %r43}, %rd41;
	cvta.to.global.u64 	%rd43, %rd12;
	add.s64 	%rd44, %rd43, %rd37;
	ld.global.v2.u64 	{%rd45, %rd46}, [%rd44];
	mov.b64 	{%r46, %r52}, %rd46;
	mov.b64 	{%r34, %r40}, %rd45;
	// begin inline asm
	{add.f16x2 %r32,%r33,%r34;
}
	// end inline asm
	// begin inline asm
	{add.f16x2 %r35,%r32,%r37;
}
	// end inline asm
	// begin inline asm
	{add.f16x2 %r38,%r39,%r40;
}
	// end inline asm
	// begin inline asm
	{add.f16x2 %r41,%r38,%r43;
}
	// end inline asm
	// begin inline asm
	{add.f16x2 %r44,%r45,%r46;
}
	// end inline asm
	// begin inline asm
	{add.f16x2 %r47,%r44,%r49;
}
	// end inline asm
	// begin inline asm
	{add.f16x2 %r50,%r51,%r52;
}
	// end inline asm
	// begin inline asm
	{add.f16x2 %r53,%r50,%r55;
}
	// end inline asm
	// begin inline asm
	{.reg .f16 low,high;
  mov.b32 {low,high},%r35;
  cvt.f32.f16 %f337, low;}

	// end inline asm
	// begin inline asm
	{.reg .f16 low,high;
  mov.b32 {low,high},%r35;
  cvt.f32.f16 %f336, high;}

	// end inline asm
	// begin inline asm
	{.reg .f16 low,high;
  mov.b32 {low,high},%r41;
  cvt.f32.f16 %f335, low;}

	// end inline asm
	// begin inline asm
	{.reg .f16 low,high;
  mov.b32 {low,high},%r41;
  cvt.f32.f16 %f334, high;}

	// end inline asm
	// begin inline asm
	{.reg .f16 low,high;
  mov.b32 {low,high},%r47;
  cvt.f32.f16 %f333, low;}

	// end inline asm
	// begin inline asm
	{.reg .f16 low,high;
  mov.b32 {low,high},%r47;
  cvt.f32.f16 %f332, high;}

	// end inline asm
	// begin inline asm
	{.reg .f16 low,high;
  mov.b32 {low,high},%r53;
  cvt.f32.f16 %f331, low;}

	// end inline asm
	// begin inline asm
	{.reg .f16 low,high;
  mov.b32 {low,high},%r53;
  cvt.f32.f16 %f330, high;}

	// end inline asm
	mov.f32 	%f122, 0f3F800000;
	div.approx.f32 	%f123, %f337, %f122;
	add.f32 	%f124, %f123, 0f00000000;
	sub.f32 	%f125, %f337, %f124;
	fma.rn.f32 	%f126, %f337, %f125, 0f00000000;
	sub.f32 	%f127, %f336, %f124;
	mov.f32 	%f128, 0f40000000;
	div.approx.f32 	%f129, %f127, %f128;
	add.f32 	%f130, %f124, %f129;
	sub.f32 	%f131, %f336, %f130;
	fma.rn.f32 	%f132, %f127, %f131, %f126;
	sub.f32 	%f133, %f335, %f130;
	mov.f32 	%f134, 0f40400000;
	div.approx.f32 	%f135, %f133, %f134;
	add.f32 	%f136, %f130, %f135;
	sub.f32 	%f137, %f335, %f136;
	fma.rn.f32 	%f138, %f133, %f137, %f132;
	sub.f32 	%f139, %f334, %f136;
	mov.f32 	%f140, 0f40800000;
	div.approx.f32 	%f141, %f139, %f140;
	add.f32 	%f142, %f136, %f141;
	sub.f32 	%f143, %f334, %f142;
	fma.rn.f32 	%f144, %f139, %f143, %f138;
	sub.f32 	%f145, %f333, %f142;
	mov.f32 	%f146, 0f40A00000;
	div.approx.f32 	%f147, %f145, %f146;
	add.f32 	%f148, %f142, %f147;
	sub.f32 	%f149, %f333, %f148;
	fma.rn.f32 	%f150, %f145, %f149, %f144;
	sub.f32 	%f151, %f332, %f148;
	mov.f32 	%f152, 0f40C00000;
	div.approx.f32 	%f153, %f151, %f152;
	add.f32 	%f154, %f148, %f153;
	sub.f32 	%f155, %f332, %f154;
	fma.rn.f32 	%f156, %f151, %f155, %f150;
	sub.f32 	%f157, %f331, %f154;
	mov.f32 	%f158, 0f40E00000;
	div.approx.f32 	%f159, %f157, %f158;
	add.f32 	%f160, %f154, %f159;
	sub.f32 	%f161, %f331, %f160;
	fma.rn.f32 	%f162, %f157, %f161, %f156;
	sub.f32 	%f163, %f330, %f160;
	mov.f32 	%f354, 0f41000000;
	div.approx.f32 	%f164, %f163, %f354;
	add.f32 	%f352, %f160, %f164;
	sub.f32 	%f165, %f330, %f352;
	fma.rn.f32 	%f353, %f163, %f165, %f162;
$L__BB5_6:
	mov.f32 	%f341, 0f00000000;
	mov.f32 	%f342, %f341;
	mov.f32 	%f343, %f341;
	mov.f32 	%f344, %f341;
	mov.f32 	%f345, %f341;
	mov.f32 	%f346, %f341;
	mov.f32 	%f347, %f341;
	mov.f32 	%f348, %f341;
	mov.f32 	%f362, %f341;
	mov.f32 	%f363, %f341;
	mov.f32 	%f364, %f341;
	@%p3 bra 	$L__BB5_8;
	add.s32 	%r97, %r209, 1;
	cvt.s64.s32 	%rd47, %r97;
	mad.lo.s64 	%rd48, %rd13, %rd47, %rd6;
	shr.s64 	%rd49, %rd48, 63;
	shr.u64 	%rd50, %rd49, 61;
	add.s64 	%rd51, %rd48, %rd50;
	cvta.to.global.u64 	%rd52, %rd10;
	shl.b64 	%rd53, %rd51, 1;
	and.b64  	%rd54, %rd53, -16;
	add.s64 	%rd55, %rd52, %rd54;
	ld.global.v2.u64 	{%rd56, %rd57}, [%rd55];
	mov.b64 	{%r78, %r84}, %rd57;
	mov.b64 	{%r66, %r72}, %rd56;
	ld.global.v2.u64 	{%rd58, %rd59}, [%rd7];
	mov.b64 	{%r82, %r88}, %rd59;
	mov.b64 	{%r70, %r76}, %rd58;
	cvta.to.global.u64 	%rd60, %rd12;
	add.s64 	%rd61, %rd60, %rd54;
	ld.global.v2.u64 	{%rd62, %rd63}, [%rd61];
	mov.b64 	{%r79, %r85}, %rd63;
	mov.b64 	{%r67, %r73}, %rd62;
	// begin inline asm
	{add.f16x2 %r65,%r66,%r67;
}
	// end inline asm
	// begin inline asm
	{add.f16x2 %r68,%r65,%r70;
}
	// end inline asm
	// begin inline asm
	{add.f16x2 %r71,%r72,%r73;
}
	// end inline asm
	// begin inline asm
	{add.f16x2 %r74,%r71,%r76;
}
	// end inline asm
	// begin inline asm
	{add.f16x2 %r77,%r78,%r79;
}
	// end inline asm
	// begin inline asm
	{add.f16x2 %r80,%r77,%r82;
}
	// end inline asm
	// begin inline asm
	{add.f16x2 %r83,%r84,%r85;
}
	// end inline asm
	// begin inline asm
	{add.f16x2 %r86,%r83,%r88;
}
	// end inline asm
	// begin inline asm
	{.reg .f16 low,high;
  mov.b32 {low,high},%r68;
  cvt.f32.f16 %f348, low;}

	// end inline asm
	// begin inline asm
	{.reg .f16 low,high;
  mov.b32 {low,high},%r68;
  cvt.f32.f16 %f347, high;}

	// end inline asm
	// begin inline asm
	{.reg .f16 low,high;
  mov.b32 {low,high},%r74;
  cvt.f32.f16 %f346, low;}

	// end inline asm
	// begin inline asm
	{.reg .f16 low,high;
  mov.b32 {low,high},%r74;
  cvt.f32.f16 %f345, high;}

	// end inline asm
	// begin inline asm
	{.reg .f16 low,high;
  mov.b32 {low,high},%r80;
  cvt.f32.f16 %f344, low;}

	// end inline asm
	// begin inline asm
	{.reg .f16 low,high;
  mov.b32 {low,high},%r80;
  cvt.f32.f16 %f343, high;}

	// end inline asm
	// begin inline asm
	{.reg .f16 low,high;
  mov.b32 {low,high},%r86;
  cvt.f32.f16 %f342, low;}

	// end inline asm
	// begin inline asm
	{.reg .f16 low,high;
  mov.b32 {low,high},%r86;
  cvt.f32.f16 %f341, high;}

	// end inline asm
	mov.f32 	%f176, 0f3F800000;
	div.approx.f32 	%f177, %f348, %f176;
	add.f32 	%f178, %f177, 0f00000000;
	sub.f32 	%f179, %f348, %f178;
	fma.rn.f32 	%f180, %f348, %f179, 0f00000000;
	sub.f32 	%f181, %f347, %f178;
	mov.f32 	%f182, 0f40000000;
	div.approx.f32 	%f183, %f181, %f182;
	add.f32 	%f184, %f178, %f183;
	sub.f32 	%f185, %f347, %f184;
	fma.rn.f32 	%f186, %f181, %f185, %f180;
	sub.f32 	%f187, %f346, %f184;
	mov.f32 	%f188, 0f40400000;
	div.approx.f32 	%f189, %f187, %f188;
	add.f32 	%f190, %f184, %f189;
	sub.f32 	%f191, %f346, %f190;
	fma.rn.f32 	%f192, %f187, %f191, %f186;
	sub.f32 	%f193, %f345, %f190;
	mov.f32 	%f194, 0f40800000;
	div.approx.f32 	%f195, %f193, %f194;
	add.f32 	%f196, %f190, %f195;
	sub.f32 	%f197, %f345, %f196;
	fma.rn.f32 	%f198, %f193, %f197, %f192;
	sub.f32 	%f199, %f344, %f196;
	mov.f32 	%f200, 0f40A00000;
	div.approx.f32 	%f201, %f199, %f200;
	add.f32 	%f202, %f196, %f201;
	sub.f32 	%f203, %f344, %f202;
	fma.rn.f32 	%f204, %f199, %f203, %f198;
	sub.f32 	%f205, %f343, %f202;
	mov.f32 	%f206, 0f40C00000;
	div.approx.f32 	%f207, %f205, %f206;
	add.f32 	%f208, %f202, %f207;
	sub.f32 	%f209, %f343, %f208;
	fma.rn.f32 	%f210, %f205, %f209, %f204;
	sub.f32 	%f211, %f342, %f208;
	mov.f32 	%f212, 0f40E00000;
	div.approx.f32 	%f213, %f211, %f212;
	add.f32 	%f214, %f208, %f213;
	sub.f32 	%f215, %f342, %f214;
	fma.rn.f32 	%f216, %f211, %f215, %f210;
	sub.f32 	%f217, %f341, %f214;
	mov.f32 	%f364, 0f41000000;
	div.approx.f32 	%f218, %f217, %f364;
	add.f32 	%f362, %f214, %f218;
	sub.f32 	%f219, %f341, %f362;
	fma.rn.f32 	%f363, %f217, %f219, %f216;
$L__BB5_8:
	mov.b32 	%r98, %f352;
	shfl.sync.down.b32	%r6|%p5, %r98, 4, 6175, -1;
	mov.b32 	%r99, %f353;
	shfl.sync.down.b32	%r7|%p6, %r99, 4, 6175, -1;
	mov.b32 	%r100, %f354;
	shfl.sync.down.b32	%r101|%p7, %r100, 4, 6175, -1;
	mov.b32 	%f44, %r101;
	setp.eq.f32 	%p8, %f44, 0f00000000;
	@%p8 bra 	$L__BB5_10;
	mov.b32 	%f220, %r7;
	mov.b32 	%f221, %r6;
	add.f32 	%f45, %f354, %f44;
	div.approx.f32 	%f222, %f44, %f45;
	sub.f32 	%f223, %f221, %f352;
	fma.rn.f32 	%f352, %f222, %f223, %f352;
	mul.f32 	%f224, %f223, %f223;
	mul.f32 	%f225, %f224, %f354;
	fma.rn.f32 	%f226, %f222, %f225, %f220;
	add.f32 	%f353, %f353, %f226;
	mov.f32 	%f354, %f45;
$L__BB5_10:
	mov.b32 	%r102, %f352;
	shfl.sync.down.b32	%r8|%p9, %r102, 2, 6175, -1;
	mov.b32 	%r103, %f353;
	shfl.sync.down.b32	%r9|%p10, %r103, 2, 6175, -1;
	mov.b32 	%r104, %f354;
	shfl.sync.down.b32	%r105|%p11, %r104, 2, 6175, -1;
	mov.b32 	%f51, %r105;
	setp.eq.f32 	%p12, %f51, 0f00000000;
	@%p12 bra 	$L__BB5_12;
	mov.b32 	%f227, %r9;
	mov.b32 	%f228, %r8;
	add.f32 	%f52, %f354, %f51;
	div.approx.f32 	%f229, %f51, %f52;
	sub.f32 	%f230, %f228, %f352;
	fma.rn.f32 	%f352, %f229, %f230, %f352;
	mul.f32 	%f231, %f230, %f230;
	mul.f32 	%f232, %f231, %f354;
	fma.rn.f32 	%f233, %f229, %f232, %f227;
	add.f32 	%f353, %f353, %f233;
	mov.f32 	%f354, %f52;
$L__BB5_12:
	mov.b32 	%r106, %f352;
	shfl.sync.down.b32	%r10|%p13, %r106, 1, 6175, -1;
	mov.b32 	%r107, %f353;
	shfl.sync.down.b32	%r11|%p14, %r107, 1, 6175, -1;
	mov.b32 	%r108, %f354;
	shfl.sync.down.b32	%r109|%p15, %r108, 1, 6175, -1;
	mov.b32 	%f58, %r109;
	setp.eq.f32 	%p16, %f58, 0f00000000;
	@%p16 bra 	$L__BB5_14;
	mov.b32 	%f234, %r11;
	mov.b32 	%f235, %r10;
	add.f32 	%f59, %f354, %f58;
	div.approx.f32 	%f236, %f58, %f59;
	sub.f32 	%f237, %f235, %f352;
	fma.rn.f32 	%f352, %f236, %f237, %f352;
	mul.f32 	%f238, %f237, %f237;
	mul.f32 	%f239, %f238, %f354;
	fma.rn.f32 	%f240, %f236, %f239, %f234;
	add.f32 	%f353, %f353, %f240;
	mov.f32 	%f354, %f59;
$L__BB5_14:
	mov.b32 	%r110, %f352;
	shfl.sync.idx.b32	%r12|%p17, %r110, 0, 6175, -1;
	mov.b32 	%r111, %f353;
	shfl.sync.idx.b32	%r112|%p18, %r111, 0, 6175, -1;
	mov.b32 	%r113, %f354;
	shfl.sync.idx.b32	%r114|%p19, %r113, 0, 6175, -1;
	mov.b32 	%f241, %r112;
	mov.b32 	%f242, %r114;
	div.approx.f32 	%f243, %f241, %f242;
	max.f32 	%f244, %f243, 0f00000000;
	add.f32 	%f245, %f244, %f1;
	abs.f32 	%f65, %f245;
	setp.lt.f32 	%p20, %f65, 0f00800000;
	mul.f32 	%f246, %f245, 0f4B800000;
	selp.f32 	%f66, %f246, %f245, %p20;
	mov.b32 	%r13, %f66;
	add.s32 	%r115, %r13, -8388608;
	setp.gt.u32 	%p21, %r115, 2130706431;
	@%p21 bra 	$L__BB5_16;
	and.b32  	%r116, %r13, 16777215;
	or.b32  	%r117, %r116, 1056964608;
	mov.b32 	%f247, %r117;
	sub.s32 	%r118, %r117, %r13;
	add.s32 	%r119, %r118, 201326592;
	selp.b32 	%r120, %r119, %r118, %p20;
	rsqrt.approx.ftz.f32 	%f248, %f247;
	mul.f32 	%f249, %f248, %f248;
	neg.f32 	%f250, %f249;
	fma.rn.f32 	%f251, %f248, %f248, %f250;
	neg.f32 	%f252, %f247;
	fma.rn.f32 	%f253, %f249, %f252, 0f3F800000;
	fma.rn.f32 	%f254, %f251, %f252, %f253;
	fma.rn.f32 	%f255, %f254, 0f3EC00000, 0f3F000000;
	mul.f32 	%f256, %f248, %f254;
	fma.rn.f32 	%f257, %f255, %f256, %f248;
	shr.s32 	%r121, %r120, 1;
	mov.b32 	%r122, %f257;
	add.s32 	%r123, %r121, %r122;
	mov.b32 	%f361, %r123;
	bra.uni 	$L__BB5_17;
$L__BB5_16:
	rsqrt.approx.ftz.f32 	%f361, %f66;
$L__BB5_17:
	setp.ne.s32 	%p23, %r3, 0;
	@%p23 bra 	$L__BB5_19;
	mul.wide.s32 	%rd64, %r209, 4;
	add.s64 	%rd65, %rd2, %rd64;
	st.global.u32 	[%rd65], %r12;
	add.s64 	%rd66, %rd1, %rd64;
	st.global.f32 	[%rd66], %f361;
$L__BB5_19:
	mov.b32 	%f258, %r12;
	cvt.u32.u64 	%r124, %rd6;
	setp.ge.s32 	%p24, %r124, %r24;
	sub.f32 	%f259, %f337, %f258;
	mul.f32 	%f70, %f361, %f259;
	sub.f32 	%f260, %f336, %f258;
	mul.f32 	%f71, %f361, %f260;
	sub.f32 	%f261, %f335, %f258;
	mul.f32 	%f72, %f361, %f261;
	sub.f32 	%f262, %f334, %f258;
	mul.f32 	%f73, %f361, %f262;
	sub.f32 	%f263, %f333, %f258;
	mul.f32 	%f74, %f361, %f263;
	sub.f32 	%f264, %f332, %f258;
	mul.f32 	%f75, %f361, %f264;
	sub.f32 	%f265, %f331, %f258;
	mul.f32 	%f76, %f361, %f265;
	sub.f32 	%f266, %f330, %f258;
	mul.f32 	%f77, %f361, %f266;
	@%p24 bra 	$L__BB5_21;
	cvt.s64.s32 	%rd67, %r209;
	mad.lo.s64 	%rd68, %rd15, %rd67, %rd6;
	ld.global.v2.u64 	{%rd69, %rd70}, [%rd8];
	mov.b64 	{%r142, %r149}, %rd70;
	mov.b64 	{%r128, %r135}, %rd69;
	ld.global.v2.u64 	{%rd71, %rd72}, [%rd9];
	mov.b64 	{%r145, %r152}, %rd72;
	mov.b64 	{%r131, %r138}, %rd71;
	// begin inline asm
	{ cvt.rn.f16x2.f32 %r125, %f71, %f70; }

	// end inline asm
	// begin inline asm
	{mul.f16x2 %r126,%r125,%r128;
}
	// end inline asm
	// begin inline asm
	{add.f16x2 %r129,%r126,%r131;
}
	// end inline asm
	// begin inline asm
	{ cvt.rn.f16x2.f32 %r132, %f73, %f72; }

	// end inline asm
	// begin inline asm
	{mul.f16x2 %r133,%r132,%r135;
}
	// end inline asm
	// begin inline asm
	{add.f16x2 %r136,%r133,%r138;
}
	// end inline asm
	// begin inline asm
	{ cvt.rn.f16x2.f32 %r139, %f75, %f74; }

	// end inline asm
	// begin inline asm
	{mul.f16x2 %r140,%r139,%r142;
}
	// end inline asm
	// begin inline asm
	{add.f16x2 %r143,%r140,%r145;
}
	// end inline asm
	// begin inline asm
	{ cvt.rn.f16x2.f32 %r146, %f77, %f76; }

	// end inline asm
	// begin inline asm
	{mul.f16x2 %r147,%r146,%r149;
}
	// end inline asm
	// begin inline asm
	{add.f16x2 %r150,%r147,%r152;
}
	// end inline asm
	shr.s64 	%rd73, %rd68, 63;
	shr.u64 	%rd74, %rd73, 61;
	add.s64 	%rd75, %rd68, %rd74;
	cvta.to.global.u64 	%rd76, %rd14;
	shl.b64 	%rd77, %rd75, 1;
	and.b64  	%rd78, %rd77, -16;
	add.s64 	%rd79, %rd76, %rd78;
	st.global.v4.u32 	[%rd79], {%r129, %r136, %r143, %r150};
$L__BB5_21:
	mov.b32 	%r153, %f362;
	shfl.sync.down.b32	%r14|%p25, %r153, 4, 6175, -1;
	mov.b32 	%r154, %f363;
	shfl.sync.down.b32	%r15|%p26, %r154, 4, 6175, -1;
	mov.b32 	%r155, %f364;
	shfl.sync.down.b32	%r156|%p27, %r155, 4, 6175, -1;
	mov.b32 	%f78, %r156;
	setp.eq.f32 	%p28, %f78, 0f00000000;
	@%p28 bra 	$L__BB5_23;
	mov.b32 	%f275, %r15;
	mov.b32 	%f276, %r14;
	add.f32 	%f79, %f364, %f78;
	div.approx.f32 	%f277, %f78, %f79;
	sub.f32 	%f278, %f276, %f362;
	fma.rn.f32 	%f362, %f277, %f278, %f362;
	mul.f32 	%f279, %f278, %f278;
	mul.f32 	%f280, %f279, %f364;
	fma.rn.f32 	%f281, %f277, %f280, %f275;
	add.f32 	%f363, %f363, %f281;
	mov.f32 	%f364, %f79;
$L__BB5_23:
	mov.b32 	%r157, %f362;
	shfl.sync.down.b32	%r16|%p29, %r157, 2, 6175, -1;
	mov.b32 	%r158, %f363;
	shfl.sync.down.b32	%r17|%p30, %r158, 2, 6175, -1;
	mov.b32 	%r159, %f364;
	shfl.sync.down.b32	%r160|%p31, %r159, 2, 6175, -1;
	mov.b32 	%f85, %r160;
	setp.eq.f32 	%p32, %f85, 0f00000000;
	@%p32 bra 	$L__BB5_25;
	mov.b32 	%f282, %r17;
	mov.b32 	%f283, %r16;
	add.f32 	%f86, %f364, %f85;
	div.approx.f32 	%f284, %f85, %f86;
	sub.f32 	%f285, %f283, %f362;
	fma.rn.f32 	%f362, %f284, %f285, %f362;
	mul.f32 	%f286, %f285, %f285;
	mul.f32 	%f287, %f286, %f364;
	fma.rn.f32 	%f288, %f284, %f287, %f282;
	add.f32 	%f363, %f363, %f288;
	mov.f32 	%f364, %f86;
$L__BB5_25:
	mov.b32 	%r161, %f362;
	shfl.sync.down.b32	%r18|%p33, %r161, 1, 6175, -1;
	mov.b32 	%r162, %f363;
	shfl.sync.down.b32	%r19|%p34, %r162, 1, 6175, -1;
	mov.b32 	%r163, %f364;
	shfl.sync.down.b32	%r164|%p35, %r163, 1, 6175, -1;
	mov.b32 	%f92, %r164;
	setp.eq.f32 	%p36, %f92, 0f00000000;
	@%p36 bra 	$L__BB5_27;
	mov.b32 	%f289, %r19;
	mov.b32 	%f290, %r18;
	add.f32 	%f93, %f364, %f92;
	div.approx.f32 	%f291, %f92, %f93;
	sub.f32 	%f292, %f290, %f362;
	fma.rn.f32 	%f362, %f291, %f292, %f362;
	mul.f32 	%f293, %f292, %f292;
	mul.f32 	%f294, %f293, %f364;
	fma.rn.f32 	%f295, %f291, %f294, %f289;
	add.f32 	%f363, %f363, %f295;
	mov.f32 	%f364, %f93;
$L__BB5_27:
	mov.b32 	%r165, %f362;
	shfl.sync.idx.b32	%r20|%p37, %r165, 0, 6175, -1;
	mov.b32 	%r166, %f363;
	shfl.sync.idx.b32	%r167|%p38, %r166, 0, 6175, -1;
	mov.b32 	%r168, %f364;
	shfl.sync.idx.b32	%r169|%p39, %r168, 0, 6175, -1;
	mov.b32 	%f296, %r167;
	mov.b32 	%f297, %r169;
	div.approx.f32 	%f298, %f296, %f297;
	max.f32 	%f299, %f298, 0f00000000;
	add.f32 	%f300, %f299, %f1;
	abs.f32 	%f99, %f300;
	setp.lt.f32 	%p40, %f99, 0f00800000;
	mul.f32 	%f301, %f300, 0f4B800000;
	selp.f32 	%f100, %f301, %f300, %p40;
	mov.b32 	%r21, %f100;
	add.s32 	%r170, %r21, -8388608;
	setp.lt.u32 	%p41, %r170, 2130706432;
	@%p41 bra 	$L__BB5_29;
	rsqrt.approx.ftz.f32 	%f371, %f100;
	bra.uni 	$L__BB5_30;
$L__BB5_29:
	and.b32  	%r171, %r21, 16777215;
	or.b32  	%r172, %r171, 1056964608;
	mov.b32 	%f302, %r172;
	sub.s32 	%r173, %r172, %r21;
	add.s32 	%r174, %r173, 201326592;
	selp.b32 	%r175, %r174, %r173, %p40;
	rsqrt.approx.ftz.f32 	%f303, %f302;
	mul.f32 	%f304, %f303, %f303;
	neg.f32 	%f305, %f304;
	fma.rn.f32 	%f306, %f303, %f303, %f305;
	neg.f32 	%f307, %f302;
	fma.rn.f32 	%f308, %f304, %f307, 0f3F800000;
	fma.rn.f32 	%f309, %f306, %f307, %f308;
	fma.rn.f32 	%f310, %f309, 0f3EC00000, 0f3F000000;
	mul.f32 	%f311, %f303, %f309;
	fma.rn.f32 	%f312, %f310, %f311, %f303;
	shr.s32 	%r176, %r175, 1;
	mov.b32 	%r177, %f312;
	add.s32 	%r178, %r176, %r177;
	mov.b32 	%f371, %r178;
$L__BB5_30:
	setp.ne.s32 	%p43, %r3, 0;
	@%p43 bra 	$L__BB5_32;
	mul.wide.s32 	%rd80, %r209, 4;
	add.s64 	%rd81, %rd2, %rd80;
	st.global.u32 	[%rd81+4], %r20;
	add.s64 	%rd82, %rd1, %rd80;
	st.global.f32 	[%rd82+4], %f371;
$L__BB5_32:
	mov.b32 	%f313, %r20;
	cvt.u32.u64 	%r179, %rd6;
	setp.ge.s32 	%p44, %r179, %r24;
	sub.f32 	%f314, %f348, %f313;
	mul.f32 	%f104, %f371, %f314;
	sub.f32 	%f315, %f347, %f313;
	mul.f32 	%f105, %f371, %f315;
	sub.f32 	%f316, %f346, %f313;
	mul.f32 	%f106, %f371, %f316;
	sub.f32 	%f317, %f345, %f313;
	mul.f32 	%f107, %f371, %f317;
	sub.f32 	%f318, %f344, %f313;
	mul.f32 	%f108, %f371, %f318;
	sub.f32 	%f319, %f343, %f313;
	mul.f32 	%f109, %f371, %f319;
	sub.f32 	%f320, %f342, %f313;
	mul.f32 	%f110, %f371, %f320;
	sub.f32 	%f321, %f341, %f313;
	mul.f32 	%f111, %f371, %f321;
	@%p44 bra 	$L__BB5_34;
	add.s32 	%r208, %r209, 1;
	cvt.s64.s32 	%rd83, %r208;
	mad.lo.s64 	%rd84, %rd15, %rd83, %rd6;
	ld.global.v2.u64 	{%rd85, %rd86}, [%rd8];
	mov.b64 	{%r197, %r204}, %rd86;
	mov.b64 	{%r183, %r190}, %rd85;
	ld.global.v2.u64 	{%rd87, %rd88}, [%rd9];
	mov.b64 	{%r200, %r207}, %rd88;
	mov.b64 	{%r186, %r193}, %rd87;
	// begin inline asm
	{ cvt.rn.f16x2.f32 %r180, %f105, %f104; }

	// end inline asm
	// begin inline asm
	{mul.f16x2 %r181,%r180,%r183;
}
	// end inline asm
	// begin inline asm
	{add.f16x2 %r184,%r181,%r186;
}
	// end inline asm
	// begin inline asm
	{ cvt.rn.f16x2.f32 %r187, %f107, %f106; }

	// end inline asm
	// begin inline asm
	{mul.f16x2 %r188,%r187,%r190;
}
	// end inline asm
	// begin inline asm
	{add.f16x2 %r191,%r188,%r193;
}
	// end inline asm
	// begin inline asm
	{ cvt.rn.f16x2.f32 %r194, %f109, %f108; }

	// end inline asm
	// begin inline asm
	{mul.f16x2 %r195,%r194,%r197;
}
	// end inline asm
	// begin inline asm
	{add.f16x2 %r198,%r195,%r200;
}
	// end inline asm
	// begin inline asm
	{ cvt.rn.f16x2.f32 %r201, %f111, %f110; }

	// end inline asm
	// begin inline asm
	{mul.f16x2 %r202,%r201,%r204;
}
	// end inline asm
	// begin inline asm
	{add.f16x2 %r205,%r202,%r207;
}
	// end inline asm
	shr.s64 	%rd89, %rd84, 63;
	shr.u64 	%rd90, %rd89, 61;
	add.s64 	%rd91, %rd84, %rd90;
	cvta.to.global.u64 	%rd92, %rd14;
	shl.b64 	%rd93, %rd91, 1;
	and.b64  	%rd94, %rd93, -16;
	add.s64 	%rd95, %rd92, %rd94;
	st.global.v4.u32 	[%rd95], {%r184, %r191, %r198, %r205};
$L__BB5_34:
	add.s32 	%r209, %r209, %r4;
	setp.lt.s32 	%p45, %r209, %r23;
	@%p45 bra 	$L__BB5_4;
$L__BB5_35:
	ret;

}
	// .globl	_Z17LayerNormWarpImplI19BiasAddResidualLoadI6__halffE11AffineStoreIfS1_EfLi8ELi8ELi8ELi8ELi1ELb0EEvT_T0_iidPT1_S8_
.visible .entry _Z17LayerNormWarpImplI19BiasAddResidualLoadI6__halffE11AffineStoreIfS1_EfLi8ELi8ELi8ELi8ELi1ELb0EEvT_T0_iidPT1_S8_(
	.param .align 8 .b8 _Z17LayerNormWarpImplI19BiasAddResidualLoadI6__halffE11AffineStoreIfS1_EfLi8ELi8ELi8ELi8ELi1ELb0EEvT_T0_iidPT1_S8__param_0[32],
	.param .align 8 .b8 _Z17LayerNormWarpImplI19BiasAddResidualLoadI6__halffE11AffineStoreIfS1_EfLi8ELi8ELi8ELi8ELi1ELb0EEvT_T0_iidPT1_S8__param_1[32],
	.param .u32 _Z17LayerNormWarpImplI19BiasAddResidualLoadI6__halffE11AffineStoreIfS1_EfLi8ELi8ELi8ELi8ELi1ELb0EEvT_T0_iidPT1_S8__param_2,
	.param .u32 _Z17LayerNormWarpImplI19BiasAddResidualLoadI6__halffE11AffineStoreIfS1_EfLi8ELi8ELi8ELi8ELi1ELb0EEvT_T0_iidPT1_S8__param_3,
	.param .f64 _Z17LayerNormWarpImplI19BiasAddResidualLoadI6__halffE11AffineStoreIfS1_EfLi8ELi8ELi8ELi8ELi1ELb0EEvT_T0_iidPT1_S8__param_4,
	.param .u64 .ptr .align 1 _Z17LayerNormWarpImplI19BiasAddResidualLoadI6__halffE11AffineStoreIfS1_EfLi8ELi8ELi8ELi8ELi1ELb0EEvT_T0_iidPT1_S8__param_5,
	.param .u64 .ptr .align 1 _Z17LayerNormWarpImplI19BiasAddResidualLoadI6__halffE11AffineStoreIfS1_EfLi8ELi8ELi8ELi8ELi1ELb0EEvT_T0_iidPT1_S8__param_6
)
.maxntid 256
{
	.reg .pred 	%p<23>;
	.reg .b32 	%r<109>;
	.reg .b32 	%f<156>;
	.reg .b64 	%rd<64>;
	.reg .b64 	%fd<2>;

	ld.param.u64 	%rd22, [_Z17LayerNormWarpImplI19BiasAddResidualLoadI6__halffE11AffineStoreIfS1_EfLi8ELi8ELi8ELi8ELi1ELb0EEvT_T0_iidPT1_S8__param_1+24];
	ld.param.u64 	%rd21, [_Z17LayerNormWarpImplI19BiasAddResidualLoadI6__halffE11AffineStoreIfS1_EfLi8ELi8ELi8ELi8ELi1ELb0EEvT_T0_iidPT1_S8__param_1+16];
	ld.param.u64 	%rd20, [_Z17LayerNormWarpImplI19BiasAddResidualLoadI6__halffE11AffineStoreIfS1_EfLi8ELi8ELi8ELi8ELi1ELb0EEvT_T0_iidPT1_S8__param_1+8];
	ld.param.u64 	%rd19, [_Z17LayerNormWarpImplI19BiasAddResidualLoadI6__halffE11AffineStoreIfS1_EfLi8ELi8ELi8ELi8ELi1ELb0EEvT_T0_iidPT1_S8__param_1];
	ld.param.u64 	%rd18, [_Z17LayerNormWarpImplI19BiasAddResidualLoadI6__halffE11AffineStoreIfS1_EfLi8ELi8ELi8ELi8ELi1ELb0EEvT_T0_iidPT1_S8__param_0+24];
	ld.param.u64 	%rd17, [_Z17LayerNormWarpImplI19BiasAddResidualLoadI6__halffE11AffineStoreIfS1_EfLi8ELi8ELi8ELi8ELi1ELb0EEvT_T0_iidPT1_S8__param_0+16];
	ld.param.u64 	%rd16, [_Z17LayerNormWarpImplI19BiasAddResidualLoadI6__halffE11AffineStoreIfS1_EfLi8ELi8ELi8ELi8ELi1ELb0EEvT_T0_iidPT1_S8__param_0+8];
	ld.param.u64 	%rd15, [_Z17LayerNormWarpImplI19BiasAddResidualLoadI6__halffE11AffineStoreIfS1_EfLi8ELi8ELi8ELi8ELi1ELb0EEvT_T0_iidPT1_S8__param_0];
	ld.param.u32 	%r15, [_Z17LayerNormWarpImplI19BiasAddResidualLoadI6__halffE11AffineStoreIfS1_EfLi8ELi8ELi8ELi8ELi1ELb0EEvT_T0_iidPT1_S8__param_2];
	ld.param.u32 	%r16, [_Z17LayerNormWarpImplI19BiasAddResidualLoadI6__halffE11AffineStoreIfS1_EfLi8ELi8ELi8ELi8ELi1ELb0EEvT_T0_iidPT1_S8__param_3];
	ld.param.f64 	%fd1, [_Z17LayerNormWarpImplI19BiasAddResidualLoadI6__halffE11AffineStoreIfS1_EfLi8ELi8ELi8ELi8ELi1ELb0EEvT_T0_iidPT1_S8__param_4];
	ld.param.u64 	%rd23, [_Z17LayerNormWarpImplI19BiasAddResidualLoadI6__halffE11AffineStoreIfS1_EfLi8ELi8ELi8ELi8ELi1ELb0EEvT_T0_iidPT1_S8__param_5];
	ld.param.u64 	%rd24, [_Z17LayerNormWarpImplI19BiasAddResidualLoadI6__halffE11AffineStoreIfS1_EfLi8ELi8ELi8ELi8ELi1ELb0EEvT_T0_iidPT1_S8__param_6];
	setp.lt.s32 	%p1, %r16, 65;
	@%p1 bra 	$L__BB6_2;
	mov.u64 	%rd25, $str;
	cvta.global.u64 	%rd26, %rd25;
	mov.u64 	%rd27, $str$1;
	cvta.global.u64 	%rd28, %rd27;
	mov.u64 	%rd29, __unnamed_7;
	cvta.global.u64 	%rd30, %rd29;
	{ // callseq 6, 0
	.param .b64 param0;
	st.param.b64 	[param0], %rd26;
	.param .b64 param1;
	st.param.b64 	[param1], %rd28;
	.param .b32 param2;
	st.param.b32 	[param2], 462;
	.param .b64 param3;
	st.param.b64 	[param3], %rd30;
	.param .b64 param4;
	st.param.b64 	[param4], 1;
	call.uni 
	__assertfail, 
	(
	param0, 
	param1, 
	param2, 
	param3, 
	param4
	);
	} // callseq 6
$L__BB6_2:
	mov.u32 	%r17, %ctaid.x;
	mov.u32 	%r1, %ntid.y;
	mov.u32 	%r18, %tid.y;
	mad.lo.s32 	%r108, %r17, %r1, %r18;
	setp.ge.s32 	%p2, %r108, %r15;
	@%p2 bra 	$L__BB6_16;
	mov.u32 	%r3, %tid.x;
	shl.b32 	%r19, %r3, 3;
	cvt.u64.u32 	%rd6, %r19;
	cvta.to.global.u64 	%rd31, %rd16;
	mul.wide.u32 	%rd32, %r19, 2;
	add.s64 	%rd7, %rd31, %rd32;
	cvt.rn.f32.f64 	%f1, %fd1;
	cvta.to.global.u64 	%rd33, %rd21;
	add.s64 	%rd8, %rd33, %rd32;
	cvta.to.global.u64 	%rd34, %rd22;
	add.s64 	%rd9, %rd34, %rd32;
	cvta.to.global.u64 	%rd10, %rd19;
	cvta.to.global.u64 	%rd11, %rd15;
	cvta.to.global.u64 	%rd12, %rd23;
	cvta.to.global.u64 	%rd13, %rd24;
	mov.u32 	%r20, %nctaid.x;
	mul.lo.s32 	%r4, %r20, %r1;
$L__BB6_4:
	cvt.s64.s32 	%rd14, %r108;
	mad.lo.s64 	%rd35, %rd18, %rd14, %rd6;
	shr.s64 	%rd36, %rd35, 63;
	shr.u64 	%rd37, %rd36, 61;
	add.s64 	%rd38, %rd35, %rd37;
	shl.b64 	%rd39, %rd38, 1;
	and.b64  	%rd40, %rd39, -16;
	add.s64 	%rd41, %rd11, %rd40;
	ld.global.v2.u64 	{%rd42, %rd43}, [%rd41];
	mov.b64 	{%r34, %r40}, %rd43;
	mov.b64 	{%r22, %r28}, %rd42;
	ld.global.v2.u64 	{%rd44, %rd45}, [%rd7];
	mov.b64 	{%r38, %r44}, %rd45;
	mov.b64 	{%r26, %r32}, %rd44;
	cvta.to.global.u64 	%rd46, %rd17;
	add.s64 	%rd47, %rd46, %rd40;
	ld.global.v2.u64 	{%rd48, %rd49}, [%rd47];
	mov.b64 	{%r35, %r41}, %rd49;
	mov.b64 	{%r23, %r29}, %rd48;
	// begin inline asm
	{add.f16x2 %r21,%r22,%r23;
}
	// end inline asm
	// begin inline asm
	{add.f16x2 %r24,%r21,%r26;
}
	// end inline asm
	// begin inline asm
	{add.f16x2 %r27,%r28,%r29;
}
	// end inline asm
	// begin inline asm
	{add.f16x2 %r30,%r27,%r32;
}
	// end inline asm
	// begin inline asm
	{add.f16x2 %r33,%r34,%r35;
}
	// end inline asm
	// begin inline asm
	{add.f16x2 %r36,%r33,%r38;
}
	// end inline asm
	// begin inline asm
	{add.f16x2 %r39,%r40,%r41;
}
	// end inline asm
	// begin inline asm
	{add.f16x2 %r42,%r39,%r44;
}
	// end inline asm
	// begin inline asm
	{.reg .f16 low,high;
  mov.b32 {low,high},%r24;
  cvt.f32.f16 %f38, low;}

	// end inline asm
	// begin inline asm
	{.reg .f16 low,high;
  mov.b32 {low,high},%r24;
  cvt.f32.f16 %f39, high;}

	// end inline asm
	// begin inline asm
	{.reg .f16 low,high;
  mov.b32 {low,high},%r30;
  cvt.f32.f16 %f40, low;}

	// end inline asm
	// begin inline asm
	{.reg .f16 low,high;
  mov.b32 {low,high},%r30;
  cvt.f32.f16 %f41, high;}

	// end inline asm
	// begin inline asm
	{.reg .f16 low,high;
  mov.b32 {low,high},%r36;
  cvt.f32.f16 %f42, low;}

	// end inline asm
	// begin inline asm
	{.reg .f16 low,high;
  mov.b32 {low,high},%r36;
  cvt.f32.f16 %f43, high;}

	// end inline asm
	// begin inline asm
	{.reg .f16 low,high;
  mov.b32 {low,high},%r42;
  cvt.f32.f16 %f44, low;}

	// end inline asm
	// begin inline asm
	{.reg .f16 low,high;
  mov.b32 {low,high},%r42;
  cvt.f32.f16 %f45, high;}

	// end inline asm
	mov.f32 	%f47, 0f3F800000;
	div.approx.f32 	%f48, %f38, %f47;
	add.f32 	%f49, %f48, 0f00000000;
	sub.f32 	%f50, %f38, %f49;
	fma.rn.f32 	%f51, %f38, %f50, 0f00000000;
	sub.f32 	%f52, %f39, %f49;
	mov.f32 	%f53, 0f40000000;
	div.approx.f32 	%f54, %f52, %f53;
	add.f32 	%f55, %f49, %f54;
	sub.f32 	%f56, %f39, %f55;
	fma.rn.f32 	%f57, %f52, %f56, %f51;
	sub.f32 	%f58, %f40, %f55;
	mov.f32 	%f59, 0f40400000;
	div.approx.f32 	%f60, %f58, %f59;
	add.f32 	%f61, %f55, %f60;
	sub.f32 	%f62, %f40, %f61;
	fma.rn.f32 	%f63, %f58, %f62, %f57;
	sub.f32 	%f64, %f41, %f61;
	mov.f32 	%f65, 0f40800000;
	div.approx.f32 	%f66, %f64, %f65;
	add.f32 	%f67, %f61, %f66;
	sub.f32 	%f68, %f41, %f67;
	fma.rn.f32 	%f69, %f64, %f68, %f63;
	sub.f32 	%f70, %f42, %f67;
	mov.f32 	%f71, 0f40A00000;
	div.approx.f32 	%f72, %f70, %f71;
	add.f32 	%f73, %f67, %f72;
	sub.f32 	%f74, %f42, %f73;
	fma.rn.f32 	%f75, %f70, %f74, %f69;
	sub.f32 	%f76, %f43, %f73;
	mov.f32 	%f77, 0f40C00000;
	div.approx.f32 	%f78, %f76, %f77;
	add.f32 	%f79, %f73, %f78;
	sub.f32 	%f80, %f43, %f79;
	fma.rn.f32 	%f81, %f76, %f80, %f75;
	sub.f32 	%f82, %f44, %f79;
	mov.f32 	%f83, 0f40E00000;
	div.approx.f32 	%f84, %f82, %f83;
	add.f32 	%f85, %f79, %f84;
	sub.f32 	%f86, %f44, %f85;
	fma.rn.f32 	%f87, %f82, %f86, %f81;
	sub.f32 	%f88, %f45, %f85;
	mov.f32 	%f151, 0f41000000;
	div.approx.f32 	%f89, %f88, %f151;
	add.f32 	%f149, %f85, %f89;
	sub.f32 	%f90, %f45, %f149;
	fma.rn.f32 	%f150, %f88, %f90, %f87;
	mov.b32 	%r53, %f149;
	shfl.sync.down.b32	%r6|%p3, %r53, 4, 6175, -1;
	mov.b32 	%r54, %f150;
	shfl.sync.down.b32	%r7|%p4, %r54, 4, 6175, -1;
	mov.b32 	%r55, 1090519040;
	shfl.sync.down.b32	%r56|%p5, %r55, 4, 6175, -1;
	mov.b32 	%f12, %r56;
	setp.eq.f32 	%p6, %f12, 0f00000000;
	@%p6 bra 	$L__BB6_6;
	mov.b32 	%f91, %r7;
	mov.b32 	%f92, %r6;
	add.f32 	%f151, %f12, 0f41000000;
	div.approx.f32 	%f93, %f12, %f151;
	sub.f32 	%f94, %f92, %f149;
	fma.rn.f32 	%f149, %f94, %f93, %f149;
	mul.f32 	%f95, %f94, %f94;
	mul.f32 	%f96, %f95, 0f41000000;
	fma.rn.f32 	%f97, %f96, %f93, %f91;
	add.f32 	%f150, %f150, %f97;
$L__BB6_6:
	mov.b32 	%r57, %f149;
	shfl.sync.down.b32	%r8|%p7, %r57, 2, 6175, -1;
	mov.b32 	%r58, %f150;
	shfl.sync.down.b32	%r9|%p8, %r58, 2, 6175, -1;
	mov.b32 	%r59, %f151;
	shfl.sync.down.b32	%r60|%p9, %r59, 2, 6175, -1;
	mov.b32 	%f19, %r60;
	setp.eq.f32 	%p10, %f19, 0f00000000;
	@%p10 bra 	$L__BB6_8;
	mov.b32 	%f98, %r9;
	mov.b32 	%f99, %r8;
	add.f32 	%f20, %f151, %f19;
	div.approx.f32 	%f100, %f19, %f20;
	sub.f32 	%f101, %f99, %f149;
	fma.rn.f32 	%f149, %f101, %f100, %f149;
	mul.f32 	%f102, %f101, %f101;
	mul.f32 	%f103, %f151, %f102;
	fma.rn.f32 	%f104, %f103, %f100, %f98;
	add.f32 	%f150, %f150, %f104;
	mov.f32 	%f151, %f20;
$L__BB6_8:
	mov.b32 	%r61, %f149;
	shfl.sync.down.b32	%r10|%p11, %r61, 1, 6175, -1;
	mov.b32 	%r62, %f150;
	shfl.sync.down.b32	%r11|%p12, %r62, 1, 6175, -1;
	mov.b32 	%r63, %f151;
	shfl.sync.down.b32	%r64|%p13, %r63, 1, 6175, -1;
	mov.b32 	%f26, %r64;
	setp.eq.f32 	%p14, %f26, 0f00000000;
	@%p14 bra 	$L__BB6_10;
	mov.b32 	%f105, %r11;
	mov.b32 	%f106, %r10;
	add.f32 	%f27, %f151, %f26;
	div.approx.f32 	%f107, %f26, %f27;
	sub.f32 	%f108, %f106, %f149;
	fma.rn.f32 	%f149, %f108, %f107, %f149;
	mul.f32 	%f109, %f108, %f108;
	mul.f32 	%f110, %f151, %f109;
	fma.rn.f32 	%f111, %f110, %f107, %f105;
	add.f32 	%f150, %f150, %f111;
	mov.f32 	%f151, %f27;
$L__BB6_10:
	mov.b32 	%r65, %f149;
	shfl.sync.idx.b32	%r12|%p15, %r65, 0, 6175, -1;
	mov.b32 	%r66, %f150;
	shfl.sync.idx.b32	%r67|%p16, %r66, 0, 6175, -1;
	mov.b32 	%r68, %f151;
	shfl.sync.idx.b32	%r69|%p17, %r68, 0, 6175, -1;
	mov.b32 	%f112, %r67;
	mov.b32 	%f113, %r69;
	div.approx.f32 	%f114, %f112, %f113;
	max.f32 	%f115, %f114, 0f00000000;
	add.f32 	%f116, %f115, %f1;
	abs.f32 	%f33, %f116;
	setp.lt.f32 	%p18, %f33, 0f00800000;
	mul.f32 	%f117, %f116, 0f4B800000;
	selp.f32 	%f34, %f117, %f116, %p18;
	mov.b32 	%r13, %f34;
	add.s32 	%r70, %r13, -8388608;
	setp.gt.u32 	%p19, %r70, 2130706431;
	@%p19 bra 	$L__BB6_12;
	and.b32  	%r71, %r13, 16777215;
	or.b32  	%r72, %r71, 1056964608;
	mov.b32 	%f118, %r72;
	sub.s32 	%r73, %r72, %r13;
	add.s32 	%r74, %r73, 201326592;
	selp.b32 	%r75, %r74, %r73, %p18;
	rsqrt.approx.ftz.f32 	%f119, %f118;
	mul.f32 	%f120, %f119, %f119;
	neg.f32 	%f121, %f120;
	fma.rn.f32 	%f122, %f119, %f119, %f121;
	neg.f32 	%f123, %f118;
	fma.rn.f32 	%f124, %f120, %f123, 0f3F800000;
	fma.rn.f32 	%f125, %f122, %f123, %f124;
	fma.rn.f32 	%f126, %f125, 0f3EC00000, 0f3F000000;
	mul.f32 	%f127, %f119, %f125;
	fma.rn.f32 	%f128, %f126, %f127, %f119;
	shr.s32 	%r76, %r75, 1;
	mov.b32 	%r77, %f128;
	add.s32 	%r78, %r76, %r77;
	mov.b32 	%f155, %r78;
	bra.uni 	$L__BB6_13;
$L__BB6_12:
	rsqrt.approx.ftz.f32 	%f155, %f34;
$L__BB6_13:
	setp.ne.s32 	%p21, %r3, 0;
	@%p21 bra 	$L__BB6_15;
	shl.b64 	%rd50, %rd14, 2;
	add.s64 	%rd51, %rd12, %rd50;
	st.global.u32 	[%rd51], %r12;
	add.s64 	%rd52, %rd13, %rd50;
	st.global.f32 	[%rd52], %f155;
$L__BB6_15:
	mov.b32 	%f137, %r12;
	cvt.u32.u64 	%r107, %rd14;
	sub.f32 	%f138, %f38, %f137;
	mul.f32 	%f129, %f155, %f138;
	sub.f32 	%f139, %f39, %f137;
	mul.f32 	%f130, %f155, %f139;
	sub.f32 	%f140, %f40, %f137;
	mul.f32 	%f131, %f155, %f140;
	sub.f32 	%f141, %f41, %f137;
	mul.f32 	%f132, %f155, %f141;
	sub.f32 	%f142, %f42, %f137;
	mul.f32 	%f133, %f155, %f142;
	sub.f32 	%f143, %f43, %f137;
	mul.f32 	%f134, %f155, %f143;
	sub.f32 	%f144, %f44, %f137;
	mul.f32 	%f135, %f155, %f144;
	sub.f32 	%f145, %f45, %f137;
	mul.f32 	%f136, %f155, %f145;
	mad.lo.s64 	%rd53, %rd20, %rd14, %rd6;
	ld.global.v2.u64 	{%rd54, %rd55}, [%rd8];
	mov.b64 	{%r96, %r103}, %rd55;
	mov.b64 	{%r82, %r89}, %rd54;
	ld.global.v2.u64 	{%rd56, %rd57}, [%rd9];
	mov.b64 	{%r99, %r106}, %rd57;
	mov.b64 	{%r85, %r92}, %rd56;
	// begin inline asm
	{ cvt.rn.f16x2.f32 %r79, %f130, %f129; }

	// end inline asm
	// begin inline asm
	{mul.f16x2 %r80,%r79,%r82;
}
	// end inline asm
	// begin inline asm
	{add.f16x2 %r83,%r80,%r85;
}
	// end inline asm
	// begin inline asm
	{ cvt.rn.f16x2.f32 %r86, %f132, %f131; }

	// end inline asm
	// begin inline asm
	{mul.f16x2 %r87,%r86,%r89;
}
	// end inline asm
	// begin inline asm
	{add.f16x2 %r90,%r87,%r92;
}
	// end inline asm
	// begin inline asm
	{ cvt.rn.f16x2.f32 %r93, %f134, %f133; }

	// end inline asm
	// begin inline asm
	{mul.f16x2 %r94,%r93,%r96;
}
	// end inline asm
	// begin inline asm
	{add.f16x2 %r97,%r94,%r99;
}
	// end inline asm
	// begin inline asm
	{ cvt.rn.f16x2.f32 %r100, %f136, %f135; }

	// end inline asm
	// begin inline asm
	{mul.f16x2 %r101,%r100,%r103;
}
	// end inline asm
	// begin inline asm
	{add.f16x2 %r104,%r101,%r106;
}
	// end inline asm
	shr.s64 	%rd58, %rd53, 63;
	shr.u64 	%rd59, %rd58, 61;
	add.s64 	%rd60, %rd53, %rd59;
	shl.b64 	%rd61, %rd60, 1;
	and.b64  	%rd62, %rd61, -16;
	add.s64 	%rd63, %rd10, %rd62;
	st.global.v4.u32 	[%rd63], {%r83, %r90, %r97, %r104};
	add.s32 	%r108, %r107, %r4;
	setp.lt.s32 	%p22, %r108, %r15;
	@%p22 bra 	$L__BB6_4;
$L__BB6_16:
	ret;

}
	// .globl	_Z17LayerNormWarpImplI19BiasAddResidualLoadI6__halffE11AffineStoreIfS1_EfLi8ELi8ELi0ELi8ELi1ELb1EEvT_T0_iidPT1_S8_
.visible .entry _Z17LayerNormWarpImplI19BiasAddResidualLoadI6__halffE11AffineStoreIfS1_EfLi8ELi8ELi0ELi8ELi1ELb1EEvT_T0_iidPT1_S8_(
	.param .align 8 .b8 _Z17LayerNormWarpImplI19BiasAddResidualLoadI6__halffE11AffineStoreIfS1_EfLi8ELi8ELi0ELi8ELi1ELb1EEvT_T0_iidPT1_S8__param_0[32],
	.param .align 8 .b8 _Z17LayerNormWarpImplI19BiasAddResidualLoadI6__halffE11AffineStoreIfS1_EfLi8ELi8ELi0ELi8ELi1ELb1EEvT_T0_iidPT1_S8__param_1[32],
	.param .u32 _Z17LayerNormWarpImplI19BiasAddResidualLoadI6__halffE11AffineStoreIfS1_EfLi8ELi8ELi0ELi8ELi1ELb1EEvT_T0_iidPT1_S8__param_2,
	.param .u32 _Z17LayerNormWarpImplI19BiasAddResidualLoadI6__halffE11AffineStoreIfS1_EfLi8ELi8ELi0ELi8ELi1ELb1EEvT_T0_iidPT1_S8__param_3,
	.param .f64 _Z17LayerNormWarpImplI19BiasAddResidualLoadI6__halffE11AffineStoreIfS1_EfLi8ELi8ELi0ELi8ELi1ELb1EEvT_T0_iidPT1_S8__param_4,
	.param .u64 .ptr .align 1 _Z17LayerNormWarpImplI19BiasAddResidualLoadI6__halffE11AffineStoreIfS1_EfLi8ELi8ELi0ELi8ELi1ELb1EEvT_T0_iidPT1_S8__param_5,
	.param .u64 .ptr .align 1 _Z17LayerNormWarpImplI19BiasAddResidualLoadI6__halffE11AffineStoreIfS1_EfLi8ELi8ELi0ELi8ELi1ELb1EEvT_T0_iidPT1_S8__param_6
)
.maxntid 256
{
	.reg .pred 	%p<25>;
	.reg .b32 	%r<110>;
	.reg .b32 	%f<187>;
	.reg .b64 	%rd<64>;
	.reg .b64 	%fd<2>;

	ld.param.u64 	%rd19, [_Z17LayerNormWarpImplI19BiasAddResidualLoadI6__halffE11AffineStoreIfS1_EfLi8ELi8ELi0ELi8ELi1ELb1EEvT_T0_iidPT1_S8__param_1+24];
	ld.param.u64 	%rd18, [_Z17LayerNormWarpImplI19BiasAddResidualLoadI6__halffE11AffineStoreIfS1_EfLi8ELi8ELi0ELi8ELi1ELb1EEvT_T0_iidPT1_S8__param_1+16];
	ld.param.u64 	%rd17, [_Z17LayerNormWarpImplI19BiasAddResidualLoadI6__halffE11AffineStoreIfS1_EfLi8ELi8ELi0ELi8ELi1ELb1EEvT_T0_iidPT1_S8__param_1+8];
	ld.param.u64 	%rd16, [_Z17LayerNormWarpImplI19BiasAddResidualLoadI6__halffE11AffineStoreIfS1_EfLi8ELi8ELi0ELi8ELi1ELb1EEvT_T0_iidPT1_S8__param_1];
	ld.param.u64 	%rd15, [_Z17LayerNormWarpImplI19BiasAddResidualLoadI6__halffE11AffineStoreIfS1_EfLi8ELi8ELi0ELi8ELi1ELb1EEvT_T0_iidPT1_S8__param_0+24];
	ld.param.u64 	%rd14, [_Z17LayerNormWarpImplI19BiasAddResidualLoadI6__halffE11AffineStoreIfS1_EfLi8ELi8ELi0ELi8ELi1ELb1EEvT_T0_iidPT1_S8__param_0+16];
	ld.param.u64 	%rd13, [_Z17LayerNormWarpImplI19BiasAddResidualLoadI6__halffE11AffineStoreIfS1_EfLi8ELi8ELi0ELi8ELi1ELb1EEvT_T0_iidPT1_S8__param_0+8];
	ld.param.u64 	%rd12, [_Z17LayerNormWarpImplI19BiasAddResidualLoadI6__halffE11AffineStoreIfS1_EfLi8ELi8ELi0ELi8ELi1ELb1EEvT_T0_iidPT1_S8__param_0];
	ld.param.u32 	%r15, [_Z17LayerNormWarpImplI19BiasAddResidualLoadI6__halffE11AffineStoreIfS1_EfLi8ELi8ELi0ELi8ELi1ELb1EEvT_T0_iidPT1_S8__param_2];
	ld.param.u32 	%r16, [_Z17LayerNormWarpImplI19BiasAddResidualLoadI6__halffE11AffineStoreIfS1_EfLi8ELi8ELi0ELi8ELi1ELb1EEvT_T0_iidPT1_S8__param_3];
	ld.param.f64 	%fd1, [_Z17LayerNormWarpImplI19BiasAddResidualLoadI6__halffE11AffineStoreIfS1_EfLi8ELi8ELi0ELi8ELi1ELb1EEvT_T0_iidPT1_S8__param_4];
	ld.param.u64 	%rd20, [_Z17LayerNormWarpImplI19BiasAddResidualLoadI6__halffE11AffineStoreIfS1_EfLi8ELi8ELi0ELi8ELi1ELb1EEvT_T0_iidPT1_S8__param_5];
	ld.param.u64 	%rd21, [_Z17LayerNormWarpImplI19BiasAddResidualLoadI6__halffE11AffineStoreIfS1_EfLi8ELi8ELi0ELi8ELi1ELb1EEvT_T0_iidPT1_S8__param_6];
	setp.lt.s32 	%p1, %r16, 65;
	@%p1 bra 	$L__BB7_2;
	mov.u64 	%rd22, $str;
	cvta.global.u64 	%rd23, %rd22;
	mov.u64 	%rd24, $str$1;
	cvta.global.u64 	%rd25, %rd24;
	mov.u64 	%rd26, __unnamed_8;
	cvta.global.u64 	%rd27, %rd26;
	{ // callseq 7, 0
	.param .b64 param0;
	st.param.b64 	[param0], %rd23;
	.param .b64 param1;
	st.param.b64 	[param1], %rd25;
	.param .b32 param2;
	st.param.b32 	[param2], 462;
	.param .b64 param3;
	st.param.b64 	[param3], %rd27;
	.param .b64 param4;
	st.param.b64 	[param4], 1;
	call.uni 
	__assertfail, 
	(
	param0, 
	param1, 
	param2, 
	param3, 
	param4
	);
	} // callseq 7
$L__BB7_2:
	mov.u32 	%r17, %ctaid.x;
	mov.u32 	%r1, %ntid.y;
	mov.u32 	%r18, %tid.y;
	mad.lo.s32 	%r109, %r17, %r1, %r18;
	setp.ge.s32 	%p2, %r109, %r15;
	@%p2 bra 	$L__BB7_20;
	mov.u32 	%r3, %tid.x;
	shl.b32 	%r19, %r3, 3;
	cvt.u64.u32 	%rd5, %r19;
	cvta.to.global.u64 	%rd28, %rd13;
	mul.wide.u32 	%rd29, %r19, 2;
	add.s64 	%rd6, %rd28, %rd29;
	cvt.rn.f32.f64 	%f1, %fd1;
	cvta.to.global.u64 	%rd30, %rd18;
	add.s64 	%rd7, %rd30, %rd29;
	cvta.to.global.u64 	%rd31, %rd19;
	add.s64 	%rd8, %rd31, %rd29;
	cvta.to.global.u64 	%rd9, %rd12;
	cvta.to.global.u64 	%rd10, %rd20;
	cvta.to.global.u64 	%rd11, %rd21;
	mov.u32 	%r20, %nctaid.x;
	mul.lo.s32 	%r4, %r20, %r1;
$L__BB7_4:
	cvt.u32.u64 	%r21, %rd5;
	setp.ge.s32 	%p3, %r21, %r16;
	mov.f32 	%f166, 0f00000000;
	mov.f32 	%f167, %f166;
	mov.f32 	%f168, %f166;
	mov.f32 	%f169, %f166;
	mov.f32 	%f170, %f166;
	mov.f32 	%f171, %f166;
	mov.f32 	%f172, %f166;
	mov.f32 	%f173, %f166;
	mov.f32 	%f177, %f166;
	mov.f32 	%f178, %f166;
	mov.f32 	%f179, %f166;
	@%p3 bra 	$L__BB7_6;
	cvt.s64.s32 	%rd32, %r109;
	mad.lo.s64 	%rd33, %rd15, %rd32, %rd5;
	shr.s64 	%rd34, %rd33, 63;
	shr.u64 	%rd35, %rd34, 61;
	add.s64 	%rd36, %rd33, %rd35;
	shl.b64 	%rd37, %rd36, 1;
	and.b64  	%rd38, %rd37, -16;
	add.s64 	%rd39, %rd9, %rd38;
	ld.global.v2.u64 	{%rd40, %rd41}, [%rd39];
	mov.b64 	{%r35, %r41}, %rd41;
	mov.b64 	{%r23, %r29}, %rd40;
	ld.global.v2.u64 	{%rd42, %rd43}, [%rd6];
	mov.b64 	{%r39, %r45}, %rd43;
	mov.b64 	{%r27, %r33}, %rd42;
	cvta.to.global.u64 	%rd44, %rd14;
	add.s64 	%rd45, %rd44, %rd38;
	ld.global.v2.u64 	{%rd46, %rd47}, [%rd45];
	mov.b64 	{%r36, %r42}, %rd47;
	mov.b64 	{%r24, %r30}, %rd46;
	// begin inline asm
	{add.f16x2 %r22,%r23,%r24;
}
	// end inline asm
	// begin inline asm
	{add.f16x2 %r25,%r22,%r27;
}
	// end inline asm
	// begin inline asm
	{add.f16x2 %r28,%r29,%r30;
}
	// end inline asm
	// begin inline asm
	{add.f16x2 %r31,%r28,%r33;
}
	// end inline asm
	// begin inline asm
	{add.f16x2 %r34,%r35,%r36;
}
	// end inline asm
	// begin inline asm
	{add.f16x2 %r37,%r34,%r39;
}
	// end inline asm
	// begin inline asm
	{add.f16x2 %r40,%r41,%r42;
}
	// end inline asm
	// begin inline asm
	{add.f16x2 %r43,%r40,%r45;
}
	// end inline asm
	// begin inline asm
	{.reg .f16 low,high;
  mov.b32 {low,high},%r25;
  cvt.f32.f16 %f173, low;}

	// end inline asm
	// begin inline asm
	{.reg .f16 low,high;
  mov.b32 {low,high},%r25;
  cvt.f32.f16 %f172, high;}

	// end inline asm
	// begin inline asm
	{.reg .f16 low,high;
  mov.b32 {low,high},%r31;
  cvt.f32.f16 %f171, low;}

	// end inline asm
	// begin inline asm
	{.reg .f16 low,high;
  mov.b32 {low,high},%r31;
  cvt.f32.f16 %f170, high;}

	// end inline asm
	// begin inline asm
	{.reg .f16 low,high;
  mov.b32 {low,high},%r37;
  cvt.f32.f16 %f169, low;}

	// end inline asm
	// begin inline asm
	{.reg .f16 low,high;
  mov.b32 {low,high},%r37;
  cvt.f32.f16 %f168, high;}

	// end inline asm
	// begin inline asm
	{.reg .f16 low,high;
  mov.b32 {low,high},%r43;
  cvt.f32.f16 %f167, low;}

	// end inline asm
	// begin inline asm
	{.reg .f16 low,high;
  mov.b32 {low,high},%r43;
  cvt.f32.f16 %f166, high;}

	// end inline asm
	mov.f32 	%f67, 0f3F800000;
	div.approx.f32 	%f68, %f173, %f67;
	add.f32 	%f69, %f68, 0f00000000;
	sub.f32 	%f70, %f173, %f69;
	fma.rn.f32 	%f71, %f173, %f70, 0f00000000;
	sub.f32 	%f72, %f172, %f69;
	mov.f32 	%f73, 0f40000000;
	div.approx.f32 	%f74, %f72, %f73;
	add.f32 	%f75, %f69, %f74;
	sub.f32 	%f76, %f172, %f75;
	fma.rn.f32 	%f77, %f72, %f76, %f71;
	sub.f32 	%f78, %f171, %f75;
	mov.f32 	%f79, 0f40400000;
	div.approx.f32 	%f80, %f78, %f79;
	add.f32 	%f81, %f75, %f80;
	sub.f32 	%f82, %f171, %f81;
	fma.rn.f32 	%f83, %f78, %f82, %f77;
	sub.f32 	%f84, %f170, %f81;
	mov.f32 	%f85, 0f40800000;
	div.approx.f32 	%f86, %f84, %f85;
	add.f32 	%f87, %f81, %f86;
	sub.f32 	%f88, %f170, %f87;
	fma.rn.f32 	%f89, %f84, %f88, %f83;
	sub.f32 	%f90, %f169, %f87;
	mov.f32 	%f91, 0f40A00000;
	div.approx.f32 	%f92, %f90, %f91;
	add.f32 	%f93, %f87, %f92;
	sub.f32 	%f94, %f169, %f93;
	fma.rn.f32 	%f95, %f90, %f94, %f89;
	sub.f32 	%f96, %f168, %f93;
	mov.f32 	%f97, 0f40C00000;
	div.approx.f32 	%f98, %f96, %f97;
	add.f32 	%f99, %f93, %f98;
	sub.f32 	%f100, %f168, %f99;
	fma.rn.f32 	%f101, %f96, %f100, %f95;
	sub.f32 	%f102, %f167, %f99;
	mov.f32 	%f103, 0f40E00000;
	div.approx.f32 	%f104, %f102, %f103;
	add.f32 	%f105, %f99, %f104;
	sub.f32 	%f106, %f167, %f105;
	fma.rn.f32 	%f107, %f102, %f106, %f101;
	sub.f32 	%f108, %f166, %f105;
	mov.f32 	%f179, 0f41000000;
	div.approx.f32 	%f109, %f108, %f179;
	add.f32 	%f177, %f105, %f109;
	sub.f32 	%f110, %f166, %f177;
	fma.rn.f32 	%f178, %f108, %f110, %f107;
$L__BB7_6:
	mov.b32 	%r54, %f177;
	shfl.sync.down.b32	%r6|%p4, %r54, 4, 6175, -1;
	mov.b32 	%r55, %f178;
	shfl.sync.down.b32	%r7|%p5, %r55, 4, 6175, -1;
	mov.b32 	%r56, %f179;
	shfl.sync.down.b32	%r57|%p6, %r56, 4, 6175, -1;
	mov.b32 	%f23, %r57;
	setp.eq.f32 	%p7, %f23, 0f00000000;
	@%p7 bra 	$L__BB7_8;
	mov.b32 	%f111, %r7;
	mov.b32 	%f112, %r6;
	add.f32 	%f24, %f179, %f23;
	div.approx.f32 	%f113, %f23, %f24;
	sub.f32 	%f114, %f112, %f177;
	fma.rn.f32 	%f177, %f114, %f113, %f177;
	mul.f32 	%f115, %f114, %f114;
	mul.f32 	%f116, %f179, %f115;
	fma.rn.f32 	%f117, %f116, %f113, %f111;
	add.f32 	%f178, %f178, %f117;
	mov.f32 	%f179, %f24;
$L__BB7_8:
	mov.b32 	%r58, %f177;
	shfl.sync.down.b32	%r8|%p8, %r58, 2, 6175, -1;
	mov.b32 	%r59, %f178;
	shfl.sync.down.b32	%r9|%p9, %r59, 2, 6175, -1;
	mov.b32 	%r60, %f179;
	shfl.sync.down.b32	%r61|%p10, %r60, 2, 6175, -1;
	mov.b32 	%f30, %r61;
	setp.eq.f32 	%p11, %f30, 0f00000000;
	@%p11 bra 	$L__BB7_10;
	mov.b32 	%f118, %r9;
	mov.b32 	%f119, %r8;
	add.f32 	%f31, %f179, %f30;
	div.approx.f32 	%f120, %f30, %f31;
	sub.f32 	%f121, %f119, %f177;
	fma.rn.f32 	%f177, %f121, %f120, %f177;
	mul.f32 	%f122, %f121, %f121;
	mul.f32 	%f123, %f179, %f122;
	fma.rn.f32 	%f124, %f123, %f120, %f118;
	add.f32 	%f178, %f178, %f124;
	mov.f32 	%f179, %f31;
$L__BB7_10:
	mov.b32 	%r62, %f177;
	shfl.sync.down.b32	%r10|%p12, %r62, 1, 6175, -1;
	mov.b32 	%r63, %f178;
	shfl.sync.down.b32	%r11|%p13, %r63, 1, 6175, -1;
	mov.b32 	%r64, %f179;
	shfl.sync.down.b32	%r65|%p14, %r64, 1, 6175, -1;
	mov.b32 	%f37, %r65;
	setp.eq.f32 	%p15, %f37, 0f00000000;
	@%p15 bra 	$L__BB7_12;
	mov.b32 	%f125, %r11;
	mov.b32 	%f126, %r10;
	add.f32 	%f38, %f179, %f37;
	div.approx.f32 	%f127, %f37, %f38;
	sub.f32 	%f128, %f126, %f177;
	fma.rn.f32 	%f177, %f128, %f127, %f177;
	mul.f32 	%f129, %f128, %f128;
	mul.f32 	%f130, %f179, %f129;
	fma.rn.f32 	%f131, %f130, %f127, %f125;
	add.f32 	%f178, %f178, %f131;
	mov.f32 	%f179, %f38;
$L__BB7_12:
	mov.b32 	%r66, %f177;
	shfl.sync.idx.b32	%r12|%p16, %r66, 0, 6175, -1;
	mov.b32 	%r67, %f178;
	shfl.sync.idx.b32	%r68|%p17, %r67, 0, 6175, -1;
	mov.b32 	%r69, %f179;
	shfl.sync.idx.b32	%r70|%p18, %r69, 0, 6175, -1;
	mov.b32 	%f132, %r68;
	mov.b32 	%f133, %r70;
	div.approx.f32 	%f134, %f132, %f133;
	max.f32 	%f135, %f134, 0f00000000;
	add.f32 	%f136, %f135, %f1;
	abs.f32 	%f44, %f136;
	setp.lt.f32 	%p19, %f44, 0f00800000;
	mul.f32 	%f137, %f136, 0f4B800000;
	selp.f32 	%f45, %f137, %f136, %p19;
	mov.b32 	%r13, %f45;
	add.s32 	%r71, %r13, -8388608;
	setp.gt.u32 	%p20, %r71, 2130706431;
	@%p20 bra 	$L__BB7_14;
	and.b32  	%r72, %r13, 16777215;
	or.b32  	%r73, %r72, 1056964608;
	mov.b32 	%f138, %r73;
	sub.s32 	%r74, %r73, %r13;
	add.s32 	%r75, %r74, 201326592;
	selp.b32 	%r76, %r75, %r74, %p19;
	rsqrt.approx.ftz.f32 	%f139, %f138;
	mul.f32 	%f140, %f139, %f139;
	neg.f32 	%f141, %f140;
	fma.rn.f32 	%f142, %f139, %f139, %f141;
	neg.f32 	%f143, %f138;
	fma.rn.f32 	%f144, %f140, %f143, 0f3F800000;
	fma.rn.f32 	%f145, %f142, %f143, %f144;
	fma.rn.f32 	%f146, %f145, 0f3EC00000, 0f3F000000;
	mul.f32 	%f147, %f139, %f145;
	fma.rn.f32 	%f148, %f146, %f147, %f139;
	shr.s32 	%r77, %r76, 1;
	mov.b32 	%r78, %f148;
	add.s32 	%r79, %r77, %r78;
	mov.b32 	%f186, %r79;
	bra.uni 	$L__BB7_15;
$L__BB7_14:
	rsqrt.approx.ftz.f32 	%f186, %f45;
$L__BB7_15:
	setp.ne.s32 	%p22, %r3, 0;
	@%p22 bra 	$L__BB7_17;
	mul.wide.s32 	%rd48, %r109, 4;
	add.s64 	%rd49, %rd10, %rd48;
	st.global.u32 	[%rd49], %r12;
	add.s64 	%rd50, %rd11, %rd48;
	st.global.f32 	[%rd50], %f186;
$L__BB7_17:
	mov.b32 	%f149, %r12;
	cvt.u32.u64 	%r80, %rd5;
	setp.ge.s32 	%p23, %r80, %r16;
	sub.f32 	%f150, %f173, %f149;
	mul.f32 	%f49, %f186, %f150;
	sub.f32 	%f151, %f172, %f149;
	mul.f32 	%f50, %f186, %f151;
	sub.f32 	%f152, %f171, %f149;
	mul.f32 	%f51, %f186, %f152;
	sub.f32 	%f153, %f170, %f149;
	mul.f32 	%f52, %f186, %f153;
	sub.f32 	%f154, %f169, %f149;
	mul.f32 	%f53, %f186, %f154;
	sub.f32 	%f155, %f168, %f149;
	mul.f32 	%f54, %f186, %f155;
	sub.f32 	%f156, %f167, %f149;
	mul.f32 	%f55, %f186, %f156;
	sub.f32 	%f157, %f166, %f149;
	mul.f32 	%f56, %f186, %f157;
	@%p23 bra 	$L__BB7_19;
	cvt.s64.s32 	%rd51, %r109;
	mad.lo.s64 	%rd52, %rd17, %rd51, %rd5;
	ld.global.v2.u64 	{%rd53, %rd54}, [%rd7];
	mov.b64 	{%r98, %r105}, %rd54;
	mov.b64 	{%r84, %r91}, %rd53;
	ld.global.v2.u64 	{%rd55, %rd56}, [%rd8];
	mov.b64 	{%r101, %r108}, %rd56;
	mov.b64 	{%r87, %r94}, %rd55;
	// begin inline asm
	{ cvt.rn.f16x2.f32 %r81, %f50, %f49; }

	// end inline asm
	// begin inline asm
	{mul.f16x2 %r82,%r81,%r84;
}
	// end inline asm
	// begin inline asm
	{add.f16x2 %r85,%r82,%r87;
}
	// end inline asm
	// begin inline asm
	{ cvt.rn.f16x2.f32 %r88, %f52, %f51; }

	// end inline asm
	// begin inline asm
	{mul.f16x2 %r89,%r88,%r91;
}
	// end inline asm
	// begin inline asm
	{add.f16x2 %r92,%r89,%r94;
}
	// end inline asm
	// begin inline asm
	{ cvt.rn.f16x2.f32 %r95, %f54, %f53; }

	// end inline asm
	// begin inline asm
	{mul.f16x2 %r96,%r95,%r98;
}
	// end inline asm
	// begin inline asm
	{add.f16x2 %r99,%r96,%r101;
}
	// end inline asm
	// begin inline asm
	{ cvt.rn.f16x2.f32 %r102, %f56, %f55; }

	// end inline asm
	// begin inline asm
	{mul.f16x2 %r103,%r102,%r105;
}
	// end inline asm
	// begin inline asm
	{add.f16x2 %r106,%r103,%r108;
}
	// end inline asm
	shr.s64 	%rd57, %rd52, 63;
	shr.u64 	%rd58, %rd57, 61;
	add.s64 	%rd59, %rd52, %rd58;
	cvta.to.global.u64 	%rd60, %rd16;
	shl.b64 	%rd61, %rd59, 1;
	and.b64  	%rd62, %rd61, -16;
	add.s64 	%rd63, %rd60, %rd62;
	st.global.v4.u32 	[%rd63], {%r85, %r92, %r99, %r106};
$L__BB7_19:
	add.s32 	%r109, %r109, %r4;
	setp.lt.s32 	%p24, %r109, %r15;
	@%p24 bra 	$L__BB7_4;
$L__BB7_20:
	ret;

}
	// .globl	_Z17LayerNormWarpImplI19BiasAddResidualLoadI6__halffE11AffineStoreIfS1_EfLi8ELi8ELi8ELi16ELi2ELb0EEvT_T0_iidPT1_S8_
.visible .entry _Z17LayerNormWarpImplI19BiasAddResidualLoadI6__halffE11AffineStoreIfS1_EfLi8ELi8ELi8ELi16ELi2ELb0EEvT_T0_iidPT1_S8_(
	.param .align 8 .b8 _Z17LayerNormWarpImplI19BiasAddResidualLoadI6__halffE11AffineStoreIfS1_EfLi8ELi8ELi8ELi16ELi2ELb0EEvT_T0_iidPT1_S8__param_0[32],
	.param .align 8 .b8 _Z17LayerNormWarpImplI19BiasAddResidualLoadI6__halffE11AffineStoreIfS1_EfLi8ELi8ELi8ELi16ELi2ELb0EEvT_T0_iidPT1_S8__param_1[32],
	.param .u32 _Z17LayerNormWarpImplI19BiasAddResidualLoadI6__halffE11AffineStoreIfS1_EfLi8ELi8ELi8ELi16ELi2ELb0EEvT_T0_iidPT1_S8__param_2,
	.param .u32 _Z17LayerNormWarpImplI19BiasAddResidualLoadI6__halffE11AffineStoreIfS1_EfLi8ELi8ELi8ELi16ELi2ELb0EEvT_T0_iidPT1_S8__param_3,
	.param .f64 _Z17LayerNormWarpImplI19BiasAddResidualLoadI6__halffE11AffineStoreIfS1_EfLi8ELi8ELi8ELi16ELi2ELb0EEvT_T0_iidPT1_S8__param_4,
	.param .u64 .ptr .align 1 _Z17LayerNormWarpImplI19BiasAddResidualLoadI6__halffE11AffineStoreIfS1_EfLi8ELi8ELi8ELi16ELi2ELb0EEvT_T0_iidPT1_S8__param_5,
	.param .u64 .ptr .align 1 _Z17LayerNormWarpImplI19BiasAddResidualLoadI6__halffE11AffineStoreIfS1_EfLi8ELi8ELi8ELi16ELi2ELb0EEvT_T0_iidPT1_S8__param_6
)
.maxntid 256
{
	.reg .pred 	%p<50>;
	.reg .b32 	%r<218>;
	.reg .b32 	%f<337>;
	.reg .b64 	%rd<89>;
	.reg .b64 	%fd<2>;

	ld.param.u64 	%rd20, [_Z17LayerNormWarpImplI19BiasAddResidualLoadI6__halffE11AffineStoreIfS1_EfLi8ELi8ELi8ELi16ELi2ELb0EEvT_T0_iidPT1_S8__param_1+24];
	ld.param.u64 	%rd19, [_Z17LayerNormWarpImplI19BiasAddResidualLoadI6__halffE11AffineStoreIfS1_EfLi8ELi8ELi8ELi16ELi2ELb0EEvT_T0_iidPT1_S8__param_1+16];
	ld.param.u64 	%rd18, [_Z17LayerNormWarpImplI19BiasAddResidualLoadI6__halffE11AffineStoreIfS1_EfLi8ELi8ELi8ELi16ELi2ELb0EEvT_T0_iidPT1_S8__param_1+8];
	ld.param.u64 	%rd17, [_Z17LayerNormWarpImplI19BiasAddResidualLoadI6__halffE11AffineStoreIfS1_EfLi8ELi8ELi8ELi16ELi2ELb0EEvT_T0_iidPT1_S8__param_1];
	ld.param.u64 	%rd16, [_Z17LayerNormWarpImplI19BiasAddResidualLoadI6__halffE11AffineStoreIfS1_EfLi8ELi8ELi8ELi16ELi2ELb0EEvT_T0_iidPT1_S8__param_0+24];
	ld.param.u64 	%rd15, [_Z17LayerNormWarpImplI19BiasAddResidualLoadI6__halffE11AffineStoreIfS1_EfLi8ELi8ELi8ELi16ELi2ELb0EEvT_T0_iidPT1_S8__param_0+16];
	ld.param.u64 	%rd14, [_Z17LayerNormWarpImplI19BiasAddResidualLoadI6__halffE11AffineStoreIfS1_EfLi8ELi8ELi8ELi16ELi2ELb0EEvT_T0_iidPT1_S8__param_0+8];
	ld.param.u64 	%rd13, [_Z17LayerNormWarpImplI19BiasAddResidualLoadI6__halffE11AffineStoreIfS1_EfLi8ELi8ELi8ELi16ELi2ELb0EEvT_T0_iidPT1_S8__param_0];
	ld.param.u32 	%r27, [_Z17LayerNormWarpImplI19BiasAddResidualLoadI6__halffE11AffineStoreIfS1_EfLi8ELi8ELi8ELi16ELi2ELb0EEvT_T0_iidPT1_S8__param_2];
	ld.param.u32 	%r28, [_Z17LayerNormWarpImplI19BiasAddResidualLoadI6__halffE11AffineStoreIfS1_EfLi8ELi8ELi8ELi16ELi2ELb0EEvT_T0_iidPT1_S8__param_3];
	ld.param.f64 	%fd1, [_Z17LayerNormWarpImplI19BiasAddResidualLoadI6__halffE11AffineStoreIfS1_EfLi8ELi8ELi8ELi16ELi2ELb0EEvT_T0_iidPT1_S8__param_4];
	ld.param.u64 	%rd21, [_Z17LayerNormWarpImplI19BiasAddResidualLoadI6__halffE11AffineStoreIfS1_EfLi8ELi8ELi8ELi16ELi2ELb0EEvT_T0_iidPT1_S8__param_5];
	ld.param.u64 	%rd22, [_Z17LayerNormWarpImplI19BiasAddResidualLoadI6__halffE11AffineStoreIfS1_EfLi8ELi8ELi8ELi16ELi2ELb0EEvT_T0_iidPT1_S8__param_6];
	setp.lt.s32 	%p1, %r28, 129;
	@%p1 bra 	$L__BB8_2;
	mov.u64 	%rd23, $str;
	cvta.global.u64 	%rd24, %rd23;
	mov.u64 	%rd25, $str$1;
	cvta.global.u64 	%rd26, %rd25;
	mov.u64 	%rd27, __unnamed_9;
	cvta.global.u64 	%rd28, %rd27;
	{ // callseq 8, 0
	.param .b64 param0;
	st.param.b64 	[param0], %rd24;
	.param .b64 param1;
	st.param.b64 	[param1], %rd26;
	.param .b32 param2;
	st.param.b32 	[param2], 462;
	.param .b64 param3;
	st.param.b64 	[param3], %rd28;
	.param .b64 param4;
	st.param.b64 	[param4], 1;
	call.uni 
	__assertfail, 
	(
	param0, 
	param1, 
	param2, 
	param3, 
	param4
	);
	} // callseq 8
$L__BB8_2:
	mov.u32 	%r29, %ctaid.x;
	mov.u32 	%r1, %ntid.y;
	mov.u32 	%r30, %tid.y;
	mad.lo.s32 	%r31, %r29, %r1, %r30;
	shl.b32 	%r217, %r31, 1;
	setp.ge.s32 	%p2, %r217, %r27;
	@%p2 bra 	$L__BB8_31;
	mov.u32 	%r3, %tid.x;
	shl.b32 	%r32, %r3, 3;
	cvt.u64.u32 	%rd3, %r32;
	cvt.rn.f32.f64 	%f1, %fd1;
	cvta.to.global.u64 	%rd29, %rd19;
	mul.wide.u32 	%rd30, %r32, 2;
	add.s64 	%rd4, %rd29, %rd30;
	cvta.to.global.u64 	%rd31, %rd20;
	add.s64 	%rd5, %rd31, %rd30;
	cvta.to.global.u64 	%rd6, %rd21;
	cvta.to.global.u64 	%rd7, %rd22;
	mov.u32 	%r33, %nctaid.x;
	mul.lo.s32 	%r34, %r1, %r33;
	shl.b32 	%r4, %r34, 1;
$L__BB8_4:
	cvta.to.global.u64 	%rd32, %rd14;
	shl.b64 	%rd33, %rd3, 1;
	add.s64 	%rd34, %rd32, %rd33;
	ld.global.v2.u64 	{%rd35, %rd36}, [%rd34];
	mov.b64 	{%r84, %r90}, %rd36;
	mov.b64 	{%r72, %r78}, %rd35;
	cvt.s64.s32 	%rd8, %r217;
	mad.lo.s64 	%rd37, %rd16, %rd8, %rd3;
	shr.s64 	%rd38, %rd37, 63;
	shr.u64 	%rd39, %rd38, 61;
	add.s64 	%rd40, %rd37, %rd39;
	cvta.to.global.u64 	%rd41, %rd13;
	shl.b64 	%rd42, %rd40, 1;
	and.b64  	%rd43, %rd42, -16;
	add.s64 	%rd44, %rd41, %rd43;
	ld.global.v2.u64 	{%rd45, %rd46}, [%rd44];
	mov.b64 	{%r48, %r54}, %rd46;
	mov.b64 	{%r36, %r42}, %rd45;
	cvta.to.global.u64 	%rd47, %rd15;
	add.s64 	%rd48, %rd47, %rd43;
	ld.global.v2.u64 	{%rd49, %rd50}, [%rd48];
	mov.b64 	{%r49, %r55}, %rd50;
	mov.b64 	{%r37, %r43}, %rd49;
	// begin inline asm
	{add.f16x2 %r35,%r36,%r37;
}
	// end inline asm
	// begin inline asm
	{add.f16x2 %r38,%r35,%r72;
}
	// end inline asm
	// begin inline asm
	{add.f16x2 %r41,%r42,%r43;
}
	// end inline asm
	// begin inline asm
	{add.f16x2 %r44,%r41,%r78;
}
	// end inline asm
	// begin inline asm
	{add.f16x2 %r47,%r48,%r49;
}
	// end inline asm
	// begin inline asm
	{add.f16x2 %r50,%r47,%r84;
}
	// end inline asm
	// begin inline asm
	{add.f16x2 %r53,%r54,%r55;
}
	// end inline asm
	// begin inline asm
	{add.f16x2 %r56,%r53,%r90;
}
	// end inline asm
	// begin inline asm
	{.reg .f16 low,high;
  mov.b32 {low,high},%r38;
  cvt.f32.f16 %f88, low;}

	// end inline asm
	// begin inline asm
	{.reg .f16 low,high;
  mov.b32 {low,high},%r38;
  cvt.f32.f16 %f89, high;}

	// end inline asm
	// begin inline asm
	{.reg .f16 low,high;
  mov.b32 {low,high},%r44;
  cvt.f32.f16 %f90, low;}

	// end inline asm
	// begin inline asm
	{.reg .f16 low,high;
  mov.b32 {low,high},%r44;
  cvt.f32.f16 %f91, high;}

	// end inline asm
	// begin inline asm
	{.reg .f16 low,high;
  mov.b32 {low,high},%r50;
  cvt.f32.f16 %f92, low;}

	// end inline asm
	// begin inline asm
	{.reg .f16 low,high;
  mov.b32 {low,high},%r50;
  cvt.f32.f16 %f93, high;}

	// end inline asm
	// begin inline asm
	{.reg .f16 low,high;
  mov.b32 {low,high},%r56;
  cvt.f32.f16 %f94, low;}

	// end inline asm
	// begin inline asm
	{.reg .f16 low,high;
  mov.b32 {low,high},%r56;
  cvt.f32.f16 %f95, high;}

	// end inline asm
	mov.f32 	%f105, 0f3F800000;
	div.approx.f32 	%f106, %f88, %f105;
	add.f32 	%f107, %f106, 0f00000000;
	sub.f32 	%f108, %f88, %f107;
	fma.rn.f32 	%f109, %f88, %f108, 0f00000000;
	sub.f32 	%f110, %f89, %f107;
	mov.f32 	%f111, 0f40000000;
	div.approx.f32 	%f112, %f110, %f111;
	add.f32 	%f113, %f107, %f112;
	sub.f32 	%f114, %f89, %f113;
	fma.rn.f32 	%f115, %f110, %f114, %f109;
	sub.f32 	%f116, %f90, %f113;
	mov.f32 	%f117, 0f40400000;
	div.approx.f32 	%f118, %f116, %f117;
	add.f32 	%f119, %f113, %f118;
	sub.f32 	%f120, %f90, %f119;
	fma.rn.f32 	%f121, %f116, %f120, %f115;
	sub.f32 	%f122, %f91, %f119;
	mov.f32 	%f123, 0f40800000;
	div.approx.f32 	%f124, %f122, %f123;
	add.f32 	%f125, %f119, %f124;
	sub.f32 	%f126, %f91, %f125;
	fma.rn.f32 	%f127, %f122, %f126, %f121;
	sub.f32 	%f128, %f92, %f125;
	mov.f32 	%f129, 0f40A00000;
	div.approx.f32 	%f130, %f128, %f129;
	add.f32 	%f131, %f125, %f130;
	sub.f32 	%f132, %f92, %f131;
	fma.rn.f32 	%f133, %f128, %f132, %f127;
	sub.f32 	%f134, %f93, %f131;
	mov.f32 	%f135, 0f40C00000;
	div.approx.f32 	%f136, %f134, %f135;
	add.f32 	%f137, %f131, %f136;
	sub.f32 	%f138, %f93, %f137;
	fma.rn.f32 	%f139, %f134, %f138, %f133;
	sub.f32 	%f140, %f94, %f137;
	mov.f32 	%f141, 0f40E00000;
	div.approx.f32 	%f142, %f140, %f141;
	add.f32 	%f143, %f137, %f142;
	sub.f32 	%f144, %f94, %f143;
	fma.rn.f32 	%f145, %f140, %f144, %f139;
	sub.f32 	%f146, %f95, %f143;
	mov.f32 	%f316, 0f41000000;
	div.approx.f32 	%f147, %f146, %f316;
	add.f32 	%f314, %f143, %f147;
	sub.f32 	%f148, %f95, %f314;
	fma.rn.f32 	%f315, %f146, %f148, %f145;
	add.s32 	%r99, %r217, 1;
	cvt.s64.s32 	%rd9, %r99;
	mad.lo.s64 	%rd51, %rd16, %rd9, %rd3;
	shr.s64 	%rd52, %rd51, 63;
	shr.u64 	%rd53, %rd52, 61;
	add.s64 	%rd54, %rd51, %rd53;
	shl.b64 	%rd55, %rd54, 1;
	and.b64  	%rd56, %rd55, -16;
	add.s64 	%rd57, %rd41, %rd56;
	ld.global.v2.u64 	{%rd58, %rd59}, [%rd57];
	mov.b64 	{%r80, %r86}, %rd59;
	mov.b64 	{%r68, %r74}, %rd58;
	add.s64 	%rd60, %rd47, %rd56;
	ld.global.v2.u64 	{%rd61, %rd62}, [%rd60];
	mov.b64 	{%r81, %r87}, %rd62;
	mov.b64 	{%r69, %r75}, %rd61;
	// begin inline asm
	{add.f16x2 %r67,%r68,%r69;
}
	// end inline asm
	// begin inline asm
	{add.f16x2 %r70,%r67,%r72;
}
	// end inline asm
	// begin inline asm
	{add.f16x2 %r73,%r74,%r75;
}
	// end inline asm
	// begin inline asm
	{add.f16x2 %r76,%r73,%r78;
}
	// end inline asm
	// begin inline asm
	{add.f16x2 %r79,%r80,%r81;
}
	// end inline asm
	// begin inline asm
	{add.f16x2 %r82,%r79,%r84;
}
	// end inline asm
	// begin inline asm
	{add.f16x2 %r85,%r86,%r87;
}
	// end inline asm
	// begin inline asm
	{add.f16x2 %r88,%r85,%r90;
}
	// end inline asm
	// begin inline asm
	{.reg .f16 low,high;
  mov.b32 {low,high},%r70;
  cvt.f32.f16 %f96, low;}

	// end inline asm
	// begin inline asm
	{.reg .f16 low,high;
  mov.b32 {low,high},%r70;
  cvt.f32.f16 %f97, high;}

	// end inline asm
	// begin inline asm
	{.reg .f16 low,high;
  mov.b32 {low,high},%r76;
  cvt.f32.f16 %f98, low;}

	// end inline asm
	// begin inline asm
	{.reg .f16 low,high;
  mov.b32 {low,high},%r76;
  cvt.f32.f16 %f99, high;}

	// end inline asm
	// begin inline asm
	{.reg .f16 low,high;
  mov.b32 {low,high},%r82;
  cvt.f32.f16 %f100, low;}

	// end inline asm
	// begin inline asm
	{.reg .f16 low,high;
  mov.b32 {low,high},%r82;
  cvt.f32.f16 %f101, high;}

	// end inline asm
	// begin inline asm
	{.reg .f16 low,high;
  mov.b32 {low,high},%r88;
  cvt.f32.f16 %f102, low;}

	// end inline asm
	// begin inline asm
	{.reg .f16 low,high;
  mov.b32 {low,high},%r88;
  cvt.f32.f16 %f103, high;}

	// end inline asm
	div.approx.f32 	%f149, %f96, %f105;
	add.f32 	%f150, %f149, 0f00000000;
	sub.f32 	%f151, %f96, %f150;
	fma.rn.f32 	%f152, %f96, %f151, 0f00000000;
	sub.f32 	%f153, %f97, %f150;
	div.approx.f32 	%f154, %f153, %f111;
	add.f32 	%f155, %f150, %f154;
	sub.f32 	%f156, %f97, %f155;
	fma.rn.f32 	%f157, %f153, %f156, %f152;
	sub.f32 	%f158, %f98, %f155;
	div.approx.f32 	%f159, %f158, %f117;
	add.f32 	%f160, %f155, %f159;
	sub.f32 	%f161, %f98, %f160;
	fma.rn.f32 	%f162, %f158, %f161, %f157;
	sub.f32 	%f163, %f99, %f160;
	div.approx.f32 	%f164, %f163, %f123;
	add.f32 	%f165, %f160, %f164;
	sub.f32 	%f166, %f99, %f165;
	fma.rn.f32 	%f167, %f163, %f166, %f162;
	sub.f32 	%f168, %f100, %f165;
	div.approx.f32 	%f169, %f168, %f129;
	add.f32 	%f170, %f165, %f169;
	sub.f32 	%f171, %f100, %f170;
	fma.rn.f32 	%f172, %f168, %f171, %f167;
	sub.f32 	%f173, %f101, %f170;
	div.approx.f32 	%f174, %f173, %f135;
	add.f32 	%f175, %f170, %f174;
	sub.f32 	%f176, %f101, %f175;
	fma.rn.f32 	%f177, %f173, %f176, %f172;
	sub.f32 	%f178, %f102, %f175;
	div.approx.f32 	%f179, %f178, %f141;
	add.f32 	%f180, %f175, %f179;
	sub.f32 	%f181, %f102, %f180;
	fma.rn.f32 	%f182, %f178, %f181, %f177;
	sub.f32 	%f183, %f103, %f180;
	div.approx.f32 	%f184, %f183, %f316;
	add.f32 	%f327, %f180, %f184;
	sub.f32 	%f185, %f103, %f327;
	fma.rn.f32 	%f328, %f183, %f185, %f182;
	mov.b32 	%r100, %f314;
	shfl.sync.down.b32	%r6|%p3, %r100, 8, 4127, -1;
	mov.b32 	%r101, %f315;
	shfl.sync.down.b32	%r7|%p4, %r101, 8, 4127, -1;
	mov.b32 	%r102, 1090519040;
	shfl.sync.down.b32	%r103|%p5, %r102, 8, 4127, -1;
	mov.b32 	%f22, %r103;
	setp.eq.f32 	%p6, %f22, 0f00000000;
	@%p6 bra 	$L__BB8_6;
	mov.b32 	%f186, %r7;
	mov.b32 	%f187, %r6;
	add.f32 	%f316, %f22, 0f41000000;
	div.approx.f32 	%f188, %f22, %f316;
	sub.f32 	%f189, %f187, %f314;
	fma.rn.f32 	%f314, %f188, %f189, %f314;
	mul.f32 	%f190, %f189, %f189;
	mul.f32 	%f191, %f190, 0f41000000;
	fma.rn.f32 	%f192, %f188, %f191, %f186;
	add.f32 	%f315, %f315, %f192;
$L__BB8_6:
	mov.b32 	%r104, %f314;
	shfl.sync.down.b32	%r8|%p7, %r104, 4, 4127, -1;
	mov.b32 	%r105, %f315;
	shfl.sync.down.b32	%r9|%p8, %r105, 4, 4127, -1;
	mov.b32 	%r106, %f316;
	shfl.sync.down.b32	%r107|%p9, %r106, 4, 4127, -1;
	mov.b32 	%f29, %r107;
	setp.eq.f32 	%p10, %f29, 0f00000000;
	@%p10 bra 	$L__BB8_8;
	mov.b32 	%f193, %r9;
	mov.b32 	%f194, %r8;
	add.f32 	%f30, %f316, %f29;
	div.approx.f32 	%f195, %f29, %f30;
	sub.f32 	%f196, %f194, %f314;
	fma.rn.f32 	%f314, %f195, %f196, %f314;
	mul.f32 	%f197, %f196, %f196;
	mul.f32 	%f198, %f197, %f316;
	fma.rn.f32 	%f199, %f195, %f198, %f193;
	add.f32 	%f315, %f315, %f199;
	mov.f32 	%f316, %f30;
$L__BB8_8:
	mov.b32 	%r108, %f314;
	shfl.sync.down.b32	%r10|%p11, %r108, 2, 4127, -1;
	mov.b32 	%r109, %f315;
	shfl.sync.down.b32	%r11|%p12, %r109, 2, 4127, -1;
	mov.b32 	%r110, %f316;
	shfl.sync.down.b32	%r111|%p13, %r110, 2, 4127, -1;
	mov.b32 	%f36, %r111;
	setp.eq.f32 	%p14, %f36, 0f00000000;
	@%p14 bra 	$L__BB8_10;
	mov.b32 	%f200, %r11;
	mov.b32 	%f201, %r10;
	add.f32 	%f37, %f316, %f36;
	div.approx.f32 	%f202, %f36, %f37;
	sub.f32 	%f203, %f201, %f314;
	fma.rn.f32 	%f314, %f202, %f203, %f314;
	mul.f32 	%f204, %f203, %f203;
	mul.f32 	%f205, %f204, %f316;
	fma.rn.f32 	%f206, %f202, %f205, %f200;
	add.f32 	%f315, %f315, %f206;
	mov.f32 	%f316, %f37;
$L__BB8_10:
	mov.b32 	%r112, %f314;
	shfl.sync.down.b32	%r12|%p15, %r112, 1, 4127, -1;
	mov.b32 	%r113, %f315;
	shfl.sync.down.b32	%r13|%p16, %r113, 1, 4127, -1;
	mov.b32 	%r114, %f316;
	shfl.sync.down.b32	%r115|%p17, %r114, 1, 4127, -1;
	mov.b32 	%f43, %r115;
	setp.eq.f32 	%p18, %f43, 0f00000000;
	@%p18 bra 	$L__BB8_12;
	mov.b32 	%f207, %r13;
	mov.b32 	%f208, %r12;
	add.f32 	%f44, %f316, %f43;
	div.approx.f32 	%f209, %f43, %f44;
	sub.f32 	%f210, %f208, %f314;
	fma.rn.f32 	%f314, %f209, %f210, %f314;
	mul.f32 	%f211, %f210, %f210;
	mul.f32 	%f212, %f211, %f316;
	fma.rn.f32 	%f213, %f209, %f212, %f207;
	add.f32 	%f315, %f315, %f213;
	mov.f32 	%f316, %f44;
$L__BB8_12:
	mov.b32 	%r116, %f314;
	shfl.sync.idx.b32	%r14|%p19, %r116, 0, 4127, -1;
	mov.b32 	%r117, %f315;
	shfl.sync.idx.b32	%r118|%p20, %r117, 0, 4127, -1;
	mov.b32 	%r119, %f316;
	shfl.sync.idx.b32	%r120|%p21, %r119, 0, 4127, -1;
	mov.b32 	%f214, %r118;
	mov.b32 	%f215, %r120;
	div.approx.f32 	%f216, %f214, %f215;
	max.f32 	%f217, %f216, 0f00000000;
	add.f32 	%f218, %f217, %f1;
	abs.f32 	%f50, %f218;
	setp.lt.f32 	%p22, %f50, 0f00800000;
	mul.f32 	%f219, %f218, 0f4B800000;
	selp.f32 	%f51, %f219, %f218, %p22;
	mov.b32 	%r15, %f51;
	add.s32 	%r121, %r15, -8388608;
	setp.gt.u32 	%p23, %r121, 2130706431;
	@%p23 bra 	$L__BB8_14;
	and.b32  	%r122, %r15, 16777215;
	or.b32  	%r123, %r122, 1056964608;
	mov.b32 	%f220, %r123;
	sub.s32 	%r124, %r123, %r15;
	add.s32 	%r125, %r124, 201326592;
	selp.b32 	%r126, %r125, %r124, %p22;
	rsqrt.approx.ftz.f32 	%f221, %f220;
	mul.f32 	%f222, %f221, %f221;
	neg.f32 	%f223, %f222;
	fma.rn.f32 	%f224, %f221, %f221, %f223;
	neg.f32 	%f225, %f220;
	fma.rn.f32 	%f226, %f222, %f225, 0f3F800000;
	fma.rn.f32 	%f227, %f224, %f225, %f226;
	fma.rn.f32 	%f228, %f227, 0f3EC00000, 0f3F000000;
	mul.f32 	%f229, %f221, %f227;
	fma.rn.f32 	%f230, %f228, %f229, %f221;
	shr.s32 	%r127, %r126, 1;
	mov.b32 	%r128, %f230;
	add.s32 	%r129, %r127, %r128;
	mov.b32 	%f323, %r129;
	bra.uni 	$L__BB8_15;
$L__BB8_14:
	rsqrt.approx.ftz.f32 	%f323, %f51;
$L__BB8_15:
	setp.ne.s32 	%p25, %r3, 0;
	shl.b64 	%rd63, %rd8, 2;
	add.s64 	%rd10, %rd6, %rd63;
	add.s64 	%rd11, %rd7, %rd63;
	@%p25 bra 	$L__BB8_17;
	st.global.u32 	[%rd10], %r14;
	st.global.f32 	[%rd11], %f323;
$L__BB8_17:
	mov.b32 	%f240, %r14;
	sub.f32 	%f241, %f88, %f240;
	mul.f32 	%f231, %f323, %f241;
	sub.f32 	%f242, %f89, %f240;
	mul.f32 	%f232, %f323, %f242;
	sub.f32 	%f243, %f90, %f240;
	mul.f32 	%f233, %f323, %f243;
	sub.f32 	%f244, %f91, %f240;
	mul.f32 	%f234, %f323, %f244;
	sub.f32 	%f245, %f92, %f240;
	mul.f32 	%f235, %f323, %f245;
	sub.f32 	%f246, %f93, %f240;
	mul.f32 	%f236, %f323, %f246;
	sub.f32 	%f247, %f94, %f240;
	mul.f32 	%f237, %f323, %f247;
	sub.f32 	%f248, %f95, %f240;
	mul.f32 	%f238, %f323, %f248;
	mad.lo.s64 	%rd64, %rd18, %rd8, %rd3;
	ld.global.v2.u64 	{%rd65, %rd66}, [%rd4];
	mov.b64 	{%r147, %r154}, %rd66;
	mov.b64 	{%r133, %r140}, %rd65;
	ld.global.v2.u64 	{%rd67, %rd68}, [%rd5];
	mov.b64 	{%r150, %r157}, %rd68;
	mov.b64 	{%r136, %r143}, %rd67;
	// begin inline asm
	{ cvt.rn.f16x2.f32 %r130, %f232, %f231; }

	// end inline asm
	// begin inline asm
	{mul.f16x2 %r131,%r130,%r133;
}
	// end inline asm
	// begin inline asm
	{add.f16x2 %r134,%r131,%r136;
}
	// end inline asm
	// begin inline asm
	{ cvt.rn.f16x2.f32 %r137, %f234, %f233; }

	// end inline asm
	// begin inline asm
	{mul.f16x2 %r138,%r137,%r140;
}
	// end inline asm
	// begin inline asm
	{add.f16x2 %r141,%r138,%r143;
}
	// end inline asm
	// begin inline asm
	{ cvt.rn.f16x2.f32 %r144, %f236, %f235; }

	// end inline asm
	// begin inline asm
	{mul.f16x2 %r145,%r144,%r147;
}
	// end inline asm
	// begin inline asm
	{add.f16x2 %r148,%r145,%r150;
}
	// end inline asm
	// begin inline asm
	{ cvt.rn.f16x2.f32 %r151, %f238, %f237; }

	// end inline asm
	// begin inline asm
	{mul.f16x2 %r152,%r151,%r154;
}
	// end inline asm
	// begin inline asm
	{add.f16x2 %r155,%r152,%r157;
}
	// end inline asm
	shr.s64 	%rd69, %rd64, 63;
	shr.u64 	%rd70, %rd69, 61;
	add.s64 	%rd71, %rd64, %rd70;
	cvta.to.global.u64 	%rd12, %rd17;
	shl.b64 	%rd72, %rd71, 1;
	and.b64  	%rd73, %rd72, -16;
	add.s64 	%rd74, %rd12, %rd73;
	st.global.v4.u32 	[%rd74], {%r134, %r141, %r148, %r155};
	mov.b32 	%r158, %f327;
	shfl.sync.down.b32	%r16|%p26, %r158, 8, 4127, -1;
	mov.b32 	%r159, %f328;
	shfl.sync.down.b32	%r17|%p27, %r159, 8, 4127, -1;
	mov.b32 	%r160, 1090519040;
	shfl.sync.down.b32	%r161|%p28, %r160, 8, 4127, -1;
	mov.b32 	%f55, %r161;
	setp.eq.f32 	%p29, %f55, 0f00000000;
	mov.f32 	%f329, 0f41000000;
	@%p29 bra 	$L__BB8_19;
	mov.b32 	%f249, %r17;
	mov.b32 	%f250, %r16;
	add.f32 	%f329, %f55, 0f41000000;
	div.approx.f32 	%f251, %f55, %f329;
	sub.f32 	%f252, %f250, %f327;
	fma.rn.f32 	%f327, %f251, %f252, %f327;
	mul.f32 	%f253, %f252, %f252;
	mul.f32 	%f254, %f253, 0f41000000;
	fma.rn.f32 	%f255, %f251, %f254, %f249;
	add.f32 	%f328, %f328, %f255;
$L__BB8_19:
	mov.b32 	%r162, %f327;
	shfl.sync.down.b32	%r18|%p30, %r162, 4, 4127, -1;
	mov.b32 	%r163, %f328;
	shfl.sync.down.b32	%r19|%p31, %r163, 4, 4127, -1;
	mov.b32 	%r164, %f329;
	shfl.sync.down.b32	%r165|%p32, %r164, 4, 4127, -1;
	mov.b32 	%f62, %r165;
	setp.eq.f32 	%p33, %f62, 0f00000000;
	@%p33 bra 	$L__BB8_21;
	mov.b32 	%f256, %r19;
	mov.b32 	%f257, %r18;
	add.f32 	%f63, %f329, %f62;
	div.approx.f32 	%f258, %f62, %f63;
	sub.f32 	%f259, %f257, %f327;
	fma.rn.f32 	%f327, %f258, %f259, %f327;
	mul.f32 	%f260, %f259, %f259;
	mul.f32 	%f261, %f260, %f329;
	fma.rn.f32 	%f262, %f258, %f261, %f256;
	add.f32 	%f328, %f328, %f262;
	mov.f32 	%f329, %f63;
$L__BB8_21:
	mov.b32 	%r166, %f327;
	shfl.sync.down.b32	%r20|%p34, %r166, 2, 4127, -1;
	mov.b32 	%r167, %f328;
	shfl.sync.down.b32	%r21|%p35, %r167, 2, 4127, -1;
	mov.b32 	%r168, %f329;
	shfl.sync.down.b32	%r169|%p36, %r168, 2, 4127, -1;
	mov.b32 	%f69, %r169;
	setp.eq.f32 	%p37, %f69, 0f00000000;
	@%p37 bra 	$L__BB8_23;
	mov.b32 	%f263, %r21;
	mov.b32 	%f264, %r20;
	add.f32 	%f70, %f329, %f69;
	div.approx.f32 	%f265, %f69, %f70;
	sub.f32 	%f266, %f264, %f327;
	fma.rn.f32 	%f327, %f265, %f266, %f327;
	mul.f32 	%f267, %f266, %f266;
	mul.f32 	%f268, %f267, %f329;
	fma.rn.f32 	%f269, %f265, %f268, %f263;
	add.f32 	%f328, %f328, %f269;
	mov.f32 	%f329, %f70;
$L__BB8_23:
	mov.b32 	%r170, %f327;
	shfl.sync.down.b32	%r22|%p38, %r170, 1, 4127, -1;
	mov.b32 	%r171, %f328;
	shfl.sync.down.b32	%r23|%p39, %r171, 1, 4127, -1;
	mov.b32 	%r172, %f329;
	shfl.sync.down.b32	%r173|%p40, %r172, 1, 4127, -1;
	mov.b32 	%f76, %r173;
	setp.eq.f32 	%p41, %f76, 0f00000000;
	@%p41 bra 	$L__BB8_25;
	mov.b32 	%f270, %r23;
	mov.b32 	%f271, %r22;
	add.f32 	%f77, %f329, %f76;
	div.approx.f32 	%f272, %f76, %f77;
	sub.f32 	%f273, %f271, %f327;
	fma.rn.f32 	%f327, %f272, %f273, %f327;
	mul.f32 	%f274, %f273, %f273;
	mul.f32 	%f275, %f274, %f329;
	fma.rn.f32 	%f276, %f272, %f275, %f270;
	add.f32 	%f328, %f328, %f276;
	mov.f32 	%f329, %f77;
$L__BB8_25:
	mov.b32 	%r174, %f327;
	shfl.sync.idx.b32	%r24|%p42, %r174, 0, 4127, -1;
	mov.b32 	%r175, %f328;
	shfl.sync.idx.b32	%r176|%p43, %r175, 0, 4127, -1;
	mov.b32 	%r177, %f329;
	shfl.sync.idx.b32	%r178|%p44, %r177, 0, 4127, -1;
	mov.b32 	%f277, %r176;
	mov.b32 	%f278, %r178;
	div.approx.f32 	%f279, %f277, %f278;
	max.f32 	%f280, %f279, 0f00000000;
	add.f32 	%f281, %f280, %f1;
	abs.f32 	%f83, %f281;
	setp.lt.f32 	%p45, %f83, 0f00800000;
	mul.f32 	%f282, %f281, 0f4B800000;
	selp.f32 	%f84, %f282, %f281, %p45;
	mov.b32 	%r25, %f84;
	add.s32 	%r179, %r25, -8388608;
	setp.lt.u32 	%p46, %r179, 2130706432;
	@%p46 bra 	$L__BB8_27;
	rsqrt.approx.ftz.f32 	%f336, %f84;
	bra.uni 	$L__BB8_28;
$L__BB8_27:
	and.b32  	%r180, %r25, 16777215;
	or.b32  	%r181, %r180, 1056964608;
	mov.b32 	%f283, %r181;
	sub.s32 	%r182, %r181, %r25;
	add.s32 	%r183, %r182, 201326592;
	selp.b32 	%r184, %r183, %r182, %p45;
	rsqrt.approx.ftz.f32 	%f284, %f283;
	mul.f32 	%f285, %f284, %f284;
	neg.f32 	%f286, %f285;
	fma.rn.f32 	%f287, %f284, %f284, %f286;
	neg.f32 	%f288, %f283;
	fma.rn.f32 	%f289, %f285, %f288, 0f3F800000;
	fma.rn.f32 	%f290, %f287, %f288, %f289;
	fma.rn.f32 	%f291, %f290, 0f3EC00000, 0f3F000000;
	mul.f32 	%f292, %f284, %f290;
	fma.rn.f32 	%f293, %f291, %f292, %f284;
	shr.s32 	%r185, %r184, 1;
	mov.b32 	%r186, %f293;
	add.s32 	%r187, %r185, %r186;
	mov.b32 	%f336, %r187;
$L__BB8_28:
	@%p25 bra 	$L__BB8_30;
	shl.b64 	%rd75, %rd8, 2;
	add.s64 	%rd76, %rd6, %rd75;
	st.global.u32 	[%rd76+4], %r24;
	add.s64 	%rd77, %rd7, %rd75;
	st.global.f32 	[%rd77+4], %f336;
$L__BB8_30:
	mov.b32 	%f302, %r24;
	cvt.u32.u64 	%r216, %rd8;
	sub.f32 	%f303, %f96, %f302;
	mul.f32 	%f294, %f336, %f303;
	sub.f32 	%f304, %f97, %f302;
	mul.f32 	%f295, %f336, %f304;
	sub.f32 	%f305, %f98, %f302;
	mul.f32 	%f296, %f336, %f305;
	sub.f32 	%f306, %f99, %f302;
	mul.f32 	%f297, %f336, %f306;
	sub.f32 	%f307, %f100, %f302;
	mul.f32 	%f298, %f336, %f307;
	sub.f32 	%f308, %f101, %f302;
	mul.f32 	%f299, %f336, %f308;
	sub.f32 	%f309, %f102, %f302;
	mul.f32 	%f300, %f336, %f309;
	sub.f32 	%f310, %f103, %f302;
	mul.f32 	%f301, %f336, %f310;
	mad.lo.s64 	%rd78, %rd18, %rd9, %rd3;
	ld.global.v2.u64 	{%rd79, %rd80}, [%rd4];
	mov.b64 	{%r205, %r212}, %rd80;
	mov.b64 	{%r191, %r198}, %rd79;
	ld.global.v2.u64 	{%rd81, %rd82}, [%rd5];
	mov.b64 	{%r208, %r215}, %rd82;
	mov.b64 	{%r194, %r201}, %rd81;
	// begin inline asm
	{ cvt.rn.f16x2.f32 %r188, %f295, %f294; }

	// end inline asm
	// begin inline asm
	{mul.f16x2 %r189,%r188,%r191;
}
	// end inline asm
	// begin inline asm
	{add.f16x2 %r192,%r189,%r194;
}
	// end inline asm
	// begin inline asm
	{ cvt.rn.f16x2.f32 %r195, %f297, %f296; }

	// end inline asm
	// begin inline asm
	{mul.f16x2 %r196,%r195,%r198;
}
	// end inline asm
	// begin inline asm
	{add.f16x2 %r199,%r196,%r201;
}
	// end inline asm
	// begin inline asm
	{ cvt.rn.f16x2.f32 %r202, %f299, %f298; }

	// end inline asm
	// begin inline asm
	{mul.f16x2 %r203,%r202,%r205;
}
	// end inline asm
	// begin inline asm
	{add.f16x2 %r206,%r203,%r208;
}
	// end inline asm
	// begin inline asm
	{ cvt.rn.f16x2.f32 %r209, %f301, %f300; }

	// end inline asm
	// begin inline asm
	{mul.f16x2 %r210,%r209,%r212;
}
	// end inline asm
	// begin inline asm
	{add.f16x2 %r213,%r210,%r215;
}
	// end inline asm
	shr.s64 	%rd83, %rd78, 63;
	shr.u64 	%rd84, %rd83, 61;
	add.s64 	%rd85, %rd78, %rd84;
	shl.b64 	%rd86, %rd85, 1;
	and.b64  	%rd87, %rd86, -16;
	add.s64 	%rd88, %rd12, %rd87;
	st.global.v4.u32 	[%rd88], {%r192, %r199, %r206, %r213};
	add.s32 	%r217, %r216, %r4;
	setp.lt.s32 	%p49, %r217, %r27;
	@%p49 bra 	$L__BB8_4;
$L__BB8_31:
	ret;

}
	// .globl	_Z17LayerNormWarpImplI19BiasAddResidualLoadI6__halffE11AffineStoreIfS1_EfLi8ELi8ELi0ELi16ELi2ELb1EEvT_T0_iidPT1_S8_
.visible .entry _Z17LayerNormWarpImplI19BiasAddResidualLoadI6__halffE11AffineStoreIfS1_EfLi8ELi8ELi0ELi16ELi2ELb1EEvT_T0_iidPT1_S8_(
	.param .align 8 .b8 _Z17LayerNormWarpImplI19BiasAddResidualLoadI6__halffE11AffineStoreIfS1_EfLi8ELi8ELi0ELi16ELi2ELb1EEvT_T0_iidPT1_S8__param_0[32],
	.param .align 8 .b8 _Z17LayerNormWarpImplI19BiasAddResidualLoadI6__halffE11AffineStoreIfS1_EfLi8ELi8ELi0ELi16ELi2ELb1EEvT_T0_iidPT1_S8__param_1[32],
	.param .u32 _Z17LayerNormWarpImplI19BiasAddResidualLoadI6__halffE11AffineStoreIfS1_EfLi8ELi8ELi0ELi16ELi2ELb1EEvT_T0_iidPT1_S8__param_2,
	.param .u32 _Z17LayerNormWarpImplI19BiasAddResidualLoadI6__halffE11AffineStoreIfS1_EfLi8ELi8ELi0ELi16ELi2ELb1EEvT_T0_iidPT1_S8__param_3,
	.param .f64 _Z17LayerNormWarpImplI19BiasAddResidualLoadI6__halffE11AffineStoreIfS1_EfLi8ELi8ELi0ELi16ELi2ELb1EEvT_T0_iidPT1_S8__param_4,
	.param .u64 .ptr .align 1 _Z17LayerNormWarpImplI19BiasAddResidualLoadI6__halffE11AffineStoreIfS1_EfLi8ELi8ELi0ELi16ELi2ELb1EEvT_T0_iidPT1_S8__param_5,
	.param .u64 .ptr .align 1 _Z17LayerNormWarpImplI19BiasAddResidualLoadI6__halffE11AffineStoreIfS1_EfLi8ELi8ELi0ELi16ELi2ELb1EEvT_T0_iidPT1_S8__param_6
)
.maxntid 256
{
	.reg .pred 	%p<54>;
	.reg .b32 	%r<222>;
	.reg .b32 	%f<406>;
	.reg .b64 	%rd<96>;
	.reg .b64 	%fd<2>;

	ld.param.u64 	%rd17, [_Z17LayerNormWarpImplI19BiasAddResidualLoadI6__halffE11AffineStoreIfS1_EfLi8ELi8ELi0ELi16ELi2ELb1EEvT_T0_iidPT1_S8__param_1+24];
	ld.param.u64 	%rd16, [_Z17LayerNormWarpImplI19BiasAddResidualLoadI6__halffE11AffineStoreIfS1_EfLi8ELi8ELi0ELi16ELi2ELb1EEvT_T0_iidPT1_S8__param_1+16];
	ld.param.u64 	%rd15, [_Z17LayerNormWarpImplI19BiasAddResidualLoadI6__halffE11AffineStoreIfS1_EfLi8ELi8ELi0ELi16ELi2ELb1EEvT_T0_iidPT1_S8__param_1+8];
	ld.param.u64 	%rd14, [_Z17LayerNormWarpImplI19BiasAddResidualLoadI6__halffE11AffineStoreIfS1_EfLi8ELi8ELi0ELi16ELi2ELb1EEvT_T0_iidPT1_S8__param_1];
	ld.param.u64 	%rd13, [_Z17LayerNormWarpImplI19BiasAddResidualLoadI6__halffE11AffineStoreIfS1_EfLi8ELi8ELi0ELi16ELi2ELb1EEvT_T0_iidPT1_S8__param_0+24];
	ld.param.u64 	%rd12, [_Z17LayerNormWarpImplI19BiasAddResidualLoadI6__halffE11AffineStoreIfS1_EfLi8ELi8ELi0ELi16ELi2ELb1EEvT_T0_iidPT1_S8__param_0+16];
	ld.param.u64 	%rd11, [_Z17LayerNormWarpImplI19BiasAddResidualLoadI6__halffE11AffineStoreIfS1_EfLi8ELi8ELi0ELi16ELi2ELb1EEvT_T0_iidPT1_S8__param_0+8];
	ld.param.u64 	%rd10, [_Z17LayerNormWarpImplI19BiasAddResidualLoadI6__halffE11AffineStoreIfS1_EfLi8ELi8ELi0ELi16ELi2ELb1EEvT_T0_iidPT1_S8__param_0];
	ld.param.u32 	%r27, [_Z17LayerNormWarpImplI19BiasAddResidualLoadI6__halffE11AffineStoreIfS1_EfLi8ELi8ELi0ELi16ELi2ELb1EEvT_T0_iidPT1_S8__param_2];
	ld.param.u32 	%r28, [_Z17LayerNormWarpImplI19BiasAddResidualLoadI6__halffE11AffineStoreIfS1_EfLi8ELi8ELi0ELi16ELi2ELb1EEvT_T0_iidPT1_S8__param_3];
	ld.param.f64 	%fd1, [_Z17LayerNormWarpImplI19BiasAddResidualLoadI6__halffE11AffineStoreIfS1_EfLi8ELi8ELi0ELi16ELi2ELb1EEvT_T0_iidPT1_S8__param_4];
	ld.param.u64 	%rd18, [_Z17LayerNormWarpImplI19BiasAddResidualLoadI6__halffE11AffineStoreIfS1_EfLi8ELi8ELi0ELi16ELi2ELb1EEvT_T0_iidPT1_S8__param_5];
	ld.param.u64 	%rd19, [_Z17LayerNormWarpImplI19BiasAddResidualLoadI6__halffE11AffineStoreIfS1_EfLi8ELi8ELi0ELi16ELi2ELb1EEvT_T0_iidPT1_S8__param_6];
	cvta.to.global.u64 	%rd1, %rd19;
	cvta.to.global.u64 	%rd2, %rd18;
	setp.lt.s32 	%p1, %r28, 129;
	@%p1 bra 	$L__BB9_2;
	mov.u64 	%rd20, $str;
	cvta.global.u64 	%rd21, %rd20;
	mov.u64 	%rd22, $str$1;
	cvta.global.u64 	%rd23, %rd22;
	mov.u64 	%rd24, __unnamed_10;
	cvta.global.u64 	%rd25, %rd24;
	{ // callseq 9, 0
	.param .b64 param0;
	st.param.b64 	[param0], %rd21;
	.param .b64 param1;
	st.param.b64 	[param1], %rd23;
	.param .b32 param2;
	st.param.b32 	[param2], 462;
	.param .b64 param3;
	st.param.b64 	[param3], %rd25;
	.param .b64 param4;
	st.param.b64 	[param4], 1;
	call.uni 
	__assertfail, 
	(
	param0, 
	param1, 
	param2, 
	param3, 
	param4
	);
	} // callseq 9
$L__BB9_2:
	mov.u32 	%r29, %ctaid.x;
	mov.u32 	%r1, %ntid.y;
	mov.u32 	%r30, %tid.y;
	mad.lo.s32 	%r31, %r29, %r1, %r30;
	shl.b32 	%r221, %r31, 1;
	setp.ge.s32 	%p2, %r221, %r27;
	@%p2 bra 	$L__BB9_39;
	mov.u32 	%r3, %tid.x;
	shl.b32 	%r32, %r3, 3;
	cvt.u64.u32 	%rd6, %r32;
	cvta.to.global.u64 	%rd26, %rd11;
	mul.wide.u32 	%rd27, %r32, 2;
	add.s64 	%rd7, %rd26, %rd27;
	cvt.rn.f32.f64 	%f1, %fd1;
	cvta.to.global.u64 	%rd28, %rd16;
	add.s64 	%rd8, %rd28, %rd27;
	cvta.to.global.u64 	%rd29, %rd17;
	add.s64 	%rd9, %rd29, %rd27;
	mov.u32 	%r33, %nctaid.x;
	mul.lo.s32 	%r34, %r1, %r33;
	shl.b32 	%r4, %r34, 1;
$L__BB9_4:
	cvt.u32.u64 	%r35, %rd6;
	setp.ge.s32 	%p3, %r35, %r28;
	mov.f32 	%f358, 0f00000000;
	mov.f32 	%f359, %f358;
	mov.f32 	%f360, %f358;
	mov.f32 	%f361, %f358;
	mov.f32 	%f362, %f358;
	mov.f32 	%f363, %f358;
	mov.f32 	%f364, %f358;
	mov.f32 	%f365, %f358;
	mov.f32 	%f380, %f358;
	mov.f32 	%f381, %f358;
	mov.f32 	%f382, %f358;
	@%p3 bra 	$L__BB9_6;
	cvt.s64.s32 	%rd30, %r221;
	mad.lo.s64 	%rd31, %rd13, %rd30, %rd6;
	shr.s64 	%rd32, %rd31, 63;
	shr.u64 	%rd33, %rd32, 61;
	add.s64 	%rd34, %rd31, %rd33;
	cvta.to.global.u64 	%rd35, %rd10;
	shl.b64 	%rd36, %rd34, 1;
	and.b64  	%rd37, %rd36, -16;
	add.s64 	%rd38, %rd35, %rd37;
	ld.global.v2.u64 	{%rd39, %rd40}, [%rd38];
	mov.b64 	{%r49, %r55}, %rd40;
	mov.b64 	{%r37, %r43}, %rd39;
	ld.global.v2.u64 	{%rd41, %rd42}, [%rd7];
	mov.b64 	{%r53, %r59}, %rd42;
	mov.b64 	{%r41, %r47}, %rd41;
	cvta.to.global.u64 	%rd43, %rd12;
	add.s64 	%rd44, %rd43, %rd37;
	ld.global.v2.u64 	{%rd45, %rd46}, [%rd44];
	mov.b64 	{%r50, %r56}, %rd46;
	mov.b64 	{%r38, %r44}, %rd45;
	// begin inline asm
	{add.f16x2 %r36,%r37,%r38;
}
	// end inline asm
	// begin inline asm
	{add.f16x2 %r39,%r36,%r41;
}
	// end inline asm
	// begin inline asm
	{add.f16x2 %r42,%r43,%r44;
}
	// end inline asm
	// begin inline asm
	{add.f16x2 %r45,%r42,%r47;
}
	// end inline asm
	// begin inline asm
	{add.f16x2 %r48,%r49,%r50;
}
	// end inline asm
	// begin inline asm
	{add.f16x2 %r51,%r48,%r53;
}
	// end inline asm
	// begin inline asm
	{add.f16x2 %r54,%r55,%r56;
}
	// end inline asm
	// begin inline asm
	{add.f16x2 %r57,%r54,%r59;
}
	// end inline asm
	// begin inline asm
	{.reg .f16 low,high;
  mov.b32 {low,high},%r39;
  cvt.f32.f16 %f365, low;}

	// end inline asm
	// begin inline asm
	{.reg .f16 low,high;
  mov.b32 {low,high},%r39;
  cvt.f32.f16 %f364, high;}

	// end inline asm
	// begin inline asm
	{.reg .f16 low,high;
  mov.b32 {low,high},%r45;
  cvt.f32.f16 %f363, low;}

	// end inline asm
	// begin inline asm
	{.reg .f16 low,high;
  mov.b32 {low,high},%r45;
  cvt.f32.f16 %f362, high;}

	// end inline asm
	// begin inline asm
	{.reg .f16 low,high;
  mov.b32 {low,high},%r51;
  cvt.f32.f16 %f361, low;}

	// end inline asm
	// begin inline asm
	{.reg .f16 low,high;
  mov.b32 {low,high},%r51;
  cvt.f32.f16 %f360, high;}

	// end inline asm
	// begin inline asm
	{.reg .f16 low,high;
  mov.b32 {low,high},%r57;
  cvt.f32.f16 %f359, low;}

	// end inline asm
	// begin inline asm
	{.reg .f16 low,high;
  mov.b32 {low,high},%r57;
  cvt.f32.f16 %f358, high;}

	// end inline asm
	mov.f32 	%f136, 0f3F800000;
	div.approx.f32 	%f137, %f365, %f136;
	add.f32 	%f138, %f137, 0f00000000;
	sub.f32 	%f139, %f365, %f138;
	fma.rn.f32 	%f140, %f365, %f139, 0f00000000;
	sub.f32 	%f141, %f364, %f138;
	mov.f32 	%f142, 0f40000000;
	div.approx.f32 	%f143, %f141, %f142;
	add.f32 	%f144, %f138, %f143;
	sub.f32 	%f145, %f364, %f144;
	fma.rn.f32 	%f146, %f141, %f145, %f140;
	sub.f32 	%f147, %f363, %f144;
	mov.f32 	%f148, 0f40400000;
	div.approx.f32 	%f149, %f147, %f148;
	add.f32 	%f150, %f144, %f149;
	sub.f32 	%f151, %f363, %f150;
	fma.rn.f32 	%f152, %f147, %f151, %f146;
	sub.f32 	%f153, %f362, %f150;
	mov.f32 	%f154, 0f40800000;
	div.approx.f32 	%f155, %f153, %f154;
	add.f32 	%f156, %f150, %f155;
	sub.f32 	%f157, %f362, %f156;
	fma.rn.f32 	%f158, %f153, %f157, %f152;
	sub.f32 	%f159, %f361, %f156;
	mov.f32 	%f160, 0f40A00000;
	div.approx.f32 	%f161, %f159, %f160;
	add.f32 	%f162, %f156, %f161;
	sub.f32 	%f163, %f361, %f162;
	fma.rn.f32 	%f164, %f159, %f163, %f158;
	sub.f32 	%f165, %f360, %f162;
	mov.f32 	%f166, 0f40C00000;
	div.approx.f32 	%f167, %f165, %f166;
	add.f32 	%f168, %f162, %f167;
	sub.f32 	%f169, %f360, %f168;
	fma.rn.f32 	%f170, %f165, %f169, %f164;
	sub.f32 	%f171, %f359, %f168;
	mov.f32 	%f172, 0f40E00000;
	div.approx.f32 	%f173, %f171, %f172;
	add.f32 	%f174, %f168, %f173;
	sub.f32 	%f175, %f359, %f174;
	fma.rn.f32 	%f176, %f171, %f175, %f170;
	sub.f32 	%f177, %f358, %f174;
	mov.f32 	%f382, 0f41000000;
	div.approx.f32 	%f178, %f177, %f382;
	add.f32 	%f380, %f174, %f178;
	sub.f32 	%f179, %f358, %f380;
	fma.rn.f32 	%f381, %f177, %f179, %f176;
$L__BB9_6:
	mov.f32 	%f369, 0f00000000;
	mov.f32 	%f370, %f369;
	mov.f32 	%f371, %f369;
	mov.f32 	%f372, %f369;
	mov.f32 	%f373, %f369;
	mov.f32 	%f374, %f369;
	mov.f32 	%f375, %f369;
	mov.f32 	%f376, %f369;
	mov.f32 	%f393, %f369;
	mov.f32 	%f394, %f369;
	mov.f32 	%f395, %f369;
	@%p3 bra 	$L__BB9_8;
	add.s32 	%r101, %r221, 1;
	cvt.s64.s32 	%rd47, %r101;
	mad.lo.s64 	%rd48, %rd13, %rd47, %rd6;
	shr.s64 	%rd49, %rd48, 63;
	shr.u64 	%rd50, %rd49, 61;
	add.s64 	%rd51, %rd48, %rd50;
	cvta.to.global.u64 	%rd52, %rd10;
	shl.b64 	%rd53, %rd51, 1;
	and.b64  	%rd54, %rd53, -16;
	add.s64 	%rd55, %rd52, %rd54;
	ld.global.v2.u64 	{%rd56, %rd57}, [%rd55];
	mov.b64 	{%r82, %r88}, %rd57;
	mov.b64 	{%r70, %r76}, %rd56;
	ld.global.v2.u64 	{%rd58, %rd59}, [%rd7];
	mov.b64 	{%r86, %r92}, %rd59;
	mov.b64 	{%r74, %r80}, %rd58;
	cvta.to.global.u64 	%rd60, %rd12;
	add.s64 	%rd61, %rd60, %rd54;
	ld.global.v2.u64 	{%rd62, %rd63}, [%rd61];
	mov.b64 	{%r83, %r89}, %rd63;
	mov.b64 	{%r71, %r77}, %rd62;
	// begin inline asm
	{add.f16x2 %r69,%r70,%r71;
}
	// end inline asm
	// begin inline asm
	{add.f16x2 %r72,%r69,%r74;
}
	// end inline asm
	// begin inline asm
	{add.f16x2 %r75,%r76,%r77;
}
	// end inline asm
	// begin inline asm
	{add.f16x2 %r78,%r75,%r80;
}
	// end inline asm
	// begin inline asm
	{add.f16x2 %r81,%r82,%r83;
}
	// end inline asm
	// begin inline asm
	{add.f16x2 %r84,%r81,%r86;
}
	// end inline asm
	// begin inline asm
	{add.f16x2 %r87,%r88,%r89;
}
	// end inline asm
	// begin inline asm
	{add.f16x2 %r90,%r87,%r92;
}
	// end inline asm
	// begin inline asm
	{.reg .f16 low,high;
  mov.b32 {low,high},%r72;
  cvt.f32.f16 %f376, low;}

	// end inline asm
	// begin inline asm
	{.reg .f16 low,high;
  mov.b32 {low,high},%r72;
  cvt.f32.f16 %f375, high;}

	// end inline asm
	// begin inline asm
	{.reg .f16 low,high;
  mov.b32 {low,high},%r78;
  cvt.f32.f16 %f374, low;}

	// end inline asm
	// begin inline asm
	{.reg .f16 low,high;
  mov.b32 {low,high},%r78;
  cvt.f32.f16 %f373, high;}

	// end inline asm
	// begin inline asm
	{.reg .f16 low,high;
  mov.b32 {low,high},%r84;
  cvt.f32.f16 %f372, low;}

	// end inline asm
	// begin inline asm
	{.reg .f16 low,high;
  mov.b32 {low,high},%r84;
  cvt.f32.f16 %f371, high;}

	// end inline asm
	// begin inline asm
	{.reg .f16 low,high;
  mov.b32 {low,high},%r90;
  cvt.f32.f16 %f370, low;}

	// end inline asm
	// begin inline asm
	{.reg .f16 low,high;
  mov.b32 {low,high},%r90;
  cvt.f32.f16 %f369, high;}

	// end inline asm
	mov.f32 	%f190, 0f3F800000;
	div.approx.f32 	%f191, %f376, %f190;
	add.f32 	%f192, %f191, 0f00000000;
	sub.f32 	%f193, %f376, %f192;
	fma.rn.f32 	%f194, %f376, %f193, 0f00000000;
	sub.f32 	%f195, %f375, %f192;
	mov.f32 	%f196, 0f40000000;
	div.approx.f32 	%f197, %f195, %f196;
	add.f32 	%f198, %f192, %f197;
	sub.f32 	%f199, %f375, %f198;
	fma.rn.f32 	%f200, %f195, %f199, %f194;
	sub.f32 	%f201, %f374, %f198;
	mov.f32 	%f202, 0f40400000;
	div.approx.f32 	%f203, %f201, %f202;
	add.f32 	%f204, %f198, %f203;
	sub.f32 	%f205, %f374, %f204;
	fma.rn.f32 	%f206, %f201, %f205, %f200;
	sub.f32 	%f207, %f373, %f204;
	mov.f32 	%f208, 0f40800000;
	div.approx.f32 	%f209, %f207, %f208;
	add.f32 	%f210, %f204, %f209;
	sub.f32 	%f211, %f373, %f210;
	fma.rn.f32 	%f212, %f207, %f211, %f206;
	sub.f32 	%f213, %f372, %f210;
	mov.f32 	%f214, 0f40A00000;
	div.approx.f32 	%f215, %f213, %f214;
	add.f32 	%f216, %f210, %f215;
	sub.f32 	%f217, %f372, %f216;
	fma.rn.f32 	%f218, %f213, %f217, %f212;
	sub.f32 	%f219, %f371, %f216;
	mov.f32 	%f220, 0f40C00000;
	div.approx.f32 	%f221, %f219, %f220;
	add.f32 	%f222, %f216, %f221;
	sub.f32 	%f223, %f371, %f222;
	fma.rn.f32 	%f224, %f219, %f223, %f218;
	sub.f32 	%f225, %f370, %f222;
	mov.f32 	%f226, 0f40E00000;
	div.approx.f32 	%f227, %f225, %f226;
	add.f32 	%f228, %f222, %f227;
	sub.f32 	%f229, %f370, %f228;
	fma.rn.f32 	%f230, %f225, %f229, %f224;
	sub.f32 	%f231, %f369, %f228;
	mov.f32 	%f395, 0f41000000;
	div.approx.f32 	%f232, %f231, %f395;
	add.f32 	%f393, %f228, %f232;
	sub.f32 	%f233, %f369, %f393;
	fma.rn.f32 	%f394, %f231, %f233, %f230;
$L__BB9_8:
	mov.b32 	%r102, %f380;
	shfl.sync.down.b32	%r6|%p5, %r102, 8, 4127, -1;
	mov.b32 	%r103, %f381;
	shfl.sync.down.b32	%r7|%p6, %r103, 8, 4127, -1;
	mov.b32 	%r104, %f382;
	shfl.sync.down.b32	%r105|%p7, %r104, 8, 4127, -1;
	mov.b32 	%f44, %r105;
	setp.eq.f32 	%p8, %f44, 0f00000000;
	@%p8 bra 	$L__BB9_10;
	mov.b32 	%f234, %r7;
	mov.b32 	%f235, %r6;
	add.f32 	%f45, %f382, %f44;
	div.approx.f32 	%f236, %f44, %f45;
	sub.f32 	%f237, %f235, %f380;
	fma.rn.f32 	%f380, %f236, %f237, %f380;
	mul.f32 	%f238, %f237, %f237;
	mul.f32 	%f239, %f238, %f382;
	fma.rn.f32 	%f240, %f236, %f239, %f234;
	add.f32 	%f381, %f381, %f240;
	mov.f32 	%f382, %f45;
$L__BB9_10:
	mov.b32 	%r106, %f380;
	shfl.sync.down.b32	%r8|%p9, %r106, 4, 4127, -1;
	mov.b32 	%r107, %f381;
	shfl.sync.down.b32	%r9|%p10, %r107, 4, 4127, -1;
	mov.b32 	%r108, %f382;
	shfl.sync.down.b32	%r109|%p11, %r108, 4, 4127, -1;
	mov.b32 	%f51, %r109;
	setp.eq.f32 	%p12, %f51, 0f00000000;
	@%p12 bra 	$L__BB9_12;
	mov.b32 	%f241, %r9;
	mov.b32 	%f242, %r8;
	add.f32 	%f52, %f382, %f51;
	div.approx.f32 	%f243, %f51, %f52;
	sub.f32 	%f244, %f242, %f380;
	fma.rn.f32 	%f380, %f243, %f244, %f380;
	mul.f32 	%f245, %f244, %f244;
	mul.f32 	%f246, %f245, %f382;
	fma.rn.f32 	%f247, %f243, %f246, %f241;
	add.f32 	%f381, %f381, %f247;
	mov.f32 	%f382, %f52;
$L__BB9_12:
	mov.b32 	%r110, %f380;
	shfl.sync.down.b32	%r10|%p13, %r110, 2, 4127, -1;
	mov.b32 	%r111, %f381;
	shfl.sync.down.b32	%r11|%p14, %r111, 2, 4127, -1;
	mov.b32 	%r112, %f382;
	shfl.sync.down.b32	%r113|%p15, %r112, 2, 4127, -1;
	mov.b32 	%f58, %r113;
	setp.eq.f32 	%p16, %f58, 0f00000000;
	@%p16 bra 	$L__BB9_14;
	mov.b32 	%f248, %r11;
	mov.b32 	%f249, %r10;
	add.f32 	%f59, %f382, %f58;
	div.approx.f32 	%f250, %f58, %f59;
	sub.f32 	%f251, %f249, %f380;
	fma.rn.f32 	%f380, %f250, %f251, %f380;
	mul.f32 	%f252, %f251, %f251;
	mul.f32 	%f253, %f252, %f382;
	fma.rn.f32 	%f254, %f250, %f253, %f248;
	add.f32 	%f381, %f381, %f254;
	mov.f32 	%f382, %f59;
$L__BB9_14:
	mov.b32 	%r114, %f380;
	shfl.sync.down.b32	%r12|%p17, %r114, 1, 4127, -1;
	mov.b32 	%r115, %f381;
	shfl.sync.down.b32	%r13|%p18, %r115, 1, 4127, -1;
	mov.b32 	%r116, %f382;
	shfl.sync.down.b32	%r117|%p19, %r116, 1, 4127, -1;
	mov.b32 	%f65, %r117;
	setp.eq.f32 	%p20, %f65, 0f00000000;
	@%p20 bra 	$L__BB9_16;
	mov.b32 	%f255, %r13;
	mov.b32 	%f256, %r12;
	add.f32 	%f66, %f382, %f65;
	div.approx.f32 	%f257, %f65, %f66;
	sub.f32 	%f258, %f256, %f380;
	fma.rn.f32 	%f380, %f257, %f258, %f380;
	mul.f32 	%f259, %f258, %f258;
	mul.f32 	%f260, %f259, %f382;
	fma.rn.f32 	%f261, %f257, %f260, %f255;
	add.f32 	%f381, %f381, %f261;
	mov.f32 	%f382, %f66;
$L__BB9_16:
	mov.b32 	%r118, %f380;
	shfl.sync.idx.b32	%r14|%p21, %r118, 0, 4127, -1;
	mov.b32 	%r119, %f381;
	shfl.sync.idx.b32	%r120|%p22, %r119, 0, 4127, -1;
	mov.b32 	%r121, %f382;
	shfl.sync.idx.b32	%r122|%p23, %r121, 0, 4127, -1;
	mov.b32 	%f262, %r120;
	mov.b32 	%f263, %r122;
	div.approx.f32 	%f264, %f262, %f263;
	max.f32 	%f265, %f264, 0f00000000;
	add.f32 	%f266, %f265, %f1;
	abs.f32 	%f72, %f266;
	setp.lt.f32 	%p24, %f72, 0f00800000;
	mul.f32 	%f267, %f266, 0f4B800000;
	selp.f32 	%f73, %f267, %f266, %p24;
	mov.b32 	%r15, %f73;
	add.s32 	%r123, %r15, -8388608;
	setp.gt.u32 	%p25, %r123, 2130706431;
	@%p25 bra 	$L__BB9_18;
	and.b32  	%r124, %r15, 16777215;
	or.b32  	%r125, %r124, 1056964608;
	mov.b32 	%f268, %r125;
	sub.s32 	%r126, %r125, %r15;
	add.s32 	%r127, %r126, 201326592;
	selp.b32 	%r128, %r127, %r126, %p24;
	rsqrt.approx.ftz.f32 	%f269, %f268;
	mul.f32 	%f270, %f269, %f269;
	neg.f32 	%f271, %f270;
	fma.rn.f32 	%f272, %f269, %f269, %f271;
	neg.f32 	%f273, %f268;
	fma.rn.f32 	%f274, %f270, %f273, 0f3F800000;
	fma.rn.f32 	%f275, %f272, %f273, %f274;
	fma.rn.f32 	%f276, %f275, 0f3EC00000, 0f3F000000;
	mul.f32 	%f277, %f269, %f275;
	fma.rn.f32 	%f278, %f276, %f277, %f269;
	shr.s32 	%r129, %r128, 1;
	mov.b32 	%r130, %f278;
	add.s32 	%r131, %r129, %r130;
	mov.b32 	%f392, %r131;
	bra.uni 	$L__BB9_19;
$L__BB9_18:
	rsqrt.approx.ftz.f32 	%f392, %f73;
$L__BB9_19:
	setp.ne.s32 	%p27, %r3, 0;
	@%p27 bra 	$L__BB9_21;
	mul.wide.s32 	%rd64, %r221, 4;
	add.s64 	%rd65, %rd2, %rd64;
	st.global.u32 	[%rd65], %r14;
	add.s64 	%rd66, %rd1, %rd64;
	st.global.f32 	[%rd66], %f392;
$L__BB9_21:
	mov.b32 	%f279, %r14;
	cvt.u32.u64 	%r132, %rd6;
	setp.ge.s32 	%p28, %r132, %r28;
	sub.f32 	%f280, %f365, %f279;
	mul.f32 	%f77, %f392, %f280;
	sub.f32 	%f281, %f364, %f279;
	mul.f32 	%f78, %f392, %f281;
	sub.f32 	%f282, %f363, %f279;
	mul.f32 	%f79, %f392, %f282;
	sub.f32 	%f283, %f362, %f279;
	mul.f32 	%f80, %f392, %f283;
	sub.f32 	%f284, %f361, %f279;
	mul.f32 	%f81, %f392, %f284;
	sub.f32 	%f285, %f360, %f279;
	mul.f32 	%f82, %f392, %f285;
	sub.f32 	%f286, %f359, %f279;
	mul.f32 	%f83, %f392, %f286;
	sub.f32 	%f287, %f358, %f279;
	mul.f32 	%f84, %f392, %f287;
	@%p28 bra 	$L__BB9_23;
	cvt.s64.s32 	%rd67, %r221;
	mad.lo.s64 	%rd68, %rd15, %rd67, %rd6;
	ld.global.v2.u64 	{%rd69, %rd70}, [%rd8];
	mov.b64 	{%r150, %r157}, %rd70;
	mov.b64 	{%r136, %r143}, %rd69;
	ld.global.v2.u64 	{%rd71, %rd72}, [%rd9];
	mov.b64 	{%r153, %r160}, %rd72;
	mov.b64 	{%r139, %r146}, %rd71;
	// begin inline asm
	{ cvt.rn.f16x2.f32 %r133, %f78, %f77; }

	// end inline asm
	// begin inline asm
	{mul.f16x2 %r134,%r133,%r136;
}
	// end inline asm
	// begin inline asm
	{add.f16x2 %r137,%r134,%r139;
}
	// end inline asm
	// begin inline asm
	{ cvt.rn.f16x2.f32 %r140, %f80, %f79; }

	// end inline asm
	// begin inline asm
	{mul.f16x2 %r141,%r140,%r143;
}
	// end inline asm
	// begin inline asm
	{add.f16x2 %r144,%r141,%r146;
}
	// end inline asm
	// begin inline asm
	{ cvt.rn.f16x2.f32 %r147, %f82, %f81; }

	// end inline asm
	// begin inline asm
	{mul.f16x2 %r148,%r147,%r150;
}
	// end inline asm
	// begin inline asm
	{add.f16x2 %r151,%r148,%r153;
}
	// end inline asm
	// begin inline asm
	{ cvt.rn.f16x2.f32 %r154, %f84, %f83; }

	// end inline asm
	// begin inline asm
	{mul.f16x2 %r155,%r154,%r157;
}
	// end inline asm
	// begin inline asm
	{add.f16x2 %r158,%r155,%r160;
}
	// end inline asm
	shr.s64 	%rd73, %rd68, 63;
	shr.u64 	%rd74, %rd73, 61;
	add.s64 	%rd75, %rd68, %rd74;
	cvta.to.global.u64 	%rd76, %rd14;
	shl.b64 	%rd77, %rd75, 1;
	and.b64  	%rd78, %rd77, -16;
	add.s64 	%rd79, %rd76, %rd78;
	st.global.v4.u32 	[%rd79], {%r137, %r144, %r151, %r158};
$L__BB9_23:
	mov.b32 	%r161, %f393;
	shfl.sync.down.b32	%r16|%p29, %r161, 8, 4127, -1;
	mov.b32 	%r162, %f394;
	shfl.sync.down.b32	%r17|%p30, %r162, 8, 4127, -1;
	mov.b32 	%r163, %f395;
	shfl.sync.down.b32	%r164|%p31, %r163, 8, 4127, -1;
	mov.b32 	%f85, %r164;
	setp.eq.f32 	%p32, %f85, 0f00000000;
	@%p32 bra 	$L__BB9_25;
	mov.b32 	%f296, %r17;
	mov.b32 	%f297, %r16;
	add.f32 	%f86, %f395, %f85;
	div.approx.f32 	%f298, %f85, %f86;
	sub.f32 	%f299, %f297, %f393;
	fma.rn.f32 	%f393, %f298, %f299, %f393;
	mul.f32 	%f300, %f299, %f299;
	mul.f32 	%f301, %f300, %f395;
	fma.rn.f32 	%f302, %f298, %f301, %f296;
	add.f32 	%f394, %f394, %f302;
	mov.f32 	%f395, %f86;
$L__BB9_25:
	mov.b32 	%r165, %f393;
	shfl.sync.down.b32	%r18|%p33, %r165, 4, 4127, -1;
	mov.b32 	%r166, %f394;
	shfl.sync.down.b32	%r19|%p34, %r166, 4, 4127, -1;
	mov.b32 	%r167, %f395;
	shfl.sync.down.b32	%r168|%p35, %r167, 4, 4127, -1;
	mov.b32 	%f92, %r168;
	setp.eq.f32 	%p36, %f92, 0f00000000;
	@%p36 bra 	$L__BB9_27;
	mov.b32 	%f303, %r19;
	mov.b32 	%f304, %r18;
	add.f32 	%f93, %f395, %f92;
	div.approx.f32 	%f305, %f92, %f93;
	sub.f32 	%f306, %f304, %f393;
	fma.rn.f32 	%f393, %f305, %f306, %f393;
	mul.f32 	%f307, %f306, %f306;
	mul.f32 	%f308, %f307, %f395;
	fma.rn.f32 	%f309, %f305, %f308, %f303;
	add.f32 	%f394, %f394, %f309;
	mov.f32 	%f395, %f93;
$L__BB9_27:
	mov.b32 	%r169, %f393;
	shfl.sync.down.b32	%r20|%p37, %r169, 2, 4127, -1;
	mov.b32 	%r170, %f394;
	shfl.sync.down.b32	%r21|%p38, %r170, 2, 4127, -1;
	mov.b32 	%r171, %f395;
	shfl.sync.down.b32	%r172|%p39, %r171, 2, 4127, -1;
	mov.b32 	%f99, %r172;
	setp.eq.f32 	%p40, %f99, 0f00000000;
	@%p40 bra 	$L__BB9_29;
	mov.b32 	%f310, %r21;
	mov.b32 	%f311, %r20;
	add.f32 	%f100, %f395, %f99;
	div.approx.f32 	%f312, %f99, %f100;
	sub.f32 	%f313, %f311, %f393;
	fma.rn.f32 	%f393, %f312, %f313, %f393;
	mul.f32 	%f314, %f313, %f313;
	mul.f32 	%f315, %f314, %f395;
	fma.rn.f32 	%f316, %f312, %f315, %f310;
	add.f32 	%f394, %f394, %f316;
	mov.f32 	%f395, %f100;
$L__BB9_29:
	mov.b32 	%r173, %f393;
	shfl.sync.down.b32	%r22|%p41, %r173, 1, 4127, -1;
	mov.b32 	%r174, %f394;
	shfl.sync.down.b32	%r23|%p42, %r174, 1, 4127, -1;
	mov.b32 	%r175, %f395;
	shfl.sync.down.b32	%r176|%p43, %r175, 1, 4127, -1;
	mov.b32 	%f106, %r176;
	setp.eq.f32 	%p44, %f106, 0f00000000;
	@%p44 bra 	$L__BB9_31;
	mov.b32 	%f317, %r23;
	mov.b32 	%f318, %r22;
	add.f32 	%f107, %f395, %f106;
	div.approx.f32 	%f319, %f106, %f107;
	sub.f32 	%f320, %f318, %f393;
	fma.rn.f32 	%f393, %f319, %f320, %f393;
	mul.f32 	%f321, %f320, %f320;
	mul.f32 	%f322, %f321, %f395;
	fma.rn.f32 	%f323, %f319, %f322, %f317;
	add.f32 	%f394, %f394, %f323;
	mov.f32 	%f395, %f107;
$L__BB9_31:
	mov.b32 	%r177, %f393;
	shfl.sync.idx.b32	%r24|%p45, %r177, 0, 4127, -1;
	mov.b32 	%r178, %f394;
	shfl.sync.idx.b32	%r179|%p46, %r178, 0, 4127, -1;
	mov.b32 	%r180, %f395;
	shfl.sync.idx.b32	%r181|%p47, %r180, 0, 4127, -1;
	mov.b32 	%f324, %r179;
	mov.b32 	%f325, %r181;
	div.approx.f32 	%f326, %f324, %f325;
	max.f32 	%f327, %f326, 0f00000000;
	add.f32 	%f328, %f327, %f1;
	abs.f32 	%f113, %f328;
	setp.lt.f32 	%p48, %f113, 0f00800000;
	mul.f32 	%f329, %f328, 0f4B800000;
	selp.f32 	%f114, %f329, %f328, %p48;
	mov.b32 	%r25, %f114;
	add.s32 	%r182, %r25, -8388608;
	setp.lt.u32 	%p49, %r182, 2130706432;
	@%p49 bra 	$L__BB9_33;
	rsqrt.approx.ftz.f32 	%f405, %f114;
	bra.uni 	$L__BB9_34;
$L__BB9_33:
	and.b32  	%r183, %r25, 16777215;
	or.b32  	%r184, %r183, 1056964608;
	mov.b32 	%f330, %r184;
	sub.s32 	%r185, %r184, %r25;
	add.s32 	%r186, %r185, 201326592;
	selp.b32 	%r187, %r186, %r185, %p48;
	rsqrt.approx.ftz.f32 	%f331, %f330;
	mul.f32 	%f332, %f331, %f331;
	neg.f32 	%f333, %f332;
	fma.rn.f32 	%f334, %f331, %f331, %f333;
	neg.f32 	%f335, %f330;
	fma.rn.f32 	%f336, %f332, %f335, 0f3F800000;
	fma.rn.f32 	%f337, %f334, %f335, %f336;
	fma.rn.f32 	%f338, %f337, 0f3EC00000, 0f3F000000;
	mul.f32 	%f339, %f331, %f337;
	fma.rn.f32 	%f340, %f338, %f339, %f331;
	shr.s32 	%r188, %r187, 1;
	mov.b32 	%r189, %f340;
	add.s32 	%r190, %r188, %r189;
	mov.b32 	%f405, %r190;
$L__BB9_34:
	setp.ne.s32 	%p51, %r3, 0;
	@%p51 bra 	$L__BB9_36;
	mul.wide.s32 	%rd80, %r221, 4;
	add.s64 	%rd81, %rd2, %rd80;
	st.global.u32 	[%rd81+4], %r24;
	add.s64 	%rd82, %rd1, %rd80;
	st.global.f32 	[%rd82+4], %f405;
$L__BB9_36:
	mov.b32 	%f341, %r24;
	cvt.u32.u64 	%r191, %rd6;
	setp.ge.s32 	%p52, %r191, %r28;
	sub.f32 	%f342, %f376, %f341;
	mul.f32 	%f118, %f405, %f342;
	sub.f32 	%f343, %f375, %f341;
	mul.f32 	%f119, %f405, %f343;
	sub.f32 	%f344, %f374, %f341;
	mul.f32 	%f120, %f405, %f344;
	sub.f32 	%f345, %f373, %f341;
	mul.f32 	%f121, %f405, %f345;
	sub.f32 	%f346, %f372, %f341;
	mul.f32 	%f122, %f405, %f346;
	sub.f32 	%f347, %f371, %f341;
	mul.f32 	%f123, %f405, %f347;
	sub.f32 	%f348, %f370, %f341;
	mul.f32 	%f124, %f405, %f348;
	sub.f32 	%f349, %f369, %f341;
	mul.f32 	%f125, %f405, %f349;
	@%p52 bra 	$L__BB9_38;
	add.s32 	%r220, %r221, 1;
	cvt.s64.s32 	%rd83, %r220;
	mad.lo.s64 	%rd84, %rd15, %rd83, %rd6;
	ld.global.v2.u64 	{%rd85, %rd86}, [%rd8];
	mov.b64 	{%r209, %r216}, %rd86;
	mov.b64 	{%r195, %r202}, %rd85;
	ld.global.v2.u64 	{%rd87, %rd88}, [%rd9];
	mov.b64 	{%r212, %r219}, %rd88;
	mov.b64 	{%r198, %r205}, %rd87;
	// begin inline asm
	{ cvt.rn.f16x2.f32 %r192, %f119, %f118; }

	// end inline asm
	// begin inline asm
	{mul.f16x2 %r193,%r192,%r195;
}
	// end inline asm
	// begin inline asm
	{add.f16x2 %r196,%r193,%r198;
}
	// end inline asm
	// begin inline asm
	{ cvt.rn.f16x2.f32 %r199, %f121, %f120; }

	// end inline asm
	// begin inline asm
	{mul.f16x2 %r200,%r199,%r202;
}
	// end inline asm
	// begin inline asm
	{add.f16x2 %r203,%r200,%r205;
}
	// end inline asm
	// begin inline asm
	{ cvt.rn.f16x2.f32 %r206, %f123, %f122; }

	// end inline asm
	// begin inline asm
	{mul.f16x2 %r207,%r206,%r209;
}
	// end inline asm
	// begin inline asm
	{add.f16x2 %r210,%r207,%r212;
}
	// end inline asm
	// begin inline asm
	{ cvt.rn.f16x2.f32 %r213, %f125, %f124; }

	// end inline asm
	// begin inline asm
	{mul.f16x2 %r214,%r213,%r216;
}
	// end inline asm
	// begin inline asm
	{add.f16x2 %r217,%r214,%r219;
}
	// end inline asm
	shr.s64 	%rd89, %rd84, 63;
	shr.u64 	%rd90, %rd89, 61;
	add.s64 	%rd91, %rd84, %rd90;
	cvta.to.global.u64 	%rd92, %rd14;
	shl.b64 	%rd93, %rd91, 1;
	and.b64  	%rd94, %rd93, -16;
	add.s64 	%rd95, %rd92, %rd94;
	st.global.v4.u32 	[%rd95], {%r196, %r203, %r210, %r217};
$L__BB9_38:
	add.s32 	%r221, %r221, %r4;
	setp.lt.s32 	%p53, %r221, %r27;
	@%p53 bra 	$L__BB9_4;
$L__BB9_39:
	ret;

}
	// .globl	_Z17LayerNormWarpImplI19BiasAddResidualLoadI6__halffE11AffineStoreIfS1_EfLi8ELi8ELi8ELi16ELi1ELb0EEvT_T0_iidPT1_S8_
.visible .entry _Z17LayerNormWarpImplI19BiasAddResidualLoadI6__halffE11AffineStoreIfS1_EfLi8ELi8ELi8ELi16ELi1ELb0EEvT_T0_iidPT1_S8_(
	.param .align 8 .b8 _Z17LayerNormWarpImplI19BiasAddResidualLoadI6__halffE11AffineStoreIfS1_EfLi8ELi8ELi8ELi16ELi1ELb0EEvT_T0_iidPT1_S8__param_0[32],
	.param .align 8 .b8 _Z17LayerNormWarpImplI19BiasAddResidualLoadI6__halffE11AffineStoreIfS1_EfLi8ELi8ELi8ELi16ELi1ELb0EEvT_T0_iidPT1_S8__param_1[32],
	.param .u32 _Z17LayerNormWarpImplI19BiasAddResidualLoadI6__halffE11AffineStoreIfS1_EfLi8ELi8ELi8ELi16ELi1ELb0EEvT_T0_iidPT1_S8__param_2,
	.param .u32 _Z17LayerNormWarpImplI19BiasAddResidualLoadI6__halffE11AffineStoreIfS1_EfLi8ELi8ELi8ELi16ELi1ELb0EEvT_T0_iidPT1_S8__param_3,
	.param .f64 _Z17LayerNormWarpImplI19BiasAddResidualLoadI6__halffE11AffineStoreIfS1_EfLi8ELi8ELi8ELi16ELi1ELb0EEvT_T0_iidPT1_S8__param_4,
	.param .u64 .ptr .align 1 _Z17LayerNormWarpImplI19BiasAddResidualLoadI6__halffE11AffineStoreIfS1_EfLi8ELi8ELi8ELi16ELi1ELb0EEvT_T0_iidPT1_S8__param_5,
	.param .u64 .ptr .align 1 _Z17LayerNormWarpImplI19BiasAddResidualLoadI6__halffE11AffineStoreIfS1_EfLi8ELi8ELi8ELi16ELi1ELb0EEvT_T0_iidPT1_S8__param_6
)
.maxntid 256
{
	.reg .pred 	%p<27>;
	.reg .b32 	%r<115>;
	.reg .b32 	%f<173>;
	.reg .b64 	%rd<64>;
	.reg .b64 	%fd<2>;

	ld.param.u64 	%rd22, [_Z17LayerNormWarpImplI19BiasAddResidualLoadI6__halffE11AffineStoreIfS1_EfLi8ELi8ELi8ELi16ELi1ELb0EEvT_T0_iidPT1_S8__param_1+24];
	ld.param.u64 	%rd21, [_Z17LayerNormWarpImplI19BiasAddResidualLoadI6__halffE11AffineStoreIfS1_EfLi8ELi8ELi8ELi16ELi1ELb0EEvT_T0_iidPT1_S8__param_1+16];
	ld.param.u64 	%rd20, [_Z17LayerNormWarpImplI19BiasAddResidualLoadI6__halffE11AffineStoreIfS1_EfLi8ELi8ELi8ELi16ELi1ELb0EEvT_T0_iidPT1_S8__param_1+8];
	ld.param.u64 	%rd19, [_Z17LayerNormWarpImplI19BiasAddResidualLoadI6__halffE11AffineStoreIfS1_EfLi8ELi8ELi8ELi16ELi1ELb0EEvT_T0_iidPT1_S8__param_1];
	ld.param.u64 	%rd18, [_Z17LayerNormWarpImplI19BiasAddResidualLoadI6__halffE11AffineStoreIfS1_EfLi8ELi8ELi8ELi16ELi1ELb0EEvT_T0_iidPT1_S8__param_0+24];
	ld.param.u64 	%rd17, [_Z17LayerNormWarpImplI19BiasAddResidualLoadI6__halffE11AffineStoreIfS1_EfLi8ELi8ELi8ELi16ELi1ELb0EEvT_T0_iidPT1_S8__param_0+16];
	ld.param.u64 	%rd16, [_Z17LayerNormWarpImplI19BiasAddResidualLoadI6__halffE11AffineStoreIfS1_EfLi8ELi8ELi8ELi16ELi1ELb0EEvT_T0_iidPT1_S8__param_0+8];
	ld.param.u64 	%rd15, [_Z17LayerNormWarpImplI19BiasAddResidualLoadI6__halffE11AffineStoreIfS1_EfLi8ELi8ELi8ELi16ELi1ELb0EEvT_T0_iidPT1_S8__param_0];
	ld.param.u32 	%r17, [_Z17LayerNormWarpImplI19BiasAddResidualLoadI6__halffE11AffineStoreIfS1_EfLi8ELi8ELi8ELi16ELi1ELb0EEvT_T0_iidPT1_S8__param_2];
	ld.param.u32 	%r18, [_Z17LayerNormWarpImplI19BiasAddResidualLoadI6__halffE11AffineStoreIfS1_EfLi8ELi8ELi8ELi16ELi1ELb0EEvT_T0_iidPT1_S8__param_3];
	ld.param.f64 	%fd1, [_Z17LayerNormWarpImplI19BiasAddResidualLoadI6__halffE11AffineStoreIfS1_EfLi8ELi8ELi8ELi16ELi1ELb0EEvT_T0_iidPT1_S8__param_4];
	ld.param.u64 	%rd23, [_Z17LayerNormWarpImplI19BiasAddResidualLoadI6__halffE11AffineStoreIfS1_EfLi8ELi8ELi8ELi16ELi1ELb0EEvT_T0_iidPT1_S8__param_5];
	ld.param.u64 	%rd24, [_Z17LayerNormWarpImplI19BiasAddResidualLoadI6__halffE11AffineStoreIfS1_EfLi8ELi8ELi8ELi16ELi1ELb0EEvT_T0_iidPT1_S8__param_6];
	setp.lt.s32 	%p1, %r18, 129;
	@%p1 bra 	$L__BB10_2;
	mov.u64 	%rd25, $str;
	cvta.global.u64 	%rd26, %rd25;
	mov.u64 	%rd27, $str$1;
	cvta.global.u64 	%rd28, %rd27;
	mov.u64 	%rd29, __unnamed_11;
	cvta.global.u64 	%rd30, %rd29;
	{ // callseq 10, 0
	.param .b64 param0;
	st.param.b64 	[param0], %rd26;
	.param .b64 param1;
	st.param.b64 	[param1], %rd28;
	.param .b32 param2;
	st.param.b32 	[param2], 462;
	.param .b64 param3;
	st.param.b64 	[param3], %rd30;
	.param .b64 param4;
	st.param.b64 	[param4], 1;
	call.uni 
	__assertfail, 
	(
	param0, 
	param1, 
	param2, 
	param3, 
	param4
	);
	} // callseq 10
$L__BB10_2:
	mov.u32 	%r19, %ctaid.x;
	mov.u32 	%r1, %ntid.y;
	mov.u32 	%r20, %tid.y;
	mad.lo.s32 	%r114, %r19, %r1, %r20;
	setp.ge.s32 	%p2, %r114, %r17;
	@%p2 bra 	$L__BB10_18;
	mov.u32 	%r3, %tid.x;
	shl.b32 	%r21, %r3, 3;
	cvt.u64.u32 	%rd6, %r21;
	cvta.to.global.u64 	%rd31, %rd16;
	mul.wide.u32 	%rd32, %r21, 2;
	add.s64 	%rd7, %rd31, %rd32;
	cvt.rn.f32.f64 	%f1, %fd1;
	cvta.to.global.u64 	%rd33, %rd21;
	add.s64 	%rd8, %rd33, %rd32;
	cvta.to.global.u64 	%rd34, %rd22;
	add.s64 	%rd9, %rd34, %rd32;
	cvta.to.global.u64 	%rd10, %rd19;
	cvta.to.global.u64 	%rd11, %rd15;
	cvta.to.global.u64 	%rd12, %rd23;
	cvta.to.global.u64 	%rd13, %rd24;
	mov.u32 	%r22, %nctaid.x;
	mul.lo.s32 	%r4, %r22, %r1;
$L__BB10_4:
	cvt.s64.s32 	%rd14, %r114;
	mad.lo.s64 	%rd35, %rd18, %rd14, %rd6;
	shr.s64 	%rd36, %rd35, 63;
	shr.u64 	%rd37, %rd36, 61;
	add.s64 	%rd38, %rd35, %rd37;
	shl.b64 	%rd39, %rd38, 1;
	and.b64  	%rd40, %rd39, -16;
	add.s64 	%rd41, %rd11, %rd40;
	ld.global.v2.u64 	{%rd42, %rd43}, [%rd41];
	mov.b64 	{%r36, %r42}, %rd43;
	mov.b64 	{%r24, %r30}, %rd42;
	ld.global.v2.u64 	{%rd44, %rd45}, [%rd7];
	mov.b64 	{%r40, %r46}, %rd45;
	mov.b64 	{%r28, %r34}, %rd44;
	cvta.to.global.u64 	%rd46, %rd17;
	add.s64 	%rd47, %rd46, %rd40;
	ld.global.v2.u64 	{%rd48, %rd49}, [%rd47];
	mov.b64 	{%r37, %r43}, %rd49;
	mov.b64 	{%r25, %r31}, %rd48;
	// begin inline asm
	{add.f16x2 %r23,%r24,%r25;
}
	// end inline asm
	// begin inline asm
	{add.f16x2 %r26,%r23,%r28;
}
	// end inline asm
	// begin inline asm
	{add.f16x2 %r29,%r30,%r31;
}
	// end inline asm
	// begin inline asm
	{add.f16x2 %r32,%r29,%r34;
}
	// end inline asm
	// begin inline asm
	{add.f16x2 %r35,%r36,%r37;
}
	// end inline asm
	// begin inline asm
	{add.f16x2 %r38,%r35,%r40;
}
	// end inline asm
	// begin inline asm
	{add.f16x2 %r41,%r42,%r43;
}
	// end inline asm
	// begin inline asm
	{add.f16x2 %r44,%r41,%r46;
}
	// end inline asm
	// begin inline asm
	{.reg .f16 low,high;
  mov.b32 {low,high},%r26;
  cvt.f32.f16 %f45, low;}

	// end inline asm
	// begin inline asm
	{.reg .f16 low,high;
  mov.b32 {low,high},%r26;
  cvt.f32.f16 %f46, high;}

	// end inline asm
	// begin inline asm
	{.reg .f16 low,high;
  mov.b32 {low,high},%r32;
  cvt.f32.f16 %f47, low;}

	// end inline asm
	// begin inline asm
	{.reg .f16 low,high;
  mov.b32 {low,high},%r32;
  cvt.f32.f16 %f48, high;}

	// end inline asm
	// begin inline asm
	{.reg .f16 low,high;
  mov.b32 {low,high},%r38;
  cvt.f32.f16 %f49, low;}

	// end inline asm
	// begin inline asm
	{.reg .f16 low,high;
  mov.b32 {low,high},%r38;
  cvt.f32.f16 %f50, high;}

	// end inline asm
	// begin inline asm
	{.reg .f16 low,high;
  mov.b32 {low,high},%r44;
  cvt.f32.f16 %f51, low;}

	// end inline asm
	// begin inline asm
	{.reg .f16 low,high;
  mov.b32 {low,high},%r44;
  cvt.f32.f16 %f52, high;}

	// end inline asm
	mov.f32 	%f54, 0f3F800000;
	div.approx.f32 	%f55, %f45, %f54;
	add.f32 	%f56, %f55, 0f00000000;
	sub.f32 	%f57, %f45, %f56;
	fma.rn.f32 	%f58, %f45, %f57, 0f00000000;
	sub.f32 	%f59, %f46, %f56;
	mov.f32 	%f60, 0f40000000;
	div.approx.f32 	%f61, %f59, %f60;
	add.f32 	%f62, %f56, %f61;
	sub.f32 	%f63, %f46, %f62;
	fma.rn.f32 	%f64, %f59, %f63, %f58;
	sub.f32 	%f65, %f47, %f62;
	mov.f32 	%f66, 0f40400000;
	div.approx.f32 	%f67, %f65, %f66;
	add.f32 	%f68, %f62, %f67;
	sub.f32 	%f69, %f47, %f68;
	fma.rn.f32 	%f70, %f65, %f69, %f64;
	sub.f32 	%f71, %f48, %f68;
	mov.f32 	%f72, 0f40800000;
	div.approx.f32 	%f73, %f71, %f72;
	add.f32 	%f74, %f68, %f73;
	sub.f32 	%f75, %f48, %f74;
	fma.rn.f32 	%f76, %f71, %f75, %f70;
	sub.f32 	%f77, %f49, %f74;
	mov.f32 	%f78, 0f40A00000;
	div.approx.f32 	%f79, %f77, %f78;
	add.f32 	%f80, %f74, %f79;
	sub.f32 	%f81, %f49, %f80;
	fma.rn.f32 	%f82, %f77, %f81, %f76;
	sub.f32 	%f83, %f50, %f80;
	mov.f32 	%f84, 0f40C00000;
	div.approx.f32 	%f85, %f83, %f84;
	add.f32 	%f86, %f80, %f85;
	sub.f32 	%f87, %f50, %f86;
	fma.rn.f32 	%f88, %f83, %f87, %f82;
	sub.f32 	%f89, %f51, %f86;
	mov.f32 	%f90, 0f40E00000;
	div.approx.f32 	%f91, %f89, %f90;
	add.f32 	%f92, %f86, %f91;
	sub.f32 	%f93, %f51, %f92;
	fma.rn.f32 	%f94, %f89, %f93, %f88;
	sub.f32 	%f95, %f52, %f92;
	mov.f32 	%f165, 0f41000000;
	div.approx.f32 	%f96, %f95, %f165;
	add.f32 	%f163, %f92, %f96;
	sub.f32 	%f97, %f52, %f163;
	fma.rn.f32 	%f164, %f95, %f97, %f94;
	mov.b32 	%r55, %f163;
	shfl.sync.down.b32	%r6|%p3, %r55, 8, 4127, -1;
	mov.b32 	%r56, %f164;
	shfl.sync.down.b32	%r7|%p4, %r56, 8, 4127, -1;
	mov.b32 	%r57, 1090519040;
	shfl.sync.down.b32	%r58|%p5, %r57, 8, 4127, -1;
	mov.b32 	%f12, %r58;
	setp.eq.f32 	%p6, %f12, 0f00000000;
	@%p6 bra 	$L__BB10_6;
	mov.b32 	%f98, %r7;
	mov.b32 	%f99, %r6;
	add.f32 	%f165, %f12, 0f41000000;
	div.approx.f32 	%f100, %f12, %f165;
	sub.f32 	%f101, %f99, %f163;
	fma.rn.f32 	%f163, %f101, %f100, %f163;
	mul.f32 	%f102, %f101, %f101;
	mul.f32 	%f103, %f102, 0f41000000;
	fma.rn.f32 	%f104, %f103, %f100, %f98;
	add.f32 	%f164, %f164, %f104;
$L__BB10_6:
	mov.b32 	%r59, %f163;
	shfl.sync.down.b32	%r8|%p7, %r59, 4, 4127, -1;
	mov.b32 	%r60, %f164;
	shfl.sync.down.b32	%r9|%p8, %r60, 4, 4127, -1;
	mov.b32 	%r61, %f165;
	shfl.sync.down.b32	%r62|%p9, %r61, 4, 4127, -1;
	mov.b32 	%f19, %r62;
	setp.eq.f32 	%p10, %f19, 0f00000000;
	@%p10 bra 	$L__BB10_8;
	mov.b32 	%f105, %r9;
	mov.b32 	%f106, %r8;
	add.f32 	%f20, %f165, %f19;
	div.approx.f32 	%f107, %f19, %f20;
	sub.f32 	%f108, %f106, %f163;
	fma.rn.f32 	%f163, %f108, %f107, %f163;
	mul.f32 	%f109, %f108, %f108;
	mul.f32 	%f110, %f165, %f109;
	fma.rn.f32 	%f111, %f110, %f107, %f105;
	add.f32 	%f164, %f164, %f111;
	mov.f32 	%f165, %f20;
$L__BB10_8:
	mov.b32 	%r63, %f163;
	shfl.sync.down.b32	%r10|%p11, %r63, 2, 4127, -1;
	mov.b32 	%r64, %f164;
	shfl.sync.down.b32	%r11|%p12, %r64, 2, 4127, -1;
	mov.b32 	%r65, %f165;
	shfl.sync.down.b32	%r66|%p13, %r65, 2, 4127, -1;
	mov.b32 	%f26, %r66;
	setp.eq.f32 	%p14, %f26, 0f00000000;
	@%p14 bra 	$L__BB10_10;
	mov.b32 	%f112, %r11;
	mov.b32 	%f113, %r10;
	add.f32 	%f27, %f165, %f26;
	div.approx.f32 	%f114, %f26, %f27;
	sub.f32 	%f115, %f113, %f163;
	fma.rn.f32 	%f163, %f115, %f114, %f163;
	mul.f32 	%f116, %f115, %f115;
	mul.f32 	%f117, %f165, %f116;
	fma.rn.f32 	%f118, %f117, %f114, %f112;
	add.f32 	%f164, %f164, %f118;
	mov.f32 	%f165, %f27;
$L__BB10_10:
	mov.b32 	%r67, %f163;
	shfl.sync.down.b32	%r12|%p15, %r67, 1, 4127, -1;
	mov.b32 	%r68, %f164;
	shfl.sync.down.b32	%r13|%p16, %r68, 1, 4127, -1;
	mov.b32 	%r69, %f165;
	shfl.sync.down.b32	%r70|%p17, %r69, 1, 4127, -1;
	mov.b32 	%f33, %r70;
	setp.eq.f32 	%p18, %f33, 0f00000000;
	@%p18 bra 	$L__BB10_12;
	mov.b32 	%f119, %r13;
	mov.b32 	%f120, %r12;
	add.f32 	%f34, %f165, %f33;
	div.approx.f32 	%f121, %f33, %f34;
	sub.f32 	%f122, %f120, %f163;
	fma.rn.f32 	%f163, %f122, %f121, %f163;
	mul.f32 	%f123, %f122, %f122;
	mul.f32 	%f124, %f165, %f123;
	fma.rn.f32 	%f125, %f124, %f121, %f119;
	add.f32 	%f164, %f164, %f125;
	mov.f32 	%f165, %f34;
$L__BB10_12:
	mov.b32 	%r71, %f163;
	shfl.sync.idx.b32	%r14|%p19, %r71, 0, 4127, -1;
	mov.b32 	%r72, %f164;
	shfl.sync.idx.b32	%r73|%p20, %r72, 0, 4127, -1;
	mov.b32 	%r74, %f165;
	shfl.sync.idx.b32	%r75|%p21, %r74, 0, 4127, -1;
	mov.b32 	%f126, %r73;
	mov.b32 	%f127, %r75;
	div.approx.f32 	%f128, %f126, %f127;
	max.f32 	%f129, %f128, 0f00000000;
	add.f32 	%f130, %f129, %f1;
	abs.f32 	%f40, %f130;
	setp.lt.f32 	%p22, %f40, 0f00800000;
	mul.f32 	%f131, %f130, 0f4B800000;
	selp.f32 	%f41, %f131, %f130, %p22;
	mov.b32 	%r15, %f41;
	add.s32 	%r76, %r15, -8388608;
	setp.gt.u32 	%p23, %r76, 2130706431;
	@%p23 bra 	$L__BB10_14;
	and.b32  	%r77, %r15, 16777215;
	or.b32  	%r78, %r77, 1056964608;
	mov.b32 	%f132, %r78;
	sub.s32 	%r79, %r78, %r15;
	add.s32 	%r80, %r79, 201326592;
	selp.b32 	%r81, %r80, %r79, %p22;
	rsqrt.approx.ftz.f32 	%f133, %f132;
	mul.f32 	%f134, %f133, %f133;
	neg.f32 	%f135, %f134;
	fma.rn.f32 	%f136, %f133, %f133, %f135;
	neg.f32 	%f137, %f132;
	fma.rn.f32 	%f138, %f134, %f137, 0f3F800000;
	fma.rn.f32 	%f139, %f136, %f137, %f138;
	fma.rn.f32 	%f140, %f139, 0f3EC00000, 0f3F000000;
	mul.f32 	%f141, %f133, %f139;
	fma.rn.f32 	%f142, %f140, %f141, %f133;
	shr.s32 	%r82, %r81, 1;
	mov.b32 	%r83, %f142;
	add.s32 	%r84, %r82, %r83;
	mov.b32 	%f172, %r84;
	bra.uni 	$L__BB10_15;
$L__BB10_14:
	rsqrt.approx.ftz.f32 	%f172, %f41;
$L__BB10_15:
	setp.ne.s32 	%p25, %r3, 0;
	@%p25 bra 	$L__BB10_17;
	shl.b64 	%rd50, %rd14, 2;
	add.s64 	%rd51, %rd12, %rd50;
	st.global.u32 	[%rd51], %r14;
	add.s64 	%rd52, %rd13, %rd50;
	st.global.f32 	[%rd52], %f172;
$L__BB10_17:
	mov.b32 	%f151, %r14;
	cvt.u32.u64 	%r113, %rd14;
	sub.f32 	%f152, %f45, %f151;
	mul.f32 	%f143, %f172, %f152;
	sub.f32 	%f153, %f46, %f151;
	mul.f32 	%f144, %f172, %f153;
	sub.f32 	%f154, %f47, %f151;
	mul.f32 	%f145, %f172, %f154;
	sub.f32 	%f155, %f48, %f151;
	mul.f32 	%f146, %f172, %f155;
	sub.f32 	%f156, %f49, %f151;
	mul.f32 	%f147, %f172, %f156;
	sub.f32 	%f157, %f50, %f151;
	mul.f32 	%f148, %f172, %f157;
	sub.f32 	%f158, %f51, %f151;
	mul.f32 	%f149, %f172, %f158;
	sub.f32 	%f159, %f52, %f151;
	mul.f32 	%f150, %f172, %f159;
	mad.lo.s64 	%rd53, %rd20, %rd14, %rd6;
	ld.global.v2.u64 	{%rd54, %rd55}, [%rd8];
	mov.b64 	{%r102, %r109}, %rd55;
	mov.b64 	{%r88, %r95}, %rd54;
	ld.global.v2.u64 	{%rd56, %rd57}, [%rd9];
	mov.b64 	{%r105, %r112}, %rd57;
	mov.b64 	{%r91, %r98}, %rd56;
	// begin inline asm
	{ cvt.rn.f16x2.f32 %r85, %f144, %f143; }

	// end inline asm
	// begin inline asm
	{mul.f16x2 %r86,%r85,%r88;
}
	// end inline asm
	// begin inline asm
	{add.f16x2 %r89,%r86,%r91;
}
	// end inline asm
	// begin inline asm
	{ cvt.rn.f16x2.f32 %r92, %f146, %f145; }

	// end inline asm
	// begin inline asm
	{mul.f16x2 %r93,%r92,%r95;
}
	// end inline asm
	// begin inline asm
	{add.f16x2 %r96,%r93,%r98;
}
	// end inline asm
	// begin inline asm
	{ cvt.rn.f16x2.f32 %r99, %f148, %f147; }

	// end inline asm
	// begin inline asm
	{mul.f16x2 %r100,%r99,%r102;
}
	// end inline asm
	// begin inline asm
	{add.f16x2 %r103,%r100,%r105;
}
	// end inline asm
	// begin inline asm
	{ cvt.rn.f16x2.f32 %r106, %f150, %f149; }

	// end inline asm
	// begin inline asm
	{mul.f16x2 %r107,%r106,%r109;
}
	// end inline asm
	// begin inline asm
	{add.f16x2 %r110,%r107,%r112;
}
	// end inline asm
	shr.s64 	%rd58, %rd53, 63;
	shr.u64 	%rd59, %rd58, 61;
	add.s64 	%rd60, %rd53, %rd59;
	shl.b64 	%rd61, %rd60, 1;
	and.b64  	%rd62, %rd61, -16;
	add.s64 	%rd63, %rd10, %rd62;
	st.global.v4.u32 	[%rd63], {%r89, %r96, %r103, %r110};
	add.s32 	%r114, %r113, %r4;
	setp.lt.s32 	%p26, %r114, %r17;
	@%p26 bra 	$L__BB10_4;
$L__BB10_18:
	ret;

}
	// .globl	_Z17LayerNormWarpImplI19BiasAddResidualLoadI6__halffE11AffineStoreIfS1_EfLi8ELi8ELi0ELi16ELi1ELb1EEvT_T0_iidPT1_S8_
.visible .entry _Z17LayerNormWarpImplI19BiasAddResidualLoadI6__halffE11AffineStoreIfS1_EfLi8ELi8ELi0ELi16ELi1ELb1EEvT_T0_iidPT1_S8_(
	.param .align 8 .b8 _Z17LayerNormWarpImplI19BiasAddResidualLoadI6__halffE11AffineStoreIfS1_EfLi8ELi8ELi0ELi16ELi1ELb1EEvT_T0_iidPT1_S8__param_0[32],
	.param .align 8 .b8 _Z17LayerNormWarpImplI19BiasAddResidualLoadI6__halffE11AffineStoreIfS1_EfLi8ELi8ELi0ELi16ELi1ELb1EEvT_T0_iidPT1_S8__param_1[32],
	.param .u32 _Z17LayerNormWarpImplI19BiasAddResidualLoadI6__halffE11AffineStoreIfS1_EfLi8ELi8ELi0ELi16ELi1ELb1EEvT_T0_iidPT1_S8__param_2,
	.param .u32 _Z17LayerNormWarpImplI19BiasAddResidualLoadI6__halffE11AffineStoreIfS1_EfLi8ELi8ELi0ELi16ELi1ELb1EEvT_T0_iidPT1_S8__param_3,
	.param .f64 _Z17LayerNormWarpImplI19BiasAddResidualLoadI6__halffE11AffineStoreIfS1_EfLi8ELi8ELi0ELi16ELi1ELb1EEvT_T0_iidPT1_S8__param_4,
	.param .u64 .ptr .align 1 _Z17LayerNormWarpImplI19BiasAddResidualLoadI6__halffE11AffineStoreIfS1_EfLi8ELi8ELi0ELi16ELi1ELb1EEvT_T0_iidPT1_S8__param_5,
	.param .u64 .ptr .align 1 _Z17LayerNormWarpImplI19BiasAddResidualLoadI6__halffE11AffineStoreIfS1_EfLi8ELi8ELi0ELi16ELi1ELb1EEvT_T0_iidPT1_S8__param_6
)
.maxntid 256
{
	.reg .pred 	%p<29>;
	.reg .b32 	%r<116>;
	.reg .b32 	%f<204>;
	.reg .b64 	%rd<64>;
	.reg .b64 	%fd<2>;

	ld.param.u64 	%rd19, [_Z17LayerNormWarpImplI19BiasAddResidualLoadI6__halffE11AffineStoreIfS1_EfLi8ELi8ELi0ELi16ELi1ELb1EEvT_T0_iidPT1_S8__param_1+24];
	ld.param.u64 	%rd18, [_Z17LayerNormWarpImplI19BiasAddResidualLoadI6__halffE11AffineStoreIfS1_EfLi8ELi8ELi0ELi16ELi1ELb1EEvT_T0_iidPT1_S8__param_1+16];
	ld.param.u64 	%rd17, [_Z17LayerNormWarpImplI19BiasAddResidualLoadI6__halffE11AffineStoreIfS1_EfLi8ELi8ELi0ELi16ELi1ELb1EEvT_T0_iidPT1_S8__param_1+8];
	ld.param.u64 	%rd16, [_Z17LayerNormWarpImplI19BiasAddResidualLoadI6__halffE11AffineStoreIfS1_EfLi8ELi8ELi0ELi16ELi1ELb1EEvT_T0_iidPT1_S8__param_1];
	ld.param.u64 	%rd15, [_Z17LayerNormWarpImplI19BiasAddResidualLoadI6__halffE11AffineStoreIfS1_EfLi8ELi8ELi0ELi16ELi1ELb1EEvT_T0_iidPT1_S8__param_0+24];
	ld.param.u64 	%rd14, [_Z17LayerNormWarpImplI19BiasAddResidualLoadI6__halffE11AffineStoreIfS1_EfLi8ELi8ELi0ELi16ELi1ELb1EEvT_T0_iidPT1_S8__param_0+16];
	ld.param.u64 	%rd13, [_Z17LayerNormWarpImplI19BiasAddResidualLoadI6__halffE11AffineStoreIfS1_EfLi8ELi8ELi0ELi16ELi1ELb1EEvT_T0_iidPT1_S8__param_0+8];
	ld.param.u64 	%rd12, [_Z17LayerNormWarpImplI19BiasAddResidualLoadI6__halffE11AffineStoreIfS1_EfLi8ELi8ELi0ELi16ELi1ELb1EEvT_T0_iidPT1_S8__param_0];
	ld.param.u32 	%r17, [_Z17LayerNormWarpImplI19BiasAddResidualLoadI6__halffE11AffineStoreIfS1_EfLi8ELi8ELi0ELi16ELi1ELb1EEvT_T0_iidPT1_S8__param_2];
	ld.param.u32 	%r18, [_Z17LayerNormWarpImplI19BiasAddResidualLoadI6__halffE11AffineStoreIfS1_EfLi8ELi8ELi0ELi16ELi1ELb1EEvT_T0_iidPT1_S8__param_3];
	ld.param.f64 	%fd1, [_Z17LayerNormWarpImplI19BiasAddResidualLoadI6__halffE11AffineStoreIfS1_EfLi8ELi8ELi0ELi16ELi1ELb1EEvT_T0_iidPT1_S8__param_4];
	ld.param.u64 	%rd20, [_Z17LayerNormWarpImplI19BiasAddResidualLoadI6__halffE11AffineStoreIfS1_EfLi8ELi8ELi0ELi16ELi1ELb1EEvT_T0_iidPT1_S8__param_5];
	ld.param.u64 	%rd21, [_Z17LayerNormWarpImplI19BiasAddResidualLoadI6__halffE11AffineStoreIfS1_EfLi8ELi8ELi0ELi16ELi1ELb1EEvT_T0_iidPT1_S8__param_6];
	setp.lt.s32 	%p1, %r18, 129;
	@%p1 bra 	$L__BB11_2;
	mov.u64 	%rd22, $str;
	cvta.global.u64 	%rd23, %rd22;
	mov.u64 	%rd24, $str$1;
	cvta.global.u64 	%rd25, %rd24;
	mov.u64 	%rd26, __unnamed_12;
	cvta.global.u64 	%rd27, %rd26;
	{ // callseq 11, 0
	.param .b64 param0;
	st.param.b64 	[param0], %rd23;
	.param .b64 param1;
	st.param.b64 	[param1], %rd25;
	.param .b32 param2;
	st.param.b32 	[param2], 462;
	.param .b64 param3;
	st.param.b64 	[param3], %rd27;
	.param .b64 param4;
	st.param.b64 	[param4], 1;
	call.uni 
	__assertfail, 
	(
	param0, 
	param1, 
	param2, 
	param3, 
	param4
	);
	} // callseq 11
$L__BB11_2:
	mov.u32 	%r19, %ctaid.x;
	mov.u32 	%r1, %ntid.y;
	mov.u32 	%r20, %tid.y;
	mad.lo.s32 	%r115, %r19, %r1, %r20;
	setp.ge.s32 	%p2, %r115, %r17;
	@%p2 bra 	$L__BB11_22;
	mov.u32 	%r3, %tid.x;
	shl.b32 	%r21, %r3, 3;
	cvt.u64.u32 	%rd5, %r21;
	cvta.to.global.u64 	%rd28, %rd13;
	mul.wide.u32 	%rd29, %r21, 2;
	add.s64 	%rd6, %rd28, %rd29;
	cvt.rn.f32.f64 	%f1, %fd1;
	cvta.to.global.u64 	%rd30, %rd18;
	add.s64 	%rd7, %rd30, %rd29;
	cvta.to.global.u64 	%rd31, %rd19;
	add.s64 	%rd8, %rd31, %rd29;
	cvta.to.global.u64 	%rd9, %rd12;
	cvta.to.global.u64 	%rd10, %rd20;
	cvta.to.global.u64 	%rd11, %rd21;
	mov.u32 	%r22, %nctaid.x;
	mul.lo.s32 	%r4, %r22, %r1;
$L__BB11_4:
	cvt.u32.u64 	%r23, %rd5;
	setp.ge.s32 	%p3, %r23, %r18;
	mov.f32 	%f180, 0f00000000;
	mov.f32 	%f181, %f180;
	mov.f32 	%f182, %f180;
	mov.f32 	%f183, %f180;
	mov.f32 	%f184, %f180;
	mov.f32 	%f185, %f180;
	mov.f32 	%f186, %f180;
	mov.f32 	%f187, %f180;
	mov.f32 	%f191, %f180;
	mov.f32 	%f192, %f180;
	mov.f32 	%f193, %f180;
	@%p3 bra 	$L__BB11_6;
	cvt.s64.s32 	%rd32, %r115;
	mad.lo.s64 	%rd33, %rd15, %rd32, %rd5;
	shr.s64 	%rd34, %rd33, 63;
	shr.u64 	%rd35, %rd34, 61;
	add.s64 	%rd36, %rd33, %rd35;
	shl.b64 	%rd37, %rd36, 1;
	and.b64  	%rd38, %rd37, -16;
	add.s64 	%rd39, %rd9, %rd38;
	ld.global.v2.u64 	{%rd40, %rd41}, [%rd39];
	mov.b64 	{%r37, %r43}, %rd41;
	mov.b64 	{%r25, %r31}, %rd40;
	ld.global.v2.u64 	{%rd42, %rd43}, [%rd6];
	mov.b64 	{%r41, %r47}, %rd43;
	mov.b64 	{%r29, %r35}, %rd42;
	cvta.to.global.u64 	%rd44, %rd14;
	add.s64 	%rd45, %rd44, %rd38;
	ld.global.v2.u64 	{%rd46, %rd47}, [%rd45];
	mov.b64 	{%r38, %r44}, %rd47;
	mov.b64 	{%r26, %r32}, %rd46;
	// begin inline asm
	{add.f16x2 %r24,%r25,%r26;
}
	// end inline asm
	// begin inline asm
	{add.f16x2 %r27,%r24,%r29;
}
	// end inline asm
	// begin inline asm
	{add.f16x2 %r30,%r31,%r32;
}
	// end inline asm
	// begin inline asm
	{add.f16x2 %r33,%r30,%r35;
}
	// end inline asm
	// begin inline asm
	{add.f16x2 %r36,%r37,%r38;
}
	// end inline asm
	// begin inline asm
	{add.f16x2 %r39,%r36,%r41;
}
	// end inline asm
	// begin inline asm
	{add.f16x2 %r42,%r43,%r44;
}
	// end inline asm
	// begin inline asm
	{add.f16x2 %r45,%r42,%r47;
}
	// end inline asm
	// begin inline asm
	{.reg .f16 low,high;
  mov.b32 {low,high},%r27;
  cvt.f32.f16 %f187, low;}

	// end inline asm
	// begin inline asm
	{.reg .f16 low,high;
  mov.b32 {low,high},%r27;
  cvt.f32.f16 %f186, high;}

	// end inline asm
	// begin inline asm
	{.reg .f16 low,high;
  mov.b32 {low,high},%r33;
  cvt.f32.f16 %f185, low;}

	// end inline asm
	// begin inline asm
	{.reg .f16 low,high;
  mov.b32 {low,high},%r33;
  cvt.f32.f16 %f184, high;}

	// end inline asm
	// begin inline asm
	{.reg .f16 low,high;
  mov.b32 {low,high},%r39;
  cvt.f32.f16 %f183, low;}

	// end inline asm
	// begin inline asm
	{.reg .f16 low,high;
  mov.b32 {low,high},%r39;
  cvt.f32.f16 %f182, high;}

	// end inline asm
	// begin inline asm
	{.reg .f16 low,high;
  mov.b32 {low,high},%r45;
  cvt.f32.f16 %f181, low;}

	// end inline asm
	// begin inline asm
	{.reg .f16 low,high;
  mov.b32 {low,high},%r45;
  cvt.f32.f16 %f180, high;}

	// end inline asm
	mov.f32 	%f74, 0f3F800000;
	div.approx.f32 	%f75, %f187, %f74;
	add.f32 	%f76, %f75, 0f00000000;
	sub.f32 	%f77, %f187, %f76;
	fma.rn.f32 	%f78, %f187, %f77, 0f00000000;
	sub.f32 	%f79, %f186, %f76;
	mov.f32 	%f80, 0f40000000;
	div.approx.f32 	%f81, %f79, %f80;
	add.f32 	%f82, %f76, %f81;
	sub.f32 	%f83, %f186, %f82;
	fma.rn.f32 	%f84, %f79, %f83, %f78;
	sub.f32 	%f85, %f185, %f82;
	mov.f32 	%f86, 0f40400000;
	div.approx.f32 	%f87, %f85, %f86;
	add.f32 	%f88, %f82, %f87;
	sub.f32 	%f89, %f185, %f88;
	fma.rn.f32 	%f90, %f85, %f89, %f84;
	sub.f32 	%f91, %f184, %f88;
	mov.f32 	%f92, 0f40800000;
	div.approx.f32 	%f93, %f91, %f92;
	add.f32 	%f94, %f88, %f93;
	sub.f32 	%f95, %f184, %f94;
	fma.rn.f32 	%f96, %f91, %f95, %f90;
	sub.f32 	%f97, %f183, %f94;
	mov.f32 	%f98, 0f40A00000;
	div.approx.f32 	%f99, %f97, %f98;
	add.f32 	%f100, %f94, %f99;
	sub.f32 	%f101, %f183, %f100;
	fma.rn.f32 	%f102, %f97, %f101, %f96;
	sub.f32 	%f103, %f182, %f100;
	mov.f32 	%f104, 0f40C00000;
	div.approx.f32 	%f105, %f103, %f104;
	add.f32 	%f106, %f100, %f105;
	sub.f32 	%f107, %f182, %f106;
	fma.rn.f32 	%f108, %f103, %f107, %f102;
	sub.f32 	%f109, %f181, %f106;
	mov.f32 	%f110, 0f40E00000;
	div.approx.f32 	%f111, %f109, %f110;
	add.f32 	%f112, %f106, %f111;
	sub.f32 	%f113, %f181, %f112;
	fma.rn.f32 	%f114, %f109, %f113, %f108;
	sub.f32 	%f115, %f180, %f112;
	mov.f32 	%f193, 0f41000000;
	div.approx.f32 	%f116, %f115, %f193;
	add.f32 	%f191, %f112, %f116;
	sub.f32 	%f117, %f180, %f191;
	fma.rn.f32 	%f192, %f115, %f117, %f114;
$L__BB11_6:
	mov.b32 	%r56, %f191;
	shfl.sync.down.b32	%r6|%p4, %r56, 8, 4127, -1;
	mov.b32 	%r57, %f192;
	shfl.sync.down.b32	%r7|%p5, %r57, 8, 4127, -1;
	mov.b32 	%r58, %f193;
	shfl.sync.down.b32	%r59|%p6, %r58, 8, 4127, -1;
	mov.b32 	%f23, %r59;
	setp.eq.f32 	%p7, %f23, 0f00000000;
	@%p7 bra 	$L__BB11_8;
	mov.b32 	%f118, %r7;
	mov.b32 	%f119, %r6;
	add.f32 	%f24, %f193, %f23;
	div.approx.f32 	%f120, %f23, %f24;
	sub.f32 	%f121, %f119, %f191;
	fma.rn.f32 	%f191, %f121, %f120, %f191;
	mul.f32 	%f122, %f121, %f121;
	mul.f32 	%f123, %f193, %f122;
	fma.rn.f32 	%f124, %f123, %f120, %f118;
	add.f32 	%f192, %f192, %f124;
	mov.f32 	%f193, %f24;
$L__BB11_8:
	mov.b32 	%r60, %f191;
	shfl.sync.down.b32	%r8|%p8, %r60, 4, 4127, -1;
	mov.b32 	%r61, %f192;
	shfl.sync.down.b32	%r9|%p9, %r61, 4, 4127, -1;
	mov.b32 	%r62, %f193;
	shfl.sync.down.b32	%r63|%p10, %r62, 4, 4127, -1;
	mov.b32 	%f30, %r63;
	setp.eq.f32 	%p11, %f30, 0f00000000;
	@%p11 bra 	$L__BB11_10;
	mov.b32 	%f125, %r9;
	mov.b32 	%f126, %r8;
	add.f32 	%f31, %f193, %f30;
	div.approx.f32 	%f127, %f30, %f31;
	sub.f32 	%f128, %f126, %f191;
	fma.rn.f32 	%f191, %f128, %f127, %f191;
	mul.f32 	%f129, %f128, %f128;
	mul.f32 	%f130, %f193, %f129;
	fma.rn.f32 	%f131, %f130, %f127, %f125;
	add.f32 	%f192, %f192, %f131;
	mov.f32 	%f193, %f31;
$L__BB11_10:
	mov.b32 	%r64, %f191;
	shfl.sync.down.b32	%r10|%p12, %r64, 2, 4127, -1;
	mov.b32 	%r65, %f192;
	shfl.sync.down.b32	%r11|%p13, %r65, 2, 4127, -1;
	mov.b32 	%r66, %f193;
	shfl.sync.down.b32	%r67|%p14, %r66, 2, 4127, -1;
	mov.b32 	%f37, %r67;
	setp.eq.f32 	%p15, %f37, 0f00000000;
	@%p15 bra 	$L__BB11_12;
	mov.b32 	%f132, %r11;
	mov.b32 	%f133, %r10;
	add.f32 	%f38, %f193, %f37;
	div.approx.f32 	%f134, %f37, %f38;
	sub.f32 	%f135, %f133, %f191;
	fma.rn.f32 	%f191, %f135, %f134, %f191;
	mul.f32 	%f136, %f135, %f135;
	mul.f32 	%f137, %f193, %f136;
	fma.rn.f32 	%f138, %f137, %f134, %f132;
	add.f32 	%f192, %f192, %f138;
	mov.f32 	%f193, %f38;
$L__BB11_12:
	mov.b32 	%r68, %f191;
	shfl.sync.down.b32	%r12|%p16, %r68, 1, 4127, -1;
	mov.b32 	%r69, %f192;
	shfl.sync.down.b32	%r13|%p17, %r69, 1, 4127, -1;
	mov.b32 	%r70, %f193;
	shfl.sync.down.b32	%r71|%p18, %r70, 1, 4127, -1;
	mov.b32 	%f44, %r71;
	setp.eq.f32 	%p19, %f44, 0f00000000;
	@%p19 bra 	$L__BB11_14;
	mov.b32 	%f139, %r13;
	mov.b32 	%f140, %r12;
	add.f32 	%f45, %f193, %f44;
	div.approx.f32 	%f141, %f44, %f45;
	sub.f32 	%f142, %f140, %f191;
	fma.rn.f32 	%f191, %f142, %f141, %f191;
	mul.f32 	%f143, %f142, %f142;
	mul.f32 	%f144, %f193, %f143;
	fma.rn.f32 	%f145, %f144, %f141, %f139;
	add.f32 	%f192, %f192, %f145;
	mov.f32 	%f193, %f45;
$L__BB11_14:
	mov.b32 	%r72, %f191;
	shfl.sync.idx.b32	%r14|%p20, %r72, 0, 4127, -1;
	mov.b32 	%r73, %f192;
	shfl.sync.idx.b32	%r74|%p21, %r73, 0, 4127, -1;
	mov.b32 	%r75, %f193;
	shfl.sync.idx.b32	%r76|%p22, %r75, 0, 4127, -1;
	mov.b32 	%f146, %r74;
	mov.b32 	%f147, %r76;
	div.approx.f32 	%f148, %f146, %f147;
	max.f32 	%f149, %f148, 0f00000000;
	add.f32 	%f150, %f149, %f1;
	abs.f32 	%f51, %f150;
	setp.lt.f32 	%p23, %f51, 0f00800000;
	mul.f32 	%f151, %f150, 0f4B800000;
	selp.f32 	%f52, %f151, %f150, %p23;
	mov.b32 	%r15, %f52;
	add.s32 	%r77, %r15, -8388608;
	setp.gt.u32 	%p24, %r77, 2130706431;
	@%p24 bra 	$L__BB11_16;
	and.b32  	%r78, %r15, 16777215;
	or.b32  	%r79, %r78, 1056964608;
	mov.b32 	%f152, %r79;
	sub.s32 	%r80, %r79, %r15;
	add.s32 	%r81, %r80, 201326592;
	selp.b32 	%r82, %r81, %r80, %p23;
	rsqrt.approx.ftz.f32 	%f153, %f152;
	mul.f32 	%f154, %f153, %f153;
	neg.f32 	%f155, %f154;
	fma.rn.f32 	%f156, %f153, %f153, %f155;
	neg.f32 	%f157, %f152;
	fma.rn.f32 	%f158, %f154, %f157, 0f3F800000;
	fma.rn.f32 	%f159, %f156, %f157, %f158;
	fma.rn.f32 	%f160, %f159, 0f3EC00000, 0f3F000000;
	mul.f32 	%f161, %f153, %f159;
	fma.rn.f32 	%f162, %f160, %f161, %f153;
	shr.s32 	%r83, %r82, 1;
	mov.b32 	%r84, %f162;
	add.s32 	%r85, %r83, %r84;
	mov.b32 	%f203, %r85;
	bra.uni 	$L__BB11_17;
$L__BB11_16:
	rsqrt.approx.ftz.f32 	%f203, %f52;
$L__BB11_17:
	setp.ne.s32 	%p26, %r3, 0;
	@%p26 bra 	$L__BB11_19;
	mul.wide.s32 	%rd48, %r115, 4;
	add.s64 	%rd49, %rd10, %rd48;
	st.global.u32 	[%rd49], %r14;
	add.s64 	%rd50, %rd11, %rd48;
	st.global.f32 	[%rd50], %f203;
$L__BB11_19:
	mov.b32 	%f163, %r14;
	cvt.u32.u64 	%r86, %rd5;
	setp.ge.s32 	%p27, %r86, %r18;
	sub.f32 	%f164, %f187, %f163;
	mul.f32 	%f56, %f203, %f164;
	sub.f32 	%f165, %f186, %f163;
	mul.f32 	%f57, %f203, %f165;
	sub.f32 	%f166, %f185, %f163;
	mul.f32 	%f58, %f203, %f166;
	sub.f32 	%f167, %f184, %f163;
	mul.f32 	%f59, %f203, %f167;
	sub.f32 	%f168, %f183, %f163;
	mul.f32 	%f60, %f203, %f168;
	sub.f32 	%f169, %f182, %f163;
	mul.f32 	%f61, %f203, %f169;
	sub.f32 	%f170, %f181, %f163;
	mul.f32 	%f62, %f203, %f170;
	sub.f32 	%f171, %f180, %f163;
	mul.f32 	%f63, %f203, %f171;
	@%p27 bra 	$L__BB11_21;
	cvt.s64.s32 	%rd51, %r115;
	mad.lo.s64 	%rd52, %rd17, %rd51, %rd5;
	ld.global.v2.u64 	{%rd53, %rd54}, [%rd7];
	mov.b64 	{%r104, %r111}, %rd54;
	mov.b64 	{%r90, %r97}, %rd53;
	ld.global.v2.u64 	{%rd55, %rd56}, [%rd8];
	mov.b64 	{%r107, %r114}, %rd56;
	mov.b64 	{%r93, %r100}, %rd55;
	// begin inline asm
	{ cvt.rn.f16x2.f32 %r87, %f57, %f56; }

	// end inline asm
	// begin inline asm
	{mul.f16x2 %r88,%r87,%r90;
}
	// end inline asm
	// begin inline asm
	{add.f16x2 %r91,%r88,%r93;
}
	// end inline asm
	// begin inline asm
	{ cvt.rn.f16x2.f32 %r94, %f59, %f58; }

	// end inline asm
	// begin inline asm
	{mul.f16x2 %r95,%r94,%r97;
}
	// end inline asm
	// begin inline asm
	{add.f16x2 %r98,%r95,%r100;
}
	// end inline asm
	// begin inline asm
	{ cvt.rn.f16x2.f32 %r101, %f61, %f60; }

	// end inline asm
	// begin inline asm
	{mul.f16x2 %r102,%r101,%r104;
}
	// end inline asm
	// begin inline asm
	{add.f16x2 %r105,%r102,%r107;
}
	// end inline asm
	// begin inline asm
	{ cvt.rn.f16x2.f32 %r108, %f63, %f62; }

	// end inline asm
	// begin inline asm
	{mul.f16x2 %r109,%r108,%r111;
}
	// end inline asm
	// begin inline asm
	{add.f16x2 %r112,%r109,%r114;
}
	// end inline asm
	shr.s64 	%rd57, %rd52, 63;
	shr.u64 	%rd58, %rd57, 61;
	add.s64 	%rd59, %rd52, %rd58;
	cvta.to.global.u64 	%rd60, %rd16;
	shl.b64 	%rd61, %rd59, 1;
	and.b64  	%rd62, %rd61, -16;
	add.s64 	%rd63, %rd60, %rd62;
	st.global.v4.u32 	[%rd63], {%r91, %r98, %r105, %r112};
$L__BB11_21:
	add.s32 	%r115, %r115, %r4;
	setp.lt.s32 	%p28, %r115, %r17;
	@%p28 bra 	$L__BB11_4;
$L__BB11_22:
	ret;

}
	// .globl	_Z17LayerNormWarpImplI19BiasAddResidualLoadI6__halffE11AffineStoreIfS1_EfLi8ELi8ELi8ELi32ELi2ELb0EEvT_T0_iidPT1_S8_
.visible .entry _Z17LayerNormWarpImplI19BiasAddResidualLoadI6__halffE11AffineStoreIfS1_EfLi8ELi8ELi8ELi32ELi2ELb0EEvT_T0_iidPT1_S8_(
	.param .align 8 .b8 _Z17LayerNormWarpImplI19BiasAddResidualLoadI6__halffE11AffineStoreIfS1_EfLi8ELi8ELi8ELi32ELi2ELb0EEvT_T0_iidPT1_S8__param_0[32],
	.param .align 8 .b8 _Z17LayerNormWarpImplI19BiasAddResidualLoadI6__halffE11AffineStoreIfS1_EfLi8ELi8ELi8ELi32ELi2ELb0EEvT_T0_iidPT1_S8__param_1[32],
	.param .u32 _Z17LayerNormWarpImplI19BiasAddResidualLoadI6__halffE11AffineStoreIfS1_EfLi8ELi8ELi8ELi32ELi2ELb0EEvT_T0_iidPT1_S8__param_2,
	.param .u32 _Z17LayerNormWarpImplI19BiasAddResidualLoadI6__halffE11AffineStoreIfS1_EfLi8ELi8ELi8ELi32ELi2ELb0EEvT_T0_iidPT1_S8__param_3,
	.param .f64 _Z17LayerNormWarpImplI19BiasAddResidualLoadI6__halffE11AffineStoreIfS1_EfLi8ELi8ELi8ELi32ELi2ELb0EEvT_T0_iidPT1_S8__param_4,
	.param .u64 .ptr .align 1 _Z17LayerNormWarpImplI19BiasAddResidualLoadI6__halffE11AffineStoreIfS1_EfLi8ELi8ELi8ELi32ELi2ELb0EEvT_T0_iidPT1_S8__param_5,
	.param .u64 .ptr .align 1 _Z17LayerNormWarpImplI19BiasAddResidualLoadI6__halffE11AffineStoreIfS1_EfLi8ELi8ELi8ELi32ELi2ELb0EEvT_T0_iidPT1_S8__param_6
)
.maxntid 256
{
	.reg .pred 	%p<58>;
	.reg .b32 	%r<230>;
	.reg .b32 	%f<371>;
	.reg .b64 	%rd<89>;
	.reg .b64 	%fd<2>;

	ld.param.u64 	%rd20, [_Z17LayerNormWarpImplI19BiasAddResidualLoadI6__halffE11AffineStoreIfS1_EfLi8ELi8ELi8ELi32ELi2ELb0EEvT_T0_iidPT1_S8__param_1+24];
	ld.param.u64 	%rd19, [_Z17LayerNormWarpImplI19BiasAddResidualLoadI6__halffE11AffineStoreIfS1_EfLi8ELi8ELi8ELi32ELi2ELb0EEvT_T0_iidPT1_S8__param_1+16];
	ld.param.u64 	%rd18, [_Z17LayerNormWarpImplI19BiasAddResidualLoadI6__halffE11AffineStoreIfS1_EfLi8ELi8ELi8ELi32ELi2ELb0EEvT_T0_iidPT1_S8__param_1+8];
	ld.param.u64 	%rd17, [_Z17LayerNormWarpImplI19BiasAddResidualLoadI6__halffE11AffineStoreIfS1_EfLi8ELi8ELi8ELi32ELi2ELb0EEvT_T0_iidPT1_S8__param_1];
	ld.param.u64 	%rd16, [_Z17LayerNormWarpImplI19BiasAddResidualLoadI6__halffE11AffineStoreIfS1_EfLi8ELi8ELi8ELi32ELi2ELb0EEvT_T0_iidPT1_S8__param_0+24];
	ld.param.u64 	%rd15, [_Z17LayerNormWarpImplI19BiasAddResidualLoadI6__halffE11AffineStoreIfS1_EfLi8ELi8ELi8ELi32ELi2ELb0EEvT_T0_iidPT1_S8__param_0+16];
	ld.param.u64 	%rd14, [_Z17LayerNormWarpImplI19BiasAddResidualLoadI6__halffE11AffineStoreIfS1_EfLi8ELi8ELi8ELi32ELi2ELb0EEvT_T0_iidPT1_S8__param_0+8];
	ld.param.u64 	%rd13, [_Z17LayerNormWarpImplI19BiasAddResidualLoadI6__halffE11AffineStoreIfS1_EfLi8ELi8ELi8ELi32ELi2ELb0EEvT_T0_iidPT1_S8__param_0];
	ld.param.u32 	%r31, [_Z17LayerNormWarpImplI19BiasAddResidualLoadI6__halffE11AffineStoreIfS1_EfLi8ELi8ELi8ELi32ELi2ELb0EEvT_T0_iidPT1_S8__param_2];
	ld.param.u32 	%r32, [_Z17LayerNormWarpImplI19BiasAddResidualLoadI6__halffE11AffineStoreIfS1_EfLi8ELi8ELi8ELi32ELi2ELb0EEvT_T0_iidPT1_S8__param_3];
	ld.param.f64 	%fd1, [_Z17LayerNormWarpImplI19BiasAddResidualLoadI6__halffE11AffineStoreIfS1_EfLi8ELi8ELi8ELi32ELi2ELb0EEvT_T0_iidPT1_S8__param_4];
	ld.param.u64 	%rd21, [_Z17LayerNormWarpImplI19BiasAddResidualLoadI6__halffE11AffineStoreIfS1_EfLi8ELi8ELi8ELi32ELi2ELb0EEvT_T0_iidPT1_S8__param_5];
	ld.param.u64 	%rd22, [_Z17LayerNormWarpImplI19BiasAddResidualLoadI6__halffE11AffineStoreIfS1_EfLi8ELi8ELi8ELi32ELi2ELb0EEvT_T0_iidPT1_S8__param_6];
	setp.lt.s32 	%p1, %r32, 257;
	@%p1 bra 	$L__BB12_2;
	mov.u64 	%rd23, $str;
	cvta.global.u64 	%rd24, %rd23;
	mov.u64 	%rd25, $str$1;
	cvta.global.u64 	%rd26, %rd25;
	mov.u64 	%rd27, __unnamed_13;
	cvta.global.u64 	%rd28, %rd27;
	{ // callseq 12, 0
	.param .b64 param0;
	st.param.b64 	[param0], %rd24;
	.param .b64 param1;
	st.param.b64 	[param1], %rd26;
	.param .b32 param2;
	st.param.b32 	[param2], 462;
	.param .b64 param3;
	st.param.b64 	[param3], %rd28;
	.param .b64 param4;
	st.param.b64 	[param4], 1;
	call.uni 
	__assertfail, 
	(
	param0, 
	param1, 
	param2, 
	param3, 
	param4
	);
	} // callseq 12
$L__BB12_2:
	mov.u32 	%r33, %ctaid.x;
	mov.u32 	%r1, %ntid.y;
	mov.u32 	%r34, %tid.y;
	mad.lo.s32 	%r35, %r33, %r1, %r34;
	shl.b32 	%r229, %r35, 1;
	setp.ge.s32 	%p2, %r229, %r31;
	@%p2 bra 	$L__BB12_35;
	mov.u32 	%r3, %tid.x;
	shl.b32 	%r36, %r3, 3;
	cvt.u64.u32 	%rd3, %r36;
	cvt.rn.f32.f64 	%f1, %fd1;
	cvta.to.global.u64 	%rd29, %rd19;
	mul.wide.u32 	%rd30, %r36, 2;
	add.s64 	%rd4, %rd29, %rd30;
	cvta.to.global.u64 	%rd31, %rd20;
	add.s64 	%rd5, %rd31, %rd30;
	cvta.to.global.u64 	%rd6, %rd21;
	cvta.to.global.u64 	%rd7, %rd22;
	mov.u32 	%r37, %nctaid.x;
	mul.lo.s32 	%r38, %r1, %r37;
	shl.b32 	%r4, %r38, 1;
$L__BB12_4:
	cvta.to.global.u64 	%rd32, %rd14;
	shl.b64 	%rd33, %rd3, 1;
	add.s64 	%rd34, %rd32, %rd33;
	ld.global.v2.u64 	{%rd35, %rd36}, [%rd34];
	mov.b64 	{%r88, %r94}, %rd36;
	mov.b64 	{%r76, %r82}, %rd35;
	cvt.s64.s32 	%rd8, %r229;
	mad.lo.s64 	%rd37, %rd16, %rd8, %rd3;
	shr.s64 	%rd38, %rd37, 63;
	shr.u64 	%rd39, %rd38, 61;
	add.s64 	%rd40, %rd37, %rd39;
	cvta.to.global.u64 	%rd41, %rd13;
	shl.b64 	%rd42, %rd40, 1;
	and.b64  	%rd43, %rd42, -16;
	add.s64 	%rd44, %rd41, %rd43;
	ld.global.v2.u64 	{%rd45, %rd46}, [%rd44];
	mov.b64 	{%r52, %r58}, %rd46;
	mov.b64 	{%r40, %r46}, %rd45;
	cvta.to.global.u64 	%rd47, %rd15;
	add.s64 	%rd48, %rd47, %rd43;
	ld.global.v2.u64 	{%rd49, %rd50}, [%rd48];
	mov.b64 	{%r53, %r59}, %rd50;
	mov.b64 	{%r41, %r47}, %rd49;
	// begin inline asm
	{add.f16x2 %r39,%r40,%r41;
}
	// end inline asm
	// begin inline asm
	{add.f16x2 %r42,%r39,%r76;
}
	// end inline asm
	// begin inline asm
	{add.f16x2 %r45,%r46,%r47;
}
	// end inline asm
	// begin inline asm
	{add.f16x2 %r48,%r45,%r82;
}
	// end inline asm
	// begin inline asm
	{add.f16x2 %r51,%r52,%r53;
}
	// end inline asm
	// begin inline asm
	{add.f16x2 %r54,%r51,%r88;
}
	// end inline asm
	// begin inline asm
	{add.f16x2 %r57,%r58,%r59;
}
	// end inline asm
	// begin inline asm
	{add.f16x2 %r60,%r57,%r94;
}
	// end inline asm
	// begin inline asm
	{.reg .f16 low,high;
  mov.b32 {low,high},%r42;
  cvt.f32.f16 %f102, low;}

	// end inline asm
	// begin inline asm
	{.reg .f16 low,high;
  mov.b32 {low,high},%r42;
  cvt.f32.f16 %f103, high;}

	// end inline asm
	// begin inline asm
	{.reg .f16 low,high;
  mov.b32 {low,high},%r48;
  cvt.f32.f16 %f104, low;}

	// end inline asm
	// begin inline asm
	{.reg .f16 low,high;
  mov.b32 {low,high},%r48;
  cvt.f32.f16 %f105, high;}

	// end inline asm
	// begin inline asm
	{.reg .f16 low,high;
  mov.b32 {low,high},%r54;
  cvt.f32.f16 %f106, low;}

	// end inline asm
	// begin inline asm
	{.reg .f16 low,high;
  mov.b32 {low,high},%r54;
  cvt.f32.f16 %f107, high;}

	// end inline asm
	// begin inline asm
	{.reg .f16 low,high;
  mov.b32 {low,high},%r60;
  cvt.f32.f16 %f108, low;}

	// end inline asm
	// begin inline asm
	{.reg .f16 low,high;
  mov.b32 {low,high},%r60;
  cvt.f32.f16 %f109, high;}

	// end inline asm
	mov.f32 	%f119, 0f3F800000;
	div.approx.f32 	%f120, %f102, %f119;
	add.f32 	%f121, %f120, 0f00000000;
	sub.f32 	%f122, %f102, %f121;
	fma.rn.f32 	%f123, %f102, %f122, 0f00000000;
	sub.f32 	%f124, %f103, %f121;
	mov.f32 	%f125, 0f40000000;
	div.approx.f32 	%f126, %f124, %f125;
	add.f32 	%f127, %f121, %f126;
	sub.f32 	%f128, %f103, %f127;
	fma.rn.f32 	%f129, %f124, %f128, %f123;
	sub.f32 	%f130, %f104, %f127;
	mov.f32 	%f131, 0f40400000;
	div.approx.f32 	%f132, %f130, %f131;
	add.f32 	%f133, %f127, %f132;
	sub.f32 	%f134, %f104, %f133;
	fma.rn.f32 	%f135, %f130, %f134, %f129;
	sub.f32 	%f136, %f105, %f133;
	mov.f32 	%f137, 0f40800000;
	div.approx.f32 	%f138, %f136, %f137;
	add.f32 	%f139, %f133, %f138;
	sub.f32 	%f140, %f105, %f139;
	fma.rn.f32 	%f141, %f136, %f140, %f135;
	sub.f32 	%f142, %f106, %f139;
	mov.f32 	%f143, 0f40A00000;
	div.approx.f32 	%f144, %f142, %f143;
	add.f32 	%f145, %f139, %f144;
	sub.f32 	%f146, %f106, %f145;
	fma.rn.f32 	%f147, %f142, %f146, %f141;
	sub.f32 	%f148, %f107, %f145;
	mov.f32 	%f149, 0f40C00000;
	div.approx.f32 	%f150, %f148, %f149;
	add.f32 	%f151, %f145, %f150;
	sub.f32 	%f152, %f107, %f151;
	fma.rn.f32 	%f153, %f148, %f152, %f147;
	sub.f32 	%f154, %f108, %f151;
	mov.f32 	%f155, 0f40E00000;
	div.approx.f32 	%f156, %f154, %f155;
	add.f32 	%f157, %f151, %f156;
	sub.f32 	%f158, %f108, %f157;
	fma.rn.f32 	%f159, %f154, %f158, %f153;
	sub.f32 	%f160, %f109, %f157;
	mov.f32 	%f344, 0f41000000;
	div.approx.f32 	%f161, %f160, %f344;
	add.f32 	%f342, %f157, %f161;
	sub.f32 	%f162, %f109, %f342;
	fma.rn.f32 	%f343, %f160, %f162, %f159;
	add.s32 	%r103, %r229, 1;
	cvt.s64.s32 	%rd9, %r103;
	mad.lo.s64 	%rd51, %rd16, %rd9, %rd3;
	shr.s64 	%rd52, %rd51, 63;
	shr.u64 	%rd53, %rd52, 61;
	add.s64 	%rd54, %rd51, %rd53;
	shl.b64 	%rd55, %rd54, 1;
	and.b64  	%rd56, %rd55, -16;
	add.s64 	%rd57, %rd41, %rd56;
	ld.global.v2.u64 	{%rd58, %rd59}, [%rd57];
	mov.b64 	{%r84, %r90}, %rd59;
	mov.b64 	{%r72, %r78}, %rd58;
	add.s64 	%rd60, %rd47, %rd56;
	ld.global.v2.u64 	{%rd61, %rd62}, [%rd60];
	mov.b64 	{%r85, %r91}, %rd62;
	mov.b64 	{%r73, %r79}, %rd61;
	// begin inline asm
	{add.f16x2 %r71,%r72,%r73;
}
	// end inline asm
	// begin inline asm
	{add.f16x2 %r74,%r71,%r76;
}
	// end inline asm
	// begin inline asm
	{add.f16x2 %r77,%r78,%r79;
}
	// end inline asm
	// begin inline asm
	{add.f16x2 %r80,%r77,%r82;
}
	// end inline asm
	// begin inline asm
	{add.f16x2 %r83,%r84,%r85;
}
	// end inline asm
	// begin inline asm
	{add.f16x2 %r86,%r83,%r88;
}
	// end inline asm
	// begin inline asm
	{add.f16x2 %r89,%r90,%r91;
}
	// end inline asm
	// begin inline asm
	{add.f16x2 %r92,%r89,%r94;
}
	// end inline asm
	// begin inline asm
	{.reg .f16 low,high;
  mov.b32 {low,high},%r74;
  cvt.f32.f16 %f110, low;}

	// end inline asm
	// begin inline asm
	{.reg .f16 low,high;
  mov.b32 {low,high},%r74;
  cvt.f32.f16 %f111, high;}

	// end inline asm
	// begin inline asm
	{.reg .f16 low,high;
  mov.b32 {low,high},%r80;
  cvt.f32.f16 %f112, low;}

	// end inline asm
	// begin inline asm
	{.reg .f16 low,high;
  mov.b32 {low,high},%r80;
  cvt.f32.f16 %f113, high;}

	// end inline asm
	// begin inline asm
	{.reg .f16 low,high;
  mov.b32 {low,high},%r86;
  cvt.f32.f16 %f114, low;}

	// end inline asm
	// begin inline asm
	{.reg .f16 low,high;
  mov.b32 {low,high},%r86;
  cvt.f32.f16 %f115, high;}

	// end inline asm
	// begin inline asm
	{.reg .f16 low,high;
  mov.b32 {low,high},%r92;
  cvt.f32.f16 %f116, low;}

	// end inline asm
	// begin inline asm
	{.reg .f16 low,high;
  mov.b32 {low,high},%r92;
  cvt.f32.f16 %f117, high;}

	// end inline asm
	div.approx.f32 	%f163, %f110, %f119;
	add.f32 	%f164, %f163, 0f00000000;
	sub.f32 	%f165, %f110, %f164;
	fma.rn.f32 	%f166, %f110, %f165, 0f00000000;
	sub.f32 	%f167, %f111, %f164;
	div.approx.f32 	%f168, %f167, %f125;
	add.f32 	%f169, %f164, %f168;
	sub.f32 	%f170, %f111, %f169;
	fma.rn.f32 	%f171, %f167, %f170, %f166;
	sub.f32 	%f172, %f112, %f169;
	div.approx.f32 	%f173, %f172, %f131;
	add.f32 	%f174, %f169, %f173;
	sub.f32 	%f175, %f112, %f174;
	fma.rn.f32 	%f176, %f172, %f175, %f171;
	sub.f32 	%f177, %f113, %f174;
	div.approx.f32 	%f178, %f177, %f137;
	add.f32 	%f179, %f174, %f178;
	sub.f32 	%f180, %f113, %f179;
	fma.rn.f32 	%f181, %f177, %f180, %f176;
	sub.f32 	%f182, %f114, %f179;
	div.approx.f32 	%f183, %f182, %f143;
	add.f32 	%f184, %f179, %f183;
	sub.f32 	%f185, %f114, %f184;
	fma.rn.f32 	%f186, %f182, %f185, %f181;
	sub.f32 	%f187, %f115, %f184;
	div.approx.f32 	%f188, %f187, %f149;
	add.f32 	%f189, %f184, %f188;
	sub.f32 	%f190, %f115, %f189;
	fma.rn.f32 	%f191, %f187, %f190, %f186;
	sub.f32 	%f192, %f116, %f189;
	div.approx.f32 	%f193, %f192, %f155;
	add.f32 	%f194, %f189, %f193;
	sub.f32 	%f195, %f116, %f194;
	fma.rn.f32 	%f196, %f192, %f195, %f191;
	sub.f32 	%f197, %f117, %f194;
	div.approx.f32 	%f198, %f197, %f344;
	add.f32 	%f358, %f194, %f198;
	sub.f32 	%f199, %f117, %f358;
	fma.rn.f32 	%f359, %f197, %f199, %f196;
	mov.b32 	%r104, %f342;
	shfl.sync.down.b32	%r6|%p3, %r104, 16, 31, -1;
	mov.b32 	%r105, %f343;
	shfl.sync.down.b32	%r7|%p4, %r105, 16, 31, -1;
	mov.b32 	%r106, 1090519040;
	shfl.sync.down.b32	%r107|%p5, %r106, 16, 31, -1;
	mov.b32 	%f22, %r107;
	setp.eq.f32 	%p6, %f22, 0f00000000;
	@%p6 bra 	$L__BB12_6;
	mov.b32 	%f200, %r7;
	mov.b32 	%f201, %r6;
	add.f32 	%f344, %f22, 0f41000000;
	div.approx.f32 	%f202, %f22, %f344;
	sub.f32 	%f203, %f201, %f342;
	fma.rn.f32 	%f342, %f202, %f203, %f342;
	mul.f32 	%f204, %f203, %f203;
	mul.f32 	%f205, %f204, 0f41000000;
	fma.rn.f32 	%f206, %f202, %f205, %f200;
	add.f32 	%f343, %f343, %f206;
$L__BB12_6:
	mov.b32 	%r108, %f342;
	shfl.sync.down.b32	%r8|%p7, %r108, 8, 31, -1;
	mov.b32 	%r109, %f343;
	shfl.sync.down.b32	%r9|%p8, %r109, 8, 31, -1;
	mov.b32 	%r110, %f344;
	shfl.sync.down.b32	%r111|%p9, %r110, 8, 31, -1;
	mov.b32 	%f29, %r111;
	setp.eq.f32 	%p10, %f29, 0f00000000;
	@%p10 bra 	$L__BB12_8;
	mov.b32 	%f207, %r9;
	mov.b32 	%f208, %r8;
	add.f32 	%f30, %f344, %f29;
	div.approx.f32 	%f209, %f29, %f30;
	sub.f32 	%f210, %f208, %f342;
	fma.rn.f32 	%f342, %f209, %f210, %f342;
	mul.f32 	%f211, %f210, %f210;
	mul.f32 	%f212, %f211, %f344;
	fma.rn.f32 	%f213, %f209, %f212, %f207;
	add.f32 	%f343, %f343, %f213;
	mov.f32 	%f344, %f30;
$L__BB12_8:
	mov.b32 	%r112, %f342;
	shfl.sync.down.b32	%r10|%p11, %r112, 4, 31, -1;
	mov.b32 	%r113, %f343;
	shfl.sync.down.b32	%r11|%p12, %r113, 4, 31, -1;
	mov.b32 	%r114, %f344;
	shfl.sync.down.b32	%r115|%p13, %r114, 4, 31, -1;
	mov.b32 	%f36, %r115;
	setp.eq.f32 	%p14, %f36, 0f00000000;
	@%p14 bra 	$L__BB12_10;
	mov.b32 	%f214, %r11;
	mov.b32 	%f215, %r10;
	add.f32 	%f37, %f344, %f36;
	div.approx.f32 	%f216, %f36, %f37;
	sub.f32 	%f217, %f215, %f342;
	fma.rn.f32 	%f342, %f216, %f217, %f342;
	mul.f32 	%f218, %f217, %f217;
	mul.f32 	%f219, %f218, %f344;
	fma.rn.f32 	%f220, %f216, %f219, %f214;
	add.f32 	%f343, %f343, %f220;
	mov.f32 	%f344, %f37;
$L__BB12_10:
	mov.b32 	%r116, %f342;
	shfl.sync.down.b32	%r12|%p15, %r116, 2, 31, -1;
	mov.b32 	%r117, %f343;
	shfl.sync.down.b32	%r13|%p16, %r117, 2, 31, -1;
	mov.b32 	%r118, %f344;
	shfl.sync.down.b32	%r119|%p17, %r118, 2, 31, -1;
	mov.b32 	%f43, %r119;
	setp.eq.f32 	%p18, %f43, 0f00000000;
	@%p18 bra 	$L__BB12_12;
	mov.b32 	%f221, %r13;
	mov.b32 	%f222, %r12;
	add.f32 	%f44, %f344, %f43;
	div.approx.f32 	%f223, %f43, %f44;
	sub.f32 	%f224, %f222, %f342;
	fma.rn.f32 	%f342, %f223, %f224, %f342;
	mul.f32 	%f225, %f224, %f224;
	mul.f32 	%f226, %f225, %f344;
	fma.rn.f32 	%f227, %f223, %f226, %f221;
	add.f32 	%f343, %f343, %f227;
	mov.f32 	%f344, %f44;
$L__BB12_12:
	mov.b32 	%r120, %f342;
	shfl.sync.down.b32	%r14|%p19, %r120, 1, 31, -1;
	mov.b32 	%r121, %f343;
	shfl.sync.down.b32	%r15|%p20, %r121, 1, 31, -1;
	mov.b32 	%r122, %f344;
	shfl.sync.down.b32	%r123|%p21, %r122, 1, 31, -1;
	mov.b32 	%f50, %r123;
	setp.eq.f32 	%p22, %f50, 0f00000000;
	@%p22 bra 	$L__BB12_14;
	mov.b32 	%f228, %r15;
	mov.b32 	%f229, %r14;
	add.f32 	%f51, %f344, %f50;
	div.approx.f32 	%f230, %f50, %f51;
	sub.f32 	%f231, %f229, %f342;
	fma.rn.f32 	%f342, %f230, %f231, %f342;
	mul.f32 	%f232, %f231, %f231;
	mul.f32 	%f233, %f232, %f344;
	fma.rn.f32 	%f234, %f230, %f233, %f228;
	add.f32 	%f343, %f343, %f234;
	mov.f32 	%f344, %f51;
$L__BB12_14:
	mov.b32 	%r124, %f342;
	shfl.sync.idx.b32	%r16|%p23, %r124, 0, 31, -1;
	mov.b32 	%r125, %f343;
	shfl.sync.idx.b32	%r126|%p24, %r125, 0, 31, -1;
	mov.b32 	%r127, %f344;
	shfl.sync.idx.b32	%r128|%p25, %r127, 0, 31, -1;
	mov.b32 	%f235, %r126;
	mov.b32 	%f236, %r128;
	div.approx.f32 	%f237, %f235, %f236;
	max.f32 	%f238, %f237, 0f00000000;
	add.f32 	%f239, %f238, %f1;
	abs.f32 	%f57, %f239;
	setp.lt.f32 	%p26, %f57, 0f00800000;
	mul.f32 	%f240, %f239, 0f4B800000;
	selp.f32 	%f58, %f240, %f239, %p26;
	mov.b32 	%r17, %f58;
	add.s32 	%r129, %r17, -8388608;
	setp.gt.u32 	%p27, %r129, 2130706431;
	@%p27 bra 	$L__BB12_16;
	and.b32  	%r130, %r17, 16777215;
	or.b32  	%r131, %r130, 1056964608;
	mov.b32 	%f241, %r131;
	sub.s32 	%r132, %r131, %r17;
	add.s32 	%r133, %r132, 201326592;
	selp.b32 	%r134, %r133, %r132, %p26;
	rsqrt.approx.ftz.f32 	%f242, %f241;
	mul.f32 	%f243, %f242, %f242;
	neg.f32 	%f244, %f243;
	fma.rn.f32 	%f245, %f242, %f242, %f244;
	neg.f32 	%f246, %f241;
	fma.rn.f32 	%f247, %f243, %f246, 0f3F800000;
	fma.rn.f32 	%f248, %f245, %f246, %f247;
	fma.rn.f32 	%f249, %f248, 0f3EC00000, 0f3F000000;
	mul.f32 	%f250, %f242, %f248;
	fma.rn.f32 	%f251, %f249, %f250, %f242;
	shr.s32 	%r135, %r134, 1;
	mov.b32 	%r136, %f251;
	add.s32 	%r137, %r135, %r136;
	mov.b32 	%f354, %r137;
	bra.uni 	$L__BB12_17;
$L__BB12_16:
	rsqrt.approx.ftz.f32 	%f354, %f58;
$L__BB12_17:
	setp.ne.s32 	%p29, %r3, 0;
	shl.b64 	%rd63, %rd8, 2;
	add.s64 	%rd10, %rd6, %rd63;
	add.s64 	%rd11, %rd7, %rd63;
	@%p29 bra 	$L__BB12_19;
	st.global.u32 	[%rd10], %r16;
	st.global.f32 	[%rd11], %f354;
$L__BB12_19:
	mov.b32 	%f261, %r16;
	sub.f32 	%f262, %f102, %f261;
	mul.f32 	%f252, %f354, %f262;
	sub.f32 	%f263, %f103, %f261;
	mul.f32 	%f253, %f354, %f263;
	sub.f32 	%f264, %f104, %f261;
	mul.f32 	%f254, %f354, %f264;
	sub.f32 	%f265, %f105, %f261;
	mul.f32 	%f255, %f354, %f265;
	sub.f32 	%f266, %f106, %f261;
	mul.f32 	%f256, %f354, %f266;
	sub.f32 	%f267, %f107, %f261;
	mul.f32 	%f257, %f354, %f267;
	sub.f32 	%f268, %f108, %f261;
	mul.f32 	%f258, %f354, %f268;
	sub.f32 	%f269, %f109, %f261;
	mul.f32 	%f259, %f354, %f269;
	mad.lo.s64 	%rd64, %rd18, %rd8, %rd3;
	ld.global.v2.u64 	{%rd65, %rd66}, [%rd4];
	mov.b64 	{%r155, %r162}, %rd66;
	mov.b64 	{%r141, %r148}, %rd65;
	ld.global.v2.u64 	{%rd67, %rd68}, [%rd5];
	mov.b64 	{%r158, %r165}, %rd68;
	mov.b64 	{%r144, %r151}, %rd67;
	// begin inline asm
	{ cvt.rn.f16x2.f32 %r138, %f253, %f252; }

	// end inline asm
	// begin inline asm
	{mul.f16x2 %r139,%r138,%r141;
}
	// end inline asm
	// begin inline asm
	{add.f16x2 %r142,%r139,%r144;
}
	// end inline asm
	// begin inline asm
	{ cvt.rn.f16x2.f32 %r145, %f255, %f254; }

	// end inline asm
	// begin inline asm
	{mul.f16x2 %r146,%r145,%r148;
}
	// end inline asm
	// begin inline asm
	{add.f16x2 %r149,%r146,%r151;
}
	// end inline asm
	// begin inline asm
	{ cvt.rn.f16x2.f32 %r152, %f257, %f256; }

	// end inline asm
	// begin inline asm
	{mul.f16x2 %r153,%r152,%r155;
}
	// end inline asm
	// begin inline asm
	{add.f16x2 %r156,%r153,%r158;
}
	// end inline asm
	// begin inline asm
	{ cvt.rn.f16x2.f32 %r159, %f259, %f258; }

	// end inline asm
	// begin inline asm
	{mul.f16x2 %r160,%r159,%r162;
}
	// end inline asm
	// begin inline asm
	{add.f16x2 %r163,%r160,%r165;
}
	// end inline asm
	shr.s64 	%rd69, %rd64, 63;
	shr.u64 	%rd70, %rd69, 61;
	add.s64 	%rd71, %rd64, %rd70;
	cvta.to.global.u64 	%rd12, %rd17;
	shl.b64 	%rd72, %rd71, 1;
	and.b64  	%rd73, %rd72, -16;
	add.s64 	%rd74, %rd12, %rd73;
	st.global.v4.u32 	[%rd74], {%r142, %r149, %r156, %r163};
	mov.b32 	%r166, %f358;
	shfl.sync.down.b32	%r18|%p30, %r166, 16, 31, -1;
	mov.b32 	%r167, %f359;
	shfl.sync.down.b32	%r19|%p31, %r167, 16, 31, -1;
	mov.b32 	%r168, 1090519040;
	shfl.sync.down.b32	%r169|%p32, %r168, 16, 31, -1;
	mov.b32 	%f62, %r169;
	setp.eq.f32 	%p33, %f62, 0f00000000;
	mov.f32 	%f360, 0f41000000;
	@%p33 bra 	$L__BB12_21;
	mov.b32 	%f270, %r19;
	mov.b32 	%f271, %r18;
	add.f32 	%f360, %f62, 0f41000000;
	div.approx.f32 	%f272, %f62, %f360;
	sub.f32 	%f273, %f271, %f358;
	fma.rn.f32 	%f358, %f272, %f273, %f358;
	mul.f32 	%f274, %f273, %f273;
	mul.f32 	%f275, %f274, 0f41000000;
	fma.rn.f32 	%f276, %f272, %f275, %f270;
	add.f32 	%f359, %f359, %f276;
$L__BB12_21:
	mov.b32 	%r170, %f358;
	shfl.sync.down.b32	%r20|%p34, %r170, 8, 31, -1;
	mov.b32 	%r171, %f359;
	shfl.sync.down.b32	%r21|%p35, %r171, 8, 31, -1;
	mov.b32 	%r172, %f360;
	shfl.sync.down.b32	%r173|%p36, %r172, 8, 31, -1;
	mov.b32 	%f69, %r173;
	setp.eq.f32 	%p37, %f69, 0f00000000;
	@%p37 bra 	$L__BB12_23;
	mov.b32 	%f277, %r21;
	mov.b32 	%f278, %r20;
	add.f32 	%f70, %f360, %f69;
	div.approx.f32 	%f279, %f69, %f70;
	sub.f32 	%f280, %f278, %f358;
	fma.rn.f32 	%f358, %f279, %f280, %f358;
	mul.f32 	%f281, %f280, %f280;
	mul.f32 	%f282, %f281, %f360;
	fma.rn.f32 	%f283, %f279, %f282, %f277;
	add.f32 	%f359, %f359, %f283;
	mov.f32 	%f360, %f70;
$L__BB12_23:
	mov.b32 	%r174, %f358;
	shfl.sync.down.b32	%r22|%p38, %r174, 4, 31, -1;
	mov.b32 	%r175, %f359;
	shfl.sync.down.b32	%r23|%p39, %r175, 4, 31, -1;
	mov.b32 	%r176, %f360;
	shfl.sync.down.b32	%r177|%p40, %r176, 4, 31, -1;
	mov.b32 	%f76, %r177;
	setp.eq.f32 	%p41, %f76, 0f00000000;
	@%p41 bra 	$L__BB12_25;
	mov.b32 	%f284, %r23;
	mov.b32 	%f285, %r22;
	add.f32 	%f77, %f360, %f76;
	div.approx.f32 	%f286, %f76, %f77;
	sub.f32 	%f287, %f285, %f358;
	fma.rn.f32 	%f358, %f286, %f287, %f358;
	mul.f32 	%f288, %f287, %f287;
	mul.f32 	%f289, %f288, %f360;
	fma.rn.f32 	%f290, %f286, %f289, %f284;
	add.f32 	%f359, %f359, %f290;
	mov.f32 	%f360, %f77;
$L__BB12_25:
	mov.b32 	%r178, %f358;
	shfl.sync.down.b32	%r24|%p42, %r178, 2, 31, -1;
	mov.b32 	%r179, %f359;
	shfl.sync.down.b32	%r25|%p43, %r179, 2, 31, -1;
	mov.b32 	%r180, %f360;
	shfl.sync.down.b32	%r181|%p44, %r180, 2, 31, -1;
	mov.b32 	%f83, %r181;
	setp.eq.f32 	%p45, %f83, 0f00000000;
	@%p45 bra 	$L__BB12_27;
	mov.b32 	%f291, %r25;
	mov.b32 	%f292, %r24;
	add.f32 	%f84, %f360, %f83;
	div.approx.f32 	%f293, %f83, %f84;
	sub.f32 	%f294, %f292, %f358;
	fma.rn.f32 	%f358, %f293, %f294, %f358;
	mul.f32 	%f295, %f294, %f294;
	mul.f32 	%f296, %f295, %f360;
	fma.rn.f32 	%f297, %f293, %f296, %f291;
	add.f32 	%f359, %f359, %f297;
	mov.f32 	%f360, %f84;
$L__BB12_27:
	mov.b32 	%r182, %f358;
	shfl.sync.down.b32	%r26|%p46, %r182, 1, 31, -1;
	mov.b32 	%r183, %f359;
	shfl.sync.down.b32	%r27|%p47, %r183, 1, 31, -1;
	mov.b32 	%r184, %f360;
	shfl.sync.down.b32	%r185|%p48, %r184, 1, 31, -1;
	mov.b32 	%f90, %r185;
	setp.eq.f32 	%p49, %f90, 0f00000000;
	@%p49 bra 	$L__BB12_29;
	mov.b32 	%f298, %r27;
	mov.b32 	%f299, %r26;
	add.f32 	%f91, %f360, %f90;
	div.approx.f32 	%f300, %f90, %f91;
	sub.f32 	%f301, %f299, %f358;
	fma.rn.f32 	%f358, %f300, %f301, %f358;
	mul.f32 	%f302, %f301, %f301;
	mul.f32 	%f303, %f302, %f360;
	fma.rn.f32 	%f304, %f300, %f303, %f298;
	add.f32 	%f359, %f359, %f304;
	mov.f32 	%f360, %f91;
$L__BB12_29:
	mov.b32 	%r186, %f358;
	shfl.sync.idx.b32	%r28|%p50, %r186, 0, 31, -1;
	mov.b32 	%r187, %f359;
	shfl.sync.idx.b32	%r188|%p51, %r187, 0, 31, -1;
	mov.b32 	%r189, %f360;
	shfl.sync.idx.b32	%r190|%p52, %r189, 0, 31, -1;
	mov.b32 	%f305, %r188;
	mov.b32 	%f306, %r190;
	div.approx.f32 	%f307, %f305, %f306;
	max.f32 	%f308, %f307, 0f00000000;
	add.f32 	%f309, %f308, %f1;
	abs.f32 	%f97, %f309;
	setp.lt.f32 	%p53, %f97, 0f00800000;
	mul.f32 	%f310, %f309, 0f4B800000;
	selp.f32 	%f98, %f310, %f309, %p53;
	mov.b32 	%r29, %f98;
	add.s32 	%r191, %r29, -8388608;
	setp.lt.u32 	%p54, %r191, 2130706432;
	@%p54 bra 	$L__BB12_31;
	rsqrt.approx.ftz.f32 	%f370, %f98;
	bra.uni 	$L__BB12_32;
$L__BB12_31:
	and.b32  	%r192, %r29, 16777215;
	or.b32  	%r193, %r192, 1056964608;
	mov.b32 	%f311, %r193;
	sub.s32 	%r194, %r193, %r29;
	add.s32 	%r195, %r194, 201326592;
	selp.b32 	%r196, %r195, %r194, %p53;
	rsqrt.approx.ftz.f32 	%f312, %f311;
	mul.f32 	%f313, %f312, %f312;
	neg.f32 	%f314, %f313;
	fma.rn.f32 	%f315, %f312, %f312, %f314;
	neg.f32 	%f316, %f311;
	fma.rn.f32 	%f317, %f313, %f316, 0f3F800000;
	fma.rn.f32 	%f318, %f315, %f316, %f317;
	fma.rn.f32 	%f319, %f318, 0f3EC00000, 0f3F000000;
	mul.f32 	%f320, %f312, %f318;
	fma.rn.f32 	%f321, %f319, %f320, %f312;
	shr.s32 	%r197, %r196, 1;
	mov.b32 	%r198, %f321;
	add.s32 	%r199, %r197, %r198;
	mov.b32 	%f370, %r199;
$L__BB12_32:
	@%p29 bra 	$L__BB12_34;
	shl.b64 	%rd75, %rd8, 2;
	add.s64 	%rd76, %rd6, %rd75;
	st.global.u32 	[%rd76+4], %r28;
	add.s64 	%rd77, %rd7, %rd75;
	st.global.f32 	[%rd77+4], %f370;
$L__BB12_34:
	mov.b32 	%f330, %r28;
	cvt.u32.u64 	%r228, %rd8;
	sub.f32 	%f331, %f110, %f330;
	mul.f32 	%f322, %f370, %f331;
	sub.f32 	%f332, %f111, %f330;
	mul.f32 	%f323, %f370, %f332;
	sub.f32 	%f333, %f112, %f330;
	mul.f32 	%f324, %f370, %f333;
	sub.f32 	%f334, %f113, %f330;
	mul.f32 	%f325, %f370, %f334;
	sub.f32 	%f335, %f114, %f330;
	mul.f32 	%f326, %f370, %f335;
	sub.f32 	%f336, %f115, %f330;
	mul.f32 	%f327, %f370, %f336;
	sub.f32 	%f337, %f116, %f330;
	mul.f32 	%f328, %f370, %f337;
	sub.f32 	%f338, %f117, %f330;
	mul.f32 	%f329, %f370, %f338;
	mad.lo.s64 	%rd78, %rd18, %rd9, %rd3;
	ld.global.v2.u64 	{%rd79, %rd80}, [%rd4];
	mov.b64 	{%r217, %r224}, %rd80;
	mov.b64 	{%r203, %r210}, %rd79;
	ld.global.v2.u64 	{%rd81, %rd82}, [%rd5];
	mov.b64 	{%r220, %r227}, %rd82;
	mov.b64 	{%r206, %r213}, %rd81;
	// begin inline asm
	{ cvt.rn.f16x2.f32 %r200, %f323, %f322; }

	// end inline asm
	// begin inline asm
	{mul.f16x2 %r201,%r200,%r203;
}
	// end inline asm
	// begin inline asm
	{add.f16x2 %r204,%r201,%r206;
}
	// end inline asm
	// begin inline asm
	{ cvt.rn.f16x2.f32 %r207, %f325, %f324; }

	// end inline asm
	// begin inline asm
	{mul.f16x2 %r208,%r207,%r210;
}
	// end inline asm
	// begin inline asm
	{add.f16x2 %r211,%r208,%r213;
}
	// end inline asm
	// begin inline asm
	{ cvt.rn.f16x2.f32 %r214, %f327, %f326; }

	// end inline asm
	// begin inline asm
	{mul.f16x2 %r215,%r214,%r217;
}
	// end inline asm
	// begin inline asm
	{add.f16x2 %r218,%r215,%r220;
}
	// end inline asm
	// begin inline asm
	{ cvt.rn.f16x2.f32 %r221, %f329, %f328; }

	// end inline asm
	// begin inline asm
	{mul.f16x2 %r222,%r221,%r224;
}
	// end inline asm
	// begin inline asm
	{add.f16x2 %r225,%r222,%r227;
}
	// end inline asm
	shr.s64 	%rd83, %rd78, 63;
	shr.u64 	%rd84, %rd83, 61;
	add.s64 	%rd85, %rd78, %rd84;
	shl.b64 	%rd86, %rd85, 1;
	and.b64  	%rd87, %rd86, -16;
	add.s64 	%rd88, %rd12, %rd87;
	st.global.v4.u32 	[%rd88], {%r204, %r211, %r218, %r225};
	add.s32 	%r229, %r228, %r4;
	setp.lt.s32 	%p57, %r229, %r31;
	@%p57 bra 	$L__BB12_4;
$L__BB12_35:
	ret;

}
	// .globl	_Z17LayerNormWarpImplI19BiasAddResidualLoadI6__halffE11AffineStoreIfS1_EfLi8ELi8ELi0ELi32ELi2ELb1EEvT_T0_iidPT1_S8_
.visible .entry _Z17LayerNormWarpImplI19BiasAddResidualLoadI6__halffE11AffineStoreIfS1_EfLi8ELi8ELi0ELi32ELi2ELb1EEvT_T0_iidPT1_S8_(
	.param .align 8 .b8 _Z17LayerNormWarpImplI19BiasAddResidualLoadI6__halffE11AffineStoreIfS1_EfLi8ELi8ELi0ELi32ELi2ELb1EEvT_T0_iidPT1_S8__param_0[32],
	.param .align 8 .b8 _Z17LayerNormWarpImplI19BiasAddResidualLoadI6__halffE11AffineStoreIfS1_EfLi8ELi8ELi0ELi32ELi2ELb1EEvT_T0_iidPT1_S8__param_1[32],
	.param .u32 _Z17LayerNormWarpImplI19BiasAddResidualLoadI6__halffE11AffineStoreIfS1_EfLi8ELi8ELi0ELi32ELi2ELb1EEvT_T0_iidPT1_S8__param_2,
	.param .u32 _Z17LayerNormWarpImplI19BiasAddResidualLoadI6__halffE11AffineStoreIfS1_EfLi8ELi8ELi0ELi32ELi2ELb1EEvT_T0_iidPT1_S8__param_3,
	.param .f64 _Z17LayerNormWarpImplI19BiasAddResidualLoadI6__halffE11AffineStoreIfS1_EfLi8ELi8ELi0ELi32ELi2ELb1EEvT_T0_iidPT1_S8__param_4,
	.param .u64 .ptr .align 1 _Z17LayerNormWarpImplI19BiasAddResidualLoadI6__halffE11AffineStoreIfS1_EfLi8ELi8ELi0ELi32ELi2ELb1EEvT_T0_iidPT1_S8__param_5,
	.param .u64 .ptr .align 1 _Z17LayerNormWarpImplI19BiasAddResidualLoadI6__halffE11AffineStoreIfS1_EfLi8ELi8ELi0ELi32ELi2ELb1EEvT_T0_iidPT1_S8__param_6
)
.maxntid 256
{
	.reg .pred 	%p<62>;
	.reg .b32 	%r<234>;
	.reg .b32 	%f<440>;
	.reg .b64 	%rd<96>;
	.reg .b64 	%fd<2>;

	ld.param.u64 	%rd17, [_Z17LayerNormWarpImplI19BiasAddResidualLoadI6__halffE11AffineStoreIfS1_EfLi8ELi8ELi0ELi32ELi2ELb1EEvT_T0_iidPT1_S8__param_1+24];
	ld.param.u64 	%rd16, [_Z17LayerNormWarpImplI19BiasAddResidualLoadI6__halffE11AffineStoreIfS1_EfLi8ELi8ELi0ELi32ELi2ELb1EEvT_T0_iidPT1_S8__param_1+16];
	ld.param.u64 	%rd15, [_Z17LayerNormWarpImplI19BiasAddResidualLoadI6__halffE11AffineStoreIfS1_EfLi8ELi8ELi0ELi32ELi2ELb1EEvT_T0_iidPT1_S8__param_1+8];
	ld.param.u64 	%rd14, [_Z17LayerNormWarpImplI19BiasAddResidualLoadI6__halffE11AffineStoreIfS1_EfLi8ELi8ELi0ELi32ELi2ELb1EEvT_T0_iidPT1_S8__param_1];
	ld.param.u64 	%rd13, [_Z17LayerNormWarpImplI19BiasAddResidualLoadI6__halffE11AffineStoreIfS1_EfLi8ELi8ELi0ELi32ELi2ELb1EEvT_T0_iidPT1_S8__param_0+24];
	ld.param.u64 	%rd12, [_Z17LayerNormWarpImplI19BiasAddResidualLoadI6__halffE11AffineStoreIfS1_EfLi8ELi8ELi0ELi32ELi2ELb1EEvT_T0_iidPT1_S8__param_0+16];
	ld.param.u64 	%rd11, [_Z17LayerNormWarpImplI19BiasAddResidualLoadI6__halffE11AffineStoreIfS1_EfLi8ELi8ELi0ELi32ELi2ELb1EEvT_T0_iidPT1_S8__param_0+8];
	ld.param.u64 	%rd10, [_Z17LayerNormWarpImplI19BiasAddResidualLoadI6__halffE11AffineStoreIfS1_EfLi8ELi8ELi0ELi32ELi2ELb1EEvT_T0_iidPT1_S8__param_0];
	ld.param.u32 	%r31, [_Z17LayerNormWarpImplI19BiasAddResidualLoadI6__halffE11AffineStoreIfS1_EfLi8ELi8ELi0ELi32ELi2ELb1EEvT_T0_iidPT1_S8__param_2];
	ld.param.u32 	%r32, [_Z17LayerNormWarpImplI19BiasAddResidualLoadI6__halffE11AffineStoreIfS1_EfLi8ELi8ELi0ELi32ELi2ELb1EEvT_T0_iidPT1_S8__param_3];
	ld.param.f64 	%fd1, [_Z17LayerNormWarpImplI19BiasAddResidualLoadI6__halffE11AffineStoreIfS1_EfLi8ELi8ELi0ELi32ELi2ELb1EEvT_T0_iidPT1_S8__param_4];
	ld.param.u64 	%rd18, [_Z17LayerNormWarpImplI19BiasAddResidualLoadI6__halffE11AffineStoreIfS1_EfLi8ELi8ELi0ELi32ELi2ELb1EEvT_T0_iidPT1_S8__param_5];
	ld.param.u64 	%rd19, [_Z17LayerNormWarpImplI19BiasAddResidualLoadI6__halffE11AffineStoreIfS1_EfLi8ELi8ELi0ELi32ELi2ELb1EEvT_T0_iidPT1_S8__param_6];
	cvta.to.global.u64 	%rd1, %rd19;
	cvta.to.global.u64 	%rd2, %rd18;
	setp.lt.s32 	%p1, %r32, 257;
	@%p1 bra 	$L__BB13_2;
	mov.u64 	%rd20, $str;
	cvta.global.u64 	%rd21, %rd20;
	mov.u64 	%rd22, $str$1;
	cvta.global.u64 	%rd23, %rd22;
	mov.u64 	%rd24, __unnamed_14;
	cvta.global.u64 	%rd25, %rd24;
	{ // callseq 13, 0
	.param .b64 param0;
	st.param.b64 	[param0], %rd21;
	.param .b64 param1;
	st.param.b64 	[param1], %rd23;
	.param .b32 param2;
	st.param.b32 	[param2], 462;
	.param .b64 param3;
	st.param.b64 	[param3], %rd25;
	.param .b64 param4;
	st.param.b64 	[param4], 1;
	call.uni 
	__assertfail, 
	(
	param0, 
	param1, 
	param2, 
	param3, 
	param4
	);
	} // callseq 13
$L__BB13_2:
	mov.u32 	%r33, %ctaid.x;
	mov.u32 	%r1, %ntid.y;
	mov.u32 	%r34, %tid.y;
	mad.lo.s32 	%r35, %r33, %r1, %r34;
	shl.b32 	%r233, %r35, 1;
	setp.ge.s32 	%p2, %r233, %r31;
	@%p2 bra 	$L__BB13_43;
	mov.u32 	%r3, %tid.x;
	shl.b32 	%r36, %r3, 3;
	cvt.u64.u32 	%rd6, %r36;
	cvta.to.global.u64 	%rd26, %rd11;
	mul.wide.u32 	%rd27, %r36, 2;
	add.s64 	%rd7, %rd26, %rd27;
	cvt.rn.f32.f64 	%f1, %fd1;
	cvta.to.global.u64 	%rd28, %rd16;
	add.s64 	%rd8, %rd28, %rd27;
	cvta.to.global.u64 	%rd29, %rd17;
	add.s64 	%rd9, %rd29, %rd27;
	mov.u32 	%r37, %nctaid.x;
	mul.lo.s32 	%r38, %r1, %r37;
	shl.b32 	%r4, %r38, 1;
$L__BB13_4:
	cvt.u32.u64 	%r39, %rd6;
	setp.ge.s32 	%p3, %r39, %r32;
	mov.f32 	%f386, 0f00000000;
	mov.f32 	%f387, %f386;
	mov.f32 	%f388, %f386;
	mov.f32 	%f389, %f386;
	mov.f32 	%f390, %f386;
	mov.f32 	%f391, %f386;
	mov.f32 	%f392, %f386;
	mov.f32 	%f393, %f386;
	mov.f32 	%f408, %f386;
	mov.f32 	%f409, %f386;
	mov.f32 	%f410, %f386;
	@%p3 bra 	$L__BB13_6;
	cvt.s64.s32 	%rd30, %r233;
	mad.lo.s64 	%rd31, %rd13, %rd30, %rd6;
	shr.s64 	%rd32, %rd31, 63;
	shr.u64 	%rd33, %rd32, 61;
	add.s64 	%rd34, %rd31, %rd33;
	cvta.to.global.u64 	%rd35, %rd10;
	shl.b64 	%rd36, %rd34, 1;
	and.b64  	%rd37, %rd36, -16;
	add.s64 	%rd38, %rd35, %rd37;
	ld.global.v2.u64 	{%rd39, %rd40}, [%rd38];
	mov.b64 	{%r53, %r59}, %rd40;
	mov.b64 	{%r41, %r47}, %rd39;
	ld.global.v2.u64 	{%rd41, %rd42}, [%rd7];
	mov.b64 	{%r57, %r63}, %rd42;
	mov.b64 	{%r45, %r51}, %rd41;
	cvta.to.global.u64 	%rd43, %rd12;
	add.s64 	%rd44, %rd43, %rd37;
	ld.global.v2.u64 	{%rd45, %rd46}, [%rd44];
	mov.b64 	{%r54, %r60}, %rd46;
	mov.b64 	{%r42, %r48}, %rd45;
	// begin inline asm
	{add.f16x2 %r40,%r41,%r42;
}
	// end inline asm
	// begin inline asm
	{add.f16x2 %r43,%r40,%r45;
}
	// end inline asm
	// begin inline asm
	{add.f16x2 %r46,%r47,%r48;
}
	// end inline asm
	// begin inline asm
	{add.f16x2 %r49,%r46,%r51;
}
	// end inline asm
	// begin inline asm
	{add.f16x2 %r52,%r53,%r54;
}
	// end inline asm
	// begin inline asm
	{add.f16x2 %r55,%r52,%r57;
}
	// end inline asm
	// begin inline asm
	{add.f16x2 %r58,%r59,%r60;
}
	// end inline asm
	// begin inline asm
	{add.f16x2 %r61,%r58,%r63;
}
	// end inline asm
	// begin inline asm
	{.reg .f16 low,high;
  mov.b32 {low,high},%r43;
  cvt.f32.f16 %f393, low;}

	// end inline asm
	// begin inline asm
	{.reg .f16 low,high;
  mov.b32 {low,high},%r43;
  cvt.f32.f16 %f392, high;}

	// end inline asm
	// begin inline asm
	{.reg .f16 low,high;
  mov.b32 {low,high},%r49;
  cvt.f32.f16 %f391, low;}

	// end inline asm
	// begin inline asm
	{.reg .f16 low,high;
  mov.b32 {low,high},%r49;
  cvt.f32.f16 %f390, high;}

	// end inline asm
	// begin inline asm
	{.reg .f16 low,high;
  mov.b32 {low,high},%r55;
  cvt.f32.f16 %f389, low;}

	// end inline asm
	// begin inline asm
	{.reg .f16 low,high;
  mov.b32 {low,high},%r55;
  cvt.f32.f16 %f388, high;}

	// end inline asm
	// begin inline asm
	{.reg .f16 low,high;
  mov.b32 {low,high},%r61;
  cvt.f32.f16 %f387, low;}

	// end inline asm
	// begin inline asm
	{.reg .f16 low,high;
  mov.b32 {low,high},%r61;
  cvt.f32.f16 %f386, high;}

	// end inline asm
	mov.f32 	%f150, 0f3F800000;
	div.approx.f32 	%f151, %f393, %f150;
	add.f32 	%f152, %f151, 0f00000000;
	sub.f32 	%f153, %f393, %f152;
	fma.rn.f32 	%f154, %f393, %f153, 0f00000000;
	sub.f32 	%f155, %f392, %f152;
	mov.f32 	%f156, 0f40000000;
	div.approx.f32 	%f157, %f155, %f156;
	add.f32 	%f158, %f152, %f157;
	sub.f32 	%f159, %f392, %f158;
	fma.rn.f32 	%f160, %f155, %f159, %f154;
	sub.f32 	%f161, %f391, %f158;
	mov.f32 	%f162, 0f40400000;
	div.approx.f32 	%f163, %f161, %f162;
	add.f32 	%f164, %f158, %f163;
	sub.f32 	%f165, %f391, %f164;
	fma.rn.f32 	%f166, %f161, %f165, %f160;
	sub.f32 	%f167, %f390, %f164;
	mov.f32 	%f168, 0f40800000;
	div.approx.f32 	%f169, %f167, %f168;
	add.f32 	%f170, %f164, %f169;
	sub.f32 	%f171, %f390, %f170;
	fma.rn.f32 	%f172, %f167, %f171, %f166;
	sub.f32 	%f173, %f389, %f170;
	mov.f32 	%f174, 0f40A00000;
	div.approx.f32 	%f175, %f173, %f174;
	add.f32 	%f176, %f170, %f175;
	sub.f32 	%f177, %f389, %f176;
	fma.rn.f32 	%f178, %f173, %f177, %f172;
	sub.f32 	%f179, %f388, %f176;
	mov.f32 	%f180, 0f40C00000;
	div.approx.f32 	%f181, %f179, %f180;
	add.f32 	%f182, %f176, %f181;
	sub.f32 	%f183, %f388, %f182;
	fma.rn.f32 	%f184, %f179, %f183, %f178;
	sub.f32 	%f185, %f387, %f182;
	mov.f32 	%f186, 0f40E00000;
	div.approx.f32 	%f187, %f185, %f186;
	add.f32 	%f188, %f182, %f187;
	sub.f32 	%f189, %f387, %f188;
	fma.rn.f32 	%f190, %f185, %f189, %f184;
	sub.f32 	%f191, %f386, %f188;
	mov.f32 	%f410, 0f41000000;
	div.approx.f32 	%f192, %f191, %f410;
	add.f32 	%f408, %f188, %f192;
	sub.f32 	%f193, %f386, %f408;
	fma.rn.f32 	%f409, %f191, %f193, %f190;
$L__BB13_6:
	mov.f32 	%f397, 0f00000000;
	mov.f32 	%f398, %f397;
	mov.f32 	%f399, %f397;
	mov.f32 	%f400, %f397;
	mov.f32 	%f401, %f397;
	mov.f32 	%f402, %f397;
	mov.f32 	%f403, %f397;
	mov.f32 	%f404, %f397;
	mov.f32 	%f424, %f397;
	mov.f32 	%f425, %f397;
	mov.f32 	%f426, %f397;
	@%p3 bra 	$L__BB13_8;
	add.s32 	%r105, %r233, 1;
	cvt.s64.s32 	%rd47, %r105;
	mad.lo.s64 	%rd48, %rd13, %rd47, %rd6;
	shr.s64 	%rd49, %rd48, 63;
	shr.u64 	%rd50, %rd49, 61;
	add.s64 	%rd51, %rd48, %rd50;
	cvta.to.global.u64 	%rd52, %rd10;
	shl.b64 	%rd53, %rd51, 1;
	and.b64  	%rd54, %rd53, -16;
	add.s64 	%rd55, %rd52, %rd54;
	ld.global.v2.u64 	{%rd56, %rd57}, [%rd55];
	mov.b64 	{%r86, %r92}, %rd57;
	mov.b64 	{%r74, %r80}, %rd56;
	ld.global.v2.u64 	{%rd58, %rd59}, [%rd7];
	mov.b64 	{%r90, %r96}, %rd59;
	mov.b64 	{%r78, %r84}, %rd58;
	cvta.to.global.u64 	%rd60, %rd12;
	add.s64 	%rd61, %rd60, %rd54;
	ld.global.v2.u64 	{%rd62, %rd63}, [%rd61];
	mov.b64 	{%r87, %r93}, %rd63;
	mov.b64 	{%r75, %r81}, %rd62;
	// begin inline asm
	{add.f16x2 %r73,%r74,%r75;
}
	// end inline asm
	// begin inline asm
	{add.f16x2 %r76,%r73,%r78;
}
	// end inline asm
	// begin inline asm
	{add.f16x2 %r79,%r80,%r81;
}
	// end inline asm
	// begin inline asm
	{add.f16x2 %r82,%r79,%r84;
}
	// end inline asm
	// begin inline asm
	{add.f16x2 %r85,%r86,%r87;
}
	// end inline asm
	// begin inline asm
	{add.f16x2 %r88,%r85,%r90;
}
	// end inline asm
	// begin inline asm
	{add.f16x2 %r91,%r92,%r93;
}
	// end inline asm
	// begin inline asm
	{add.f16x2 %r94,%r91,%r96;
}
	// end inline asm
	// begin inline asm
	{.reg .f16 low,high;
  mov.b32 {low,high},%r76;
  cvt.f32.f16 %f404, low;}

	// end inline asm
	// begin inline asm
	{.reg .f16 low,high;
  mov.b32 {low,high},%r76;
  cvt.f32.f16 %f403, high;}

	// end inline asm
	// begin inline asm
	{.reg .f16 low,high;
  mov.b32 {low,high},%r82;
  cvt.f32.f16 %f402, low;}

	// end inline asm
	// begin inline asm
	{.reg .f16 low,high;
  mov.b32 {low,high},%r82;
  cvt.f32.f16 %f401, high;}

	// end inline asm
	// begin inline asm
	{.reg .f16 low,high;
  mov.b32 {low,high},%r88;
  cvt.f32.f16 %f400, low;}

	// end inline asm
	// begin inline asm
	{.reg .f16 low,high;
  mov.b32 {low,high},%r88;
  cvt.f32.f16 %f399, high;}

	// end inline asm
	// begin inline asm
	{.reg .f16 low,high;
  mov.b32 {low,high},%r94;
  cvt.f32.f16 %f398, low;}

	// end inline asm
	// begin inline asm
	{.reg .f16 low,high;
  mov.b32 {low,high},%r94;
  cvt.f32.f16 %f397, high;}

	// end inline asm
	mov.f32 	%f204, 0f3F800000;
	div.approx.f32 	%f205, %f404, %f204;
	add.f32 	%f206, %f205, 0f00000000;
	sub.f32 	%f207, %f404, %f206;
	fma.rn.f32 	%f208, %f404, %f207, 0f00000000;
	sub.f32 	%f209, %f403, %f206;
	mov.f32 	%f210, 0f40000000;
	div.approx.f32 	%f211, %f209, %f210;
	add.f32 	%f212, %f206, %f211;
	sub.f32 	%f213, %f403, %f212;
	fma.rn.f32 	%f214, %f209, %f213, %f208;
	sub.f32 	%f215, %f402, %f212;
	mov.f32 	%f216, 0f40400000;
	div.approx.f32 	%f217, %f215, %f216;
	add.f32 	%f218, %f212, %f217;
	sub.f32 	%f219, %f402, %f218;
	fma.rn.f32 	%f220, %f215, %f219, %f214;
	sub.f32 	%f221, %f401, %f218;
	mov.f32 	%f222, 0f40800000;
	div.approx.f32 	%f223, %f221, %f222;
	add.f32 	%f224, %f218, %f223;
	sub.f32 	%f225, %f401, %f224;
	fma.rn.f32 	%f226, %f221, %f225, %f220;
	sub.f32 	%f227, %f400, %f224;
	mov.f32 	%f228, 0f40A00000;
	div.approx.f32 	%f229, %f227, %f228;
	add.f32 	%f230, %f224, %f229;
	sub.f32 	%f231, %f400, %f230;
	fma.rn.f32 	%f232, %f227, %f231, %f226;
	sub.f32 	%f233, %f399, %f230;
	mov.f32 	%f234, 0f40C00000;
	div.approx.f32 	%f235, %f233, %f234;
	add.f32 	%f236, %f230, %f235;
	sub.f32 	%f237, %f399, %f236;
	fma.rn.f32 	%f238, %f233, %f237, %f232;
	sub.f32 	%f239, %f398, %f236;
	mov.f32 	%f240, 0f40E00000;
	div.approx.f32 	%f241, %f239, %f240;
	add.f32 	%f242, %f236, %f241;
	sub.f32 	%f243, %f398, %f242;
	fma.rn.f32 	%f244, %f239, %f243, %f238;
	sub.f32 	%f245, %f397, %f242;
	mov.f32 	%f426, 0f41000000;
	div.approx.f32 	%f246, %f245, %f426;
	add.f32 	%f424, %f242, %f246;
	sub.f32 	%f247, %f397, %f424;
	fma.rn.f32 	%f425, %f245, %f247, %f244;
$L__BB13_8:
	mov.b32 	%r106, %f408;
	shfl.sync.down.b32	%r6|%p5, %r106, 16, 31, -1;
	mov.b32 	%r107, %f409;
	shfl.sync.down.b32	%r7|%p6, %r107, 16, 31, -1;
	mov.b32 	%r108, %f410;
	shfl.sync.down.b32	%r109|%p7, %r108, 16, 31, -1;
	mov.b32 	%f44, %r109;
	setp.eq.f32 	%p8, %f44, 0f00000000;
	@%p8 bra 	$L__BB13_10;
	mov.b32 	%f248, %r7;
	mov.b32 	%f249, %r6;
	add.f32 	%f45, %f410, %f44;
	div.approx.f32 	%f250, %f44, %f45;
	sub.f32 	%f251, %f249, %f408;
	fma.rn.f32 	%f408, %f250, %f251, %f408;
	mul.f32 	%f252, %f251, %f251;
	mul.f32 	%f253, %f252, %f410;
	fma.rn.f32 	%f254, %f250, %f253, %f248;
	add.f32 	%f409, %f409, %f254;
	mov.f32 	%f410, %f45;
$L__BB13_10:
	mov.b32 	%r110, %f408;
	shfl.sync.down.b32	%r8|%p9, %r110, 8, 31, -1;
	mov.b32 	%r111, %f409;
	shfl.sync.down.b32	%r9|%p10, %r111, 8, 31, -1;
	mov.b32 	%r112, %f410;
	shfl.sync.down.b32	%r113|%p11, %r112, 8, 31, -1;
	mov.b32 	%f51, %r113;
	setp.eq.f32 	%p12, %f51, 0f00000000;
	@%p12 bra 	$L__BB13_12;
	mov.b32 	%f255, %r9;
	mov.b32 	%f256, %r8;
	add.f32 	%f52, %f410, %f51;
	div.approx.f32 	%f257, %f51, %f52;
	sub.f32 	%f258, %f256, %f408;
	fma.rn.f32 	%f408, %f257, %f258, %f408;
	mul.f32 	%f259, %f258, %f258;
	mul.f32 	%f260, %f259, %f410;
	fma.rn.f32 	%f261, %f257, %f260, %f255;
	add.f32 	%f409, %f409, %f261;
	mov.f32 	%f410, %f52;
$L__BB13_12:
	mov.b32 	%r114, %f408;
	shfl.sync.down.b32	%r10|%p13, %r114, 4, 31, -1;
	mov.b32 	%r115, %f409;
	shfl.sync.down.b32	%r11|%p14, %r115, 4, 31, -1;
	mov.b32 	%r116, %f410;
	shfl.sync.down.b32	%r117|%p15, %r116, 4, 31, -1;
	mov.b32 	%f58, %r117;
	setp.eq.f32 	%p16, %f58, 0f00000000;
	@%p16 bra 	$L__BB13_14;
	mov.b32 	%f262, %r11;
	mov.b32 	%f263, %r10;
	add.f32 	%f59, %f410, %f58;
	div.approx.f32 	%f264, %f58, %f59;
	sub.f32 	%f265, %f263, %f408;
	fma.rn.f32 	%f408, %f264, %f265, %f408;
	mul.f32 	%f266, %f265, %f265;
	mul.f32 	%f267, %f266, %f410;
	fma.rn.f32 	%f268, %f264, %f267, %f262;
	add.f32 	%f409, %f409, %f268;
	mov.f32 	%f410, %f59;
$L__BB13_14:
	mov.b32 	%r118, %f408;
	shfl.sync.down.b32	%r12|%p17, %r118, 2, 31, -1;
	mov.b32 	%r119, %f409;
	shfl.sync.down.b32	%r13|%p18, %r119, 2, 31, -1;
	mov.b32 	%r120, %f410;
	shfl.sync.down.b32	%r121|%p19, %r120, 2, 31, -1;
	mov.b32 	%f65, %r121;
	setp.eq.f32 	%p20, %f65, 0f00000000;
	@%p20 bra 	$L__BB13_16;
	mov.b32 	%f269, %r13;
	mov.b32 	%f270, %r12;
	add.f32 	%f66, %f410, %f65;
	div.approx.f32 	%f271, %f65, %f66;
	sub.f32 	%f272, %f270, %f408;
	fma.rn.f32 	%f408, %f271, %f272, %f408;
	mul.f32 	%f273, %f272, %f272;
	mul.f32 	%f274, %f273, %f410;
	fma.rn.f32 	%f275, %f271, %f274, %f269;
	add.f32 	%f409, %f409, %f275;
	mov.f32 	%f410, %f66;
$L__BB13_16:
	mov.b32 	%r122, %f408;
	shfl.sync.down.b32	%r14|%p21, %r122, 1, 31, -1;
	mov.b32 	%r123, %f409;
	shfl.sync.down.b32	%r15|%p22, %r123, 1, 31, -1;
	mov.b32 	%r124, %f410;
	shfl.sync.down.b32	%r125|%p23, %r124, 1, 31, -1;
	mov.b32 	%f72, %r125;
	setp.eq.f32 	%p24, %f72, 0f00000000;
	@%p24 bra 	$L__BB13_18;
	mov.b32 	%f276, %r15;
	mov.b32 	%f277, %r14;
	add.f32 	%f73, %f410, %f72;
	div.approx.f32 	%f278, %f72, %f73;
	sub.f32 	%f279, %f277, %f408;
	fma.rn.f32 	%f408, %f278, %f279, %f408;
	mul.f32 	%f280, %f279, %f279;
	mul.f32 	%f281, %f280, %f410;
	fma.rn.f32 	%f282, %f278, %f281, %f276;
	add.f32 	%f409, %f409, %f282;
	mov.f32 	%f410, %f73;
$L__BB13_18:
	mov.b32 	%r126, %f408;
	shfl.sync.idx.b32	%r16|%p25, %r126, 0, 31, -1;
	mov.b32 	%r127, %f409;
	shfl.sync.idx.b32	%r128|%p26, %r127, 0, 31, -1;
	mov.b32 	%r129, %f410;
	shfl.sync.idx.b32	%r130|%p27, %r129, 0, 31, -1;
	mov.b32 	%f283, %r128;
	mov.b32 	%f284, %r130;
	div.approx.f32 	%f285, %f283, %f284;
	max.f32 	%f286, %f285, 0f00000000;
	add.f32 	%f287, %f286, %f1;
	abs.f32 	%f79, %f287;
	setp.lt.f32 	%p28, %f79, 0f00800000;
	mul.f32 	%f288, %f287, 0f4B800000;
	selp.f32 	%f80, %f288, %f287, %p28;
	mov.b32 	%r17, %f80;
	add.s32 	%r131, %r17, -8388608;
	setp.gt.u32 	%p29, %r131, 2130706431;
	@%p29 bra 	$L__BB13_20;
	and.b32  	%r132, %r17, 16777215;
	or.b32  	%r133, %r132, 1056964608;
	mov.b32 	%f289, %r133;
	sub.s32 	%r134, %r133, %r17;
	add.s32 	%r135, %r134, 201326592;
	selp.b32 	%r136, %r135, %r134, %p28;
	rsqrt.approx.ftz.f32 	%f290, %f289;
	mul.f32 	%f291, %f290, %f290;
	neg.f32 	%f292, %f291;
	fma.rn.f32 	%f293, %f290, %f290, %f292;
	neg.f32 	%f294, %f289;
	fma.rn.f32 	%f295, %f291, %f294, 0f3F800000;
	fma.rn.f32 	%f296, %f293, %f294, %f295;
	fma.rn.f32 	%f297, %f296, 0f3EC00000, 0f3F000000;
	mul.f32 	%f298, %f290, %f296;
	fma.rn.f32 	%f299, %f297, %f298, %f290;
	shr.s32 	%r137, %r136, 1;
	mov.b32 	%r138, %f299;
	add.s32 	%r139, %r137, %r138;
	mov.b32 	%f423, %r139;
	bra.uni 	$L__BB13_21;
$L__BB13_20:
	rsqrt.approx.ftz.f32 	%f423, %f80;
$L__BB13_21:
	setp.ne.s32 	%p31, %r3, 0;
	@%p31 bra 	$L__BB13_23;
	mul.wide.s32 	%rd64, %r233, 4;
	add.s64 	%rd65, %rd2, %rd64;
	st.global.u32 	[%rd65], %r16;
	add.s64 	%rd66, %rd1, %rd64;
	st.global.f32 	[%rd66], %f423;
$L__BB13_23:
	mov.b32 	%f300, %r16;
	cvt.u32.u64 	%r140, %rd6;
	setp.ge.s32 	%p32, %r140, %r32;
	sub.f32 	%f301, %f393, %f300;
	mul.f32 	%f84, %f423, %f301;
	sub.f32 	%f302, %f392, %f300;
	mul.f32 	%f85, %f423, %f302;
	sub.f32 	%f303, %f391, %f300;
	mul.f32 	%f86, %f423, %f303;
	sub.f32 	%f304, %f390, %f300;
	mul.f32 	%f87, %f423, %f304;
	sub.f32 	%f305, %f389, %f300;
	mul.f32 	%f88, %f423, %f305;
	sub.f32 	%f306, %f388, %f300;
	mul.f32 	%f89, %f423, %f306;
	sub.f32 	%f307, %f387, %f300;
	mul.f32 	%f90, %f423, %f307;
	sub.f32 	%f308, %f386, %f300;
	mul.f32 	%f91, %f423, %f308;
	@%p32 bra 	$L__BB13_25;
	cvt.s64.s32 	%rd67, %r233;
	mad.lo.s64 	%rd68, %rd15, %rd67, %rd6;
	ld.global.v2.u64 	{%rd69, %rd70}, [%rd8];
	mov.b64 	{%r158, %r165}, %rd70;
	mov.b64 	{%r144, %r151}, %rd69;
	ld.global.v2.u64 	{%rd71, %rd72}, [%rd9];
	mov.b64 	{%r161, %r168}, %rd72;
	mov.b64 	{%r147, %r154}, %rd71;
	// begin inline asm
	{ cvt.rn.f16x2.f32 %r141, %f85, %f84; }

	// end inline asm
	// begin inline asm
	{mul.f16x2 %r142,%r141,%r144;
}
	// end inline asm
	// begin inline asm
	{add.f16x2 %r145,%r142,%r147;
}
	// end inline asm
	// begin inline asm
	{ cvt.rn.f16x2.f32 %r148, %f87, %f86; }

	// end inline asm
	// begin inline asm
	{mul.f16x2 %r149,%r148,%r151;
}
	// end inline asm
	// begin inline asm
	{add.f16x2 %r152,%r149,%r154;
}
	// end inline asm
	// begin inline asm
	{ cvt.rn.f16x2.f32 %r155, %f89, %f88; }

	// end inline asm
	// begin inline asm
	{mul.f16x2 %r156,%r155,%r158;
}
	// end inline asm
	// begin inline asm
	{add.f16x2 %r159,%r156,%r161;
}
	// end inline asm
	// begin inline asm
	{ cvt.rn.f16x2.f32 %r162, %f91, %f90; }

	// end inline asm
	// begin inline asm
	{mul.f16x2 %r163,%r162,%r165;
}
	// end inline asm
	// begin inline asm
	{add.f16x2 %r166,%r163,%r168;
}
	// end inline asm
	shr.s64 	%rd73, %rd68, 63;
	shr.u64 	%rd74, %rd73, 61;
	add.s64 	%rd75, %rd68, %rd74;
	cvta.to.global.u64 	%rd76, %rd14;
	shl.b64 	%rd77, %rd75, 1;
	and.b64  	%rd78, %rd77, -16;
	add.s64 	%rd79, %rd76, %rd78;
	st.global.v4.u32 	[%rd79], {%r145, %r152, %r159, %r166};
$L__BB13_25:
	mov.b32 	%r169, %f424;
	shfl.sync.down.b32	%r18|%p33, %r169, 16, 31, -1;
	mov.b32 	%r170, %f425;
	shfl.sync.down.b32	%r19|%p34, %r170, 16, 31, -1;
	mov.b32 	%r171, %f426;
	shfl.sync.down.b32	%r172|%p35, %r171, 16, 31, -1;
	mov.b32 	%f92, %r172;
	setp.eq.f32 	%p36, %f92, 0f00000000;
	@%p36 bra 	$L__BB13_27;
	mov.b32 	%f317, %r19;
	mov.b32 	%f318, %r18;
	add.f32 	%f93, %f426, %f92;
	div.approx.f32 	%f319, %f92, %f93;
	sub.f32 	%f320, %f318, %f424;
	fma.rn.f32 	%f424, %f319, %f320, %f424;
	mul.f32 	%f321, %f320, %f320;
	mul.f32 	%f322, %f321, %f426;
	fma.rn.f32 	%f323, %f319, %f322, %f317;
	add.f32 	%f425, %f425, %f323;
	mov.f32 	%f426, %f93;
$L__BB13_27:
	mov.b32 	%r173, %f424;
	shfl.sync.down.b32	%r20|%p37, %r173, 8, 31, -1;
	mov.b32 	%r174, %f425;
	shfl.sync.down.b32	%r21|%p38, %r174, 8, 31, -1;
	mov.b32 	%r175, %f426;
	shfl.sync.down.b32	%r176|%p39, %r175, 8, 31, -1;
	mov.b32 	%f99, %r176;
	setp.eq.f32 	%p40, %f99, 0f00000000;
	@%p40 bra 	$L__BB13_29;
	mov.b32 	%f324, %r21;
	mov.b32 	%f325, %r20;
	add.f32 	%f100, %f426, %f99;
	div.approx.f32 	%f326, %f99, %f100;
	sub.f32 	%f327, %f325, %f424;
	fma.rn.f32 	%f424, %f326, %f327, %f424;
	mul.f32 	%f328, %f327, %f327;
	mul.f32 	%f329, %f328, %f426;
	fma.rn.f32 	%f330, %f326, %f329, %f324;
	add.f32 	%f425, %f425, %f330;
	mov.f32 	%f426, %f100;
$L__BB13_29:
	mov.b32 	%r177, %f424;
	shfl.sync.down.b32	%r22|%p41, %r177, 4, 31, -1;
	mov.b32 	%r178, %f425;
	shfl.sync.down.b32	%r23|%p42, %r178, 4, 31, -1;
	mov.b32 	%r179, %f426;
	shfl.sync.down.b32	%r180|%p43, %r179, 4, 31, -1;
	mov.b32 	%f106, %r180;
	setp.eq.f32 	%p44, %f106, 0f00000000;
	@%p44 bra 	$L__BB13_31;
	mov.b32 	%f331, %r23;
	mov.b32 	%f332, %r22;
	add.f32 	%f107, %f426, %f106;
	div.approx.f32 	%f333, %f106, %f107;
	sub.f32 	%f334, %f332, %f424;
	fma.rn.f32 	%f424, %f333, %f334, %f424;
	mul.f32 	%f335, %f334, %f334;
	mul.f32 	%f336, %f335, %f426;
	fma.rn.f32 	%f337, %f333, %f336, %f331;
	add.f32 	%f425, %f425, %f337;
	mov.f32 	%f426, %f107;
$L__BB13_31:
	mov.b32 	%r181, %f424;
	shfl.sync.down.b32	%r24|%p45, %r181, 2, 31, -1;
	mov.b32 	%r182, %f425;
	shfl.sync.down.b32	%r25|%p46, %r182, 2, 31, -1;
	mov.b32 	%r183, %f426;
	shfl.sync.down.b32	%r184|%p47, %r183, 2, 31, -1;
	mov.b32 	%f113, %r184;
	setp.eq.f32 	%p48, %f113, 0f00000000;
	@%p48 bra 	$L__BB13_33;
	mov.b32 	%f338, %r25;
	mov.b32 	%f339, %r24;
	add.f32 	%f114, %f426, %f113;
	div.approx.f32 	%f340, %f113, %f114;
	sub.f32 	%f341, %f339, %f424;
	fma.rn.f32 	%f424, %f340, %f341, %f424;
	mul.f32 	%f342, %f341, %f341;
	mul.f32 	%f343, %f342, %f426;
	fma.rn.f32 	%f344, %f340, %f343, %f338;
	add.f32 	%f425, %f425, %f344;
	mov.f32 	%f426, %f114;
$L__BB13_33:
	mov.b32 	%r185, %f424;
	shfl.sync.down.b32	%r26|%p49, %r185, 1, 31, -1;
	mov.b32 	%r186, %f425;
	shfl.sync.down.b32	%r27|%p50, %r186, 1, 31, -1;
	mov.b32 	%r187, %f426;
	shfl.sync.down.b32	%r188|%p51, %r187, 1, 31, -1;
	mov.b32 	%f120, %r188;
	setp.eq.f32 	%p52, %f120, 0f00000000;
	@%p52 bra 	$L__BB13_35;
	mov.b32 	%f345, %r27;
	mov.b32 	%f346, %r26;
	add.f32 	%f121, %f426, %f120;
	div.approx.f32 	%f347, %f120, %f121;
	sub.f32 	%f348, %f346, %f424;
	fma.rn.f32 	%f424, %f347, %f348, %f424;
	mul.f32 	%f349, %f348, %f348;
	mul.f32 	%f350, %f349, %f426;
	fma.rn.f32 	%f351, %f347, %f350, %f345;
	add.f32 	%f425, %f425, %f351;
	mov.f32 	%f426, %f121;
$L__BB13_35:
	mov.b32 	%r189, %f424;
	shfl.sync.idx.b32	%r28|%p53, %r189, 0, 31, -1;
	mov.b32 	%r190, %f425;
	shfl.sync.idx.b32	%r191|%p54, %r190, 0, 31, -1;
	mov.b32 	%r192, %f426;
	shfl.sync.idx.b32	%r193|%p55, %r192, 0, 31, -1;
	mov.b32 	%f352, %r191;
	mov.b32 	%f353, %r193;
	div.approx.f32 	%f354, %f352, %f353;
	max.f32 	%f355, %f354, 0f00000000;
	add.f32 	%f356, %f355, %f1;
	abs.f32 	%f127, %f356;
	setp.lt.f32 	%p56, %f127, 0f00800000;
	mul.f32 	%f357, %f356, 0f4B800000;
	selp.f32 	%f128, %f357, %f356, %p56;
	mov.b32 	%r29, %f128;
	add.s32 	%r194, %r29, -8388608;
	setp.lt.u32 	%p57, %r194, 2130706432;
	@%p57 bra 	$L__BB13_37;
	rsqrt.approx.ftz.f32 	%f439, %f128;
	bra.uni 	$L__BB13_38;
$L__BB13_37:
	and.b32  	%r195, %r29, 16777215;
	or.b32  	%r196, %r195, 1056964608;
	mov.b32 	%f358, %r196;
	sub.s32 	%r197, %r196, %r29;
	add.s32 	%r198, %r197, 201326592;
	selp.b32 	%r199, %r198, %r197, %p56;
	rsqrt.approx.ftz.f32 	%f359, %f358;
	mul.f32 	%f360, %f359, %f359;
	neg.f32 	%f361, %f360;
	fma.rn.f32 	%f362, %f359, %f359, %f361;
	neg.f32 	%f363, %f358;
	fma.rn.f32 	%f364, %f360, %f363, 0f3F800000;
	fma.rn.f32 	%f365, %f362, %f363, %f364;
	fma.rn.f32 	%f366, %f365, 0f3EC00000, 0f3F000000;
	mul.f32 	%f367, %f359, %f365;
	fma.rn.f32 	%f368, %f366, %f367, %f359;
	shr.s32 	%r200, %r199, 1;
	mov.b32 	%r201, %f368;
	add.s32 	%r202, %r200, %r201;
	mov.b32 	%f439, %r202;
$L__BB13_38:
	setp.ne.s32 	%p59, %r3, 0;
	@%p59 bra 	$L__BB13_40;
	mul.wide.s32 	%rd80, %r233, 4;
	add.s64 	%rd81, %rd2, %rd80;
	st.global.u32 	[%rd81+4], %r28;
	add.s64 	%rd82, %rd1, %rd80;
	st.global.f32 	[%rd82+4], %f439;
$L__BB13_40:
	mov.b32 	%f369, %r28;
	cvt.u32.u64 	%r203, %rd6;
	setp.ge.s32 	%p60, %r203, %r32;
	sub.f32 	%f370, %f404, %f369;
	mul.f32 	%f132, %f439, %f370;
	sub.f32 	%f371, %f403, %f369;
	mul.f32 	%f133, %f439, %f371;
	sub.f32 	%f372, %f402, %f369;
	mul.f32 	%f134, %f439, %f372;
	sub.f32 	%f373, %f401, %f369;
	mul.f32 	%f135, %f439, %f373;
	sub.f32 	%f374, %f400, %f369;
	mul.f32 	%f136, %f439, %f374;
	sub.f32 	%f375, %f399, %f369;
	mul.f32 	%f137, %f439, %f375;
	sub.f32 	%f376, %f398, %f369;
	mul.f32 	%f138, %f439, %f376;
	sub.f32 	%f377, %f397, %f369;
	mul.f32 	%f139, %f439, %f377;
	@%p60 bra 	$L__BB13_42;
	add.s32 	%r232, %r233, 1;
	cvt.s64.s32 	%rd83, %r232;
	mad.lo.s64 	%rd84, %rd15, %rd83, %rd6;
	ld.global.v2.u64 	{%rd85, %rd86}, [%rd8];
	mov.b64 	{%r221, %r228}, %rd86;
	mov.b64 	{%r207, %r214}, %rd85;
	ld.global.v2.u64 	{%rd87, %rd88}, [%rd9];
	mov.b64 	{%r224, %r231}, %rd88;
	mov.b64 	{%r210, %r217}, %rd87;
	// begin inline asm
	{ cvt.rn.f16x2.f32 %r204, %f133, %f132; }

	// end inline asm
	// begin inline asm
	{mul.f16x2 %r205,%r204,%r207;
}
	// end inline asm
	// begin inline asm
	{add.f16x2 %r208,%r205,%r210;
}
	// end inline asm
	// begin inline asm
	{ cvt.rn.f16x2.f32 %r211, %f135, %f134; }

	// end inline asm
	// begin inline asm
	{mul.f16x2 %r212,%r211,%r214;
}
	// end inline asm
	// begin inline asm
	{add.f16x2 %r215,%r212,%r217;
}
	// end inline asm
	// begin inline asm
	{ cvt.rn.f16x2.f32 %r218, %f137, %f136; }

	// end inline asm
	// begin inline asm
	{mul.f16x2 %r219,%r218,%r221;
}
	// end inline asm
	// begin inline asm
	{add.f16x2 %r222,%r219,%r224;
}
	// end inline asm
	// begin inline asm
	{ cvt.rn.f16x2.f32 %r225, %f139, %f138; }

	// end inline asm
	// begin inline asm
	{mul.f16x2 %r226,%r225,%r228;
}
	// end inline asm
	// begin inline asm
	{add.f16x2 %r229,%r226,%r231;
}
	// end inline asm
	shr.s64 	%rd89, %rd84, 63;
	shr.u64 	%rd90, %rd89, 61;
	add.s64 	%rd91, %rd84, %rd90;
	cvta.to.global.u64 	%rd92, %rd14;
	shl.b64 	%rd93, %rd91, 1;
	and.b64  	%rd94, %rd93, -16;
	add.s64 	%rd95, %rd92, %rd94;
	st.global.v4.u32 	[%rd95], {%r208, %r215, %r222, %r229};
$L__BB13_42:
	add.s32 	%r233, %r233, %r4;
	setp.lt.s32 	%p61, %r233, %r31;
	@%p61 bra 	$L__BB13_4;
$L__BB13_43:
	ret;

}
	// .globl	_Z17LayerNormWarpImplI19BiasAddResidualLoadI6__halffE11AffineStoreIfS1_EfLi8ELi8ELi8ELi32ELi1ELb0EEvT_T0_iidPT1_S8_
.visible .entry _Z17LayerNormWarpImplI19BiasAddResidualLoadI6__halffE11AffineStoreIfS1_EfLi8ELi8ELi8ELi32ELi1ELb0EEvT_T0_iidPT1_S8_(
	.param .align 8 .b8 _Z17LayerNormWarpImplI19BiasAddResidualLoadI6__halffE11AffineStoreIfS1_EfLi8ELi8ELi8ELi32ELi1ELb0EEvT_T0_iidPT1_S8__param_0[32],
	.param .align 8 .b8 _Z17LayerNormWarpImplI19BiasAddResidualLoadI6__halffE11AffineStoreIfS1_EfLi8ELi8ELi8ELi32ELi1ELb0EEvT_T0_iidPT1_S8__param_1[32],
	.param .u32 _Z17LayerNormWarpImplI19BiasAddResidualLoadI6__halffE11AffineStoreIfS1_EfLi8ELi8ELi8ELi32ELi1ELb0EEvT_T0_iidPT1_S8__param_2,
	.param .u32 _Z17LayerNormWarpImplI19BiasAddResidualLoadI6__halffE11AffineStoreIfS1_EfLi8ELi8ELi8ELi32ELi1ELb0EEvT_T0_iidPT1_S8__param_3,
	.param .f64 _Z17LayerNormWarpImplI19BiasAddResidualLoadI6__halffE11AffineStoreIfS1_EfLi8ELi8ELi8ELi32ELi1ELb0EEvT_T0_iidPT1_S8__param_4,
	.param .u64 .ptr .align 1 _Z17LayerNormWarpImplI19BiasAddResidualLoadI6__halffE11AffineStoreIfS1_EfLi8ELi8ELi8ELi32ELi1ELb0EEvT_T0_iidPT1_S8__param_5,
	.param .u64 .ptr .align 1 _Z17LayerNormWarpImplI19BiasAddResidualLoadI6__halffE11AffineStoreIfS1_EfLi8ELi8ELi8ELi32ELi1ELb0EEvT_T0_iidPT1_S8__param_6
)
.maxntid 256
{
	.reg .pred 	%p<31>;
	.reg .b32 	%r<121>;
	.reg .b32 	%f<190>;
	.reg .b64 	%rd<64>;
	.reg .b64 	%fd<2>;

	ld.param.u64 	%rd22, [_Z17LayerNormWarpImplI19BiasAddResidualLoadI6__halffE11AffineStoreIfS1_EfLi8ELi8ELi8ELi32ELi1ELb0EEvT_T0_iidPT1_S8__param_1+24];
	ld.param.u64 	%rd21, [_Z17LayerNormWarpImplI19BiasAddResidualLoadI6__halffE11AffineStoreIfS1_EfLi8ELi8ELi8ELi32ELi1ELb0EEvT_T0_iidPT1_S8__param_1+16];
	ld.param.u64 	%rd20, [_Z17LayerNormWarpImplI19BiasAddResidualLoadI6__halffE11AffineStoreIfS1_EfLi8ELi8ELi8ELi32ELi1ELb0EEvT_T0_iidPT1_S8__param_1+8];
	ld.param.u64 	%rd19, [_Z17LayerNormWarpImplI19BiasAddResidualLoadI6__halffE11AffineStoreIfS1_EfLi8ELi8ELi8ELi32ELi1ELb0EEvT_T0_iidPT1_S8__param_1];
	ld.param.u64 	%rd18, [_Z17LayerNormWarpImplI19BiasAddResidualLoadI6__halffE11AffineStoreIfS1_EfLi8ELi8ELi8ELi32ELi1ELb0EEvT_T0_iidPT1_S8__param_0+24];
	ld.param.u64 	%rd17, [_Z17LayerNormWarpImplI19BiasAddResidualLoadI6__halffE11AffineStoreIfS1_EfLi8ELi8ELi8ELi32ELi1ELb0EEvT_T0_iidPT1_S8__param_0+16];
	ld.param.u64 	%rd16, [_Z17LayerNormWarpImplI19BiasAddResidualLoadI6__halffE11AffineStoreIfS1_EfLi8ELi8ELi8ELi32ELi1ELb0EEvT_T0_iidPT1_S8__param_0+8];
	ld.param.u64 	%rd15, [_Z17LayerNormWarpImplI19BiasAddResidualLoadI6__halffE11AffineStoreIfS1_EfLi8ELi8ELi8ELi32ELi1ELb0EEvT_T0_iidPT1_S8__param_0];
	ld.param.u32 	%r19, [_Z17LayerNormWarpImplI19BiasAddResidualLoadI6__halffE11AffineStoreIfS1_EfLi8ELi8ELi8ELi32ELi1ELb0EEvT_T0_iidPT1_S8__param_2];
	ld.param.u32 	%r20, [_Z17LayerNormWarpImplI19BiasAddResidualLoadI6__halffE11AffineStoreIfS1_EfLi8ELi8ELi8ELi32ELi1ELb0EEvT_T0_iidPT1_S8__param_3];
	ld.param.f64 	%fd1, [_Z17LayerNormWarpImplI19BiasAddResidualLoadI6__halffE11AffineStoreIfS1_EfLi8ELi8ELi8ELi32ELi1ELb0EEvT_T0_iidPT1_S8__param_4];
	ld.param.u64 	%rd23, [_Z17LayerNormWarpImplI19BiasAddResidualLoadI6__halffE11AffineStoreIfS1_EfLi8ELi8ELi8ELi32ELi1ELb0EEvT_T0_iidPT1_S8__param_5];
	ld.param.u64 	%rd24, [_Z17LayerNormWarpImplI19BiasAddResidualLoadI6__halffE11AffineStoreIfS1_EfLi8ELi8ELi8ELi32ELi1ELb0EEvT_T0_iidPT1_S8__param_6];
	setp.lt.s32 	%p1, %r20, 257;
	@%p1 bra 	$L__BB14_2;
	mov.u64 	%rd25, $str;
	cvta.global.u64 	%rd26, %rd25;
	mov.u64 	%rd27, $str$1;
	cvta.global.u64 	%rd28, %rd27;
	mov.u64 	%rd29, __unnamed_15;
	cvta.global.u64 	%rd30, %rd29;
	{ // callseq 14, 0
	.param .b64 param0;
	st.param.b64 	[param0], %rd26;
	.param .b64 param1;
	st.param.b64 	[param1], %rd28;
	.param .b32 param2;
	st.param.b32 	[param2], 462;
	.param .b64 param3;
	st.param.b64 	[param3], %rd30;
	.param .b64 param4;
	st.param.b64 	[param4], 1;
	call.uni 
	__assertfail, 
	(
	param0, 
	param1, 
	param2, 
	param3, 
	param4
	);
	} // callseq 14
$L__BB14_2:
	mov.u32 	%r21, %ctaid.x;
	mov.u32 	%r1, %ntid.y;
	mov.u32 	%r22, %tid.y;
	mad.lo.s32 	%r120, %r21, %r1, %r22;
	setp.ge.s32 	%p2, %r120, %r19;
	@%p2 bra 	$L__BB14_20;
	mov.u32 	%r3, %tid.x;
	shl.b32 	%r23, %r3, 3;
	cvt.u64.u32 	%rd6, %r23;
	cvta.to.global.u64 	%rd31, %rd16;
	mul.wide.u32 	%rd32, %r23, 2;
	add.s64 	%rd7, %rd31, %rd32;
	cvt.rn.f32.f64 	%f1, %fd1;
	cvta.to.global.u64 	%rd33, %rd21;
	add.s64 	%rd8, %rd33, %rd32;
	cvta.to.global.u64 	%rd34, %rd22;
	add.s64 	%rd9, %rd34, %rd32;
	cvta.to.global.u64 	%rd10, %rd19;
	cvta.to.global.u64 	%rd11, %rd15;
	cvta.to.global.u64 	%rd12, %rd23;
	cvta.to.global.u64 	%rd13, %rd24;
	mov.u32 	%r24, %nctaid.x;
	mul.lo.s32 	%r4, %r24, %r1;
$L__BB14_4:
	cvt.s64.s32 	%rd14, %r120;
	mad.lo.s64 	%rd35, %rd18, %rd14, %rd6;
	shr.s64 	%rd36, %rd35, 63;
	shr.u64 	%rd37, %rd36, 61;
	add.s64 	%rd38, %rd35, %rd37;
	shl.b64 	%rd39, %rd38, 1;
	and.b64  	%rd40, %rd39, -16;
	add.s64 	%rd41, %rd11, %rd40;
	ld.global.v2.u64 	{%rd42, %rd43}, [%rd41];
	mov.b64 	{%r38, %r44}, %rd43;
	mov.b64 	{%r26, %r32}, %rd42;
	ld.global.v2.u64 	{%rd44, %rd45}, [%rd7];
	mov.b64 	{%r42, %r48}, %rd45;
	mov.b64 	{%r30, %r36}, %rd44;
	cvta.to.global.u64 	%rd46, %rd17;
	add.s64 	%rd47, %rd46, %rd40;
	ld.global.v2.u64 	{%rd48, %rd49}, [%rd47];
	mov.b64 	{%r39, %r45}, %rd49;
	mov.b64 	{%r27, %r33}, %rd48;
	// begin inline asm
	{add.f16x2 %r25,%r26,%r27;
}
	// end inline asm
	// begin inline asm
	{add.f16x2 %r28,%r25,%r30;
}
	// end inline asm
	// begin inline asm
	{add.f16x2 %r31,%r32,%r33;
}
	// end inline asm
	// begin inline asm
	{add.f16x2 %r34,%r31,%r36;
}
	// end inline asm
	// begin inline asm
	{add.f16x2 %r37,%r38,%r39;
}
	// end inline asm
	// begin inline asm
	{add.f16x2 %r40,%r37,%r42;
}
	// end inline asm
	// begin inline asm
	{add.f16x2 %r43,%r44,%r45;
}
	// end inline asm
	// begin inline asm
	{add.f16x2 %r46,%r43,%r48;
}
	// end inline asm
	// begin inline asm
	{.reg .f16 low,high;
  mov.b32 {low,high},%r28;
  cvt.f32.f16 %f52, low;}

	// end inline asm
	// begin inline asm
	{.reg .f16 low,high;
  mov.b32 {low,high},%r28;
  cvt.f32.f16 %f53, high;}

	// end inline asm
	// begin inline asm
	{.reg .f16 low,high;
  mov.b32 {low,high},%r34;
  cvt.f32.f16 %f54, low;}

	// end inline asm
	// begin inline asm
	{.reg .f16 low,high;
  mov.b32 {low,high},%r34;
  cvt.f32.f16 %f55, high;}

	// end inline asm
	// begin inline asm
	{.reg .f16 low,high;
  mov.b32 {low,high},%r40;
  cvt.f32.f16 %f56, low;}

	// end inline asm
	// begin inline asm
	{.reg .f16 low,high;
  mov.b32 {low,high},%r40;
  cvt.f32.f16 %f57, high;}

	// end inline asm
	// begin inline asm
	{.reg .f16 low,high;
  mov.b32 {low,high},%r46;
  cvt.f32.f16 %f58, low;}

	// end inline asm
	// begin inline asm
	{.reg .f16 low,high;
  mov.b32 {low,high},%r46;
  cvt.f32.f16 %f59, high;}

	// end inline asm
	mov.f32 	%f61, 0f3F800000;
	div.approx.f32 	%f62, %f52, %f61;
	add.f32 	%f63, %f62, 0f00000000;
	sub.f32 	%f64, %f52, %f63;
	fma.rn.f32 	%f65, %f52, %f64, 0f00000000;
	sub.f32 	%f66, %f53, %f63;
	mov.f32 	%f67, 0f40000000;
	div.approx.f32 	%f68, %f66, %f67;
	add.f32 	%f69, %f63, %f68;
	sub.f32 	%f70, %f53, %f69;
	fma.rn.f32 	%f71, %f66, %f70, %f65;
	sub.f32 	%f72, %f54, %f69;
	mov.f32 	%f73, 0f40400000;
	div.approx.f32 	%f74, %f72, %f73;
	add.f32 	%f75, %f69, %f74;
	sub.f32 	%f76, %f54, %f75;
	fma.rn.f32 	%f77, %f72, %f76, %f71;
	sub.f32 	%f78, %f55, %f75;
	mov.f32 	%f79, 0f40800000;
	div.approx.f32 	%f80, %f78, %f79;
	add.f32 	%f81, %f75, %f80;
	sub.f32 	%f82, %f55, %f81;
	fma.rn.f32 	%f83, %f78, %f82, %f77;
	sub.f32 	%f84, %f56, %f81;
	mov.f32 	%f85, 0f40A00000;
	div.approx.f32 	%f86, %f84, %f85;
	add.f32 	%f87, %f81, %f86;
	sub.f32 	%f88, %f56, %f87;
	fma.rn.f32 	%f89, %f84, %f88, %f83;
	sub.f32 	%f90, %f57, %f87;
	mov.f32 	%f91, 0f40C00000;
	div.approx.f32 	%f92, %f90, %f91;
	add.f32 	%f93, %f87, %f92;
	sub.f32 	%f94, %f57, %f93;
	fma.rn.f32 	%f95, %f90, %f94, %f89;
	sub.f32 	%f96, %f58, %f93;
	mov.f32 	%f97, 0f40E00000;
	div.approx.f32 	%f98, %f96, %f97;
	add.f32 	%f99, %f93, %f98;
	sub.f32 	%f100, %f58, %f99;
	fma.rn.f32 	%f101, %f96, %f100, %f95;
	sub.f32 	%f102, %f59, %f99;
	mov.f32 	%f179, 0f41000000;
	div.approx.f32 	%f103, %f102, %f179;
	add.f32 	%f177, %f99, %f103;
	sub.f32 	%f104, %f59, %f177;
	fma.rn.f32 	%f178, %f102, %f104, %f101;
	mov.b32 	%r57, %f177;
	shfl.sync.down.b32	%r6|%p3, %r57, 16, 31, -1;
	mov.b32 	%r58, %f178;
	shfl.sync.down.b32	%r7|%p4, %r58, 16, 31, -1;
	mov.b32 	%r59, 1090519040;
	shfl.sync.down.b32	%r60|%p5, %r59, 16, 31, -1;
	mov.b32 	%f12, %r60;
	setp.eq.f32 	%p6, %f12, 0f00000000;
	@%p6 bra 	$L__BB14_6;
	mov.b32 	%f105, %r7;
	mov.b32 	%f106, %r6;
	add.f32 	%f179, %f12, 0f41000000;
	div.approx.f32 	%f107, %f12, %f179;
	sub.f32 	%f108, %f106, %f177;
	fma.rn.f32 	%f177, %f108, %f107, %f177;
	mul.f32 	%f109, %f108, %f108;
	mul.f32 	%f110, %f109, 0f41000000;
	fma.rn.f32 	%f111, %f110, %f107, %f105;
	add.f32 	%f178, %f178, %f111;
$L__BB14_6:
	mov.b32 	%r61, %f177;
	shfl.sync.down.b32	%r8|%p7, %r61, 8, 31, -1;
	mov.b32 	%r62, %f178;
	shfl.sync.down.b32	%r9|%p8, %r62, 8, 31, -1;
	mov.b32 	%r63, %f179;
	shfl.sync.down.b32	%r64|%p9, %r63, 8, 31, -1;
	mov.b32 	%f19, %r64;
	setp.eq.f32 	%p10, %f19, 0f00000000;
	@%p10 bra 	$L__BB14_8;
	mov.b32 	%f112, %r9;
	mov.b32 	%f113, %r8;
	add.f32 	%f20, %f179, %f19;
	div.approx.f32 	%f114, %f19, %f20;
	sub.f32 	%f115, %f113, %f177;
	fma.rn.f32 	%f177, %f115, %f114, %f177;
	mul.f32 	%f116, %f115, %f115;
	mul.f32 	%f117, %f179, %f116;
	fma.rn.f32 	%f118, %f117, %f114, %f112;
	add.f32 	%f178, %f178, %f118;
	mov.f32 	%f179, %f20;
$L__BB14_8:
	mov.b32 	%r65, %f177;
	shfl.sync.down.b32	%r10|%p11, %r65, 4, 31, -1;
	mov.b32 	%r66, %f178;
	shfl.sync.down.b32	%r11|%p12, %r66, 4, 31, -1;
	mov.b32 	%r67, %f179;
	shfl.sync.down.b32	%r68|%p13, %r67, 4, 31, -1;
	mov.b32 	%f26, %r68;
	setp.eq.f32 	%p14, %f26, 0f00000000;
	@%p14 bra 	$L__BB14_10;
	mov.b32 	%f119, %r11;
	mov.b32 	%f120, %r10;
	add.f32 	%f27, %f179, %f26;
	div.approx.f32 	%f121, %f26, %f27;
	sub.f32 	%f122, %f120, %f177;
	fma.rn.f32 	%f177, %f122, %f121, %f177;
	mul.f32 	%f123, %f122, %f122;
	mul.f32 	%f124, %f179, %f123;
	fma.rn.f32 	%f125, %f124, %f121, %f119;
	add.f32 	%f178, %f178, %f125;
	mov.f32 	%f179, %f27;
$L__BB14_10:
	mov.b32 	%r69, %f177;
	shfl.sync.down.b32	%r12|%p15, %r69, 2, 31, -1;
	mov.b32 	%r70, %f178;
	shfl.sync.down.b32	%r13|%p16, %r70, 2, 31, -1;
	mov.b32 	%r71, %f179;
	shfl.sync.down.b32	%r72|%p17, %r71, 2, 31, -1;
	mov.b32 	%f33, %r72;
	setp.eq.f32 	%p18, %f33, 0f00000000;
	@%p18 bra 	$L__BB14_12;
	mov.b32 	%f126, %r13;
	mov.b32 	%f127, %r12;
	add.f32 	%f34, %f179, %f33;
	div.approx.f32 	%f128, %f33, %f34;
	sub.f32 	%f129, %f127, %f177;
	fma.rn.f32 	%f177, %f129, %f128, %f177;
	mul.f32 	%f130, %f129, %f129;
	mul.f32 	%f131, %f179, %f130;
	fma.rn.f32 	%f132, %f131, %f128, %f126;
	add.f32 	%f178, %f178, %f132;
	mov.f32 	%f179, %f34;
$L__BB14_12:
	mov.b32 	%r73, %f177;
	shfl.sync.down.b32	%r14|%p19, %r73, 1, 31, -1;
	mov.b32 	%r74, %f178;
	shfl.sync.down.b32	%r15|%p20, %r74, 1, 31, -1;
	mov.b32 	%r75, %f179;
	shfl.sync.down.b32	%r76|%p21, %r75, 1, 31, -1;
	mov.b32 	%f40, %r76;
	setp.eq.f32 	%p22, %f40, 0f00000000;
	@%p22 bra 	$L__BB14_14;
	mov.b32 	%f133, %r15;
	mov.b32 	%f134, %r14;
	add.f32 	%f41, %f179, %f40;
	div.approx.f32 	%f135, %f40, %f41;
	sub.f32 	%f136, %f134, %f177;
	fma.rn.f32 	%f177, %f136, %f135, %f177;
	mul.f32 	%f137, %f136, %f136;
	mul.f32 	%f138, %f179, %f137;
	fma.rn.f32 	%f139, %f138, %f135, %f133;
	add.f32 	%f178, %f178, %f139;
	mov.f32 	%f179, %f41;
$L__BB14_14:
	mov.b32 	%r77, %f177;
	shfl.sync.idx.b32	%r16|%p23, %r77, 0, 31, -1;
	mov.b32 	%r78, %f178;
	shfl.sync.idx.b32	%r79|%p24, %r78, 0, 31, -1;
	mov.b32 	%r80, %f179;
	shfl.sync.idx.b32	%r81|%p25, %r80, 0, 31, -1;
	mov.b32 	%f140, %r79;
	mov.b32 	%f141, %r81;
	div.approx.f32 	%f142, %f140, %f141;
	max.f32 	%f143, %f142, 0f00000000;
	add.f32 	%f144, %f143, %f1;
	abs.f32 	%f47, %f144;
	setp.lt.f32 	%p26, %f47, 0f00800000;
	mul.f32 	%f145, %f144, 0f4B800000;
	selp.f32 	%f48, %f145, %f144, %p26;
	mov.b32 	%r17, %f48;
	add.s32 	%r82, %r17, -8388608;
	setp.gt.u32 	%p27, %r82, 2130706431;
	@%p27 bra 	$L__BB14_16;
	and.b32  	%r83, %r17, 16777215;
	or.b32  	%r84, %r83, 1056964608;
	mov.b32 	%f146, %r84;
	sub.s32 	%r85, %r84, %r17;
	add.s32 	%r86, %r85, 201326592;
	selp.b32 	%r87, %r86, %r85, %p26;
	rsqrt.approx.ftz.f32 	%f147, %f146;
	mul.f32 	%f148, %f147, %f147;
	neg.f32 	%f149, %f148;
	fma.rn.f32 	%f150, %f147, %f147, %f149;
	neg.f32 	%f151, %f146;
	fma.rn.f32 	%f152, %f148, %f151, 0f3F800000;
	fma.rn.f32 	%f153, %f150, %f151, %f152;
	fma.rn.f32 	%f154, %f153, 0f3EC00000, 0f3F000000;
	mul.f32 	%f155, %f147, %f153;
	fma.rn.f32 	%f156, %f154, %f155, %f147;
	shr.s32 	%r88, %r87, 1;
	mov.b32 	%r89, %f156;
	add.s32 	%r90, %r88, %r89;
	mov.b32 	%f189, %r90;
	bra.uni 	$L__BB14_17;
$L__BB14_16:
	rsqrt.approx.ftz.f32 	%f189, %f48;
$L__BB14_17:
	setp.ne.s32 	%p29, %r3, 0;
	@%p29 bra 	$L__BB14_19;
	shl.b64 	%rd50, %rd14, 2;
	add.s64 	%rd51, %rd12, %rd50;
	st.global.u32 	[%rd51], %r16;
	add.s64 	%rd52, %rd13, %rd50;
	st.global.f32 	[%rd52], %f189;
$L__BB14_19:
	mov.b32 	%f165, %r16;
	cvt.u32.u64 	%r119, %rd14;
	sub.f32 	%f166, %f52, %f165;
	mul.f32 	%f157, %f189, %f166;
	sub.f32 	%f167, %f53, %f165;
	mul.f32 	%f158, %f189, %f167;
	sub.f32 	%f168, %f54, %f165;
	mul.f32 	%f159, %f189, %f168;
	sub.f32 	%f169, %f55, %f165;
	mul.f32 	%f160, %f189, %f169;
	sub.f32 	%f170, %f56, %f165;
	mul.f32 	%f161, %f189, %f170;
	sub.f32 	%f171, %f57, %f165;
	mul.f32 	%f162, %f189, %f171;
	sub.f32 	%f172, %f58, %f165;
	mul.f32 	%f163, %f189, %f172;
	sub.f32 	%f173, %f59, %f165;
	mul.f32 	%f164, %f189, %f173;
	mad.lo.s64 	%rd53, %rd20, %rd14, %rd6;
	ld.global.v2.u64 	{%rd54, %rd55}, [%rd8];
	mov.b64 	{%r108, %r115}, %rd55;
	mov.b64 	{%r94, %r101}, %rd54;
	ld.global.v2.u64 	{%rd56, %rd57}, [%rd9];
	mov.b64 	{%r111, %r118}, %rd57;
	mov.b64 	{%r97, %r104}, %rd56;
	// begin inline asm
	{ cvt.rn.f16x2.f32 %r91, %f158, %f157; }

	// end inline asm
	// begin inline asm
	{mul.f16x2 %r92,%r91,%r94;
}
	// end inline asm
	// begin inline asm
	{add.f16x2 %r95,%r92,%r97;
}
	// end inline asm
	// begin inline asm
	{ cvt.rn.f16x2.f32 %r98, %f160, %f159; }

	// end inline asm
	// begin inline asm
	{mul.f16x2 %r99,%r98,%r101;
}
	// end inline asm
	// begin inline asm
	{add.f16x2 %r102,%r99,%r104;
}
	// end inline asm
	// begin inline asm
	{ cvt.rn.f16x2.f32 %r105, %f162, %f161; }

	// end inline asm
	// begin inline asm
	{mul.f16x2 %r106,%r105,%r108;
}
	// end inline asm
	// begin inline asm
	{add.f16x2 %r109,%r106,%r111;
}
	// end inline asm
	// begin inline asm
	{ cvt.rn.f16x2.f32 %r112, %f164, %f163; }

	// end inline asm
	// begin inline asm
	{mul.f16x2 %r113,%r112,%r115;
}
	// end inline asm
	// begin inline asm
	{add.f16x2 %r116,%r113,%r118;
}
	// end inline asm
	shr.s64 	%rd58, %rd53, 63;
	shr.u64 	%rd59, %rd58, 61;
	add.s64 	%rd60, %rd53, %rd59;
	shl.b64 	%rd61, %rd60, 1;
	and.b64  	%rd62, %rd61, -16;
	add.s64 	%rd63, %rd10, %rd62;
	st.global.v4.u32 	[%rd63], {%r95, %r102, %r109, %r116};
	add.s32 	%r120, %r119, %r4;
	setp.lt.s32 	%p30, %r120, %r19;
	@%p30 bra 	$L__BB14_4;
$L__BB14_20:
	ret;

}
	// .globl	_Z17LayerNormWarpImplI19BiasAddResidualLoadI6__halffE11AffineStoreIfS1_EfLi8ELi8ELi0ELi32ELi1ELb1EEvT_T0_iidPT1_S8_
.visible .entry _Z17LayerNormWarpImplI19BiasAddResidualLoadI6__halffE11AffineStoreIfS1_EfLi8ELi8ELi0ELi32ELi1ELb1EEvT_T0_iidPT1_S8_(
	.param .align 8 .b8 _Z17LayerNormWarpImplI19BiasAddResidualLoadI6__halffE11AffineStoreIfS1_EfLi8ELi8ELi0ELi32ELi1ELb1EEvT_T0_iidPT1_S8__param_0[32],
	.param .align 8 .b8 _Z17LayerNormWarpImplI19BiasAddResidualLoadI6__halffE11AffineStoreIfS1_EfLi8ELi8ELi0ELi32ELi1ELb1EEvT_T0_iidPT1_S8__param_1[32],
	.param .u32 _Z17LayerNormWarpImplI19BiasAddResidualLoadI6__halffE11AffineStoreIfS1_EfLi8ELi8ELi0ELi32ELi1ELb1EEvT_T0_iidPT1_S8__param_2,
	.param .u32 _Z17LayerNormWarpImplI19BiasAddResidualLoadI6__halffE11AffineStoreIfS1_EfLi8ELi8ELi0ELi32ELi1ELb1EEvT_T0_iidPT1_S8__param_3,
	.param .f64 _Z17LayerNormWarpImplI19BiasAddResidualLoadI6__halffE11AffineStoreIfS1_EfLi8ELi8ELi0ELi32ELi1ELb1EEvT_T0_iidPT1_S8__param_4,
	.param .u64 .ptr .align 1 _Z17LayerNormWarpImplI19BiasAddResidualLoadI6__halffE11AffineStoreIfS1_EfLi8ELi8ELi0ELi32ELi1ELb1EEvT_T0_iidPT1_S8__param_5,
	.param .u64 .ptr .align 1 _Z17LayerNormWarpImplI19BiasAddResidualLoadI6__halffE11AffineStoreIfS1_EfLi8ELi8ELi0ELi32ELi1ELb1EEvT_T0_iidPT1_S8__param_6
)
.maxntid 256
{
	.reg .pred 	%p<33>;
	.reg .b32 	%r<122>;
	.reg .b32 	%f<221>;
	.reg .b64 	%rd<64>;
	.reg .b64 	%fd<2>;

	ld.param.u64 	%rd19, [_Z17LayerNormWarpImplI19BiasAddResidualLoadI6__halffE11AffineStoreIfS1_EfLi8ELi8ELi0ELi32ELi1ELb1EEvT_T0_iidPT1_S8__param_1+24];
	ld.param.u64 	%rd18, [_Z17LayerNormWarpImplI19BiasAddResidualLoadI6__halffE11AffineStoreIfS1_EfLi8ELi8ELi0ELi32ELi1ELb1EEvT_T0_iidPT1_S8__param_1+16];
	ld.param.u64 	%rd17, [_Z17LayerNormWarpImplI19BiasAddResidualLoadI6__halffE11AffineStoreIfS1_EfLi8ELi8ELi0ELi32ELi1ELb1EEvT_T0_iidPT1_S8__param_1+8];
	ld.param.u64 	%rd16, [_Z17LayerNormWarpImplI19BiasAddResidualLoadI6__halffE11AffineStoreIfS1_EfLi8ELi8ELi0ELi32ELi1ELb1EEvT_T0_iidPT1_S8__param_1];
	ld.param.u64 	%rd15, [_Z17LayerNormWarpImplI19BiasAddResidualLoadI6__halffE11AffineStoreIfS1_EfLi8ELi8ELi0ELi32ELi1ELb1EEvT_T0_iidPT1_S8__param_0+24];
	ld.param.u64 	%rd14, [_Z17LayerNormWarpImplI19BiasAddResidualLoadI6__halffE11AffineStoreIfS1_EfLi8ELi8ELi0ELi32ELi1ELb1EEvT_T0_iidPT1_S8__param_0+16];
	ld.param.u64 	%rd13, [_Z17LayerNormWarpImplI19BiasAddResidualLoadI6__halffE11AffineStoreIfS1_EfLi8ELi8ELi0ELi32ELi1ELb1EEvT_T0_iidPT1_S8__param_0+8];
	ld.param.u64 	%rd12, [_Z17LayerNormWarpImplI19BiasAddResidualLoadI6__halffE11AffineStoreIfS1_EfLi8ELi8ELi0ELi32ELi1ELb1EEvT_T0_iidPT1_S8__param_0];
	ld.param.u32 	%r19, [_Z17LayerNormWarpImplI19BiasAddResidualLoadI6__halffE11AffineStoreIfS1_EfLi8ELi8ELi0ELi32ELi1ELb1EEvT_T0_iidPT1_S8__param_2];
	ld.param.u32 	%r20, [_Z17LayerNormWarpImplI19BiasAddResidualLoadI6__halffE11AffineStoreIfS1_EfLi8ELi8ELi0ELi32ELi1ELb1EEvT_T0_iidPT1_S8__param_3];
	ld.param.f64 	%fd1, [_Z17LayerNormWarpImplI19BiasAddResidualLoadI6__halffE11AffineStoreIfS1_EfLi8ELi8ELi0ELi32ELi1ELb1EEvT_T0_iidPT1_S8__param_4];
	ld.param.u64 	%rd20, [_Z17LayerNormWarpImplI19BiasAddResidualLoadI6__halffE11AffineStoreIfS1_EfLi8ELi8ELi0ELi32ELi1ELb1EEvT_T0_iidPT1_S8__param_5];
	ld.param.u64 	%rd21, [_Z17LayerNormWarpImplI19BiasAddResidualLoadI6__halffE11AffineStoreIfS1_EfLi8ELi8ELi0ELi32ELi1ELb1EEvT_T0_iidPT1_S8__param_6];
	setp.lt.s32 	%p1, %r20, 257;
	@%p1 bra 	$L__BB15_2;
	mov.u64 	%rd22, $str;
	cvta.global.u64 	%rd23, %rd22;
	mov.u64 	%rd24, $str$1;
	cvta.global.u64 	%rd25, %rd24;
	mov.u64 	%rd26, __unnamed_16;
	cvta.global.u64 	%rd27, %rd26;
	{ // callseq 15, 0
	.param .b64 param0;
	st.param.b64 	[param0], %rd23;
	.param .b64 param1;
	st.param.b64 	[param1], %rd25;
	.param .b32 param2;
	st.param.b32 	[param2], 462;
	.param .b64 param3;
	st.param.b64 	[param3], %rd27;
	.param .b64 param4;
	st.param.b64 	[param4], 1;
	call.uni 
	__assertfail, 
	(
	param0, 
	param1, 
	param2, 
	param3, 
	param4
	);
	} // callseq 15
$L__BB15_2:
	mov.u32 	%r21, %ctaid.x;
	mov.u32 	%r1, %ntid.y;
	mov.u32 	%r22, %tid.y;
	mad.lo.s32 	%r121, %r21, %r1, %r22;
	setp.ge.s32 	%p2, %r121, %r19;
	@%p2 bra 	$L__BB15_24;
	mov.u32 	%r3, %tid.x;
	shl.b32 	%r23, %r3, 3;
	cvt.u64.u32 	%rd5, %r23;
	cvta.to.global.u64 	%rd28, %rd13;
	mul.wide.u32 	%rd29, %r23, 2;
	add.s64 	%rd6, %rd28, %rd29;
	cvt.rn.f32.f64 	%f1, %fd1;
	cvta.to.global.u64 	%rd30, %rd18;
	add.s64 	%rd7, %rd30, %rd29;
	cvta.to.global.u64 	%rd31, %rd19;
	add.s64 	%rd8, %rd31, %rd29;
	cvta.to.global.u64 	%rd9, %rd12;
	cvta.to.global.u64 	%rd10, %rd20;
	cvta.to.global.u64 	%rd11, %rd21;
	mov.u32 	%r24, %nctaid.x;
	mul.lo.s32 	%r4, %r24, %r1;
$L__BB15_4:
	cvt.u32.u64 	%r25, %rd5;
	setp.ge.s32 	%p3, %r25, %r20;
	mov.f32 	%f194, 0f00000000;
	mov.f32 	%f195, %f194;
	mov.f32 	%f196, %f194;
	mov.f32 	%f197, %f194;
	mov.f32 	%f198, %f194;
	mov.f32 	%f199, %f194;
	mov.f32 	%f200, %f194;
	mov.f32 	%f201, %f194;
	mov.f32 	%f205, %f194;
	mov.f32 	%f206, %f194;
	mov.f32 	%f207, %f194;
	@%p3 bra 	$L__BB15_6;
	cvt.s64.s32 	%rd32, %r121;
	mad.lo.s64 	%rd33, %rd15, %rd32, %rd5;
	shr.s64 	%rd34, %rd33, 63;
	shr.u64 	%rd35, %rd34, 61;
	add.s64 	%rd36, %rd33, %rd35;
	shl.b64 	%rd37, %rd36, 1;
	and.b64  	%rd38, %rd37, -16;
	add.s64 	%rd39, %rd9, %rd38;
	ld.global.v2.u64 	{%rd40, %rd41}, [%rd39];
	mov.b64 	{%r39, %r45}, %rd41;
	mov.b64 	{%r27, %r33}, %rd40;
	ld.global.v2.u64 	{%rd42, %rd43}, [%rd6];
	mov.b64 	{%r43, %r49}, %rd43;
	mov.b64 	{%r31, %r37}, %rd42;
	cvta.to.global.u64 	%rd44, %rd14;
	add.s64 	%rd45, %rd44, %rd38;
	ld.global.v2.u64 	{%rd46, %rd47}, [%rd45];
	mov.b64 	{%r40, %r46}, %rd47;
	mov.b64 	{%r28, %r34}, %rd46;
	// begin inline asm
	{add.f16x2 %r26,%r27,%r28;
}
	// end inline asm
	// begin inline asm
	{add.f16x2 %r29,%r26,%r31;
}
	// end inline asm
	// begin inline asm
	{add.f16x2 %r32,%r33,%r34;
}
	// end inline asm
	// begin inline asm
	{add.f16x2 %r35,%r32,%r37;
}
	// end inline asm
	// begin inline asm
	{add.f16x2 %r38,%r39,%r40;
}
	// end inline asm
	// begin inline asm
	{add.f16x2 %r41,%r38,%r43;
}
	// end inline asm
	// begin inline asm
	{add.f16x2 %r44,%r45,%r46;
}
	// end inline asm
	// begin inline asm
	{add.f16x2 %r47,%r44,%r49;
}
	// end inline asm
	// begin inline asm
	{.reg .f16 low,high;
  mov.b32 {low,high},%r29;
  cvt.f32.f16 %f201, low;}

	// end inline asm
	// begin inline asm
	{.reg .f16 low,high;
  mov.b32 {low,high},%r29;
  cvt.f32.f16 %f200, high;}

	// end inline asm
	// begin inline asm
	{.reg .f16 low,high;
  mov.b32 {low,high},%r35;
  cvt.f32.f16 %f199, low;}

	// end inline asm
	// begin inline asm
	{.reg .f16 low,high;
  mov.b32 {low,high},%r35;
  cvt.f32.f16 %f198, high;}

	// end inline asm
	// begin inline asm
	{.reg .f16 low,high;
  mov.b32 {low,high},%r41;
  cvt.f32.f16 %f197, low;}

	// end inline asm
	// begin inline asm
	{.reg .f16 low,high;
  mov.b32 {low,high},%r41;
  cvt.f32.f16 %f196, high;}

	// end inline asm
	// begin inline asm
	{.reg .f16 low,high;
  mov.b32 {low,high},%r47;
  cvt.f32.f16 %f195, low;}

	// end inline asm
	// begin inline asm
	{.reg .f16 low,high;
  mov.b32 {low,high},%r47;
  cvt.f32.f16 %f194, high;}

	// end inline asm
	mov.f32 	%f81, 0f3F800000;
	div.approx.f32 	%f82, %f201, %f81;
	add.f32 	%f83, %f82, 0f00000000;
	sub.f32 	%f84, %f201, %f83;
	fma.rn.f32 	%f85, %f201, %f84, 0f00000000;
	sub.f32 	%f86, %f200, %f83;
	mov.f32 	%f87, 0f40000000;
	div.approx.f32 	%f88, %f86, %f87;
	add.f32 	%f89, %f83, %f88;
	sub.f32 	%f90, %f200, %f89;
	fma.rn.f32 	%f91, %f86, %f90, %f85;
	sub.f32 	%f92, %f199, %f89;
	mov.f32 	%f93, 0f40400000;
	div.approx.f32 	%f94, %f92, %f93;
	add.f32 	%f95, %f89, %f94;
	sub.f32 	%f96, %f199, %f95;
	fma.rn.f32 	%f97, %f92, %f96, %f91;
	sub.f32 	%f98, %f198, %f95;
	mov.f32 	%f99, 0f40800000;
	div.approx.f32 	%f100, %f98, %f99;
	add.f32 	%f101, %f95, %f100;
	sub.f32 	%f102, %f198, %f101;
	fma.rn.f32 	%f103, %f98, %f102, %f97;
	sub.f32 	%f104, %f197, %f101;
	mov.f32 	%f105, 0f40A00000;
	div.approx.f32 	%f106, %f104, %f105;
	add.f32 	%f107, %f101, %f106;
	sub.f32 	%f108, %f197, %f107;
	fma.rn.f32 	%f109, %f104, %f108, %f103;
	sub.f32 	%f110, %f196, %f107;
	mov.f32 	%f111, 0f40C00000;
	div.approx.f32 	%f112, %f110, %f111;
	add.f32 	%f113, %f107, %f112;
	sub.f32 	%f114, %f196, %f113;
	fma.rn.f32 	%f115, %f110, %f114, %f109;
	sub.f32 	%f116, %f195, %f113;
	mov.f32 	%f117, 0f40E00000;
	div.approx.f32 	%f118, %f116, %f117;
	add.f32 	%f119, %f113, %f118;
	sub.f32 	%f120, %f195, %f119;
	fma.rn.f32 	%f121, %f116, %f120, %f115;
	sub.f32 	%f122, %f194, %f119;
	mov.f32 	%f207, 0f41000000;
	div.approx.f32 	%f123, %f122, %f207;
	add.f32 	%f205, %f119, %f123;
	sub.f32 	%f124, %f194, %f205;
	fma.rn.f32 	%f206, %f122, %f124, %f121;
$L__BB15_6:
	mov.b32 	%r58, %f205;
	shfl.sync.down.b32	%r6|%p4, %r58, 16, 31, -1;
	mov.b32 	%r59, %f206;
	shfl.sync.down.b32	%r7|%p5, %r59, 16, 31, -1;
	mov.b32 	%r60, %f207;
	shfl.sync.down.b32	%r61|%p6, %r60, 16, 31, -1;
	mov.b32 	%f23, %r61;
	setp.eq.f32 	%p7, %f23, 0f00000000;
	@%p7 bra 	$L__BB15_8;
	mov.b32 	%f125, %r7;
	mov.b32 	%f126, %r6;
	add.f32 	%f24, %f207, %f23;
	div.approx.f32 	%f127, %f23, %f24;
	sub.f32 	%f128, %f126, %f205;
	fma.rn.f32 	%f205, %f128, %f127, %f205;
	mul.f32 	%f129, %f128, %f128;
	mul.f32 	%f130, %f207, %f129;
	fma.rn.f32 	%f131, %f130, %f127, %f125;
	add.f32 	%f206, %f206, %f131;
	mov.f32 	%f207, %f24;
$L__BB15_8:
	mov.b32 	%r62, %f205;
	shfl.sync.down.b32	%r8|%p8, %r62, 8, 31, -1;
	mov.b32 	%r63, %f206;
	shfl.sync.down.b32	%r9|%p9, %r63, 8, 31, -1;
	mov.b32 	%r64, %f207;
	shfl.sync.down.b32	%r65|%p10, %r64, 8, 31, -1;
	mov.b32 	%f30, %r65;
	setp.eq.f32 	%p11, %f30, 0f00000000;
	@%p11 bra 	$L__BB15_10;
	mov.b32 	%f132, %r9;
	mov.b32 	%f133, %r8;
	add.f32 	%f31, %f207, %f30;
	div.approx.f32 	%f134, %f30, %f31;
	sub.f32 	%f135, %f133, %f205;
	fma.rn.f32 	%f205, %f135, %f134, %f205;
	mul.f32 	%f136, %f135, %f135;
	mul.f32 	%f137, %f207, %f136;
	fma.rn.f32 	%f138, %f137, %f134, %f132;
	add.f32 	%f206, %f206, %f138;
	mov.f32 	%f207, %f31;
$L__BB15_10:
	mov.b32 	%r66, %f205;
	shfl.sync.down.b32	%r10|%p12, %r66, 4, 31, -1;
	mov.b32 	%r67, %f206;
	shfl.sync.down.b32	%r11|%p13, %r67, 4, 31, -1;
	mov.b32 	%r68, %f207;
	shfl.sync.down.b32	%r69|%p14, %r68, 4, 31, -1;
	mov.b32 	%f37, %r69;
	setp.eq.f32 	%p15, %f37, 0f00000000;
	@%p15 bra 	$L__BB15_12;
	mov.b32 	%f139, %r11;
	mov.b32 	%f140, %r10;
	add.f32 	%f38, %f207, %f37;
	div.approx.f32 	%f141, %f37, %f38;
	sub.f32 	%f142, %f140, %f205;
	fma.rn.f32 	%f205, %f142, %f141, %f205;
	mul.f32 	%f143, %f142, %f142;
	mul.f32 	%f144, %f207, %f143;
	fma.rn.f32 	%f145, %f144, %f141, %f139;
	add.f32 	%f206, %f206, %f145;
	mov.f32 	%f207, %f38;
$L__BB15_12:
	mov.b32 	%r70, %f205;
	shfl.sync.down.b32	%r12|%p16, %r70, 2, 31, -1;
	mov.b32 	%r71, %f206;
	shfl.sync.down.b32	%r13|%p17, %r71, 2, 31, -1;
	mov.b32 	%r72, %f207;
	shfl.sync.down.b32	%r73|%p18, %r72, 2, 31, -1;
	mov.b32 	%f44, %r73;
	setp.eq.f32 	%p19, %f44, 0f00000000;
	@%p19 bra 	$L__BB15_14;
	mov.b32 	%f146, %r13;
	mov.b32 	%f147, %r12;
	add.f32 	%f45, %f207, %f44;
	div.approx.f32 	%f148, %f44, %f45;
	sub.f32 	%f149, %f147, %f205;
	fma.rn.f32 	%f205, %f149, %f148, %f205;
	mul.f32 	%f150, %f149, %f149;
	mul.f32 	%f151, %f207, %f150;
	fma.rn.f32 	%f152, %f151, %f148, %f146;
	add.f32 	%f206, %f206, %f152;
	mov.f32 	%f207, %f45;
$L__BB15_14:
	mov.b32 	%r74, %f205;
	shfl.sync.down.b32	%r14|%p20, %r74, 1, 31, -1;
	mov.b32 	%r75, %f206;
	shfl.sync.down.b32	%r15|%p21, %r75, 1, 31, -1;
	mov.b32 	%r76, %f207;
	shfl.sync.down.b32	%r77|%p22, %r76, 1, 31, -1;
	mov.b32 	%f51, %r77;
	setp.eq.f32 	%p23, %f51, 0f00000000;
	@%p23 bra 	$L__BB15_16;
	mov.b32 	%f153, %r15;
	mov.b32 	%f154, %r14;
	add.f32 	%f52, %f207, %f51;
	div.approx.f32 	%f155, %f51, %f52;
	sub.f32 	%f156, %f154, %f205;
	fma.rn.f32 	%f205, %f156, %f155, %f205;
	mul.f32 	%f157, %f156, %f156;
	mul.f32 	%f158, %f207, %f157;
	fma.rn.f32 	%f159, %f158, %f155, %f153;
	add.f32 	%f206, %f206, %f159;
	mov.f32 	%f207, %f52;
$L__BB15_16:
	mov.b32 	%r78, %f205;
	shfl.sync.idx.b32	%r16|%p24, %r78, 0, 31, -1;
	mov.b32 	%r79, %f206;
	shfl.sync.idx.b32	%r80|%p25, %r79, 0, 31, -1;
	mov.b32 	%r81, %f207;
	shfl.sync.idx.b32	%r82|%p26, %r81, 0, 31, -1;
	mov.b32 	%f160, %r80;
	mov.b32 	%f161, %r82;
	div.approx.f32 	%f162, %f160, %f161;
	max.f32 	%f163, %f162, 0f00000000;
	add.f32 	%f164, %f163, %f1;
	abs.f32 	%f58, %f164;
	setp.lt.f32 	%p27, %f58, 0f00800000;
	mul.f32 	%f165, %f164, 0f4B800000;
	selp.f32 	%f59, %f165, %f164, %p27;
	mov.b32 	%r17, %f59;
	add.s32 	%r83, %r17, -8388608;
	setp.gt.u32 	%p28, %r83, 2130706431;
	@%p28 bra 	$L__BB15_18;
	and.b32  	%r84, %r17, 16777215;
	or.b32  	%r85, %r84, 1056964608;
	mov.b32 	%f166, %r85;
	sub.s32 	%r86, %r85, %r17;
	add.s32 	%r87, %r86, 201326592;
	selp.b32 	%r88, %r87, %r86, %p27;
	rsqrt.approx.ftz.f32 	%f167, %f166;
	mul.f32 	%f168, %f167, %f167;
	neg.f32 	%f169, %f168;
	fma.rn.f32 	%f170, %f167, %f167, %f169;
	neg.f32 	%f171, %f166;
	fma.rn.f32 	%f172, %f168, %f171, 0f3F800000;
	fma.rn.f32 	%f173, %f170, %f171, %f172;
	fma.rn.f32 	%f174, %f173, 0f3EC00000, 0f3F000000;
	mul.f32 	%f175, %f167, %f173;
	fma.rn.f32 	%f176, %f174, %f175, %f167;
	shr.s32 	%r89, %r88, 1;
	mov.b32 	%r90, %f176;
	add.s32 	%r91, %r89, %r90;
	mov.b32 	%f220, %r91;
	bra.uni 	$L__BB15_19;
$L__BB15_18:
	rsqrt.approx.ftz.f32 	%f220, %f59;
$L__BB15_19:
	setp.ne.s32 	%p30, %r3, 0;
	@%p30 bra 	$L__BB15_21;
	mul.wide.s32 	%rd48, %r121, 4;
	add.s64 	%rd49, %rd10, %rd48;
	st.global.u32 	[%rd49], %r16;
	add.s64 	%rd50, %rd11, %rd48;
	st.global.f32 	[%rd50], %f220;
$L__BB15_21:
	mov.b32 	%f177, %r16;
	cvt.u32.u64 	%r92, %rd5;
	setp.ge.s32 	%p31, %r92, %r20;
	sub.f32 	%f178, %f201, %f177;
	mul.f32 	%f63, %f220, %f178;
	sub.f32 	%f179, %f200, %f177;
	mul.f32 	%f64, %f220, %f179;
	sub.f32 	%f180, %f199, %f177;
	mul.f32 	%f65, %f220, %f180;
	sub.f32 	%f181, %f198, %f177;
	mul.f32 	%f66, %f220, %f181;
	sub.f32 	%f182, %f197, %f177;
	mul.f32 	%f67, %f220, %f182;
	sub.f32 	%f183, %f196, %f177;
	mul.f32 	%f68, %f220, %f183;
	sub.f32 	%f184, %f195, %f177;
	mul.f32 	%f69, %f220, %f184;
	sub.f32 	%f185, %f194, %f177;
	mul.f32 	%f70, %f220, %f185;
	@%p31 bra 	$L__BB15_23;
	cvt.s64.s32 	%rd51, %r121;
	mad.lo.s64 	%rd52, %rd17, %rd51, %rd5;
	ld.global.v2.u64 	{%rd53, %rd54}, [%rd7];
	mov.b64 	{%r110, %r117}, %rd54;
	mov.b64 	{%r96, %r103}, %rd53;
	ld.global.v2.u64 	{%rd55, %rd56}, [%rd8];
	mov.b64 	{%r113, %r120}, %rd56;
	mov.b64 	{%r99, %r106}, %rd55;
	// begin inline asm
	{ cvt.rn.f16x2.f32 %r93, %f64, %f63; }

	// end inline asm
	// begin inline asm
	{mul.f16x2 %r94,%r93,%r96;
}
	// end inline asm
	// begin inline asm
	{add.f16x2 %r97,%r94,%r99;
}
	// end inline asm
	// begin inline asm
	{ cvt.rn.f16x2.f32 %r100, %f66, %f65; }

	// end inline asm
	// begin inline asm
	{mul.f16x2 %r101,%r100,%r103;
}
	// end inline asm
	// begin inline asm
	{add.f16x2 %r104,%r101,%r106;
}
	// end inline asm
	// begin inline asm
	{ cvt.rn.f16x2.f32 %r107, %f68, %f67; }

	// end inline asm
	// begin inline asm
	{mul.f16x2 %r108,%r107,%r110;
}
	// end inline asm
	// begin inline asm
	{add.f16x2 %r111,%r108,%r113;
}
	// end inline asm
	// begin inline asm
	{ cvt.rn.f16x2.f32 %r114, %f70, %f69; }

	// end inline asm
	// begin inline asm
	{mul.f16x2 %r115,%r114,%r117;
}
	// end inline asm
	// begin inline asm
	{add.f16x2 %r118,%r115,%r120;
}
	// end inline asm
	shr.s64 	%rd57, %rd52, 63;
	shr.u64 	%rd58, %rd57, 61;
	add.s64 	%rd59, %rd52, %rd58;
	cvta.to.global.u64 	%rd60, %rd16;
	shl.b64 	%rd61, %rd59, 1;
	and.b64  	%rd62, %rd61, -16;
	add.s64 	%rd63, %rd60, %rd62;
	st.global.v4.u32 	[%rd63], {%r97, %r104, %r111, %r118};
$L__BB15_23:
	add.s32 	%r121, %r121, %r4;
	setp.lt.s32 	%p32, %r121, %r19;
	@%p32 bra 	$L__BB15_4;
$L__BB15_24:
	ret;

}
	// .globl	_Z17LayerNormWarpImplI19BiasAddResidualLoadI6__halffE11AffineStoreIfS1_EfLi8ELi16ELi16ELi32ELi1ELb0EEvT_T0_iidPT1_S8_
.visible .entry _Z17LayerNormWarpImplI19BiasAddResidualLoadI6__halffE11AffineStoreIfS1_EfLi8ELi16ELi16ELi32ELi1ELb0EEvT_T0_iidPT1_S8_(
	.param .align 8 .b8 _Z17LayerNormWarpImplI19BiasAddResidualLoadI6__halffE11AffineStoreIfS1_EfLi8ELi16ELi16ELi32ELi1ELb0EEvT_T0_iidPT1_S8__param_0[32],
	.param .align 8 .b8 _Z17LayerNormWarpImplI19BiasAddResidualLoadI6__halffE11AffineStoreIfS1_EfLi8ELi16ELi16ELi32ELi1ELb0EEvT_T0_iidPT1_S8__param_1[32],
	.param .u32 _Z17LayerNormWarpImplI19BiasAddResidualLoadI6__halffE11AffineStoreIfS1_EfLi8ELi16ELi16ELi32ELi1ELb0EEvT_T0_iidPT1_S8__param_2,
	.param .u32 _Z17LayerNormWarpImplI19BiasAddResidualLoadI6__halffE11AffineStoreIfS1_EfLi8ELi16ELi16ELi32ELi1ELb0EEvT_T0_iidPT1_S8__param_3,
	.param .f64 _Z17LayerNormWarpImplI19BiasAddResidualLoadI6__halffE11AffineStoreIfS1_EfLi8ELi16ELi16ELi32ELi1ELb0EEvT_T0_iidPT1_S8__param_4,
	.param .u64 .ptr .align 1 _Z17LayerNormWarpImplI19BiasAddResidualLoadI6__halffE11AffineStoreIfS1_EfLi8ELi16ELi16ELi32ELi1ELb0EEvT_T0_iidPT1_S8__param_5,
	.param .u64 .ptr .align 1 _Z17LayerNormWarpImplI19BiasAddResidualLoadI6__halffE11AffineStoreIfS1_EfLi8ELi16ELi16ELi32ELi1ELb0EEvT_T0_iidPT1_S8__param_6
)
.maxntid 256
{
	.reg .pred 	%p<31>;
	.reg .b32 	%r<181>;
	.reg .b32 	%f<270>;
	.reg .b64 	%rd<89>;
	.reg .b64 	%fd<2>;

	ld.param.u64 	%rd22, [_Z17LayerNormWarpImplI19BiasAddResidualLoadI6__halffE11AffineStoreIfS1_EfLi8ELi16ELi16ELi32ELi1ELb0EEvT_T0_iidPT1_S8__param_1+24];
	ld.param.u64 	%rd21, [_Z17LayerNormWarpImplI19BiasAddResidualLoadI6__halffE11AffineStoreIfS1_EfLi8ELi16ELi16ELi32ELi1ELb0EEvT_T0_iidPT1_S8__param_1+16];
	ld.param.u64 	%rd20, [_Z17LayerNormWarpImplI19BiasAddResidualLoadI6__halffE11AffineStoreIfS1_EfLi8ELi16ELi16ELi32ELi1ELb0EEvT_T0_iidPT1_S8__param_1+8];
	ld.param.u64 	%rd19, [_Z17LayerNormWarpImplI19BiasAddResidualLoadI6__halffE11AffineStoreIfS1_EfLi8ELi16ELi16ELi32ELi1ELb0EEvT_T0_iidPT1_S8__param_1];
	ld.param.u64 	%rd18, [_Z17LayerNormWarpImplI19BiasAddResidualLoadI6__halffE11AffineStoreIfS1_EfLi8ELi16ELi16ELi32ELi1ELb0EEvT_T0_iidPT1_S8__param_0+24];
	ld.param.u64 	%rd17, [_Z17LayerNormWarpImplI19BiasAddResidualLoadI6__halffE11AffineStoreIfS1_EfLi8ELi16ELi16ELi32ELi1ELb0EEvT_T0_iidPT1_S8__param_0+16];
	ld.param.u64 	%rd16, [_Z17LayerNormWarpImplI19BiasAddResidualLoadI6__halffE11AffineStoreIfS1_EfLi8ELi16ELi16ELi32ELi1ELb0EEvT_T0_iidPT1_S8__param_0+8];
	ld.param.u64 	%rd15, [_Z17LayerNormWarpImplI19BiasAddResidualLoadI6__halffE11AffineStoreIfS1_EfLi8ELi16ELi16ELi32ELi1ELb0EEvT_T0_iidPT1_S8__param_0];
	ld.param.u32 	%r19, [_Z17LayerNormWarpImplI19BiasAddResidualLoadI6__halffE11AffineStoreIfS1_EfLi8ELi16ELi16ELi32ELi1ELb0EEvT_T0_iidPT1_S8__param_2];
	ld.param.u32 	%r20, [_Z17LayerNormWarpImplI19BiasAddResidualLoadI6__halffE11AffineStoreIfS1_EfLi8ELi16ELi16ELi32ELi1ELb0EEvT_T0_iidPT1_S8__param_3];
	ld.param.f64 	%fd1, [_Z17LayerNormWarpImplI19BiasAddResidualLoadI6__halffE11AffineStoreIfS1_EfLi8ELi16ELi16ELi32ELi1ELb0EEvT_T0_iidPT1_S8__param_4];
	ld.param.u64 	%rd23, [_Z17LayerNormWarpImplI19BiasAddResidualLoadI6__halffE11AffineStoreIfS1_EfLi8ELi16ELi16ELi32ELi1ELb0EEvT_T0_iidPT1_S8__param_5];
	ld.param.u64 	%rd24, [_Z17LayerNormWarpImplI19BiasAddResidualLoadI6__halffE11AffineStoreIfS1_EfLi8ELi16ELi16ELi32ELi1ELb0EEvT_T0_iidPT1_S8__param_6];
	setp.lt.s32 	%p1, %r20, 513;
	@%p1 bra 	$L__BB16_2;
	mov.u64 	%rd25, $str;
	cvta.global.u64 	%rd26, %rd25;
	mov.u64 	%rd27, $str$1;
	cvta.global.u64 	%rd28, %rd27;
	mov.u64 	%rd29, __unnamed_17;
	cvta.global.u64 	%rd30, %rd29;
	{ // callseq 16, 0
	.param .b64 param0;
	st.param.b64 	[param0], %rd26;
	.param .b64 param1;
	st.param.b64 	[param1], %rd28;
	.param .b32 param2;
	st.param.b32 	[param2], 462;
	.param .b64 param3;
	st.param.b64 	[param3], %rd30;
	.param .b64 param4;
	st.param.b64 	[param4], 1;
	call.uni 
	__assertfail, 
	(
	param0, 
	param1, 
	param2, 
	param3, 
	param4
	);
	} // callseq 16
$L__BB16_2:
	mov.u32 	%r21, %ctaid.x;
	mov.u32 	%r1, %ntid.y;
	mov.u32 	%r22, %tid.y;
	mad.lo.s32 	%r180, %r21, %r1, %r22;
	setp.ge.s32 	%p2, %r180, %r19;
	@%p2 bra 	$L__BB16_20;
	cvta.to.global.u64 	%rd6, %rd15;
	cvta.to.global.u64 	%rd7, %rd19;
	mov.u32 	%r3, %tid.x;
	shl.b32 	%r23, %r3, 3;
	cvt.rn.f32.f64 	%f1, %fd1;
	cvt.u64.u32 	%rd8, %r23;
	cvta.to.global.u64 	%rd31, %rd16;
	mul.wide.u32 	%rd32, %r23, 2;
	add.s64 	%rd9, %rd31, %rd32;
	cvta.to.global.u64 	%rd33, %rd21;
	add.s64 	%rd10, %rd33, %rd32;
	cvta.to.global.u64 	%rd34, %rd22;
	add.s64 	%rd11, %rd34, %rd32;
	cvta.to.global.u64 	%rd12, %rd23;
	cvta.to.global.u64 	%rd13, %rd24;
	mov.u32 	%r24, %nctaid.x;
	mul.lo.s32 	%r4, %r24, %r1;
$L__BB16_4:
	cvt.s64.s32 	%rd14, %r180;
	mad.lo.s64 	%rd35, %rd18, %rd14, %rd8;
	shr.s64 	%rd36, %rd35, 63;
	shr.u64 	%rd37, %rd36, 61;
	add.s64 	%rd38, %rd35, %rd37;
	shl.b64 	%rd39, %rd38, 1;
	and.b64  	%rd40, %rd39, -16;
	add.s64 	%rd41, %rd6, %rd40;
	ld.global.v2.u64 	{%rd42, %rd43}, [%rd41];
	mov.b64 	{%r38, %r44}, %rd43;
	mov.b64 	{%r26, %r32}, %rd42;
	ld.global.v2.u64 	{%rd44, %rd45}, [%rd9];
	mov.b64 	{%r42, %r48}, %rd45;
	mov.b64 	{%r30, %r36}, %rd44;
	cvta.to.global.u64 	%rd46, %rd17;
	add.s64 	%rd47, %rd46, %rd40;
	ld.global.v2.u64 	{%rd48, %rd49}, [%rd47];
	mov.b64 	{%r39, %r45}, %rd49;
	mov.b64 	{%r27, %r33}, %rd48;
	// begin inline asm
	{add.f16x2 %r25,%r26,%r27;
}
	// end inline asm
	// begin inline asm
	{add.f16x2 %r28,%r25,%r30;
}
	// end inline asm
	// begin inline asm
	{add.f16x2 %r31,%r32,%r33;
}
	// end inline asm
	// begin inline asm
	{add.f16x2 %r34,%r31,%r36;
}
	// end inline asm
	// begin inline asm
	{add.f16x2 %r37,%r38,%r39;
}
	// end inline asm
	// begin inline asm
	{add.f16x2 %r40,%r37,%r42;
}
	// end inline asm
	// begin inline asm
	{add.f16x2 %r43,%r44,%r45;
}
	// end inline asm
	// begin inline asm
	{add.f16x2 %r46,%r43,%r48;
}
	// end inline asm
	// begin inline asm
	{.reg .f16 low,high;
  mov.b32 {low,high},%r28;
  cvt.f32.f16 %f60, low;}

	// end inline asm
	// begin inline asm
	{.reg .f16 low,high;
  mov.b32 {low,high},%r28;
  cvt.f32.f16 %f61, high;}

	// end inline asm
	// begin inline asm
	{.reg .f16 low,high;
  mov.b32 {low,high},%r34;
  cvt.f32.f16 %f62, low;}

	// end inline asm
	// begin inline asm
	{.reg .f16 low,high;
  mov.b32 {low,high},%r34;
  cvt.f32.f16 %f63, high;}

	// end inline asm
	// begin inline asm
	{.reg .f16 low,high;
  mov.b32 {low,high},%r40;
  cvt.f32.f16 %f64, low;}

	// end inline asm
	// begin inline asm
	{.reg .f16 low,high;
  mov.b32 {low,high},%r40;
  cvt.f32.f16 %f65, high;}

	// end inline asm
	// begin inline asm
	{.reg .f16 low,high;
  mov.b32 {low,high},%r46;
  cvt.f32.f16 %f66, low;}

	// end inline asm
	// begin inline asm
	{.reg .f16 low,high;
  mov.b32 {low,high},%r46;
  cvt.f32.f16 %f67, high;}

	// end inline asm
	mov.f32 	%f77, 0f3F800000;
	div.approx.f32 	%f78, %f60, %f77;
	add.f32 	%f79, %f78, 0f00000000;
	sub.f32 	%f80, %f60, %f79;
	fma.rn.f32 	%f81, %f60, %f80, 0f00000000;
	sub.f32 	%f82, %f61, %f79;
	mov.f32 	%f83, 0f40000000;
	div.approx.f32 	%f84, %f82, %f83;
	add.f32 	%f85, %f79, %f84;
	sub.f32 	%f86, %f61, %f85;
	fma.rn.f32 	%f87, %f82, %f86, %f81;
	sub.f32 	%f88, %f62, %f85;
	mov.f32 	%f89, 0f40400000;
	div.approx.f32 	%f90, %f88, %f89;
	add.f32 	%f91, %f85, %f90;
	sub.f32 	%f92, %f62, %f91;
	fma.rn.f32 	%f93, %f88, %f92, %f87;
	sub.f32 	%f94, %f63, %f91;
	mov.f32 	%f95, 0f40800000;
	div.approx.f32 	%f96, %f94, %f95;
	add.f32 	%f97, %f91, %f96;
	sub.f32 	%f98, %f63, %f97;
	fma.rn.f32 	%f99, %f94, %f98, %f93;
	sub.f32 	%f100, %f64, %f97;
	mov.f32 	%f101, 0f40A00000;
	div.approx.f32 	%f102, %f100, %f101;
	add.f32 	%f103, %f97, %f102;
	sub.f32 	%f104, %f64, %f103;
	fma.rn.f32 	%f105, %f100, %f104, %f99;
	sub.f32 	%f106, %f65, %f103;
	mov.f32 	%f107, 0f40C00000;
	div.approx.f32 	%f108, %f106, %f107;
	add.f32 	%f109, %f103, %f108;
	sub.f32 	%f110, %f65, %f109;
	fma.rn.f32 	%f111, %f106, %f110, %f105;
	sub.f32 	%f112, %f66, %f109;
	mov.f32 	%f113, 0f40E00000;
	div.approx.f32 	%f114, %f112, %f113;
	add.f32 	%f115, %f109, %f114;
	sub.f32 	%f116, %f66, %f115;
	fma.rn.f32 	%f117, %f112, %f116, %f111;
	sub.f32 	%f118, %f67, %f115;
	mov.f32 	%f119, 0f41000000;
	div.approx.f32 	%f120, %f118, %f119;
	add.f32 	%f121, %f115, %f120;
	sub.f32 	%f122, %f67, %f121;
	fma.rn.f32 	%f123, %f118, %f122, %f117;
	add.s64 	%rd50, %rd35, 256;
	shr.s64 	%rd51, %rd50, 63;
	shr.u64 	%rd52, %rd51, 61;
	add.s64 	%rd53, %rd50, %rd52;
	shl.b64 	%rd54, %rd53, 1;
	and.b64  	%rd55, %rd54, -16;
	add.s64 	%rd56, %rd6, %rd55;
	ld.global.v2.u64 	{%rd57, %rd58}, [%rd56];
	mov.b64 	{%r70, %r76}, %rd58;
	mov.b64 	{%r58, %r64}, %rd57;
	ld.global.v2.u64 	{%rd59, %rd60}, [%rd9+512];
	mov.b64 	{%r74, %r80}, %rd60;
	mov.b64 	{%r62, %r68}, %rd59;
	add.s64 	%rd61, %rd46, %rd55;
	ld.global.v2.u64 	{%rd62, %rd63}, [%rd61];
	mov.b64 	{%r71, %r77}, %rd63;
	mov.b64 	{%r59, %r65}, %rd62;
	// begin inline asm
	{add.f16x2 %r57,%r58,%r59;
}
	// end inline asm
	// begin inline asm
	{add.f16x2 %r60,%r57,%r62;
}
	// end inline asm
	// begin inline asm
	{add.f16x2 %r63,%r64,%r65;
}
	// end inline asm
	// begin inline asm
	{add.f16x2 %r66,%r63,%r68;
}
	// end inline asm
	// begin inline asm
	{add.f16x2 %r69,%r70,%r71;
}
	// end inline asm
	// begin inline asm
	{add.f16x2 %r72,%r69,%r74;
}
	// end inline asm
	// begin inline asm
	{add.f16x2 %r75,%r76,%r77;
}
	// end inline asm
	// begin inline asm
	{add.f16x2 %r78,%r75,%r80;
}
	// end inline asm
	// begin inline asm
	{.reg .f16 low,high;
  mov.b32 {low,high},%r60;
  cvt.f32.f16 %f68, low;}

	// end inline asm
	// begin inline asm
	{.reg .f16 low,high;
  mov.b32 {low,high},%r60;
  cvt.f32.f16 %f69, high;}

	// end inline asm
	// begin inline asm
	{.reg .f16 low,high;
  mov.b32 {low,high},%r66;
  cvt.f32.f16 %f70, low;}

	// end inline asm
	// begin inline asm
	{.reg .f16 low,high;
  mov.b32 {low,high},%r66;
  cvt.f32.f16 %f71, high;}

	// end inline asm
	// begin inline asm
	{.reg .f16 low,high;
  mov.b32 {low,high},%r72;
  cvt.f32.f16 %f72, low;}

	// end inline asm
	// begin inline asm
	{.reg .f16 low,high;
  mov.b32 {low,high},%r72;
  cvt.f32.f16 %f73, high;}

	// end inline asm
	// begin inline asm
	{.reg .f16 low,high;
  mov.b32 {low,high},%r78;
  cvt.f32.f16 %f74, low;}

	// end inline asm
	// begin inline asm
	{.reg .f16 low,high;
  mov.b32 {low,high},%r78;
  cvt.f32.f16 %f75, high;}

	// end inline asm
	sub.f32 	%f124, %f68, %f121;
	mov.f32 	%f125, 0f41100000;
	div.approx.f32 	%f126, %f124, %f125;
	add.f32 	%f127, %f121, %f126;
	sub.f32 	%f128, %f68, %f127;
	fma.rn.f32 	%f129, %f124, %f128, %f123;
	sub.f32 	%f130, %f69, %f127;
	mov.f32 	%f131, 0f41200000;
	div.approx.f32 	%f132, %f130, %f131;
	add.f32 	%f133, %f127, %f132;
	sub.f32 	%f134, %f69, %f133;
	fma.rn.f32 	%f135, %f130, %f134, %f129;
	sub.f32 	%f136, %f70, %f133;
	mov.f32 	%f137, 0f41300000;
	div.approx.f32 	%f138, %f136, %f137;
	add.f32 	%f139, %f133, %f138;
	sub.f32 	%f140, %f70, %f139;
	fma.rn.f32 	%f141, %f136, %f140, %f135;
	sub.f32 	%f142, %f71, %f139;
	mov.f32 	%f143, 0f41400000;
	div.approx.f32 	%f144, %f142, %f143;
	add.f32 	%f145, %f139, %f144;
	sub.f32 	%f146, %f71, %f145;
	fma.rn.f32 	%f147, %f142, %f146, %f141;
	sub.f32 	%f148, %f72, %f145;
	mov.f32 	%f149, 0f41500000;
	div.approx.f32 	%f150, %f148, %f149;
	add.f32 	%f151, %f145, %f150;
	sub.f32 	%f152, %f72, %f151;
	fma.rn.f32 	%f153, %f148, %f152, %f147;
	sub.f32 	%f154, %f73, %f151;
	mov.f32 	%f155, 0f41600000;
	div.approx.f32 	%f156, %f154, %f155;
	add.f32 	%f157, %f151, %f156;
	sub.f32 	%f158, %f73, %f157;
	fma.rn.f32 	%f159, %f154, %f158, %f153;
	sub.f32 	%f160, %f74, %f157;
	mov.f32 	%f161, 0f41700000;
	div.approx.f32 	%f162, %f160, %f161;
	add.f32 	%f163, %f157, %f162;
	sub.f32 	%f164, %f74, %f163;
	fma.rn.f32 	%f165, %f160, %f164, %f159;
	sub.f32 	%f166, %f75, %f163;
	mov.f32 	%f259, 0f41800000;
	div.approx.f32 	%f167, %f166, %f259;
	add.f32 	%f257, %f163, %f167;
	sub.f32 	%f168, %f75, %f257;
	fma.rn.f32 	%f258, %f166, %f168, %f165;
	mov.b32 	%r89, %f257;
	shfl.sync.down.b32	%r6|%p3, %r89, 16, 31, -1;
	mov.b32 	%r90, %f258;
	shfl.sync.down.b32	%r7|%p4, %r90, 16, 31, -1;
	mov.b32 	%r91, 1098907648;
	shfl.sync.down.b32	%r92|%p5, %r91, 16, 31, -1;
	mov.b32 	%f20, %r92;
	setp.eq.f32 	%p6, %f20, 0f00000000;
	@%p6 bra 	$L__BB16_6;
	mov.b32 	%f169, %r7;
	mov.b32 	%f170, %r6;
	add.f32 	%f259, %f20, 0f41800000;
	div.approx.f32 	%f171, %f20, %f259;
	sub.f32 	%f172, %f170, %f257;
	fma.rn.f32 	%f257, %f172, %f171, %f257;
	mul.f32 	%f173, %f172, %f172;
	mul.f32 	%f174, %f173, 0f41800000;
	fma.rn.f32 	%f175, %f174, %f171, %f169;
	add.f32 	%f258, %f258, %f175;
$L__BB16_6:
	mov.b32 	%r93, %f257;
	shfl.sync.down.b32	%r8|%p7, %r93, 8, 31, -1;
	mov.b32 	%r94, %f258;
	shfl.sync.down.b32	%r9|%p8, %r94, 8, 31, -1;
	mov.b32 	%r95, %f259;
	shfl.sync.down.b32	%r96|%p9, %r95, 8, 31, -1;
	mov.b32 	%f27, %r96;
	setp.eq.f32 	%p10, %f27, 0f00000000;
	@%p10 bra 	$L__BB16_8;
	mov.b32 	%f176, %r9;
	mov.b32 	%f177, %r8;
	add.f32 	%f28, %f259, %f27;
	div.approx.f32 	%f178, %f27, %f28;
	sub.f32 	%f179, %f177, %f257;
	fma.rn.f32 	%f257, %f179, %f178, %f257;
	mul.f32 	%f180, %f179, %f179;
	mul.f32 	%f181, %f259, %f180;
	fma.rn.f32 	%f182, %f181, %f178, %f176;
	add.f32 	%f258, %f258, %f182;
	mov.f32 	%f259, %f28;
$L__BB16_8:
	mov.b32 	%r97, %f257;
	shfl.sync.down.b32	%r10|%p11, %r97, 4, 31, -1;
	mov.b32 	%r98, %f258;
	shfl.sync.down.b32	%r11|%p12, %r98, 4, 31, -1;
	mov.b32 	%r99, %f259;
	shfl.sync.down.b32	%r100|%p13, %r99, 4, 31, -1;
	mov.b32 	%f34, %r100;
	setp.eq.f32 	%p14, %f34, 0f00000000;
	@%p14 bra 	$L__BB16_10;
	mov.b32 	%f183, %r11;
	mov.b32 	%f184, %r10;
	add.f32 	%f35, %f259, %f34;
	div.approx.f32 	%f185, %f34, %f35;
	sub.f32 	%f186, %f184, %f257;
	fma.rn.f32 	%f257, %f186, %f185, %f257;
	mul.f32 	%f187, %f186, %f186;
	mul.f32 	%f188, %f259, %f187;
	fma.rn.f32 	%f189, %f188, %f185, %f183;
	add.f32 	%f258, %f258, %f189;
	mov.f32 	%f259, %f35;
$L__BB16_10:
	mov.b32 	%r101, %f257;
	shfl.sync.down.b32	%r12|%p15, %r101, 2, 31, -1;
	mov.b32 	%r102, %f258;
	shfl.sync.down.b32	%r13|%p16, %r102, 2, 31, -1;
	mov.b32 	%r103, %f259;
	shfl.sync.down.b32	%r104|%p17, %r103, 2, 31, -1;
	mov.b32 	%f41, %r104;
	setp.eq.f32 	%p18, %f41, 0f00000000;
	@%p18 bra 	$L__BB16_12;
	mov.b32 	%f190, %r13;
	mov.b32 	%f191, %r12;
	add.f32 	%f42, %f259, %f41;
	div.approx.f32 	%f192, %f41, %f42;
	sub.f32 	%f193, %f191, %f257;
	fma.rn.f32 	%f257, %f193, %f192, %f257;
	mul.f32 	%f194, %f193, %f193;
	mul.f32 	%f195, %f259, %f194;
	fma.rn.f32 	%f196, %f195, %f192, %f190;
	add.f32 	%f258, %f258, %f196;
	mov.f32 	%f259, %f42;
$L__BB16_12:
	mov.b32 	%r105, %f257;
	shfl.sync.down.b32	%r14|%p19, %r105, 1, 31, -1;
	mov.b32 	%r106, %f258;
	shfl.sync.down.b32	%r15|%p20, %r106, 1, 31, -1;
	mov.b32 	%r107, %f259;
	shfl.sync.down.b32	%r108|%p21, %r107, 1, 31, -1;
	mov.b32 	%f48, %r108;
	setp.eq.f32 	%p22, %f48, 0f00000000;
	@%p22 bra 	$L__BB16_14;
	mov.b32 	%f197, %r15;
	mov.b32 	%f198, %r14;
	add.f32 	%f49, %f259, %f48;
	div.approx.f32 	%f199, %f48, %f49;
	sub.f32 	%f200, %f198, %f257;
	fma.rn.f32 	%f257, %f200, %f199, %f257;
	mul.f32 	%f201, %f200, %f200;
	mul.f32 	%f202, %f259, %f201;
	fma.rn.f32 	%f203, %f202, %f199, %f197;
	add.f32 	%f258, %f258, %f203;
	mov.f32 	%f259, %f49;
$L__BB16_14:
	mov.b32 	%r109, %f257;
	shfl.sync.idx.b32	%r16|%p23, %r109, 0, 31, -1;
	mov.b32 	%r110, %f258;
	shfl.sync.idx.b32	%r111|%p24, %r110, 0, 31, -1;
	mov.b32 	%r112, %f259;
	shfl.sync.idx.b32	%r113|%p25, %r112, 0, 31, -1;
	mov.b32 	%f204, %r111;
	mov.b32 	%f205, %r113;
	div.approx.f32 	%f206, %f204, %f205;
	max.f32 	%f207, %f206, 0f00000000;
	add.f32 	%f208, %f207, %f1;
	abs.f32 	%f55, %f208;
	setp.lt.f32 	%p26, %f55, 0f00800000;
	mul.f32 	%f209, %f208, 0f4B800000;
	selp.f32 	%f56, %f209, %f208, %p26;
	mov.b32 	%r17, %f56;
	add.s32 	%r114, %r17, -8388608;
	setp.gt.u32 	%p27, %r114, 2130706431;
	@%p27 bra 	$L__BB16_16;
	and.b32  	%r115, %r17, 16777215;
	or.b32  	%r116, %r115, 1056964608;
	mov.b32 	%f210, %r116;
	sub.s32 	%r117, %r116, %r17;
	add.s32 	%r118, %r117, 201326592;
	selp.b32 	%r119, %r118, %r117, %p26;
	rsqrt.approx.ftz.f32 	%f211, %f210;
	mul.f32 	%f212, %f211, %f211;
	neg.f32 	%f213, %f212;
	fma.rn.f32 	%f214, %f211, %f211, %f213;
	neg.f32 	%f215, %f210;
	fma.rn.f32 	%f216, %f212, %f215, 0f3F800000;
	fma.rn.f32 	%f217, %f214, %f215, %f216;
	fma.rn.f32 	%f218, %f217, 0f3EC00000, 0f3F000000;
	mul.f32 	%f219, %f211, %f217;
	fma.rn.f32 	%f220, %f218, %f219, %f211;
	shr.s32 	%r120, %r119, 1;
	mov.b32 	%r121, %f220;
	add.s32 	%r122, %r120, %r121;
	mov.b32 	%f269, %r122;
	bra.uni 	$L__BB16_17;
$L__BB16_16:
	rsqrt.approx.ftz.f32 	%f269, %f56;
$L__BB16_17:
	setp.ne.s32 	%p29, %r3, 0;
	@%p29 bra 	$L__BB16_19;
	shl.b64 	%rd64, %rd14, 2;
	add.s64 	%rd65, %rd12, %rd64;
	st.global.u32 	[%rd65], %r16;
	add.s64 	%rd66, %rd13, %rd64;
	st.global.f32 	[%rd66], %f269;
$L__BB16_19:
	mov.b32 	%f237, %r16;
	cvt.u32.u64 	%r179, %rd14;
	sub.f32 	%f238, %f60, %f237;
	mul.f32 	%f221, %f269, %f238;
	sub.f32 	%f239, %f61, %f237;
	mul.f32 	%f222, %f269, %f239;
	sub.f32 	%f240, %f62, %f237;
	mul.f32 	%f223, %f269, %f240;
	sub.f32 	%f241, %f63, %f237;
	mul.f32 	%f224, %f269, %f241;
	sub.f32 	%f242, %f64, %f237;
	mul.f32 	%f225, %f269, %f242;
	sub.f32 	%f243, %f65, %f237;
	mul.f32 	%f226, %f269, %f243;
	sub.f32 	%f244, %f66, %f237;
	mul.f32 	%f227, %f269, %f244;
	sub.f32 	%f245, %f67, %f237;
	mul.f32 	%f228, %f269, %f245;
	sub.f32 	%f246, %f68, %f237;
	mul.f32 	%f229, %f269, %f246;
	sub.f32 	%f247, %f69, %f237;
	mul.f32 	%f230, %f269, %f247;
	sub.f32 	%f248, %f70, %f237;
	mul.f32 	%f231, %f269, %f248;
	sub.f32 	%f249, %f71, %f237;
	mul.f32 	%f232, %f269, %f249;
	sub.f32 	%f250, %f72, %f237;
	mul.f32 	%f233, %f269, %f250;
	sub.f32 	%f251, %f73, %f237;
	mul.f32 	%f234, %f269, %f251;
	sub.f32 	%f252, %f74, %f237;
	mul.f32 	%f235, %f269, %f252;
	sub.f32 	%f253, %f75, %f237;
	mul.f32 	%f236, %f269, %f253;
	mad.lo.s64 	%rd67, %rd20, %rd14, %rd8;
	ld.global.v2.u64 	{%rd68, %rd69}, [%rd10];
	mov.b64 	{%r140, %r147}, %rd69;
	mov.b64 	{%r126, %r133}, %rd68;
	ld.global.v2.u64 	{%rd70, %rd71}, [%rd11];
	mov.b64 	{%r143, %r150}, %rd71;
	mov.b64 	{%r129, %r136}, %rd70;
	// begin inline asm
	{ cvt.rn.f16x2.f32 %r123, %f222, %f221; }

	// end inline asm
	// begin inline asm
	{mul.f16x2 %r124,%r123,%r126;
}
	// end inline asm
	// begin inline asm
	{add.f16x2 %r127,%r124,%r129;
}
	// end inline asm
	// begin inline asm
	{ cvt.rn.f16x2.f32 %r130, %f224, %f223; }

	// end inline asm
	// begin inline asm
	{mul.f16x2 %r131,%r130,%r133;
}
	// end inline asm
	// begin inline asm
	{add.f16x2 %r134,%r131,%r136;
}
	// end inline asm
	// begin inline asm
	{ cvt.rn.f16x2.f32 %r137, %f226, %f225; }

	// end inline asm
	// begin inline asm
	{mul.f16x2 %r138,%r137,%r140;
}
	// end inline asm
	// begin inline asm
	{add.f16x2 %r141,%r138,%r143;
}
	// end inline asm
	// begin inline asm
	{ cvt.rn.f16x2.f32 %r144, %f228, %f227; }

	// end inline asm
	// begin inline asm
	{mul.f16x2 %r145,%r144,%r147;
}
	// end inline asm
	// begin inline asm
	{add.f16x2 %r148,%r145,%r150;
}
	// end inline asm
	shr.s64 	%rd72, %rd67, 63;
	shr.u64 	%rd73, %rd72, 61;
	add.s64 	%rd74, %rd67, %rd73;
	shl.b64 	%rd75, %rd74, 1;
	and.b64  	%rd76, %rd75, -16;
	add.s64 	%rd77, %rd7, %rd76;
	st.global.v4.u32 	[%rd77], {%r127, %r134, %r141, %r148};
	add.s64 	%rd78, %rd67, 256;
	ld.global.v2.u64 	{%rd79, %rd80}, [%rd10+512];
	mov.b64 	{%r168, %r175}, %rd80;
	mov.b64 	{%r154, %r161}, %rd79;
	ld.global.v2.u64 	{%rd81, %rd82}, [%rd11+512];
	mov.b64 	{%r171, %r178}, %rd82;
	mov.b64 	{%r157, %r164}, %rd81;
	// begin inline asm
	{ cvt.rn.f16x2.f32 %r151, %f230, %f229; }

	// end inline asm
	// begin inline asm
	{mul.f16x2 %r152,%r151,%r154;
}
	// end inline asm
	// begin inline asm
	{add.f16x2 %r155,%r152,%r157;
}
	// end inline asm
	// begin inline asm
	{ cvt.rn.f16x2.f32 %r158, %f232, %f231; }

	// end inline asm
	// begin inline asm
	{mul.f16x2 %r159,%r158,%r161;
}
	// end inline asm
	// begin inline asm
	{add.f16x2 %r162,%r159,%r164;
}
	// end inline asm
	// begin inline asm
	{ cvt.rn.f16x2.f32 %r165, %f234, %f233; }

	// end inline asm
	// begin inline asm
	{mul.f16x2 %r166,%r165,%r168;
}
	// end inline asm
	// begin inline asm
	{add.f16x2 %r169,%r166,%r171;
}
	// end inline asm
	// begin inline asm
	{ cvt.rn.f16x2.f32 %r172, %f236, %f235; }

	// end inline asm
	// begin inline asm
	{mul.f16x2 %r173,%r172,%r175;
}
	// end inline asm
	// begin inline asm
	{add.f16x2 %r176,%r173,%r178;
}
	// end inline asm
	shr.s64 	%rd83, %rd78, 63;
	shr.u64 	%rd84, %rd83, 61;
	add.s64 	%rd85, %rd78, %rd84;
	shl.b64 	%rd86, %rd85, 1;
	and.b64  	%rd87, %rd86, -16;
	add.s64 	%rd88, %rd7, %rd87;
	st.global.v4.u32 	[%rd88], {%r155, %r162, %r169, %r176};
	add.s32 	%r180, %r179, %r4;
	setp.lt.s32 	%p30, %r180, %r19;
	@%p30 bra 	$L__BB16_4;
$L__BB16_20:
	ret;

}
	// .globl	_Z17LayerNormWarpImplI19BiasAddResidualLoadI6__halffE11AffineStoreIfS1_EfLi8ELi16ELi8ELi32ELi1ELb1EEvT_T0_iidPT1_S8_
.visible .entry _Z17LayerNormWarpImplI19BiasAddResidualLoadI6__halffE11AffineStoreIfS1_EfLi8ELi16ELi8ELi32ELi1ELb1EEvT_T0_iidPT1_S8_(
	.param .align 8 .b8 _Z17LayerNormWarpImplI19BiasAddResidualLoadI6__halffE11AffineStoreIfS1_EfLi8ELi16ELi8ELi32ELi1ELb1EEvT_T0_iidPT1_S8__param_0[32],
	.param .align 8 .b8 _Z17LayerNormWarpImplI19BiasAddResidualLoadI6__halffE11AffineStoreIfS1_EfLi8ELi16ELi8ELi32ELi1ELb1EEvT_T0_iidPT1_S8__param_1[32],
	.param .u32 _Z17LayerNormWarpImplI19BiasAddResidualLoadI6__halffE11AffineStoreIfS1_EfLi8ELi16ELi8ELi32ELi1ELb1EEvT_T0_iidPT1_S8__param_2,
	.param .u32 _Z17LayerNormWarpImplI19BiasAddResidualLoadI6__halffE11AffineStoreIfS1_EfLi8ELi16ELi8ELi32ELi1ELb1EEvT_T0_iidPT1_S8__param_3,
	.param .f64 _Z17LayerNormWarpImplI19BiasAddResidualLoadI6__halffE11AffineStoreIfS1_EfLi8ELi16ELi8ELi32ELi1ELb1EEvT_T0_iidPT1_S8__param_4,
	.param .u64 .ptr .align 1 _Z17LayerNormWarpImplI19BiasAddResidualLoadI6__halffE11AffineStoreIfS1_EfLi8ELi16ELi8ELi32ELi1ELb1EEvT_T0_iidPT1_S8__param_5,
	.param .u64 .ptr .align 1 _Z17LayerNormWarpImplI19BiasAddResidualLoadI6__halffE11AffineStoreIfS1_EfLi8ELi16ELi8ELi32ELi1ELb1EEvT_T0_iidPT1_S8__param_6
)
.maxntid 256
{
	.reg .pred 	%p<33>;
	.reg .b32 	%r<182>;
	.reg .b32 	%f<301>;
	.reg .b64 	%rd<89>;
	.reg .b64 	%fd<2>;

	ld.param.u64 	%rd21, [_Z17LayerNormWarpImplI19BiasAddResidualLoadI6__halffE11AffineStoreIfS1_EfLi8ELi16ELi8ELi32ELi1ELb1EEvT_T0_iidPT1_S8__param_1+24];
	ld.param.u64 	%rd20, [_Z17LayerNormWarpImplI19BiasAddResidualLoadI6__halffE11AffineStoreIfS1_EfLi8ELi16ELi8ELi32ELi1ELb1EEvT_T0_iidPT1_S8__param_1+16];
	ld.param.u64 	%rd19, [_Z17LayerNormWarpImplI19BiasAddResidualLoadI6__halffE11AffineStoreIfS1_EfLi8ELi16ELi8ELi32ELi1ELb1EEvT_T0_iidPT1_S8__param_1+8];
	ld.param.u64 	%rd18, [_Z17LayerNormWarpImplI19BiasAddResidualLoadI6__halffE11AffineStoreIfS1_EfLi8ELi16ELi8ELi32ELi1ELb1EEvT_T0_iidPT1_S8__param_1];
	ld.param.u64 	%rd17, [_Z17LayerNormWarpImplI19BiasAddResidualLoadI6__halffE11AffineStoreIfS1_EfLi8ELi16ELi8ELi32ELi1ELb1EEvT_T0_iidPT1_S8__param_0+24];
	ld.param.u64 	%rd16, [_Z17LayerNormWarpImplI19BiasAddResidualLoadI6__halffE11AffineStoreIfS1_EfLi8ELi16ELi8ELi32ELi1ELb1EEvT_T0_iidPT1_S8__param_0+16];
	ld.param.u64 	%rd15, [_Z17LayerNormWarpImplI19BiasAddResidualLoadI6__halffE11AffineStoreIfS1_EfLi8ELi16ELi8ELi32ELi1ELb1EEvT_T0_iidPT1_S8__param_0+8];
	ld.param.u64 	%rd14, [_Z17LayerNormWarpImplI19BiasAddResidualLoadI6__halffE11AffineStoreIfS1_EfLi8ELi16ELi8ELi32ELi1ELb1EEvT_T0_iidPT1_S8__param_0];
	ld.param.u32 	%r20, [_Z17LayerNormWarpImplI19BiasAddResidualLoadI6__halffE11AffineStoreIfS1_EfLi8ELi16ELi8ELi32ELi1ELb1EEvT_T0_iidPT1_S8__param_2];
	ld.param.u32 	%r21, [_Z17LayerNormWarpImplI19BiasAddResidualLoadI6__halffE11AffineStoreIfS1_EfLi8ELi16ELi8ELi32ELi1ELb1EEvT_T0_iidPT1_S8__param_3];
	ld.param.f64 	%fd1, [_Z17LayerNormWarpImplI19BiasAddResidualLoadI6__halffE11AffineStoreIfS1_EfLi8ELi16ELi8ELi32ELi1ELb1EEvT_T0_iidPT1_S8__param_4];
	ld.param.u64 	%rd22, [_Z17LayerNormWarpImplI19BiasAddResidualLoadI6__halffE11AffineStoreIfS1_EfLi8ELi16ELi8ELi32ELi1ELb1EEvT_T0_iidPT1_S8__param_5];
	ld.param.u64 	%rd23, [_Z17LayerNormWarpImplI19BiasAddResidualLoadI6__halffE11AffineStoreIfS1_EfLi8ELi16ELi8ELi32ELi1ELb1EEvT_T0_iidPT1_S8__param_6];
	setp.lt.s32 	%p1, %r21, 513;
	@%p1 bra 	$L__BB17_2;
	mov.u64 	%rd24, $str;
	cvta.global.u64 	%rd25, %rd24;
	mov.u64 	%rd26, $str$1;
	cvta.global.u64 	%rd27, %rd26;
	mov.u64 	%rd28, __unnamed_18;
	cvta.global.u64 	%rd29, %rd28;
	{ // callseq 17, 0
	.param .b64 param0;
	st.param.b64 	[param0], %rd25;
	.param .b64 param1;
	st.param.b64 	[param1], %rd27;
	.param .b32 param2;
	st.param.b32 	[param2], 462;
	.param .b64 param3;
	st.param.b64 	[param3], %rd29;
	.param .b64 param4;
	st.param.b64 	[param4], 1;
	call.uni 
	__assertfail, 
	(
	param0, 
	param1, 
	param2, 
	param3, 
	param4
	);
	} // callseq 17
$L__BB17_2:
	mov.u32 	%r22, %ctaid.x;
	mov.u32 	%r1, %ntid.y;
	mov.u32 	%r23, %tid.y;
	mad.lo.s32 	%r181, %r22, %r1, %r23;
	setp.ge.s32 	%p2, %r181, %r20;
	@%p2 bra 	$L__BB17_24;
	mov.u32 	%r3, %tid.x;
	shl.b32 	%r24, %r3, 3;
	cvt.u64.u32 	%rd4, %r24;
	cvta.to.global.u64 	%rd30, %rd15;
	mul.wide.u32 	%rd31, %r24, 2;
	add.s64 	%rd5, %rd30, %rd31;
	add.s32 	%r4, %r24, 256;
	cvt.rn.f32.f64 	%f1, %fd1;
	cvta.to.global.u64 	%rd32, %rd20;
	add.s64 	%rd6, %rd32, %rd31;
	cvta.to.global.u64 	%rd33, %rd21;
	add.s64 	%rd7, %rd33, %rd31;
	cvta.to.global.u64 	%rd8, %rd22;
	cvta.to.global.u64 	%rd9, %rd23;
	mov.u32 	%r25, %nctaid.x;
	mul.lo.s32 	%r5, %r25, %r1;
$L__BB17_4:
	setp.ge.s32 	%p3, %r4, %r21;
	cvt.s64.s32 	%rd10, %r181;
	mad.lo.s64 	%rd11, %rd17, %rd10, %rd4;
	shr.s64 	%rd34, %rd11, 63;
	shr.u64 	%rd35, %rd34, 61;
	add.s64 	%rd36, %rd11, %rd35;
	cvta.to.global.u64 	%rd37, %rd14;
	shl.b64 	%rd38, %rd36, 1;
	and.b64  	%rd39, %rd38, -16;
	add.s64 	%rd40, %rd37, %rd39;
	ld.global.v2.u64 	{%rd41, %rd42}, [%rd40];
	mov.b64 	{%r39, %r45}, %rd42;
	mov.b64 	{%r27, %r33}, %rd41;
	ld.global.v2.u64 	{%rd43, %rd44}, [%rd5];
	mov.b64 	{%r43, %r49}, %rd44;
	mov.b64 	{%r31, %r37}, %rd43;
	cvta.to.global.u64 	%rd45, %rd16;
	add.s64 	%rd46, %rd45, %rd39;
	ld.global.v2.u64 	{%rd47, %rd48}, [%rd46];
	mov.b64 	{%r40, %r46}, %rd48;
	mov.b64 	{%r28, %r34}, %rd47;
	// begin inline asm
	{add.f16x2 %r26,%r27,%r28;
}
	// end inline asm
	// begin inline asm
	{add.f16x2 %r29,%r26,%r31;
}
	// end inline asm
	// begin inline asm
	{add.f16x2 %r32,%r33,%r34;
}
	// end inline asm
	// begin inline asm
	{add.f16x2 %r35,%r32,%r37;
}
	// end inline asm
	// begin inline asm
	{add.f16x2 %r38,%r39,%r40;
}
	// end inline asm
	// begin inline asm
	{add.f16x2 %r41,%r38,%r43;
}
	// end inline asm
	// begin inline asm
	{add.f16x2 %r44,%r45,%r46;
}
	// end inline asm
	// begin inline asm
	{add.f16x2 %r47,%r44,%r49;
}
	// end inline asm
	// begin inline asm
	{.reg .f16 low,high;
  mov.b32 {low,high},%r29;
  cvt.f32.f16 %f81, low;}

	// end inline asm
	// begin inline asm
	{.reg .f16 low,high;
  mov.b32 {low,high},%r29;
  cvt.f32.f16 %f82, high;}

	// end inline asm
	// begin inline asm
	{.reg .f16 low,high;
  mov.b32 {low,high},%r35;
  cvt.f32.f16 %f83, low;}

	// end inline asm
	// begin inline asm
	{.reg .f16 low,high;
  mov.b32 {low,high},%r35;
  cvt.f32.f16 %f84, high;}

	// end inline asm
	// begin inline asm
	{.reg .f16 low,high;
  mov.b32 {low,high},%r41;
  cvt.f32.f16 %f85, low;}

	// end inline asm
	// begin inline asm
	{.reg .f16 low,high;
  mov.b32 {low,high},%r41;
  cvt.f32.f16 %f86, high;}

	// end inline asm
	// begin inline asm
	{.reg .f16 low,high;
  mov.b32 {low,high},%r47;
  cvt.f32.f16 %f87, low;}

	// end inline asm
	// begin inline asm
	{.reg .f16 low,high;
  mov.b32 {low,high},%r47;
  cvt.f32.f16 %f88, high;}

	// end inline asm
	mov.f32 	%f91, 0f3F800000;
	div.approx.f32 	%f92, %f81, %f91;
	add.f32 	%f93, %f92, 0f00000000;
	sub.f32 	%f94, %f81, %f93;
	fma.rn.f32 	%f95, %f81, %f94, 0f00000000;
	sub.f32 	%f96, %f82, %f93;
	mov.f32 	%f97, 0f40000000;
	div.approx.f32 	%f98, %f96, %f97;
	add.f32 	%f99, %f93, %f98;
	sub.f32 	%f100, %f82, %f99;
	fma.rn.f32 	%f101, %f96, %f100, %f95;
	sub.f32 	%f102, %f83, %f99;
	mov.f32 	%f103, 0f40400000;
	div.approx.f32 	%f104, %f102, %f103;
	add.f32 	%f105, %f99, %f104;
	sub.f32 	%f106, %f83, %f105;
	fma.rn.f32 	%f107, %f102, %f106, %f101;
	sub.f32 	%f108, %f84, %f105;
	mov.f32 	%f109, 0f40800000;
	div.approx.f32 	%f110, %f108, %f109;
	add.f32 	%f111, %f105, %f110;
	sub.f32 	%f112, %f84, %f111;
	fma.rn.f32 	%f113, %f108, %f112, %f107;
	sub.f32 	%f114, %f85, %f111;
	mov.f32 	%f115, 0f40A00000;
	div.approx.f32 	%f116, %f114, %f115;
	add.f32 	%f117, %f111, %f116;
	sub.f32 	%f118, %f85, %f117;
	fma.rn.f32 	%f119, %f114, %f118, %f113;
	sub.f32 	%f120, %f86, %f117;
	mov.f32 	%f121, 0f40C00000;
	div.approx.f32 	%f122, %f120, %f121;
	add.f32 	%f123, %f117, %f122;
	sub.f32 	%f124, %f86, %f123;
	fma.rn.f32 	%f125, %f120, %f124, %f119;
	sub.f32 	%f126, %f87, %f123;
	mov.f32 	%f127, 0f40E00000;
	div.approx.f32 	%f128, %f126, %f127;
	add.f32 	%f129, %f123, %f128;
	sub.f32 	%f130, %f87, %f129;
	fma.rn.f32 	%f131, %f126, %f130, %f125;
	sub.f32 	%f132, %f88, %f129;
	mov.f32 	%f287, 0f41000000;
	div.approx.f32 	%f133, %f132, %f287;
	add.f32 	%f285, %f129, %f133;
	sub.f32 	%f134, %f88, %f285;
	fma.rn.f32 	%f286, %f132, %f134, %f131;
	mov.f32 	%f274, 0f00000000;
	mov.f32 	%f275, %f274;
	mov.f32 	%f276, %f274;
	mov.f32 	%f277, %f274;
	mov.f32 	%f278, %f274;
	mov.f32 	%f279, %f274;
	mov.f32 	%f280, %f274;
	mov.f32 	%f281, %f274;
	@%p3 bra 	$L__BB17_6;
	add.s64 	%rd49, %rd11, 256;
	shr.s64 	%rd50, %rd49, 63;
	shr.u64 	%rd51, %rd50, 61;
	add.s64 	%rd52, %rd49, %rd51;
	cvta.to.global.u64 	%rd53, %rd14;
	shl.b64 	%rd54, %rd52, 1;
	and.b64  	%rd55, %rd54, -16;
	add.s64 	%rd56, %rd53, %rd55;
	ld.global.v2.u64 	{%rd57, %rd58}, [%rd56];
	mov.b64 	{%r71, %r77}, %rd58;
	mov.b64 	{%r59, %r65}, %rd57;
	ld.global.v2.u64 	{%rd59, %rd60}, [%rd5+512];
	mov.b64 	{%r75, %r81}, %rd60;
	mov.b64 	{%r63, %r69}, %rd59;
	cvta.to.global.u64 	%rd61, %rd16;
	add.s64 	%rd62, %rd61, %rd55;
	ld.global.v2.u64 	{%rd63, %rd64}, [%rd62];
	mov.b64 	{%r72, %r78}, %rd64;
	mov.b64 	{%r60, %r66}, %rd63;
	// begin inline asm
	{add.f16x2 %r58,%r59,%r60;
}
	// end inline asm
	// begin inline asm
	{add.f16x2 %r61,%r58,%r63;
}
	// end inline asm
	// begin inline asm
	{add.f16x2 %r64,%r65,%r66;
}
	// end inline asm
	// begin inline asm
	{add.f16x2 %r67,%r64,%r69;
}
	// end inline asm
	// begin inline asm
	{add.f16x2 %r70,%r71,%r72;
}
	// end inline asm
	// begin inline asm
	{add.f16x2 %r73,%r70,%r75;
}
	// end inline asm
	// begin inline asm
	{add.f16x2 %r76,%r77,%r78;
}
	// end inline asm
	// begin inline asm
	{add.f16x2 %r79,%r76,%r81;
}
	// end inline asm
	// begin inline asm
	{.reg .f16 low,high;
  mov.b32 {low,high},%r61;
  cvt.f32.f16 %f281, low;}

	// end inline asm
	// begin inline asm
	{.reg .f16 low,high;
  mov.b32 {low,high},%r61;
  cvt.f32.f16 %f280, high;}

	// end inline asm
	// begin inline asm
	{.reg .f16 low,high;
  mov.b32 {low,high},%r67;
  cvt.f32.f16 %f279, low;}

	// end inline asm
	// begin inline asm
	{.reg .f16 low,high;
  mov.b32 {low,high},%r67;
  cvt.f32.f16 %f278, high;}

	// end inline asm
	// begin inline asm
	{.reg .f16 low,high;
  mov.b32 {low,high},%r73;
  cvt.f32.f16 %f277, low;}

	// end inline asm
	// begin inline asm
	{.reg .f16 low,high;
  mov.b32 {low,high},%r73;
  cvt.f32.f16 %f276, high;}

	// end inline asm
	// begin inline asm
	{.reg .f16 low,high;
  mov.b32 {low,high},%r79;
  cvt.f32.f16 %f275, low;}

	// end inline asm
	// begin inline asm
	{.reg .f16 low,high;
  mov.b32 {low,high},%r79;
  cvt.f32.f16 %f274, high;}

	// end inline asm
	sub.f32 	%f144, %f281, %f285;
	mov.f32 	%f145, 0f41100000;
	div.approx.f32 	%f146, %f144, %f145;
	add.f32 	%f147, %f285, %f146;
	sub.f32 	%f148, %f281, %f147;
	fma.rn.f32 	%f149, %f144, %f148, %f286;
	sub.f32 	%f150, %f280, %f147;
	mov.f32 	%f151, 0f41200000;
	div.approx.f32 	%f152, %f150, %f151;
	add.f32 	%f153, %f147, %f152;
	sub.f32 	%f154, %f280, %f153;
	fma.rn.f32 	%f155, %f150, %f154, %f149;
	sub.f32 	%f156, %f279, %f153;
	mov.f32 	%f157, 0f41300000;
	div.approx.f32 	%f158, %f156, %f157;
	add.f32 	%f159, %f153, %f158;
	sub.f32 	%f160, %f279, %f159;
	fma.rn.f32 	%f161, %f156, %f160, %f155;
	sub.f32 	%f162, %f278, %f159;
	mov.f32 	%f163, 0f41400000;
	div.approx.f32 	%f164, %f162, %f163;
	add.f32 	%f165, %f159, %f164;
	sub.f32 	%f166, %f278, %f165;
	fma.rn.f32 	%f167, %f162, %f166, %f161;
	sub.f32 	%f168, %f277, %f165;
	mov.f32 	%f169, 0f41500000;
	div.approx.f32 	%f170, %f168, %f169;
	add.f32 	%f171, %f165, %f170;
	sub.f32 	%f172, %f277, %f171;
	fma.rn.f32 	%f173, %f168, %f172, %f167;
	sub.f32 	%f174, %f276, %f171;
	mov.f32 	%f175, 0f41600000;
	div.approx.f32 	%f176, %f174, %f175;
	add.f32 	%f177, %f171, %f176;
	sub.f32 	%f178, %f276, %f177;
	fma.rn.f32 	%f179, %f174, %f178, %f173;
	sub.f32 	%f180, %f275, %f177;
	mov.f32 	%f181, 0f41700000;
	div.approx.f32 	%f182, %f180, %f181;
	add.f32 	%f183, %f177, %f182;
	sub.f32 	%f184, %f275, %f183;
	fma.rn.f32 	%f185, %f180, %f184, %f179;
	sub.f32 	%f186, %f274, %f183;
	mov.f32 	%f287, 0f41800000;
	div.approx.f32 	%f187, %f186, %f287;
	add.f32 	%f285, %f183, %f187;
	sub.f32 	%f188, %f274, %f285;
	fma.rn.f32 	%f286, %f186, %f188, %f185;
$L__BB17_6:
	mov.b32 	%r90, %f285;
	shfl.sync.down.b32	%r7|%p4, %r90, 16, 31, -1;
	mov.b32 	%r91, %f286;
	shfl.sync.down.b32	%r8|%p5, %r91, 16, 31, -1;
	mov.b32 	%r92, %f287;
	shfl.sync.down.b32	%r93|%p6, %r92, 16, 31, -1;
	mov.b32 	%f33, %r93;
	setp.eq.f32 	%p7, %f33, 0f00000000;
	@%p7 bra 	$L__BB17_8;
	mov.b32 	%f189, %r8;
	mov.b32 	%f190, %r7;
	add.f32 	%f34, %f287, %f33;
	div.approx.f32 	%f191, %f33, %f34;
	sub.f32 	%f192, %f190, %f285;
	fma.rn.f32 	%f285, %f192, %f191, %f285;
	mul.f32 	%f193, %f192, %f192;
	mul.f32 	%f194, %f287, %f193;
	fma.rn.f32 	%f195, %f194, %f191, %f189;
	add.f32 	%f286, %f286, %f195;
	mov.f32 	%f287, %f34;
$L__BB17_8:
	mov.b32 	%r94, %f285;
	shfl.sync.down.b32	%r9|%p8, %r94, 8, 31, -1;
	mov.b32 	%r95, %f286;
	shfl.sync.down.b32	%r10|%p9, %r95, 8, 31, -1;
	mov.b32 	%r96, %f287;
	shfl.sync.down.b32	%r97|%p10, %r96, 8, 31, -1;
	mov.b32 	%f40, %r97;
	setp.eq.f32 	%p11, %f40, 0f00000000;
	@%p11 bra 	$L__BB17_10;
	mov.b32 	%f196, %r10;
	mov.b32 	%f197, %r9;
	add.f32 	%f41, %f287, %f40;
	div.approx.f32 	%f198, %f40, %f41;
	sub.f32 	%f199, %f197, %f285;
	fma.rn.f32 	%f285, %f199, %f198, %f285;
	mul.f32 	%f200, %f199, %f199;
	mul.f32 	%f201, %f287, %f200;
	fma.rn.f32 	%f202, %f201, %f198, %f196;
	add.f32 	%f286, %f286, %f202;
	mov.f32 	%f287, %f41;
$L__BB17_10:
	mov.b32 	%r98, %f285;
	shfl.sync.down.b32	%r11|%p12, %r98, 4, 31, -1;
	mov.b32 	%r99, %f286;
	shfl.sync.down.b32	%r12|%p13, %r99, 4, 31, -1;
	mov.b32 	%r100, %f287;
	shfl.sync.down.b32	%r101|%p14, %r100, 4, 31, -1;
	mov.b32 	%f47, %r101;
	setp.eq.f32 	%p15, %f47, 0f00000000;
	@%p15 bra 	$L__BB17_12;
	mov.b32 	%f203, %r12;
	mov.b32 	%f204, %r11;
	add.f32 	%f48, %f287, %f47;
	div.approx.f32 	%f205, %f47, %f48;
	sub.f32 	%f206, %f204, %f285;
	fma.rn.f32 	%f285, %f206, %f205, %f285;
	mul.f32 	%f207, %f206, %f206;
	mul.f32 	%f208, %f287, %f207;
	fma.rn.f32 	%f209, %f208, %f205, %f203;
	add.f32 	%f286, %f286, %f209;
	mov.f32 	%f287, %f48;
$L__BB17_12:
	mov.b32 	%r102, %f285;
	shfl.sync.down.b32	%r13|%p16, %r102, 2, 31, -1;
	mov.b32 	%r103, %f286;
	shfl.sync.down.b32	%r14|%p17, %r103, 2, 31, -1;
	mov.b32 	%r104, %f287;
	shfl.sync.down.b32	%r105|%p18, %r104, 2, 31, -1;
	mov.b32 	%f54, %r105;
	setp.eq.f32 	%p19, %f54, 0f00000000;
	@%p19 bra 	$L__BB17_14;
	mov.b32 	%f210, %r14;
	mov.b32 	%f211, %r13;
	add.f32 	%f55, %f287, %f54;
	div.approx.f32 	%f212, %f54, %f55;
	sub.f32 	%f213, %f211, %f285;
	fma.rn.f32 	%f285, %f213, %f212, %f285;
	mul.f32 	%f214, %f213, %f213;
	mul.f32 	%f215, %f287, %f214;
	fma.rn.f32 	%f216, %f215, %f212, %f210;
	add.f32 	%f286, %f286, %f216;
	mov.f32 	%f287, %f55;
$L__BB17_14:
	mov.b32 	%r106, %f285;
	shfl.sync.down.b32	%r15|%p20, %r106, 1, 31, -1;
	mov.b32 	%r107, %f286;
	shfl.sync.down.b32	%r16|%p21, %r107, 1, 31, -1;
	mov.b32 	%r108, %f287;
	shfl.sync.down.b32	%r109|%p22, %r108, 1, 31, -1;
	mov.b32 	%f61, %r109;
	setp.eq.f32 	%p23, %f61, 0f00000000;
	@%p23 bra 	$L__BB17_16;
	mov.b32 	%f217, %r16;
	mov.b32 	%f218, %r15;
	add.f32 	%f62, %f287, %f61;
	div.approx.f32 	%f219, %f61, %f62;
	sub.f32 	%f220, %f218, %f285;
	fma.rn.f32 	%f285, %f220, %f219, %f285;
	mul.f32 	%f221, %f220, %f220;
	mul.f32 	%f222, %f287, %f221;
	fma.rn.f32 	%f223, %f222, %f219, %f217;
	add.f32 	%f286, %f286, %f223;
	mov.f32 	%f287, %f62;
$L__BB17_16:
	mov.b32 	%r110, %f285;
	shfl.sync.idx.b32	%r17|%p24, %r110, 0, 31, -1;
	mov.b32 	%r111, %f286;
	shfl.sync.idx.b32	%r112|%p25, %r111, 0, 31, -1;
	mov.b32 	%r113, %f287;
	shfl.sync.idx.b32	%r114|%p26, %r113, 0, 31, -1;
	mov.b32 	%f224, %r112;
	mov.b32 	%f225, %r114;
	div.approx.f32 	%f226, %f224, %f225;
	max.f32 	%f227, %f226, 0f00000000;
	add.f32 	%f228, %f227, %f1;
	abs.f32 	%f68, %f228;
	setp.lt.f32 	%p27, %f68, 0f00800000;
	mul.f32 	%f229, %f228, 0f4B800000;
	selp.f32 	%f69, %f229, %f228, %p27;
	mov.b32 	%r18, %f69;
	add.s32 	%r115, %r18, -8388608;
	setp.gt.u32 	%p28, %r115, 2130706431;
	@%p28 bra 	$L__BB17_18;
	and.b32  	%r116, %r18, 16777215;
	or.b32  	%r117, %r116, 1056964608;
	mov.b32 	%f230, %r117;
	sub.s32 	%r118, %r117, %r18;
	add.s32 	%r119, %r118, 201326592;
	selp.b32 	%r120, %r119, %r118, %p27;
	rsqrt.approx.ftz.f32 	%f231, %f230;
	mul.f32 	%f232, %f231, %f231;
	neg.f32 	%f233, %f232;
	fma.rn.f32 	%f234, %f231, %f231, %f233;
	neg.f32 	%f235, %f230;
	fma.rn.f32 	%f236, %f232, %f235, 0f3F800000;
	fma.rn.f32 	%f237, %f234, %f235, %f236;
	fma.rn.f32 	%f238, %f237, 0f3EC00000, 0f3F000000;
	mul.f32 	%f239, %f231, %f237;
	fma.rn.f32 	%f240, %f238, %f239, %f231;
	shr.s32 	%r121, %r120, 1;
	mov.b32 	%r122, %f240;
	add.s32 	%r123, %r121, %r122;
	mov.b32 	%f300, %r123;
	bra.uni 	$L__BB17_19;
$L__BB17_18:
	rsqrt.approx.ftz.f32 	%f300, %f69;
$L__BB17_19:
	setp.ne.s32 	%p30, %r3, 0;
	@%p30 bra 	$L__BB17_21;
	shl.b64 	%rd65, %rd10, 2;
	add.s64 	%rd66, %rd8, %rd65;
	st.global.u32 	[%rd66], %r17;
	add.s64 	%rd67, %rd9, %rd65;
	st.global.f32 	[%rd67], %f300;
$L__BB17_21:
	mov.b32 	%f249, %r17;
	sub.f32 	%f250, %f81, %f249;
	mul.f32 	%f241, %f300, %f250;
	sub.f32 	%f251, %f82, %f249;
	mul.f32 	%f242, %f300, %f251;
	sub.f32 	%f252, %f83, %f249;
	mul.f32 	%f243, %f300, %f252;
	sub.f32 	%f253, %f84, %f249;
	mul.f32 	%f244, %f300, %f253;
	sub.f32 	%f254, %f85, %f249;
	mul.f32 	%f245, %f300, %f254;
	sub.f32 	%f255, %f86, %f249;
	mul.f32 	%f246, %f300, %f255;
	sub.f32 	%f256, %f87, %f249;
	mul.f32 	%f247, %f300, %f256;
	sub.f32 	%f257, %f88, %f249;
	mul.f32 	%f248, %f300, %f257;
	sub.f32 	%f258, %f281, %f249;
	mul.f32 	%f73, %f300, %f258;
	sub.f32 	%f259, %f280, %f249;
	mul.f32 	%f74, %f300, %f259;
	sub.f32 	%f260, %f279, %f249;
	mul.f32 	%f75, %f300, %f260;
	sub.f32 	%f261, %f278, %f249;
	mul.f32 	%f76, %f300, %f261;
	sub.f32 	%f262, %f277, %f249;
	mul.f32 	%f77, %f300, %f262;
	sub.f32 	%f263, %f276, %f249;
	mul.f32 	%f78, %f300, %f263;
	sub.f32 	%f264, %f275, %f249;
	mul.f32 	%f79, %f300, %f264;
	sub.f32 	%f265, %f274, %f249;
	mul.f32 	%f80, %f300, %f265;
	mad.lo.s64 	%rd12, %rd19, %rd10, %rd4;
	ld.global.v2.u64 	{%rd68, %rd69}, [%rd6];
	mov.b64 	{%r141, %r148}, %rd69;
	mov.b64 	{%r127, %r134}, %rd68;
	ld.global.v2.u64 	{%rd70, %rd71}, [%rd7];
	mov.b64 	{%r144, %r151}, %rd71;
	mov.b64 	{%r130, %r137}, %rd70;
	// begin inline asm
	{ cvt.rn.f16x2.f32 %r124, %f242, %f241; }

	// end inline asm
	// begin inline asm
	{mul.f16x2 %r125,%r124,%r127;
}
	// end inline asm
	// begin inline asm
	{add.f16x2 %r128,%r125,%r130;
}
	// end inline asm
	// begin inline asm
	{ cvt.rn.f16x2.f32 %r131, %f244, %f243; }

	// end inline asm
	// begin inline asm
	{mul.f16x2 %r132,%r131,%r134;
}
	// end inline asm
	// begin inline asm
	{add.f16x2 %r135,%r132,%r137;
}
	// end inline asm
	// begin inline asm
	{ cvt.rn.f16x2.f32 %r138, %f246, %f245; }

	// end inline asm
	// begin inline asm
	{mul.f16x2 %r139,%r138,%r141;
}
	// end inline asm
	// begin inline asm
	{add.f16x2 %r142,%r139,%r144;
}
	// end inline asm
	// begin inline asm
	{ cvt.rn.f16x2.f32 %r145, %f248, %f247; }

	// end inline asm
	// begin inline asm
	{mul.f16x2 %r146,%r145,%r148;
}
	// end inline asm
	// begin inline asm
	{add.f16x2 %r149,%r146,%r151;
}
	// end inline asm
	shr.s64 	%rd72, %rd12, 63;
	shr.u64 	%rd73, %rd72, 61;
	add.s64 	%rd74, %rd12, %rd73;
	cvta.to.global.u64 	%rd13, %rd18;
	shl.b64 	%rd75, %rd74, 1;
	and.b64  	%rd76, %rd75, -16;
	add.s64 	%rd77, %rd13, %rd76;
	st.global.v4.u32 	[%rd77], {%r128, %r135, %r142, %r149};
	@%p3 bra 	$L__BB17_23;
	add.s64 	%rd78, %rd12, 256;
	ld.global.v2.u64 	{%rd79, %rd80}, [%rd6+512];
	mov.b64 	{%r169, %r176}, %rd80;
	mov.b64 	{%r155, %r162}, %rd79;
	ld.global.v2.u64 	{%rd81, %rd82}, [%rd7+512];
	mov.b64 	{%r172, %r179}, %rd82;
	mov.b64 	{%r158, %r165}, %rd81;
	// begin inline asm
	{ cvt.rn.f16x2.f32 %r152, %f74, %f73; }

	// end inline asm
	// begin inline asm
	{mul.f16x2 %r153,%r152,%r155;
}
	// end inline asm
	// begin inline asm
	{add.f16x2 %r156,%r153,%r158;
}
	// end inline asm
	// begin inline asm
	{ cvt.rn.f16x2.f32 %r159, %f76, %f75; }

	// end inline asm
	// begin inline asm
	{mul.f16x2 %r160,%r159,%r162;
}
	// end inline asm
	// begin inline asm
	{add.f16x2 %r163,%r160,%r165;
}
	// end inline asm
	// begin inline asm
	{ cvt.rn.f16x2.f32 %r166, %f78, %f77; }

	// end inline asm
	// begin inline asm
	{mul.f16x2 %r167,%r166,%r169;
}
	// end inline asm
	// begin inline asm
	{add.f16x2 %r170,%r167,%r172;
}
	// end inline asm
	// begin inline asm
	{ cvt.rn.f16x2.f32 %r173, %f80, %f79; }

	// end inline asm
	// begin inline asm
	{mul.f16x2 %r174,%r173,%r176;
}
	// end inline asm
	// begin inline asm
	{add.f16x2 %r177,%r174,%r179;
}
	// end inline asm
	shr.s64 	%rd83, %rd78, 63;
	shr.u64 	%rd84, %rd83, 61;
	add.s64 	%rd85, %rd78, %rd84;
	shl.b64 	%rd86, %rd85, 1;
	and.b64  	%rd87, %rd86, -16;
	add.s64 	%rd88, %rd13, %rd87;
	st.global.v4.u32 	[%rd88], {%r156, %r163, %r170, %r177};
$L__BB17_23:
	cvt.u32.u64 	%r180, %rd10;
	add.s32 	%r181, %r180, %r5;
	setp.lt.s32 	%p32, %r181, %r20;
	@%p32 bra 	$L__BB17_4;
$L__BB17_24:
	ret;

}
	// .globl	_Z17LayerNormWarpImplI19BiasAddResidualLoadI6__halffE11AffineStoreIfS1_EfLi8ELi24ELi24ELi32ELi1ELb0EEvT_T0_iidPT1_S8_
.visible .entry _Z17LayerNormWarpImplI19BiasAddResidualLoadI6__halffE11AffineStoreIfS1_EfLi8ELi24ELi24ELi32ELi1ELb0EEvT_T0_iidPT1_S8_(
	.param .align 8 .b8 _Z17LayerNormWarpImplI19BiasAddResidualLoadI6__halffE11AffineStoreIfS1_EfLi8ELi24ELi24ELi32ELi1ELb0EEvT_T0_iidPT1_S8__param_0[32],
	.param .align 8 .b8 _Z17LayerNormWarpImplI19BiasAddResidualLoadI6__halffE11AffineStoreIfS1_EfLi8ELi24ELi24ELi32ELi1ELb0EEvT_T0_iidPT1_S8__param_1[32],
	.param .u32 _Z17LayerNormWarpImplI19BiasAddResidualLoadI6__halffE11AffineStoreIfS1_EfLi8ELi24ELi24ELi32ELi1ELb0EEvT_T0_iidPT1_S8__param_2,
	.param .u32 _Z17LayerNormWarpImplI19BiasAddResidualLoadI6__halffE11AffineStoreIfS1_EfLi8ELi24ELi24ELi32ELi1ELb0EEvT_T0_iidPT1_S8__param_3,
	.param .f64 _Z17LayerNormWarpImplI19BiasAddResidualLoadI6__halffE11AffineStoreIfS1_EfLi8ELi24ELi24ELi32ELi1ELb0EEvT_T0_iidPT1_S8__param_4,
	.param .u64 .ptr .align 1 _Z17LayerNormWarpImplI19BiasAddResidualLoadI6__halffE11AffineStoreIfS1_EfLi8ELi24ELi24ELi32ELi1ELb0EEvT_T0_iidPT1_S8__param_5,
	.param .u64 .ptr .align 1 _Z17LayerNormWarpImplI19BiasAddResidualLoadI6__halffE11AffineStoreIfS1_EfLi8ELi24ELi24ELi32ELi1ELb0EEvT_T0_iidPT1_S8__param_6
)
.maxntid 256
{
	.reg .pred 	%p<31>;
	.reg .b32 	%r<241>;
	.reg .b32 	%f<350>;
	.reg .b64 	%rd<111>;
	.reg .b64 	%fd<2>;

	ld.param.u64 	%rd14, [_Z17LayerNormWarpImplI19BiasAddResidualLoadI6__halffE11AffineStoreIfS1_EfLi8ELi24ELi24ELi32ELi1ELb0EEvT_T0_iidPT1_S8__param_1+24];
	ld.param.u64 	%rd13, [_Z17LayerNormWarpImplI19BiasAddResidualLoadI6__halffE11AffineStoreIfS1_EfLi8ELi24ELi24ELi32ELi1ELb0EEvT_T0_iidPT1_S8__param_1+16];
	ld.param.u64 	%rd12, [_Z17LayerNormWarpImplI19BiasAddResidualLoadI6__halffE11AffineStoreIfS1_EfLi8ELi24ELi24ELi32ELi1ELb0EEvT_T0_iidPT1_S8__param_1+8];
	ld.param.u64 	%rd11, [_Z17LayerNormWarpImplI19BiasAddResidualLoadI6__halffE11AffineStoreIfS1_EfLi8ELi24ELi24ELi32ELi1ELb0EEvT_T0_iidPT1_S8__param_1];
	ld.param.u64 	%rd10, [_Z17LayerNormWarpImplI19BiasAddResidualLoadI6__halffE11AffineStoreIfS1_EfLi8ELi24ELi24ELi32ELi1ELb0EEvT_T0_iidPT1_S8__param_0+24];
	ld.param.u64 	%rd9, [_Z17LayerNormWarpImplI19BiasAddResidualLoadI6__halffE11AffineStoreIfS1_EfLi8ELi24ELi24ELi32ELi1ELb0EEvT_T0_iidPT1_S8__param_0+16];
	ld.param.u64 	%rd8, [_Z17LayerNormWarpImplI19BiasAddResidualLoadI6__halffE11AffineStoreIfS1_EfLi8ELi24ELi24ELi32ELi1ELb0EEvT_T0_iidPT1_S8__param_0+8];
	ld.param.u64 	%rd7, [_Z17LayerNormWarpImplI19BiasAddResidualLoadI6__halffE11AffineStoreIfS1_EfLi8ELi24ELi24ELi32ELi1ELb0EEvT_T0_iidPT1_S8__param_0];
	ld.param.u32 	%r19, [_Z17LayerNormWarpImplI19BiasAddResidualLoadI6__halffE11AffineStoreIfS1_EfLi8ELi24ELi24ELi32ELi1ELb0EEvT_T0_iidPT1_S8__param_2];
	ld.param.u32 	%r20, [_Z17LayerNormWarpImplI19BiasAddResidualLoadI6__halffE11AffineStoreIfS1_EfLi8ELi24ELi24ELi32ELi1ELb0EEvT_T0_iidPT1_S8__param_3];
	ld.param.f64 	%fd1, [_Z17LayerNormWarpImplI19BiasAddResidualLoadI6__halffE11AffineStoreIfS1_EfLi8ELi24ELi24ELi32ELi1ELb0EEvT_T0_iidPT1_S8__param_4];
	ld.param.u64 	%rd15, [_Z17LayerNormWarpImplI19BiasAddResidualLoadI6__halffE11AffineStoreIfS1_EfLi8ELi24ELi24ELi32ELi1ELb0EEvT_T0_iidPT1_S8__param_5];
	ld.param.u64 	%rd16, [_Z17LayerNormWarpImplI19BiasAddResidualLoadI6__halffE11AffineStoreIfS1_EfLi8ELi24ELi24ELi32ELi1ELb0EEvT_T0_iidPT1_S8__param_6];
	setp.lt.s32 	%p1, %r20, 769;
	@%p1 bra 	$L__BB18_2;
	mov.u64 	%rd17, $str;
	cvta.global.u64 	%rd18, %rd17;
	mov.u64 	%rd19, $str$1;
	cvta.global.u64 	%rd20, %rd19;
	mov.u64 	%rd21, __unnamed_19;
	cvta.global.u64 	%rd22, %rd21;
	{ // callseq 18, 0
	.param .b64 param0;
	st.param.b64 	[param0], %rd18;
	.param .b64 param1;
	st.param.b64 	[param1], %rd20;
	.param .b32 param2;
	st.param.b32 	[param2], 462;
	.param .b64 param3;
	st.param.b64 	[param3], %rd22;
	.param .b64 param4;
	st.param.b64 	[param4], 1;
	call.uni 
	__assertfail, 
	(
	param0, 
	param1, 
	param2, 
	param3, 
	param4
	);
	} // callseq 18
$L__BB18_2:
	mov.u32 	%r21, %ctaid.x;
	mov.u32 	%r1, %ntid.y;
	mov.u32 	%r22, %tid.y;
	mad.lo.s32 	%r240, %r21, %r1, %r22;
	setp.ge.s32 	%p2, %r240, %r19;
	@%p2 bra 	$L__BB18_20;
	mov.u32 	%r3, %tid.x;
	shl.b32 	%r23, %r3, 3;
	cvt.rn.f32.f64 	%f1, %fd1;
	cvt.u64.u32 	%rd2, %r23;
	cvta.to.global.u64 	%rd23, %rd8;
	mul.wide.u32 	%rd24, %r23, 2;
	add.s64 	%rd3, %rd23, %rd24;
	cvta.to.global.u64 	%rd4, %rd15;
	cvta.to.global.u64 	%rd5, %rd16;
	mov.u32 	%r24, %nctaid.x;
	mul.lo.s32 	%r4, %r24, %r1;
$L__BB18_4:
	cvt.s64.s32 	%rd6, %r240;
	mad.lo.s64 	%rd25, %rd10, %rd6, %rd2;
	shr.s64 	%rd26, %rd25, 63;
	shr.u64 	%rd27, %rd26, 61;
	add.s64 	%rd28, %rd25, %rd27;
	cvta.to.global.u64 	%rd29, %rd7;
	shl.b64 	%rd30, %rd28, 1;
	and.b64  	%rd31, %rd30, -16;
	add.s64 	%rd32, %rd29, %rd31;
	ld.global.v2.u64 	{%rd33, %rd34}, [%rd32];
	mov.b64 	{%r38, %r44}, %rd34;
	mov.b64 	{%r26, %r32}, %rd33;
	ld.global.v2.u64 	{%rd35, %rd36}, [%rd3];
	mov.b64 	{%r42, %r48}, %rd36;
	mov.b64 	{%r30, %r36}, %rd35;
	cvta.to.global.u64 	%rd37, %rd9;
	add.s64 	%rd38, %rd37, %rd31;
	ld.global.v2.u64 	{%rd39, %rd40}, [%rd38];
	mov.b64 	{%r39, %r45}, %rd40;
	mov.b64 	{%r27, %r33}, %rd39;
	// begin inline asm
	{add.f16x2 %r25,%r26,%r27;
}
	// end inline asm
	// begin inline asm
	{add.f16x2 %r28,%r25,%r30;
}
	// end inline asm
	// begin inline asm
	{add.f16x2 %r31,%r32,%r33;
}
	// end inline asm
	// begin inline asm
	{add.f16x2 %r34,%r31,%r36;
}
	// end inline asm
	// begin inline asm
	{add.f16x2 %r37,%r38,%r39;
}
	// end inline asm
	// begin inline asm
	{add.f16x2 %r40,%r37,%r42;
}
	// end inline asm
	// begin inline asm
	{add.f16x2 %r43,%r44,%r45;
}
	// end inline asm
	// begin inline asm
	{add.f16x2 %r46,%r43,%r48;
}
	// end inline asm
	// begin inline asm
	{.reg .f16 low,high;
  mov.b32 {low,high},%r28;
  cvt.f32.f16 %f68, low;}

	// end inline asm
	// begin inline asm
	{.reg .f16 low,high;
  mov.b32 {low,high},%r28;
  cvt.f32.f16 %f69, high;}

	// end inline asm
	// begin inline asm
	{.reg .f16 low,high;
  mov.b32 {low,high},%r34;
  cvt.f32.f16 %f70, low;}

	// end inline asm
	// begin inline asm
	{.reg .f16 low,high;
  mov.b32 {low,high},%r34;
  cvt.f32.f16 %f71, high;}

	// end inline asm
	// begin inline asm
	{.reg .f16 low,high;
  mov.b32 {low,high},%r40;
  cvt.f32.f16 %f72, low;}

	// end inline asm
	// begin inline asm
	{.reg .f16 low,high;
  mov.b32 {low,high},%r40;
  cvt.f32.f16 %f73, high;}

	// end inline asm
	// begin inline asm
	{.reg .f16 low,high;
  mov.b32 {low,high},%r46;
  cvt.f32.f16 %f74, low;}

	// end inline asm
	// begin inline asm
	{.reg .f16 low,high;
  mov.b32 {low,high},%r46;
  cvt.f32.f16 %f75, high;}

	// end inline asm
	mov.f32 	%f93, 0f3F800000;
	div.approx.f32 	%f94, %f68, %f93;
	add.f32 	%f95, %f94, 0f00000000;
	sub.f32 	%f96, %f68, %f95;
	fma.rn.f32 	%f97, %f68, %f96, 0f00000000;
	sub.f32 	%f98, %f69, %f95;
	mov.f32 	%f99, 0f40000000;
	div.approx.f32 	%f100, %f98, %f99;
	add.f32 	%f101, %f95, %f100;
	sub.f32 	%f102, %f69, %f101;
	fma.rn.f32 	%f103, %f98, %f102, %f97;
	sub.f32 	%f104, %f70, %f101;
	mov.f32 	%f105, 0f40400000;
	div.approx.f32 	%f106, %f104, %f105;
	add.f32 	%f107, %f101, %f106;
	sub.f32 	%f108, %f70, %f107;
	fma.rn.f32 	%f109, %f104, %f108, %f103;
	sub.f32 	%f110, %f71, %f107;
	mov.f32 	%f111, 0f40800000;
	div.approx.f32 	%f112, %f110, %f111;
	add.f32 	%f113, %f107, %f112;
	sub.f32 	%f114, %f71, %f113;
	fma.rn.f32 	%f115, %f110, %f114, %f109;
	sub.f32 	%f116, %f72, %f113;
	mov.f32 	%f117, 0f40A00000;
	div.approx.f32 	%f118, %f116, %f117;
	add.f32 	%f119, %f113, %f118;
	sub.f32 	%f120, %f72, %f119;
	fma.rn.f32 	%f121, %f116, %f120, %f115;
	sub.f32 	%f122, %f73, %f119;
	mov.f32 	%f123, 0f40C00000;
	div.approx.f32 	%f124, %f122, %f123;
	add.f32 	%f125, %f119, %f124;
	sub.f32 	%f126, %f73, %f125;
	fma.rn.f32 	%f127, %f122, %f126, %f121;
	sub.f32 	%f128, %f74, %f125;
	mov.f32 	%f129, 0f40E00000;
	div.approx.f32 	%f130, %f128, %f129;
	add.f32 	%f131, %f125, %f130;
	sub.f32 	%f132, %f74, %f131;
	fma.rn.f32 	%f133, %f128, %f132, %f127;
	sub.f32 	%f134, %f75, %f131;
	mov.f32 	%f135, 0f41000000;
	div.approx.f32 	%f136, %f134, %f135;
	add.f32 	%f137, %f131, %f136;
	sub.f32 	%f138, %f75, %f137;
	fma.rn.f32 	%f139, %f134, %f138, %f133;
	add.s64 	%rd41, %rd25, 256;
	shr.s64 	%rd42, %rd41, 63;
	shr.u64 	%rd43, %rd42, 61;
	add.s64 	%rd44, %rd41, %rd43;
	shl.b64 	%rd45, %rd44, 1;
	and.b64  	%rd46, %rd45, -16;
	add.s64 	%rd47, %rd29, %rd46;
	ld.global.v2.u64 	{%rd48, %rd49}, [%rd47];
	mov.b64 	{%r70, %r76}, %rd49;
	mov.b64 	{%r58, %r64}, %rd48;
	ld.global.v2.u64 	{%rd50, %rd51}, [%rd3+512];
	mov.b64 	{%r74, %r80}, %rd51;
	mov.b64 	{%r62, %r68}, %rd50;
	add.s64 	%rd52, %rd37, %rd46;
	ld.global.v2.u64 	{%rd53, %rd54}, [%rd52];
	mov.b64 	{%r71, %r77}, %rd54;
	mov.b64 	{%r59, %r65}, %rd53;
	// begin inline asm
	{add.f16x2 %r57,%r58,%r59;
}
	// end inline asm
	// begin inline asm
	{add.f16x2 %r60,%r57,%r62;
}
	// end inline asm
	// begin inline asm
	{add.f16x2 %r63,%r64,%r65;
}
	// end inline asm
	// begin inline asm
	{add.f16x2 %r66,%r63,%r68;
}
	// end inline asm
	// begin inline asm
	{add.f16x2 %r69,%r70,%r71;
}
	// end inline asm
	// begin inline asm
	{add.f16x2 %r72,%r69,%r74;
}
	// end inline asm
	// begin inline asm
	{add.f16x2 %r75,%r76,%r77;
}
	// end inline asm
	// begin inline asm
	{add.f16x2 %r78,%r75,%r80;
}
	// end inline asm
	// begin inline asm
	{.reg .f16 low,high;
  mov.b32 {low,high},%r60;
  cvt.f32.f16 %f76, low;}

	// end inline asm
	// begin inline asm
	{.reg .f16 low,high;
  mov.b32 {low,high},%r60;
  cvt.f32.f16 %f77, high;}

	// end inline asm
	// begin inline asm
	{.reg .f16 low,high;
  mov.b32 {low,high},%r66;
  cvt.f32.f16 %f78, low;}

	// end inline asm
	// begin inline asm
	{.reg .f16 low,high;
  mov.b32 {low,high},%r66;
  cvt.f32.f16 %f79, high;}

	// end inline asm
	// begin inline asm
	{.reg .f16 low,high;
  mov.b32 {low,high},%r72;
  cvt.f32.f16 %f80, low;}

	// end inline asm
	// begin inline asm
	{.reg .f16 low,high;
  mov.b32 {low,high},%r72;
  cvt.f32.f16 %f81, high;}

	// end inline asm
	// begin inline asm
	{.reg .f16 low,high;
  mov.b32 {low,high},%r78;
  cvt.f32.f16 %f82, low;}

	// end inline asm
	// begin inline asm
	{.reg .f16 low,high;
  mov.b32 {low,high},%r78;
  cvt.f32.f16 %f83, high;}

	// end inline asm
	sub.f32 	%f140, %f76, %f137;
	mov.f32 	%f141, 0f41100000;
	div.approx.f32 	%f142, %f140, %f141;
	add.f32 	%f143, %f137, %f142;
	sub.f32 	%f144, %f76, %f143;
	fma.rn.f32 	%f145, %f140, %f144, %f139;
	sub.f32 	%f146, %f77, %f143;
	mov.f32 	%f147, 0f41200000;
	div.approx.f32 	%f148, %f146, %f147;
	add.f32 	%f149, %f143, %f148;
	sub.f32 	%f150, %f77, %f149;
	fma.rn.f32 	%f151, %f146, %f150, %f145;
	sub.f32 	%f152, %f78, %f149;
	mov.f32 	%f153, 0f41300000;
	div.approx.f32 	%f154, %f152, %f153;
	add.f32 	%f155, %f149, %f154;
	sub.f32 	%f156, %f78, %f155;
	fma.rn.f32 	%f157, %f152, %f156, %f151;
	sub.f32 	%f158, %f79, %f155;
	mov.f32 	%f159, 0f41400000;
	div.approx.f32 	%f160, %f158, %f159;
	add.f32 	%f161, %f155, %f160;
	sub.f32 	%f162, %f79, %f161;
	fma.rn.f32 	%f163, %f158, %f162, %f157;
	sub.f32 	%f164, %f80, %f161;
	mov.f32 	%f165, 0f41500000;
	div.approx.f32 	%f166, %f164, %f165;
	add.f32 	%f167, %f161, %f166;
	sub.f32 	%f168, %f80, %f167;
	fma.rn.f32 	%f169, %f164, %f168, %f163;
	sub.f32 	%f170, %f81, %f167;
	mov.f32 	%f171, 0f41600000;
	div.approx.f32 	%f172, %f170, %f171;
	add.f32 	%f173, %f167, %f172;
	sub.f32 	%f174, %f81, %f173;
	fma.rn.f32 	%f175, %f170, %f174, %f169;
	sub.f32 	%f176, %f82, %f173;
	mov.f32 	%f177, 0f41700000;
	div.approx.f32 	%f178, %f176, %f177;
	add.f32 	%f179, %f173, %f178;
	sub.f32 	%f180, %f82, %f179;
	fma.rn.f32 	%f181, %f176, %f180, %f175;
	sub.f32 	%f182, %f83, %f179;
	mov.f32 	%f183, 0f41800000;
	div.approx.f32 	%f184, %f182, %f183;
	add.f32 	%f185, %f179, %f184;
	sub.f32 	%f186, %f83, %f185;
	fma.rn.f32 	%f187, %f182, %f186, %f181;
	add.s64 	%rd55, %rd25, 512;
	shr.s64 	%rd56, %rd55, 63;
	shr.u64 	%rd57, %rd56, 61;
	add.s64 	%rd58, %rd55, %rd57;
	shl.b64 	%rd59, %rd58, 1;
	and.b64  	%rd60, %rd59, -16;
	add.s64 	%rd61, %rd29, %rd60;
	ld.global.v2.u64 	{%rd62, %rd63}, [%rd61];
	mov.b64 	{%r102, %r108}, %rd63;
	mov.b64 	{%r90, %r96}, %rd62;
	ld.global.v2.u64 	{%rd64, %rd65}, [%rd3+1024];
	mov.b64 	{%r106, %r112}, %rd65;
	mov.b64 	{%r94, %r100}, %rd64;
	add.s64 	%rd66, %rd37, %rd60;
	ld.global.v2.u64 	{%rd67, %rd68}, [%rd66];
	mov.b64 	{%r103, %r109}, %rd68;
	mov.b64 	{%r91, %r97}, %rd67;
	// begin inline asm
	{add.f16x2 %r89,%r90,%r91;
}
	// end inline asm
	// begin inline asm
	{add.f16x2 %r92,%r89,%r94;
}
	// end inline asm
	// begin inline asm
	{add.f16x2 %r95,%r96,%r97;
}
	// end inline asm
	// begin inline asm
	{add.f16x2 %r98,%r95,%r100;
}
	// end inline asm
	// begin inline asm
	{add.f16x2 %r101,%r102,%r103;
}
	// end inline asm
	// begin inline asm
	{add.f16x2 %r104,%r101,%r106;
}
	// end inline asm
	// begin inline asm
	{add.f16x2 %r107,%r108,%r109;
}
	// end inline asm
	// begin inline asm
	{add.f16x2 %r110,%r107,%r112;
}
	// end inline asm
	// begin inline asm
	{.reg .f16 low,high;
  mov.b32 {low,high},%r92;
  cvt.f32.f16 %f84, low;}

	// end inline asm
	// begin inline asm
	{.reg .f16 low,high;
  mov.b32 {low,high},%r92;
  cvt.f32.f16 %f85, high;}

	// end inline asm
	// begin inline asm
	{.reg .f16 low,high;
  mov.b32 {low,high},%r98;
  cvt.f32.f16 %f86, low;}

	// end inline asm
	// begin inline asm
	{.reg .f16 low,high;
  mov.b32 {low,high},%r98;
  cvt.f32.f16 %f87, high;}

	// end inline asm
	// begin inline asm
	{.reg .f16 low,high;
  mov.b32 {low,high},%r104;
  cvt.f32.f16 %f88, low;}

	// end inline asm
	// begin inline asm
	{.reg .f16 low,high;
  mov.b32 {low,high},%r104;
  cvt.f32.f16 %f89, high;}

	// end inline asm
	// begin inline asm
	{.reg .f16 low,high;
  mov.b32 {low,high},%r110;
  cvt.f32.f16 %f90, low;}

	// end inline asm
	// begin inline asm
	{.reg .f16 low,high;
  mov.b32 {low,high},%r110;
  cvt.f32.f16 %f91, high;}

	// end inline asm
	sub.f32 	%f188, %f84, %f185;
	mov.f32 	%f189, 0f41880000;
	div.approx.f32 	%f190, %f188, %f189;
	add.f32 	%f191, %f185, %f190;
	sub.f32 	%f192, %f84, %f191;
	fma.rn.f32 	%f193, %f188, %f192, %f187;
	sub.f32 	%f194, %f85, %f191;
	mov.f32 	%f195, 0f41900000;
	div.approx.f32 	%f196, %f194, %f195;
	add.f32 	%f197, %f191, %f196;
	sub.f32 	%f198, %f85, %f197;
	fma.rn.f32 	%f199, %f194, %f198, %f193;
	sub.f32 	%f200, %f86, %f197;
	mov.f32 	%f201, 0f41980000;
	div.approx.f32 	%f202, %f200, %f201;
	add.f32 	%f203, %f197, %f202;
	sub.f32 	%f204, %f86, %f203;
	fma.rn.f32 	%f205, %f200, %f204, %f199;
	sub.f32 	%f206, %f87, %f203;
	mov.f32 	%f207, 0f41A00000;
	div.approx.f32 	%f208, %f206, %f207;
	add.f32 	%f209, %f203, %f208;
	sub.f32 	%f210, %f87, %f209;
	fma.rn.f32 	%f211, %f206, %f210, %f205;
	sub.f32 	%f212, %f88, %f209;
	mov.f32 	%f213, 0f41A80000;
	div.approx.f32 	%f214, %f212, %f213;
	add.f32 	%f215, %f209, %f214;
	sub.f32 	%f216, %f88, %f215;
	fma.rn.f32 	%f217, %f212, %f216, %f211;
	sub.f32 	%f218, %f89, %f215;
	mov.f32 	%f219, 0f41B00000;
	div.approx.f32 	%f220, %f218, %f219;
	add.f32 	%f221, %f215, %f220;
	sub.f32 	%f222, %f89, %f221;
	fma.rn.f32 	%f223, %f218, %f222, %f217;
	sub.f32 	%f224, %f90, %f221;
	mov.f32 	%f225, 0f41B80000;
	div.approx.f32 	%f226, %f224, %f225;
	add.f32 	%f227, %f221, %f226;
	sub.f32 	%f228, %f90, %f227;
	fma.rn.f32 	%f229, %f224, %f228, %f223;
	sub.f32 	%f230, %f91, %f227;
	mov.f32 	%f339, 0f41C00000;
	div.approx.f32 	%f231, %f230, %f339;
	add.f32 	%f337, %f227, %f231;
	sub.f32 	%f232, %f91, %f337;
	fma.rn.f32 	%f338, %f230, %f232, %f229;
	mov.b32 	%r121, %f337;
	shfl.sync.down.b32	%r6|%p3, %r121, 16, 31, -1;
	mov.b32 	%r122, %f338;
	shfl.sync.down.b32	%r7|%p4, %r122, 16, 31, -1;
	mov.b32 	%r123, 1103101952;
	shfl.sync.down.b32	%r124|%p5, %r123, 16, 31, -1;
	mov.b32 	%f28, %r124;
	setp.eq.f32 	%p6, %f28, 0f00000000;
	@%p6 bra 	$L__BB18_6;
	mov.b32 	%f233, %r7;
	mov.b32 	%f234, %r6;
	add.f32 	%f339, %f28, 0f41C00000;
	div.approx.f32 	%f235, %f28, %f339;
	sub.f32 	%f236, %f234, %f337;
	fma.rn.f32 	%f337, %f236, %f235, %f337;
	mul.f32 	%f237, %f236, %f236;
	mul.f32 	%f238, %f237, 0f41C00000;
	fma.rn.f32 	%f239, %f238, %f235, %f233;
	add.f32 	%f338, %f338, %f239;
$L__BB18_6:
	mov.b32 	%r125, %f337;
	shfl.sync.down.b32	%r8|%p7, %r125, 8, 31, -1;
	mov.b32 	%r126, %f338;
	shfl.sync.down.b32	%r9|%p8, %r126, 8, 31, -1;
	mov.b32 	%r127, %f339;
	shfl.sync.down.b32	%r128|%p9, %r127, 8, 31, -1;
	mov.b32 	%f35, %r128;
	setp.eq.f32 	%p10, %f35, 0f00000000;
	@%p10 bra 	$L__BB18_8;
	mov.b32 	%f240, %r9;
	mov.b32 	%f241, %r8;
	add.f32 	%f36, %f339, %f35;
	div.approx.f32 	%f242, %f35, %f36;
	sub.f32 	%f243, %f241, %f337;
	fma.rn.f32 	%f337, %f243, %f242, %f337;
	mul.f32 	%f244, %f243, %f243;
	mul.f32 	%f245, %f339, %f244;
	fma.rn.f32 	%f246, %f245, %f242, %f240;
	add.f32 	%f338, %f338, %f246;
	mov.f32 	%f339, %f36;
$L__BB18_8:
	mov.b32 	%r129, %f337;
	shfl.sync.down.b32	%r10|%p11, %r129, 4, 31, -1;
	mov.b32 	%r130, %f338;
	shfl.sync.down.b32	%r11|%p12, %r130, 4, 31, -1;
	mov.b32 	%r131, %f339;
	shfl.sync.down.b32	%r132|%p13, %r131, 4, 31, -1;
	mov.b32 	%f42, %r132;
	setp.eq.f32 	%p14, %f42, 0f00000000;
	@%p14 bra 	$L__BB18_10;
	mov.b32 	%f247, %r11;
	mov.b32 	%f248, %r10;
	add.f32 	%f43, %f339, %f42;
	div.approx.f32 	%f249, %f42, %f43;
	sub.f32 	%f250, %f248, %f337;
	fma.rn.f32 	%f337, %f250, %f249, %f337;
	mul.f32 	%f251, %f250, %f250;
	mul.f32 	%f252, %f339, %f251;
	fma.rn.f32 	%f253, %f252, %f249, %f247;
	add.f32 	%f338, %f338, %f253;
	mov.f32 	%f339, %f43;
$L__BB18_10:
	mov.b32 	%r133, %f337;
	shfl.sync.down.b32	%r12|%p15, %r133, 2, 31, -1;
	mov.b32 	%r134, %f338;
	shfl.sync.down.b32	%r13|%p16, %r134, 2, 31, -1;
	mov.b32 	%r135, %f339;
	shfl.sync.down.b32	%r136|%p17, %r135, 2, 31, -1;
	mov.b32 	%f49, %r136;
	setp.eq.f32 	%p18, %f49, 0f00000000;
	@%p18 bra 	$L__BB18_12;
	mov.b32 	%f254, %r13;
	mov.b32 	%f255, %r12;
	add.f32 	%f50, %f339, %f49;
	div.approx.f32 	%f256, %f49, %f50;
	sub.f32 	%f257, %f255, %f337;
	fma.rn.f32 	%f337, %f257, %f256, %f337;
	mul.f32 	%f258, %f257, %f257;
	mul.f32 	%f259, %f339, %f258;
	fma.rn.f32 	%f260, %f259, %f256, %f254;
	add.f32 	%f338, %f338, %f260;
	mov.f32 	%f339, %f50;
$L__BB18_12:
	mov.b32 	%r137, %f337;
	shfl.sync.down.b32	%r14|%p19, %r137, 1, 31, -1;
	mov.b32 	%r138, %f338;
	shfl.sync.down.b32	%r15|%p20, %r138, 1, 31, -1;
	mov.b32 	%r139, %f339;
	shfl.sync.down.b32	%r140|%p21, %r139, 1, 31, -1;
	mov.b32 	%f56, %r140;
	setp.eq.f32 	%p22, %f56, 0f00000000;
	@%p22 bra 	$L__BB18_14;
	mov.b32 	%f261, %r15;
	mov.b32 	%f262, %r14;
	add.f32 	%f57, %f339, %f56;
	div.approx.f32 	%f263, %f56, %f57;
	sub.f32 	%f264, %f262, %f337;
	fma.rn.f32 	%f337, %f264, %f263, %f337;
	mul.f32 	%f265, %f264, %f264;
	mul.f32 	%f266, %f339, %f265;
	fma.rn.f32 	%f267, %f266, %f263, %f261;
	add.f32 	%f338, %f338, %f267;
	mov.f32 	%f339, %f57;
$L__BB18_14:
	mov.b32 	%r141, %f337;
	shfl.sync.idx.b32	%r16|%p23, %r141, 0, 31, -1;
	mov.b32 	%r142, %f338;
	shfl.sync.idx.b32	%r143|%p24, %r142, 0, 31, -1;
	mov.b32 	%r144, %f339;
	shfl.sync.idx.b32	%r145|%p25, %r144, 0, 31, -1;
	mov.b32 	%f268, %r143;
	mov.b32 	%f269, %r145;
	div.approx.f32 	%f270, %f268, %f269;
	max.f32 	%f271, %f270, 0f00000000;
	add.f32 	%f272, %f271, %f1;
	abs.f32 	%f63, %f272;
	setp.lt.f32 	%p26, %f63, 0f00800000;
	mul.f32 	%f273, %f272, 0f4B800000;
	selp.f32 	%f64, %f273, %f272, %p26;
	mov.b32 	%r17, %f64;
	add.s32 	%r146, %r17, -8388608;
	setp.gt.u32 	%p27, %r146, 2130706431;
	@%p27 bra 	$L__BB18_16;
	and.b32  	%r147, %r17, 16777215;
	or.b32  	%r148, %r147, 1056964608;
	mov.b32 	%f274, %r148;
	sub.s32 	%r149, %r148, %r17;
	add.s32 	%r150, %r149, 201326592;
	selp.b32 	%r151, %r150, %r149, %p26;
	rsqrt.approx.ftz.f32 	%f275, %f274;
	mul.f32 	%f276, %f275, %f275;
	neg.f32 	%f277, %f276;
	fma.rn.f32 	%f278, %f275, %f275, %f277;
	neg.f32 	%f279, %f274;
	fma.rn.f32 	%f280, %f276, %f279, 0f3F800000;
	fma.rn.f32 	%f281, %f278, %f279, %f280;
	fma.rn.f32 	%f282, %f281, 0f3EC00000, 0f3F000000;
	mul.f32 	%f283, %f275, %f281;
	fma.rn.f32 	%f284, %f282, %f283, %f275;
	shr.s32 	%r152, %r151, 1;
	mov.b32 	%r153, %f284;
	add.s32 	%r154, %r152, %r153;
	mov.b32 	%f349, %r154;
	bra.uni 	$L__BB18_17;
$L__BB18_16:
	rsqrt.approx.ftz.f32 	%f349, %f64;
$L__BB18_17:
	setp.ne.s32 	%p29, %r3, 0;
	@%p29 bra 	$L__BB18_19;
	shl.b64 	%rd69, %rd6, 2;
	add.s64 	%rd70, %rd4, %rd69;
	st.global.u32 	[%rd70], %r16;
	add.s64 	%rd71, %rd5, %rd69;
	st.global.f32 	[%rd71], %f349;
$L__BB18_19:
	mov.b32 	%f309, %r16;
	cvt.u32.u64 	%r239, %rd6;
	sub.f32 	%f310, %f68, %f309;
	mul.f32 	%f285, %f349, %f310;
	sub.f32 	%f311, %f69, %f309;
	mul.f32 	%f286, %f349, %f311;
	sub.f32 	%f312, %f70, %f309;
	mul.f32 	%f287, %f349, %f312;
	sub.f32 	%f313, %f71, %f309;
	mul.f32 	%f288, %f349, %f313;
	sub.f32 	%f314, %f72, %f309;
	mul.f32 	%f289, %f349, %f314;
	sub.f32 	%f315, %f73, %f309;
	mul.f32 	%f290, %f349, %f315;
	sub.f32 	%f316, %f74, %f309;
	mul.f32 	%f291, %f349, %f316;
	sub.f32 	%f317, %f75, %f309;
	mul.f32 	%f292, %f349, %f317;
	sub.f32 	%f318, %f76, %f309;
	mul.f32 	%f293, %f349, %f318;
	sub.f32 	%f319, %f77, %f309;
	mul.f32 	%f294, %f349, %f319;
	sub.f32 	%f320, %f78, %f309;
	mul.f32 	%f295, %f349, %f320;
	sub.f32 	%f321, %f79, %f309;
	mul.f32 	%f296, %f349, %f321;
	sub.f32 	%f322, %f80, %f309;
	mul.f32 	%f297, %f349, %f322;
	sub.f32 	%f323, %f81, %f309;
	mul.f32 	%f298, %f349, %f323;
	sub.f32 	%f324, %f82, %f309;
	mul.f32 	%f299, %f349, %f324;
	sub.f32 	%f325, %f83, %f309;
	mul.f32 	%f300, %f349, %f325;
	sub.f32 	%f326, %f84, %f309;
	mul.f32 	%f301, %f349, %f326;
	sub.f32 	%f327, %f85, %f309;
	mul.f32 	%f302, %f349, %f327;
	sub.f32 	%f328, %f86, %f309;
	mul.f32 	%f303, %f349, %f328;
	sub.f32 	%f329, %f87, %f309;
	mul.f32 	%f304, %f349, %f329;
	sub.f32 	%f330, %f88, %f309;
	mul.f32 	%f305, %f349, %f330;
	sub.f32 	%f331, %f89, %f309;
	mul.f32 	%f306, %f349, %f331;
	sub.f32 	%f332, %f90, %f309;
	mul.f32 	%f307, %f349, %f332;
	sub.f32 	%f333, %f91, %f309;
	mul.f32 	%f308, %f349, %f333;
	mad.lo.s64 	%rd72, %rd12, %rd6, %rd2;
	cvta.to.global.u64 	%rd73, %rd13;
	shl.b64 	%rd74, %rd2, 1;
	add.s64 	%rd75, %rd73, %rd74;
	ld.global.v2.u64 	{%rd76, %rd77}, [%rd75];
	mov.b64 	{%r172, %r179}, %rd77;
	mov.b64 	{%r158, %r165}, %rd76;
	cvta.to.global.u64 	%rd78, %rd14;
	add.s64 	%rd79, %rd78, %rd74;
	ld.global.v2.u64 	{%rd80, %rd81}, [%rd79];
	mov.b64 	{%r175, %r182}, %rd81;
	mov.b64 	{%r161, %r168}, %rd80;
	// begin inline asm
	{ cvt.rn.f16x2.f32 %r155, %f286, %f285; }

	// end inline asm
	// begin inline asm
	{mul.f16x2 %r156,%r155,%r158;
}
	// end inline asm
	// begin inline asm
	{add.f16x2 %r159,%r156,%r161;
}
	// end inline asm
	// begin inline asm
	{ cvt.rn.f16x2.f32 %r162, %f288, %f287; }

	// end inline asm
	// begin inline asm
	{mul.f16x2 %r163,%r162,%r165;
}
	// end inline asm
	// begin inline asm
	{add.f16x2 %r166,%r163,%r168;
}
	// end inline asm
	// begin inline asm
	{ cvt.rn.f16x2.f32 %r169, %f290, %f289; }

	// end inline asm
	// begin inline asm
	{mul.f16x2 %r170,%r169,%r172;
}
	// end inline asm
	// begin inline asm
	{add.f16x2 %r173,%r170,%r175;
}
	// end inline asm
	// begin inline asm
	{ cvt.rn.f16x2.f32 %r176, %f292, %f291; }

	// end inline asm
	// begin inline asm
	{mul.f16x2 %r177,%r176,%r179;
}
	// end inline asm
	// begin inline asm
	{add.f16x2 %r180,%r177,%r182;
}
	// end inline asm
	shr.s64 	%rd82, %rd72, 63;
	shr.u64 	%rd83, %rd82, 61;
	add.s64 	%rd84, %rd72, %rd83;
	cvta.to.global.u64 	%rd85, %rd11;
	shl.b64 	%rd86, %rd84, 1;
	and.b64  	%rd87, %rd86, -16;
	add.s64 	%rd88, %rd85, %rd87;
	st.global.v4.u32 	[%rd88], {%r159, %r166, %r173, %r180};
	add.s64 	%rd89, %rd72, 256;
	ld.global.v2.u64 	{%rd90, %rd91}, [%rd75+512];
	mov.b64 	{%r200, %r207}, %rd91;
	mov.b64 	{%r186, %r193}, %rd90;
	ld.global.v2.u64 	{%rd92, %rd93}, [%rd79+512];
	mov.b64 	{%r203, %r210}, %rd93;
	mov.b64 	{%r189, %r196}, %rd92;
	// begin inline asm
	{ cvt.rn.f16x2.f32 %r183, %f294, %f293; }

	// end inline asm
	// begin inline asm
	{mul.f16x2 %r184,%r183,%r186;
}
	// end inline asm
	// begin inline asm
	{add.f16x2 %r187,%r184,%r189;
}
	// end inline asm
	// begin inline asm
	{ cvt.rn.f16x2.f32 %r190, %f296, %f295; }

	// end inline asm
	// begin inline asm
	{mul.f16x2 %r191,%r190,%r193;
}
	// end inline asm
	// begin inline asm
	{add.f16x2 %r194,%r191,%r196;
}
	// end inline asm
	// begin inline asm
	{ cvt.rn.f16x2.f32 %r197, %f298, %f297; }

	// end inline asm
	// begin inline asm
	{mul.f16x2 %r198,%r197,%r200;
}
	// end inline asm
	// begin inline asm
	{add.f16x2 %r201,%r198,%r203;
}
	// end inline asm
	// begin inline asm
	{ cvt.rn.f16x2.f32 %r204, %f300, %f299; }

	// end inline asm
	// begin inline asm
	{mul.f16x2 %r205,%r204,%r207;
}
	// end inline asm
	// begin inline asm
	{add.f16x2 %r208,%r205,%r210;
}
	// end inline asm
	shr.s64 	%rd94, %rd89, 63;
	shr.u64 	%rd95, %rd94, 61;
	add.s64 	%rd96, %rd89, %rd95;
	shl.b64 	%rd97, %rd96, 1;
	and.b64  	%rd98, %rd97, -16;
	add.s64 	%rd99, %rd85, %rd98;
	st.global.v4.u32 	[%rd99], {%r187, %r194, %r201, %r208};
	add.s64 	%rd100, %rd72, 512;
	ld.global.v2.u64 	{%rd101, %rd102}, [%rd75+1024];
	mov.b64 	{%r228, %r235}, %rd102;
	mov.b64 	{%r214, %r221}, %rd101;
	ld.global.v2.u64 	{%rd103, %rd104}, [%rd79+1024];
	mov.b64 	{%r231, %r238}, %rd104;
	mov.b64 	{%r217, %r224}, %rd103;
	// begin inline asm
	{ cvt.rn.f16x2.f32 %r211, %f302, %f301; }

	// end inline asm
	// begin inline asm
	{mul.f16x2 %r212,%r211,%r214;
}
	// end inline asm
	// begin inline asm
	{add.f16x2 %r215,%r212,%r217;
}
	// end inline asm
	// begin inline asm
	{ cvt.rn.f16x2.f32 %r218, %f304, %f303; }

	// end inline asm
	// begin inline asm
	{mul.f16x2 %r219,%r218,%r221;
}
	// end inline asm
	// begin inline asm
	{add.f16x2 %r222,%r219,%r224;
}
	// end inline asm
	// begin inline asm
	{ cvt.rn.f16x2.f32 %r225, %f306, %f305; }

	// end inline asm
	// begin inline asm
	{mul.f16x2 %r226,%r225,%r228;
}
	// end inline asm
	// begin inline asm
	{add.f16x2 %r229,%r226,%r231;
}
	// end inline asm
	// begin inline asm
	{ cvt.rn.f16x2.f32 %r232, %f308, %f307; }

	// end inline asm
	// begin inline asm
	{mul.f16x2 %r233,%r232,%r235;
}
	// end inline asm
	// begin inline asm
	{add.f16x2 %r236,%r233,%r238;
}
	// end inline asm
	shr.s64 	%rd105, %rd100, 63;
	shr.u64 	%rd106, %rd105, 61;
	add.s64 	%rd107, %rd100, %rd106;
	shl.b64 	%rd108, %rd107, 1;
	and.b64  	%rd109, %rd108, -16;
	add.s64 	%rd110, %rd85, %rd109;
	st.global.v4.u32 	[%rd110], {%r215, %r222, %r229, %r236};
	add.s32 	%r240, %r239, %r4;
	setp.lt.s32 	%p30, %r240, %r19;
	@%p30 bra 	$L__BB18_4;
$L__BB18_20:
	ret;

}
	// .globl	_Z17LayerNormWarpImplI19BiasAddResidualLoadI6__halffE11AffineStoreIfS1_EfLi8ELi24ELi16ELi32ELi1ELb1EEvT_T0_iidPT1_S8_
.visible .entry _Z17LayerNormWarpImplI19BiasAddResidualLoadI6__halffE11AffineStoreIfS1_EfLi8ELi24ELi16ELi32ELi1ELb1EEvT_T0_iidPT1_S8_(
	.param .align 8 .b8 _Z17LayerNormWarpImplI19BiasAddResidualLoadI6__halffE11AffineStoreIfS1_EfLi8ELi24ELi16ELi32ELi1ELb1EEvT_T0_iidPT1_S8__param_0[32],
	.param .align 8 .b8 _Z17LayerNormWarpImplI19BiasAddResidualLoadI6__halffE11AffineStoreIfS1_EfLi8ELi24ELi16ELi32ELi1ELb1EEvT_T0_iidPT1_S8__param_1[32],
	.param .u32 _Z17LayerNormWarpImplI19BiasAddResidualLoadI6__halffE11AffineStoreIfS1_EfLi8ELi24ELi16ELi32ELi1ELb1EEvT_T0_iidPT1_S8__param_2,
	.param .u32 _Z17LayerNormWarpImplI19BiasAddResidualLoadI6__halffE11AffineStoreIfS1_EfLi8ELi24ELi16ELi32ELi1ELb1EEvT_T0_iidPT1_S8__param_3,
	.param .f64 _Z17LayerNormWarpImplI19BiasAddResidualLoadI6__halffE11AffineStoreIfS1_EfLi8ELi24ELi16ELi32ELi1ELb1EEvT_T0_iidPT1_S8__param_4,
	.param .u64 .ptr .align 1 _Z17LayerNormWarpImplI19BiasAddResidualLoadI6__halffE11AffineStoreIfS1_EfLi8ELi24ELi16ELi32ELi1ELb1EEvT_T0_iidPT1_S8__param_5,
	.param .u64 .ptr .align 1 _Z17LayerNormWarpImplI19BiasAddResidualLoadI6__halffE11AffineStoreIfS1_EfLi8ELi24ELi16ELi32ELi1ELb1EEvT_T0_iidPT1_S8__param_6
)
.maxntid 256
{
	.reg .pred 	%p<33>;
	.reg .b32 	%r<245>;
	.reg .b32 	%f<381>;
	.reg .b64 	%rd<117>;
	.reg .b64 	%fd<3>;

	ld.param.u64 	%rd18, [_Z17LayerNormWarpImplI19BiasAddResidualLoadI6__halffE11AffineStoreIfS1_EfLi8ELi24ELi16ELi32ELi1ELb1EEvT_T0_iidPT1_S8__param_1+24];
	ld.param.u64 	%rd17, [_Z17LayerNormWarpImplI19BiasAddResidualLoadI6__halffE11AffineStoreIfS1_EfLi8ELi24ELi16ELi32ELi1ELb1EEvT_T0_iidPT1_S8__param_1+16];
	ld.param.u64 	%rd16, [_Z17LayerNormWarpImplI19BiasAddResidualLoadI6__halffE11AffineStoreIfS1_EfLi8ELi24ELi16ELi32ELi1ELb1EEvT_T0_iidPT1_S8__param_1+8];
	ld.param.u64 	%rd15, [_Z17LayerNormWarpImplI19BiasAddResidualLoadI6__halffE11AffineStoreIfS1_EfLi8ELi24ELi16ELi32ELi1ELb1EEvT_T0_iidPT1_S8__param_1];
	ld.param.u64 	%rd14, [_Z17LayerNormWarpImplI19BiasAddResidualLoadI6__halffE11AffineStoreIfS1_EfLi8ELi24ELi16ELi32ELi1ELb1EEvT_T0_iidPT1_S8__param_0+24];
	ld.param.u64 	%rd13, [_Z17LayerNormWarpImplI19BiasAddResidualLoadI6__halffE11AffineStoreIfS1_EfLi8ELi24ELi16ELi32ELi1ELb1EEvT_T0_iidPT1_S8__param_0+16];
	ld.param.u64 	%rd12, [_Z17LayerNormWarpImplI19BiasAddResidualLoadI6__halffE11AffineStoreIfS1_EfLi8ELi24ELi16ELi32ELi1ELb1EEvT_T0_iidPT1_S8__param_0+8];
	ld.param.u64 	%rd11, [_Z17LayerNormWarpImplI19BiasAddResidualLoadI6__halffE11AffineStoreIfS1_EfLi8ELi24ELi16ELi32ELi1ELb1EEvT_T0_iidPT1_S8__param_0];
	ld.param.u32 	%r20, [_Z17LayerNormWarpImplI19BiasAddResidualLoadI6__halffE11AffineStoreIfS1_EfLi8ELi24ELi16ELi32ELi1ELb1EEvT_T0_iidPT1_S8__param_2];
	ld.param.u32 	%r21, [_Z17LayerNormWarpImplI19BiasAddResidualLoadI6__halffE11AffineStoreIfS1_EfLi8ELi24ELi16ELi32ELi1ELb1EEvT_T0_iidPT1_S8__param_3];
	setp.lt.s32 	%p1, %r21, 769;
	@%p1 bra 	$L__BB19_2;
	mov.u64 	%rd21, $str;
	cvta.global.u64 	%rd22, %rd21;
	mov.u64 	%rd23, $str$1;
	cvta.global.u64 	%rd24, %rd23;
	mov.u64 	%rd25, __unnamed_20;
	cvta.global.u64 	%rd26, %rd25;
	{ // callseq 19, 0
	.param .b64 param0;
	st.param.b64 	[param0], %rd22;
	.param .b64 param1;
	st.param.b64 	[param1], %rd24;
	.param .b32 param2;
	st.param.b32 	[param2], 462;
	.param .b64 param3;
	st.param.b64 	[param3], %rd26;
	.param .b64 param4;
	st.param.b64 	[param4], 1;
	call.uni 
	__assertfail, 
	(
	param0, 
	param1, 
	param2, 
	param3, 
	param4
	);
	} // callseq 19
$L__BB19_2:
	mov.u32 	%r22, %ctaid.x;
	mov.u32 	%r1, %ntid.y;
	mov.u32 	%r23, %tid.y;
	mad.lo.s32 	%r244, %r22, %r1, %r23;
	setp.ge.s32 	%p2, %r244, %r20;
	@%p2 bra 	$L__BB19_24;
	mov.u32 	%r3, %tid.x;
	shl.b32 	%r24, %r3, 3;
	add.s32 	%r4, %r24, 512;
	shr.u32 	%r25, %r4, 3;
	cvta.to.global.u64 	%rd27, %rd12;
	mul.wide.u32 	%rd28, %r25, 16;
	add.s64 	%rd4, %rd27, %rd28;
	cvta.to.global.u64 	%rd29, %rd17;
	add.s64 	%rd5, %rd29, %rd28;
	cvta.to.global.u64 	%rd30, %rd18;
	add.s64 	%rd6, %rd30, %rd28;
	mov.u32 	%r26, %nctaid.x;
	mul.lo.s32 	%r5, %r26, %r1;
$L__BB19_4:
	setp.ge.s32 	%p3, %r4, %r21;
	cvt.s64.s32 	%rd7, %r244;
	shl.b32 	%r91, %r3, 3;
	cvt.u64.u32 	%rd31, %r91;
	mad.lo.s64 	%rd8, %rd14, %rd7, %rd31;
	shr.s64 	%rd32, %rd8, 63;
	shr.u64 	%rd33, %rd32, 61;
	add.s64 	%rd34, %rd8, %rd33;
	cvta.to.global.u64 	%rd35, %rd11;
	shl.b64 	%rd36, %rd34, 1;
	and.b64  	%rd37, %rd36, -16;
	add.s64 	%rd38, %rd35, %rd37;
	ld.global.v2.u64 	{%rd39, %rd40}, [%rd38];
	mov.b64 	{%r40, %r46}, %rd40;
	mov.b64 	{%r28, %r34}, %rd39;
	ld.global.v2.u64 	{%rd41, %rd42}, [%rd4+-1024];
	mov.b64 	{%r44, %r50}, %rd42;
	mov.b64 	{%r32, %r38}, %rd41;
	cvta.to.global.u64 	%rd43, %rd13;
	add.s64 	%rd44, %rd43, %rd37;
	ld.global.v2.u64 	{%rd45, %rd46}, [%rd44];
	mov.b64 	{%r41, %r47}, %rd46;
	mov.b64 	{%r29, %r35}, %rd45;
	// begin inline asm
	{add.f16x2 %r27,%r28,%r29;
}
	// end inline asm
	// begin inline asm
	{add.f16x2 %r30,%r27,%r32;
}
	// end inline asm
	// begin inline asm
	{add.f16x2 %r33,%r34,%r35;
}
	// end inline asm
	// begin inline asm
	{add.f16x2 %r36,%r33,%r38;
}
	// end inline asm
	// begin inline asm
	{add.f16x2 %r39,%r40,%r41;
}
	// end inline asm
	// begin inline asm
	{add.f16x2 %r42,%r39,%r44;
}
	// end inline asm
	// begin inline asm
	{add.f16x2 %r45,%r46,%r47;
}
	// end inline asm
	// begin inline asm
	{add.f16x2 %r48,%r45,%r50;
}
	// end inline asm
	// begin inline asm
	{.reg .f16 low,high;
  mov.b32 {low,high},%r30;
  cvt.f32.f16 %f88, low;}

	// end inline asm
	// begin inline asm
	{.reg .f16 low,high;
  mov.b32 {low,high},%r30;
  cvt.f32.f16 %f89, high;}

	// end inline asm
	// begin inline asm
	{.reg .f16 low,high;
  mov.b32 {low,high},%r36;
  cvt.f32.f16 %f90, low;}

	// end inline asm
	// begin inline asm
	{.reg .f16 low,high;
  mov.b32 {low,high},%r36;
  cvt.f32.f16 %f91, high;}

	// end inline asm
	// begin inline asm
	{.reg .f16 low,high;
  mov.b32 {low,high},%r42;
  cvt.f32.f16 %f92, low;}

	// end inline asm
	// begin inline asm
	{.reg .f16 low,high;
  mov.b32 {low,high},%r42;
  cvt.f32.f16 %f93, high;}

	// end inline asm
	// begin inline asm
	{.reg .f16 low,high;
  mov.b32 {low,high},%r48;
  cvt.f32.f16 %f94, low;}

	// end inline asm
	// begin inline asm
	{.reg .f16 low,high;
  mov.b32 {low,high},%r48;
  cvt.f32.f16 %f95, high;}

	// end inline asm
	mov.f32 	%f106, 0f3F800000;
	div.approx.f32 	%f107, %f88, %f106;
	add.f32 	%f108, %f107, 0f00000000;
	sub.f32 	%f109, %f88, %f108;
	fma.rn.f32 	%f110, %f88, %f109, 0f00000000;
	sub.f32 	%f111, %f89, %f108;
	mov.f32 	%f112, 0f40000000;
	div.approx.f32 	%f113, %f111, %f112;
	add.f32 	%f114, %f108, %f113;
	sub.f32 	%f115, %f89, %f114;
	fma.rn.f32 	%f116, %f111, %f115, %f110;
	sub.f32 	%f117, %f90, %f114;
	mov.f32 	%f118, 0f40400000;
	div.approx.f32 	%f119, %f117, %f118;
	add.f32 	%f120, %f114, %f119;
	sub.f32 	%f121, %f90, %f120;
	fma.rn.f32 	%f122, %f117, %f121, %f116;
	sub.f32 	%f123, %f91, %f120;
	mov.f32 	%f124, 0f40800000;
	div.approx.f32 	%f125, %f123, %f124;
	add.f32 	%f126, %f120, %f125;
	sub.f32 	%f127, %f91, %f126;
	fma.rn.f32 	%f128, %f123, %f127, %f122;
	sub.f32 	%f129, %f92, %f126;
	mov.f32 	%f130, 0f40A00000;
	div.approx.f32 	%f131, %f129, %f130;
	add.f32 	%f132, %f126, %f131;
	sub.f32 	%f133, %f92, %f132;
	fma.rn.f32 	%f134, %f129, %f133, %f128;
	sub.f32 	%f135, %f93, %f132;
	mov.f32 	%f136, 0f40C00000;
	div.approx.f32 	%f137, %f135, %f136;
	add.f32 	%f138, %f132, %f137;
	sub.f32 	%f139, %f93, %f138;
	fma.rn.f32 	%f140, %f135, %f139, %f134;
	sub.f32 	%f141, %f94, %f138;
	mov.f32 	%f142, 0f40E00000;
	div.approx.f32 	%f143, %f141, %f142;
	add.f32 	%f144, %f138, %f143;
	sub.f32 	%f145, %f94, %f144;
	fma.rn.f32 	%f146, %f141, %f145, %f140;
	sub.f32 	%f147, %f95, %f144;
	mov.f32 	%f148, 0f41000000;
	div.approx.f32 	%f149, %f147, %f148;
	add.f32 	%f150, %f144, %f149;
	sub.f32 	%f151, %f95, %f150;
	fma.rn.f32 	%f152, %f147, %f151, %f146;
	add.s64 	%rd47, %rd8, 256;
	shr.s64 	%rd48, %rd47, 63;
	shr.u64 	%rd49, %rd48, 61;
	add.s64 	%rd50, %rd47, %rd49;
	shl.b64 	%rd51, %rd50, 1;
	and.b64  	%rd52, %rd51, -16;
	add.s64 	%rd53, %rd35, %rd52;
	ld.global.v2.u64 	{%rd54, %rd55}, [%rd53];
	mov.b64 	{%r72, %r78}, %rd55;
	mov.b64 	{%r60, %r66}, %rd54;
	ld.global.v2.u64 	{%rd56, %rd57}, [%rd4+-512];
	mov.b64 	{%r76, %r82}, %rd57;
	mov.b64 	{%r64, %r70}, %rd56;
	add.s64 	%rd58, %rd43, %rd52;
	ld.global.v2.u64 	{%rd59, %rd60}, [%rd58];
	mov.b64 	{%r73, %r79}, %rd60;
	mov.b64 	{%r61, %r67}, %rd59;
	// begin inline asm
	{add.f16x2 %r59,%r60,%r61;
}
	// end inline asm
	// begin inline asm
	{add.f16x2 %r62,%r59,%r64;
}
	// end inline asm
	// begin inline asm
	{add.f16x2 %r65,%r66,%r67;
}
	// end inline asm
	// begin inline asm
	{add.f16x2 %r68,%r65,%r70;
}
	// end inline asm
	// begin inline asm
	{add.f16x2 %r71,%r72,%r73;
}
	// end inline asm
	// begin inline asm
	{add.f16x2 %r74,%r71,%r76;
}
	// end inline asm
	// begin inline asm
	{add.f16x2 %r77,%r78,%r79;
}
	// end inline asm
	// begin inline asm
	{add.f16x2 %r80,%r77,%r82;
}
	// end inline asm
	// begin inline asm
	{.reg .f16 low,high;
  mov.b32 {low,high},%r62;
  cvt.f32.f16 %f96, low;}

	// end inline asm
	// begin inline asm
	{.reg .f16 low,high;
  mov.b32 {low,high},%r62;
  cvt.f32.f16 %f97, high;}

	// end inline asm
	// begin inline asm
	{.reg .f16 low,high;
  mov.b32 {low,high},%r68;
  cvt.f32.f16 %f98, low;}

	// end inline asm
	// begin inline asm
	{.reg .f16 low,high;
  mov.b32 {low,high},%r68;
  cvt.f32.f16 %f99, high;}

	// end inline asm
	// begin inline asm
	{.reg .f16 low,high;
  mov.b32 {low,high},%r74;
  cvt.f32.f16 %f100, low;}

	// end inline asm
	// begin inline asm
	{.reg .f16 low,high;
  mov.b32 {low,high},%r74;
  cvt.f32.f16 %f101, high;}

	// end inline asm
	// begin inline asm
	{.reg .f16 low,high;
  mov.b32 {low,high},%r80;
  cvt.f32.f16 %f102, low;}

	// end inline asm
	// begin inline asm
	{.reg .f16 low,high;
  mov.b32 {low,high},%r80;
  cvt.f32.f16 %f103, high;}

	// end inline asm
	sub.f32 	%f153, %f96, %f150;
	mov.f32 	%f154, 0f41100000;
	div.approx.f32 	%f155, %f153, %f154;
	add.f32 	%f156, %f150, %f155;
	sub.f32 	%f157, %f96, %f156;
	fma.rn.f32 	%f158, %f153, %f157, %f152;
	sub.f32 	%f159, %f97, %f156;
	mov.f32 	%f160, 0f41200000;
	div.approx.f32 	%f161, %f159, %f160;
	add.f32 	%f162, %f156, %f161;
	sub.f32 	%f163, %f97, %f162;
	fma.rn.f32 	%f164, %f159, %f163, %f158;
	sub.f32 	%f165, %f98, %f162;
	mov.f32 	%f166, 0f41300000;
	div.approx.f32 	%f167, %f165, %f166;
	add.f32 	%f168, %f162, %f167;
	sub.f32 	%f169, %f98, %f168;
	fma.rn.f32 	%f170, %f165, %f169, %f164;
	sub.f32 	%f171, %f99, %f168;
	mov.f32 	%f172, 0f41400000;
	div.approx.f32 	%f173, %f171, %f172;
	add.f32 	%f174, %f168, %f173;
	sub.f32 	%f175, %f99, %f174;
	fma.rn.f32 	%f176, %f171, %f175, %f170;
	sub.f32 	%f177, %f100, %f174;
	mov.f32 	%f178, 0f41500000;
	div.approx.f32 	%f179, %f177, %f178;
	add.f32 	%f180, %f174, %f179;
	sub.f32 	%f181, %f100, %f180;
	fma.rn.f32 	%f182, %f177, %f181, %f176;
	sub.f32 	%f183, %f101, %f180;
	mov.f32 	%f184, 0f41600000;
	div.approx.f32 	%f185, %f183, %f184;
	add.f32 	%f186, %f180, %f185;
	sub.f32 	%f187, %f101, %f186;
	fma.rn.f32 	%f188, %f183, %f187, %f182;
	sub.f32 	%f189, %f102, %f186;
	mov.f32 	%f190, 0f41700000;
	div.approx.f32 	%f191, %f189, %f190;
	add.f32 	%f192, %f186, %f191;
	sub.f32 	%f193, %f102, %f192;
	fma.rn.f32 	%f194, %f189, %f193, %f188;
	sub.f32 	%f195, %f103, %f192;
	mov.f32 	%f367, 0f41800000;
	div.approx.f32 	%f196, %f195, %f367;
	add.f32 	%f365, %f192, %f196;
	sub.f32 	%f197, %f103, %f365;
	fma.rn.f32 	%f366, %f195, %f197, %f194;
	mov.f32 	%f354, 0f00000000;
	mov.f32 	%f355, %f354;
	mov.f32 	%f356, %f354;
	mov.f32 	%f357, %f354;
	mov.f32 	%f358, %f354;
	mov.f32 	%f359, %f354;
	mov.f32 	%f360, %f354;
	mov.f32 	%f361, %f354;
	@%p3 bra 	$L__BB19_6;
	add.s64 	%rd61, %rd8, 512;
	shr.s64 	%rd62, %rd61, 63;
	shr.u64 	%rd63, %rd62, 61;
	add.s64 	%rd64, %rd61, %rd63;
	cvta.to.global.u64 	%rd65, %rd11;
	shl.b64 	%rd66, %rd64, 1;
	and.b64  	%rd67, %rd66, -16;
	add.s64 	%rd68, %rd65, %rd67;
	ld.global.v2.u64 	{%rd69, %rd70}, [%rd68];
	mov.b64 	{%r105, %r111}, %rd70;
	mov.b64 	{%r93, %r99}, %rd69;
	ld.global.v2.u64 	{%rd71, %rd72}, [%rd4];
	mov.b64 	{%r109, %r115}, %rd72;
	mov.b64 	{%r97, %r103}, %rd71;
	cvta.to.global.u64 	%rd73, %rd13;
	add.s64 	%rd74, %rd73, %rd67;
	ld.global.v2.u64 	{%rd75, %rd76}, [%rd74];
	mov.b64 	{%r106, %r112}, %rd76;
	mov.b64 	{%r94, %r100}, %rd75;
	// begin inline asm
	{add.f16x2 %r92,%r93,%r94;
}
	// end inline asm
	// begin inline asm
	{add.f16x2 %r95,%r92,%r97;
}
	// end inline asm
	// begin inline asm
	{add.f16x2 %r98,%r99,%r100;
}
	// end inline asm
	// begin inline asm
	{add.f16x2 %r101,%r98,%r103;
}
	// end inline asm
	// begin inline asm
	{add.f16x2 %r104,%r105,%r106;
}
	// end inline asm
	// begin inline asm
	{add.f16x2 %r107,%r104,%r109;
}
	// end inline asm
	// begin inline asm
	{add.f16x2 %r110,%r111,%r112;
}
	// end inline asm
	// begin inline asm
	{add.f16x2 %r113,%r110,%r115;
}
	// end inline asm
	// begin inline asm
	{.reg .f16 low,high;
  mov.b32 {low,high},%r95;
  cvt.f32.f16 %f361, low;}

	// end inline asm
	// begin inline asm
	{.reg .f16 low,high;
  mov.b32 {low,high},%r95;
  cvt.f32.f16 %f360, high;}

	// end inline asm
	// begin inline asm
	{.reg .f16 low,high;
  mov.b32 {low,high},%r101;
  cvt.f32.f16 %f359, low;}

	// end inline asm
	// begin inline asm
	{.reg .f16 low,high;
  mov.b32 {low,high},%r101;
  cvt.f32.f16 %f358, high;}

	// end inline asm
	// begin inline asm
	{.reg .f16 low,high;
  mov.b32 {low,high},%r107;
  cvt.f32.f16 %f357, low;}

	// end inline asm
	// begin inline asm
	{.reg .f16 low,high;
  mov.b32 {low,high},%r107;
  cvt.f32.f16 %f356, high;}

	// end inline asm
	// begin inline asm
	{.reg .f16 low,high;
  mov.b32 {low,high},%r113;
  cvt.f32.f16 %f355, low;}

	// end inline asm
	// begin inline asm
	{.reg .f16 low,high;
  mov.b32 {low,high},%r113;
  cvt.f32.f16 %f354, high;}

	// end inline asm
	sub.f32 	%f207, %f361, %f365;
	mov.f32 	%f208, 0f41880000;
	div.approx.f32 	%f209, %f207, %f208;
	add.f32 	%f210, %f365, %f209;
	sub.f32 	%f211, %f361, %f210;
	fma.rn.f32 	%f212, %f207, %f211, %f366;
	sub.f32 	%f213, %f360, %f210;
	mov.f32 	%f214, 0f41900000;
	div.approx.f32 	%f215, %f213, %f214;
	add.f32 	%f216, %f210, %f215;
	sub.f32 	%f217, %f360, %f216;
	fma.rn.f32 	%f218, %f213, %f217, %f212;
	sub.f32 	%f219, %f359, %f216;
	mov.f32 	%f220, 0f41980000;
	div.approx.f32 	%f221, %f219, %f220;
	add.f32 	%f222, %f216, %f221;
	sub.f32 	%f223, %f359, %f222;
	fma.rn.f32 	%f224, %f219, %f223, %f218;
	sub.f32 	%f225, %f358, %f222;
	mov.f32 	%f226, 0f41A00000;
	div.approx.f32 	%f227, %f225, %f226;
	add.f32 	%f228, %f222, %f227;
	sub.f32 	%f229, %f358, %f228;
	fma.rn.f32 	%f230, %f225, %f229, %f224;
	sub.f32 	%f231, %f357, %f228;
	mov.f32 	%f232, 0f41A80000;
	div.approx.f32 	%f233, %f231, %f232;
	add.f32 	%f234, %f228, %f233;
	sub.f32 	%f235, %f357, %f234;
	fma.rn.f32 	%f236, %f231, %f235, %f230;
	sub.f32 	%f237, %f356, %f234;
	mov.f32 	%f238, 0f41B00000;
	div.approx.f32 	%f239, %f237, %f238;
	add.f32 	%f240, %f234, %f239;
	sub.f32 	%f241, %f356, %f240;
	fma.rn.f32 	%f242, %f237, %f241, %f236;
	sub.f32 	%f243, %f355, %f240;
	mov.f32 	%f244, 0f41B80000;
	div.approx.f32 	%f245, %f243, %f244;
	add.f32 	%f246, %f240, %f245;
	sub.f32 	%f247, %f355, %f246;
	fma.rn.f32 	%f248, %f243, %f247, %f242;
	sub.f32 	%f249, %f354, %f246;
	mov.f32 	%f367, 0f41C00000;
	div.approx.f32 	%f250, %f249, %f367;
	add.f32 	%f365, %f246, %f250;
	sub.f32 	%f251, %f354, %f365;
	fma.rn.f32 	%f366, %f249, %f251, %f248;
$L__BB19_6:
	mov.b32 	%r124, %f365;
	shfl.sync.down.b32	%r7|%p4, %r124, 16, 31, -1;
	mov.b32 	%r125, %f366;
	shfl.sync.down.b32	%r8|%p5, %r125, 16, 31, -1;
	mov.b32 	%r126, %f367;
	shfl.sync.down.b32	%r127|%p6, %r126, 16, 31, -1;
	mov.b32 	%f40, %r127;
	setp.eq.f32 	%p7, %f40, 0f00000000;
	@%p7 bra 	$L__BB19_8;
	mov.b32 	%f252, %r8;
	mov.b32 	%f253, %r7;
	add.f32 	%f41, %f367, %f40;
	div.approx.f32 	%f254, %f40, %f41;
	sub.f32 	%f255, %f253, %f365;
	fma.rn.f32 	%f365, %f255, %f254, %f365;
	mul.f32 	%f256, %f255, %f255;
	mul.f32 	%f257, %f367, %f256;
	fma.rn.f32 	%f258, %f257, %f254, %f252;
	add.f32 	%f366, %f366, %f258;
	mov.f32 	%f367, %f41;
$L__BB19_8:
	mov.b32 	%r128, %f365;
	shfl.sync.down.b32	%r9|%p8, %r128, 8, 31, -1;
	mov.b32 	%r129, %f366;
	shfl.sync.down.b32	%r10|%p9, %r129, 8, 31, -1;
	mov.b32 	%r130, %f367;
	shfl.sync.down.b32	%r131|%p10, %r130, 8, 31, -1;
	mov.b32 	%f47, %r131;
	setp.eq.f32 	%p11, %f47, 0f00000000;
	@%p11 bra 	$L__BB19_10;
	mov.b32 	%f259, %r10;
	mov.b32 	%f260, %r9;
	add.f32 	%f48, %f367, %f47;
	div.approx.f32 	%f261, %f47, %f48;
	sub.f32 	%f262, %f260, %f365;
	fma.rn.f32 	%f365, %f262, %f261, %f365;
	mul.f32 	%f263, %f262, %f262;
	mul.f32 	%f264, %f367, %f263;
	fma.rn.f32 	%f265, %f264, %f261, %f259;
	add.f32 	%f366, %f366, %f265;
	mov.f32 	%f367, %f48;
$L__BB19_10:
	mov.b32 	%r132, %f365;
	shfl.sync.down.b32	%r11|%p12, %r132, 4, 31, -1;
	mov.b32 	%r133, %f366;
	shfl.sync.down.b32	%r12|%p13, %r133, 4, 31, -1;
	mov.b32 	%r134, %f367;
	shfl.sync.down.b32	%r135|%p14, %r134, 4, 31, -1;
	mov.b32 	%f54, %r135;
	setp.eq.f32 	%p15, %f54, 0f00000000;
	@%p15 bra 	$L__BB19_12;
	mov.b32 	%f266, %r12;
	mov.b32 	%f267, %r11;
	add.f32 	%f55, %f367, %f54;
	div.approx.f32 	%f268, %f54, %f55;
	sub.f32 	%f269, %f267, %f365;
	fma.rn.f32 	%f365, %f269, %f268, %f365;
	mul.f32 	%f270, %f269, %f269;
	mul.f32 	%f271, %f367, %f270;
	fma.rn.f32 	%f272, %f271, %f268, %f266;
	add.f32 	%f366, %f366, %f272;
	mov.f32 	%f367, %f55;
$L__BB19_12:
	mov.b32 	%r136, %f365;
	shfl.sync.down.b32	%r13|%p16, %r136, 2, 31, -1;
	mov.b32 	%r137, %f366;
	shfl.sync.down.b32	%r14|%p17, %r137, 2, 31, -1;
	mov.b32 	%r138, %f367;
	shfl.sync.down.b32	%r139|%p18, %r138, 2, 31, -1;
	mov.b32 	%f61, %r139;
	setp.eq.f32 	%p19, %f61, 0f00000000;
	@%p19 bra 	$L__BB19_14;
	mov.b32 	%f273, %r14;
	mov.b32 	%f274, %r13;
	add.f32 	%f62, %f367, %f61;
	div.approx.f32 	%f275, %f61, %f62;
	sub.f32 	%f276, %f274, %f365;
	fma.rn.f32 	%f365, %f276, %f275, %f365;
	mul.f32 	%f277, %f276, %f276;
	mul.f32 	%f278, %f367, %f277;
	fma.rn.f32 	%f279, %f278, %f275, %f273;
	add.f32 	%f366, %f366, %f279;
	mov.f32 	%f367, %f62;
$L__BB19_14:
	mov.b32 	%r140, %f365;
	shfl.sync.down.b32	%r15|%p20, %r140, 1, 31, -1;
	mov.b32 	%r141, %f366;
	shfl.sync.down.b32	%r16|%p21, %r141, 1, 31, -1;
	mov.b32 	%r142, %f367;
	shfl.sync.down.b32	%r143|%p22, %r142, 1, 31, -1;
	mov.b32 	%f68, %r143;
	setp.eq.f32 	%p23, %f68, 0f00000000;
	@%p23 bra 	$L__BB19_16;
	mov.b32 	%f280, %r16;
	mov.b32 	%f281, %r15;
	add.f32 	%f69, %f367, %f68;
	div.approx.f32 	%f282, %f68, %f69;
	sub.f32 	%f283, %f281, %f365;
	fma.rn.f32 	%f365, %f283, %f282, %f365;
	mul.f32 	%f284, %f283, %f283;
	mul.f32 	%f285, %f367, %f284;
	fma.rn.f32 	%f286, %f285, %f282, %f280;
	add.f32 	%f366, %f366, %f286;
	mov.f32 	%f367, %f69;
$L__BB19_16:
	ld.param.f64 	%fd2, [_Z17LayerNormWarpImplI19BiasAddResidualLoadI6__halffE11AffineStoreIfS1_EfLi8ELi24ELi16ELi32ELi1ELb1EEvT_T0_iidPT1_S8__param_4];
	mov.b32 	%r144, %f365;
	shfl.sync.idx.b32	%r17|%p24, %r144, 0, 31, -1;
	mov.b32 	%r145, %f366;
	shfl.sync.idx.b32	%r146|%p25, %r145, 0, 31, -1;
	mov.b32 	%r147, %f367;
	shfl.sync.idx.b32	%r148|%p26, %r147, 0, 31, -1;
	mov.b32 	%f287, %r146;
	mov.b32 	%f288, %r148;
	div.approx.f32 	%f289, %f287, %f288;
	max.f32 	%f290, %f289, 0f00000000;
	cvt.rn.f32.f64 	%f291, %fd2;
	add.f32 	%f292, %f290, %f291;
	abs.f32 	%f75, %f292;
	setp.lt.f32 	%p27, %f75, 0f00800000;
	mul.f32 	%f293, %f292, 0f4B800000;
	selp.f32 	%f76, %f293, %f292, %p27;
	mov.b32 	%r18, %f76;
	add.s32 	%r149, %r18, -8388608;
	setp.gt.u32 	%p28, %r149, 2130706431;
	@%p28 bra 	$L__BB19_18;
	and.b32  	%r150, %r18, 16777215;
	or.b32  	%r151, %r150, 1056964608;
	mov.b32 	%f294, %r151;
	sub.s32 	%r152, %r151, %r18;
	add.s32 	%r153, %r152, 201326592;
	selp.b32 	%r154, %r153, %r152, %p27;
	rsqrt.approx.ftz.f32 	%f295, %f294;
	mul.f32 	%f296, %f295, %f295;
	neg.f32 	%f297, %f296;
	fma.rn.f32 	%f298, %f295, %f295, %f297;
	neg.f32 	%f299, %f294;
	fma.rn.f32 	%f300, %f296, %f299, 0f3F800000;
	fma.rn.f32 	%f301, %f298, %f299, %f300;
	fma.rn.f32 	%f302, %f301, 0f3EC00000, 0f3F000000;
	mul.f32 	%f303, %f295, %f301;
	fma.rn.f32 	%f304, %f302, %f303, %f295;
	shr.s32 	%r155, %r154, 1;
	mov.b32 	%r156, %f304;
	add.s32 	%r157, %r155, %r156;
	mov.b32 	%f380, %r157;
	bra.uni 	$L__BB19_19;
$L__BB19_18:
	rsqrt.approx.ftz.f32 	%f380, %f76;
$L__BB19_19:
	setp.ne.s32 	%p30, %r3, 0;
	@%p30 bra 	$L__BB19_21;
	ld.param.u64 	%rd116, [_Z17LayerNormWarpImplI19BiasAddResidualLoadI6__halffE11AffineStoreIfS1_EfLi8ELi24ELi16ELi32ELi1ELb1EEvT_T0_iidPT1_S8__param_6];
	ld.param.u64 	%rd115, [_Z17LayerNormWarpImplI19BiasAddResidualLoadI6__halffE11AffineStoreIfS1_EfLi8ELi24ELi16ELi32ELi1ELb1EEvT_T0_iidPT1_S8__param_5];
	cvta.to.global.u64 	%rd77, %rd115;
	shl.b64 	%rd78, %rd7, 2;
	add.s64 	%rd79, %rd77, %rd78;
	st.global.u32 	[%rd79], %r17;
	cvta.to.global.u64 	%rd80, %rd116;
	add.s64 	%rd81, %rd80, %rd78;
	st.global.f32 	[%rd81], %f380;
$L__BB19_21:
	mov.b32 	%f321, %r17;
	sub.f32 	%f322, %f88, %f321;
	mul.f32 	%f305, %f380, %f322;
	sub.f32 	%f323, %f89, %f321;
	mul.f32 	%f306, %f380, %f323;
	sub.f32 	%f324, %f90, %f321;
	mul.f32 	%f307, %f380, %f324;
	sub.f32 	%f325, %f91, %f321;
	mul.f32 	%f308, %f380, %f325;
	sub.f32 	%f326, %f92, %f321;
	mul.f32 	%f309, %f380, %f326;
	sub.f32 	%f327, %f93, %f321;
	mul.f32 	%f310, %f380, %f327;
	sub.f32 	%f328, %f94, %f321;
	mul.f32 	%f311, %f380, %f328;
	sub.f32 	%f329, %f95, %f321;
	mul.f32 	%f312, %f380, %f329;
	sub.f32 	%f330, %f96, %f321;
	mul.f32 	%f313, %f380, %f330;
	sub.f32 	%f331, %f97, %f321;
	mul.f32 	%f314, %f380, %f331;
	sub.f32 	%f332, %f98, %f321;
	mul.f32 	%f315, %f380, %f332;
	sub.f32 	%f333, %f99, %f321;
	mul.f32 	%f316, %f380, %f333;
	sub.f32 	%f334, %f100, %f321;
	mul.f32 	%f317, %f380, %f334;
	sub.f32 	%f335, %f101, %f321;
	mul.f32 	%f318, %f380, %f335;
	sub.f32 	%f336, %f102, %f321;
	mul.f32 	%f319, %f380, %f336;
	sub.f32 	%f337, %f103, %f321;
	mul.f32 	%f320, %f380, %f337;
	sub.f32 	%f338, %f361, %f321;
	mul.f32 	%f80, %f380, %f338;
	sub.f32 	%f339, %f360, %f321;
	mul.f32 	%f81, %f380, %f339;
	sub.f32 	%f340, %f359, %f321;
	mul.f32 	%f82, %f380, %f340;
	sub.f32 	%f341, %f358, %f321;
	mul.f32 	%f83, %f380, %f341;
	sub.f32 	%f342, %f357, %f321;
	mul.f32 	%f84, %f380, %f342;
	sub.f32 	%f343, %f356, %f321;
	mul.f32 	%f85, %f380, %f343;
	sub.f32 	%f344, %f355, %f321;
	mul.f32 	%f86, %f380, %f344;
	sub.f32 	%f345, %f354, %f321;
	mul.f32 	%f87, %f380, %f345;
	shl.b32 	%r214, %r3, 3;
	cvt.u64.u32 	%rd82, %r214;
	mad.lo.s64 	%rd9, %rd16, %rd7, %rd82;
	ld.global.v2.u64 	{%rd83, %rd84}, [%rd5+-1024];
	mov.b64 	{%r175, %r182}, %rd84;
	mov.b64 	{%r161, %r168}, %rd83;
	ld.global.v2.u64 	{%rd85, %rd86}, [%rd6+-1024];
	mov.b64 	{%r178, %r185}, %rd86;
	mov.b64 	{%r164, %r171}, %rd85;
	// begin inline asm
	{ cvt.rn.f16x2.f32 %r158, %f306, %f305; }

	// end inline asm
	// begin inline asm
	{mul.f16x2 %r159,%r158,%r161;
}
	// end inline asm
	// begin inline asm
	{add.f16x2 %r162,%r159,%r164;
}
	// end inline asm
	// begin inline asm
	{ cvt.rn.f16x2.f32 %r165, %f308, %f307; }

	// end inline asm
	// begin inline asm
	{mul.f16x2 %r166,%r165,%r168;
}
	// end inline asm
	// begin inline asm
	{add.f16x2 %r169,%r166,%r171;
}
	// end inline asm
	// begin inline asm
	{ cvt.rn.f16x2.f32 %r172, %f310, %f309; }

	// end inline asm
	// begin inline asm
	{mul.f16x2 %r173,%r172,%r175;
}
	// end inline asm
	// begin inline asm
	{add.f16x2 %r176,%r173,%r178;
}
	// end inline asm
	// begin inline asm
	{ cvt.rn.f16x2.f32 %r179, %f312, %f311; }

	// end inline asm
	// begin inline asm
	{mul.f16x2 %r180,%r179,%r182;
}
	// end inline asm
	// begin inline asm
	{add.f16x2 %r183,%r180,%r185;
}
	// end inline asm
	shr.s64 	%rd87, %rd9, 63;
	shr.u64 	%rd88, %rd87, 61;
	add.s64 	%rd89, %rd9, %rd88;
	cvta.to.global.u64 	%rd10, %rd15;
	shl.b64 	%rd90, %rd89, 1;
	and.b64  	%rd91, %rd90, -16;
	add.s64 	%rd92, %rd10, %rd91;
	st.global.v4.u32 	[%rd92], {%r162, %r169, %r176, %r183};
	add.s64 	%rd93, %rd9, 256;
	ld.global.v2.u64 	{%rd94, %rd95}, [%rd5+-512];
	mov.b64 	{%r203, %r210}, %rd95;
	mov.b64 	{%r189, %r196}, %rd94;
	ld.global.v2.u64 	{%rd96, %rd97}, [%rd6+-512];
	mov.b64 	{%r206, %r213}, %rd97;
	mov.b64 	{%r192, %r199}, %rd96;
	// begin inline asm
	{ cvt.rn.f16x2.f32 %r186, %f314, %f313; }

	// end inline asm
	// begin inline asm
	{mul.f16x2 %r187,%r186,%r189;
}
	// end inline asm
	// begin inline asm
	{add.f16x2 %r190,%r187,%r192;
}
	// end inline asm
	// begin inline asm
	{ cvt.rn.f16x2.f32 %r193, %f316, %f315; }

	// end inline asm
	// begin inline asm
	{mul.f16x2 %r194,%r193,%r196;
}
	// end inline asm
	// begin inline asm
	{add.f16x2 %r197,%r194,%r199;
}
	// end inline asm
	// begin inline asm
	{ cvt.rn.f16x2.f32 %r200, %f318, %f317; }

	// end inline asm
	// begin inline asm
	{mul.f16x2 %r201,%r200,%r203;
}
	// end inline asm
	// begin inline asm
	{add.f16x2 %r204,%r201,%r206;
}
	// end inline asm
	// begin inline asm
	{ cvt.rn.f16x2.f32 %r207, %f320, %f319; }

	// end inline asm
	// begin inline asm
	{mul.f16x2 %r208,%r207,%r210;
}
	// end inline asm
	// begin inline asm
	{add.f16x2 %r211,%r208,%r213;
}
	// end inline asm
	shr.s64 	%rd98, %rd93, 63;
	shr.u64 	%rd99, %rd98, 61;
	add.s64 	%rd100, %rd93, %rd99;
	shl.b64 	%rd101, %rd100, 1;
	and.b64  	%rd102, %rd101, -16;
	add.s64 	%rd103, %rd10, %rd102;
	st.global.v4.u32 	[%rd103], {%r190, %r197, %r204, %r211};
	@%p3 bra 	$L__BB19_23;
	add.s64 	%rd104, %rd9, 512;
	ld.global.v2.u64 	{%rd105, %rd106}, [%rd5];
	mov.b64 	{%r232, %r239}, %rd106;
	mov.b64 	{%r218, %r225}, %rd105;
	ld.global.v2.u64 	{%rd107, %rd108}, [%rd6];
	mov.b64 	{%r235, %r242}, %rd108;
	mov.b64 	{%r221, %r228}, %rd107;
	// begin inline asm
	{ cvt.rn.f16x2.f32 %r215, %f81, %f80; }

	// end inline asm
	// begin inline asm
	{mul.f16x2 %r216,%r215,%r218;
}
	// end inline asm
	// begin inline asm
	{add.f16x2 %r219,%r216,%r221;
}
	// end inline asm
	// begin inline asm
	{ cvt.rn.f16x2.f32 %r222, %f83, %f82; }

	// end inline asm
	// begin inline asm
	{mul.f16x2 %r223,%r222,%r225;
}
	// end inline asm
	// begin inline asm
	{add.f16x2 %r226,%r223,%r228;
}
	// end inline asm
	// begin inline asm
	{ cvt.rn.f16x2.f32 %r229, %f85, %f84; }

	// end inline asm
	// begin inline asm
	{mul.f16x2 %r230,%r229,%r232;
}
	// end inline asm
	// begin inline asm
	{add.f16x2 %r233,%r230,%r235;
}
	// end inline asm
	// begin inline asm
	{ cvt.rn.f16x2.f32 %r236, %f87, %f86; }

	// end inline asm
	// begin inline asm
	{mul.f16x2 %r237,%r236,%r239;
}
	// end inline asm
	// begin inline asm
	{add.f16x2 %r240,%r237,%r242;
}
	// end inline asm
	shr.s64 	%rd109, %rd104, 63;
	shr.u64 	%rd110, %rd109, 61;
	add.s64 	%rd111, %rd104, %rd110;
	shl.b64 	%rd112, %rd111, 1;
	and.b64  	%rd113, %rd112, -16;
	add.s64 	%rd114, %rd10, %rd113;
	st.global.v4.u32 	[%rd114], {%r219, %r226, %r233, %r240};
$L__BB19_23:
	cvt.u32.u64 	%r243, %rd7;
	add.s32 	%r244, %r243, %r5;
	setp.lt.s32 	%p32, %r244, %r20;
	@%p32 bra 	$L__BB19_4;
$L__BB19_24:
	ret;

}
	// .globl	_Z17LayerNormWarpImplI19BiasAddResidualLoadI6__halffE11AffineStoreIfS1_EfLi8ELi32ELi32ELi32ELi1ELb0EEvT_T0_iidPT1_S8_
.visible .entry _Z17LayerNormWarpImplI19BiasAddResidualLoadI6__halffE11AffineStoreIfS1_EfLi8ELi32ELi32ELi32ELi1ELb0EEvT_T0_iidPT1_S8_(
	.param .align 8 .b8 _Z17LayerNormWarpImplI19BiasAddResidualLoadI6__halffE11AffineStoreIfS1_EfLi8ELi32ELi32ELi32ELi1ELb0EEvT_T0_iidPT1_S8__param_0[32],
	.param .align 8 .b8 _Z17LayerNormWarpImplI19BiasAddResidualLoadI6__halffE11AffineStoreIfS1_EfLi8ELi32ELi32ELi32ELi1ELb0EEvT_T0_iidPT1_S8__param_1[32],
	.param .u32 _Z17LayerNormWarpImplI19BiasAddResidualLoadI6__halffE11AffineStoreIfS1_EfLi8ELi32ELi32ELi32ELi1ELb0EEvT_T0_iidPT1_S8__param_2,
	.param .u32 _Z17LayerNormWarpImplI19BiasAddResidualLoadI6__halffE11AffineStoreIfS1_EfLi8ELi32ELi32ELi32ELi1ELb0EEvT_T0_iidPT1_S8__param_3,
	.param .f64 _Z17LayerNormWarpImplI19BiasAddResidualLoadI6__halffE11AffineStoreIfS1_EfLi8ELi32ELi32ELi32ELi1ELb0EEvT_T0_iidPT1_S8__param_4,
	.param .u64 .ptr .align 1 _Z17LayerNormWarpImplI19BiasAddResidualLoadI6__halffE11AffineStoreIfS1_EfLi8ELi32ELi32ELi32ELi1ELb0EEvT_T0_iidPT1_S8__param_5,
	.param .u64 .ptr .align 1 _Z17LayerNormWarpImplI19BiasAddResidualLoadI6__halffE11AffineStoreIfS1_EfLi8ELi32ELi32ELi32ELi1ELb0EEvT_T0_iidPT1_S8__param_6
)
.maxntid 256
{
	.reg .pred 	%p<31>;
	.reg .b32 	%r<301>;
	.reg .b32 	%f<430>;
	.reg .b64 	%rd<139>;
	.reg .b64 	%fd<2>;

	ld.param.u64 	%rd22, [_Z17LayerNormWarpImplI19BiasAddResidualLoadI6__halffE11AffineStoreIfS1_EfLi8ELi32ELi32ELi32ELi1ELb0EEvT_T0_iidPT1_S8__param_1+24];
	ld.param.u64 	%rd21, [_Z17LayerNormWarpImplI19BiasAddResidualLoadI6__halffE11AffineStoreIfS1_EfLi8ELi32ELi32ELi32ELi1ELb0EEvT_T0_iidPT1_S8__param_1+16];
	ld.param.u64 	%rd20, [_Z17LayerNormWarpImplI19BiasAddResidualLoadI6__halffE11AffineStoreIfS1_EfLi8ELi32ELi32ELi32ELi1ELb0EEvT_T0_iidPT1_S8__param_1+8];
	ld.param.u64 	%rd19, [_Z17LayerNormWarpImplI19BiasAddResidualLoadI6__halffE11AffineStoreIfS1_EfLi8ELi32ELi32ELi32ELi1ELb0EEvT_T0_iidPT1_S8__param_1];
	ld.param.u64 	%rd18, [_Z17LayerNormWarpImplI19BiasAddResidualLoadI6__halffE11AffineStoreIfS1_EfLi8ELi32ELi32ELi32ELi1ELb0EEvT_T0_iidPT1_S8__param_0+24];
	ld.param.u64 	%rd17, [_Z17LayerNormWarpImplI19BiasAddResidualLoadI6__halffE11AffineStoreIfS1_EfLi8ELi32ELi32ELi32ELi1ELb0EEvT_T0_iidPT1_S8__param_0+16];
	ld.param.u64 	%rd16, [_Z17LayerNormWarpImplI19BiasAddResidualLoadI6__halffE11AffineStoreIfS1_EfLi8ELi32ELi32ELi32ELi1ELb0EEvT_T0_iidPT1_S8__param_0+8];
	ld.param.u64 	%rd15, [_Z17LayerNormWarpImplI19BiasAddResidualLoadI6__halffE11AffineStoreIfS1_EfLi8ELi32ELi32ELi32ELi1ELb0EEvT_T0_iidPT1_S8__param_0];
	ld.param.u32 	%r19, [_Z17LayerNormWarpImplI19BiasAddResidualLoadI6__halffE11AffineStoreIfS1_EfLi8ELi32ELi32ELi32ELi1ELb0EEvT_T0_iidPT1_S8__param_2];
	ld.param.u32 	%r20, [_Z17LayerNormWarpImplI19BiasAddResidualLoadI6__halffE11AffineStoreIfS1_EfLi8ELi32ELi32ELi32ELi1ELb0EEvT_T0_iidPT1_S8__param_3];
	ld.param.f64 	%fd1, [_Z17LayerNormWarpImplI19BiasAddResidualLoadI6__halffE11AffineStoreIfS1_EfLi8ELi32ELi32ELi32ELi1ELb0EEvT_T0_iidPT1_S8__param_4];
	ld.param.u64 	%rd23, [_Z17LayerNormWarpImplI19BiasAddResidualLoadI6__halffE11AffineStoreIfS1_EfLi8ELi32ELi32ELi32ELi1ELb0EEvT_T0_iidPT1_S8__param_5];
	ld.param.u64 	%rd24, [_Z17LayerNormWarpImplI19BiasAddResidualLoadI6__halffE11AffineStoreIfS1_EfLi8ELi32ELi32ELi32ELi1ELb0EEvT_T0_iidPT1_S8__param_6];
	setp.lt.s32 	%p1, %r20, 1025;
	@%p1 bra 	$L__BB20_2;
	mov.u64 	%rd25, $str;
	cvta.global.u64 	%rd26, %rd25;
	mov.u64 	%rd27, $str$1;
	cvta.global.u64 	%rd28, %rd27;
	mov.u64 	%rd29, __unnamed_21;
	cvta.global.u64 	%rd30, %rd29;
	{ // callseq 20, 0
	.param .b64 param0;
	st.param.b64 	[param0], %rd26;
	.param .b64 param1;
	st.param.b64 	[param1], %rd28;
	.param .b32 param2;
	st.param.b32 	[param2], 462;
	.param .b64 param3;
	st.param.b64 	[param3], %rd30;
	.param .b64 param4;
	st.param.b64 	[param4], 1;
	call.uni 
	__assertfail, 
	(
	param0, 
	param1, 
	param2, 
	param3, 
	param4
	);
	} // callseq 20
$L__BB20_2:
	mov.u32 	%r21, %ctaid.x;
	mov.u32 	%r1, %ntid.y;
	mov.u32 	%r22, %tid.y;
	mad.lo.s32 	%r300, %r21, %r1, %r22;
	setp.ge.s32 	%p2, %r300, %r19;
	@%p2 bra 	$L__BB20_20;
	cvta.to.global.u64 	%rd6, %rd15;
	cvta.to.global.u64 	%rd7, %rd19;
	mov.u32 	%r3, %tid.x;
	shl.b32 	%r23, %r3, 3;
	cvt.rn.f32.f64 	%f1, %fd1;
	cvt.u64.u32 	%rd8, %r23;
	cvta.to.global.u64 	%rd31, %rd16;
	mul.wide.u32 	%rd32, %r23, 2;
	add.s64 	%rd9, %rd31, %rd32;
	cvta.to.global.u64 	%rd33, %rd21;
	add.s64 	%rd10, %rd33, %rd32;
	cvta.to.global.u64 	%rd34, %rd22;
	add.s64 	%rd11, %rd34, %rd32;
	cvta.to.global.u64 	%rd12, %rd23;
	cvta.to.global.u64 	%rd13, %rd24;
	mov.u32 	%r24, %nctaid.x;
	mul.lo.s32 	%r4, %r24, %r1;
$L__BB20_4:
	cvt.s64.s32 	%rd14, %r300;
	mad.lo.s64 	%rd35, %rd18, %rd14, %rd8;
	shr.s64 	%rd36, %rd35, 63;
	shr.u64 	%rd37, %rd36, 61;
	add.s64 	%rd38, %rd35, %rd37;
	shl.b64 	%rd39, %rd38, 1;
	and.b64  	%rd40, %rd39, -16;
	add.s64 	%rd41, %rd6, %rd40;
	ld.global.v2.u64 	{%rd42, %rd43}, [%rd41];
	mov.b64 	{%r38, %r44}, %rd43;
	mov.b64 	{%r26, %r32}, %rd42;
	ld.global.v2.u64 	{%rd44, %rd45}, [%rd9];
	mov.b64 	{%r42, %r48}, %rd45;
	mov.b64 	{%r30, %r36}, %rd44;
	cvta.to.global.u64 	%rd46, %rd17;
	add.s64 	%rd47, %rd46, %rd40;
	ld.global.v2.u64 	{%rd48, %rd49}, [%rd47];
	mov.b64 	{%r39, %r45}, %rd49;
	mov.b64 	{%r27, %r33}, %rd48;
	// begin inline asm
	{add.f16x2 %r25,%r26,%r27;
}
	// end inline asm
	// begin inline asm
	{add.f16x2 %r28,%r25,%r30;
}
	// end inline asm
	// begin inline asm
	{add.f16x2 %r31,%r32,%r33;
}
	// end inline asm
	// begin inline asm
	{add.f16x2 %r34,%r31,%r36;
}
	// end inline asm
	// begin inline asm
	{add.f16x2 %r37,%r38,%r39;
}
	// end inline asm
	// begin inline asm
	{add.f16x2 %r40,%r37,%r42;
}
	// end inline asm
	// begin inline asm
	{add.f16x2 %r43,%r44,%r45;
}
	// end inline asm
	// begin inline asm
	{add.f16x2 %r46,%r43,%r48;
}
	// end inline asm
	// begin inline asm
	{.reg .f16 low,high;
  mov.b32 {low,high},%r28;
  cvt.f32.f16 %f76, low;}

	// end inline asm
	// begin inline asm
	{.reg .f16 low,high;
  mov.b32 {low,high},%r28;
  cvt.f32.f16 %f77, high;}

	// end inline asm
	// begin inline asm
	{.reg .f16 low,high;
  mov.b32 {low,high},%r34;
  cvt.f32.f16 %f78, low;}

	// end inline asm
	// begin inline asm
	{.reg .f16 low,high;
  mov.b32 {low,high},%r34;
  cvt.f32.f16 %f79, high;}

	// end inline asm
	// begin inline asm
	{.reg .f16 low,high;
  mov.b32 {low,high},%r40;
  cvt.f32.f16 %f80, low;}

	// end inline asm
	// begin inline asm
	{.reg .f16 low,high;
  mov.b32 {low,high},%r40;
  cvt.f32.f16 %f81, high;}

	// end inline asm
	// begin inline asm
	{.reg .f16 low,high;
  mov.b32 {low,high},%r46;
  cvt.f32.f16 %f82, low;}

	// end inline asm
	// begin inline asm
	{.reg .f16 low,high;
  mov.b32 {low,high},%r46;
  cvt.f32.f16 %f83, high;}

	// end inline asm
	mov.f32 	%f109, 0f3F800000;
	div.approx.f32 	%f110, %f76, %f109;
	add.f32 	%f111, %f110, 0f00000000;
	sub.f32 	%f112, %f76, %f111;
	fma.rn.f32 	%f113, %f76, %f112, 0f00000000;
	sub.f32 	%f114, %f77, %f111;
	mov.f32 	%f115, 0f40000000;
	div.approx.f32 	%f116, %f114, %f115;
	add.f32 	%f117, %f111, %f116;
	sub.f32 	%f118, %f77, %f117;
	fma.rn.f32 	%f119, %f114, %f118, %f113;
	sub.f32 	%f120, %f78, %f117;
	mov.f32 	%f121, 0f40400000;
	div.approx.f32 	%f122, %f120, %f121;
	add.f32 	%f123, %f117, %f122;
	sub.f32 	%f124, %f78, %f123;
	fma.rn.f32 	%f125, %f120, %f124, %f119;
	sub.f32 	%f126, %f79, %f123;
	mov.f32 	%f127, 0f40800000;
	div.approx.f32 	%f128, %f126, %f127;
	add.f32 	%f129, %f123, %f128;
	sub.f32 	%f130, %f79, %f129;
	fma.rn.f32 	%f131, %f126, %f130, %f125;
	sub.f32 	%f132, %f80, %f129;
	mov.f32 	%f133, 0f40A00000;
	div.approx.f32 	%f134, %f132, %f133;
	add.f32 	%f135, %f129, %f134;
	sub.f32 	%f136, %f80, %f135;
	fma.rn.f32 	%f137, %f132, %f136, %f131;
	sub.f32 	%f138, %f81, %f135;
	mov.f32 	%f139, 0f40C00000;
	div.approx.f32 	%f140, %f138, %f139;
	add.f32 	%f141, %f135, %f140;
	sub.f32 	%f142, %f81, %f141;
	fma.rn.f32 	%f143, %f138, %f142, %f137;
	sub.f32 	%f144, %f82, %f141;
	mov.f32 	%f145, 0f40E00000;
	div.approx.f32 	%f146, %f144, %f145;
	add.f32 	%f147, %f141, %f146;
	sub.f32 	%f148, %f82, %f147;
	fma.rn.f32 	%f149, %f144, %f148, %f143;
	sub.f32 	%f150, %f83, %f147;
	mov.f32 	%f151, 0f41000000;
	div.approx.f32 	%f152, %f150, %f151;
	add.f32 	%f153, %f147, %f152;
	sub.f32 	%f154, %f83, %f153;
	fma.rn.f32 	%f155, %f150, %f154, %f149;
	add.s64 	%rd50, %rd35, 256;
	shr.s64 	%rd51, %rd50, 63;
	shr.u64 	%rd52, %rd51, 61;
	add.s64 	%rd53, %rd50, %rd52;
	shl.b64 	%rd54, %rd53, 1;
	and.b64  	%rd55, %rd54, -16;
	add.s64 	%rd56, %rd6, %rd55;
	ld.global.v2.u64 	{%rd57, %rd58}, [%rd56];
	mov.b64 	{%r70, %r76}, %rd58;
	mov.b64 	{%r58, %r64}, %rd57;
	ld.global.v2.u64 	{%rd59, %rd60}, [%rd9+512];
	mov.b64 	{%r74, %r80}, %rd60;
	mov.b64 	{%r62, %r68}, %rd59;
	add.s64 	%rd61, %rd46, %rd55;
	ld.global.v2.u64 	{%rd62, %rd63}, [%rd61];
	mov.b64 	{%r71, %r77}, %rd63;
	mov.b64 	{%r59, %r65}, %rd62;
	// begin inline asm
	{add.f16x2 %r57,%r58,%r59;
}
	// end inline asm
	// begin inline asm
	{add.f16x2 %r60,%r57,%r62;
}
	// end inline asm
	// begin inline asm
	{add.f16x2 %r63,%r64,%r65;
}
	// end inline asm
	// begin inline asm
	{add.f16x2 %r66,%r63,%r68;
}
	// end inline asm
	// begin inline asm
	{add.f16x2 %r69,%r70,%r71;
}
	// end inline asm
	// begin inline asm
	{add.f16x2 %r72,%r69,%r74;
}
	// end inline asm
	// begin inline asm
	{add.f16x2 %r75,%r76,%r77;
}
	// end inline asm
	// begin inline asm
	{add.f16x2 %r78,%r75,%r80;
}
	// end inline asm
	// begin inline asm
	{.reg .f16 low,high;
  mov.b32 {low,high},%r60;
  cvt.f32.f16 %f84, low;}

	// end inline asm
	// begin inline asm
	{.reg .f16 low,high;
  mov.b32 {low,high},%r60;
  cvt.f32.f16 %f85, high;}

	// end inline asm
	// begin inline asm
	{.reg .f16 low,high;
  mov.b32 {low,high},%r66;
  cvt.f32.f16 %f86, low;}

	// end inline asm
	// begin inline asm
	{.reg .f16 low,high;
  mov.b32 {low,high},%r66;
  cvt.f32.f16 %f87, high;}

	// end inline asm
	// begin inline asm
	{.reg .f16 low,high;
  mov.b32 {low,high},%r72;
  cvt.f32.f16 %f88, low;}

	// end inline asm
	// begin inline asm
	{.reg .f16 low,high;
  mov.b32 {low,high},%r72;
  cvt.f32.f16 %f89, high;}

	// end inline asm
	// begin inline asm
	{.reg .f16 low,high;
  mov.b32 {low,high},%r78;
  cvt.f32.f16 %f90, low;}

	// end inline asm
	// begin inline asm
	{.reg .f16 low,high;
  mov.b32 {low,high},%r78;
  cvt.f32.f16 %f91, high;}

	// end inline asm
	sub.f32 	%f156, %f84, %f153;
	mov.f32 	%f157, 0f41100000;
	div.approx.f32 	%f158, %f156, %f157;
	add.f32 	%f159, %f153, %f158;
	sub.f32 	%f160, %f84, %f159;
	fma.rn.f32 	%f161, %f156, %f160, %f155;
	sub.f32 	%f162, %f85, %f159;
	mov.f32 	%f163, 0f41200000;
	div.approx.f32 	%f164, %f162, %f163;
	add.f32 	%f165, %f159, %f164;
	sub.f32 	%f166, %f85, %f165;
	fma.rn.f32 	%f167, %f162, %f166, %f161;
	sub.f32 	%f168, %f86, %f165;
	mov.f32 	%f169, 0f41300000;
	div.approx.f32 	%f170, %f168, %f169;
	add.f32 	%f171, %f165, %f170;
	sub.f32 	%f172, %f86, %f171;
	fma.rn.f32 	%f173, %f168, %f172, %f167;
	sub.f32 	%f174, %f87, %f171;
	mov.f32 	%f175, 0f41400000;
	div.approx.f32 	%f176, %f174, %f175;
	add.f32 	%f177, %f171, %f176;
	sub.f32 	%f178, %f87, %f177;
	fma.rn.f32 	%f179, %f174, %f178, %f173;
	sub.f32 	%f180, %f88, %f177;
	mov.f32 	%f181, 0f41500000;
	div.approx.f32 	%f182, %f180, %f181;
	add.f32 	%f183, %f177, %f182;
	sub.f32 	%f184, %f88, %f183;
	fma.rn.f32 	%f185, %f180, %f184, %f179;
	sub.f32 	%f186, %f89, %f183;
	mov.f32 	%f187, 0f41600000;
	div.approx.f32 	%f188, %f186, %f187;
	add.f32 	%f189, %f183, %f188;
	sub.f32 	%f190, %f89, %f189;
	fma.rn.f32 	%f191, %f186, %f190, %f185;
	sub.f32 	%f192, %f90, %f189;
	mov.f32 	%f193, 0f41700000;
	div.approx.f32 	%f194, %f192, %f193;
	add.f32 	%f195, %f189, %f194;
	sub.f32 	%f196, %f90, %f195;
	fma.rn.f32 	%f197, %f192, %f196, %f191;
	sub.f32 	%f198, %f91, %f195;
	mov.f32 	%f199, 0f41800000;
	div.approx.f32 	%f200, %f198, %f199;
	add.f32 	%f201, %f195, %f200;
	sub.f32 	%f202, %f91, %f201;
	fma.rn.f32 	%f203, %f198, %f202, %f197;
	add.s64 	%rd64, %rd35, 512;
	shr.s64 	%rd65, %rd64, 63;
	shr.u64 	%rd66, %rd65, 61;
	add.s64 	%rd67, %rd64, %rd66;
	shl.b64 	%rd68, %rd67, 1;
	and.b64  	%rd69, %rd68, -16;
	add.s64 	%rd70, %rd6, %rd69;
	ld.global.v2.u64 	{%rd71, %rd72}, [%rd70];
	mov.b64 	{%r102, %r108}, %rd72;
	mov.b64 	{%r90, %r96}, %rd71;
	ld.global.v2.u64 	{%rd73, %rd74}, [%rd9+1024];
	mov.b64 	{%r106, %r112}, %rd74;
	mov.b64 	{%r94, %r100}, %rd73;
	add.s64 	%rd75, %rd46, %rd69;
	ld.global.v2.u64 	{%rd76, %rd77}, [%rd75];
	mov.b64 	{%r103, %r109}, %rd77;
	mov.b64 	{%r91, %r97}, %rd76;
	// begin inline asm
	{add.f16x2 %r89,%r90,%r91;
}
	// end inline asm
	// begin inline asm
	{add.f16x2 %r92,%r89,%r94;
}
	// end inline asm
	// begin inline asm
	{add.f16x2 %r95,%r96,%r97;
}
	// end inline asm
	// begin inline asm
	{add.f16x2 %r98,%r95,%r100;
}
	// end inline asm
	// begin inline asm
	{add.f16x2 %r101,%r102,%r103;
}
	// end inline asm
	// begin inline asm
	{add.f16x2 %r104,%r101,%r106;
}
	// end inline asm
	// begin inline asm
	{add.f16x2 %r107,%r108,%r109;
}
	// end inline asm
	// begin inline asm
	{add.f16x2 %r110,%r107,%r112;
}
	// end inline asm
	// begin inline asm
	{.reg .f16 low,high;
  mov.b32 {low,high},%r92;
  cvt.f32.f16 %f92, low;}

	// end inline asm
	// begin inline asm
	{.reg .f16 low,high;
  mov.b32 {low,high},%r92;
  cvt.f32.f16 %f93, high;}

	// end inline asm
	// begin inline asm
	{.reg .f16 low,high;
  mov.b32 {low,high},%r98;
  cvt.f32.f16 %f94, low;}

	// end inline asm
	// begin inline asm
	{.reg .f16 low,high;
  mov.b32 {low,high},%r98;
  cvt.f32.f16 %f95, high;}

	// end inline asm
	// begin inline asm
	{.reg .f16 low,high;
  mov.b32 {low,high},%r104;
  cvt.f32.f16 %f96, low;}

	// end inline asm
	// begin inline asm
	{.reg .f16 low,high;
  mov.b32 {low,high},%r104;
  cvt.f32.f16 %f97, high;}

	// end inline asm
	// begin inline asm
	{.reg .f16 low,high;
  mov.b32 {low,high},%r110;
  cvt.f32.f16 %f98, low;}

	// end inline asm
	// begin inline asm
	{.reg .f16 low,high;
  mov.b32 {low,high},%r110;
  cvt.f32.f16 %f99, high;}

	// end inline asm
	sub.f32 	%f204, %f92, %f201;
	mov.f32 	%f205, 0f41880000;
	div.approx.f32 	%f206, %f204, %f205;
	add.f32 	%f207, %f201, %f206;
	sub.f32 	%f208, %f92, %f207;
	fma.rn.f32 	%f209, %f204, %f208, %f203;
	sub.f32 	%f210, %f93, %f207;
	mov.f32 	%f211, 0f41900000;
	div.approx.f32 	%f212, %f210, %f211;
	add.f32 	%f213, %f207, %f212;
	sub.f32 	%f214, %f93, %f213;
	fma.rn.f32 	%f215, %f210, %f214, %f209;
	sub.f32 	%f216, %f94, %f213;
	mov.f32 	%f217, 0f41980000;
	div.approx.f32 	%f218, %f216, %f217;
	add.f32 	%f219, %f213, %f218;
	sub.f32 	%f220, %f94, %f219;
	fma.rn.f32 	%f221, %f216, %f220, %f215;
	sub.f32 	%f222, %f95, %f219;
	mov.f32 	%f223, 0f41A00000;
	div.approx.f32 	%f224, %f222, %f223;
	add.f32 	%f225, %f219, %f224;
	sub.f32 	%f226, %f95, %f225;
	fma.rn.f32 	%f227, %f222, %f226, %f221;
	sub.f32 	%f228, %f96, %f225;
	mov.f32 	%f229, 0f41A80000;
	div.approx.f32 	%f230, %f228, %f229;
	add.f32 	%f231, %f225, %f230;
	sub.f32 	%f232, %f96, %f231;
	fma.rn.f32 	%f233, %f228, %f232, %f227;
	sub.f32 	%f234, %f97, %f231;
	mov.f32 	%f235, 0f41B00000;
	div.approx.f32 	%f236, %f234, %f235;
	add.f32 	%f237, %f231, %f236;
	sub.f32 	%f238, %f97, %f237;
	fma.rn.f32 	%f239, %f234, %f238, %f233;
	sub.f32 	%f240, %f98, %f237;
	mov.f32 	%f241, 0f41B80000;
	div.approx.f32 	%f242, %f240, %f241;
	add.f32 	%f243, %f237, %f242;
	sub.f32 	%f244, %f98, %f243;
	fma.rn.f32 	%f245, %f240, %f244, %f239;
	sub.f32 	%f246, %f99, %f243;
	mov.f32 	%f247, 0f41C00000;
	div.approx.f32 	%f248, %f246, %f247;
	add.f32 	%f249, %f243, %f248;
	sub.f32 	%f250, %f99, %f249;
	fma.rn.f32 	%f251, %f246, %f250, %f245;
	add.s64 	%rd78, %rd35, 768;
	shr.s64 	%rd79, %rd78, 63;
	shr.u64 	%rd80, %rd79, 61;
	add.s64 	%rd81, %rd78, %rd80;
	shl.b64 	%rd82, %rd81, 1;
	and.b64  	%rd83, %rd82, -16;
	add.s64 	%rd84, %rd6, %rd83;
	ld.global.v2.u64 	{%rd85, %rd86}, [%rd84];
	mov.b64 	{%r134, %r140}, %rd86;
	mov.b64 	{%r122, %r128}, %rd85;
	ld.global.v2.u64 	{%rd87, %rd88}, [%rd9+1536];
	mov.b64 	{%r138, %r144}, %rd88;
	mov.b64 	{%r126, %r132}, %rd87;
	add.s64 	%rd89, %rd46, %rd83;
	ld.global.v2.u64 	{%rd90, %rd91}, [%rd89];
	mov.b64 	{%r135, %r141}, %rd91;
	mov.b64 	{%r123, %r129}, %rd90;
	// begin inline asm
	{add.f16x2 %r121,%r122,%r123;
}
	// end inline asm
	// begin inline asm
	{add.f16x2 %r124,%r121,%r126;
}
	// end inline asm
	// begin inline asm
	{add.f16x2 %r127,%r128,%r129;
}
	// end inline asm
	// begin inline asm
	{add.f16x2 %r130,%r127,%r132;
}
	// end inline asm
	// begin inline asm
	{add.f16x2 %r133,%r134,%r135;
}
	// end inline asm
	// begin inline asm
	{add.f16x2 %r136,%r133,%r138;
}
	// end inline asm
	// begin inline asm
	{add.f16x2 %r139,%r140,%r141;
}
	// end inline asm
	// begin inline asm
	{add.f16x2 %r142,%r139,%r144;
}
	// end inline asm
	// begin inline asm
	{.reg .f16 low,high;
  mov.b32 {low,high},%r124;
  cvt.f32.f16 %f100, low;}

	// end inline asm
	// begin inline asm
	{.reg .f16 low,high;
  mov.b32 {low,high},%r124;
  cvt.f32.f16 %f101, high;}

	// end inline asm
	// begin inline asm
	{.reg .f16 low,high;
  mov.b32 {low,high},%r130;
  cvt.f32.f16 %f102, low;}

	// end inline asm
	// begin inline asm
	{.reg .f16 low,high;
  mov.b32 {low,high},%r130;
  cvt.f32.f16 %f103, high;}

	// end inline asm
	// begin inline asm
	{.reg .f16 low,high;
  mov.b32 {low,high},%r136;
  cvt.f32.f16 %f104, low;}

	// end inline asm
	// begin inline asm
	{.reg .f16 low,high;
  mov.b32 {low,high},%r136;
  cvt.f32.f16 %f105, high;}

	// end inline asm
	// begin inline asm
	{.reg .f16 low,high;
  mov.b32 {low,high},%r142;
  cvt.f32.f16 %f106, low;}

	// end inline asm
	// begin inline asm
	{.reg .f16 low,high;
  mov.b32 {low,high},%r142;
  cvt.f32.f16 %f107, high;}

	// end inline asm
	sub.f32 	%f252, %f100, %f249;
	mov.f32 	%f253, 0f41C80000;
	div.approx.f32 	%f254, %f252, %f253;
	add.f32 	%f255, %f249, %f254;
	sub.f32 	%f256, %f100, %f255;
	fma.rn.f32 	%f257, %f252, %f256, %f251;
	sub.f32 	%f258, %f101, %f255;
	mov.f32 	%f259, 0f41D00000;
	div.approx.f32 	%f260, %f258, %f259;
	add.f32 	%f261, %f255, %f260;
	sub.f32 	%f262, %f101, %f261;
	fma.rn.f32 	%f263, %f258, %f262, %f257;
	sub.f32 	%f264, %f102, %f261;
	mov.f32 	%f265, 0f41D80000;
	div.approx.f32 	%f266, %f264, %f265;
	add.f32 	%f267, %f261, %f266;
	sub.f32 	%f268, %f102, %f267;
	fma.rn.f32 	%f269, %f264, %f268, %f263;
	sub.f32 	%f270, %f103, %f267;
	mov.f32 	%f271, 0f41E00000;
	div.approx.f32 	%f272, %f270, %f271;
	add.f32 	%f273, %f267, %f272;
	sub.f32 	%f274, %f103, %f273;
	fma.rn.f32 	%f275, %f270, %f274, %f269;
	sub.f32 	%f276, %f104, %f273;
	mov.f32 	%f277, 0f41E80000;
	div.approx.f32 	%f278, %f276, %f277;
	add.f32 	%f279, %f273, %f278;
	sub.f32 	%f280, %f104, %f279;
	fma.rn.f32 	%f281, %f276, %f280, %f275;
	sub.f32 	%f282, %f105, %f279;
	mov.f32 	%f283, 0f41F00000;
	div.approx.f32 	%f284, %f282, %f283;
	add.f32 	%f285, %f279, %f284;
	sub.f32 	%f286, %f105, %f285;
	fma.rn.f32 	%f287, %f282, %f286, %f281;
	sub.f32 	%f288, %f106, %f285;
	mov.f32 	%f289, 0f41F80000;
	div.approx.f32 	%f290, %f288, %f289;
	add.f32 	%f291, %f285, %f290;
	sub.f32 	%f292, %f106, %f291;
	fma.rn.f32 	%f293, %f288, %f292, %f287;
	sub.f32 	%f294, %f107, %f291;
	mov.f32 	%f419, 0f42000000;
	div.approx.f32 	%f295, %f294, %f419;
	add.f32 	%f417, %f291, %f295;
	sub.f32 	%f296, %f107, %f417;
	fma.rn.f32 	%f418, %f294, %f296, %f293;
	mov.b32 	%r153, %f417;
	shfl.sync.down.b32	%r6|%p3, %r153, 16, 31, -1;
	mov.b32 	%r154, %f418;
	shfl.sync.down.b32	%r7|%p4, %r154, 16, 31, -1;
	mov.b32 	%r155, 1107296256;
	shfl.sync.down.b32	%r156|%p5, %r155, 16, 31, -1;
	mov.b32 	%f36, %r156;
	setp.eq.f32 	%p6, %f36, 0f00000000;
	@%p6 bra 	$L__BB20_6;
	mov.b32 	%f297, %r7;
	mov.b32 	%f298, %r6;
	add.f32 	%f419, %f36, 0f42000000;
	div.approx.f32 	%f299, %f36, %f419;
	sub.f32 	%f300, %f298, %f417;
	fma.rn.f32 	%f417, %f300, %f299, %f417;
	mul.f32 	%f301, %f300, %f300;
	mul.f32 	%f302, %f301, 0f42000000;
	fma.rn.f32 	%f303, %f302, %f299, %f297;
	add.f32 	%f418, %f418, %f303;
$L__BB20_6:
	mov.b32 	%r157, %f417;
	shfl.sync.down.b32	%r8|%p7, %r157, 8, 31, -1;
	mov.b32 	%r158, %f418;
	shfl.sync.down.b32	%r9|%p8, %r158, 8, 31, -1;
	mov.b32 	%r159, %f419;
	shfl.sync.down.b32	%r160|%p9, %r159, 8, 31, -1;
	mov.b32 	%f43, %r160;
	setp.eq.f32 	%p10, %f43, 0f00000000;
	@%p10 bra 	$L__BB20_8;
	mov.b32 	%f304, %r9;
	mov.b32 	%f305, %r8;
	add.f32 	%f44, %f419, %f43;
	div.approx.f32 	%f306, %f43, %f44;
	sub.f32 	%f307, %f305, %f417;
	fma.rn.f32 	%f417, %f307, %f306, %f417;
	mul.f32 	%f308, %f307, %f307;
	mul.f32 	%f309, %f419, %f308;
	fma.rn.f32 	%f310, %f309, %f306, %f304;
	add.f32 	%f418, %f418, %f310;
	mov.f32 	%f419, %f44;
$L__BB20_8:
	mov.b32 	%r161, %f417;
	shfl.sync.down.b32	%r10|%p11, %r161, 4, 31, -1;
	mov.b32 	%r162, %f418;
	shfl.sync.down.b32	%r11|%p12, %r162, 4, 31, -1;
	mov.b32 	%r163, %f419;
	shfl.sync.down.b32	%r164|%p13, %r163, 4, 31, -1;
	mov.b32 	%f50, %r164;
	setp.eq.f32 	%p14, %f50, 0f00000000;
	@%p14 bra 	$L__BB20_10;
	mov.b32 	%f311, %r11;
	mov.b32 	%f312, %r10;
	add.f32 	%f51, %f419, %f50;
	div.approx.f32 	%f313, %f50, %f51;
	sub.f32 	%f314, %f312, %f417;
	fma.rn.f32 	%f417, %f314, %f313, %f417;
	mul.f32 	%f315, %f314, %f314;
	mul.f32 	%f316, %f419, %f315;
	fma.rn.f32 	%f317, %f316, %f313, %f311;
	add.f32 	%f418, %f418, %f317;
	mov.f32 	%f419, %f51;
$L__BB20_10:
	mov.b32 	%r165, %f417;
	shfl.sync.down.b32	%r12|%p15, %r165, 2, 31, -1;
	mov.b32 	%r166, %f418;
	shfl.sync.down.b32	%r13|%p16, %r166, 2, 31, -1;
	mov.b32 	%r167, %f419;
	shfl.sync.down.b32	%r168|%p17, %r167, 2, 31, -1;
	mov.b32 	%f57, %r168;
	setp.eq.f32 	%p18, %f57, 0f00000000;
	@%p18 bra 	$L__BB20_12;
	mov.b32 	%f318, %r13;
	mov.b32 	%f319, %r12;
	add.f32 	%f58, %f419, %f57;
	div.approx.f32 	%f320, %f57, %f58;
	sub.f32 	%f321, %f319, %f417;
	fma.rn.f32 	%f417, %f321, %f320, %f417;
	mul.f32 	%f322, %f321, %f321;
	mul.f32 	%f323, %f419, %f322;
	fma.rn.f32 	%f324, %f323, %f320, %f318;
	add.f32 	%f418, %f418, %f324;
	mov.f32 	%f419, %f58;
$L__BB20_12:
	mov.b32 	%r169, %f417;
	shfl.sync.down.b32	%r14|%p19, %r169, 1, 31, -1;
	mov.b32 	%r170, %f418;
	shfl.sync.down.b32	%r15|%p20, %r170, 1, 31, -1;
	mov.b32 	%r171, %f419;
	shfl.sync.down.b32	%r172|%p21, %r171, 1, 31, -1;
	mov.b32 	%f64, %r172;
	setp.eq.f32 	%p22, %f64, 0f00000000;
	@%p22 bra 	$L__BB20_14;
	mov.b32 	%f325, %r15;
	mov.b32 	%f326, %r14;
	add.f32 	%f65, %f419, %f64;
	div.approx.f32 	%f327, %f64, %f65;
	sub.f32 	%f328, %f326, %f417;
	fma.rn.f32 	%f417, %f328, %f327, %f417;
	mul.f32 	%f329, %f328, %f328;
	mul.f32 	%f330, %f419, %f329;
	fma.rn.f32 	%f331, %f330, %f327, %f325;
	add.f32 	%f418, %f418, %f331;
	mov.f32 	%f419, %f65;
$L__BB20_14:
	mov.b32 	%r173, %f417;
	shfl.sync.idx.b32	%r16|%p23, %r173, 0, 31, -1;
	mov.b32 	%r174, %f418;
	shfl.sync.idx.b32	%r175|%p24, %r174, 0, 31, -1;
	mov.b32 	%r176, %f419;
	shfl.sync.idx.b32	%r177|%p25, %r176, 0, 31, -1;
	mov.b32 	%f332, %r175;
	mov.b32 	%f333, %r177;
	div.approx.f32 	%f334, %f332, %f333;
	max.f32 	%f335, %f334, 0f00000000;
	add.f32 	%f336, %f335, %f1;
	abs.f32 	%f71, %f336;
	setp.lt.f32 	%p26, %f71, 0f00800000;
	mul.f32 	%f337, %f336, 0f4B800000;
	selp.f32 	%f72, %f337, %f336, %p26;
	mov.b32 	%r17, %f72;
	add.s32 	%r178, %r17, -8388608;
	setp.gt.u32 	%p27, %r178, 2130706431;
	@%p27 bra 	$L__BB20_16;
	and.b32  	%r179, %r17, 16777215;
	or.b32  	%r180, %r179, 1056964608;
	mov.b32 	%f338, %r180;
	sub.s32 	%r181, %r180, %r17;
	add.s32 	%r182, %r181, 201326592;
	selp.b32 	%r183, %r182, %r181, %p26;
	rsqrt.approx.ftz.f32 	%f339, %f338;
	mul.f32 	%f340, %f339, %f339;
	neg.f32 	%f341, %f340;
	fma.rn.f32 	%f342, %f339, %f339, %f341;
	neg.f32 	%f343, %f338;
	fma.rn.f32 	%f344, %f340, %f343, 0f3F800000;
	fma.rn.f32 	%f345, %f342, %f343, %f344;
	fma.rn.f32 	%f346, %f345, 0f3EC00000, 0f3F000000;
	mul.f32 	%f347, %f339, %f345;
	fma.rn.f32 	%f348, %f346, %f347, %f339;
	shr.s32 	%r184, %r183, 1;
	mov.b32 	%r185, %f348;
	add.s32 	%r186, %r184, %r185;
	mov.b32 	%f429, %r186;
	bra.uni 	$L__BB20_17;
$L__BB20_16:
	rsqrt.approx.ftz.f32 	%f429, %f72;
$L__BB20_17:
	setp.ne.s32 	%p29, %r3, 0;
	@%p29 bra 	$L__BB20_19;
	shl.b64 	%rd92, %rd14, 2;
	add.s64 	%rd93, %rd12, %rd92;
	st.global.u32 	[%rd93], %r16;
	add.s64 	%rd94, %rd13, %rd92;
	st.global.f32 	[%rd94], %f429;
$L__BB20_19:
	mov.b32 	%f381, %r16;
	cvt.u32.u64 	%r299, %rd14;
	sub.f32 	%f382, %f76, %f381;
	mul.f32 	%f349, %f429, %f382;
	sub.f32 	%f383, %f77, %f381;
	mul.f32 	%f350, %f429, %f383;
	sub.f32 	%f384, %f78, %f381;
	mul.f32 	%f351, %f429, %f384;
	sub.f32 	%f385, %f79, %f381;
	mul.f32 	%f352, %f429, %f385;
	sub.f32 	%f386, %f80, %f381;
	mul.f32 	%f353, %f429, %f386;
	sub.f32 	%f387, %f81, %f381;
	mul.f32 	%f354, %f429, %f387;
	sub.f32 	%f388, %f82, %f381;
	mul.f32 	%f355, %f429, %f388;
	sub.f32 	%f389, %f83, %f381;
	mul.f32 	%f356, %f429, %f389;
	sub.f32 	%f390, %f84, %f381;
	mul.f32 	%f357, %f429, %f390;
	sub.f32 	%f391, %f85, %f381;
	mul.f32 	%f358, %f429, %f391;
	sub.f32 	%f392, %f86, %f381;
	mul.f32 	%f359, %f429, %f392;
	sub.f32 	%f393, %f87, %f381;
	mul.f32 	%f360, %f429, %f393;
	sub.f32 	%f394, %f88, %f381;
	mul.f32 	%f361, %f429, %f394;
	sub.f32 	%f395, %f89, %f381;
	mul.f32 	%f362, %f429, %f395;
	sub.f32 	%f396, %f90, %f381;
	mul.f32 	%f363, %f429, %f396;
	sub.f32 	%f397, %f91, %f381;
	mul.f32 	%f364, %f429, %f397;
	sub.f32 	%f398, %f92, %f381;
	mul.f32 	%f365, %f429, %f398;
	sub.f32 	%f399, %f93, %f381;
	mul.f32 	%f366, %f429, %f399;
	sub.f32 	%f400, %f94, %f381;
	mul.f32 	%f367, %f429, %f400;
	sub.f32 	%f401, %f95, %f381;
	mul.f32 	%f368, %f429, %f401;
	sub.f32 	%f402, %f96, %f381;
	mul.f32 	%f369, %f429, %f402;
	sub.f32 	%f403, %f97, %f381;
	mul.f32 	%f370, %f429, %f403;
	sub.f32 	%f404, %f98, %f381;
	mul.f32 	%f371, %f429, %f404;
	sub.f32 	%f405, %f99, %f381;
	mul.f32 	%f372, %f429, %f405;
	sub.f32 	%f406, %f100, %f381;
	mul.f32 	%f373, %f429, %f406;
	sub.f32 	%f407, %f101, %f381;
	mul.f32 	%f374, %f429, %f407;
	sub.f32 	%f408, %f102, %f381;
	mul.f32 	%f375, %f429, %f408;
	sub.f32 	%f409, %f103, %f381;
	mul.f32 	%f376, %f429, %f409;
	sub.f32 	%f410, %f104, %f381;
	mul.f32 	%f377, %f429, %f410;
	sub.f32 	%f411, %f105, %f381;
	mul.f32 	%f378, %f429, %f411;
	sub.f32 	%f412, %f106, %f381;
	mul.f32 	%f379, %f429, %f412;
	sub.f32 	%f413, %f107, %f381;
	mul.f32 	%f380, %f429, %f413;
	mad.lo.s64 	%rd95, %rd20, %rd14, %rd8;
	ld.global.v2.u64 	{%rd96, %rd97}, [%rd10];
	mov.b64 	{%r204, %r211}, %rd97;
	mov.b64 	{%r190, %r197}, %rd96;
	ld.global.v2.u64 	{%rd98, %rd99}, [%rd11];
	mov.b64 	{%r207, %r214}, %rd99;
	mov.b64 	{%r193, %r200}, %rd98;
	// begin inline asm
	{ cvt.rn.f16x2.f32 %r187, %f350, %f349; }

	// end inline asm
	// begin inline asm
	{mul.f16x2 %r188,%r187,%r190;
}
	// end inline asm
	// begin inline asm
	{add.f16x2 %r191,%r188,%r193;
}
	// end inline asm
	// begin inline asm
	{ cvt.rn.f16x2.f32 %r194, %f352, %f351; }

	// end inline asm
	// begin inline asm
	{mul.f16x2 %r195,%r194,%r197;
}
	// end inline asm
	// begin inline asm
	{add.f16x2 %r198,%r195,%r200;
}
	// end inline asm
	// begin inline asm
	{ cvt.rn.f16x2.f32 %r201, %f354, %f353; }

	// end inline asm
	// begin inline asm
	{mul.f16x2 %r202,%r201,%r204;
}
	// end inline asm
	// begin inline asm
	{add.f16x2 %r205,%r202,%r207;
}
	// end inline asm
	// begin inline asm
	{ cvt.rn.f16x2.f32 %r208, %f356, %f355; }

	// end inline asm
	// begin inline asm
	{mul.f16x2 %r209,%r208,%r211;
}
	// end inline asm
	// begin inline asm
	{add.f16x2 %r212,%r209,%r214;
}
	// end inline asm
	shr.s64 	%rd100, %rd95, 63;
	shr.u64 	%rd101, %rd100, 61;
	add.s64 	%rd102, %rd95, %rd101;
	shl.b64 	%rd103, %rd102, 1;
	and.b64  	%rd104, %rd103, -16;
	add.s64 	%rd105, %rd7, %rd104;
	st.global.v4.u32 	[%rd105], {%r191, %r198, %r205, %r212};
	add.s64 	%rd106, %rd95, 256;
	ld.global.v2.u64 	{%rd107, %rd108}, [%rd10+512];
	mov.b64 	{%r232, %r239}, %rd108;
	mov.b64 	{%r218, %r225}, %rd107;
	ld.global.v2.u64 	{%rd109, %rd110}, [%rd11+512];
	mov.b64 	{%r235, %r242}, %rd110;
	mov.b64 	{%r221, %r228}, %rd109;
	// begin inline asm
	{ cvt.rn.f16x2.f32 %r215, %f358, %f357; }

	// end inline asm
	// begin inline asm
	{mul.f16x2 %r216,%r215,%r218;
}
	// end inline asm
	// begin inline asm
	{add.f16x2 %r219,%r216,%r221;
}
	// end inline asm
	// begin inline asm
	{ cvt.rn.f16x2.f32 %r222, %f360, %f359; }

	// end inline asm
	// begin inline asm
	{mul.f16x2 %r223,%r222,%r225;
}
	// end inline asm
	// begin inline asm
	{add.f16x2 %r226,%r223,%r228;
}
	// end inline asm
	// begin inline asm
	{ cvt.rn.f16x2.f32 %r229, %f362, %f361; }

	// end inline asm
	// begin inline asm
	{mul.f16x2 %r230,%r229,%r232;
}
	// end inline asm
	// begin inline asm
	{add.f16x2 %r233,%r230,%r235;
}
	// end inline asm
	// begin inline asm
	{ cvt.rn.f16x2.f32 %r236, %f364, %f363; }

	// end inline asm
	// begin inline asm
	{mul.f16x2 %r237,%r236,%r239;
}
	// end inline asm
	// begin inline asm
	{add.f16x2 %r240,%r237,%r242;
}
	// end inline asm
	shr.s64 	%rd111, %rd106, 63;
	shr.u64 	%rd112, %rd111, 61;
	add.s64 	%rd113, %rd106, %rd112;
	shl.b64 	%rd114, %rd113, 1;
	and.b64  	%rd115, %rd114, -16;
	add.s64 	%rd116, %rd7, %rd115;
	st.global.v4.u32 	[%rd116], {%r219, %r226, %r233, %r240};
	add.s64 	%rd117, %rd95, 512;
	ld.global.v2.u64 	{%rd118, %rd119}, [%rd10+1024];
	mov.b64 	{%r260, %r267}, %rd119;
	mov.b64 	{%r246, %r253}, %rd118;
	ld.global.v2.u64 	{%rd120, %rd121}, [%rd11+1024];
	mov.b64 	{%r263, %r270}, %rd121;
	mov.b64 	{%r249, %r256}, %rd120;
	// begin inline asm
	{ cvt.rn.f16x2.f32 %r243, %f366, %f365; }

	// end inline asm
	// begin inline asm
	{mul.f16x2 %r244,%r243,%r246;
}
	// end inline asm
	// begin inline asm
	{add.f16x2 %r247,%r244,%r249;
}
	// end inline asm
	// begin inline asm
	{ cvt.rn.f16x2.f32 %r250, %f368, %f367; }

	// end inline asm
	// begin inline asm
	{mul.f16x2 %r251,%r250,%r253;
}
	// end inline asm
	// begin inline asm
	{add.f16x2 %r254,%r251,%r256;
}
	// end inline asm
	// begin inline asm
	{ cvt.rn.f16x2.f32 %r257, %f370, %f369; }

	// end inline asm
	// begin inline asm
	{mul.f16x2 %r258,%r257,%r260;
}
	// end inline asm
	// begin inline asm
	{add.f16x2 %r261,%r258,%r263;
}
	// end inline asm
	// begin inline asm
	{ cvt.rn.f16x2.f32 %r264, %f372, %f371; }

	// end inline asm
	// begin inline asm
	{mul.f16x2 %r265,%r264,%r267;
}
	// end inline asm
	// begin inline asm
	{add.f16x2 %r268,%r265,%r270;
}
	// end inline asm
	shr.s64 	%rd122, %rd117, 63;
	shr.u64 	%rd123, %rd122, 61;
	add.s64 	%rd124, %rd117, %rd123;
	shl.b64 	%rd125, %rd124, 1;
	and.b64  	%rd126, %rd125, -16;
	add.s64 	%rd127, %rd7, %rd126;
	st.global.v4.u32 	[%rd127], {%r247, %r254, %r261, %r268};
	add.s64 	%rd128, %rd95, 768;
	ld.global.v2.u64 	{%rd129, %rd130}, [%rd10+1536];
	mov.b64 	{%r288, %r295}, %rd130;
	mov.b64 	{%r274, %r281}, %rd129;
	ld.global.v2.u64 	{%rd131, %rd132}, [%rd11+1536];
	mov.b64 	{%r291, %r298}, %rd132;
	mov.b64 	{%r277, %r284}, %rd131;
	// begin inline asm
	{ cvt.rn.f16x2.f32 %r271, %f374, %f373; }

	// end inline asm
	// begin inline asm
	{mul.f16x2 %r272,%r271,%r274;
}
	// end inline asm
	// begin inline asm
	{add.f16x2 %r275,%r272,%r277;
}
	// end inline asm
	// begin inline asm
	{ cvt.rn.f16x2.f32 %r278, %f376, %f375; }

	// end inline asm
	// begin inline asm
	{mul.f16x2 %r279,%r278,%r281;
}
	// end inline asm
	// begin inline asm
	{add.f16x2 %r282,%r279,%r284;
}
	// end inline asm
	// begin inline asm
	{ cvt.rn.f16x2.f32 %r285, %f378, %f377; }

	// end inline asm
	// begin inline asm
	{mul.f16x2 %r286,%r285,%r288;
}
	// end inline asm
	// begin inline asm
	{add.f16x2 %r289,%r286,%r291;
}
	// end inline asm
	// begin inline asm
	{ cvt.rn.f16x2.f32 %r292, %f380, %f379; }

	// end inline asm
	// begin inline asm
	{mul.f16x2 %r293,%r292,%r295;
}
	// end inline asm
	// begin inline asm
	{add.f16x2 %r296,%r293,%r298;
}
	// end inline asm
	shr.s64 	%rd133, %rd128, 63;
	shr.u64 	%rd134, %rd133, 61;
	add.s64 	%rd135, %rd128, %rd134;
	shl.b64 	%rd136, %rd135, 1;
	and.b64  	%rd137, %rd136, -16;
	add.s64 	%rd138, %rd7, %rd137;
	st.global.v4.u32 	[%rd138], {%r275, %r282, %r289, %r296};
	add.s32 	%r300, %r299, %r4;
	setp.lt.s32 	%p30, %r300, %r19;
	@%p30 bra 	$L__BB20_4;
$L__BB20_20:
	ret;

}
	// .globl	_Z17LayerNormWarpImplI19BiasAddResidualLoadI6__halffE11AffineStoreIfS1_EfLi8ELi32ELi24ELi32ELi1ELb1EEvT_T0_iidPT1_S8_
.visible .entry _Z17LayerNormWarpImplI19BiasAddResidualLoadI6__halffE11AffineStoreIfS1_EfLi8ELi32ELi24ELi32ELi1ELb1EEvT_T0_iidPT1_S8_(
	.param .align 8 .b8 _Z17LayerNormWarpImplI19BiasAddResidualLoadI6__halffE11AffineStoreIfS1_EfLi8ELi32ELi24ELi32ELi1ELb1EEvT_T0_iidPT1_S8__param_0[32],
	.param .align 8 .b8 _Z17LayerNormWarpImplI19BiasAddResidualLoadI6__halffE11AffineStoreIfS1_EfLi8ELi32ELi24ELi32ELi1ELb1EEvT_T0_iidPT1_S8__param_1[32],
	.param .u32 _Z17LayerNormWarpImplI19BiasAddResidualLoadI6__halffE11AffineStoreIfS1_EfLi8ELi32ELi24ELi32ELi1ELb1EEvT_T0_iidPT1_S8__param_2,
	.param .u32 _Z17LayerNormWarpImplI19BiasAddResidualLoadI6__halffE11AffineStoreIfS1_EfLi8ELi32ELi24ELi32ELi1ELb1EEvT_T0_iidPT1_S8__param_3,
	.param .f64 _Z17LayerNormWarpImplI19BiasAddResidualLoadI6__halffE11AffineStoreIfS1_EfLi8ELi32ELi24ELi32ELi1ELb1EEvT_T0_iidPT1_S8__param_4,
	.param .u64 .ptr .align 1 _Z17LayerNormWarpImplI19BiasAddResidualLoadI6__halffE11AffineStoreIfS1_EfLi8ELi32ELi24ELi32ELi1ELb1EEvT_T0_iidPT1_S8__param_5,
	.param .u64 .ptr .align 1 _Z17LayerNormWarpImplI19BiasAddResidualLoadI6__halffE11AffineStoreIfS1_EfLi8ELi32ELi24ELi32ELi1ELb1EEvT_T0_iidPT1_S8__param_6
)
.maxntid 256
{
	.reg .pred 	%p<33>;
	.reg .b32 	%r<303>;
	.reg .b32 	%f<461>;
	.reg .b64 	%rd<139>;
	.reg .b64 	%fd<2>;

	ld.param.u64 	%rd21, [_Z17LayerNormWarpImplI19BiasAddResidualLoadI6__halffE11AffineStoreIfS1_EfLi8ELi32ELi24ELi32ELi1ELb1EEvT_T0_iidPT1_S8__param_1+24];
	ld.param.u64 	%rd20, [_Z17LayerNormWarpImplI19BiasAddResidualLoadI6__halffE11AffineStoreIfS1_EfLi8ELi32ELi24ELi32ELi1ELb1EEvT_T0_iidPT1_S8__param_1+16];
	ld.param.u64 	%rd19, [_Z17LayerNormWarpImplI19BiasAddResidualLoadI6__halffE11AffineStoreIfS1_EfLi8ELi32ELi24ELi32ELi1ELb1EEvT_T0_iidPT1_S8__param_1+8];
	ld.param.u64 	%rd18, [_Z17LayerNormWarpImplI19BiasAddResidualLoadI6__halffE11AffineStoreIfS1_EfLi8ELi32ELi24ELi32ELi1ELb1EEvT_T0_iidPT1_S8__param_1];
	ld.param.u64 	%rd17, [_Z17LayerNormWarpImplI19BiasAddResidualLoadI6__halffE11AffineStoreIfS1_EfLi8ELi32ELi24ELi32ELi1ELb1EEvT_T0_iidPT1_S8__param_0+24];
	ld.param.u64 	%rd16, [_Z17LayerNormWarpImplI19BiasAddResidualLoadI6__halffE11AffineStoreIfS1_EfLi8ELi32ELi24ELi32ELi1ELb1EEvT_T0_iidPT1_S8__param_0+16];
	ld.param.u64 	%rd15, [_Z17LayerNormWarpImplI19BiasAddResidualLoadI6__halffE11AffineStoreIfS1_EfLi8ELi32ELi24ELi32ELi1ELb1EEvT_T0_iidPT1_S8__param_0+8];
	ld.param.u64 	%rd14, [_Z17LayerNormWarpImplI19BiasAddResidualLoadI6__halffE11AffineStoreIfS1_EfLi8ELi32ELi24ELi32ELi1ELb1EEvT_T0_iidPT1_S8__param_0];
	ld.param.u32 	%r20, [_Z17LayerNormWarpImplI19BiasAddResidualLoadI6__halffE11AffineStoreIfS1_EfLi8ELi32ELi24ELi32ELi1ELb1EEvT_T0_iidPT1_S8__param_2];
	ld.param.u32 	%r21, [_Z17LayerNormWarpImplI19BiasAddResidualLoadI6__halffE11AffineStoreIfS1_EfLi8ELi32ELi24ELi32ELi1ELb1EEvT_T0_iidPT1_S8__param_3];
	ld.param.f64 	%fd1, [_Z17LayerNormWarpImplI19BiasAddResidualLoadI6__halffE11AffineStoreIfS1_EfLi8ELi32ELi24ELi32ELi1ELb1EEvT_T0_iidPT1_S8__param_4];
	ld.param.u64 	%rd22, [_Z17LayerNormWarpImplI19BiasAddResidualLoadI6__halffE11AffineStoreIfS1_EfLi8ELi32ELi24ELi32ELi1ELb1EEvT_T0_iidPT1_S8__param_5];
	ld.param.u64 	%rd23, [_Z17LayerNormWarpImplI19BiasAddResidualLoadI6__halffE11AffineStoreIfS1_EfLi8ELi32ELi24ELi32ELi1ELb1EEvT_T0_iidPT1_S8__param_6];
	setp.lt.s32 	%p1, %r21, 1025;
	@%p1 bra 	$L__BB21_2;
	mov.u64 	%rd24, $str;
	cvta.global.u64 	%rd25, %rd24;
	mov.u64 	%rd26, $str$1;
	cvta.global.u64 	%rd27, %rd26;
	mov.u64 	%rd28, __unnamed_22;
	cvta.global.u64 	%rd29, %rd28;
	{ // callseq 21, 0
	.param .b64 param0;
	st.param.b64 	[param0], %rd25;
	.param .b64 param1;
	st.param.b64 	[param1], %rd27;
	.param .b32 param2;
	st.param.b32 	[param2], 462;
	.param .b64 param3;
	st.param.b64 	[param3], %rd29;
	.param .b64 param4;
	st.param.b64 	[param4], 1;
	call.uni 
	__assertfail, 
	(
	param0, 
	param1, 
	param2, 
	param3, 
	param4
	);
	} // callseq 21
$L__BB21_2:
	mov.u32 	%r22, %ctaid.x;
	mov.u32 	%r1, %ntid.y;
	mov.u32 	%r23, %tid.y;
	mad.lo.s32 	%r302, %r22, %r1, %r23;
	setp.ge.s32 	%p2, %r302, %r20;
	@%p2 bra 	$L__BB21_24;
	mov.u32 	%r3, %tid.x;
	shl.b32 	%r24, %r3, 3;
	add.s32 	%r4, %r24, 768;
	shr.u32 	%r25, %r4, 3;
	cvta.to.global.u64 	%rd30, %rd15;
	mul.wide.u32 	%rd31, %r25, 16;
	add.s64 	%rd4, %rd30, %rd31;
	cvt.rn.f32.f64 	%f1, %fd1;
	cvta.to.global.u64 	%rd32, %rd20;
	add.s64 	%rd5, %rd32, %rd31;
	cvta.to.global.u64 	%rd33, %rd21;
	add.s64 	%rd6, %rd33, %rd31;
	cvt.u64.u32 	%rd7, %r24;
	cvta.to.global.u64 	%rd8, %rd22;
	cvta.to.global.u64 	%rd9, %rd23;
	mov.u32 	%r26, %nctaid.x;
	mul.lo.s32 	%r5, %r26, %r1;
$L__BB21_4:
	setp.ge.s32 	%p3, %r4, %r21;
	cvt.s64.s32 	%rd10, %r302;
	mad.lo.s64 	%rd11, %rd17, %rd10, %rd7;
	shr.s64 	%rd34, %rd11, 63;
	shr.u64 	%rd35, %rd34, 61;
	add.s64 	%rd36, %rd11, %rd35;
	cvta.to.global.u64 	%rd37, %rd14;
	shl.b64 	%rd38, %rd36, 1;
	and.b64  	%rd39, %rd38, -16;
	add.s64 	%rd40, %rd37, %rd39;
	ld.global.v2.u64 	{%rd41, %rd42}, [%rd40];
	mov.b64 	{%r40, %r46}, %rd42;
	mov.b64 	{%r28, %r34}, %rd41;
	ld.global.v2.u64 	{%rd43, %rd44}, [%rd4+-1536];
	mov.b64 	{%r44, %r50}, %rd44;
	mov.b64 	{%r32, %r38}, %rd43;
	cvta.to.global.u64 	%rd45, %rd16;
	add.s64 	%rd46, %rd45, %rd39;
	ld.global.v2.u64 	{%rd47, %rd48}, [%rd46];
	mov.b64 	{%r41, %r47}, %rd48;
	mov.b64 	{%r29, %r35}, %rd47;
	// begin inline asm
	{add.f16x2 %r27,%r28,%r29;
}
	// end inline asm
	// begin inline asm
	{add.f16x2 %r30,%r27,%r32;
}
	// end inline asm
	// begin inline asm
	{add.f16x2 %r33,%r34,%r35;
}
	// end inline asm
	// begin inline asm
	{add.f16x2 %r36,%r33,%r38;
}
	// end inline asm
	// begin inline asm
	{add.f16x2 %r39,%r40,%r41;
}
	// end inline asm
	// begin inline asm
	{add.f16x2 %r42,%r39,%r44;
}
	// end inline asm
	// begin inline asm
	{add.f16x2 %r45,%r46,%r47;
}
	// end inline asm
	// begin inline asm
	{add.f16x2 %r48,%r45,%r50;
}
	// end inline asm
	// begin inline asm
	{.reg .f16 low,high;
  mov.b32 {low,high},%r30;
  cvt.f32.f16 %f97, low;}

	// end inline asm
	// begin inline asm
	{.reg .f16 low,high;
  mov.b32 {low,high},%r30;
  cvt.f32.f16 %f98, high;}

	// end inline asm
	// begin inline asm
	{.reg .f16 low,high;
  mov.b32 {low,high},%r36;
  cvt.f32.f16 %f99, low;}

	// end inline asm
	// begin inline asm
	{.reg .f16 low,high;
  mov.b32 {low,high},%r36;
  cvt.f32.f16 %f100, high;}

	// end inline asm
	// begin inline asm
	{.reg .f16 low,high;
  mov.b32 {low,high},%r42;
  cvt.f32.f16 %f101, low;}

	// end inline asm
	// begin inline asm
	{.reg .f16 low,high;
  mov.b32 {low,high},%r42;
  cvt.f32.f16 %f102, high;}

	// end inline asm
	// begin inline asm
	{.reg .f16 low,high;
  mov.b32 {low,high},%r48;
  cvt.f32.f16 %f103, low;}

	// end inline asm
	// begin inline asm
	{.reg .f16 low,high;
  mov.b32 {low,high},%r48;
  cvt.f32.f16 %f104, high;}

	// end inline asm
	mov.f32 	%f123, 0f3F800000;
	div.approx.f32 	%f124, %f97, %f123;
	add.f32 	%f125, %f124, 0f00000000;
	sub.f32 	%f126, %f97, %f125;
	fma.rn.f32 	%f127, %f97, %f126, 0f00000000;
	sub.f32 	%f128, %f98, %f125;
	mov.f32 	%f129, 0f40000000;
	div.approx.f32 	%f130, %f128, %f129;
	add.f32 	%f131, %f125, %f130;
	sub.f32 	%f132, %f98, %f131;
	fma.rn.f32 	%f133, %f128, %f132, %f127;
	sub.f32 	%f134, %f99, %f131;
	mov.f32 	%f135, 0f40400000;
	div.approx.f32 	%f136, %f134, %f135;
	add.f32 	%f137, %f131, %f136;
	sub.f32 	%f138, %f99, %f137;
	fma.rn.f32 	%f139, %f134, %f138, %f133;
	sub.f32 	%f140, %f100, %f137;
	mov.f32 	%f141, 0f40800000;
	div.approx.f32 	%f142, %f140, %f141;
	add.f32 	%f143, %f137, %f142;
	sub.f32 	%f144, %f100, %f143;
	fma.rn.f32 	%f145, %f140, %f144, %f139;
	sub.f32 	%f146, %f101, %f143;
	mov.f32 	%f147, 0f40A00000;
	div.approx.f32 	%f148, %f146, %f147;
	add.f32 	%f149, %f143, %f148;
	sub.f32 	%f150, %f101, %f149;
	fma.rn.f32 	%f151, %f146, %f150, %f145;
	sub.f32 	%f152, %f102, %f149;
	mov.f32 	%f153, 0f40C00000;
	div.approx.f32 	%f154, %f152, %f153;
	add.f32 	%f155, %f149, %f154;
	sub.f32 	%f156, %f102, %f155;
	fma.rn.f32 	%f157, %f152, %f156, %f151;
	sub.f32 	%f158, %f103, %f155;
	mov.f32 	%f159, 0f40E00000;
	div.approx.f32 	%f160, %f158, %f159;
	add.f32 	%f161, %f155, %f160;
	sub.f32 	%f162, %f103, %f161;
	fma.rn.f32 	%f163, %f158, %f162, %f157;
	sub.f32 	%f164, %f104, %f161;
	mov.f32 	%f165, 0f41000000;
	div.approx.f32 	%f166, %f164, %f165;
	add.f32 	%f167, %f161, %f166;
	sub.f32 	%f168, %f104, %f167;
	fma.rn.f32 	%f169, %f164, %f168, %f163;
	add.s64 	%rd49, %rd11, 256;
	shr.s64 	%rd50, %rd49, 63;
	shr.u64 	%rd51, %rd50, 61;
	add.s64 	%rd52, %rd49, %rd51;
	shl.b64 	%rd53, %rd52, 1;
	and.b64  	%rd54, %rd53, -16;
	add.s64 	%rd55, %rd37, %rd54;
	ld.global.v2.u64 	{%rd56, %rd57}, [%rd55];
	mov.b64 	{%r72, %r78}, %rd57;
	mov.b64 	{%r60, %r66}, %rd56;
	ld.global.v2.u64 	{%rd58, %rd59}, [%rd4+-1024];
	mov.b64 	{%r76, %r82}, %rd59;
	mov.b64 	{%r64, %r70}, %rd58;
	add.s64 	%rd60, %rd45, %rd54;
	ld.global.v2.u64 	{%rd61, %rd62}, [%rd60];
	mov.b64 	{%r73, %r79}, %rd62;
	mov.b64 	{%r61, %r67}, %rd61;
	// begin inline asm
	{add.f16x2 %r59,%r60,%r61;
}
	// end inline asm
	// begin inline asm
	{add.f16x2 %r62,%r59,%r64;
}
	// end inline asm
	// begin inline asm
	{add.f16x2 %r65,%r66,%r67;
}
	// end inline asm
	// begin inline asm
	{add.f16x2 %r68,%r65,%r70;
}
	// end inline asm
	// begin inline asm
	{add.f16x2 %r71,%r72,%r73;
}
	// end inline asm
	// begin inline asm
	{add.f16x2 %r74,%r71,%r76;
}
	// end inline asm
	// begin inline asm
	{add.f16x2 %r77,%r78,%r79;
}
	// end inline asm
	// begin inline asm
	{add.f16x2 %r80,%r77,%r82;
}
	// end inline asm
	// begin inline asm
	{.reg .f16 low,high;
  mov.b32 {low,high},%r62;
  cvt.f32.f16 %f105, low;}

	// end inline asm
	// begin inline asm
	{.reg .f16 low,high;
  mov.b32 {low,high},%r62;
  cvt.f32.f16 %f106, high;}

	// end inline asm
	// begin inline asm
	{.reg .f16 low,high;
  mov.b32 {low,high},%r68;
  cvt.f32.f16 %f107, low;}

	// end inline asm
	// begin inline asm
	{.reg .f16 low,high;
  mov.b32 {low,high},%r68;
  cvt.f32.f16 %f108, high;}

	// end inline asm
	// begin inline asm
	{.reg .f16 low,high;
  mov.b32 {low,high},%r74;
  cvt.f32.f16 %f109, low;}

	// end inline asm
	// begin inline asm
	{.reg .f16 low,high;
  mov.b32 {low,high},%r74;
  cvt.f32.f16 %f110, high;}

	// end inline asm
	// begin inline asm
	{.reg .f16 low,high;
  mov.b32 {low,high},%r80;
  cvt.f32.f16 %f111, low;}

	// end inline asm
	// begin inline asm
	{.reg .f16 low,high;
  mov.b32 {low,high},%r80;
  cvt.f32.f16 %f112, high;}

	// end inline asm
	sub.f32 	%f170, %f105, %f167;
	mov.f32 	%f171, 0f41100000;
	div.approx.f32 	%f172, %f170, %f171;
	add.f32 	%f173, %f167, %f172;
	sub.f32 	%f174, %f105, %f173;
	fma.rn.f32 	%f175, %f170, %f174, %f169;
	sub.f32 	%f176, %f106, %f173;
	mov.f32 	%f177, 0f41200000;
	div.approx.f32 	%f178, %f176, %f177;
	add.f32 	%f179, %f173, %f178;
	sub.f32 	%f180, %f106, %f179;
	fma.rn.f32 	%f181, %f176, %f180, %f175;
	sub.f32 	%f182, %f107, %f179;
	mov.f32 	%f183, 0f41300000;
	div.approx.f32 	%f184, %f182, %f183;
	add.f32 	%f185, %f179, %f184;
	sub.f32 	%f186, %f107, %f185;
	fma.rn.f32 	%f187, %f182, %f186, %f181;
	sub.f32 	%f188, %f108, %f185;
	mov.f32 	%f189, 0f41400000;
	div.approx.f32 	%f190, %f188, %f189;
	add.f32 	%f191, %f185, %f190;
	sub.f32 	%f192, %f108, %f191;
	fma.rn.f32 	%f193, %f188, %f192, %f187;
	sub.f32 	%f194, %f109, %f191;
	mov.f32 	%f195, 0f41500000;
	div.approx.f32 	%f196, %f194, %f195;
	add.f32 	%f197, %f191, %f196;
	sub.f32 	%f198, %f109, %f197;
	fma.rn.f32 	%f199, %f194, %f198, %f193;
	sub.f32 	%f200, %f110, %f197;
	mov.f32 	%f201, 0f41600000;
	div.approx.f32 	%f202, %f200, %f201;
	add.f32 	%f203, %f197, %f202;
	sub.f32 	%f204, %f110, %f203;
	fma.rn.f32 	%f205, %f200, %f204, %f199;
	sub.f32 	%f206, %f111, %f203;
	mov.f32 	%f207, 0f41700000;
	div.approx.f32 	%f208, %f206, %f207;
	add.f32 	%f209, %f203, %f208;
	sub.f32 	%f210, %f111, %f209;
	fma.rn.f32 	%f211, %f206, %f210, %f205;
	sub.f32 	%f212, %f112, %f209;
	mov.f32 	%f213, 0f41800000;
	div.approx.f32 	%f214, %f212, %f213;
	add.f32 	%f215, %f209, %f214;
	sub.f32 	%f216, %f112, %f215;
	fma.rn.f32 	%f217, %f212, %f216, %f211;
	add.s64 	%rd63, %rd11, 512;
	shr.s64 	%rd64, %rd63, 63;
	shr.u64 	%rd65, %rd64, 61;
	add.s64 	%rd66, %rd63, %rd65;
	shl.b64 	%rd67, %rd66, 1;
	and.b64  	%rd68, %rd67, -16;
	add.s64 	%rd69, %rd37, %rd68;
	ld.global.v2.u64 	{%rd70, %rd71}, [%rd69];
	mov.b64 	{%r104, %r110}, %rd71;
	mov.b64 	{%r92, %r98}, %rd70;
	ld.global.v2.u64 	{%rd72, %rd73}, [%rd4+-512];
	mov.b64 	{%r108, %r114}, %rd73;
	mov.b64 	{%r96, %r102}, %rd72;
	add.s64 	%rd74, %rd45, %rd68;
	ld.global.v2.u64 	{%rd75, %rd76}, [%rd74];
	mov.b64 	{%r105, %r111}, %rd76;
	mov.b64 	{%r93, %r99}, %rd75;
	// begin inline asm
	{add.f16x2 %r91,%r92,%r93;
}
	// end inline asm
	// begin inline asm
	{add.f16x2 %r94,%r91,%r96;
}
	// end inline asm
	// begin inline asm
	{add.f16x2 %r97,%r98,%r99;
}
	// end inline asm
	// begin inline asm
	{add.f16x2 %r100,%r97,%r102;
}
	// end inline asm
	// begin inline asm
	{add.f16x2 %r103,%r104,%r105;
}
	// end inline asm
	// begin inline asm
	{add.f16x2 %r106,%r103,%r108;
}
	// end inline asm
	// begin inline asm
	{add.f16x2 %r109,%r110,%r111;
}
	// end inline asm
	// begin inline asm
	{add.f16x2 %r112,%r109,%r114;
}
	// end inline asm
	// begin inline asm
	{.reg .f16 low,high;
  mov.b32 {low,high},%r94;
  cvt.f32.f16 %f113, low;}

	// end inline asm
	// begin inline asm
	{.reg .f16 low,high;
  mov.b32 {low,high},%r94;
  cvt.f32.f16 %f114, high;}

	// end inline asm
	// begin inline asm
	{.reg .f16 low,high;
  mov.b32 {low,high},%r100;
  cvt.f32.f16 %f115, low;}

	// end inline asm
	// begin inline asm
	{.reg .f16 low,high;
  mov.b32 {low,high},%r100;
  cvt.f32.f16 %f116, high;}

	// end inline asm
	// begin inline asm
	{.reg .f16 low,high;
  mov.b32 {low,high},%r106;
  cvt.f32.f16 %f117, low;}

	// end inline asm
	// begin inline asm
	{.reg .f16 low,high;
  mov.b32 {low,high},%r106;
  cvt.f32.f16 %f118, high;}

	// end inline asm
	// begin inline asm
	{.reg .f16 low,high;
  mov.b32 {low,high},%r112;
  cvt.f32.f16 %f119, low;}

	// end inline asm
	// begin inline asm
	{.reg .f16 low,high;
  mov.b32 {low,high},%r112;
  cvt.f32.f16 %f120, high;}

	// end inline asm
	sub.f32 	%f218, %f113, %f215;
	mov.f32 	%f219, 0f41880000;
	div.approx.f32 	%f220, %f218, %f219;
	add.f32 	%f221, %f215, %f220;
	sub.f32 	%f222, %f113, %f221;
	fma.rn.f32 	%f223, %f218, %f222, %f217;
	sub.f32 	%f224, %f114, %f221;
	mov.f32 	%f225, 0f41900000;
	div.approx.f32 	%f226, %f224, %f225;
	add.f32 	%f227, %f221, %f226;
	sub.f32 	%f228, %f114, %f227;
	fma.rn.f32 	%f229, %f224, %f228, %f223;
	sub.f32 	%f230, %f115, %f227;
	mov.f32 	%f231, 0f41980000;
	div.approx.f32 	%f232, %f230, %f231;
	add.f32 	%f233, %f227, %f232;
	sub.f32 	%f234, %f115, %f233;
	fma.rn.f32 	%f235, %f230, %f234, %f229;
	sub.f32 	%f236, %f116, %f233;
	mov.f32 	%f237, 0f41A00000;
	div.approx.f32 	%f238, %f236, %f237;
	add.f32 	%f239, %f233, %f238;
	sub.f32 	%f240, %f116, %f239;
	fma.rn.f32 	%f241, %f236, %f240, %f235;
	sub.f32 	%f242, %f117, %f239;
	mov.f32 	%f243, 0f41A80000;
	div.approx.f32 	%f244, %f242, %f243;
	add.f32 	%f245, %f239, %f244;
	sub.f32 	%f246, %f117, %f245;
	fma.rn.f32 	%f247, %f242, %f246, %f241;
	sub.f32 	%f248, %f118, %f245;
	mov.f32 	%f249, 0f41B00000;
	div.approx.f32 	%f250, %f248, %f249;
	add.f32 	%f251, %f245, %f250;
	sub.f32 	%f252, %f118, %f251;
	fma.rn.f32 	%f253, %f248, %f252, %f247;
	sub.f32 	%f254, %f119, %f251;
	mov.f32 	%f255, 0f41B80000;
	div.approx.f32 	%f256, %f254, %f255;
	add.f32 	%f257, %f251, %f256;
	sub.f32 	%f258, %f119, %f257;
	fma.rn.f32 	%f259, %f254, %f258, %f253;
	sub.f32 	%f260, %f120, %f257;
	mov.f32 	%f447, 0f41C00000;
	div.approx.f32 	%f261, %f260, %f447;
	add.f32 	%f445, %f257, %f261;
	sub.f32 	%f262, %f120, %f445;
	fma.rn.f32 	%f446, %f260, %f262, %f259;
	mov.f32 	%f434, 0f00000000;
	mov.f32 	%f435, %f434;
	mov.f32 	%f436, %f434;
	mov.f32 	%f437, %f434;
	mov.f32 	%f438, %f434;
	mov.f32 	%f439, %f434;
	mov.f32 	%f440, %f434;
	mov.f32 	%f441, %f434;
	@%p3 bra 	$L__BB21_6;
	add.s64 	%rd77, %rd11, 768;
	shr.s64 	%rd78, %rd77, 63;
	shr.u64 	%rd79, %rd78, 61;
	add.s64 	%rd80, %rd77, %rd79;
	cvta.to.global.u64 	%rd81, %rd14;
	shl.b64 	%rd82, %rd80, 1;
	and.b64  	%rd83, %rd82, -16;
	add.s64 	%rd84, %rd81, %rd83;
	ld.global.v2.u64 	{%rd85, %rd86}, [%rd84];
	mov.b64 	{%r136, %r142}, %rd86;
	mov.b64 	{%r124, %r130}, %rd85;
	ld.global.v2.u64 	{%rd87, %rd88}, [%rd4];
	mov.b64 	{%r140, %r146}, %rd88;
	mov.b64 	{%r128, %r134}, %rd87;
	cvta.to.global.u64 	%rd89, %rd16;
	add.s64 	%rd90, %rd89, %rd83;
	ld.global.v2.u64 	{%rd91, %rd92}, [%rd90];
	mov.b64 	{%r137, %r143}, %rd92;
	mov.b64 	{%r125, %r131}, %rd91;
	// begin inline asm
	{add.f16x2 %r123,%r124,%r125;
}
	// end inline asm
	// begin inline asm
	{add.f16x2 %r126,%r123,%r128;
}
	// end inline asm
	// begin inline asm
	{add.f16x2 %r129,%r130,%r131;
}
	// end inline asm
	// begin inline asm
	{add.f16x2 %r132,%r129,%r134;
}
	// end inline asm
	// begin inline asm
	{add.f16x2 %r135,%r136,%r137;
}
	// end inline asm
	// begin inline asm
	{add.f16x2 %r138,%r135,%r140;
}
	// end inline asm
	// begin inline asm
	{add.f16x2 %r141,%r142,%r143;
}
	// end inline asm
	// begin inline asm
	{add.f16x2 %r144,%r141,%r146;
}
	// end inline asm
	// begin inline asm
	{.reg .f16 low,high;
  mov.b32 {low,high},%r126;
  cvt.f32.f16 %f441, low;}

	// end inline asm
	// begin inline asm
	{.reg .f16 low,high;
  mov.b32 {low,high},%r126;
  cvt.f32.f16 %f440, high;}

	// end inline asm
	// begin inline asm
	{.reg .f16 low,high;
  mov.b32 {low,high},%r132;
  cvt.f32.f16 %f439, low;}

	// end inline asm
	// begin inline asm
	{.reg .f16 low,high;
  mov.b32 {low,high},%r132;
  cvt.f32.f16 %f438, high;}

	// end inline asm
	// begin inline asm
	{.reg .f16 low,high;
  mov.b32 {low,high},%r138;
  cvt.f32.f16 %f437, low;}

	// end inline asm
	// begin inline asm
	{.reg .f16 low,high;
  mov.b32 {low,high},%r138;
  cvt.f32.f16 %f436, high;}

	// end inline asm
	// begin inline asm
	{.reg .f16 low,high;
  mov.b32 {low,high},%r144;
  cvt.f32.f16 %f435, low;}

	// end inline asm
	// begin inline asm
	{.reg .f16 low,high;
  mov.b32 {low,high},%r144;
  cvt.f32.f16 %f434, high;}

	// end inline asm
	sub.f32 	%f272, %f441, %f445;
	mov.f32 	%f273, 0f41C80000;
	div.approx.f32 	%f274, %f272, %f273;
	add.f32 	%f275, %f445, %f274;
	sub.f32 	%f276, %f441, %f275;
	fma.rn.f32 	%f277, %f272, %f276, %f446;
	sub.f32 	%f278, %f440, %f275;
	mov.f32 	%f279, 0f41D00000;
	div.approx.f32 	%f280, %f278, %f279;
	add.f32 	%f281, %f275, %f280;
	sub.f32 	%f282, %f440, %f281;
	fma.rn.f32 	%f283, %f278, %f282, %f277;
	sub.f32 	%f284, %f439, %f281;
	mov.f32 	%f285, 0f41D80000;
	div.approx.f32 	%f286, %f284, %f285;
	add.f32 	%f287, %f281, %f286;
	sub.f32 	%f288, %f439, %f287;
	fma.rn.f32 	%f289, %f284, %f288, %f283;
	sub.f32 	%f290, %f438, %f287;
	mov.f32 	%f291, 0f41E00000;
	div.approx.f32 	%f292, %f290, %f291;
	add.f32 	%f293, %f287, %f292;
	sub.f32 	%f294, %f438, %f293;
	fma.rn.f32 	%f295, %f290, %f294, %f289;
	sub.f32 	%f296, %f437, %f293;
	mov.f32 	%f297, 0f41E80000;
	div.approx.f32 	%f298, %f296, %f297;
	add.f32 	%f299, %f293, %f298;
	sub.f32 	%f300, %f437, %f299;
	fma.rn.f32 	%f301, %f296, %f300, %f295;
	sub.f32 	%f302, %f436, %f299;
	mov.f32 	%f303, 0f41F00000;
	div.approx.f32 	%f304, %f302, %f303;
	add.f32 	%f305, %f299, %f304;
	sub.f32 	%f306, %f436, %f305;
	fma.rn.f32 	%f307, %f302, %f306, %f301;
	sub.f32 	%f308, %f435, %f305;
	mov.f32 	%f309, 0f41F80000;
	div.approx.f32 	%f310, %f308, %f309;
	add.f32 	%f311, %f305, %f310;
	sub.f32 	%f312, %f435, %f311;
	fma.rn.f32 	%f313, %f308, %f312, %f307;
	sub.f32 	%f314, %f434, %f311;
	mov.f32 	%f447, 0f42000000;
	div.approx.f32 	%f315, %f314, %f447;
	add.f32 	%f445, %f311, %f315;
	sub.f32 	%f316, %f434, %f445;
	fma.rn.f32 	%f446, %f314, %f316, %f313;
$L__BB21_6:
	mov.b32 	%r155, %f445;
	shfl.sync.down.b32	%r7|%p4, %r155, 16, 31, -1;
	mov.b32 	%r156, %f446;
	shfl.sync.down.b32	%r8|%p5, %r156, 16, 31, -1;
	mov.b32 	%r157, %f447;
	shfl.sync.down.b32	%r158|%p6, %r157, 16, 31, -1;
	mov.b32 	%f49, %r158;
	setp.eq.f32 	%p7, %f49, 0f00000000;
	@%p7 bra 	$L__BB21_8;
	mov.b32 	%f317, %r8;
	mov.b32 	%f318, %r7;
	add.f32 	%f50, %f447, %f49;
	div.approx.f32 	%f319, %f49, %f50;
	sub.f32 	%f320, %f318, %f445;
	fma.rn.f32 	%f445, %f320, %f319, %f445;
	mul.f32 	%f321, %f320, %f320;
	mul.f32 	%f322, %f447, %f321;
	fma.rn.f32 	%f323, %f322, %f319, %f317;
	add.f32 	%f446, %f446, %f323;
	mov.f32 	%f447, %f50;
$L__BB21_8:
	mov.b32 	%r159, %f445;
	shfl.sync.down.b32	%r9|%p8, %r159, 8, 31, -1;
	mov.b32 	%r160, %f446;
	shfl.sync.down.b32	%r10|%p9, %r160, 8, 31, -1;
	mov.b32 	%r161, %f447;
	shfl.sync.down.b32	%r162|%p10, %r161, 8, 31, -1;
	mov.b32 	%f56, %r162;
	setp.eq.f32 	%p11, %f56, 0f00000000;
	@%p11 bra 	$L__BB21_10;
	mov.b32 	%f324, %r10;
	mov.b32 	%f325, %r9;
	add.f32 	%f57, %f447, %f56;
	div.approx.f32 	%f326, %f56, %f57;
	sub.f32 	%f327, %f325, %f445;
	fma.rn.f32 	%f445, %f327, %f326, %f445;
	mul.f32 	%f328, %f327, %f327;
	mul.f32 	%f329, %f447, %f328;
	fma.rn.f32 	%f330, %f329, %f326, %f324;
	add.f32 	%f446, %f446, %f330;
	mov.f32 	%f447, %f57;
$L__BB21_10:
	mov.b32 	%r163, %f445;
	shfl.sync.down.b32	%r11|%p12, %r163, 4, 31, -1;
	mov.b32 	%r164, %f446;
	shfl.sync.down.b32	%r12|%p13, %r164, 4, 31, -1;
	mov.b32 	%r165, %f447;
	shfl.sync.down.b32	%r166|%p14, %r165, 4, 31, -1;
	mov.b32 	%f63, %r166;
	setp.eq.f32 	%p15, %f63, 0f00000000;
	@%p15 bra 	$L__BB21_12;
	mov.b32 	%f331, %r12;
	mov.b32 	%f332, %r11;
	add.f32 	%f64, %f447, %f63;
	div.approx.f32 	%f333, %f63, %f64;
	sub.f32 	%f334, %f332, %f445;
	fma.rn.f32 	%f445, %f334, %f333, %f445;
	mul.f32 	%f335, %f334, %f334;
	mul.f32 	%f336, %f447, %f335;
	fma.rn.f32 	%f337, %f336, %f333, %f331;
	add.f32 	%f446, %f446, %f337;
	mov.f32 	%f447, %f64;
$L__BB21_12:
	mov.b32 	%r167, %f445;
	shfl.sync.down.b32	%r13|%p16, %r167, 2, 31, -1;
	mov.b32 	%r168, %f446;
	shfl.sync.down.b32	%r14|%p17, %r168, 2, 31, -1;
	mov.b32 	%r169, %f447;
	shfl.sync.down.b32	%r170|%p18, %r169, 2, 31, -1;
	mov.b32 	%f70, %r170;
	setp.eq.f32 	%p19, %f70, 0f00000000;
	@%p19 bra 	$L__BB21_14;
	mov.b32 	%f338, %r14;
	mov.b32 	%f339, %r13;
	add.f32 	%f71, %f447, %f70;
	div.approx.f32 	%f340, %f70, %f71;
	sub.f32 	%f341, %f339, %f445;
	fma.rn.f32 	%f445, %f341, %f340, %f445;
	mul.f32 	%f342, %f341, %f341;
	mul.f32 	%f343, %f447, %f342;
	fma.rn.f32 	%f344, %f343, %f340, %f338;
	add.f32 	%f446, %f446, %f344;
	mov.f32 	%f447, %f71;
$L__BB21_14:
	mov.b32 	%r171, %f445;
	shfl.sync.down.b32	%r15|%p20, %r171, 1, 31, -1;
	mov.b32 	%r172, %f446;
	shfl.sync.down.b32	%r16|%p21, %r172, 1, 31, -1;
	mov.b32 	%r173, %f447;
	shfl.sync.down.b32	%r174|%p22, %r173, 1, 31, -1;
	mov.b32 	%f77, %r174;
	setp.eq.f32 	%p23, %f77, 0f00000000;
	@%p23 bra 	$L__BB21_16;
	mov.b32 	%f345, %r16;
	mov.b32 	%f346, %r15;
	add.f32 	%f78, %f447, %f77;
	div.approx.f32 	%f347, %f77, %f78;
	sub.f32 	%f348, %f346, %f445;
	fma.rn.f32 	%f445, %f348, %f347, %f445;
	mul.f32 	%f349, %f348, %f348;
	mul.f32 	%f350, %f447, %f349;
	fma.rn.f32 	%f351, %f350, %f347, %f345;
	add.f32 	%f446, %f446, %f351;
	mov.f32 	%f447, %f78;
$L__BB21_16:
	mov.b32 	%r175, %f445;
	shfl.sync.idx.b32	%r17|%p24, %r175, 0, 31, -1;
	mov.b32 	%r176, %f446;
	shfl.sync.idx.b32	%r177|%p25, %r176, 0, 31, -1;
	mov.b32 	%r178, %f447;
	shfl.sync.idx.b32	%r179|%p26, %r178, 0, 31, -1;
	mov.b32 	%f352, %r177;
	mov.b32 	%f353, %r179;
	div.approx.f32 	%f354, %f352, %f353;
	max.f32 	%f355, %f354, 0f00000000;
	add.f32 	%f356, %f355, %f1;
	abs.f32 	%f84, %f356;
	setp.lt.f32 	%p27, %f84, 0f00800000;
	mul.f32 	%f357, %f356, 0f4B800000;
	selp.f32 	%f85, %f357, %f356, %p27;
	mov.b32 	%r18, %f85;
	add.s32 	%r180, %r18, -8388608;
	setp.gt.u32 	%p28, %r180, 2130706431;
	@%p28 bra 	$L__BB21_18;
	and.b32  	%r181, %r18, 16777215;
	or.b32  	%r182, %r181, 1056964608;
	mov.b32 	%f358, %r182;
	sub.s32 	%r183, %r182, %r18;
	add.s32 	%r184, %r183, 201326592;
	selp.b32 	%r185, %r184, %r183, %p27;
	rsqrt.approx.ftz.f32 	%f359, %f358;
	mul.f32 	%f360, %f359, %f359;
	neg.f32 	%f361, %f360;
	fma.rn.f32 	%f362, %f359, %f359, %f361;
	neg.f32 	%f363, %f358;
	fma.rn.f32 	%f364, %f360, %f363, 0f3F800000;
	fma.rn.f32 	%f365, %f362, %f363, %f364;
	fma.rn.f32 	%f366, %f365, 0f3EC00000, 0f3F000000;
	mul.f32 	%f367, %f359, %f365;
	fma.rn.f32 	%f368, %f366, %f367, %f359;
	shr.s32 	%r186, %r185, 1;
	mov.b32 	%r187, %f368;
	add.s32 	%r188, %r186, %r187;
	mov.b32 	%f460, %r188;
	bra.uni 	$L__BB21_19;
$L__BB21_18:
	rsqrt.approx.ftz.f32 	%f460, %f85;
$L__BB21_19:
	setp.ne.s32 	%p30, %r3, 0;
	@%p30 bra 	$L__BB21_21;
	shl.b64 	%rd93, %rd10, 2;
	add.s64 	%rd94, %rd8, %rd93;
	st.global.u32 	[%rd94], %r17;
	add.s64 	%rd95, %rd9, %rd93;
	st.global.f32 	[%rd95], %f460;
$L__BB21_21:
	mov.b32 	%f393, %r17;
	sub.f32 	%f394, %f97, %f393;
	mul.f32 	%f369, %f460, %f394;
	sub.f32 	%f395, %f98, %f393;
	mul.f32 	%f370, %f460, %f395;
	sub.f32 	%f396, %f99, %f393;
	mul.f32 	%f371, %f460, %f396;
	sub.f32 	%f397, %f100, %f393;
	mul.f32 	%f372, %f460, %f397;
	sub.f32 	%f398, %f101, %f393;
	mul.f32 	%f373, %f460, %f398;
	sub.f32 	%f399, %f102, %f393;
	mul.f32 	%f374, %f460, %f399;
	sub.f32 	%f400, %f103, %f393;
	mul.f32 	%f375, %f460, %f400;
	sub.f32 	%f401, %f104, %f393;
	mul.f32 	%f376, %f460, %f401;
	sub.f32 	%f402, %f105, %f393;
	mul.f32 	%f377, %f460, %f402;
	sub.f32 	%f403, %f106, %f393;
	mul.f32 	%f378, %f460, %f403;
	sub.f32 	%f404, %f107, %f393;
	mul.f32 	%f379, %f460, %f404;
	sub.f32 	%f405, %f108, %f393;
	mul.f32 	%f380, %f460, %f405;
	sub.f32 	%f406, %f109, %f393;
	mul.f32 	%f381, %f460, %f406;
	sub.f32 	%f407, %f110, %f393;
	mul.f32 	%f382, %f460, %f407;
	sub.f32 	%f408, %f111, %f393;
	mul.f32 	%f383, %f460, %f408;
	sub.f32 	%f409, %f112, %f393;
	mul.f32 	%f384, %f460, %f409;
	sub.f32 	%f410, %f113, %f393;
	mul.f32 	%f385, %f460, %f410;
	sub.f32 	%f411, %f114, %f393;
	mul.f32 	%f386, %f460, %f411;
	sub.f32 	%f412, %f115, %f393;
	mul.f32 	%f387, %f460, %f412;
	sub.f32 	%f413, %f116, %f393;
	mul.f32 	%f388, %f460, %f413;
	sub.f32 	%f414, %f117, %f393;
	mul.f32 	%f389, %f460, %f414;
	sub.f32 	%f415, %f118, %f393;
	mul.f32 	%f390, %f460, %f415;
	sub.f32 	%f416, %f119, %f393;
	mul.f32 	%f391, %f460, %f416;
	sub.f32 	%f417, %f120, %f393;
	mul.f32 	%f392, %f460, %f417;
	sub.f32 	%f418, %f441, %f393;
	mul.f32 	%f89, %f460, %f418;
	sub.f32 	%f419, %f440, %f393;
	mul.f32 	%f90, %f460, %f419;
	sub.f32 	%f420, %f439, %f393;
	mul.f32 	%f91, %f460, %f420;
	sub.f32 	%f421, %f438, %f393;
	mul.f32 	%f92, %f460, %f421;
	sub.f32 	%f422, %f437, %f393;
	mul.f32 	%f93, %f460, %f422;
	sub.f32 	%f423, %f436, %f393;
	mul.f32 	%f94, %f460, %f423;
	sub.f32 	%f424, %f435, %f393;
	mul.f32 	%f95, %f460, %f424;
	sub.f32 	%f425, %f434, %f393;
	mul.f32 	%f96, %f460, %f425;
	mad.lo.s64 	%rd12, %rd19, %rd10, %rd7;
	ld.global.v2.u64 	{%rd96, %rd97}, [%rd5+-1536];
	mov.b64 	{%r206, %r213}, %rd97;
	mov.b64 	{%r192, %r199}, %rd96;
	ld.global.v2.u64 	{%rd98, %rd99}, [%rd6+-1536];
	mov.b64 	{%r209, %r216}, %rd99;
	mov.b64 	{%r195, %r202}, %rd98;
	// begin inline asm
	{ cvt.rn.f16x2.f32 %r189, %f370, %f369; }

	// end inline asm
	// begin inline asm
	{mul.f16x2 %r190,%r189,%r192;
}
	// end inline asm
	// begin inline asm
	{add.f16x2 %r193,%r190,%r195;
}
	// end inline asm
	// begin inline asm
	{ cvt.rn.f16x2.f32 %r196, %f372, %f371; }

	// end inline asm
	// begin inline asm
	{mul.f16x2 %r197,%r196,%r199;
}
	// end inline asm
	// begin inline asm
	{add.f16x2 %r200,%r197,%r202;
}
	// end inline asm
	// begin inline asm
	{ cvt.rn.f16x2.f32 %r203, %f374, %f373; }

	// end inline asm
	// begin inline asm
	{mul.f16x2 %r204,%r203,%r206;
}
	// end inline asm
	// begin inline asm
	{add.f16x2 %r207,%r204,%r209;
}
	// end inline asm
	// begin inline asm
	{ cvt.rn.f16x2.f32 %r210, %f376, %f375; }

	// end inline asm
	// begin inline asm
	{mul.f16x2 %r211,%r210,%r213;
}
	// end inline asm
	// begin inline asm
	{add.f16x2 %r214,%r211,%r216;
}
	// end inline asm
	shr.s64 	%rd100, %rd12, 63;
	shr.u64 	%rd101, %rd100, 61;
	add.s64 	%rd102, %rd12, %rd101;
	cvta.to.global.u64 	%rd13, %rd18;
	shl.b64 	%rd103, %rd102, 1;
	and.b64  	%rd104, %rd103, -16;
	add.s64 	%rd105, %rd13, %rd104;
	st.global.v4.u32 	[%rd105], {%r193, %r200, %r207, %r214};
	add.s64 	%rd106, %rd12, 256;
	ld.global.v2.u64 	{%rd107, %rd108}, [%rd5+-1024];
	mov.b64 	{%r234, %r241}, %rd108;
	mov.b64 	{%r220, %r227}, %rd107;
	ld.global.v2.u64 	{%rd109, %rd110}, [%rd6+-1024];
	mov.b64 	{%r237, %r244}, %rd110;
	mov.b64 	{%r223, %r230}, %rd109;
	// begin inline asm
	{ cvt.rn.f16x2.f32 %r217, %f378, %f377; }

	// end inline asm
	// begin inline asm
	{mul.f16x2 %r218,%r217,%r220;
}
	// end inline asm
	// begin inline asm
	{add.f16x2 %r221,%r218,%r223;
}
	// end inline asm
	// begin inline asm
	{ cvt.rn.f16x2.f32 %r224, %f380, %f379; }

	// end inline asm
	// begin inline asm
	{mul.f16x2 %r225,%r224,%r227;
}
	// end inline asm
	// begin inline asm
	{add.f16x2 %r228,%r225,%r230;
}
	// end inline asm
	// begin inline asm
	{ cvt.rn.f16x2.f32 %r231, %f382, %f381; }

	// end inline asm
	// begin inline asm
	{mul.f16x2 %r232,%r231,%r234;
}
	// end inline asm
	// begin inline asm
	{add.f16x2 %r235,%r232,%r237;
}
	// end inline asm
	// begin inline asm
	{ cvt.rn.f16x2.f32 %r238, %f384, %f383; }

	// end inline asm
	// begin inline asm
	{mul.f16x2 %r239,%r238,%r241;
}
	// end inline asm
	// begin inline asm
	{add.f16x2 %r242,%r239,%r244;
}
	// end inline asm
	shr.s64 	%rd111, %rd106, 63;
	shr.u64 	%rd112, %rd111, 61;
	add.s64 	%rd113, %rd106, %rd112;
	shl.b64 	%rd114, %rd113, 1;
	and.b64  	%rd115, %rd114, -16;
	add.s64 	%rd116, %rd13, %rd115;
	st.global.v4.u32 	[%rd116], {%r221, %r228, %r235, %r242};
	add.s64 	%rd117, %rd12, 512;
	ld.global.v2.u64 	{%rd118, %rd119}, [%rd5+-512];
	mov.b64 	{%r262, %r269}, %rd119;
	mov.b64 	{%r248, %r255}, %rd118;
	ld.global.v2.u64 	{%rd120, %rd121}, [%rd6+-512];
	mov.b64 	{%r265, %r272}, %rd121;
	mov.b64 	{%r251, %r258}, %rd120;
	// begin inline asm
	{ cvt.rn.f16x2.f32 %r245, %f386, %f385; }

	// end inline asm
	// begin inline asm
	{mul.f16x2 %r246,%r245,%r248;
}
	// end inline asm
	// begin inline asm
	{add.f16x2 %r249,%r246,%r251;
}
	// end inline asm
	// begin inline asm
	{ cvt.rn.f16x2.f32 %r252, %f388, %f387; }

	// end inline asm
	// begin inline asm
	{mul.f16x2 %r253,%r252,%r255;
}
	// end inline asm
	// begin inline asm
	{add.f16x2 %r256,%r253,%r258;
}
	// end inline asm
	// begin inline asm
	{ cvt.rn.f16x2.f32 %r259, %f390, %f389; }

	// end inline asm
	// begin inline asm
	{mul.f16x2 %r260,%r259,%r262;
}
	// end inline asm
	// begin inline asm
	{add.f16x2 %r263,%r260,%r265;
}
	// end inline asm
	// begin inline asm
	{ cvt.rn.f16x2.f32 %r266, %f392, %f391; }

	// end inline asm
	// begin inline asm
	{mul.f16x2 %r267,%r266,%r269;
}
	// end inline asm
	// begin inline asm
	{add.f16x2 %r270,%r267,%r272;
}
	// end inline asm
	shr.s64 	%rd122, %rd117, 63;
	shr.u64 	%rd123, %rd122, 61;
	add.s64 	%rd124, %rd117, %rd123;
	shl.b64 	%rd125, %rd124, 1;
	and.b64  	%rd126, %rd125, -16;
	add.s64 	%rd127, %rd13, %rd126;
	st.global.v4.u32 	[%rd127], {%r249, %r256, %r263, %r270};
	@%p3 bra 	$L__BB21_23;
	add.s64 	%rd128, %rd12, 768;
	ld.global.v2.u64 	{%rd129, %rd130}, [%rd5];
	mov.b64 	{%r290, %r297}, %rd130;
	mov.b64 	{%r276, %r283}, %rd129;
	ld.global.v2.u64 	{%rd131, %rd132}, [%rd6];
	mov.b64 	{%r293, %r300}, %rd132;
	mov.b64 	{%r279, %r286}, %rd131;
	// begin inline asm
	{ cvt.rn.f16x2.f32 %r273, %f90, %f89; }

	// end inline asm
	// begin inline asm
	{mul.f16x2 %r274,%r273,%r276;
}
	// end inline asm
	// begin inline asm
	{add.f16x2 %r277,%r274,%r279;
}
	// end inline asm
	// begin inline asm
	{ cvt.rn.f16x2.f32 %r280, %f92, %f91; }

	// end inline asm
	// begin inline asm
	{mul.f16x2 %r281,%r280,%r283;
}
	// end inline asm
	// begin inline asm
	{add.f16x2 %r284,%r281,%r286;
}
	// end inline asm
	// begin inline asm
	{ cvt.rn.f16x2.f32 %r287, %f94, %f93; }

	// end inline asm
	// begin inline asm
	{mul.f16x2 %r288,%r287,%r290;
}
	// end inline asm
	// begin inline asm
	{add.f16x2 %r291,%r288,%r293;
}
	// end inline asm
	// begin inline asm
	{ cvt.rn.f16x2.f32 %r294, %f96, %f95; }

	// end inline asm
	// begin inline asm
	{mul.f16x2 %r295,%r294,%r297;
}
	// end inline asm
	// begin inline asm
	{add.f16x2 %r298,%r295,%r300;
}
	// end inline asm
	shr.s64 	%rd133, %rd128, 63;
	shr.u64 	%rd134, %rd133, 61;
	add.s64 	%rd135, %rd128, %rd134;
	shl.b64 	%rd136, %rd135, 1;
	and.b64  	%rd137, %rd136, -16;
	add.s64 	%rd138, %rd13, %rd137;
	st.global.v4.u32 	[%rd138], {%r277, %r284, %r291, %r298};
$L__BB21_23:
	cvt.u32.u64 	%r301, %rd10;
	add.s32 	%r302, %r301, %r5;
	setp.lt.s32 	%p32, %r302, %r20;
	@%p32 bra 	$L__BB21_4;
$L__BB21_24:
	ret;

}
	// .globl	_Z17LayerNormWarpImplI19BiasAddResidualLoadI6__halffE11AffineStoreIfS1_EfLi8ELi64ELi64ELi32ELi1ELb0EEvT_T0_iidPT1_S8_
.visible .entry _Z17LayerNormWarpImplI19BiasAddResidualLoadI6__halffE11AffineStoreIfS1_EfLi8ELi64ELi64ELi32ELi1ELb0EEvT_T0_iidPT1_S8_(
	.param .align 8 .b8 _Z17LayerNormWarpImplI19BiasAddResidualLoadI6__halffE11AffineStoreIfS1_EfLi8ELi64ELi64ELi32ELi1ELb0EEvT_T0_iidPT1_S8__param_0[32],
	.param .align 8 .b8 _Z17LayerNormWarpImplI19BiasAddResidualLoadI6__halffE11AffineStoreIfS1_EfLi8ELi64ELi64ELi32ELi1ELb0EEvT_T0_iidPT1_S8__param_1[32],
	.param .u32 _Z17LayerNormWarpImplI19BiasAddResidualLoadI6__halffE11AffineStoreIfS1_EfLi8ELi64ELi64ELi32ELi1ELb0EEvT_T0_iidPT1_S8__param_2,
	.param .u32 _Z17LayerNormWarpImplI19BiasAddResidualLoadI6__halffE11AffineStoreIfS1_EfLi8ELi64ELi64ELi32ELi1ELb0EEvT_T0_iidPT1_S8__param_3,
	.param .f64 _Z17LayerNormWarpImplI19BiasAddResidualLoadI6__halffE11AffineStoreIfS1_EfLi8ELi64ELi64ELi32ELi1ELb0EEvT_T0_iidPT1_S8__param_4,
	.param .u64 .ptr .align 1 _Z17LayerNormWarpImplI19BiasAddResidualLoadI6__halffE11AffineStoreIfS1_EfLi8ELi64ELi64ELi32ELi1ELb0EEvT_T0_iidPT1_S8__param_5,
	.param .u64 .ptr .align 1 _Z17LayerNormWarpImplI19BiasAddResidualLoadI6__halffE11AffineStoreIfS1_EfLi8ELi64ELi64ELi32ELi1ELb0EEvT_T0_iidPT1_S8__param_6
)
.maxntid 256
{
	.reg .pred 	%p<31>;
	.reg .b32 	%r<541>;
	.reg .b32 	%f<750>;
	.reg .b64 	%rd<237>;
	.reg .b64 	%fd<3>;

	ld.param.u64 	%rd10, [_Z17LayerNormWarpImplI19BiasAddResidualLoadI6__halffE11AffineStoreIfS1_EfLi8ELi64ELi64ELi32ELi1ELb0EEvT_T0_iidPT1_S8__param_1+24];
	ld.param.u64 	%rd9, [_Z17LayerNormWarpImplI19BiasAddResidualLoadI6__halffE11AffineStoreIfS1_EfLi8ELi64ELi64ELi32ELi1ELb0EEvT_T0_iidPT1_S8__param_1+16];
	ld.param.u64 	%rd8, [_Z17LayerNormWarpImplI19BiasAddResidualLoadI6__halffE11AffineStoreIfS1_EfLi8ELi64ELi64ELi32ELi1ELb0EEvT_T0_iidPT1_S8__param_1+8];
	ld.param.u64 	%rd7, [_Z17LayerNormWarpImplI19BiasAddResidualLoadI6__halffE11AffineStoreIfS1_EfLi8ELi64ELi64ELi32ELi1ELb0EEvT_T0_iidPT1_S8__param_1];
	ld.param.u64 	%rd6, [_Z17LayerNormWarpImplI19BiasAddResidualLoadI6__halffE11AffineStoreIfS1_EfLi8ELi64ELi64ELi32ELi1ELb0EEvT_T0_iidPT1_S8__param_0+24];
	ld.param.u64 	%rd5, [_Z17LayerNormWarpImplI19BiasAddResidualLoadI6__halffE11AffineStoreIfS1_EfLi8ELi64ELi64ELi32ELi1ELb0EEvT_T0_iidPT1_S8__param_0+16];
	ld.param.u64 	%rd4, [_Z17LayerNormWarpImplI19BiasAddResidualLoadI6__halffE11AffineStoreIfS1_EfLi8ELi64ELi64ELi32ELi1ELb0EEvT_T0_iidPT1_S8__param_0+8];
	ld.param.u64 	%rd3, [_Z17LayerNormWarpImplI19BiasAddResidualLoadI6__halffE11AffineStoreIfS1_EfLi8ELi64ELi64ELi32ELi1ELb0EEvT_T0_iidPT1_S8__param_0];
	ld.param.u32 	%r17, [_Z17LayerNormWarpImplI19BiasAddResidualLoadI6__halffE11AffineStoreIfS1_EfLi8ELi64ELi64ELi32ELi1ELb0EEvT_T0_iidPT1_S8__param_2];
	ld.param.u32 	%r18, [_Z17LayerNormWarpImplI19BiasAddResidualLoadI6__halffE11AffineStoreIfS1_EfLi8ELi64ELi64ELi32ELi1ELb0EEvT_T0_iidPT1_S8__param_3];
	setp.lt.s32 	%p1, %r18, 2049;
	@%p1 bra 	$L__BB22_2;
	mov.u64 	%rd13, $str;
	cvta.global.u64 	%rd14, %rd13;
	mov.u64 	%rd15, $str$1;
	cvta.global.u64 	%rd16, %rd15;
	mov.u64 	%rd17, __unnamed_23;
	cvta.global.u64 	%rd18, %rd17;
	{ // callseq 22, 0
	.param .b64 param0;
	st.param.b64 	[param0], %rd14;
	.param .b64 param1;
	st.param.b64 	[param1], %rd16;
	.param .b32 param2;
	st.param.b32 	[param2], 462;
	.param .b64 param3;
	st.param.b64 	[param3], %rd18;
	.param .b64 param4;
	st.param.b64 	[param4], 1;
	call.uni 
	__assertfail, 
	(
	param0, 
	param1, 
	param2, 
	param3, 
	param4
	);
	} // callseq 22
$L__BB22_2:
	mov.u32 	%r19, %ctaid.x;
	mov.u32 	%r20, %ntid.y;
	mov.u32 	%r21, %tid.y;
	mad.lo.s32 	%r540, %r19, %r20, %r21;
	setp.ge.s32 	%p2, %r540, %r17;
	@%p2 bra 	$L__BB22_20;
	mov.u32 	%r2, %tid.x;
	shl.b32 	%r22, %r2, 3;
	cvt.u64.u32 	%rd1, %r22;
	shl.b64 	%rd30, %rd1, 1;
$L__BB22_4:
	cvt.s64.s32 	%rd2, %r540;
	mad.lo.s64 	%rd19, %rd6, %rd2, %rd1;
	shr.s64 	%rd20, %rd19, 63;
	shr.u64 	%rd21, %rd20, 61;
	add.s64 	%rd22, %rd19, %rd21;
	cvta.to.global.u64 	%rd23, %rd3;
	shl.b64 	%rd24, %rd22, 1;
	and.b64  	%rd25, %rd24, -16;
	add.s64 	%rd26, %rd23, %rd25;
	ld.global.v2.u64 	{%rd27, %rd28}, [%rd26];
	mov.b64 	{%r36, %r42}, %rd28;
	mov.b64 	{%r24, %r30}, %rd27;
	cvta.to.global.u64 	%rd29, %rd4;
	add.s64 	%rd31, %rd29, %rd30;
	ld.global.v2.u64 	{%rd32, %rd33}, [%rd31];
	mov.b64 	{%r40, %r46}, %rd33;
	mov.b64 	{%r28, %r34}, %rd32;
	cvta.to.global.u64 	%rd34, %rd5;
	add.s64 	%rd35, %rd34, %rd25;
	ld.global.v2.u64 	{%rd36, %rd37}, [%rd35];
	mov.b64 	{%r37, %r43}, %rd37;
	mov.b64 	{%r25, %r31}, %rd36;
	// begin inline asm
	{add.f16x2 %r23,%r24,%r25;
}
	// end inline asm
	// begin inline asm
	{add.f16x2 %r26,%r23,%r28;
}
	// end inline asm
	// begin inline asm
	{add.f16x2 %r29,%r30,%r31;
}
	// end inline asm
	// begin inline asm
	{add.f16x2 %r32,%r29,%r34;
}
	// end inline asm
	// begin inline asm
	{add.f16x2 %r35,%r36,%r37;
}
	// end inline asm
	// begin inline asm
	{add.f16x2 %r38,%r35,%r40;
}
	// end inline asm
	// begin inline asm
	{add.f16x2 %r41,%r42,%r43;
}
	// end inline asm
	// begin inline asm
	{add.f16x2 %r44,%r41,%r46;
}
	// end inline asm
	// begin inline asm
	{.reg .f16 low,high;
  mov.b32 {low,high},%r26;
  cvt.f32.f16 %f107, low;}

	// end inline asm
	// begin inline asm
	{.reg .f16 low,high;
  mov.b32 {low,high},%r26;
  cvt.f32.f16 %f108, high;}

	// end inline asm
	// begin inline asm
	{.reg .f16 low,high;
  mov.b32 {low,high},%r32;
  cvt.f32.f16 %f109, low;}

	// end inline asm
	// begin inline asm
	{.reg .f16 low,high;
  mov.b32 {low,high},%r32;
  cvt.f32.f16 %f110, high;}

	// end inline asm
	// begin inline asm
	{.reg .f16 low,high;
  mov.b32 {low,high},%r38;
  cvt.f32.f16 %f111, low;}

	// end inline asm
	// begin inline asm
	{.reg .f16 low,high;
  mov.b32 {low,high},%r38;
  cvt.f32.f16 %f112, high;}

	// end inline asm
	// begin inline asm
	{.reg .f16 low,high;
  mov.b32 {low,high},%r44;
  cvt.f32.f16 %f113, low;}

	// end inline asm
	// begin inline asm
	{.reg .f16 low,high;
  mov.b32 {low,high},%r44;
  cvt.f32.f16 %f114, high;}

	// end inline asm
	mov.f32 	%f172, 0f3F800000;
	div.approx.f32 	%f173, %f107, %f172;
	add.f32 	%f174, %f173, 0f00000000;
	sub.f32 	%f175, %f107, %f174;
	fma.rn.f32 	%f176, %f107, %f175, 0f00000000;
	sub.f32 	%f177, %f108, %f174;
	mov.f32 	%f178, 0f40000000;
	div.approx.f32 	%f179, %f177, %f178;
	add.f32 	%f180, %f174, %f179;
	sub.f32 	%f181, %f108, %f180;
	fma.rn.f32 	%f182, %f177, %f181, %f176;
	sub.f32 	%f183, %f109, %f180;
	mov.f32 	%f184, 0f40400000;
	div.approx.f32 	%f185, %f183, %f184;
	add.f32 	%f186, %f180, %f185;
	sub.f32 	%f187, %f109, %f186;
	fma.rn.f32 	%f188, %f183, %f187, %f182;
	sub.f32 	%f189, %f110, %f186;
	mov.f32 	%f190, 0f40800000;
	div.approx.f32 	%f191, %f189, %f190;
	add.f32 	%f192, %f186, %f191;
	sub.f32 	%f193, %f110, %f192;
	fma.rn.f32 	%f194, %f189, %f193, %f188;
	sub.f32 	%f195, %f111, %f192;
	mov.f32 	%f196, 0f40A00000;
	div.approx.f32 	%f197, %f195, %f196;
	add.f32 	%f198, %f192, %f197;
	sub.f32 	%f199, %f111, %f198;
	fma.rn.f32 	%f200, %f195, %f199, %f194;
	sub.f32 	%f201, %f112, %f198;
	mov.f32 	%f202, 0f40C00000;
	div.approx.f32 	%f203, %f201, %f202;
	add.f32 	%f204, %f198, %f203;
	sub.f32 	%f205, %f112, %f204;
	fma.rn.f32 	%f206, %f201, %f205, %f200;
	sub.f32 	%f207, %f113, %f204;
	mov.f32 	%f208, 0f40E00000;
	div.approx.f32 	%f209, %f207, %f208;
	add.f32 	%f210, %f204, %f209;
	sub.f32 	%f211, %f113, %f210;
	fma.rn.f32 	%f212, %f207, %f211, %f206;
	sub.f32 	%f213, %f114, %f210;
	mov.f32 	%f214, 0f41000000;
	div.approx.f32 	%f215, %f213, %f214;
	add.f32 	%f216, %f210, %f215;
	sub.f32 	%f217, %f114, %f216;
	fma.rn.f32 	%f218, %f213, %f217, %f212;
	add.s64 	%rd38, %rd19, 256;
	shr.s64 	%rd39, %rd38, 63;
	shr.u64 	%rd40, %rd39, 61;
	add.s64 	%rd41, %rd38, %rd40;
	shl.b64 	%rd42, %rd41, 1;
	and.b64  	%rd43, %rd42, -16;
	add.s64 	%rd44, %rd23, %rd43;
	ld.global.v2.u64 	{%rd45, %rd46}, [%rd44];
	mov.b64 	{%r68, %r74}, %rd46;
	mov.b64 	{%r56, %r62}, %rd45;
	ld.global.v2.u64 	{%rd47, %rd48}, [%rd31+512];
	mov.b64 	{%r72, %r78}, %rd48;
	mov.b64 	{%r60, %r66}, %rd47;
	add.s64 	%rd49, %rd34, %rd43;
	ld.global.v2.u64 	{%rd50, %rd51}, [%rd49];
	mov.b64 	{%r69, %r75}, %rd51;
	mov.b64 	{%r57, %r63}, %rd50;
	// begin inline asm
	{add.f16x2 %r55,%r56,%r57;
}
	// end inline asm
	// begin inline asm
	{add.f16x2 %r58,%r55,%r60;
}
	// end inline asm
	// begin inline asm
	{add.f16x2 %r61,%r62,%r63;
}
	// end inline asm
	// begin inline asm
	{add.f16x2 %r64,%r61,%r66;
}
	// end inline asm
	// begin inline asm
	{add.f16x2 %r67,%r68,%r69;
}
	// end inline asm
	// begin inline asm
	{add.f16x2 %r70,%r67,%r72;
}
	// end inline asm
	// begin inline asm
	{add.f16x2 %r73,%r74,%r75;
}
	// end inline asm
	// begin inline asm
	{add.f16x2 %r76,%r73,%r78;
}
	// end inline asm
	// begin inline asm
	{.reg .f16 low,high;
  mov.b32 {low,high},%r58;
  cvt.f32.f16 %f115, low;}

	// end inline asm
	// begin inline asm
	{.reg .f16 low,high;
  mov.b32 {low,high},%r58;
  cvt.f32.f16 %f116, high;}

	// end inline asm
	// begin inline asm
	{.reg .f16 low,high;
  mov.b32 {low,high},%r64;
  cvt.f32.f16 %f117, low;}

	// end inline asm
	// begin inline asm
	{.reg .f16 low,high;
  mov.b32 {low,high},%r64;
  cvt.f32.f16 %f118, high;}

	// end inline asm
	// begin inline asm
	{.reg .f16 low,high;
  mov.b32 {low,high},%r70;
  cvt.f32.f16 %f119, low;}

	// end inline asm
	// begin inline asm
	{.reg .f16 low,high;
  mov.b32 {low,high},%r70;
  cvt.f32.f16 %f120, high;}

	// end inline asm
	// begin inline asm
	{.reg .f16 low,high;
  mov.b32 {low,high},%r76;
  cvt.f32.f16 %f121, low;}

	// end inline asm
	// begin inline asm
	{.reg .f16 low,high;
  mov.b32 {low,high},%r76;
  cvt.f32.f16 %f122, high;}

	// end inline asm
	sub.f32 	%f219, %f115, %f216;
	mov.f32 	%f220, 0f41100000;
	div.approx.f32 	%f221, %f219, %f220;
	add.f32 	%f222, %f216, %f221;
	sub.f32 	%f223, %f115, %f222;
	fma.rn.f32 	%f224, %f219, %f223, %f218;
	sub.f32 	%f225, %f116, %f222;
	mov.f32 	%f226, 0f41200000;
	div.approx.f32 	%f227, %f225, %f226;
	add.f32 	%f228, %f222, %f227;
	sub.f32 	%f229, %f116, %f228;
	fma.rn.f32 	%f230, %f225, %f229, %f224;
	sub.f32 	%f231, %f117, %f228;
	mov.f32 	%f232, 0f41300000;
	div.approx.f32 	%f233, %f231, %f232;
	add.f32 	%f234, %f228, %f233;
	sub.f32 	%f235, %f117, %f234;
	fma.rn.f32 	%f236, %f231, %f235, %f230;
	sub.f32 	%f237, %f118, %f234;
	mov.f32 	%f238, 0f41400000;
	div.approx.f32 	%f239, %f237, %f238;
	add.f32 	%f240, %f234, %f239;
	sub.f32 	%f241, %f118, %f240;
	fma.rn.f32 	%f242, %f237, %f241, %f236;
	sub.f32 	%f243, %f119, %f240;
	mov.f32 	%f244, 0f41500000;
	div.approx.f32 	%f245, %f243, %f244;
	add.f32 	%f246, %f240, %f245;
	sub.f32 	%f247, %f119, %f246;
	fma.rn.f32 	%f248, %f243, %f247, %f242;
	sub.f32 	%f249, %f120, %f246;
	mov.f32 	%f250, 0f41600000;
	div.approx.f32 	%f251, %f249, %f250;
	add.f32 	%f252, %f246, %f251;
	sub.f32 	%f253, %f120, %f252;
	fma.rn.f32 	%f254, %f249, %f253, %f248;
	sub.f32 	%f255, %f121, %f252;
	mov.f32 	%f256, 0f41700000;
	div.approx.f32 	%f257, %f255, %f256;
	add.f32 	%f258, %f252, %f257;
	sub.f32 	%f259, %f121, %f258;
	fma.rn.f32 	%f260, %f255, %f259, %f254;
	sub.f32 	%f261, %f122, %f258;
	mov.f32 	%f262, 0f41800000;
	div.approx.f32 	%f263, %f261, %f262;
	add.f32 	%f264, %f258, %f263;
	sub.f32 	%f265, %f122, %f264;
	fma.rn.f32 	%f266, %f261, %f265, %f260;
	add.s64 	%rd52, %rd19, 512;
	shr.s64 	%rd53, %rd52, 63;
	shr.u64 	%rd54, %rd53, 61;
	add.s64 	%rd55, %rd52, %rd54;
	shl.b64 	%rd56, %rd55, 1;
	and.b64  	%rd57, %rd56, -16;
	add.s64 	%rd58, %rd23, %rd57;
	ld.global.v2.u64 	{%rd59, %rd60}, [%rd58];
	mov.b64 	{%r100, %r106}, %rd60;
	mov.b64 	{%r88, %r94}, %rd59;
	ld.global.v2.u64 	{%rd61, %rd62}, [%rd31+1024];
	mov.b64 	{%r104, %r110}, %rd62;
	mov.b64 	{%r92, %r98}, %rd61;
	add.s64 	%rd63, %rd34, %rd57;
	ld.global.v2.u64 	{%rd64, %rd65}, [%rd63];
	mov.b64 	{%r101, %r107}, %rd65;
	mov.b64 	{%r89, %r95}, %rd64;
	// begin inline asm
	{add.f16x2 %r87,%r88,%r89;
}
	// end inline asm
	// begin inline asm
	{add.f16x2 %r90,%r87,%r92;
}
	// end inline asm
	// begin inline asm
	{add.f16x2 %r93,%r94,%r95;
}
	// end inline asm
	// begin inline asm
	{add.f16x2 %r96,%r93,%r98;
}
	// end inline asm
	// begin inline asm
	{add.f16x2 %r99,%r100,%r101;
}
	// end inline asm
	// begin inline asm
	{add.f16x2 %r102,%r99,%r104;
}
	// end inline asm
	// begin inline asm
	{add.f16x2 %r105,%r106,%r107;
}
	// end inline asm
	// begin inline asm
	{add.f16x2 %r108,%r105,%r110;
}
	// end inline asm
	// begin inline asm
	{.reg .f16 low,high;
  mov.b32 {low,high},%r90;
  cvt.f32.f16 %f123, low;}

	// end inline asm
	// begin inline asm
	{.reg .f16 low,high;
  mov.b32 {low,high},%r90;
  cvt.f32.f16 %f124, high;}

	// end inline asm
	// begin inline asm
	{.reg .f16 low,high;
  mov.b32 {low,high},%r96;
  cvt.f32.f16 %f125, low;}

	// end inline asm
	// begin inline asm
	{.reg .f16 low,high;
  mov.b32 {low,high},%r96;
  cvt.f32.f16 %f126, high;}

	// end inline asm
	// begin inline asm
	{.reg .f16 low,high;
  mov.b32 {low,high},%r102;
  cvt.f32.f16 %f127, low;}

	// end inline asm
	// begin inline asm
	{.reg .f16 low,high;
  mov.b32 {low,high},%r102;
  cvt.f32.f16 %f128, high;}

	// end inline asm
	// begin inline asm
	{.reg .f16 low,high;
  mov.b32 {low,high},%r108;
  cvt.f32.f16 %f129, low;}

	// end inline asm
	// begin inline asm
	{.reg .f16 low,high;
  mov.b32 {low,high},%r108;
  cvt.f32.f16 %f130, high;}

	// end inline asm
	sub.f32 	%f267, %f123, %f264;
	mov.f32 	%f268, 0f41880000;
	div.approx.f32 	%f269, %f267, %f268;
	add.f32 	%f270, %f264, %f269;
	sub.f32 	%f271, %f123, %f270;
	fma.rn.f32 	%f272, %f267, %f271, %f266;
	sub.f32 	%f273, %f124, %f270;
	mov.f32 	%f274, 0f41900000;
	div.approx.f32 	%f275, %f273, %f274;
	add.f32 	%f276, %f270, %f275;
	sub.f32 	%f277, %f124, %f276;
	fma.rn.f32 	%f278, %f273, %f277, %f272;
	sub.f32 	%f279, %f125, %f276;
	mov.f32 	%f280, 0f41980000;
	div.approx.f32 	%f281, %f279, %f280;
	add.f32 	%f282, %f276, %f281;
	sub.f32 	%f283, %f125, %f282;
	fma.rn.f32 	%f284, %f279, %f283, %f278;
	sub.f32 	%f285, %f126, %f282;
	mov.f32 	%f286, 0f41A00000;
	div.approx.f32 	%f287, %f285, %f286;
	add.f32 	%f288, %f282, %f287;
	sub.f32 	%f289, %f126, %f288;
	fma.rn.f32 	%f290, %f285, %f289, %f284;
	sub.f32 	%f291, %f127, %f288;
	mov.f32 	%f292, 0f41A80000;
	div.approx.f32 	%f293, %f291, %f292;
	add.f32 	%f294, %f288, %f293;
	sub.f32 	%f295, %f127, %f294;
	fma.rn.f32 	%f296, %f291, %f295, %f290;
	sub.f32 	%f297, %f128, %f294;
	mov.f32 	%f298, 0f41B00000;
	div.approx.f32 	%f299, %f297, %f298;
	add.f32 	%f300, %f294, %f299;
	sub.f32 	%f301, %f128, %f300;
	fma.rn.f32 	%f302, %f297, %f301, %f296;
	sub.f32 	%f303, %f129, %f300;
	mov.f32 	%f304, 0f41B80000;
	div.approx.f32 	%f305, %f303, %f304;
	add.f32 	%f306, %f300, %f305;
	sub.f32 	%f307, %f129, %f306;
	fma.rn.f32 	%f308, %f303, %f307, %f302;
	sub.f32 	%f309, %f130, %f306;
	mov.f32 	%f310, 0f41C00000;
	div.approx.f32 	%f311, %f309, %f310;
	add.f32 	%f312, %f306, %f311;
	sub.f32 	%f313, %f130, %f312;
	fma.rn.f32 	%f314, %f309, %f313, %f308;
	add.s64 	%rd66, %rd19, 768;
	shr.s64 	%rd67, %rd66, 63;
	shr.u64 	%rd68, %rd67, 61;
	add.s64 	%rd69, %rd66, %rd68;
	shl.b64 	%rd70, %rd69, 1;
	and.b64  	%rd71, %rd70, -16;
	add.s64 	%rd72, %rd23, %rd71;
	ld.global.v2.u64 	{%rd73, %rd74}, [%rd72];
	mov.b64 	{%r132, %r138}, %rd74;
	mov.b64 	{%r120, %r126}, %rd73;
	ld.global.v2.u64 	{%rd75, %rd76}, [%rd31+1536];
	mov.b64 	{%r136, %r142}, %rd76;
	mov.b64 	{%r124, %r130}, %rd75;
	add.s64 	%rd77, %rd34, %rd71;
	ld.global.v2.u64 	{%rd78, %rd79}, [%rd77];
	mov.b64 	{%r133, %r139}, %rd79;
	mov.b64 	{%r121, %r127}, %rd78;
	// begin inline asm
	{add.f16x2 %r119,%r120,%r121;
}
	// end inline asm
	// begin inline asm
	{add.f16x2 %r122,%r119,%r124;
}
	// end inline asm
	// begin inline asm
	{add.f16x2 %r125,%r126,%r127;
}
	// end inline asm
	// begin inline asm
	{add.f16x2 %r128,%r125,%r130;
}
	// end inline asm
	// begin inline asm
	{add.f16x2 %r131,%r132,%r133;
}
	// end inline asm
	// begin inline asm
	{add.f16x2 %r134,%r131,%r136;
}
	// end inline asm
	// begin inline asm
	{add.f16x2 %r137,%r138,%r139;
}
	// end inline asm
	// begin inline asm
	{add.f16x2 %r140,%r137,%r142;
}
	// end inline asm
	// begin inline asm
	{.reg .f16 low,high;
  mov.b32 {low,high},%r122;
  cvt.f32.f16 %f131, low;}

	// end inline asm
	// begin inline asm
	{.reg .f16 low,high;
  mov.b32 {low,high},%r122;
  cvt.f32.f16 %f132, high;}

	// end inline asm
	// begin inline asm
	{.reg .f16 low,high;
  mov.b32 {low,high},%r128;
  cvt.f32.f16 %f133, low;}

	// end inline asm
	// begin inline asm
	{.reg .f16 low,high;
  mov.b32 {low,high},%r128;
  cvt.f32.f16 %f134, high;}

	// end inline asm
	// begin inline asm
	{.reg .f16 low,high;
  mov.b32 {low,high},%r134;
  cvt.f32.f16 %f135, low;}

	// end inline asm
	// begin inline asm
	{.reg .f16 low,high;
  mov.b32 {low,high},%r134;
  cvt.f32.f16 %f136, high;}

	// end inline asm
	// begin inline asm
	{.reg .f16 low,high;
  mov.b32 {low,high},%r140;
  cvt.f32.f16 %f137, low;}

	// end inline asm
	// begin inline asm
	{.reg .f16 low,high;
  mov.b32 {low,high},%r140;
  cvt.f32.f16 %f138, high;}

	// end inline asm
	sub.f32 	%f315, %f131, %f312;
	mov.f32 	%f316, 0f41C80000;
	div.approx.f32 	%f317, %f315, %f316;
	add.f32 	%f318, %f312, %f317;
	sub.f32 	%f319, %f131, %f318;
	fma.rn.f32 	%f320, %f315, %f319, %f314;
	sub.f32 	%f321, %f132, %f318;
	mov.f32 	%f322, 0f41D00000;
	div.approx.f32 	%f323, %f321, %f322;
	add.f32 	%f324, %f318, %f323;
	sub.f32 	%f325, %f132, %f324;
	fma.rn.f32 	%f326, %f321, %f325, %f320;
	sub.f32 	%f327, %f133, %f324;
	mov.f32 	%f328, 0f41D80000;
	div.approx.f32 	%f329, %f327, %f328;
	add.f32 	%f330, %f324, %f329;
	sub.f32 	%f331, %f133, %f330;
	fma.rn.f32 	%f332, %f327, %f331, %f326;
	sub.f32 	%f333, %f134, %f330;
	mov.f32 	%f334, 0f41E00000;
	div.approx.f32 	%f335, %f333, %f334;
	add.f32 	%f336, %f330, %f335;
	sub.f32 	%f337, %f134, %f336;
	fma.rn.f32 	%f338, %f333, %f337, %f332;
	sub.f32 	%f339, %f135, %f336;
	mov.f32 	%f340, 0f41E80000;
	div.approx.f32 	%f341, %f339, %f340;
	add.f32 	%f342, %f336, %f341;
	sub.f32 	%f343, %f135, %f342;
	fma.rn.f32 	%f344, %f339, %f343, %f338;
	sub.f32 	%f345, %f136, %f342;
	mov.f32 	%f346, 0f41F00000;
	div.approx.f32 	%f347, %f345, %f346;
	add.f32 	%f348, %f342, %f347;
	sub.f32 	%f349, %f136, %f348;
	fma.rn.f32 	%f350, %f345, %f349, %f344;
	sub.f32 	%f351, %f137, %f348;
	mov.f32 	%f352, 0f41F80000;
	div.approx.f32 	%f353, %f351, %f352;
	add.f32 	%f354, %f348, %f353;
	sub.f32 	%f355, %f137, %f354;
	fma.rn.f32 	%f356, %f351, %f355, %f350;
	sub.f32 	%f357, %f138, %f354;
	mov.f32 	%f358, 0f42000000;
	div.approx.f32 	%f359, %f357, %f358;
	add.f32 	%f360, %f354, %f359;
	sub.f32 	%f361, %f138, %f360;
	fma.rn.f32 	%f362, %f357, %f361, %f356;
	add.s64 	%rd80, %rd19, 1024;
	shr.s64 	%rd81, %rd80, 63;
	shr.u64 	%rd82, %rd81, 61;
	add.s64 	%rd83, %rd80, %rd82;
	shl.b64 	%rd84, %rd83, 1;
	and.b64  	%rd85, %rd84, -16;
	add.s64 	%rd86, %rd23, %rd85;
	ld.global.v2.u64 	{%rd87, %rd88}, [%rd86];
	mov.b64 	{%r164, %r170}, %rd88;
	mov.b64 	{%r152, %r158}, %rd87;
	ld.global.v2.u64 	{%rd89, %rd90}, [%rd31+2048];
	mov.b64 	{%r168, %r174}, %rd90;
	mov.b64 	{%r156, %r162}, %rd89;
	add.s64 	%rd91, %rd34, %rd85;
	ld.global.v2.u64 	{%rd92, %rd93}, [%rd91];
	mov.b64 	{%r165, %r171}, %rd93;
	mov.b64 	{%r153, %r159}, %rd92;
	// begin inline asm
	{add.f16x2 %r151,%r152,%r153;
}
	// end inline asm
	// begin inline asm
	{add.f16x2 %r154,%r151,%r156;
}
	// end inline asm
	// begin inline asm
	{add.f16x2 %r157,%r158,%r159;
}
	// end inline asm
	// begin inline asm
	{add.f16x2 %r160,%r157,%r162;
}
	// end inline asm
	// begin inline asm
	{add.f16x2 %r163,%r164,%r165;
}
	// end inline asm
	// begin inline asm
	{add.f16x2 %r166,%r163,%r168;
}
	// end inline asm
	// begin inline asm
	{add.f16x2 %r169,%r170,%r171;
}
	// end inline asm
	// begin inline asm
	{add.f16x2 %r172,%r169,%r174;
}
	// end inline asm
	// begin inline asm
	{.reg .f16 low,high;
  mov.b32 {low,high},%r154;
  cvt.f32.f16 %f139, low;}

	// end inline asm
	// begin inline asm
	{.reg .f16 low,high;
  mov.b32 {low,high},%r154;
  cvt.f32.f16 %f140, high;}

	// end inline asm
	// begin inline asm
	{.reg .f16 low,high;
  mov.b32 {low,high},%r160;
  cvt.f32.f16 %f141, low;}

	// end inline asm
	// begin inline asm
	{.reg .f16 low,high;
  mov.b32 {low,high},%r160;
  cvt.f32.f16 %f142, high;}

	// end inline asm
	// begin inline asm
	{.reg .f16 low,high;
  mov.b32 {low,high},%r166;
  cvt.f32.f16 %f143, low;}

	// end inline asm
	// begin inline asm
	{.reg .f16 low,high;
  mov.b32 {low,high},%r166;
  cvt.f32.f16 %f144, high;}

	// end inline asm
	// begin inline asm
	{.reg .f16 low,high;
  mov.b32 {low,high},%r172;
  cvt.f32.f16 %f145, low;}

	// end inline asm
	// begin inline asm
	{.reg .f16 low,high;
  mov.b32 {low,high},%r172;
  cvt.f32.f16 %f146, high;}

	// end inline asm
	sub.f32 	%f363, %f139, %f360;
	mov.f32 	%f364, 0f42040000;
	div.approx.f32 	%f365, %f363, %f364;
	add.f32 	%f366, %f360, %f365;
	sub.f32 	%f367, %f139, %f366;
	fma.rn.f32 	%f368, %f363, %f367, %f362;
	sub.f32 	%f369, %f140, %f366;
	mov.f32 	%f370, 0f42080000;
	div.approx.f32 	%f371, %f369, %f370;
	add.f32 	%f372, %f366, %f371;
	sub.f32 	%f373, %f140, %f372;
	fma.rn.f32 	%f374, %f369, %f373, %f368;
	sub.f32 	%f375, %f141, %f372;
	mov.f32 	%f376, 0f420C0000;
	div.approx.f32 	%f377, %f375, %f376;
	add.f32 	%f378, %f372, %f377;
	sub.f32 	%f379, %f141, %f378;
	fma.rn.f32 	%f380, %f375, %f379, %f374;
	sub.f32 	%f381, %f142, %f378;
	mov.f32 	%f382, 0f42100000;
	div.approx.f32 	%f383, %f381, %f382;
	add.f32 	%f384, %f378, %f383;
	sub.f32 	%f385, %f142, %f384;
	fma.rn.f32 	%f386, %f381, %f385, %f380;
	sub.f32 	%f387, %f143, %f384;
	mov.f32 	%f388, 0f42140000;
	div.approx.f32 	%f389, %f387, %f388;
	add.f32 	%f390, %f384, %f389;
	sub.f32 	%f391, %f143, %f390;
	fma.rn.f32 	%f392, %f387, %f391, %f386;
	sub.f32 	%f393, %f144, %f390;
	mov.f32 	%f394, 0f42180000;
	div.approx.f32 	%f395, %f393, %f394;
	add.f32 	%f396, %f390, %f395;
	sub.f32 	%f397, %f144, %f396;
	fma.rn.f32 	%f398, %f393, %f397, %f392;
	sub.f32 	%f399, %f145, %f396;
	mov.f32 	%f400, 0f421C0000;
	div.approx.f32 	%f401, %f399, %f400;
	add.f32 	%f402, %f396, %f401;
	sub.f32 	%f403, %f145, %f402;
	fma.rn.f32 	%f404, %f399, %f403, %f398;
	sub.f32 	%f405, %f146, %f402;
	mov.f32 	%f406, 0f42200000;
	div.approx.f32 	%f407, %f405, %f406;
	add.f32 	%f408, %f402, %f407;
	sub.f32 	%f409, %f146, %f408;
	fma.rn.f32 	%f410, %f405, %f409, %f404;
	add.s64 	%rd94, %rd19, 1280;
	shr.s64 	%rd95, %rd94, 63;
	shr.u64 	%rd96, %rd95, 61;
	add.s64 	%rd97, %rd94, %rd96;
	shl.b64 	%rd98, %rd97, 1;
	and.b64  	%rd99, %rd98, -16;
	add.s64 	%rd100, %rd23, %rd99;
	ld.global.v2.u64 	{%rd101, %rd102}, [%rd100];
	mov.b64 	{%r196, %r202}, %rd102;
	mov.b64 	{%r184, %r190}, %rd101;
	ld.global.v2.u64 	{%rd103, %rd104}, [%rd31+2560];
	mov.b64 	{%r200, %r206}, %rd104;
	mov.b64 	{%r188, %r194}, %rd103;
	add.s64 	%rd105, %rd34, %rd99;
	ld.global.v2.u64 	{%rd106, %rd107}, [%rd105];
	mov.b64 	{%r197, %r203}, %rd107;
	mov.b64 	{%r185, %r191}, %rd106;
	// begin inline asm
	{add.f16x2 %r183,%r184,%r185;
}
	// end inline asm
	// begin inline asm
	{add.f16x2 %r186,%r183,%r188;
}
	// end inline asm
	// begin inline asm
	{add.f16x2 %r189,%r190,%r191;
}
	// end inline asm
	// begin inline asm
	{add.f16x2 %r192,%r189,%r194;
}
	// end inline asm
	// begin inline asm
	{add.f16x2 %r195,%r196,%r197;
}
	// end inline asm
	// begin inline asm
	{add.f16x2 %r198,%r195,%r200;
}
	// end inline asm
	// begin inline asm
	{add.f16x2 %r201,%r202,%r203;
}
	// end inline asm
	// begin inline asm
	{add.f16x2 %r204,%r201,%r206;
}
	// end inline asm
	// begin inline asm
	{.reg .f16 low,high;
  mov.b32 {low,high},%r186;
  cvt.f32.f16 %f147, low;}

	// end inline asm
	// begin inline asm
	{.reg .f16 low,high;
  mov.b32 {low,high},%r186;
  cvt.f32.f16 %f148, high;}

	// end inline asm
	// begin inline asm
	{.reg .f16 low,high;
  mov.b32 {low,high},%r192;
  cvt.f32.f16 %f149, low;}

	// end inline asm
	// begin inline asm
	{.reg .f16 low,high;
  mov.b32 {low,high},%r192;
  cvt.f32.f16 %f150, high;}

	// end inline asm
	// begin inline asm
	{.reg .f16 low,high;
  mov.b32 {low,high},%r198;
  cvt.f32.f16 %f151, low;}

	// end inline asm
	// begin inline asm
	{.reg .f16 low,high;
  mov.b32 {low,high},%r198;
  cvt.f32.f16 %f152, high;}

	// end inline asm
	// begin inline asm
	{.reg .f16 low,high;
  mov.b32 {low,high},%r204;
  cvt.f32.f16 %f153, low;}

	// end inline asm
	// begin inline asm
	{.reg .f16 low,high;
  mov.b32 {low,high},%r204;
  cvt.f32.f16 %f154, high;}

	// end inline asm
	sub.f32 	%f411, %f147, %f408;
	mov.f32 	%f412, 0f42240000;
	div.approx.f32 	%f413, %f411, %f412;
	add.f32 	%f414, %f408, %f413;
	sub.f32 	%f415, %f147, %f414;
	fma.rn.f32 	%f416, %f411, %f415, %f410;
	sub.f32 	%f417, %f148, %f414;
	mov.f32 	%f418, 0f42280000;
	div.approx.f32 	%f419, %f417, %f418;
	add.f32 	%f420, %f414, %f419;
	sub.f32 	%f421, %f148, %f420;
	fma.rn.f32 	%f422, %f417, %f421, %f416;
	sub.f32 	%f423, %f149, %f420;
	mov.f32 	%f424, 0f422C0000;
	div.approx.f32 	%f425, %f423, %f424;
	add.f32 	%f426, %f420, %f425;
	sub.f32 	%f427, %f149, %f426;
	fma.rn.f32 	%f428, %f423, %f427, %f422;
	sub.f32 	%f429, %f150, %f426;
	mov.f32 	%f430, 0f42300000;
	div.approx.f32 	%f431, %f429, %f430;
	add.f32 	%f432, %f426, %f431;
	sub.f32 	%f433, %f150, %f432;
	fma.rn.f32 	%f434, %f429, %f433, %f428;
	sub.f32 	%f435, %f151, %f432;
	mov.f32 	%f436, 0f42340000;
	div.approx.f32 	%f437, %f435, %f436;
	add.f32 	%f438, %f432, %f437;
	sub.f32 	%f439, %f151, %f438;
	fma.rn.f32 	%f440, %f435, %f439, %f434;
	sub.f32 	%f441, %f152, %f438;
	mov.f32 	%f442, 0f42380000;
	div.approx.f32 	%f443, %f441, %f442;
	add.f32 	%f444, %f438, %f443;
	sub.f32 	%f445, %f152, %f444;
	fma.rn.f32 	%f446, %f441, %f445, %f440;
	sub.f32 	%f447, %f153, %f444;
	mov.f32 	%f448, 0f423C0000;
	div.approx.f32 	%f449, %f447, %f448;
	add.f32 	%f450, %f444, %f449;
	sub.f32 	%f451, %f153, %f450;
	fma.rn.f32 	%f452, %f447, %f451, %f446;
	sub.f32 	%f453, %f154, %f450;
	mov.f32 	%f454, 0f42400000;
	div.approx.f32 	%f455, %f453, %f454;
	add.f32 	%f456, %f450, %f455;
	sub.f32 	%f457, %f154, %f456;
	fma.rn.f32 	%f458, %f453, %f457, %f452;
	add.s64 	%rd108, %rd19, 1536;
	shr.s64 	%rd109, %rd108, 63;
	shr.u64 	%rd110, %rd109, 61;
	add.s64 	%rd111, %rd108, %rd110;
	shl.b64 	%rd112, %rd111, 1;
	and.b64  	%rd113, %rd112, -16;
	add.s64 	%rd114, %rd23, %rd113;
	ld.global.v2.u64 	{%rd115, %rd116}, [%rd114];
	mov.b64 	{%r228, %r234}, %rd116;
	mov.b64 	{%r216, %r222}, %rd115;
	ld.global.v2.u64 	{%rd117, %rd118}, [%rd31+3072];
	mov.b64 	{%r232, %r238}, %rd118;
	mov.b64 	{%r220, %r226}, %rd117;
	add.s64 	%rd119, %rd34, %rd113;
	ld.global.v2.u64 	{%rd120, %rd121}, [%rd119];
	mov.b64 	{%r229, %r235}, %rd121;
	mov.b64 	{%r217, %r223}, %rd120;
	// begin inline asm
	{add.f16x2 %r215,%r216,%r217;
}
	// end inline asm
	// begin inline asm
	{add.f16x2 %r218,%r215,%r220;
}
	// end inline asm
	// begin inline asm
	{add.f16x2 %r221,%r222,%r223;
}
	// end inline asm
	// begin inline asm
	{add.f16x2 %r224,%r221,%r226;
}
	// end inline asm
	// begin inline asm
	{add.f16x2 %r227,%r228,%r229;
}
	// end inline asm
	// begin inline asm
	{add.f16x2 %r230,%r227,%r232;
}
	// end inline asm
	// begin inline asm
	{add.f16x2 %r233,%r234,%r235;
}
	// end inline asm
	// begin inline asm
	{add.f16x2 %r236,%r233,%r238;
}
	// end inline asm
	// begin inline asm
	{.reg .f16 low,high;
  mov.b32 {low,high},%r218;
  cvt.f32.f16 %f155, low;}

	// end inline asm
	// begin inline asm
	{.reg .f16 low,high;
  mov.b32 {low,high},%r218;
  cvt.f32.f16 %f156, high;}

	// end inline asm
	// begin inline asm
	{.reg .f16 low,high;
  mov.b32 {low,high},%r224;
  cvt.f32.f16 %f157, low;}

	// end inline asm
	// begin inline asm
	{.reg .f16 low,high;
  mov.b32 {low,high},%r224;
  cvt.f32.f16 %f158, high;}

	// end inline asm
	// begin inline asm
	{.reg .f16 low,high;
  mov.b32 {low,high},%r230;
  cvt.f32.f16 %f159, low;}

	// end inline asm
	// begin inline asm
	{.reg .f16 low,high;
  mov.b32 {low,high},%r230;
  cvt.f32.f16 %f160, high;}

	// end inline asm
	// begin inline asm
	{.reg .f16 low,high;
  mov.b32 {low,high},%r236;
  cvt.f32.f16 %f161, low;}

	// end inline asm
	// begin inline asm
	{.reg .f16 low,high;
  mov.b32 {low,high},%r236;
  cvt.f32.f16 %f162, high;}

	// end inline asm
	sub.f32 	%f459, %f155, %f456;
	mov.f32 	%f460, 0f42440000;
	div.approx.f32 	%f461, %f459, %f460;
	add.f32 	%f462, %f456, %f461;
	sub.f32 	%f463, %f155, %f462;
	fma.rn.f32 	%f464, %f459, %f463, %f458;
	sub.f32 	%f465, %f156, %f462;
	mov.f32 	%f466, 0f42480000;
	div.approx.f32 	%f467, %f465, %f466;
	add.f32 	%f468, %f462, %f467;
	sub.f32 	%f469, %f156, %f468;
	fma.rn.f32 	%f470, %f465, %f469, %f464;
	sub.f32 	%f471, %f157, %f468;
	mov.f32 	%f472, 0f424C0000;
	div.approx.f32 	%f473, %f471, %f472;
	add.f32 	%f474, %f468, %f473;
	sub.f32 	%f475, %f157, %f474;
	fma.rn.f32 	%f476, %f471, %f475, %f470;
	sub.f32 	%f477, %f158, %f474;
	mov.f32 	%f478, 0f42500000;
	div.approx.f32 	%f479, %f477, %f478;
	add.f32 	%f480, %f474, %f479;
	sub.f32 	%f481, %f158, %f480;
	fma.rn.f32 	%f482, %f477, %f481, %f476;
	sub.f32 	%f483, %f159, %f480;
	mov.f32 	%f484, 0f42540000;
	div.approx.f32 	%f485, %f483, %f484;
	add.f32 	%f486, %f480, %f485;
	sub.f32 	%f487, %f159, %f486;
	fma.rn.f32 	%f488, %f483, %f487, %f482;
	sub.f32 	%f489, %f160, %f486;
	mov.f32 	%f490, 0f42580000;
	div.approx.f32 	%f491, %f489, %f490;
	add.f32 	%f492, %f486, %f491;
	sub.f32 	%f493, %f160, %f492;
	fma.rn.f32 	%f494, %f489, %f493, %f488;
	sub.f32 	%f495, %f161, %f492;
	mov.f32 	%f496, 0f425C0000;
	div.approx.f32 	%f497, %f495, %f496;
	add.f32 	%f498, %f492, %f497;
	sub.f32 	%f499, %f161, %f498;
	fma.rn.f32 	%f500, %f495, %f499, %f494;
	sub.f32 	%f501, %f162, %f498;
	mov.f32 	%f502, 0f42600000;
	div.approx.f32 	%f503, %f501, %f502;
	add.f32 	%f504, %f498, %f503;
	sub.f32 	%f505, %f162, %f504;
	fma.rn.f32 	%f506, %f501, %f505, %f500;
	add.s64 	%rd122, %rd19, 1792;
	shr.s64 	%rd123, %rd122, 63;
	shr.u64 	%rd124, %rd123, 61;
	add.s64 	%rd125, %rd122, %rd124;
	shl.b64 	%rd126, %rd125, 1;
	and.b64  	%rd127, %rd126, -16;
	add.s64 	%rd128, %rd23, %rd127;
	ld.global.v2.u64 	{%rd129, %rd130}, [%rd128];
	mov.b64 	{%r260, %r266}, %rd130;
	mov.b64 	{%r248, %r254}, %rd129;
	ld.global.v2.u64 	{%rd131, %rd132}, [%rd31+3584];
	mov.b64 	{%r264, %r270}, %rd132;
	mov.b64 	{%r252, %r258}, %rd131;
	add.s64 	%rd133, %rd34, %rd127;
	ld.global.v2.u64 	{%rd134, %rd135}, [%rd133];
	mov.b64 	{%r261, %r267}, %rd135;
	mov.b64 	{%r249, %r255}, %rd134;
	// begin inline asm
	{add.f16x2 %r247,%r248,%r249;
}
	// end inline asm
	// begin inline asm
	{add.f16x2 %r250,%r247,%r252;
}
	// end inline asm
	// begin inline asm
	{add.f16x2 %r253,%r254,%r255;
}
	// end inline asm
	// begin inline asm
	{add.f16x2 %r256,%r253,%r258;
}
	// end inline asm
	// begin inline asm
	{add.f16x2 %r259,%r260,%r261;
}
	// end inline asm
	// begin inline asm
	{add.f16x2 %r262,%r259,%r264;
}
	// end inline asm
	// begin inline asm
	{add.f16x2 %r265,%r266,%r267;
}
	// end inline asm
	// begin inline asm
	{add.f16x2 %r268,%r265,%r270;
}
	// end inline asm
	// begin inline asm
	{.reg .f16 low,high;
  mov.b32 {low,high},%r250;
  cvt.f32.f16 %f163, low;}

	// end inline asm
	// begin inline asm
	{.reg .f16 low,high;
  mov.b32 {low,high},%r250;
  cvt.f32.f16 %f164, high;}

	// end inline asm
	// begin inline asm
	{.reg .f16 low,high;
  mov.b32 {low,high},%r256;
  cvt.f32.f16 %f165, low;}

	// end inline asm
	// begin inline asm
	{.reg .f16 low,high;
  mov.b32 {low,high},%r256;
  cvt.f32.f16 %f166, high;}

	// end inline asm
	// begin inline asm
	{.reg .f16 low,high;
  mov.b32 {low,high},%r262;
  cvt.f32.f16 %f167, low;}

	// end inline asm
	// begin inline asm
	{.reg .f16 low,high;
  mov.b32 {low,high},%r262;
  cvt.f32.f16 %f168, high;}

	// end inline asm
	// begin inline asm
	{.reg .f16 low,high;
  mov.b32 {low,high},%r268;
  cvt.f32.f16 %f169, low;}

	// end inline asm
	// begin inline asm
	{.reg .f16 low,high;
  mov.b32 {low,high},%r268;
  cvt.f32.f16 %f170, high;}

	// end inline asm
	sub.f32 	%f507, %f163, %f504;
	mov.f32 	%f508, 0f42640000;
	div.approx.f32 	%f509, %f507, %f508;
	add.f32 	%f510, %f504, %f509;
	sub.f32 	%f511, %f163, %f510;
	fma.rn.f32 	%f512, %f507, %f511, %f506;
	sub.f32 	%f513, %f164, %f510;
	mov.f32 	%f514, 0f42680000;
	div.approx.f32 	%f515, %f513, %f514;
	add.f32 	%f516, %f510, %f515;
	sub.f32 	%f517, %f164, %f516;
	fma.rn.f32 	%f518, %f513, %f517, %f512;
	sub.f32 	%f519, %f165, %f516;
	mov.f32 	%f520, 0f426C0000;
	div.approx.f32 	%f521, %f519, %f520;
	add.f32 	%f522, %f516, %f521;
	sub.f32 	%f523, %f165, %f522;
	fma.rn.f32 	%f524, %f519, %f523, %f518;
	sub.f32 	%f525, %f166, %f522;
	mov.f32 	%f526, 0f42700000;
	div.approx.f32 	%f527, %f525, %f526;
	add.f32 	%f528, %f522, %f527;
	sub.f32 	%f529, %f166, %f528;
	fma.rn.f32 	%f530, %f525, %f529, %f524;
	sub.f32 	%f531, %f167, %f528;
	mov.f32 	%f532, 0f42740000;
	div.approx.f32 	%f533, %f531, %f532;
	add.f32 	%f534, %f528, %f533;
	sub.f32 	%f535, %f167, %f534;
	fma.rn.f32 	%f536, %f531, %f535, %f530;
	sub.f32 	%f537, %f168, %f534;
	mov.f32 	%f538, 0f42780000;
	div.approx.f32 	%f539, %f537, %f538;
	add.f32 	%f540, %f534, %f539;
	sub.f32 	%f541, %f168, %f540;
	fma.rn.f32 	%f542, %f537, %f541, %f536;
	sub.f32 	%f543, %f169, %f540;
	mov.f32 	%f544, 0f427C0000;
	div.approx.f32 	%f545, %f543, %f544;
	add.f32 	%f546, %f540, %f545;
	sub.f32 	%f547, %f169, %f546;
	fma.rn.f32 	%f548, %f543, %f547, %f542;
	sub.f32 	%f549, %f170, %f546;
	mov.f32 	%f739, 0f42800000;
	div.approx.f32 	%f550, %f549, %f739;
	add.f32 	%f737, %f546, %f550;
	sub.f32 	%f551, %f170, %f737;
	fma.rn.f32 	%f738, %f549, %f551, %f548;
	mov.b32 	%r279, %f737;
	shfl.sync.down.b32	%r4|%p3, %r279, 16, 31, -1;
	mov.b32 	%r280, %f738;
	shfl.sync.down.b32	%r5|%p4, %r280, 16, 31, -1;
	mov.b32 	%r281, 1115684864;
	shfl.sync.down.b32	%r282|%p5, %r281, 16, 31, -1;
	mov.b32 	%f67, %r282;
	setp.eq.f32 	%p6, %f67, 0f00000000;
	@%p6 bra 	$L__BB22_6;
	mov.b32 	%f552, %r5;
	mov.b32 	%f553, %r4;
	add.f32 	%f739, %f67, 0f42800000;
	div.approx.f32 	%f554, %f67, %f739;
	sub.f32 	%f555, %f553, %f737;
	fma.rn.f32 	%f737, %f555, %f554, %f737;
	mul.f32 	%f556, %f555, %f555;
	mul.f32 	%f557, %f556, 0f42800000;
	fma.rn.f32 	%f558, %f557, %f554, %f552;
	add.f32 	%f738, %f738, %f558;
$L__BB22_6:
	mov.b32 	%r283, %f737;
	shfl.sync.down.b32	%r6|%p7, %r283, 8, 31, -1;
	mov.b32 	%r284, %f738;
	shfl.sync.down.b32	%r7|%p8, %r284, 8, 31, -1;
	mov.b32 	%r285, %f739;
	shfl.sync.down.b32	%r286|%p9, %r285, 8, 31, -1;
	mov.b32 	%f74, %r286;
	setp.eq.f32 	%p10, %f74, 0f00000000;
	@%p10 bra 	$L__BB22_8;
	mov.b32 	%f559, %r7;
	mov.b32 	%f560, %r6;
	add.f32 	%f75, %f739, %f74;
	div.approx.f32 	%f561, %f74, %f75;
	sub.f32 	%f562, %f560, %f737;
	fma.rn.f32 	%f737, %f562, %f561, %f737;
	mul.f32 	%f563, %f562, %f562;
	mul.f32 	%f564, %f739, %f563;
	fma.rn.f32 	%f565, %f564, %f561, %f559;
	add.f32 	%f738, %f738, %f565;
	mov.f32 	%f739, %f75;
$L__BB22_8:
	mov.b32 	%r287, %f737;
	shfl.sync.down.b32	%r8|%p11, %r287, 4, 31, -1;
	mov.b32 	%r288, %f738;
	shfl.sync.down.b32	%r9|%p12, %r288, 4, 31, -1;
	mov.b32 	%r289, %f739;
	shfl.sync.down.b32	%r290|%p13, %r289, 4, 31, -1;
	mov.b32 	%f81, %r290;
	setp.eq.f32 	%p14, %f81, 0f00000000;
	@%p14 bra 	$L__BB22_10;
	mov.b32 	%f566, %r9;
	mov.b32 	%f567, %r8;
	add.f32 	%f82, %f739, %f81;
	div.approx.f32 	%f568, %f81, %f82;
	sub.f32 	%f569, %f567, %f737;
	fma.rn.f32 	%f737, %f569, %f568, %f737;
	mul.f32 	%f570, %f569, %f569;
	mul.f32 	%f571, %f739, %f570;
	fma.rn.f32 	%f572, %f571, %f568, %f566;
	add.f32 	%f738, %f738, %f572;
	mov.f32 	%f739, %f82;
$L__BB22_10:
	mov.b32 	%r291, %f737;
	shfl.sync.down.b32	%r10|%p15, %r291, 2, 31, -1;
	mov.b32 	%r292, %f738;
	shfl.sync.down.b32	%r11|%p16, %r292, 2, 31, -1;
	mov.b32 	%r293, %f739;
	shfl.sync.down.b32	%r294|%p17, %r293, 2, 31, -1;
	mov.b32 	%f88, %r294;
	setp.eq.f32 	%p18, %f88, 0f00000000;
	@%p18 bra 	$L__BB22_12;
	mov.b32 	%f573, %r11;
	mov.b32 	%f574, %r10;
	add.f32 	%f89, %f739, %f88;
	div.approx.f32 	%f575, %f88, %f89;
	sub.f32 	%f576, %f574, %f737;
	fma.rn.f32 	%f737, %f576, %f575, %f737;
	mul.f32 	%f577, %f576, %f576;
	mul.f32 	%f578, %f739, %f577;
	fma.rn.f32 	%f579, %f578, %f575, %f573;
	add.f32 	%f738, %f738, %f579;
	mov.f32 	%f739, %f89;
$L__BB22_12:
	mov.b32 	%r295, %f737;
	shfl.sync.down.b32	%r12|%p19, %r295, 1, 31, -1;
	mov.b32 	%r296, %f738;
	shfl.sync.down.b32	%r13|%p20, %r296, 1, 31, -1;
	mov.b32 	%r297, %f739;
	shfl.sync.down.b32	%r298|%p21, %r297, 1, 31, -1;
	mov.b32 	%f95, %r298;
	setp.eq.f32 	%p22, %f95, 0f00000000;
	@%p22 bra 	$L__BB22_14;
	mov.b32 	%f580, %r13;
	mov.b32 	%f581, %r12;
	add.f32 	%f96, %f739, %f95;
	div.approx.f32 	%f582, %f95, %f96;
	sub.f32 	%f583, %f581, %f737;
	fma.rn.f32 	%f737, %f583, %f582, %f737;
	mul.f32 	%f584, %f583, %f583;
	mul.f32 	%f585, %f739, %f584;
	fma.rn.f32 	%f586, %f585, %f582, %f580;
	add.f32 	%f738, %f738, %f586;
	mov.f32 	%f739, %f96;
$L__BB22_14:
	ld.param.f64 	%fd2, [_Z17LayerNormWarpImplI19BiasAddResidualLoadI6__halffE11AffineStoreIfS1_EfLi8ELi64ELi64ELi32ELi1ELb0EEvT_T0_iidPT1_S8__param_4];
	mov.b32 	%r299, %f737;
	shfl.sync.idx.b32	%r14|%p23, %r299, 0, 31, -1;
	mov.b32 	%r300, %f738;
	shfl.sync.idx.b32	%r301|%p24, %r300, 0, 31, -1;
	mov.b32 	%r302, %f739;
	shfl.sync.idx.b32	%r303|%p25, %r302, 0, 31, -1;
	mov.b32 	%f587, %r301;
	mov.b32 	%f588, %r303;
	div.approx.f32 	%f589, %f587, %f588;
	max.f32 	%f590, %f589, 0f00000000;
	cvt.rn.f32.f64 	%f591, %fd2;
	add.f32 	%f592, %f590, %f591;
	abs.f32 	%f102, %f592;
	setp.lt.f32 	%p26, %f102, 0f00800000;
	mul.f32 	%f593, %f592, 0f4B800000;
	selp.f32 	%f103, %f593, %f592, %p26;
	mov.b32 	%r15, %f103;
	add.s32 	%r304, %r15, -8388608;
	setp.gt.u32 	%p27, %r304, 2130706431;
	@%p27 bra 	$L__BB22_16;
	and.b32  	%r305, %r15, 16777215;
	or.b32  	%r306, %r305, 1056964608;
	mov.b32 	%f594, %r306;
	sub.s32 	%r307, %r306, %r15;
	add.s32 	%r308, %r307, 201326592;
	selp.b32 	%r309, %r308, %r307, %p26;
	rsqrt.approx.ftz.f32 	%f595, %f594;
	mul.f32 	%f596, %f595, %f595;
	neg.f32 	%f597, %f596;
	fma.rn.f32 	%f598, %f595, %f595, %f597;
	neg.f32 	%f599, %f594;
	fma.rn.f32 	%f600, %f596, %f599, 0f3F800000;
	fma.rn.f32 	%f601, %f598, %f599, %f600;
	fma.rn.f32 	%f602, %f601, 0f3EC00000, 0f3F000000;
	mul.f32 	%f603, %f595, %f601;
	fma.rn.f32 	%f604, %f602, %f603, %f595;
	shr.s32 	%r310, %r309, 1;
	mov.b32 	%r311, %f604;
	add.s32 	%r312, %r310, %r311;
	mov.b32 	%f749, %r312;
	bra.uni 	$L__BB22_17;
$L__BB22_16:
	rsqrt.approx.ftz.f32 	%f749, %f103;
$L__BB22_17:
	setp.ne.s32 	%p29, %r2, 0;
	@%p29 bra 	$L__BB22_19;
	ld.param.u64 	%rd236, [_Z17LayerNormWarpImplI19BiasAddResidualLoadI6__halffE11AffineStoreIfS1_EfLi8ELi64ELi64ELi32ELi1ELb0EEvT_T0_iidPT1_S8__param_6];
	ld.param.u64 	%rd235, [_Z17LayerNormWarpImplI19BiasAddResidualLoadI6__halffE11AffineStoreIfS1_EfLi8ELi64ELi64ELi32ELi1ELb0EEvT_T0_iidPT1_S8__param_5];
	cvta.to.global.u64 	%rd136, %rd235;
	shl.b64 	%rd137, %rd2, 2;
	add.s64 	%rd138, %rd136, %rd137;
	st.global.u32 	[%rd138], %r14;
	cvta.to.global.u64 	%rd139, %rd236;
	add.s64 	%rd140, %rd139, %rd137;
	st.global.f32 	[%rd140], %f749;
$L__BB22_19:
	mov.b32 	%f669, %r14;
	cvt.u32.u64 	%r537, %rd2;
	sub.f32 	%f670, %f107, %f669;
	mul.f32 	%f605, %f749, %f670;
	sub.f32 	%f671, %f108, %f669;
	mul.f32 	%f606, %f749, %f671;
	sub.f32 	%f672, %f109, %f669;
	mul.f32 	%f607, %f749, %f672;
	sub.f32 	%f673, %f110, %f669;
	mul.f32 	%f608, %f749, %f673;
	sub.f32 	%f674, %f111, %f669;
	mul.f32 	%f609, %f749, %f674;
	sub.f32 	%f675, %f112, %f669;
	mul.f32 	%f610, %f749, %f675;
	sub.f32 	%f676, %f113, %f669;
	mul.f32 	%f611, %f749, %f676;
	sub.f32 	%f677, %f114, %f669;
	mul.f32 	%f612, %f749, %f677;
	sub.f32 	%f678, %f115, %f669;
	mul.f32 	%f613, %f749, %f678;
	sub.f32 	%f679, %f116, %f669;
	mul.f32 	%f614, %f749, %f679;
	sub.f32 	%f680, %f117, %f669;
	mul.f32 	%f615, %f749, %f680;
	sub.f32 	%f681, %f118, %f669;
	mul.f32 	%f616, %f749, %f681;
	sub.f32 	%f682, %f119, %f669;
	mul.f32 	%f617, %f749, %f682;
	sub.f32 	%f683, %f120, %f669;
	mul.f32 	%f618, %f749, %f683;
	sub.f32 	%f684, %f121, %f669;
	mul.f32 	%f619, %f749, %f684;
	sub.f32 	%f685, %f122, %f669;
	mul.f32 	%f620, %f749, %f685;
	sub.f32 	%f686, %f123, %f669;
	mul.f32 	%f621, %f749, %f686;
	sub.f32 	%f687, %f124, %f669;
	mul.f32 	%f622, %f749, %f687;
	sub.f32 	%f688, %f125, %f669;
	mul.f32 	%f623, %f749, %f688;
	sub.f32 	%f689, %f126, %f669;
	mul.f32 	%f624, %f749, %f689;
	sub.f32 	%f690, %f127, %f669;
	mul.f32 	%f625, %f749, %f690;
	sub.f32 	%f691, %f128, %f669;
	mul.f32 	%f626, %f749, %f691;
	sub.f32 	%f692, %f129, %f669;
	mul.f32 	%f627, %f749, %f692;
	sub.f32 	%f693, %f130, %f669;
	mul.f32 	%f628, %f749, %f693;
	sub.f32 	%f694, %f131, %f669;
	mul.f32 	%f629, %f749, %f694;
	sub.f32 	%f695, %f132, %f669;
	mul.f32 	%f630, %f749, %f695;
	sub.f32 	%f696, %f133, %f669;
	mul.f32 	%f631, %f749, %f696;
	sub.f32 	%f697, %f134, %f669;
	mul.f32 	%f632, %f749, %f697;
	sub.f32 	%f698, %f135, %f669;
	mul.f32 	%f633, %f749, %f698;
	sub.f32 	%f699, %f136, %f669;
	mul.f32 	%f634, %f749, %f699;
	sub.f32 	%f700, %f137, %f669;
	mul.f32 	%f635, %f749, %f700;
	sub.f32 	%f701, %f138, %f669;
	mul.f32 	%f636, %f749, %f701;
	sub.f32 	%f702, %f139, %f669;
	mul.f32 	%f637, %f749, %f702;
	sub.f32 	%f703, %f140, %f669;
	mul.f32 	%f638, %f749, %f703;
	sub.f32 	%f704, %f141, %f669;
	mul.f32 	%f639, %f749, %f704;
	sub.f32 	%f705, %f142, %f669;
	mul.f32 	%f640, %f749, %f705;
	sub.f32 	%f706, %f143, %f669;
	mul.f32 	%f641, %f749, %f706;
	sub.f32 	%f707, %f144, %f669;
	mul.f32 	%f642, %f749, %f707;
	sub.f32 	%f708, %f145, %f669;
	mul.f32 	%f643, %f749, %f708;
	sub.f32 	%f709, %f146, %f669;
	mul.f32 	%f644, %f749, %f709;
	sub.f32 	%f710, %f147, %f669;
	mul.f32 	%f645, %f749, %f710;
	sub.f32 	%f711, %f148, %f669;
	mul.f32 	%f646, %f749, %f711;
	sub.f32 	%f712, %f149, %f669;
	mul.f32 	%f647, %f749, %f712;
	sub.f32 	%f713, %f150, %f669;
	mul.f32 	%f648, %f749, %f713;
	sub.f32 	%f714, %f151, %f669;
	mul.f32 	%f649, %f749, %f714;
	sub.f32 	%f715, %f152, %f669;
	mul.f32 	%f650, %f749, %f715;
	sub.f32 	%f716, %f153, %f669;
	mul.f32 	%f651, %f749, %f716;
	sub.f32 	%f717, %f154, %f669;
	mul.f32 	%f652, %f749, %f717;
	sub.f32 	%f718, %f155, %f669;
	mul.f32 	%f653, %f749, %f718;
	sub.f32 	%f719, %f156, %f669;
	mul.f32 	%f654, %f749, %f719;
	sub.f32 	%f720, %f157, %f669;
	mul.f32 	%f655, %f749, %f720;
	sub.f32 	%f721, %f158, %f669;
	mul.f32 	%f656, %f749, %f721;
	sub.f32 	%f722, %f159, %f669;
	mul.f32 	%f657, %f749, %f722;
	sub.f32 	%f723, %f160, %f669;
	mul.f32 	%f658, %f749, %f723;
	sub.f32 	%f724, %f161, %f669;
	mul.f32 	%f659, %f749, %f724;
	sub.f32 	%f725, %f162, %f669;
	mul.f32 	%f660, %f749, %f725;
	sub.f32 	%f726, %f163, %f669;
	mul.f32 	%f661, %f749, %f726;
	sub.f32 	%f727, %f164, %f669;
	mul.f32 	%f662, %f749, %f727;
	sub.f32 	%f728, %f165, %f669;
	mul.f32 	%f663, %f749, %f728;
	sub.f32 	%f729, %f166, %f669;
	mul.f32 	%f664, %f749, %f729;
	sub.f32 	%f730, %f167, %f669;
	mul.f32 	%f665, %f749, %f730;
	sub.f32 	%f731, %f168, %f669;
	mul.f32 	%f666, %f749, %f731;
	sub.f32 	%f732, %f169, %f669;
	mul.f32 	%f667, %f749, %f732;
	sub.f32 	%f733, %f170, %f669;
	mul.f32 	%f668, %f749, %f733;
	mad.lo.s64 	%rd141, %rd8, %rd2, %rd1;
	cvta.to.global.u64 	%rd142, %rd9;
	shl.b64 	%rd143, %rd1, 1;
	add.s64 	%rd144, %rd142, %rd143;
	ld.global.v2.u64 	{%rd145, %rd146}, [%rd144];
	mov.b64 	{%r330, %r337}, %rd146;
	mov.b64 	{%r316, %r323}, %rd145;
	cvta.to.global.u64 	%rd147, %rd10;
	add.s64 	%rd148, %rd147, %rd143;
	ld.global.v2.u64 	{%rd149, %rd150}, [%rd148];
	mov.b64 	{%r333, %r340}, %rd150;
	mov.b64 	{%r319, %r326}, %rd149;
	// begin inline asm
	{ cvt.rn.f16x2.f32 %r313, %f606, %f605; }

	// end inline asm
	// begin inline asm
	{mul.f16x2 %r314,%r313,%r316;
}
	// end inline asm
	// begin inline asm
	{add.f16x2 %r317,%r314,%r319;
}
	// end inline asm
	// begin inline asm
	{ cvt.rn.f16x2.f32 %r320, %f608, %f607; }

	// end inline asm
	// begin inline asm
	{mul.f16x2 %r321,%r320,%r323;
}
	// end inline asm
	// begin inline asm
	{add.f16x2 %r324,%r321,%r326;
}
	// end inline asm
	// begin inline asm
	{ cvt.rn.f16x2.f32 %r327, %f610, %f609; }

	// end inline asm
	// begin inline asm
	{mul.f16x2 %r328,%r327,%r330;
}
	// end inline asm
	// begin inline asm
	{add.f16x2 %r331,%r328,%r333;
}
	// end inline asm
	// begin inline asm
	{ cvt.rn.f16x2.f32 %r334, %f612, %f611; }

	// end inline asm
	// begin inline asm
	{mul.f16x2 %r335,%r334,%r337;
}
	// end inline asm
	// begin inline asm
	{add.f16x2 %r338,%r335,%r340;
}
	// end inline asm
	shr.s64 	%rd151, %rd141, 63;
	shr.u64 	%rd152, %rd151, 61;
	add.s64 	%rd153, %rd141, %rd152;
	cvta.to.global.u64 	%rd154, %rd7;
	shl.b64 	%rd155, %rd153, 1;
	and.b64  	%rd156, %rd155, -16;
	add.s64 	%rd157, %rd154, %rd156;
	st.global.v4.u32 	[%rd157], {%r317, %r324, %r331, %r338};
	add.s64 	%rd158, %rd141, 256;
	ld.global.v2.u64 	{%rd159, %rd160}, [%rd144+512];
	mov.b64 	{%r358, %r365}, %rd160;
	mov.b64 	{%r344, %r351}, %rd159;
	ld.global.v2.u64 	{%rd161, %rd162}, [%rd148+512];
	mov.b64 	{%r361, %r368}, %rd162;
	mov.b64 	{%r347, %r354}, %rd161;
	// begin inline asm
	{ cvt.rn.f16x2.f32 %r341, %f614, %f613; }

	// end inline asm
	// begin inline asm
	{mul.f16x2 %r342,%r341,%r344;
}
	// end inline asm
	// begin inline asm
	{add.f16x2 %r345,%r342,%r347;
}
	// end inline asm
	// begin inline asm
	{ cvt.rn.f16x2.f32 %r348, %f616, %f615; }

	// end inline asm
	// begin inline asm
	{mul.f16x2 %r349,%r348,%r351;
}
	// end inline asm
	// begin inline asm
	{add.f16x2 %r352,%r349,%r354;
}
	// end inline asm
	// begin inline asm
	{ cvt.rn.f16x2.f32 %r355, %f618, %f617; }

	// end inline asm
	// begin inline asm
	{mul.f16x2 %r356,%r355,%r358;
}
	// end inline asm
	// begin inline asm
	{add.f16x2 %r359,%r356,%r361;
}
	// end inline asm
	// begin inline asm
	{ cvt.rn.f16x2.f32 %r362, %f620, %f619; }

	// end inline asm
	// begin inline asm
	{mul.f16x2 %r363,%r362,%r365;
}
	// end inline asm
	// begin inline asm
	{add.f16x2 %r366,%r363,%r368;
}
	// end inline asm
	shr.s64 	%rd163, %rd158, 63;
	shr.u64 	%rd164, %rd163, 61;
	add.s64 	%rd165, %rd158, %rd164;
	shl.b64 	%rd166, %rd165, 1;
	and.b64  	%rd167, %rd166, -16;
	add.s64 	%rd168, %rd154, %rd167;
	st.global.v4.u32 	[%rd168], {%r345, %r352, %r359, %r366};
	add.s64 	%rd169, %rd141, 512;
	ld.global.v2.u64 	{%rd170, %rd171}, [%rd144+1024];
	mov.b64 	{%r386, %r393}, %rd171;
	mov.b64 	{%r372, %r379}, %rd170;
	ld.global.v2.u64 	{%rd172, %rd173}, [%rd148+1024];
	mov.b64 	{%r389, %r396}, %rd173;
	mov.b64 	{%r375, %r382}, %rd172;
	// begin inline asm
	{ cvt.rn.f16x2.f32 %r369, %f622, %f621; }

	// end inline asm
	// begin inline asm
	{mul.f16x2 %r370,%r369,%r372;
}
	// end inline asm
	// begin inline asm
	{add.f16x2 %r373,%r370,%r375;
}
	// end inline asm
	// begin inline asm
	{ cvt.rn.f16x2.f32 %r376, %f624, %f623; }

	// end inline asm
	// begin inline asm
	{mul.f16x2 %r377,%r376,%r379;
}
	// end inline asm
	// begin inline asm
	{add.f16x2 %r380,%r377,%r382;
}
	// end inline asm
	// begin inline asm
	{ cvt.rn.f16x2.f32 %r383, %f626, %f625; }

	// end inline asm
	// begin inline asm
	{mul.f16x2 %r384,%r383,%r386;
}
	// end inline asm
	// begin inline asm
	{add.f16x2 %r387,%r384,%r389;
}
	// end inline asm
	// begin inline asm
	{ cvt.rn.f16x2.f32 %r390, %f628, %f627; }

	// end inline asm
	// begin inline asm
	{mul.f16x2 %r391,%r390,%r393;
}
	// end inline asm
	// begin inline asm
	{add.f16x2 %r394,%r391,%r396;
}
	// end inline asm
	shr.s64 	%rd174, %rd169, 63;
	shr.u64 	%rd175, %rd174, 61;
	add.s64 	%rd176, %rd169, %rd175;
	shl.b64 	%rd177, %rd176, 1;
	and.b64  	%rd178, %rd177, -16;
	add.s64 	%rd179, %rd154, %rd178;
	st.global.v4.u32 	[%rd179], {%r373, %r380, %r387, %r394};
	add.s64 	%rd180, %rd141, 768;
	ld.global.v2.u64 	{%rd181, %rd182}, [%rd144+1536];
	mov.b64 	{%r414, %r421}, %rd182;
	mov.b64 	{%r400, %r407}, %rd181;
	ld.global.v2.u64 	{%rd183, %rd184}, [%rd148+1536];
	mov.b64 	{%r417, %r424}, %rd184;
	mov.b64 	{%r403, %r410}, %rd183;
	// begin inline asm
	{ cvt.rn.f16x2.f32 %r397, %f630, %f629; }

	// end inline asm
	// begin inline asm
	{mul.f16x2 %r398,%r397,%r400;
}
	// end inline asm
	// begin inline asm
	{add.f16x2 %r401,%r398,%r403;
}
	// end inline asm
	// begin inline asm
	{ cvt.rn.f16x2.f32 %r404, %f632, %f631; }

	// end inline asm
	// begin inline asm
	{mul.f16x2 %r405,%r404,%r407;
}
	// end inline asm
	// begin inline asm
	{add.f16x2 %r408,%r405,%r410;
}
	// end inline asm
	// begin inline asm
	{ cvt.rn.f16x2.f32 %r411, %f634, %f633; }

	// end inline asm
	// begin inline asm
	{mul.f16x2 %r412,%r411,%r414;
}
	// end inline asm
	// begin inline asm
	{add.f16x2 %r415,%r412,%r417;
}
	// end inline asm
	// begin inline asm
	{ cvt.rn.f16x2.f32 %r418, %f636, %f635; }

	// end inline asm
	// begin inline asm
	{mul.f16x2 %r419,%r418,%r421;
}
	// end inline asm
	// begin inline asm
	{add.f16x2 %r422,%r419,%r424;
}
	// end inline asm
	shr.s64 	%rd185, %rd180, 63;
	shr.u64 	%rd186, %rd185, 61;
	add.s64 	%rd187, %rd180, %rd186;
	shl.b64 	%rd188, %rd187, 1;
	and.b64  	%rd189, %rd188, -16;
	add.s64 	%rd190, %rd154, %rd189;
	st.global.v4.u32 	[%rd190], {%r401, %r408, %r415, %r422};
	add.s64 	%rd191, %rd141, 1024;
	ld.global.v2.u64 	{%rd192, %rd193}, [%rd144+2048];
	mov.b64 	{%r442, %r449}, %rd193;
	mov.b64 	{%r428, %r435}, %rd192;
	ld.global.v2.u64 	{%rd194, %rd195}, [%rd148+2048];
	mov.b64 	{%r445, %r452}, %rd195;
	mov.b64 	{%r431, %r438}, %rd194;
	// begin inline asm
	{ cvt.rn.f16x2.f32 %r425, %f638, %f637; }

	// end inline asm
	// begin inline asm
	{mul.f16x2 %r426,%r425,%r428;
}
	// end inline asm
	// begin inline asm
	{add.f16x2 %r429,%r426,%r431;
}
	// end inline asm
	// begin inline asm
	{ cvt.rn.f16x2.f32 %r432, %f640, %f639; }

	// end inline asm
	// begin inline asm
	{mul.f16x2 %r433,%r432,%r435;
}
	// end inline asm
	// begin inline asm
	{add.f16x2 %r436,%r433,%r438;
}
	// end inline asm
	// begin inline asm
	{ cvt.rn.f16x2.f32 %r439, %f642, %f641; }

	// end inline asm
	// begin inline asm
	{mul.f16x2 %r440,%r439,%r442;
}
	// end inline asm
	// begin inline asm
	{add.f16x2 %r443,%r440,%r445;
}
	// end inline asm
	// begin inline asm
	{ cvt.rn.f16x2.f32 %r446, %f644, %f643; }

	// end inline asm
	// begin inline asm
	{mul.f16x2 %r447,%r446,%r449;
}
	// end inline asm
	// begin inline asm
	{add.f16x2 %r450,%r447,%r452;
}
	// end inline asm
	shr.s64 	%rd196, %rd191, 63;
	shr.u64 	%rd197, %rd196, 61;
	add.s64 	%rd198, %rd191, %rd197;
	shl.b64 	%rd199, %rd198, 1;
	and.b64  	%rd200, %rd199, -16;
	add.s64 	%rd201, %rd154, %rd200;
	st.global.v4.u32 	[%rd201], {%r429, %r436, %r443, %r450};
	add.s64 	%rd202, %rd141, 1280;
	ld.global.v2.u64 	{%rd203, %rd204}, [%rd144+2560];
	mov.b64 	{%r470, %r477}, %rd204;
	mov.b64 	{%r456, %r463}, %rd203;
	ld.global.v2.u64 	{%rd205, %rd206}, [%rd148+2560];
	mov.b64 	{%r473, %r480}, %rd206;
	mov.b64 	{%r459, %r466}, %rd205;
	// begin inline asm
	{ cvt.rn.f16x2.f32 %r453, %f646, %f645; }

	// end inline asm
	// begin inline asm
	{mul.f16x2 %r454,%r453,%r456;
}
	// end inline asm
	// begin inline asm
	{add.f16x2 %r457,%r454,%r459;
}
	// end inline asm
	// begin inline asm
	{ cvt.rn.f16x2.f32 %r460, %f648, %f647; }

	// end inline asm
	// begin inline asm
	{mul.f16x2 %r461,%r460,%r463;
}
	// end inline asm
	// begin inline asm
	{add.f16x2 %r464,%r461,%r466;
}
	// end inline asm
	// begin inline asm
	{ cvt.rn.f16x2.f32 %r467, %f650, %f649; }

	// end inline asm
	// begin inline asm
	{mul.f16x2 %r468,%r467,%r470;
}
	// end inline asm
	// begin inline asm
	{add.f16x2 %r471,%r468,%r473;
}
	// end inline asm
	// begin inline asm
	{ cvt.rn.f16x2.f32 %r474, %f652, %f651; }

	// end inline asm
	// begin inline asm
	{mul.f16x2 %r475,%r474,%r477;
}
	// end inline asm
	// begin inline asm
	{add.f16x2 %r478,%r475,%r480;
}
	// end inline asm
	shr.s64 	%rd207, %rd202, 63;
	shr.u64 	%rd208, %rd207, 61;
	add.s64 	%rd209, %rd202, %rd208;
	shl.b64 	%rd210, %rd209, 1;
	and.b64  	%rd211, %rd210, -16;
	add.s64 	%rd212, %rd154, %rd211;
	st.global.v4.u32 	[%rd212], {%r457, %r464, %r471, %r478};
	add.s64 	%rd213, %rd141, 1536;
	ld.global.v2.u64 	{%rd214, %rd215}, [%rd144+3072];
	mov.b64 	{%r498, %r505}, %rd215;
	mov.b64 	{%r484, %r491}, %rd214;
	ld.global.v2.u64 	{%rd216, %rd217}, [%rd148+3072];
	mov.b64 	{%r501, %r508}, %rd217;
	mov.b64 	{%r487, %r494}, %rd216;
	// begin inline asm
	{ cvt.rn.f16x2.f32 %r481, %f654, %f653; }

	// end inline asm
	// begin inline asm
	{mul.f16x2 %r482,%r481,%r484;
}
	// end inline asm
	// begin inline asm
	{add.f16x2 %r485,%r482,%r487;
}
	// end inline asm
	// begin inline asm
	{ cvt.rn.f16x2.f32 %r488, %f656, %f655; }

	// end inline asm
	// begin inline asm
	{mul.f16x2 %r489,%r488,%r491;
}
	// end inline asm
	// begin inline asm
	{add.f16x2 %r492,%r489,%r494;
}
	// end inline asm
	// begin inline asm
	{ cvt.rn.f16x2.f32 %r495, %f658, %f657; }

	// end inline asm
	// begin inline asm
	{mul.f16x2 %r496,%r495,%r498;
}
	// end inline asm
	// begin inline asm
	{add.f16x2 %r499,%r496,%r501;
}
	// end inline asm
	// begin inline asm
	{ cvt.rn.f16x2.f32 %r502, %f660, %f659; }

	// end inline asm
	// begin inline asm
	{mul.f16x2 %r503,%r502,%r505;
}
	// end inline asm
	// begin inline asm
	{add.f16x2 %r506,%r503,%r508;
}
	// end inline asm
	shr.s64 	%rd218, %rd213, 63;
	shr.u64 	%rd219, %rd218, 61;
	add.s64 	%rd220, %rd213, %rd219;
	shl.b64 	%rd221, %rd220, 1;
	and.b64  	%rd222, %rd221, -16;
	add.s64 	%rd223, %rd154, %rd222;
	st.global.v4.u32 	[%rd223], {%r485, %r492, %r499, %r506};
	add.s64 	%rd224, %rd141, 1792;
	ld.global.v2.u64 	{%rd225, %rd226}, [%rd144+3584];
	mov.b64 	{%r526, %r533}, %rd226;
	mov.b64 	{%r512, %r519}, %rd225;
	ld.global.v2.u64 	{%rd227, %rd228}, [%rd148+3584];
	mov.b64 	{%r529, %r536}, %rd228;
	mov.b64 	{%r515, %r522}, %rd227;
	// begin inline asm
	{ cvt.rn.f16x2.f32 %r509, %f662, %f661; }

	// end inline asm
	// begin inline asm
	{mul.f16x2 %r510,%r509,%r512;
}
	// end inline asm
	// begin inline asm
	{add.f16x2 %r513,%r510,%r515;
}
	// end inline asm
	// begin inline asm
	{ cvt.rn.f16x2.f32 %r516, %f664, %f663; }

	// end inline asm
	// begin inline asm
	{mul.f16x2 %r517,%r516,%r519;
}
	// end inline asm
	// begin inline asm
	{add.f16x2 %r520,%r517,%r522;
}
	// end inline asm
	// begin inline asm
	{ cvt.rn.f16x2.f32 %r523, %f666, %f665; }

	// end inline asm
	// begin inline asm
	{mul.f16x2 %r524,%r523,%r526;
}
	// end inline asm
	// begin inline asm
	{add.f16x2 %r527,%r524,%r529;
}
	// end inline asm
	// begin inline asm
	{ cvt.rn.f16x2.f32 %r530, %f668, %f667; }

	// end inline asm
	// begin inline asm
	{mul.f16x2 %r531,%r530,%r533;
}
	// end inline asm
	// begin inline asm
	{add.f16x2 %r534,%r531,%r536;
}
	// end inline asm
	shr.s64 	%rd229, %rd224, 63;
	shr.u64 	%rd230, %rd229, 61;
	add.s64 	%rd231, %rd224, %rd230;
	shl.b64 	%rd232, %rd231, 1;
	and.b64  	%rd233, %rd232, -16;
	add.s64 	%rd234, %rd154, %rd233;
	st.global.v4.u32 	[%rd234], {%r513, %r520, %r527, %r534};
	mov.u32 	%r538, %nctaid.x;
	mov.u32 	%r539, %ntid.y;
	mad.lo.s32 	%r540, %r538, %r539, %r537;
	setp.lt.s32 	%p30, %r540, %r17;
	@%p30 bra 	$L__BB22_4;
$L__BB22_20:
	ret;

}
	// .globl	_Z17LayerNormWarpImplI19BiasAddResidualLoadI6__halffE11AffineStoreIfS1_EfLi8ELi64ELi32ELi32ELi1ELb1EEvT_T0_iidPT1_S8_
.visible .entry _Z17LayerNormWarpImplI19BiasAddResidualLoadI6__halffE11AffineStoreIfS1_EfLi8ELi64ELi32ELi32ELi1ELb1EEvT_T0_iidPT1_S8_(
	.param .align 8 .b8 _Z17LayerNormWarpImplI19BiasAddResidualLoadI6__halffE11AffineStoreIfS1_EfLi8ELi64ELi32ELi32ELi1ELb1EEvT_T0_iidPT1_S8__param_0[32],
	.param .align 8 .b8 _Z17LayerNormWarpImplI19BiasAddResidualLoadI6__halffE11AffineStoreIfS1_EfLi8ELi64ELi32ELi32ELi1ELb1EEvT_T0_iidPT1_S8__param_1[32],
	.param .u32 _Z17LayerNormWarpImplI19BiasAddResidualLoadI6__halffE11AffineStoreIfS1_EfLi8ELi64ELi32ELi32ELi1ELb1EEvT_T0_iidPT1_S8__param_2,
	.param .u32 _Z17LayerNormWarpImplI19BiasAddResidualLoadI6__halffE11AffineStoreIfS1_EfLi8ELi64ELi32ELi32ELi1ELb1EEvT_T0_iidPT1_S8__param_3,
	.param .f64 _Z17LayerNormWarpImplI19BiasAddResidualLoadI6__halffE11AffineStoreIfS1_EfLi8ELi64ELi32ELi32ELi1ELb1EEvT_T0_iidPT1_S8__param_4,
	.param .u64 .ptr .align 1 _Z17LayerNormWarpImplI19BiasAddResidualLoadI6__halffE11AffineStoreIfS1_EfLi8ELi64ELi32ELi32ELi1ELb1EEvT_T0_iidPT1_S8__param_5,
	.param .u64 .ptr .align 1 _Z17LayerNormWarpImplI19BiasAddResidualLoadI6__halffE11AffineStoreIfS1_EfLi8ELi64ELi32ELi32ELi1ELb1EEvT_T0_iidPT1_S8__param_6
)
.maxntid 256
{
	.reg .pred 	%p<39>;
	.reg .b32 	%r<559>;
	.reg .b32 	%f<874>;
	.reg .b64 	%rd<250>;
	.reg .b64 	%fd<3>;

	ld.param.u64 	%rd18, [_Z17LayerNormWarpImplI19BiasAddResidualLoadI6__halffE11AffineStoreIfS1_EfLi8ELi64ELi32ELi32ELi1ELb1EEvT_T0_iidPT1_S8__param_1+24];
	ld.param.u64 	%rd17, [_Z17LayerNormWarpImplI19BiasAddResidualLoadI6__halffE11AffineStoreIfS1_EfLi8ELi64ELi32ELi32ELi1ELb1EEvT_T0_iidPT1_S8__param_1+16];
	ld.param.u64 	%rd16, [_Z17LayerNormWarpImplI19BiasAddResidualLoadI6__halffE11AffineStoreIfS1_EfLi8ELi64ELi32ELi32ELi1ELb1EEvT_T0_iidPT1_S8__param_1+8];
	ld.param.u64 	%rd15, [_Z17LayerNormWarpImplI19BiasAddResidualLoadI6__halffE11AffineStoreIfS1_EfLi8ELi64ELi32ELi32ELi1ELb1EEvT_T0_iidPT1_S8__param_1];
	ld.param.u64 	%rd14, [_Z17LayerNormWarpImplI19BiasAddResidualLoadI6__halffE11AffineStoreIfS1_EfLi8ELi64ELi32ELi32ELi1ELb1EEvT_T0_iidPT1_S8__param_0+24];
	ld.param.u64 	%rd13, [_Z17LayerNormWarpImplI19BiasAddResidualLoadI6__halffE11AffineStoreIfS1_EfLi8ELi64ELi32ELi32ELi1ELb1EEvT_T0_iidPT1_S8__param_0+16];
	ld.param.u64 	%rd12, [_Z17LayerNormWarpImplI19BiasAddResidualLoadI6__halffE11AffineStoreIfS1_EfLi8ELi64ELi32ELi32ELi1ELb1EEvT_T0_iidPT1_S8__param_0+8];
	ld.param.u64 	%rd11, [_Z17LayerNormWarpImplI19BiasAddResidualLoadI6__halffE11AffineStoreIfS1_EfLi8ELi64ELi32ELi32ELi1ELb1EEvT_T0_iidPT1_S8__param_0];
	ld.param.u32 	%r18, [_Z17LayerNormWarpImplI19BiasAddResidualLoadI6__halffE11AffineStoreIfS1_EfLi8ELi64ELi32ELi32ELi1ELb1EEvT_T0_iidPT1_S8__param_3];
	setp.lt.s32 	%p1, %r18, 2049;
	@%p1 bra 	$L__BB23_2;
	mov.u64 	%rd21, $str;
	cvta.global.u64 	%rd22, %rd21;
	mov.u64 	%rd23, $str$1;
	cvta.global.u64 	%rd24, %rd23;
	mov.u64 	%rd25, __unnamed_24;
	cvta.global.u64 	%rd26, %rd25;
	{ // callseq 23, 0
	.param .b64 param0;
	st.param.b64 	[param0], %rd22;
	.param .b64 param1;
	st.param.b64 	[param1], %rd24;
	.param .b32 param2;
	st.param.b32 	[param2], 462;
	.param .b64 param3;
	st.param.b64 	[param3], %rd26;
	.param .b64 param4;
	st.param.b64 	[param4], 1;
	call.uni 
	__assertfail, 
	(
	param0, 
	param1, 
	param2, 
	param3, 
	param4
	);
	} // callseq 23
$L__BB23_2:
	ld.param.u32 	%r556, [_Z17LayerNormWarpImplI19BiasAddResidualLoadI6__halffE11AffineStoreIfS1_EfLi8ELi64ELi32ELi32ELi1ELb1EEvT_T0_iidPT1_S8__param_2];
	mov.u32 	%r19, %ctaid.x;
	mov.u32 	%r20, %ntid.y;
	mov.u32 	%r21, %tid.y;
	mad.lo.s32 	%r558, %r19, %r20, %r21;
	setp.ge.s32 	%p2, %r558, %r556;
	@%p2 bra 	$L__BB23_36;
	mov.u32 	%r2, %tid.x;
	shl.b32 	%r150, %r2, 3;
	add.s32 	%r151, %r150, 1024;
	cvt.u64.u32 	%rd2, %r150;
	mul.wide.u32 	%rd36, %r150, 2;
$L__BB23_4:
	setp.ge.s32 	%p3, %r151, %r18;
	cvt.s64.s32 	%rd1, %r558;
	mad.lo.s64 	%rd3, %rd14, %rd1, %rd2;
	shr.s64 	%rd27, %rd3, 63;
	shr.u64 	%rd28, %rd27, 61;
	add.s64 	%rd29, %rd3, %rd28;
	cvta.to.global.u64 	%rd4, %rd11;
	shl.b64 	%rd30, %rd29, 1;
	and.b64  	%rd31, %rd30, -16;
	add.s64 	%rd32, %rd4, %rd31;
	ld.global.v2.u64 	{%rd33, %rd34}, [%rd32];
	mov.b64 	{%r35, %r41}, %rd34;
	mov.b64 	{%r23, %r29}, %rd33;
	cvta.to.global.u64 	%rd35, %rd12;
	add.s64 	%rd5, %rd35, %rd36;
	ld.global.v2.u64 	{%rd37, %rd38}, [%rd5];
	mov.b64 	{%r39, %r45}, %rd38;
	mov.b64 	{%r27, %r33}, %rd37;
	cvta.to.global.u64 	%rd6, %rd13;
	add.s64 	%rd39, %rd6, %rd31;
	ld.global.v2.u64 	{%rd40, %rd41}, [%rd39];
	mov.b64 	{%r36, %r42}, %rd41;
	mov.b64 	{%r24, %r30}, %rd40;
	// begin inline asm
	{add.f16x2 %r22,%r23,%r24;
}
	// end inline asm
	// begin inline asm
	{add.f16x2 %r25,%r22,%r27;
}
	// end inline asm
	// begin inline asm
	{add.f16x2 %r28,%r29,%r30;
}
	// end inline asm
	// begin inline asm
	{add.f16x2 %r31,%r28,%r33;
}
	// end inline asm
	// begin inline asm
	{add.f16x2 %r34,%r35,%r36;
}
	// end inline asm
	// begin inline asm
	{add.f16x2 %r37,%r34,%r39;
}
	// end inline asm
	// begin inline asm
	{add.f16x2 %r40,%r41,%r42;
}
	// end inline asm
	// begin inline asm
	{add.f16x2 %r43,%r40,%r45;
}
	// end inline asm
	// begin inline asm
	{.reg .f16 low,high;
  mov.b32 {low,high},%r25;
  cvt.f32.f16 %f194, low;}

	// end inline asm
	// begin inline asm
	{.reg .f16 low,high;
  mov.b32 {low,high},%r25;
  cvt.f32.f16 %f195, high;}

	// end inline asm
	// begin inline asm
	{.reg .f16 low,high;
  mov.b32 {low,high},%r31;
  cvt.f32.f16 %f196, low;}

	// end inline asm
	// begin inline asm
	{.reg .f16 low,high;
  mov.b32 {low,high},%r31;
  cvt.f32.f16 %f197, high;}

	// end inline asm
	// begin inline asm
	{.reg .f16 low,high;
  mov.b32 {low,high},%r37;
  cvt.f32.f16 %f198, low;}

	// end inline asm
	// begin inline asm
	{.reg .f16 low,high;
  mov.b32 {low,high},%r37;
  cvt.f32.f16 %f199, high;}

	// end inline asm
	// begin inline asm
	{.reg .f16 low,high;
  mov.b32 {low,high},%r43;
  cvt.f32.f16 %f200, low;}

	// end inline asm
	// begin inline asm
	{.reg .f16 low,high;
  mov.b32 {low,high},%r43;
  cvt.f32.f16 %f201, high;}

	// end inline asm
	mov.f32 	%f228, 0f3F800000;
	div.approx.f32 	%f229, %f194, %f228;
	add.f32 	%f230, %f229, 0f00000000;
	sub.f32 	%f231, %f194, %f230;
	fma.rn.f32 	%f232, %f194, %f231, 0f00000000;
	sub.f32 	%f233, %f195, %f230;
	mov.f32 	%f234, 0f40000000;
	div.approx.f32 	%f235, %f233, %f234;
	add.f32 	%f236, %f230, %f235;
	sub.f32 	%f237, %f195, %f236;
	fma.rn.f32 	%f238, %f233, %f237, %f232;
	sub.f32 	%f239, %f196, %f236;
	mov.f32 	%f240, 0f40400000;
	div.approx.f32 	%f241, %f239, %f240;
	add.f32 	%f242, %f236, %f241;
	sub.f32 	%f243, %f196, %f242;
	fma.rn.f32 	%f244, %f239, %f243, %f238;
	sub.f32 	%f245, %f197, %f242;
	mov.f32 	%f246, 0f40800000;
	div.approx.f32 	%f247, %f245, %f246;
	add.f32 	%f248, %f242, %f247;
	sub.f32 	%f249, %f197, %f248;
	fma.rn.f32 	%f250, %f245, %f249, %f244;
	sub.f32 	%f251, %f198, %f248;
	mov.f32 	%f252, 0f40A00000;
	div.approx.f32 	%f253, %f251, %f252;
	add.f32 	%f254, %f248, %f253;
	sub.f32 	%f255, %f198, %f254;
	fma.rn.f32 	%f256, %f251, %f255, %f250;
	sub.f32 	%f257, %f199, %f254;
	mov.f32 	%f258, 0f40C00000;
	div.approx.f32 	%f259, %f257, %f258;
	add.f32 	%f260, %f254, %f259;
	sub.f32 	%f261, %f199, %f260;
	fma.rn.f32 	%f262, %f257, %f261, %f256;
	sub.f32 	%f263, %f200, %f260;
	mov.f32 	%f264, 0f40E00000;
	div.approx.f32 	%f265, %f263, %f264;
	add.f32 	%f266, %f260, %f265;
	sub.f32 	%f267, %f200, %f266;
	fma.rn.f32 	%f268, %f263, %f267, %f262;
	sub.f32 	%f269, %f201, %f266;
	mov.f32 	%f270, 0f41000000;
	div.approx.f32 	%f271, %f269, %f270;
	add.f32 	%f272, %f266, %f271;
	sub.f32 	%f273, %f201, %f272;
	fma.rn.f32 	%f274, %f269, %f273, %f268;
	add.s64 	%rd42, %rd3, 256;
	shr.s64 	%rd43, %rd42, 63;
	shr.u64 	%rd44, %rd43, 61;
	add.s64 	%rd45, %rd42, %rd44;
	shl.b64 	%rd46, %rd45, 1;
	and.b64  	%rd47, %rd46, -16;
	add.s64 	%rd48, %rd4, %rd47;
	ld.global.v2.u64 	{%rd49, %rd50}, [%rd48];
	mov.b64 	{%r67, %r73}, %rd50;
	mov.b64 	{%r55, %r61}, %rd49;
	ld.global.v2.u64 	{%rd51, %rd52}, [%rd5+512];
	mov.b64 	{%r71, %r77}, %rd52;
	mov.b64 	{%r59, %r65}, %rd51;
	add.s64 	%rd53, %rd6, %rd47;
	ld.global.v2.u64 	{%rd54, %rd55}, [%rd53];
	mov.b64 	{%r68, %r74}, %rd55;
	mov.b64 	{%r56, %r62}, %rd54;
	// begin inline asm
	{add.f16x2 %r54,%r55,%r56;
}
	// end inline asm
	// begin inline asm
	{add.f16x2 %r57,%r54,%r59;
}
	// end inline asm
	// begin inline asm
	{add.f16x2 %r60,%r61,%r62;
}
	// end inline asm
	// begin inline asm
	{add.f16x2 %r63,%r60,%r65;
}
	// end inline asm
	// begin inline asm
	{add.f16x2 %r66,%r67,%r68;
}
	// end inline asm
	// begin inline asm
	{add.f16x2 %r69,%r66,%r71;
}
	// end inline asm
	// begin inline asm
	{add.f16x2 %r72,%r73,%r74;
}
	// end inline asm
	// begin inline asm
	{add.f16x2 %r75,%r72,%r77;
}
	// end inline asm
	// begin inline asm
	{.reg .f16 low,high;
  mov.b32 {low,high},%r57;
  cvt.f32.f16 %f202, low;}

	// end inline asm
	// begin inline asm
	{.reg .f16 low,high;
  mov.b32 {low,high},%r57;
  cvt.f32.f16 %f203, high;}

	// end inline asm
	// begin inline asm
	{.reg .f16 low,high;
  mov.b32 {low,high},%r63;
  cvt.f32.f16 %f204, low;}

	// end inline asm
	// begin inline asm
	{.reg .f16 low,high;
  mov.b32 {low,high},%r63;
  cvt.f32.f16 %f205, high;}

	// end inline asm
	// begin inline asm
	{.reg .f16 low,high;
  mov.b32 {low,high},%r69;
  cvt.f32.f16 %f206, low;}

	// end inline asm
	// begin inline asm
	{.reg .f16 low,high;
  mov.b32 {low,high},%r69;
  cvt.f32.f16 %f207, high;}

	// end inline asm
	// begin inline asm
	{.reg .f16 low,high;
  mov.b32 {low,high},%r75;
  cvt.f32.f16 %f208, low;}

	// end inline asm
	// begin inline asm
	{.reg .f16 low,high;
  mov.b32 {low,high},%r75;
  cvt.f32.f16 %f209, high;}

	// end inline asm
	sub.f32 	%f275, %f202, %f272;
	mov.f32 	%f276, 0f41100000;
	div.approx.f32 	%f277, %f275, %f276;
	add.f32 	%f278, %f272, %f277;
	sub.f32 	%f279, %f202, %f278;
	fma.rn.f32 	%f280, %f275, %f279, %f274;
	sub.f32 	%f281, %f203, %f278;
	mov.f32 	%f282, 0f41200000;
	div.approx.f32 	%f283, %f281, %f282;
	add.f32 	%f284, %f278, %f283;
	sub.f32 	%f285, %f203, %f284;
	fma.rn.f32 	%f286, %f281, %f285, %f280;
	sub.f32 	%f287, %f204, %f284;
	mov.f32 	%f288, 0f41300000;
	div.approx.f32 	%f289, %f287, %f288;
	add.f32 	%f290, %f284, %f289;
	sub.f32 	%f291, %f204, %f290;
	fma.rn.f32 	%f292, %f287, %f291, %f286;
	sub.f32 	%f293, %f205, %f290;
	mov.f32 	%f294, 0f41400000;
	div.approx.f32 	%f295, %f293, %f294;
	add.f32 	%f296, %f290, %f295;
	sub.f32 	%f297, %f205, %f296;
	fma.rn.f32 	%f298, %f293, %f297, %f292;
	sub.f32 	%f299, %f206, %f296;
	mov.f32 	%f300, 0f41500000;
	div.approx.f32 	%f301, %f299, %f300;
	add.f32 	%f302, %f296, %f301;
	sub.f32 	%f303, %f206, %f302;
	fma.rn.f32 	%f304, %f299, %f303, %f298;
	sub.f32 	%f305, %f207, %f302;
	mov.f32 	%f306, 0f41600000;
	div.approx.f32 	%f307, %f305, %f306;
	add.f32 	%f308, %f302, %f307;
	sub.f32 	%f309, %f207, %f308;
	fma.rn.f32 	%f310, %f305, %f309, %f304;
	sub.f32 	%f311, %f208, %f308;
	mov.f32 	%f312, 0f41700000;
	div.approx.f32 	%f313, %f311, %f312;
	add.f32 	%f314, %f308, %f313;
	sub.f32 	%f315, %f208, %f314;
	fma.rn.f32 	%f316, %f311, %f315, %f310;
	sub.f32 	%f317, %f209, %f314;
	mov.f32 	%f318, 0f41800000;
	div.approx.f32 	%f319, %f317, %f318;
	add.f32 	%f320, %f314, %f319;
	sub.f32 	%f321, %f209, %f320;
	fma.rn.f32 	%f322, %f317, %f321, %f316;
	add.s64 	%rd56, %rd3, 512;
	shr.s64 	%rd57, %rd56, 63;
	shr.u64 	%rd58, %rd57, 61;
	add.s64 	%rd59, %rd56, %rd58;
	shl.b64 	%rd60, %rd59, 1;
	and.b64  	%rd61, %rd60, -16;
	add.s64 	%rd62, %rd4, %rd61;
	ld.global.v2.u64 	{%rd63, %rd64}, [%rd62];
	mov.b64 	{%r99, %r105}, %rd64;
	mov.b64 	{%r87, %r93}, %rd63;
	ld.global.v2.u64 	{%rd65, %rd66}, [%rd5+1024];
	mov.b64 	{%r103, %r109}, %rd66;
	mov.b64 	{%r91, %r97}, %rd65;
	add.s64 	%rd67, %rd6, %rd61;
	ld.global.v2.u64 	{%rd68, %rd69}, [%rd67];
	mov.b64 	{%r100, %r106}, %rd69;
	mov.b64 	{%r88, %r94}, %rd68;
	// begin inline asm
	{add.f16x2 %r86,%r87,%r88;
}
	// end inline asm
	// begin inline asm
	{add.f16x2 %r89,%r86,%r91;
}
	// end inline asm
	// begin inline asm
	{add.f16x2 %r92,%r93,%r94;
}
	// end inline asm
	// begin inline asm
	{add.f16x2 %r95,%r92,%r97;
}
	// end inline asm
	// begin inline asm
	{add.f16x2 %r98,%r99,%r100;
}
	// end inline asm
	// begin inline asm
	{add.f16x2 %r101,%r98,%r103;
}
	// end inline asm
	// begin inline asm
	{add.f16x2 %r104,%r105,%r106;
}
	// end inline asm
	// begin inline asm
	{add.f16x2 %r107,%r104,%r109;
}
	// end inline asm
	// begin inline asm
	{.reg .f16 low,high;
  mov.b32 {low,high},%r89;
  cvt.f32.f16 %f210, low;}

	// end inline asm
	// begin inline asm
	{.reg .f16 low,high;
  mov.b32 {low,high},%r89;
  cvt.f32.f16 %f211, high;}

	// end inline asm
	// begin inline asm
	{.reg .f16 low,high;
  mov.b32 {low,high},%r95;
  cvt.f32.f16 %f212, low;}

	// end inline asm
	// begin inline asm
	{.reg .f16 low,high;
  mov.b32 {low,high},%r95;
  cvt.f32.f16 %f213, high;}

	// end inline asm
	// begin inline asm
	{.reg .f16 low,high;
  mov.b32 {low,high},%r101;
  cvt.f32.f16 %f214, low;}

	// end inline asm
	// begin inline asm
	{.reg .f16 low,high;
  mov.b32 {low,high},%r101;
  cvt.f32.f16 %f215, high;}

	// end inline asm
	// begin inline asm
	{.reg .f16 low,high;
  mov.b32 {low,high},%r107;
  cvt.f32.f16 %f216, low;}

	// end inline asm
	// begin inline asm
	{.reg .f16 low,high;
  mov.b32 {low,high},%r107;
  cvt.f32.f16 %f217, high;}

	// end inline asm
	sub.f32 	%f323, %f210, %f320;
	mov.f32 	%f324, 0f41880000;
	div.approx.f32 	%f325, %f323, %f324;
	add.f32 	%f326, %f320, %f325;
	sub.f32 	%f327, %f210, %f326;
	fma.rn.f32 	%f328, %f323, %f327, %f322;
	sub.f32 	%f329, %f211, %f326;
	mov.f32 	%f330, 0f41900000;
	div.approx.f32 	%f331, %f329, %f330;
	add.f32 	%f332, %f326, %f331;
	sub.f32 	%f333, %f211, %f332;
	fma.rn.f32 	%f334, %f329, %f333, %f328;
	sub.f32 	%f335, %f212, %f332;
	mov.f32 	%f336, 0f41980000;
	div.approx.f32 	%f337, %f335, %f336;
	add.f32 	%f338, %f332, %f337;
	sub.f32 	%f339, %f212, %f338;
	fma.rn.f32 	%f340, %f335, %f339, %f334;
	sub.f32 	%f341, %f213, %f338;
	mov.f32 	%f342, 0f41A00000;
	div.approx.f32 	%f343, %f341, %f342;
	add.f32 	%f344, %f338, %f343;
	sub.f32 	%f345, %f213, %f344;
	fma.rn.f32 	%f346, %f341, %f345, %f340;
	sub.f32 	%f347, %f214, %f344;
	mov.f32 	%f348, 0f41A80000;
	div.approx.f32 	%f349, %f347, %f348;
	add.f32 	%f350, %f344, %f349;
	sub.f32 	%f351, %f214, %f350;
	fma.rn.f32 	%f352, %f347, %f351, %f346;
	sub.f32 	%f353, %f215, %f350;
	mov.f32 	%f354, 0f41B00000;
	div.approx.f32 	%f355, %f353, %f354;
	add.f32 	%f356, %f350, %f355;
	sub.f32 	%f357, %f215, %f356;
	fma.rn.f32 	%f358, %f353, %f357, %f352;
	sub.f32 	%f359, %f216, %f356;
	mov.f32 	%f360, 0f41B80000;
	div.approx.f32 	%f361, %f359, %f360;
	add.f32 	%f362, %f356, %f361;
	sub.f32 	%f363, %f216, %f362;
	fma.rn.f32 	%f364, %f359, %f363, %f358;
	sub.f32 	%f365, %f217, %f362;
	mov.f32 	%f366, 0f41C00000;
	div.approx.f32 	%f367, %f365, %f366;
	add.f32 	%f368, %f362, %f367;
	sub.f32 	%f369, %f217, %f368;
	fma.rn.f32 	%f370, %f365, %f369, %f364;
	add.s64 	%rd70, %rd3, 768;
	shr.s64 	%rd71, %rd70, 63;
	shr.u64 	%rd72, %rd71, 61;
	add.s64 	%rd73, %rd70, %rd72;
	shl.b64 	%rd74, %rd73, 1;
	and.b64  	%rd75, %rd74, -16;
	add.s64 	%rd76, %rd4, %rd75;
	ld.global.v2.u64 	{%rd77, %rd78}, [%rd76];
	mov.b64 	{%r131, %r137}, %rd78;
	mov.b64 	{%r119, %r125}, %rd77;
	ld.global.v2.u64 	{%rd79, %rd80}, [%rd5+1536];
	mov.b64 	{%r135, %r141}, %rd80;
	mov.b64 	{%r123, %r129}, %rd79;
	add.s64 	%rd81, %rd6, %rd75;
	ld.global.v2.u64 	{%rd82, %rd83}, [%rd81];
	mov.b64 	{%r132, %r138}, %rd83;
	mov.b64 	{%r120, %r126}, %rd82;
	// begin inline asm
	{add.f16x2 %r118,%r119,%r120;
}
	// end inline asm
	// begin inline asm
	{add.f16x2 %r121,%r118,%r123;
}
	// end inline asm
	// begin inline asm
	{add.f16x2 %r124,%r125,%r126;
}
	// end inline asm
	// begin inline asm
	{add.f16x2 %r127,%r124,%r129;
}
	// end inline asm
	// begin inline asm
	{add.f16x2 %r130,%r131,%r132;
}
	// end inline asm
	// begin inline asm
	{add.f16x2 %r133,%r130,%r135;
}
	// end inline asm
	// begin inline asm
	{add.f16x2 %r136,%r137,%r138;
}
	// end inline asm
	// begin inline asm
	{add.f16x2 %r139,%r136,%r141;
}
	// end inline asm
	// begin inline asm
	{.reg .f16 low,high;
  mov.b32 {low,high},%r121;
  cvt.f32.f16 %f218, low;}

	// end inline asm
	// begin inline asm
	{.reg .f16 low,high;
  mov.b32 {low,high},%r121;
  cvt.f32.f16 %f219, high;}

	// end inline asm
	// begin inline asm
	{.reg .f16 low,high;
  mov.b32 {low,high},%r127;
  cvt.f32.f16 %f220, low;}

	// end inline asm
	// begin inline asm
	{.reg .f16 low,high;
  mov.b32 {low,high},%r127;
  cvt.f32.f16 %f221, high;}

	// end inline asm
	// begin inline asm
	{.reg .f16 low,high;
  mov.b32 {low,high},%r133;
  cvt.f32.f16 %f222, low;}

	// end inline asm
	// begin inline asm
	{.reg .f16 low,high;
  mov.b32 {low,high},%r133;
  cvt.f32.f16 %f223, high;}

	// end inline asm
	// begin inline asm
	{.reg .f16 low,high;
  mov.b32 {low,high},%r139;
  cvt.f32.f16 %f224, low;}

	// end inline asm
	// begin inline asm
	{.reg .f16 low,high;
  mov.b32 {low,high},%r139;
  cvt.f32.f16 %f225, high;}

	// end inline asm
	sub.f32 	%f371, %f218, %f368;
	mov.f32 	%f372, 0f41C80000;
	div.approx.f32 	%f373, %f371, %f372;
	add.f32 	%f374, %f368, %f373;
	sub.f32 	%f375, %f218, %f374;
	fma.rn.f32 	%f376, %f371, %f375, %f370;
	sub.f32 	%f377, %f219, %f374;
	mov.f32 	%f378, 0f41D00000;
	div.approx.f32 	%f379, %f377, %f378;
	add.f32 	%f380, %f374, %f379;
	sub.f32 	%f381, %f219, %f380;
	fma.rn.f32 	%f382, %f377, %f381, %f376;
	sub.f32 	%f383, %f220, %f380;
	mov.f32 	%f384, 0f41D80000;
	div.approx.f32 	%f385, %f383, %f384;
	add.f32 	%f386, %f380, %f385;
	sub.f32 	%f387, %f220, %f386;
	fma.rn.f32 	%f388, %f383, %f387, %f382;
	sub.f32 	%f389, %f221, %f386;
	mov.f32 	%f390, 0f41E00000;
	div.approx.f32 	%f391, %f389, %f390;
	add.f32 	%f392, %f386, %f391;
	sub.f32 	%f393, %f221, %f392;
	fma.rn.f32 	%f394, %f389, %f393, %f388;
	sub.f32 	%f395, %f222, %f392;
	mov.f32 	%f396, 0f41E80000;
	div.approx.f32 	%f397, %f395, %f396;
	add.f32 	%f398, %f392, %f397;
	sub.f32 	%f399, %f222, %f398;
	fma.rn.f32 	%f400, %f395, %f399, %f394;
	sub.f32 	%f401, %f223, %f398;
	mov.f32 	%f402, 0f41F00000;
	div.approx.f32 	%f403, %f401, %f402;
	add.f32 	%f404, %f398, %f403;
	sub.f32 	%f405, %f223, %f404;
	fma.rn.f32 	%f406, %f401, %f405, %f400;
	sub.f32 	%f407, %f224, %f404;
	mov.f32 	%f408, 0f41F80000;
	div.approx.f32 	%f409, %f407, %f408;
	add.f32 	%f410, %f404, %f409;
	sub.f32 	%f411, %f224, %f410;
	fma.rn.f32 	%f412, %f407, %f411, %f406;
	sub.f32 	%f413, %f225, %f410;
	mov.f32 	%f835, 0f42000000;
	div.approx.f32 	%f414, %f413, %f835;
	add.f32 	%f833, %f410, %f414;
	sub.f32 	%f415, %f225, %f833;
	fma.rn.f32 	%f834, %f413, %f415, %f412;
	mov.f32 	%f814, 0f00000000;
	mov.f32 	%f815, %f814;
	mov.f32 	%f816, %f814;
	mov.f32 	%f817, %f814;
	mov.f32 	%f818, %f814;
	mov.f32 	%f819, %f814;
	mov.f32 	%f820, %f814;
	mov.f32 	%f821, %f814;
	@%p3 bra 	$L__BB23_6;
	add.s64 	%rd84, %rd3, 1024;
	shr.s64 	%rd85, %rd84, 63;
	shr.u64 	%rd86, %rd85, 61;
	add.s64 	%rd87, %rd84, %rd86;
	shl.b64 	%rd88, %rd87, 1;
	and.b64  	%rd89, %rd88, -16;
	add.s64 	%rd90, %rd4, %rd89;
	ld.global.v2.u64 	{%rd91, %rd92}, [%rd90];
	mov.b64 	{%r165, %r171}, %rd92;
	mov.b64 	{%r153, %r159}, %rd91;
	ld.global.v2.u64 	{%rd93, %rd94}, [%rd5+2048];
	mov.b64 	{%r169, %r175}, %rd94;
	mov.b64 	{%r157, %r163}, %rd93;
	add.s64 	%rd95, %rd6, %rd89;
	ld.global.v2.u64 	{%rd96, %rd97}, [%rd95];
	mov.b64 	{%r166, %r172}, %rd97;
	mov.b64 	{%r154, %r160}, %rd96;
	// begin inline asm
	{add.f16x2 %r152,%r153,%r154;
}
	// end inline asm
	// begin inline asm
	{add.f16x2 %r155,%r152,%r157;
}
	// end inline asm
	// begin inline asm
	{add.f16x2 %r158,%r159,%r160;
}
	// end inline asm
	// begin inline asm
	{add.f16x2 %r161,%r158,%r163;
}
	// end inline asm
	// begin inline asm
	{add.f16x2 %r164,%r165,%r166;
}
	// end inline asm
	// begin inline asm
	{add.f16x2 %r167,%r164,%r169;
}
	// end inline asm
	// begin inline asm
	{add.f16x2 %r170,%r171,%r172;
}
	// end inline asm
	// begin inline asm
	{add.f16x2 %r173,%r170,%r175;
}
	// end inline asm
	// begin inline asm
	{.reg .f16 low,high;
  mov.b32 {low,high},%r155;
  cvt.f32.f16 %f821, low;}

	// end inline asm
	// begin inline asm
	{.reg .f16 low,high;
  mov.b32 {low,high},%r155;
  cvt.f32.f16 %f820, high;}

	// end inline asm
	// begin inline asm
	{.reg .f16 low,high;
  mov.b32 {low,high},%r161;
  cvt.f32.f16 %f819, low;}

	// end inline asm
	// begin inline asm
	{.reg .f16 low,high;
  mov.b32 {low,high},%r161;
  cvt.f32.f16 %f818, high;}

	// end inline asm
	// begin inline asm
	{.reg .f16 low,high;
  mov.b32 {low,high},%r167;
  cvt.f32.f16 %f817, low;}

	// end inline asm
	// begin inline asm
	{.reg .f16 low,high;
  mov.b32 {low,high},%r167;
  cvt.f32.f16 %f816, high;}

	// end inline asm
	// begin inline asm
	{.reg .f16 low,high;
  mov.b32 {low,high},%r173;
  cvt.f32.f16 %f815, low;}

	// end inline asm
	// begin inline asm
	{.reg .f16 low,high;
  mov.b32 {low,high},%r173;
  cvt.f32.f16 %f814, high;}

	// end inline asm
	sub.f32 	%f425, %f821, %f833;
	mov.f32 	%f426, 0f42040000;
	div.approx.f32 	%f427, %f425, %f426;
	add.f32 	%f428, %f833, %f427;
	sub.f32 	%f429, %f821, %f428;
	fma.rn.f32 	%f430, %f425, %f429, %f834;
	sub.f32 	%f431, %f820, %f428;
	mov.f32 	%f432, 0f42080000;
	div.approx.f32 	%f433, %f431, %f432;
	add.f32 	%f434, %f428, %f433;
	sub.f32 	%f435, %f820, %f434;
	fma.rn.f32 	%f436, %f431, %f435, %f430;
	sub.f32 	%f437, %f819, %f434;
	mov.f32 	%f438, 0f420C0000;
	div.approx.f32 	%f439, %f437, %f438;
	add.f32 	%f440, %f434, %f439;
	sub.f32 	%f441, %f819, %f440;
	fma.rn.f32 	%f442, %f437, %f441, %f436;
	sub.f32 	%f443, %f818, %f440;
	mov.f32 	%f444, 0f42100000;
	div.approx.f32 	%f445, %f443, %f444;
	add.f32 	%f446, %f440, %f445;
	sub.f32 	%f447, %f818, %f446;
	fma.rn.f32 	%f448, %f443, %f447, %f442;
	sub.f32 	%f449, %f817, %f446;
	mov.f32 	%f450, 0f42140000;
	div.approx.f32 	%f451, %f449, %f450;
	add.f32 	%f452, %f446, %f451;
	sub.f32 	%f453, %f817, %f452;
	fma.rn.f32 	%f454, %f449, %f453, %f448;
	sub.f32 	%f455, %f816, %f452;
	mov.f32 	%f456, 0f42180000;
	div.approx.f32 	%f457, %f455, %f456;
	add.f32 	%f458, %f452, %f457;
	sub.f32 	%f459, %f816, %f458;
	fma.rn.f32 	%f460, %f455, %f459, %f454;
	sub.f32 	%f461, %f815, %f458;
	mov.f32 	%f462, 0f421C0000;
	div.approx.f32 	%f463, %f461, %f462;
	add.f32 	%f464, %f458, %f463;
	sub.f32 	%f465, %f815, %f464;
	fma.rn.f32 	%f466, %f461, %f465, %f460;
	sub.f32 	%f467, %f814, %f464;
	mov.f32 	%f835, 0f42200000;
	div.approx.f32 	%f468, %f467, %f835;
	add.f32 	%f833, %f464, %f468;
	sub.f32 	%f469, %f814, %f833;
	fma.rn.f32 	%f834, %f467, %f469, %f466;
$L__BB23_6:
	shl.b32 	%r184, %r2, 3;
	add.s32 	%r185, %r184, 1280;
	setp.ge.s32 	%p4, %r185, %r18;
	mov.f32 	%f825, 0f00000000;
	mov.f32 	%f826, %f825;
	mov.f32 	%f827, %f825;
	mov.f32 	%f828, %f825;
	mov.f32 	%f829, %f825;
	mov.f32 	%f830, %f825;
	mov.f32 	%f831, %f825;
	mov.f32 	%f832, %f825;
	@%p4 bra 	$L__BB23_8;
	add.s64 	%rd98, %rd3, 1280;
	shr.s64 	%rd99, %rd98, 63;
	shr.u64 	%rd100, %rd99, 61;
	add.s64 	%rd101, %rd98, %rd100;
	cvta.to.global.u64 	%rd102, %rd11;
	shl.b64 	%rd103, %rd101, 1;
	and.b64  	%rd104, %rd103, -16;
	add.s64 	%rd105, %rd102, %rd104;
	ld.global.v2.u64 	{%rd106, %rd107}, [%rd105];
	mov.b64 	{%r199, %r205}, %rd107;
	mov.b64 	{%r187, %r193}, %rd106;
	ld.global.v2.u64 	{%rd108, %rd109}, [%rd5+2560];
	mov.b64 	{%r203, %r209}, %rd109;
	mov.b64 	{%r191, %r197}, %rd108;
	cvta.to.global.u64 	%rd110, %rd13;
	add.s64 	%rd111, %rd110, %rd104;
	ld.global.v2.u64 	{%rd112, %rd113}, [%rd111];
	mov.b64 	{%r200, %r206}, %rd113;
	mov.b64 	{%r188, %r194}, %rd112;
	// begin inline asm
	{add.f16x2 %r186,%r187,%r188;
}
	// end inline asm
	// begin inline asm
	{add.f16x2 %r189,%r186,%r191;
}
	// end inline asm
	// begin inline asm
	{add.f16x2 %r192,%r193,%r194;
}
	// end inline asm
	// begin inline asm
	{add.f16x2 %r195,%r192,%r197;
}
	// end inline asm
	// begin inline asm
	{add.f16x2 %r198,%r199,%r200;
}
	// end inline asm
	// begin inline asm
	{add.f16x2 %r201,%r198,%r203;
}
	// end inline asm
	// begin inline asm
	{add.f16x2 %r204,%r205,%r206;
}
	// end inline asm
	// begin inline asm
	{add.f16x2 %r207,%r204,%r209;
}
	// end inline asm
	// begin inline asm
	{.reg .f16 low,high;
  mov.b32 {low,high},%r189;
  cvt.f32.f16 %f832, low;}

	// end inline asm
	// begin inline asm
	{.reg .f16 low,high;
  mov.b32 {low,high},%r189;
  cvt.f32.f16 %f831, high;}

	// end inline asm
	// begin inline asm
	{.reg .f16 low,high;
  mov.b32 {low,high},%r195;
  cvt.f32.f16 %f830, low;}

	// end inline asm
	// begin inline asm
	{.reg .f16 low,high;
  mov.b32 {low,high},%r195;
  cvt.f32.f16 %f829, high;}

	// end inline asm
	// begin inline asm
	{.reg .f16 low,high;
  mov.b32 {low,high},%r201;
  cvt.f32.f16 %f828, low;}

	// end inline asm
	// begin inline asm
	{.reg .f16 low,high;
  mov.b32 {low,high},%r201;
  cvt.f32.f16 %f827, high;}

	// end inline asm
	// begin inline asm
	{.reg .f16 low,high;
  mov.b32 {low,high},%r207;
  cvt.f32.f16 %f826, low;}

	// end inline asm
	// begin inline asm
	{.reg .f16 low,high;
  mov.b32 {low,high},%r207;
  cvt.f32.f16 %f825, high;}

	// end inline asm
	add.f32 	%f479, %f835, 0f3F800000;
	sub.f32 	%f480, %f832, %f833;
	div.approx.f32 	%f481, %f480, %f479;
	add.f32 	%f482, %f833, %f481;
	sub.f32 	%f483, %f832, %f482;
	fma.rn.f32 	%f484, %f480, %f483, %f834;
	add.f32 	%f485, %f479, 0f3F800000;
	sub.f32 	%f486, %f831, %f482;
	div.approx.f32 	%f487, %f486, %f485;
	add.f32 	%f488, %f482, %f487;
	sub.f32 	%f489, %f831, %f488;
	fma.rn.f32 	%f490, %f486, %f489, %f484;
	add.f32 	%f491, %f485, 0f3F800000;
	sub.f32 	%f492, %f830, %f488;
	div.approx.f32 	%f493, %f492, %f491;
	add.f32 	%f494, %f488, %f493;
	sub.f32 	%f495, %f830, %f494;
	fma.rn.f32 	%f496, %f492, %f495, %f490;
	add.f32 	%f497, %f491, 0f3F800000;
	sub.f32 	%f498, %f829, %f494;
	div.approx.f32 	%f499, %f498, %f497;
	add.f32 	%f500, %f494, %f499;
	sub.f32 	%f501, %f829, %f500;
	fma.rn.f32 	%f502, %f498, %f501, %f496;
	add.f32 	%f503, %f497, 0f3F800000;
	sub.f32 	%f504, %f828, %f500;
	div.approx.f32 	%f505, %f504, %f503;
	add.f32 	%f506, %f500, %f505;
	sub.f32 	%f507, %f828, %f506;
	fma.rn.f32 	%f508, %f504, %f507, %f502;
	add.f32 	%f509, %f503, 0f3F800000;
	sub.f32 	%f510, %f827, %f506;
	div.approx.f32 	%f511, %f510, %f509;
	add.f32 	%f512, %f506, %f511;
	sub.f32 	%f513, %f827, %f512;
	fma.rn.f32 	%f514, %f510, %f513, %f508;
	add.f32 	%f515, %f509, 0f3F800000;
	sub.f32 	%f516, %f826, %f512;
	div.approx.f32 	%f517, %f516, %f515;
	add.f32 	%f518, %f512, %f517;
	sub.f32 	%f519, %f826, %f518;
	fma.rn.f32 	%f520, %f516, %f519, %f514;
	add.f32 	%f835, %f515, 0f3F800000;
	sub.f32 	%f521, %f825, %f518;
	div.approx.f32 	%f522, %f521, %f835;
	add.f32 	%f833, %f518, %f522;
	sub.f32 	%f523, %f825, %f833;
	fma.rn.f32 	%f834, %f521, %f523, %f520;
$L__BB23_8:
	shl.b32 	%r218, %r2, 3;
	add.s32 	%r219, %r218, 1536;
	setp.ge.s32 	%p5, %r219, %r18;
	mov.f32 	%f836, 0f00000000;
	mov.f32 	%f837, %f836;
	mov.f32 	%f838, %f836;
	mov.f32 	%f839, %f836;
	mov.f32 	%f840, %f836;
	mov.f32 	%f841, %f836;
	mov.f32 	%f842, %f836;
	mov.f32 	%f843, %f836;
	@%p5 bra 	$L__BB23_10;
	add.s64 	%rd114, %rd3, 1536;
	shr.s64 	%rd115, %rd114, 63;
	shr.u64 	%rd116, %rd115, 61;
	add.s64 	%rd117, %rd114, %rd116;
	cvta.to.global.u64 	%rd118, %rd11;
	shl.b64 	%rd119, %rd117, 1;
	and.b64  	%rd120, %rd119, -16;
	add.s64 	%rd121, %rd118, %rd120;
	ld.global.v2.u64 	{%rd122, %rd123}, [%rd121];
	mov.b64 	{%r233, %r239}, %rd123;
	mov.b64 	{%r221, %r227}, %rd122;
	cvta.to.global.u64 	%rd124, %rd12;
	shl.b64 	%rd125, %rd2, 1;
	add.s64 	%rd126, %rd124, %rd125;
	ld.global.v2.u64 	{%rd127, %rd128}, [%rd126+3072];
	mov.b64 	{%r237, %r243}, %rd128;
	mov.b64 	{%r225, %r231}, %rd127;
	cvta.to.global.u64 	%rd129, %rd13;
	add.s64 	%rd130, %rd129, %rd120;
	ld.global.v2.u64 	{%rd131, %rd132}, [%rd130];
	mov.b64 	{%r234, %r240}, %rd132;
	mov.b64 	{%r222, %r228}, %rd131;
	// begin inline asm
	{add.f16x2 %r220,%r221,%r222;
}
	// end inline asm
	// begin inline asm
	{add.f16x2 %r223,%r220,%r225;
}
	// end inline asm
	// begin inline asm
	{add.f16x2 %r226,%r227,%r228;
}
	// end inline asm
	// begin inline asm
	{add.f16x2 %r229,%r226,%r231;
}
	// end inline asm
	// begin inline asm
	{add.f16x2 %r232,%r233,%r234;
}
	// end inline asm
	// begin inline asm
	{add.f16x2 %r235,%r232,%r237;
}
	// end inline asm
	// begin inline asm
	{add.f16x2 %r238,%r239,%r240;
}
	// end inline asm
	// begin inline asm
	{add.f16x2 %r241,%r238,%r243;
}
	// end inline asm
	// begin inline asm
	{.reg .f16 low,high;
  mov.b32 {low,high},%r223;
  cvt.f32.f16 %f843, low;}

	// end inline asm
	// begin inline asm
	{.reg .f16 low,high;
  mov.b32 {low,high},%r223;
  cvt.f32.f16 %f842, high;}

	// end inline asm
	// begin inline asm
	{.reg .f16 low,high;
  mov.b32 {low,high},%r229;
  cvt.f32.f16 %f841, low;}

	// end inline asm
	// begin inline asm
	{.reg .f16 low,high;
  mov.b32 {low,high},%r229;
  cvt.f32.f16 %f840, high;}

	// end inline asm
	// begin inline asm
	{.reg .f16 low,high;
  mov.b32 {low,high},%r235;
  cvt.f32.f16 %f839, low;}

	// end inline asm
	// begin inline asm
	{.reg .f16 low,high;
  mov.b32 {low,high},%r235;
  cvt.f32.f16 %f838, high;}

	// end inline asm
	// begin inline asm
	{.reg .f16 low,high;
  mov.b32 {low,high},%r241;
  cvt.f32.f16 %f837, low;}

	// end inline asm
	// begin inline asm
	{.reg .f16 low,high;
  mov.b32 {low,high},%r241;
  cvt.f32.f16 %f836, high;}

	// end inline asm
	add.f32 	%f533, %f835, 0f3F800000;
	sub.f32 	%f534, %f843, %f833;
	div.approx.f32 	%f535, %f534, %f533;
	add.f32 	%f536, %f833, %f535;
	sub.f32 	%f537, %f843, %f536;
	fma.rn.f32 	%f538, %f534, %f537, %f834;
	add.f32 	%f539, %f533, 0f3F800000;
	sub.f32 	%f540, %f842, %f536;
	div.approx.f32 	%f541, %f540, %f539;
	add.f32 	%f542, %f536, %f541;
	sub.f32 	%f543, %f842, %f542;
	fma.rn.f32 	%f544, %f540, %f543, %f538;
	add.f32 	%f545, %f539, 0f3F800000;
	sub.f32 	%f546, %f841, %f542;
	div.approx.f32 	%f547, %f546, %f545;
	add.f32 	%f548, %f542, %f547;
	sub.f32 	%f549, %f841, %f548;
	fma.rn.f32 	%f550, %f546, %f549, %f544;
	add.f32 	%f551, %f545, 0f3F800000;
	sub.f32 	%f552, %f840, %f548;
	div.approx.f32 	%f553, %f552, %f551;
	add.f32 	%f554, %f548, %f553;
	sub.f32 	%f555, %f840, %f554;
	fma.rn.f32 	%f556, %f552, %f555, %f550;
	add.f32 	%f557, %f551, 0f3F800000;
	sub.f32 	%f558, %f839, %f554;
	div.approx.f32 	%f559, %f558, %f557;
	add.f32 	%f560, %f554, %f559;
	sub.f32 	%f561, %f839, %f560;
	fma.rn.f32 	%f562, %f558, %f561, %f556;
	add.f32 	%f563, %f557, 0f3F800000;
	sub.f32 	%f564, %f838, %f560;
	div.approx.f32 	%f565, %f564, %f563;
	add.f32 	%f566, %f560, %f565;
	sub.f32 	%f567, %f838, %f566;
	fma.rn.f32 	%f568, %f564, %f567, %f562;
	add.f32 	%f569, %f563, 0f3F800000;
	sub.f32 	%f570, %f837, %f566;
	div.approx.f32 	%f571, %f570, %f569;
	add.f32 	%f572, %f566, %f571;
	sub.f32 	%f573, %f837, %f572;
	fma.rn.f32 	%f574, %f570, %f573, %f568;
	add.f32 	%f835, %f569, 0f3F800000;
	sub.f32 	%f575, %f836, %f572;
	div.approx.f32 	%f576, %f575, %f835;
	add.f32 	%f833, %f572, %f576;
	sub.f32 	%f577, %f836, %f833;
	fma.rn.f32 	%f834, %f575, %f577, %f574;
$L__BB23_10:
	shl.b32 	%r252, %r2, 3;
	add.s32 	%r253, %r252, 1792;
	setp.ge.s32 	%p6, %r253, %r18;
	mov.f32 	%f847, 0f00000000;
	mov.f32 	%f848, %f847;
	mov.f32 	%f849, %f847;
	mov.f32 	%f850, %f847;
	mov.f32 	%f851, %f847;
	mov.f32 	%f852, %f847;
	mov.f32 	%f853, %f847;
	mov.f32 	%f854, %f847;
	@%p6 bra 	$L__BB23_12;
	add.s64 	%rd133, %rd3, 1792;
	shr.s64 	%rd134, %rd133, 63;
	shr.u64 	%rd135, %rd134, 61;
	add.s64 	%rd136, %rd133, %rd135;
	cvta.to.global.u64 	%rd137, %rd11;
	shl.b64 	%rd138, %rd136, 1;
	and.b64  	%rd139, %rd138, -16;
	add.s64 	%rd140, %rd137, %rd139;
	ld.global.v2.u64 	{%rd141, %rd142}, [%rd140];
	mov.b64 	{%r267, %r273}, %rd142;
	mov.b64 	{%r255, %r261}, %rd141;
	cvta.to.global.u64 	%rd143, %rd12;
	shl.b32 	%r286, %r2, 3;
	mul.wide.u32 	%rd144, %r286, 2;
	add.s64 	%rd145, %rd143, %rd144;
	ld.global.v2.u64 	{%rd146, %rd147}, [%rd145+3584];
	mov.b64 	{%r271, %r277}, %rd147;
	mov.b64 	{%r259, %r265}, %rd146;
	cvta.to.global.u64 	%rd148, %rd13;
	add.s64 	%rd149, %rd148, %rd139;
	ld.global.v2.u64 	{%rd150, %rd151}, [%rd149];
	mov.b64 	{%r268, %r274}, %rd151;
	mov.b64 	{%r256, %r262}, %rd150;
	// begin inline asm
	{add.f16x2 %r254,%r255,%r256;
}
	// end inline asm
	// begin inline asm
	{add.f16x2 %r257,%r254,%r259;
}
	// end inline asm
	// begin inline asm
	{add.f16x2 %r260,%r261,%r262;
}
	// end inline asm
	// begin inline asm
	{add.f16x2 %r263,%r260,%r265;
}
	// end inline asm
	// begin inline asm
	{add.f16x2 %r266,%r267,%r268;
}
	// end inline asm
	// begin inline asm
	{add.f16x2 %r269,%r266,%r271;
}
	// end inline asm
	// begin inline asm
	{add.f16x2 %r272,%r273,%r274;
}
	// end inline asm
	// begin inline asm
	{add.f16x2 %r275,%r272,%r277;
}
	// end inline asm
	// begin inline asm
	{.reg .f16 low,high;
  mov.b32 {low,high},%r257;
  cvt.f32.f16 %f854, low;}

	// end inline asm
	// begin inline asm
	{.reg .f16 low,high;
  mov.b32 {low,high},%r257;
  cvt.f32.f16 %f853, high;}

	// end inline asm
	// begin inline asm
	{.reg .f16 low,high;
  mov.b32 {low,high},%r263;
  cvt.f32.f16 %f852, low;}

	// end inline asm
	// begin inline asm
	{.reg .f16 low,high;
  mov.b32 {low,high},%r263;
  cvt.f32.f16 %f851, high;}

	// end inline asm
	// begin inline asm
	{.reg .f16 low,high;
  mov.b32 {low,high},%r269;
  cvt.f32.f16 %f850, low;}

	// end inline asm
	// begin inline asm
	{.reg .f16 low,high;
  mov.b32 {low,high},%r269;
  cvt.f32.f16 %f849, high;}

	// end inline asm
	// begin inline asm
	{.reg .f16 low,high;
  mov.b32 {low,high},%r275;
  cvt.f32.f16 %f848, low;}

	// end inline asm
	// begin inline asm
	{.reg .f16 low,high;
  mov.b32 {low,high},%r275;
  cvt.f32.f16 %f847, high;}

	// end inline asm
	add.f32 	%f587, %f835, 0f3F800000;
	sub.f32 	%f588, %f854, %f833;
	div.approx.f32 	%f589, %f588, %f587;
	add.f32 	%f590, %f833, %f589;
	sub.f32 	%f591, %f854, %f590;
	fma.rn.f32 	%f592, %f588, %f591, %f834;
	add.f32 	%f593, %f587, 0f3F800000;
	sub.f32 	%f594, %f853, %f590;
	div.approx.f32 	%f595, %f594, %f593;
	add.f32 	%f596, %f590, %f595;
	sub.f32 	%f597, %f853, %f596;
	fma.rn.f32 	%f598, %f594, %f597, %f592;
	add.f32 	%f599, %f593, 0f3F800000;
	sub.f32 	%f600, %f852, %f596;
	div.approx.f32 	%f601, %f600, %f599;
	add.f32 	%f602, %f596, %f601;
	sub.f32 	%f603, %f852, %f602;
	fma.rn.f32 	%f604, %f600, %f603, %f598;
	add.f32 	%f605, %f599, 0f3F800000;
	sub.f32 	%f606, %f851, %f602;
	div.approx.f32 	%f607, %f606, %f605;
	add.f32 	%f608, %f602, %f607;
	sub.f32 	%f609, %f851, %f608;
	fma.rn.f32 	%f610, %f606, %f609, %f604;
	add.f32 	%f611, %f605, 0f3F800000;
	sub.f32 	%f612, %f850, %f608;
	div.approx.f32 	%f613, %f612, %f611;
	add.f32 	%f614, %f608, %f613;
	sub.f32 	%f615, %f850, %f614;
	fma.rn.f32 	%f616, %f612, %f615, %f610;
	add.f32 	%f617, %f611, 0f3F800000;
	sub.f32 	%f618, %f849, %f614;
	div.approx.f32 	%f619, %f618, %f617;
	add.f32 	%f620, %f614, %f619;
	sub.f32 	%f621, %f849, %f620;
	fma.rn.f32 	%f622, %f618, %f621, %f616;
	add.f32 	%f623, %f617, 0f3F800000;
	sub.f32 	%f624, %f848, %f620;
	div.approx.f32 	%f625, %f624, %f623;
	add.f32 	%f626, %f620, %f625;
	sub.f32 	%f627, %f848, %f626;
	fma.rn.f32 	%f628, %f624, %f627, %f622;
	add.f32 	%f835, %f623, 0f3F800000;
	sub.f32 	%f629, %f847, %f626;
	div.approx.f32 	%f630, %f629, %f835;
	add.f32 	%f833, %f626, %f630;
	sub.f32 	%f631, %f847, %f833;
	fma.rn.f32 	%f834, %f629, %f631, %f628;
$L__BB23_12:
	mov.b32 	%r287, %f833;
	shfl.sync.down.b32	%r4|%p7, %r287, 16, 31, -1;
	mov.b32 	%r288, %f834;
	shfl.sync.down.b32	%r5|%p8, %r288, 16, 31, -1;
	mov.b32 	%r289, %f835;
	shfl.sync.down.b32	%r290|%p9, %r289, 16, 31, -1;
	mov.b32 	%f122, %r290;
	setp.eq.f32 	%p10, %f122, 0f00000000;
	@%p10 bra 	$L__BB23_14;
	mov.b32 	%f632, %r5;
	mov.b32 	%f633, %r4;
	add.f32 	%f123, %f835, %f122;
	div.approx.f32 	%f634, %f122, %f123;
	sub.f32 	%f635, %f633, %f833;
	fma.rn.f32 	%f833, %f635, %f634, %f833;
	mul.f32 	%f636, %f635, %f635;
	mul.f32 	%f637, %f835, %f636;
	fma.rn.f32 	%f638, %f637, %f634, %f632;
	add.f32 	%f834, %f834, %f638;
	mov.f32 	%f835, %f123;
$L__BB23_14:
	mov.b32 	%r291, %f833;
	shfl.sync.down.b32	%r6|%p11, %r291, 8, 31, -1;
	mov.b32 	%r292, %f834;
	shfl.sync.down.b32	%r7|%p12, %r292, 8, 31, -1;
	mov.b32 	%r293, %f835;
	shfl.sync.down.b32	%r294|%p13, %r293, 8, 31, -1;
	mov.b32 	%f129, %r294;
	setp.eq.f32 	%p14, %f129, 0f00000000;
	@%p14 bra 	$L__BB23_16;
	mov.b32 	%f639, %r7;
	mov.b32 	%f640, %r6;
	add.f32 	%f130, %f835, %f129;
	div.approx.f32 	%f641, %f129, %f130;
	sub.f32 	%f642, %f640, %f833;
	fma.rn.f32 	%f833, %f642, %f641, %f833;
	mul.f32 	%f643, %f642, %f642;
	mul.f32 	%f644, %f835, %f643;
	fma.rn.f32 	%f645, %f644, %f641, %f639;
	add.f32 	%f834, %f834, %f645;
	mov.f32 	%f835, %f130;
$L__BB23_16:
	mov.b32 	%r295, %f833;
	shfl.sync.down.b32	%r8|%p15, %r295, 4, 31, -1;
	mov.b32 	%r296, %f834;
	shfl.sync.down.b32	%r9|%p16, %r296, 4, 31, -1;
	mov.b32 	%r297, %f835;
	shfl.sync.down.b32	%r298|%p17, %r297, 4, 31, -1;
	mov.b32 	%f136, %r298;
	setp.eq.f32 	%p18, %f136, 0f00000000;
	@%p18 bra 	$L__BB23_18;
	mov.b32 	%f646, %r9;
	mov.b32 	%f647, %r8;
	add.f32 	%f137, %f835, %f136;
	div.approx.f32 	%f648, %f136, %f137;
	sub.f32 	%f649, %f647, %f833;
	fma.rn.f32 	%f833, %f649, %f648, %f833;
	mul.f32 	%f650, %f649, %f649;
	mul.f32 	%f651, %f835, %f650;
	fma.rn.f32 	%f652, %f651, %f648, %f646;
	add.f32 	%f834, %f834, %f652;
	mov.f32 	%f835, %f137;
$L__BB23_18:
	mov.b32 	%r299, %f833;
	shfl.sync.down.b32	%r10|%p19, %r299, 2, 31, -1;
	mov.b32 	%r300, %f834;
	shfl.sync.down.b32	%r11|%p20, %r300, 2, 31, -1;
	mov.b32 	%r301, %f835;
	shfl.sync.down.b32	%r302|%p21, %r301, 2, 31, -1;
	mov.b32 	%f143, %r302;
	setp.eq.f32 	%p22, %f143, 0f00000000;
	@%p22 bra 	$L__BB23_20;
	mov.b32 	%f653, %r11;
	mov.b32 	%f654, %r10;
	add.f32 	%f144, %f835, %f143;
	div.approx.f32 	%f655, %f143, %f144;
	sub.f32 	%f656, %f654, %f833;
	fma.rn.f32 	%f833, %f656, %f655, %f833;
	mul.f32 	%f657, %f656, %f656;
	mul.f32 	%f658, %f835, %f657;
	fma.rn.f32 	%f659, %f658, %f655, %f653;
	add.f32 	%f834, %f834, %f659;
	mov.f32 	%f835, %f144;
$L__BB23_20:
	mov.b32 	%r303, %f833;
	shfl.sync.down.b32	%r12|%p23, %r303, 1, 31, -1;
	mov.b32 	%r304, %f834;
	shfl.sync.down.b32	%r13|%p24, %r304, 1, 31, -1;
	mov.b32 	%r305, %f835;
	shfl.sync.down.b32	%r306|%p25, %r305, 1, 31, -1;
	mov.b32 	%f150, %r306;
	setp.eq.f32 	%p26, %f150, 0f00000000;
	@%p26 bra 	$L__BB23_22;
	mov.b32 	%f660, %r13;
	mov.b32 	%f661, %r12;
	add.f32 	%f151, %f835, %f150;
	div.approx.f32 	%f662, %f150, %f151;
	sub.f32 	%f663, %f661, %f833;
	fma.rn.f32 	%f833, %f663, %f662, %f833;
	mul.f32 	%f664, %f663, %f663;
	mul.f32 	%f665, %f835, %f664;
	fma.rn.f32 	%f666, %f665, %f662, %f660;
	add.f32 	%f834, %f834, %f666;
	mov.f32 	%f835, %f151;
$L__BB23_22:
	ld.param.f64 	%fd2, [_Z17LayerNormWarpImplI19BiasAddResidualLoadI6__halffE11AffineStoreIfS1_EfLi8ELi64ELi32ELi32ELi1ELb1EEvT_T0_iidPT1_S8__param_4];
	mov.b32 	%r307, %f833;
	shfl.sync.idx.b32	%r14|%p27, %r307, 0, 31, -1;
	mov.b32 	%r308, %f834;
	shfl.sync.idx.b32	%r309|%p28, %r308, 0, 31, -1;
	mov.b32 	%r310, %f835;
	shfl.sync.idx.b32	%r311|%p29, %r310, 0, 31, -1;
	mov.b32 	%f667, %r309;
	mov.b32 	%f668, %r311;
	div.approx.f32 	%f669, %f667, %f668;
	max.f32 	%f670, %f669, 0f00000000;
	cvt.rn.f32.f64 	%f671, %fd2;
	add.f32 	%f672, %f670, %f671;
	abs.f32 	%f157, %f672;
	setp.lt.f32 	%p30, %f157, 0f00800000;
	mul.f32 	%f673, %f672, 0f4B800000;
	selp.f32 	%f158, %f673, %f672, %p30;
	mov.b32 	%r15, %f158;
	add.s32 	%r312, %r15, -8388608;
	setp.gt.u32 	%p31, %r312, 2130706431;
	@%p31 bra 	$L__BB23_24;
	and.b32  	%r313, %r15, 16777215;
	or.b32  	%r314, %r313, 1056964608;
	mov.b32 	%f674, %r314;
	sub.s32 	%r315, %r314, %r15;
	add.s32 	%r316, %r315, 201326592;
	selp.b32 	%r317, %r316, %r315, %p30;
	rsqrt.approx.ftz.f32 	%f675, %f674;
	mul.f32 	%f676, %f675, %f675;
	neg.f32 	%f677, %f676;
	fma.rn.f32 	%f678, %f675, %f675, %f677;
	neg.f32 	%f679, %f674;
	fma.rn.f32 	%f680, %f676, %f679, 0f3F800000;
	fma.rn.f32 	%f681, %f678, %f679, %f680;
	fma.rn.f32 	%f682, %f681, 0f3EC00000, 0f3F000000;
	mul.f32 	%f683, %f675, %f681;
	fma.rn.f32 	%f684, %f682, %f683, %f675;
	shr.s32 	%r318, %r317, 1;
	mov.b32 	%r319, %f684;
	add.s32 	%r320, %r318, %r319;
	mov.b32 	%f873, %r320;
	bra.uni 	$L__BB23_25;
$L__BB23_24:
	rsqrt.approx.ftz.f32 	%f873, %f158;
$L__BB23_25:
	setp.ne.s32 	%p33, %r2, 0;
	@%p33 bra 	$L__BB23_27;
	ld.param.u64 	%rd249, [_Z17LayerNormWarpImplI19BiasAddResidualLoadI6__halffE11AffineStoreIfS1_EfLi8ELi64ELi32ELi32ELi1ELb1EEvT_T0_iidPT1_S8__param_6];
	ld.param.u64 	%rd248, [_Z17LayerNormWarpImplI19BiasAddResidualLoadI6__halffE11AffineStoreIfS1_EfLi8ELi64ELi32ELi32ELi1ELb1EEvT_T0_iidPT1_S8__param_5];
	cvta.to.global.u64 	%rd152, %rd248;
	shl.b64 	%rd153, %rd1, 2;
	add.s64 	%rd154, %rd152, %rd153;
	st.global.u32 	[%rd154], %r14;
	cvta.to.global.u64 	%rd155, %rd249;
	add.s64 	%rd156, %rd155, %rd153;
	st.global.f32 	[%rd156], %f873;
$L__BB23_27:
	mov.b32 	%f717, %r14;
	shl.b32 	%r433, %r2, 3;
	add.s32 	%r434, %r433, 1024;
	setp.ge.s32 	%p34, %r434, %r18;
	sub.f32 	%f718, %f194, %f717;
	mul.f32 	%f685, %f873, %f718;
	sub.f32 	%f719, %f195, %f717;
	mul.f32 	%f686, %f873, %f719;
	sub.f32 	%f720, %f196, %f717;
	mul.f32 	%f687, %f873, %f720;
	sub.f32 	%f721, %f197, %f717;
	mul.f32 	%f688, %f873, %f721;
	sub.f32 	%f722, %f198, %f717;
	mul.f32 	%f689, %f873, %f722;
	sub.f32 	%f723, %f199, %f717;
	mul.f32 	%f690, %f873, %f723;
	sub.f32 	%f724, %f200, %f717;
	mul.f32 	%f691, %f873, %f724;
	sub.f32 	%f725, %f201, %f717;
	mul.f32 	%f692, %f873, %f725;
	sub.f32 	%f726, %f202, %f717;
	mul.f32 	%f693, %f873, %f726;
	sub.f32 	%f727, %f203, %f717;
	mul.f32 	%f694, %f873, %f727;
	sub.f32 	%f728, %f204, %f717;
	mul.f32 	%f695, %f873, %f728;
	sub.f32 	%f729, %f205, %f717;
	mul.f32 	%f696, %f873, %f729;
	sub.f32 	%f730, %f206, %f717;
	mul.f32 	%f697, %f873, %f730;
	sub.f32 	%f731, %f207, %f717;
	mul.f32 	%f698, %f873, %f731;
	sub.f32 	%f732, %f208, %f717;
	mul.f32 	%f699, %f873, %f732;
	sub.f32 	%f733, %f209, %f717;
	mul.f32 	%f700, %f873, %f733;
	sub.f32 	%f734, %f210, %f717;
	mul.f32 	%f701, %f873, %f734;
	sub.f32 	%f735, %f211, %f717;
	mul.f32 	%f702, %f873, %f735;
	sub.f32 	%f736, %f212, %f717;
	mul.f32 	%f703, %f873, %f736;
	sub.f32 	%f737, %f213, %f717;
	mul.f32 	%f704, %f873, %f737;
	sub.f32 	%f738, %f214, %f717;
	mul.f32 	%f705, %f873, %f738;
	sub.f32 	%f739, %f215, %f717;
	mul.f32 	%f706, %f873, %f739;
	sub.f32 	%f740, %f216, %f717;
	mul.f32 	%f707, %f873, %f740;
	sub.f32 	%f741, %f217, %f717;
	mul.f32 	%f708, %f873, %f741;
	sub.f32 	%f742, %f218, %f717;
	mul.f32 	%f709, %f873, %f742;
	sub.f32 	%f743, %f219, %f717;
	mul.f32 	%f710, %f873, %f743;
	sub.f32 	%f744, %f220, %f717;
	mul.f32 	%f711, %f873, %f744;
	sub.f32 	%f745, %f221, %f717;
	mul.f32 	%f712, %f873, %f745;
	sub.f32 	%f746, %f222, %f717;
	mul.f32 	%f713, %f873, %f746;
	sub.f32 	%f747, %f223, %f717;
	mul.f32 	%f714, %f873, %f747;
	sub.f32 	%f748, %f224, %f717;
	mul.f32 	%f715, %f873, %f748;
	sub.f32 	%f749, %f225, %f717;
	mul.f32 	%f716, %f873, %f749;
	sub.f32 	%f750, %f821, %f717;
	mul.f32 	%f162, %f873, %f750;
	sub.f32 	%f751, %f820, %f717;
	mul.f32 	%f163, %f873, %f751;
	sub.f32 	%f752, %f819, %f717;
	mul.f32 	%f164, %f873, %f752;
	sub.f32 	%f753, %f818, %f717;
	mul.f32 	%f165, %f873, %f753;
	sub.f32 	%f754, %f817, %f717;
	mul.f32 	%f166, %f873, %f754;
	sub.f32 	%f755, %f816, %f717;
	mul.f32 	%f167, %f873, %f755;
	sub.f32 	%f756, %f815, %f717;
	mul.f32 	%f168, %f873, %f756;
	sub.f32 	%f757, %f814, %f717;
	mul.f32 	%f169, %f873, %f757;
	sub.f32 	%f758, %f832, %f717;
	mul.f32 	%f170, %f873, %f758;
	sub.f32 	%f759, %f831, %f717;
	mul.f32 	%f171, %f873, %f759;
	sub.f32 	%f760, %f830, %f717;
	mul.f32 	%f172, %f873, %f760;
	sub.f32 	%f761, %f829, %f717;
	mul.f32 	%f173, %f873, %f761;
	sub.f32 	%f762, %f828, %f717;
	mul.f32 	%f174, %f873, %f762;
	sub.f32 	%f763, %f827, %f717;
	mul.f32 	%f175, %f873, %f763;
	sub.f32 	%f764, %f826, %f717;
	mul.f32 	%f176, %f873, %f764;
	sub.f32 	%f765, %f825, %f717;
	mul.f32 	%f177, %f873, %f765;
	sub.f32 	%f766, %f843, %f717;
	mul.f32 	%f178, %f873, %f766;
	sub.f32 	%f767, %f842, %f717;
	mul.f32 	%f179, %f873, %f767;
	sub.f32 	%f768, %f841, %f717;
	mul.f32 	%f180, %f873, %f768;
	sub.f32 	%f769, %f840, %f717;
	mul.f32 	%f181, %f873, %f769;
	sub.f32 	%f770, %f839, %f717;
	mul.f32 	%f182, %f873, %f770;
	sub.f32 	%f771, %f838, %f717;
	mul.f32 	%f183, %f873, %f771;
	sub.f32 	%f772, %f837, %f717;
	mul.f32 	%f184, %f873, %f772;
	sub.f32 	%f773, %f836, %f717;
	mul.f32 	%f185, %f873, %f773;
	sub.f32 	%f774, %f854, %f717;
	mul.f32 	%f186, %f873, %f774;
	sub.f32 	%f775, %f853, %f717;
	mul.f32 	%f187, %f873, %f775;
	sub.f32 	%f776, %f852, %f717;
	mul.f32 	%f188, %f873, %f776;
	sub.f32 	%f777, %f851, %f717;
	mul.f32 	%f189, %f873, %f777;
	sub.f32 	%f778, %f850, %f717;
	mul.f32 	%f190, %f873, %f778;
	sub.f32 	%f779, %f849, %f717;
	mul.f32 	%f191, %f873, %f779;
	sub.f32 	%f780, %f848, %f717;
	mul.f32 	%f192, %f873, %f780;
	sub.f32 	%f781, %f847, %f717;
	mul.f32 	%f193, %f873, %f781;
	cvt.u64.u32 	%rd157, %r433;
	mad.lo.s64 	%rd7, %rd16, %rd1, %rd157;
	cvta.to.global.u64 	%rd158, %rd17;
	mul.wide.u32 	%rd159, %r433, 2;
	add.s64 	%rd8, %rd158, %rd159;
	ld.global.v2.u64 	{%rd160, %rd161}, [%rd8];
	mov.b64 	{%r338, %r345}, %rd161;
	mov.b64 	{%r324, %r331}, %rd160;
	cvta.to.global.u64 	%rd162, %rd18;
	add.s64 	%rd9, %rd162, %rd159;
	ld.global.v2.u64 	{%rd163, %rd164}, [%rd9];
	mov.b64 	{%r341, %r348}, %rd164;
	mov.b64 	{%r327, %r334}, %rd163;
	// begin inline asm
	{ cvt.rn.f16x2.f32 %r321, %f686, %f685; }

	// end inline asm
	// begin inline asm
	{mul.f16x2 %r322,%r321,%r324;
}
	// end inline asm
	// begin inline asm
	{add.f16x2 %r325,%r322,%r327;
}
	// end inline asm
	// begin inline asm
	{ cvt.rn.f16x2.f32 %r328, %f688, %f687; }

	// end inline asm
	// begin inline asm
	{mul.f16x2 %r329,%r328,%r331;
}
	// end inline asm
	// begin inline asm
	{add.f16x2 %r332,%r329,%r334;
}
	// end inline asm
	// begin inline asm
	{ cvt.rn.f16x2.f32 %r335, %f690, %f689; }

	// end inline asm
	// begin inline asm
	{mul.f16x2 %r336,%r335,%r338;
}
	// end inline asm
	// begin inline asm
	{add.f16x2 %r339,%r336,%r341;
}
	// end inline asm
	// begin inline asm
	{ cvt.rn.f16x2.f32 %r342, %f692, %f691; }

	// end inline asm
	// begin inline asm
	{mul.f16x2 %r343,%r342,%r345;
}
	// end inline asm
	// begin inline asm
	{add.f16x2 %r346,%r343,%r348;
}
	// end inline asm
	shr.s64 	%rd165, %rd7, 63;
	shr.u64 	%rd166, %rd165, 61;
	add.s64 	%rd167, %rd7, %rd166;
	cvta.to.global.u64 	%rd10, %rd15;
	shl.b64 	%rd168, %rd167, 1;
	and.b64  	%rd169, %rd168, -16;
	add.s64 	%rd170, %rd10, %rd169;
	st.global.v4.u32 	[%rd170], {%r325, %r332, %r339, %r346};
	add.s64 	%rd171, %rd7, 256;
	ld.global.v2.u64 	{%rd172, %rd173}, [%rd8+512];
	mov.b64 	{%r366, %r373}, %rd173;
	mov.b64 	{%r352, %r359}, %rd172;
	ld.global.v2.u64 	{%rd174, %rd175}, [%rd9+512];
	mov.b64 	{%r369, %r376}, %rd175;
	mov.b64 	{%r355, %r362}, %rd174;
	// begin inline asm
	{ cvt.rn.f16x2.f32 %r349, %f694, %f693; }

	// end inline asm
	// begin inline asm
	{mul.f16x2 %r350,%r349,%r352;
}
	// end inline asm
	// begin inline asm
	{add.f16x2 %r353,%r350,%r355;
}
	// end inline asm
	// begin inline asm
	{ cvt.rn.f16x2.f32 %r356, %f696, %f695; }

	// end inline asm
	// begin inline asm
	{mul.f16x2 %r357,%r356,%r359;
}
	// end inline asm
	// begin inline asm
	{add.f16x2 %r360,%r357,%r362;
}
	// end inline asm
	// begin inline asm
	{ cvt.rn.f16x2.f32 %r363, %f698, %f697; }

	// end inline asm
	// begin inline asm
	{mul.f16x2 %r364,%r363,%r366;
}
	// end inline asm
	// begin inline asm
	{add.f16x2 %r367,%r364,%r369;
}
	// end inline asm
	// begin inline asm
	{ cvt.rn.f16x2.f32 %r370, %f700, %f699; }

	// end inline asm
	// begin inline asm
	{mul.f16x2 %r371,%r370,%r373;
}
	// end inline asm
	// begin inline asm
	{add.f16x2 %r374,%r371,%r376;
}
	// end inline asm
	shr.s64 	%rd176, %rd171, 63;
	shr.u64 	%rd177, %rd176, 61;
	add.s64 	%rd178, %rd171, %rd177;
	shl.b64 	%rd179, %rd178, 1;
	and.b64  	%rd180, %rd179, -16;
	add.s64 	%rd181, %rd10, %rd180;
	st.global.v4.u32 	[%rd181], {%r353, %r360, %r367, %r374};
	add.s64 	%rd182, %rd7, 512;
	ld.global.v2.u64 	{%rd183, %rd184}, [%rd8+1024];
	mov.b64 	{%r394, %r401}, %rd184;
	mov.b64 	{%r380, %r387}, %rd183;
	ld.global.v2.u64 	{%rd185, %rd186}, [%rd9+1024];
	mov.b64 	{%r397, %r404}, %rd186;
	mov.b64 	{%r383, %r390}, %rd185;
	// begin inline asm
	{ cvt.rn.f16x2.f32 %r377, %f702, %f701; }

	// end inline asm
	// begin inline asm
	{mul.f16x2 %r378,%r377,%r380;
}
	// end inline asm
	// begin inline asm
	{add.f16x2 %r381,%r378,%r383;
}
	// end inline asm
	// begin inline asm
	{ cvt.rn.f16x2.f32 %r384, %f704, %f703; }

	// end inline asm
	// begin inline asm
	{mul.f16x2 %r385,%r384,%r387;
}
	// end inline asm
	// begin inline asm
	{add.f16x2 %r388,%r385,%r390;
}
	// end inline asm
	// begin inline asm
	{ cvt.rn.f16x2.f32 %r391, %f706, %f705; }

	// end inline asm
	// begin inline asm
	{mul.f16x2 %r392,%r391,%r394;
}
	// end inline asm
	// begin inline asm
	{add.f16x2 %r395,%r392,%r397;
}
	// end inline asm
	// begin inline asm
	{ cvt.rn.f16x2.f32 %r398, %f708, %f707; }

	// end inline asm
	// begin inline asm
	{mul.f16x2 %r399,%r398,%r401;
}
	// end inline asm
	// begin inline asm
	{add.f16x2 %r402,%r399,%r404;
}
	// end inline asm
	shr.s64 	%rd187, %rd182, 63;
	shr.u64 	%rd188, %rd187, 61;
	add.s64 	%rd189, %rd182, %rd188;
	shl.b64 	%rd190, %rd189, 1;
	and.b64  	%rd191, %rd190, -16;
	add.s64 	%rd192, %rd10, %rd191;
	st.global.v4.u32 	[%rd192], {%r381, %r388, %r395, %r402};
	add.s64 	%rd193, %rd7, 768;
	ld.global.v2.u64 	{%rd194, %rd195}, [%rd8+1536];
	mov.b64 	{%r422, %r429}, %rd195;
	mov.b64 	{%r408, %r415}, %rd194;
	ld.global.v2.u64 	{%rd196, %rd197}, [%rd9+1536];
	mov.b64 	{%r425, %r432}, %rd197;
	mov.b64 	{%r411, %r418}, %rd196;
	// begin inline asm
	{ cvt.rn.f16x2.f32 %r405, %f710, %f709; }

	// end inline asm
	// begin inline asm
	{mul.f16x2 %r406,%r405,%r408;
}
	// end inline asm
	// begin inline asm
	{add.f16x2 %r409,%r406,%r411;
}
	// end inline asm
	// begin inline asm
	{ cvt.rn.f16x2.f32 %r412, %f712, %f711; }

	// end inline asm
	// begin inline asm
	{mul.f16x2 %r413,%r412,%r415;
}
	// end inline asm
	// begin inline asm
	{add.f16x2 %r416,%r413,%r418;
}
	// end inline asm
	// begin inline asm
	{ cvt.rn.f16x2.f32 %r419, %f714, %f713; }

	// end inline asm
	// begin inline asm
	{mul.f16x2 %r420,%r419,%r422;
}
	// end inline asm
	// begin inline asm
	{add.f16x2 %r423,%r420,%r425;
}
	// end inline asm
	// begin inline asm
	{ cvt.rn.f16x2.f32 %r426, %f716, %f715; }

	// end inline asm
	// begin inline asm
	{mul.f16x2 %r427,%r426,%r429;
}
	// end inline asm
	// begin inline asm
	{add.f16x2 %r430,%r427,%r432;
}
	// end inline asm
	shr.s64 	%rd198, %rd193, 63;
	shr.u64 	%rd199, %rd198, 61;
	add.s64 	%rd200, %rd193, %rd199;
	shl.b64 	%rd201, %rd200, 1;
	and.b64  	%rd202, %rd201, -16;
	add.s64 	%rd203, %rd10, %rd202;
	st.global.v4.u32 	[%rd203], {%r409, %r416, %r423, %r430};
	@%p34 bra 	$L__BB23_29;
	add.s64 	%rd204, %rd7, 1024;
	ld.global.v2.u64 	{%rd205, %rd206}, [%rd8+2048];
	mov.b64 	{%r452, %r459}, %rd206;
	mov.b64 	{%r438, %r445}, %rd205;
	ld.global.v2.u64 	{%rd207, %rd208}, [%rd9+2048];
	mov.b64 	{%r455, %r462}, %rd208;
	mov.b64 	{%r441, %r448}, %rd207;
	// begin inline asm
	{ cvt.rn.f16x2.f32 %r435, %f163, %f162; }

	// end inline asm
	// begin inline asm
	{mul.f16x2 %r436,%r435,%r438;
}
	// end inline asm
	// begin inline asm
	{add.f16x2 %r439,%r436,%r441;
}
	// end inline asm
	// begin inline asm
	{ cvt.rn.f16x2.f32 %r442, %f165, %f164; }

	// end inline asm
	// begin inline asm
	{mul.f16x2 %r443,%r442,%r445;
}
	// end inline asm
	// begin inline asm
	{add.f16x2 %r446,%r443,%r448;
}
	// end inline asm
	// begin inline asm
	{ cvt.rn.f16x2.f32 %r449, %f167, %f166; }

	// end inline asm
	// begin inline asm
	{mul.f16x2 %r450,%r449,%r452;
}
	// end inline asm
	// begin inline asm
	{add.f16x2 %r453,%r450,%r455;
}
	// end inline asm
	// begin inline asm
	{ cvt.rn.f16x2.f32 %r456, %f169, %f168; }

	// end inline asm
	// begin inline asm
	{mul.f16x2 %r457,%r456,%r459;
}
	// end inline asm
	// begin inline asm
	{add.f16x2 %r460,%r457,%r462;
}
	// end inline asm
	shr.s64 	%rd209, %rd204, 63;
	shr.u64 	%rd210, %rd209, 61;
	add.s64 	%rd211, %rd204, %rd210;
	shl.b64 	%rd212, %rd211, 1;
	and.b64  	%rd213, %rd212, -16;
	add.s64 	%rd214, %rd10, %rd213;
	st.global.v4.u32 	[%rd214], {%r439, %r446, %r453, %r460};
$L__BB23_29:
	add.s32 	%r464, %r433, 1280;
	setp.ge.s32 	%p35, %r464, %r18;
	@%p35 bra 	$L__BB23_31;
	add.s64 	%rd215, %rd7, 1280;
	ld.global.v2.u64 	{%rd216, %rd217}, [%rd8+2560];
	mov.b64 	{%r482, %r489}, %rd217;
	mov.b64 	{%r468, %r475}, %rd216;
	ld.global.v2.u64 	{%rd218, %rd219}, [%rd9+2560];
	mov.b64 	{%r485, %r492}, %rd219;
	mov.b64 	{%r471, %r478}, %rd218;
	// begin inline asm
	{ cvt.rn.f16x2.f32 %r465, %f171, %f170; }

	// end inline asm
	// begin inline asm
	{mul.f16x2 %r466,%r465,%r468;
}
	// end inline asm
	// begin inline asm
	{add.f16x2 %r469,%r466,%r471;
}
	// end inline asm
	// begin inline asm
	{ cvt.rn.f16x2.f32 %r472, %f173, %f172; }

	// end inline asm
	// begin inline asm
	{mul.f16x2 %r473,%r472,%r475;
}
	// end inline asm
	// begin inline asm
	{add.f16x2 %r476,%r473,%r478;
}
	// end inline asm
	// begin inline asm
	{ cvt.rn.f16x2.f32 %r479, %f175, %f174; }

	// end inline asm
	// begin inline asm
	{mul.f16x2 %r480,%r479,%r482;
}
	// end inline asm
	// begin inline asm
	{add.f16x2 %r483,%r480,%r485;
}
	// end inline asm
	// begin inline asm
	{ cvt.rn.f16x2.f32 %r486, %f177, %f176; }

	// end inline asm
	// begin inline asm
	{mul.f16x2 %r487,%r486,%r489;
}
	// end inline asm
	// begin inline asm
	{add.f16x2 %r490,%r487,%r492;
}
	// end inline asm
	shr.s64 	%rd220, %rd215, 63;
	shr.u64 	%rd221, %rd220, 61;
	add.s64 	%rd222, %rd215, %rd221;
	shl.b64 	%rd223, %rd222, 1;
	and.b64  	%rd224, %rd223, -16;
	add.s64 	%rd225, %rd10, %rd224;
	st.global.v4.u32 	[%rd225], {%r469, %r476, %r483, %r490};
$L__BB23_31:
	add.s32 	%r494, %r433, 1536;
	setp.ge.s32 	%p36, %r494, %r18;
	@%p36 bra 	$L__BB23_33;
	add.s64 	%rd226, %rd7, 1536;
	ld.global.v2.u64 	{%rd227, %rd228}, [%rd8+3072];
	mov.b64 	{%r512, %r519}, %rd228;
	mov.b64 	{%r498, %r505}, %rd227;
	ld.global.v2.u64 	{%rd229, %rd230}, [%rd9+3072];
	mov.b64 	{%r515, %r522}, %rd230;
	mov.b64 	{%r501, %r508}, %rd229;
	// begin inline asm
	{ cvt.rn.f16x2.f32 %r495, %f179, %f178; }

	// end inline asm
	// begin inline asm
	{mul.f16x2 %r496,%r495,%r498;
}
	// end inline asm
	// begin inline asm
	{add.f16x2 %r499,%r496,%r501;
}
	// end inline asm
	// begin inline asm
	{ cvt.rn.f16x2.f32 %r502, %f181, %f180; }

	// end inline asm
	// begin inline asm
	{mul.f16x2 %r503,%r502,%r505;
}
	// end inline asm
	// begin inline asm
	{add.f16x2 %r506,%r503,%r508;
}
	// end inline asm
	// begin inline asm
	{ cvt.rn.f16x2.f32 %r509, %f183, %f182; }

	// end inline asm
	// begin inline asm
	{mul.f16x2 %r510,%r509,%r512;
}
	// end inline asm
	// begin inline asm
	{add.f16x2 %r513,%r510,%r515;
}
	// end inline asm
	// begin inline asm
	{ cvt.rn.f16x2.f32 %r516, %f185, %f184; }

	// end inline asm
	// begin inline asm
	{mul.f16x2 %r517,%r516,%r519;
}
	// end inline asm
	// begin inline asm
	{add.f16x2 %r520,%r517,%r522;
}
	// end inline asm
	shr.s64 	%rd231, %rd226, 63;
	shr.u64 	%rd232, %rd231, 61;
	add.s64 	%rd233, %rd226, %rd232;
	shl.b64 	%rd234, %rd233, 1;
	and.b64  	%rd235, %rd234, -16;
	add.s64 	%rd236, %rd10, %rd235;
	st.global.v4.u32 	[%rd236], {%r499, %r506, %r513, %r520};
$L__BB23_33:
	add.s32 	%r524, %r433, 1792;
	setp.ge.s32 	%p37, %r524, %r18;
	@%p37 bra 	$L__BB23_35;
	add.s64 	%rd237, %rd7, 1792;
	ld.global.v2.u64 	{%rd238, %rd239}, [%rd8+3584];
	mov.b64 	{%r542, %r549}, %rd239;
	mov.b64 	{%r528, %r535}, %rd238;
	ld.global.v2.u64 	{%rd240, %rd241}, [%rd9+3584];
	mov.b64 	{%r545, %r552}, %rd241;
	mov.b64 	{%r531, %r538}, %rd240;
	// begin inline asm
	{ cvt.rn.f16x2.f32 %r525, %f187, %f186; }

	// end inline asm
	// begin inline asm
	{mul.f16x2 %r526,%r525,%r528;
}
	// end inline asm
	// begin inline asm
	{add.f16x2 %r529,%r526,%r531;
}
	// end inline asm
	// begin inline asm
	{ cvt.rn.f16x2.f32 %r532, %f189, %f188; }

	// end inline asm
	// begin inline asm
	{mul.f16x2 %r533,%r532,%r535;
}
	// end inline asm
	// begin inline asm
	{add.f16x2 %r536,%r533,%r538;
}
	// end inline asm
	// begin inline asm
	{ cvt.rn.f16x2.f32 %r539, %f191, %f190; }

	// end inline asm
	// begin inline asm
	{mul.f16x2 %r540,%r539,%r542;
}
	// end inline asm
	// begin inline asm
	{add.f16x2 %r543,%r540,%r545;
}
	// end inline asm
	// begin inline asm
	{ cvt.rn.f16x2.f32 %r546, %f193, %f192; }

	// end inline asm
	// begin inline asm
	{mul.f16x2 %r547,%r546,%r549;
}
	// end inline asm
	// begin inline asm
	{add.f16x2 %r550,%r547,%r552;
}
	// end inline asm
	shr.s64 	%rd242, %rd237, 63;
	shr.u64 	%rd243, %rd242, 61;
	add.s64 	%rd244, %rd237, %rd243;
	shl.b64 	%rd245, %rd244, 1;
	and.b64  	%rd246, %rd245, -16;
	add.s64 	%rd247, %rd10, %rd246;
	st.global.v4.u32 	[%rd247], {%r529, %r536, %r543, %r550};
$L__BB23_35:
	ld.param.u32 	%r557, [_Z17LayerNormWarpImplI19BiasAddResidualLoadI6__halffE11AffineStoreIfS1_EfLi8ELi64ELi32ELi32ELi1ELb1EEvT_T0_iidPT1_S8__param_2];
	cvt.u32.u64 	%r553, %rd1;
	mov.u32 	%r554, %nctaid.x;
	mov.u32 	%r555, %ntid.y;
	mad.lo.s32 	%r558, %r554, %r555, %r553;
	setp.lt.s32 	%p38, %r558, %r557;
	@%p38 bra 	$L__BB23_4;
$L__BB23_36:
	ret;

}
	// .globl	_Z17LayerNormWarpImplI19BiasAddResidualLoadI6__halffE11AffineStoreIfS1_EfLi8ELi96ELi96ELi32ELi1ELb0EEvT_T0_iidPT1_S8_
.visible .entry _Z17LayerNormWarpImplI19BiasAddResidualLoadI6__halffE11AffineStoreIfS1_EfLi8ELi96ELi96ELi32ELi1ELb0EEvT_T0_iidPT1_S8_(
	.param .align 8 .b8 _Z17LayerNormWarpImplI19BiasAddResidualLoadI6__halffE11AffineStoreIfS1_EfLi8ELi96ELi96ELi32ELi1ELb0EEvT_T0_iidPT1_S8__param_0[32],
	.param .align 8 .b8 _Z17LayerNormWarpImplI19BiasAddResidualLoadI6__halffE11AffineStoreIfS1_EfLi8ELi96ELi96ELi32ELi1ELb0EEvT_T0_iidPT1_S8__param_1[32],
	.param .u32 _Z17LayerNormWarpImplI19BiasAddResidualLoadI6__halffE11AffineStoreIfS1_EfLi8ELi96ELi96ELi32ELi1ELb0EEvT_T0_iidPT1_S8__param_2,
	.param .u32 _Z17LayerNormWarpImplI19BiasAddResidualLoadI6__halffE11AffineStoreIfS1_EfLi8ELi96ELi96ELi32ELi1ELb0EEvT_T0_iidPT1_S8__param_3,
	.param .f64 _Z17LayerNormWarpImplI19BiasAddResidualLoadI6__halffE11AffineStoreIfS1_EfLi8ELi96ELi96ELi32ELi1ELb0EEvT_T0_iidPT1_S8__param_4,
	.param .u64 .ptr .align 1 _Z17LayerNormWarpImplI19BiasAddResidualLoadI6__halffE11AffineStoreIfS1_EfLi8ELi96ELi96ELi32ELi1ELb0EEvT_T0_iidPT1_S8__param_5,
	.param .u64 .ptr .align 1 _Z17LayerNormWarpImplI19BiasAddResidualLoadI6__halffE11AffineStoreIfS1_EfLi8ELi96ELi96ELi32ELi1ELb0EEvT_T0_iidPT1_S8__param_6
)
.maxntid 256
{
	.reg .pred 	%p<31>;
	.reg .b32 	%r<781>;
	.reg .b32 	%f<1070>;
	.reg .b64 	%rd<339>;
	.reg .b64 	%fd<2>;

	ld.param.u64 	%rd22, [_Z17LayerNormWarpImplI19BiasAddResidualLoadI6__halffE11AffineStoreIfS1_EfLi8ELi96ELi96ELi32ELi1ELb0EEvT_T0_iidPT1_S8__param_1+24];
	ld.param.u64 	%rd21, [_Z17LayerNormWarpImplI19BiasAddResidualLoadI6__halffE11AffineStoreIfS1_EfLi8ELi96ELi96ELi32ELi1ELb0EEvT_T0_iidPT1_S8__param_1+16];
	ld.param.u64 	%rd20, [_Z17LayerNormWarpImplI19BiasAddResidualLoadI6__halffE11AffineStoreIfS1_EfLi8ELi96ELi96ELi32ELi1ELb0EEvT_T0_iidPT1_S8__param_1+8];
	ld.param.u64 	%rd19, [_Z17LayerNormWarpImplI19BiasAddResidualLoadI6__halffE11AffineStoreIfS1_EfLi8ELi96ELi96ELi32ELi1ELb0EEvT_T0_iidPT1_S8__param_1];
	ld.param.u64 	%rd18, [_Z17LayerNormWarpImplI19BiasAddResidualLoadI6__halffE11AffineStoreIfS1_EfLi8ELi96ELi96ELi32ELi1ELb0EEvT_T0_iidPT1_S8__param_0+24];
	ld.param.u64 	%rd17, [_Z17LayerNormWarpImplI19BiasAddResidualLoadI6__halffE11AffineStoreIfS1_EfLi8ELi96ELi96ELi32ELi1ELb0EEvT_T0_iidPT1_S8__param_0+16];
	ld.param.u64 	%rd16, [_Z17LayerNormWarpImplI19BiasAddResidualLoadI6__halffE11AffineStoreIfS1_EfLi8ELi96ELi96ELi32ELi1ELb0EEvT_T0_iidPT1_S8__param_0+8];
	ld.param.u64 	%rd15, [_Z17LayerNormWarpImplI19BiasAddResidualLoadI6__halffE11AffineStoreIfS1_EfLi8ELi96ELi96ELi32ELi1ELb0EEvT_T0_iidPT1_S8__param_0];
	ld.param.u32 	%r19, [_Z17LayerNormWarpImplI19BiasAddResidualLoadI6__halffE11AffineStoreIfS1_EfLi8ELi96ELi96ELi32ELi1ELb0EEvT_T0_iidPT1_S8__param_2];
	ld.param.u32 	%r20, [_Z17LayerNormWarpImplI19BiasAddResidualLoadI6__halffE11AffineStoreIfS1_EfLi8ELi96ELi96ELi32ELi1ELb0EEvT_T0_iidPT1_S8__param_3];
	ld.param.f64 	%fd1, [_Z17LayerNormWarpImplI19BiasAddResidualLoadI6__halffE11AffineStoreIfS1_EfLi8ELi96ELi96ELi32ELi1ELb0EEvT_T0_iidPT1_S8__param_4];
	ld.param.u64 	%rd23, [_Z17LayerNormWarpImplI19BiasAddResidualLoadI6__halffE11AffineStoreIfS1_EfLi8ELi96ELi96ELi32ELi1ELb0EEvT_T0_iidPT1_S8__param_5];
	ld.param.u64 	%rd24, [_Z17LayerNormWarpImplI19BiasAddResidualLoadI6__halffE11AffineStoreIfS1_EfLi8ELi96ELi96ELi32ELi1ELb0EEvT_T0_iidPT1_S8__param_6];
	setp.lt.s32 	%p1, %r20, 3073;
	@%p1 bra 	$L__BB24_2;
	mov.u64 	%rd25, $str;
	cvta.global.u64 	%rd26, %rd25;
	mov.u64 	%rd27, $str$1;
	cvta.global.u64 	%rd28, %rd27;
	mov.u64 	%rd29, __unnamed_25;
	cvta.global.u64 	%rd30, %rd29;
	{ // callseq 24, 0
	.param .b64 param0;
	st.param.b64 	[param0], %rd26;
	.param .b64 param1;
	st.param.b64 	[param1], %rd28;
	.param .b32 param2;
	st.param.b32 	[param2], 462;
	.param .b64 param3;
	st.param.b64 	[param3], %rd30;
	.param .b64 param4;
	st.param.b64 	[param4], 1;
	call.uni 
	__assertfail, 
	(
	param0, 
	param1, 
	param2, 
	param3, 
	param4
	);
	} // callseq 24
$L__BB24_2:
	mov.u32 	%r21, %ctaid.x;
	mov.u32 	%r1, %ntid.y;
	mov.u32 	%r22, %tid.y;
	mad.lo.s32 	%r780, %r21, %r1, %r22;
	setp.ge.s32 	%p2, %r780, %r19;
	@%p2 bra 	$L__BB24_20;
	cvta.to.global.u64 	%rd6, %rd15;
	cvta.to.global.u64 	%rd7, %rd19;
	mov.u32 	%r3, %tid.x;
	shl.b32 	%r23, %r3, 3;
	cvt.rn.f32.f64 	%f1, %fd1;
	cvt.u64.u32 	%rd8, %r23;
	cvta.to.global.u64 	%rd31, %rd16;
	mul.wide.u32 	%rd32, %r23, 2;
	add.s64 	%rd9, %rd31, %rd32;
	cvta.to.global.u64 	%rd33, %rd21;
	add.s64 	%rd10, %rd33, %rd32;
	cvta.to.global.u64 	%rd34, %rd22;
	add.s64 	%rd11, %rd34, %rd32;
	cvta.to.global.u64 	%rd12, %rd23;
	cvta.to.global.u64 	%rd13, %rd24;
	mov.u32 	%r24, %nctaid.x;
	mul.lo.s32 	%r4, %r24, %r1;
$L__BB24_4:
	cvt.s64.s32 	%rd14, %r780;
	mad.lo.s64 	%rd35, %rd18, %rd14, %rd8;
	shr.s64 	%rd36, %rd35, 63;
	shr.u64 	%rd37, %rd36, 61;
	add.s64 	%rd38, %rd35, %rd37;
	shl.b64 	%rd39, %rd38, 1;
	and.b64  	%rd40, %rd39, -16;
	add.s64 	%rd41, %rd6, %rd40;
	ld.global.v2.u64 	{%rd42, %rd43}, [%rd41];
	mov.b64 	{%r38, %r44}, %rd43;
	mov.b64 	{%r26, %r32}, %rd42;
	ld.global.v2.u64 	{%rd44, %rd45}, [%rd9];
	mov.b64 	{%r42, %r48}, %rd45;
	mov.b64 	{%r30, %r36}, %rd44;
	cvta.to.global.u64 	%rd46, %rd17;
	add.s64 	%rd47, %rd46, %rd40;
	ld.global.v2.u64 	{%rd48, %rd49}, [%rd47];
	mov.b64 	{%r39, %r45}, %rd49;
	mov.b64 	{%r27, %r33}, %rd48;
	// begin inline asm
	{add.f16x2 %r25,%r26,%r27;
}
	// end inline asm
	// begin inline asm
	{add.f16x2 %r28,%r25,%r30;
}
	// end inline asm
	// begin inline asm
	{add.f16x2 %r31,%r32,%r33;
}
	// end inline asm
	// begin inline asm
	{add.f16x2 %r34,%r31,%r36;
}
	// end inline asm
	// begin inline asm
	{add.f16x2 %r37,%r38,%r39;
}
	// end inline asm
	// begin inline asm
	{add.f16x2 %r40,%r37,%r42;
}
	// end inline asm
	// begin inline asm
	{add.f16x2 %r43,%r44,%r45;
}
	// end inline asm
	// begin inline asm
	{add.f16x2 %r46,%r43,%r48;
}
	// end inline asm
	// begin inline asm
	{.reg .f16 low,high;
  mov.b32 {low,high},%r28;
  cvt.f32.f16 %f140, low;}

	// end inline asm
	// begin inline asm
	{.reg .f16 low,high;
  mov.b32 {low,high},%r28;
  cvt.f32.f16 %f141, high;}

	// end inline asm
	// begin inline asm
	{.reg .f16 low,high;
  mov.b32 {low,high},%r34;
  cvt.f32.f16 %f142, low;}

	// end inline asm
	// begin inline asm
	{.reg .f16 low,high;
  mov.b32 {low,high},%r34;
  cvt.f32.f16 %f143, high;}

	// end inline asm
	// begin inline asm
	{.reg .f16 low,high;
  mov.b32 {low,high},%r40;
  cvt.f32.f16 %f144, low;}

	// end inline asm
	// begin inline asm
	{.reg .f16 low,high;
  mov.b32 {low,high},%r40;
  cvt.f32.f16 %f145, high;}

	// end inline asm
	// begin inline asm
	{.reg .f16 low,high;
  mov.b32 {low,high},%r46;
  cvt.f32.f16 %f146, low;}

	// end inline asm
	// begin inline asm
	{.reg .f16 low,high;
  mov.b32 {low,high},%r46;
  cvt.f32.f16 %f147, high;}

	// end inline asm
	mov.f32 	%f237, 0f3F800000;
	div.approx.f32 	%f238, %f140, %f237;
	add.f32 	%f239, %f238, 0f00000000;
	sub.f32 	%f240, %f140, %f239;
	fma.rn.f32 	%f241, %f140, %f240, 0f00000000;
	sub.f32 	%f242, %f141, %f239;
	mov.f32 	%f243, 0f40000000;
	div.approx.f32 	%f244, %f242, %f243;
	add.f32 	%f245, %f239, %f244;
	sub.f32 	%f246, %f141, %f245;
	fma.rn.f32 	%f247, %f242, %f246, %f241;
	sub.f32 	%f248, %f142, %f245;
	mov.f32 	%f249, 0f40400000;
	div.approx.f32 	%f250, %f248, %f249;
	add.f32 	%f251, %f245, %f250;
	sub.f32 	%f252, %f142, %f251;
	fma.rn.f32 	%f253, %f248, %f252, %f247;
	sub.f32 	%f254, %f143, %f251;
	mov.f32 	%f255, 0f40800000;
	div.approx.f32 	%f256, %f254, %f255;
	add.f32 	%f257, %f251, %f256;
	sub.f32 	%f258, %f143, %f257;
	fma.rn.f32 	%f259, %f254, %f258, %f253;
	sub.f32 	%f260, %f144, %f257;
	mov.f32 	%f261, 0f40A00000;
	div.approx.f32 	%f262, %f260, %f261;
	add.f32 	%f263, %f257, %f262;
	sub.f32 	%f264, %f144, %f263;
	fma.rn.f32 	%f265, %f260, %f264, %f259;
	sub.f32 	%f266, %f145, %f263;
	mov.f32 	%f267, 0f40C00000;
	div.approx.f32 	%f268, %f266, %f267;
	add.f32 	%f269, %f263, %f268;
	sub.f32 	%f270, %f145, %f269;
	fma.rn.f32 	%f271, %f266, %f270, %f265;
	sub.f32 	%f272, %f146, %f269;
	mov.f32 	%f273, 0f40E00000;
	div.approx.f32 	%f274, %f272, %f273;
	add.f32 	%f275, %f269, %f274;
	sub.f32 	%f276, %f146, %f275;
	fma.rn.f32 	%f277, %f272, %f276, %f271;
	sub.f32 	%f278, %f147, %f275;
	mov.f32 	%f279, 0f41000000;
	div.approx.f32 	%f280, %f278, %f279;
	add.f32 	%f281, %f275, %f280;
	sub.f32 	%f282, %f147, %f281;
	fma.rn.f32 	%f283, %f278, %f282, %f277;
	add.s64 	%rd50, %rd35, 256;
	shr.s64 	%rd51, %rd50, 63;
	shr.u64 	%rd52, %rd51, 61;
	add.s64 	%rd53, %rd50, %rd52;
	shl.b64 	%rd54, %rd53, 1;
	and.b64  	%rd55, %rd54, -16;
	add.s64 	%rd56, %rd6, %rd55;
	ld.global.v2.u64 	{%rd57, %rd58}, [%rd56];
	mov.b64 	{%r70, %r76}, %rd58;
	mov.b64 	{%r58, %r64}, %rd57;
	ld.global.v2.u64 	{%rd59, %rd60}, [%rd9+512];
	mov.b64 	{%r74, %r80}, %rd60;
	mov.b64 	{%r62, %r68}, %rd59;
	add.s64 	%rd61, %rd46, %rd55;
	ld.global.v2.u64 	{%rd62, %rd63}, [%rd61];
	mov.b64 	{%r71, %r77}, %rd63;
	mov.b64 	{%r59, %r65}, %rd62;
	// begin inline asm
	{add.f16x2 %r57,%r58,%r59;
}
	// end inline asm
	// begin inline asm
	{add.f16x2 %r60,%r57,%r62;
}
	// end inline asm
	// begin inline asm
	{add.f16x2 %r63,%r64,%r65;
}
	// end inline asm
	// begin inline asm
	{add.f16x2 %r66,%r63,%r68;
}
	// end inline asm
	// begin inline asm
	{add.f16x2 %r69,%r70,%r71;
}
	// end inline asm
	// begin inline asm
	{add.f16x2 %r72,%r69,%r74;
}
	// end inline asm
	// begin inline asm
	{add.f16x2 %r75,%r76,%r77;
}
	// end inline asm
	// begin inline asm
	{add.f16x2 %r78,%r75,%r80;
}
	// end inline asm
	// begin inline asm
	{.reg .f16 low,high;
  mov.b32 {low,high},%r60;
  cvt.f32.f16 %f148, low;}

	// end inline asm
	// begin inline asm
	{.reg .f16 low,high;
  mov.b32 {low,high},%r60;
  cvt.f32.f16 %f149, high;}

	// end inline asm
	// begin inline asm
	{.reg .f16 low,high;
  mov.b32 {low,high},%r66;
  cvt.f32.f16 %f150, low;}

	// end inline asm
	// begin inline asm
	{.reg .f16 low,high;
  mov.b32 {low,high},%r66;
  cvt.f32.f16 %f151, high;}

	// end inline asm
	// begin inline asm
	{.reg .f16 low,high;
  mov.b32 {low,high},%r72;
  cvt.f32.f16 %f152, low;}

	// end inline asm
	// begin inline asm
	{.reg .f16 low,high;
  mov.b32 {low,high},%r72;
  cvt.f32.f16 %f153, high;}

	// end inline asm
	// begin inline asm
	{.reg .f16 low,high;
  mov.b32 {low,high},%r78;
  cvt.f32.f16 %f154, low;}

	// end inline asm
	// begin inline asm
	{.reg .f16 low,high;
  mov.b32 {low,high},%r78;
  cvt.f32.f16 %f155, high;}

	// end inline asm
	sub.f32 	%f284, %f148, %f281;
	mov.f32 	%f285, 0f41100000;
	div.approx.f32 	%f286, %f284, %f285;
	add.f32 	%f287, %f281, %f286;
	sub.f32 	%f288, %f148, %f287;
	fma.rn.f32 	%f289, %f284, %f288, %f283;
	sub.f32 	%f290, %f149, %f287;
	mov.f32 	%f291, 0f41200000;
	div.approx.f32 	%f292, %f290, %f291;
	add.f32 	%f293, %f287, %f292;
	sub.f32 	%f294, %f149, %f293;
	fma.rn.f32 	%f295, %f290, %f294, %f289;
	sub.f32 	%f296, %f150, %f293;
	mov.f32 	%f297, 0f41300000;
	div.approx.f32 	%f298, %f296, %f297;
	add.f32 	%f299, %f293, %f298;
	sub.f32 	%f300, %f150, %f299;
	fma.rn.f32 	%f301, %f296, %f300, %f295;
	sub.f32 	%f302, %f151, %f299;
	mov.f32 	%f303, 0f41400000;
	div.approx.f32 	%f304, %f302, %f303;
	add.f32 	%f305, %f299, %f304;
	sub.f32 	%f306, %f151, %f305;
	fma.rn.f32 	%f307, %f302, %f306, %f301;
	sub.f32 	%f308, %f152, %f305;
	mov.f32 	%f309, 0f41500000;
	div.approx.f32 	%f310, %f308, %f309;
	add.f32 	%f311, %f305, %f310;
	sub.f32 	%f312, %f152, %f311;
	fma.rn.f32 	%f313, %f308, %f312, %f307;
	sub.f32 	%f314, %f153, %f311;
	mov.f32 	%f315, 0f41600000;
	div.approx.f32 	%f316, %f314, %f315;
	add.f32 	%f317, %f311, %f316;
	sub.f32 	%f318, %f153, %f317;
	fma.rn.f32 	%f319, %f314, %f318, %f313;
	sub.f32 	%f320, %f154, %f317;
	mov.f32 	%f321, 0f41700000;
	div.approx.f32 	%f322, %f320, %f321;
	add.f32 	%f323, %f317, %f322;
	sub.f32 	%f324, %f154, %f323;
	fma.rn.f32 	%f325, %f320, %f324, %f319;
	sub.f32 	%f326, %f155, %f323;
	mov.f32 	%f327, 0f41800000;
	div.approx.f32 	%f328, %f326, %f327;
	add.f32 	%f329, %f323, %f328;
	sub.f32 	%f330, %f155, %f329;
	fma.rn.f32 	%f331, %f326, %f330, %f325;
	add.s64 	%rd64, %rd35, 512;
	shr.s64 	%rd65, %rd64, 63;
	shr.u64 	%rd66, %rd65, 61;
	add.s64 	%rd67, %rd64, %rd66;
	shl.b64 	%rd68, %rd67, 1;
	and.b64  	%rd69, %rd68, -16;
	add.s64 	%rd70, %rd6, %rd69;
	ld.global.v2.u64 	{%rd71, %rd72}, [%rd70];
	mov.b64 	{%r102, %r108}, %rd72;
	mov.b64 	{%r90, %r96}, %rd71;
	ld.global.v2.u64 	{%rd73, %rd74}, [%rd9+1024];
	mov.b64 	{%r106, %r112}, %rd74;
	mov.b64 	{%r94, %r100}, %rd73;
	add.s64 	%rd75, %rd46, %rd69;
	ld.global.v2.u64 	{%rd76, %rd77}, [%rd75];
	mov.b64 	{%r103, %r109}, %rd77;
	mov.b64 	{%r91, %r97}, %rd76;
	// begin inline asm
	{add.f16x2 %r89,%r90,%r91;
}
	// end inline asm
	// begin inline asm
	{add.f16x2 %r92,%r89,%r94;
}
	// end inline asm
	// begin inline asm
	{add.f16x2 %r95,%r96,%r97;
}
	// end inline asm
	// begin inline asm
	{add.f16x2 %r98,%r95,%r100;
}
	// end inline asm
	// begin inline asm
	{add.f16x2 %r101,%r102,%r103;
}
	// end inline asm
	// begin inline asm
	{add.f16x2 %r104,%r101,%r106;
}
	// end inline asm
	// begin inline asm
	{add.f16x2 %r107,%r108,%r109;
}
	// end inline asm
	// begin inline asm
	{add.f16x2 %r110,%r107,%r112;
}
	// end inline asm
	// begin inline asm
	{.reg .f16 low,high;
  mov.b32 {low,high},%r92;
  cvt.f32.f16 %f156, low;}

	// end inline asm
	// begin inline asm
	{.reg .f16 low,high;
  mov.b32 {low,high},%r92;
  cvt.f32.f16 %f157, high;}

	// end inline asm
	// begin inline asm
	{.reg .f16 low,high;
  mov.b32 {low,high},%r98;
  cvt.f32.f16 %f158, low;}

	// end inline asm
	// begin inline asm
	{.reg .f16 low,high;
  mov.b32 {low,high},%r98;
  cvt.f32.f16 %f159, high;}

	// end inline asm
	// begin inline asm
	{.reg .f16 low,high;
  mov.b32 {low,high},%r104;
  cvt.f32.f16 %f160, low;}

	// end inline asm
	// begin inline asm
	{.reg .f16 low,high;
  mov.b32 {low,high},%r104;
  cvt.f32.f16 %f161, high;}

	// end inline asm
	// begin inline asm
	{.reg .f16 low,high;
  mov.b32 {low,high},%r110;
  cvt.f32.f16 %f162, low;}

	// end inline asm
	// begin inline asm
	{.reg .f16 low,high;
  mov.b32 {low,high},%r110;
  cvt.f32.f16 %f163, high;}

	// end inline asm
	sub.f32 	%f332, %f156, %f329;
	mov.f32 	%f333, 0f41880000;
	div.approx.f32 	%f334, %f332, %f333;
	add.f32 	%f335, %f329, %f334;
	sub.f32 	%f336, %f156, %f335;
	fma.rn.f32 	%f337, %f332, %f336, %f331;
	sub.f32 	%f338, %f157, %f335;
	mov.f32 	%f339, 0f41900000;
	div.approx.f32 	%f340, %f338, %f339;
	add.f32 	%f341, %f335, %f340;
	sub.f32 	%f342, %f157, %f341;
	fma.rn.f32 	%f343, %f338, %f342, %f337;
	sub.f32 	%f344, %f158, %f341;
	mov.f32 	%f345, 0f41980000;
	div.approx.f32 	%f346, %f344, %f345;
	add.f32 	%f347, %f341, %f346;
	sub.f32 	%f348, %f158, %f347;
	fma.rn.f32 	%f349, %f344, %f348, %f343;
	sub.f32 	%f350, %f159, %f347;
	mov.f32 	%f351, 0f41A00000;
	div.approx.f32 	%f352, %f350, %f351;
	add.f32 	%f353, %f347, %f352;
	sub.f32 	%f354, %f159, %f353;
	fma.rn.f32 	%f355, %f350, %f354, %f349;
	sub.f32 	%f356, %f160, %f353;
	mov.f32 	%f357, 0f41A80000;
	div.approx.f32 	%f358, %f356, %f357;
	add.f32 	%f359, %f353, %f358;
	sub.f32 	%f360, %f160, %f359;
	fma.rn.f32 	%f361, %f356, %f360, %f355;
	sub.f32 	%f362, %f161, %f359;
	mov.f32 	%f363, 0f41B00000;
	div.approx.f32 	%f364, %f362, %f363;
	add.f32 	%f365, %f359, %f364;
	sub.f32 	%f366, %f161, %f365;
	fma.rn.f32 	%f367, %f362, %f366, %f361;
	sub.f32 	%f368, %f162, %f365;
	mov.f32 	%f369, 0f41B80000;
	div.approx.f32 	%f370, %f368, %f369;
	add.f32 	%f371, %f365, %f370;
	sub.f32 	%f372, %f162, %f371;
	fma.rn.f32 	%f373, %f368, %f372, %f367;
	sub.f32 	%f374, %f163, %f371;
	mov.f32 	%f375, 0f41C00000;
	div.approx.f32 	%f376, %f374, %f375;
	add.f32 	%f377, %f371, %f376;
	sub.f32 	%f378, %f163, %f377;
	fma.rn.f32 	%f379, %f374, %f378, %f373;
	add.s64 	%rd78, %rd35, 768;
	shr.s64 	%rd79, %rd78, 63;
	shr.u64 	%rd80, %rd79, 61;
	add.s64 	%rd81, %rd78, %rd80;
	shl.b64 	%rd82, %rd81, 1;
	and.b64  	%rd83, %rd82, -16;
	add.s64 	%rd84, %rd6, %rd83;
	ld.global.v2.u64 	{%rd85, %rd86}, [%rd84];
	mov.b64 	{%r134, %r140}, %rd86;
	mov.b64 	{%r122, %r128}, %rd85;
	ld.global.v2.u64 	{%rd87, %rd88}, [%rd9+1536];
	mov.b64 	{%r138, %r144}, %rd88;
	mov.b64 	{%r126, %r132}, %rd87;
	add.s64 	%rd89, %rd46, %rd83;
	ld.global.v2.u64 	{%rd90, %rd91}, [%rd89];
	mov.b64 	{%r135, %r141}, %rd91;
	mov.b64 	{%r123, %r129}, %rd90;
	// begin inline asm
	{add.f16x2 %r121,%r122,%r123;
}
	// end inline asm
	// begin inline asm
	{add.f16x2 %r124,%r121,%r126;
}
	// end inline asm
	// begin inline asm
	{add.f16x2 %r127,%r128,%r129;
}
	// end inline asm
	// begin inline asm
	{add.f16x2 %r130,%r127,%r132;
}
	// end inline asm
	// begin inline asm
	{add.f16x2 %r133,%r134,%r135;
}
	// end inline asm
	// begin inline asm
	{add.f16x2 %r136,%r133,%r138;
}
	// end inline asm
	// begin inline asm
	{add.f16x2 %r139,%r140,%r141;
}
	// end inline asm
	// begin inline asm
	{add.f16x2 %r142,%r139,%r144;
}
	// end inline asm
	// begin inline asm
	{.reg .f16 low,high;
  mov.b32 {low,high},%r124;
  cvt.f32.f16 %f164, low;}

	// end inline asm
	// begin inline asm
	{.reg .f16 low,high;
  mov.b32 {low,high},%r124;
  cvt.f32.f16 %f165, high;}

	// end inline asm
	// begin inline asm
	{.reg .f16 low,high;
  mov.b32 {low,high},%r130;
  cvt.f32.f16 %f166, low;}

	// end inline asm
	// begin inline asm
	{.reg .f16 low,high;
  mov.b32 {low,high},%r130;
  cvt.f32.f16 %f167, high;}

	// end inline asm
	// begin inline asm
	{.reg .f16 low,high;
  mov.b32 {low,high},%r136;
  cvt.f32.f16 %f168, low;}

	// end inline asm
	// begin inline asm
	{.reg .f16 low,high;
  mov.b32 {low,high},%r136;
  cvt.f32.f16 %f169, high;}

	// end inline asm
	// begin inline asm
	{.reg .f16 low,high;
  mov.b32 {low,high},%r142;
  cvt.f32.f16 %f170, low;}

	// end inline asm
	// begin inline asm
	{.reg .f16 low,high;
  mov.b32 {low,high},%r142;
  cvt.f32.f16 %f171, high;}

	// end inline asm
	sub.f32 	%f380, %f164, %f377;
	mov.f32 	%f381, 0f41C80000;
	div.approx.f32 	%f382, %f380, %f381;
	add.f32 	%f383, %f377, %f382;
	sub.f32 	%f384, %f164, %f383;
	fma.rn.f32 	%f385, %f380, %f384, %f379;
	sub.f32 	%f386, %f165, %f383;
	mov.f32 	%f387, 0f41D00000;
	div.approx.f32 	%f388, %f386, %f387;
	add.f32 	%f389, %f383, %f388;
	sub.f32 	%f390, %f165, %f389;
	fma.rn.f32 	%f391, %f386, %f390, %f385;
	sub.f32 	%f392, %f166, %f389;
	mov.f32 	%f393, 0f41D80000;
	div.approx.f32 	%f394, %f392, %f393;
	add.f32 	%f395, %f389, %f394;
	sub.f32 	%f396, %f166, %f395;
	fma.rn.f32 	%f397, %f392, %f396, %f391;
	sub.f32 	%f398, %f167, %f395;
	mov.f32 	%f399, 0f41E00000;
	div.approx.f32 	%f400, %f398, %f399;
	add.f32 	%f401, %f395, %f400;
	sub.f32 	%f402, %f167, %f401;
	fma.rn.f32 	%f403, %f398, %f402, %f397;
	sub.f32 	%f404, %f168, %f401;
	mov.f32 	%f405, 0f41E80000;
	div.approx.f32 	%f406, %f404, %f405;
	add.f32 	%f407, %f401, %f406;
	sub.f32 	%f408, %f168, %f407;
	fma.rn.f32 	%f409, %f404, %f408, %f403;
	sub.f32 	%f410, %f169, %f407;
	mov.f32 	%f411, 0f41F00000;
	div.approx.f32 	%f412, %f410, %f411;
	add.f32 	%f413, %f407, %f412;
	sub.f32 	%f414, %f169, %f413;
	fma.rn.f32 	%f415, %f410, %f414, %f409;
	sub.f32 	%f416, %f170, %f413;
	mov.f32 	%f417, 0f41F80000;
	div.approx.f32 	%f418, %f416, %f417;
	add.f32 	%f419, %f413, %f418;
	sub.f32 	%f420, %f170, %f419;
	fma.rn.f32 	%f421, %f416, %f420, %f415;
	sub.f32 	%f422, %f171, %f419;
	mov.f32 	%f423, 0f42000000;
	div.approx.f32 	%f424, %f422, %f423;
	add.f32 	%f425, %f419, %f424;
	sub.f32 	%f426, %f171, %f425;
	fma.rn.f32 	%f427, %f422, %f426, %f421;
	add.s64 	%rd92, %rd35, 1024;
	shr.s64 	%rd93, %rd92, 63;
	shr.u64 	%rd94, %rd93, 61;
	add.s64 	%rd95, %rd92, %rd94;
	shl.b64 	%rd96, %rd95, 1;
	and.b64  	%rd97, %rd96, -16;
	add.s64 	%rd98, %rd6, %rd97;
	ld.global.v2.u64 	{%rd99, %rd100}, [%rd98];
	mov.b64 	{%r166, %r172}, %rd100;
	mov.b64 	{%r154, %r160}, %rd99;
	ld.global.v2.u64 	{%rd101, %rd102}, [%rd9+2048];
	mov.b64 	{%r170, %r176}, %rd102;
	mov.b64 	{%r158, %r164}, %rd101;
	add.s64 	%rd103, %rd46, %rd97;
	ld.global.v2.u64 	{%rd104, %rd105}, [%rd103];
	mov.b64 	{%r167, %r173}, %rd105;
	mov.b64 	{%r155, %r161}, %rd104;
	// begin inline asm
	{add.f16x2 %r153,%r154,%r155;
}
	// end inline asm
	// begin inline asm
	{add.f16x2 %r156,%r153,%r158;
}
	// end inline asm
	// begin inline asm
	{add.f16x2 %r159,%r160,%r161;
}
	// end inline asm
	// begin inline asm
	{add.f16x2 %r162,%r159,%r164;
}
	// end inline asm
	// begin inline asm
	{add.f16x2 %r165,%r166,%r167;
}
	// end inline asm
	// begin inline asm
	{add.f16x2 %r168,%r165,%r170;
}
	// end inline asm
	// begin inline asm
	{add.f16x2 %r171,%r172,%r173;
}
	// end inline asm
	// begin inline asm
	{add.f16x2 %r174,%r171,%r176;
}
	// end inline asm
	// begin inline asm
	{.reg .f16 low,high;
  mov.b32 {low,high},%r156;
  cvt.f32.f16 %f172, low;}

	// end inline asm
	// begin inline asm
	{.reg .f16 low,high;
  mov.b32 {low,high},%r156;
  cvt.f32.f16 %f173, high;}

	// end inline asm
	// begin inline asm
	{.reg .f16 low,high;
  mov.b32 {low,high},%r162;
  cvt.f32.f16 %f174, low;}

	// end inline asm
	// begin inline asm
	{.reg .f16 low,high;
  mov.b32 {low,high},%r162;
  cvt.f32.f16 %f175, high;}

	// end inline asm
	// begin inline asm
	{.reg .f16 low,high;
  mov.b32 {low,high},%r168;
  cvt.f32.f16 %f176, low;}

	// end inline asm
	// begin inline asm
	{.reg .f16 low,high;
  mov.b32 {low,high},%r168;
  cvt.f32.f16 %f177, high;}

	// end inline asm
	// begin inline asm
	{.reg .f16 low,high;
  mov.b32 {low,high},%r174;
  cvt.f32.f16 %f178, low;}

	// end inline asm
	// begin inline asm
	{.reg .f16 low,high;
  mov.b32 {low,high},%r174;
  cvt.f32.f16 %f179, high;}

	// end inline asm
	sub.f32 	%f428, %f172, %f425;
	mov.f32 	%f429, 0f42040000;
	div.approx.f32 	%f430, %f428, %f429;
	add.f32 	%f431, %f425, %f430;
	sub.f32 	%f432, %f172, %f431;
	fma.rn.f32 	%f433, %f428, %f432, %f427;
	sub.f32 	%f434, %f173, %f431;
	mov.f32 	%f435, 0f42080000;
	div.approx.f32 	%f436, %f434, %f435;
	add.f32 	%f437, %f431, %f436;
	sub.f32 	%f438, %f173, %f437;
	fma.rn.f32 	%f439, %f434, %f438, %f433;
	sub.f32 	%f440, %f174, %f437;
	mov.f32 	%f441, 0f420C0000;
	div.approx.f32 	%f442, %f440, %f441;
	add.f32 	%f443, %f437, %f442;
	sub.f32 	%f444, %f174, %f443;
	fma.rn.f32 	%f445, %f440, %f444, %f439;
	sub.f32 	%f446, %f175, %f443;
	mov.f32 	%f447, 0f42100000;
	div.approx.f32 	%f448, %f446, %f447;
	add.f32 	%f449, %f443, %f448;
	sub.f32 	%f450, %f175, %f449;
	fma.rn.f32 	%f451, %f446, %f450, %f445;
	sub.f32 	%f452, %f176, %f449;
	mov.f32 	%f453, 0f42140000;
	div.approx.f32 	%f454, %f452, %f453;
	add.f32 	%f455, %f449, %f454;
	sub.f32 	%f456, %f176, %f455;
	fma.rn.f32 	%f457, %f452, %f456, %f451;
	sub.f32 	%f458, %f177, %f455;
	mov.f32 	%f459, 0f42180000;
	div.approx.f32 	%f460, %f458, %f459;
	add.f32 	%f461, %f455, %f460;
	sub.f32 	%f462, %f177, %f461;
	fma.rn.f32 	%f463, %f458, %f462, %f457;
	sub.f32 	%f464, %f178, %f461;
	mov.f32 	%f465, 0f421C0000;
	div.approx.f32 	%f466, %f464, %f465;
	add.f32 	%f467, %f461, %f466;
	sub.f32 	%f468, %f178, %f467;
	fma.rn.f32 	%f469, %f464, %f468, %f463;
	sub.f32 	%f470, %f179, %f467;
	mov.f32 	%f471, 0f42200000;
	div.approx.f32 	%f472, %f470, %f471;
	add.f32 	%f473, %f467, %f472;
	sub.f32 	%f474, %f179, %f473;
	fma.rn.f32 	%f475, %f470, %f474, %f469;
	add.s64 	%rd106, %rd35, 1280;
	shr.s64 	%rd107, %rd106, 63;
	shr.u64 	%rd108, %rd107, 61;
	add.s64 	%rd109, %rd106, %rd108;
	shl.b64 	%rd110, %rd109, 1;
	and.b64  	%rd111, %rd110, -16;
	add.s64 	%rd112, %rd6, %rd111;
	ld.global.v2.u64 	{%rd113, %rd114}, [%rd112];
	mov.b64 	{%r198, %r204}, %rd114;
	mov.b64 	{%r186, %r192}, %rd113;
	ld.global.v2.u64 	{%rd115, %rd116}, [%rd9+2560];
	mov.b64 	{%r202, %r208}, %rd116;
	mov.b64 	{%r190, %r196}, %rd115;
	add.s64 	%rd117, %rd46, %rd111;
	ld.global.v2.u64 	{%rd118, %rd119}, [%rd117];
	mov.b64 	{%r199, %r205}, %rd119;
	mov.b64 	{%r187, %r193}, %rd118;
	// begin inline asm
	{add.f16x2 %r185,%r186,%r187;
}
	// end inline asm
	// begin inline asm
	{add.f16x2 %r188,%r185,%r190;
}
	// end inline asm
	// begin inline asm
	{add.f16x2 %r191,%r192,%r193;
}
	// end inline asm
	// begin inline asm
	{add.f16x2 %r194,%r191,%r196;
}
	// end inline asm
	// begin inline asm
	{add.f16x2 %r197,%r198,%r199;
}
	// end inline asm
	// begin inline asm
	{add.f16x2 %r200,%r197,%r202;
}
	// end inline asm
	// begin inline asm
	{add.f16x2 %r203,%r204,%r205;
}
	// end inline asm
	// begin inline asm
	{add.f16x2 %r206,%r203,%r208;
}
	// end inline asm
	// begin inline asm
	{.reg .f16 low,high;
  mov.b32 {low,high},%r188;
  cvt.f32.f16 %f180, low;}

	// end inline asm
	// begin inline asm
	{.reg .f16 low,high;
  mov.b32 {low,high},%r188;
  cvt.f32.f16 %f181, high;}

	// end inline asm
	// begin inline asm
	{.reg .f16 low,high;
  mov.b32 {low,high},%r194;
  cvt.f32.f16 %f182, low;}

	// end inline asm
	// begin inline asm
	{.reg .f16 low,high;
  mov.b32 {low,high},%r194;
  cvt.f32.f16 %f183, high;}

	// end inline asm
	// begin inline asm
	{.reg .f16 low,high;
  mov.b32 {low,high},%r200;
  cvt.f32.f16 %f184, low;}

	// end inline asm
	// begin inline asm
	{.reg .f16 low,high;
  mov.b32 {low,high},%r200;
  cvt.f32.f16 %f185, high;}

	// end inline asm
	// begin inline asm
	{.reg .f16 low,high;
  mov.b32 {low,high},%r206;
  cvt.f32.f16 %f186, low;}

	// end inline asm
	// begin inline asm
	{.reg .f16 low,high;
  mov.b32 {low,high},%r206;
  cvt.f32.f16 %f187, high;}

	// end inline asm
	sub.f32 	%f476, %f180, %f473;
	mov.f32 	%f477, 0f42240000;
	div.approx.f32 	%f478, %f476, %f477;
	add.f32 	%f479, %f473, %f478;
	sub.f32 	%f480, %f180, %f479;
	fma.rn.f32 	%f481, %f476, %f480, %f475;
	sub.f32 	%f482, %f181, %f479;
	mov.f32 	%f483, 0f42280000;
	div.approx.f32 	%f484, %f482, %f483;
	add.f32 	%f485, %f479, %f484;
	sub.f32 	%f486, %f181, %f485;
	fma.rn.f32 	%f487, %f482, %f486, %f481;
	sub.f32 	%f488, %f182, %f485;
	mov.f32 	%f489, 0f422C0000;
	div.approx.f32 	%f490, %f488, %f489;
	add.f32 	%f491, %f485, %f490;
	sub.f32 	%f492, %f182, %f491;
	fma.rn.f32 	%f493, %f488, %f492, %f487;
	sub.f32 	%f494, %f183, %f491;
	mov.f32 	%f495, 0f42300000;
	div.approx.f32 	%f496, %f494, %f495;
	add.f32 	%f497, %f491, %f496;
	sub.f32 	%f498, %f183, %f497;
	fma.rn.f32 	%f499, %f494, %f498, %f493;
	sub.f32 	%f500, %f184, %f497;
	mov.f32 	%f501, 0f42340000;
	div.approx.f32 	%f502, %f500, %f501;
	add.f32 	%f503, %f497, %f502;
	sub.f32 	%f504, %f184, %f503;
	fma.rn.f32 	%f505, %f500, %f504, %f499;
	sub.f32 	%f506, %f185, %f503;
	mov.f32 	%f507, 0f42380000;
	div.approx.f32 	%f508, %f506, %f507;
	add.f32 	%f509, %f503, %f508;
	sub.f32 	%f510, %f185, %f509;
	fma.rn.f32 	%f511, %f506, %f510, %f505;
	sub.f32 	%f512, %f186, %f509;
	mov.f32 	%f513, 0f423C0000;
	div.approx.f32 	%f514, %f512, %f513;
	add.f32 	%f515, %f509, %f514;
	sub.f32 	%f516, %f186, %f515;
	fma.rn.f32 	%f517, %f512, %f516, %f511;
	sub.f32 	%f518, %f187, %f515;
	mov.f32 	%f519, 0f42400000;
	div.approx.f32 	%f520, %f518, %f519;
	add.f32 	%f521, %f515, %f520;
	sub.f32 	%f522, %f187, %f521;
	fma.rn.f32 	%f523, %f518, %f522, %f517;
	add.s64 	%rd120, %rd35, 1536;
	shr.s64 	%rd121, %rd120, 63;
	shr.u64 	%rd122, %rd121, 61;
	add.s64 	%rd123, %rd120, %rd122;
	shl.b64 	%rd124, %rd123, 1;
	and.b64  	%rd125, %rd124, -16;
	add.s64 	%rd126, %rd6, %rd125;
	ld.global.v2.u64 	{%rd127, %rd128}, [%rd126];
	mov.b64 	{%r230, %r236}, %rd128;
	mov.b64 	{%r218, %r224}, %rd127;
	ld.global.v2.u64 	{%rd129, %rd130}, [%rd9+3072];
	mov.b64 	{%r234, %r240}, %rd130;
	mov.b64 	{%r222, %r228}, %rd129;
	add.s64 	%rd131, %rd46, %rd125;
	ld.global.v2.u64 	{%rd132, %rd133}, [%rd131];
	mov.b64 	{%r231, %r237}, %rd133;
	mov.b64 	{%r219, %r225}, %rd132;
	// begin inline asm
	{add.f16x2 %r217,%r218,%r219;
}
	// end inline asm
	// begin inline asm
	{add.f16x2 %r220,%r217,%r222;
}
	// end inline asm
	// begin inline asm
	{add.f16x2 %r223,%r224,%r225;
}
	// end inline asm
	// begin inline asm
	{add.f16x2 %r226,%r223,%r228;
}
	// end inline asm
	// begin inline asm
	{add.f16x2 %r229,%r230,%r231;
}
	// end inline asm
	// begin inline asm
	{add.f16x2 %r232,%r229,%r234;
}
	// end inline asm
	// begin inline asm
	{add.f16x2 %r235,%r236,%r237;
}
	// end inline asm
	// begin inline asm
	{add.f16x2 %r238,%r235,%r240;
}
	// end inline asm
	// begin inline asm
	{.reg .f16 low,high;
  mov.b32 {low,high},%r220;
  cvt.f32.f16 %f188, low;}

	// end inline asm
	// begin inline asm
	{.reg .f16 low,high;
  mov.b32 {low,high},%r220;
  cvt.f32.f16 %f189, high;}

	// end inline asm
	// begin inline asm
	{.reg .f16 low,high;
  mov.b32 {low,high},%r226;
  cvt.f32.f16 %f190, low;}

	// end inline asm
	// begin inline asm
	{.reg .f16 low,high;
  mov.b32 {low,high},%r226;
  cvt.f32.f16 %f191, high;}

	// end inline asm
	// begin inline asm
	{.reg .f16 low,high;
  mov.b32 {low,high},%r232;
  cvt.f32.f16 %f192, low;}

	// end inline asm
	// begin inline asm
	{.reg .f16 low,high;
  mov.b32 {low,high},%r232;
  cvt.f32.f16 %f193, high;}

	// end inline asm
	// begin inline asm
	{.reg .f16 low,high;
  mov.b32 {low,high},%r238;
  cvt.f32.f16 %f194, low;}

	// end inline asm
	// begin inline asm
	{.reg .f16 low,high;
  mov.b32 {low,high},%r238;
  cvt.f32.f16 %f195, high;}

	// end inline asm
	sub.f32 	%f524, %f188, %f521;
	mov.f32 	%f525, 0f42440000;
	div.approx.f32 	%f526, %f524, %f525;
	add.f32 	%f527, %f521, %f526;
	sub.f32 	%f528, %f188, %f527;
	fma.rn.f32 	%f529, %f524, %f528, %f523;
	sub.f32 	%f530, %f189, %f527;
	mov.f32 	%f531, 0f42480000;
	div.approx.f32 	%f532, %f530, %f531;
	add.f32 	%f533, %f527, %f532;
	sub.f32 	%f534, %f189, %f533;
	fma.rn.f32 	%f535, %f530, %f534, %f529;
	sub.f32 	%f536, %f190, %f533;
	mov.f32 	%f537, 0f424C0000;
	div.approx.f32 	%f538, %f536, %f537;
	add.f32 	%f539, %f533, %f538;
	sub.f32 	%f540, %f190, %f539;
	fma.rn.f32 	%f541, %f536, %f540, %f535;
	sub.f32 	%f542, %f191, %f539;
	mov.f32 	%f543, 0f42500000;
	div.approx.f32 	%f544, %f542, %f543;
	add.f32 	%f545, %f539, %f544;
	sub.f32 	%f546, %f191, %f545;
	fma.rn.f32 	%f547, %f542, %f546, %f541;
	sub.f32 	%f548, %f192, %f545;
	mov.f32 	%f549, 0f42540000;
	div.approx.f32 	%f550, %f548, %f549;
	add.f32 	%f551, %f545, %f550;
	sub.f32 	%f552, %f192, %f551;
	fma.rn.f32 	%f553, %f548, %f552, %f547;
	sub.f32 	%f554, %f193, %f551;
	mov.f32 	%f555, 0f42580000;
	div.approx.f32 	%f556, %f554, %f555;
	add.f32 	%f557, %f551, %f556;
	sub.f32 	%f558, %f193, %f557;
	fma.rn.f32 	%f559, %f554, %f558, %f553;
	sub.f32 	%f560, %f194, %f557;
	mov.f32 	%f561, 0f425C0000;
	div.approx.f32 	%f562, %f560, %f561;
	add.f32 	%f563, %f557, %f562;
	sub.f32 	%f564, %f194, %f563;
	fma.rn.f32 	%f565, %f560, %f564, %f559;
	sub.f32 	%f566, %f195, %f563;
	mov.f32 	%f567, 0f42600000;
	div.approx.f32 	%f568, %f566, %f567;
	add.f32 	%f569, %f563, %f568;
	sub.f32 	%f570, %f195, %f569;
	fma.rn.f32 	%f571, %f566, %f570, %f565;
	add.s64 	%rd134, %rd35, 1792;
	shr.s64 	%rd135, %rd134, 63;
	shr.u64 	%rd136, %rd135, 61;
	add.s64 	%rd137, %rd134, %rd136;
	shl.b64 	%rd138, %rd137, 1;
	and.b64  	%rd139, %rd138, -16;
	add.s64 	%rd140, %rd6, %rd139;
	ld.global.v2.u64 	{%rd141, %rd142}, [%rd140];
	mov.b64 	{%r262, %r268}, %rd142;
	mov.b64 	{%r250, %r256}, %rd141;
	ld.global.v2.u64 	{%rd143, %rd144}, [%rd9+3584];
	mov.b64 	{%r266, %r272}, %rd144;
	mov.b64 	{%r254, %r260}, %rd143;
	add.s64 	%rd145, %rd46, %rd139;
	ld.global.v2.u64 	{%rd146, %rd147}, [%rd145];
	mov.b64 	{%r263, %r269}, %rd147;
	mov.b64 	{%r251, %r257}, %rd146;
	// begin inline asm
	{add.f16x2 %r249,%r250,%r251;
}
	// end inline asm
	// begin inline asm
	{add.f16x2 %r252,%r249,%r254;
}
	// end inline asm
	// begin inline asm
	{add.f16x2 %r255,%r256,%r257;
}
	// end inline asm
	// begin inline asm
	{add.f16x2 %r258,%r255,%r260;
}
	// end inline asm
	// begin inline asm
	{add.f16x2 %r261,%r262,%r263;
}
	// end inline asm
	// begin inline asm
	{add.f16x2 %r264,%r261,%r266;
}
	// end inline asm
	// begin inline asm
	{add.f16x2 %r267,%r268,%r269;
}
	// end inline asm
	// begin inline asm
	{add.f16x2 %r270,%r267,%r272;
}
	// end inline asm
	// begin inline asm
	{.reg .f16 low,high;
  mov.b32 {low,high},%r252;
  cvt.f32.f16 %f196, low;}

	// end inline asm
	// begin inline asm
	{.reg .f16 low,high;
  mov.b32 {low,high},%r252;
  cvt.f32.f16 %f197, high;}

	// end inline asm
	// begin inline asm
	{.reg .f16 low,high;
  mov.b32 {low,high},%r258;
  cvt.f32.f16 %f198, low;}

	// end inline asm
	// begin inline asm
	{.reg .f16 low,high;
  mov.b32 {low,high},%r258;
  cvt.f32.f16 %f199, high;}

	// end inline asm
	// begin inline asm
	{.reg .f16 low,high;
  mov.b32 {low,high},%r264;
  cvt.f32.f16 %f200, low;}

	// end inline asm
	// begin inline asm
	{.reg .f16 low,high;
  mov.b32 {low,high},%r264;
  cvt.f32.f16 %f201, high;}

	// end inline asm
	// begin inline asm
	{.reg .f16 low,high;
  mov.b32 {low,high},%r270;
  cvt.f32.f16 %f202, low;}

	// end inline asm
	// begin inline asm
	{.reg .f16 low,high;
  mov.b32 {low,high},%r270;
  cvt.f32.f16 %f203, high;}

	// end inline asm
	sub.f32 	%f572, %f196, %f569;
	mov.f32 	%f573, 0f42640000;
	div.approx.f32 	%f574, %f572, %f573;
	add.f32 	%f575, %f569, %f574;
	sub.f32 	%f576, %f196, %f575;
	fma.rn.f32 	%f577, %f572, %f576, %f571;
	sub.f32 	%f578, %f197, %f575;
	mov.f32 	%f579, 0f42680000;
	div.approx.f32 	%f580, %f578, %f579;
	add.f32 	%f581, %f575, %f580;
	sub.f32 	%f582, %f197, %f581;
	fma.rn.f32 	%f583, %f578, %f582, %f577;
	sub.f32 	%f584, %f198, %f581;
	mov.f32 	%f585, 0f426C0000;
	div.approx.f32 	%f586, %f584, %f585;
	add.f32 	%f587, %f581, %f586;
	sub.f32 	%f588, %f198, %f587;
	fma.rn.f32 	%f589, %f584, %f588, %f583;
	sub.f32 	%f590, %f199, %f587;
	mov.f32 	%f591, 0f42700000;
	div.approx.f32 	%f592, %f590, %f591;
	add.f32 	%f593, %f587, %f592;
	sub.f32 	%f594, %f199, %f593;
	fma.rn.f32 	%f595, %f590, %f594, %f589;
	sub.f32 	%f596, %f200, %f593;
	mov.f32 	%f597, 0f42740000;
	div.approx.f32 	%f598, %f596, %f597;
	add.f32 	%f599, %f593, %f598;
	sub.f32 	%f600, %f200, %f599;
	fma.rn.f32 	%f601, %f596, %f600, %f595;
	sub.f32 	%f602, %f201, %f599;
	mov.f32 	%f603, 0f42780000;
	div.approx.f32 	%f604, %f602, %f603;
	add.f32 	%f605, %f599, %f604;
	sub.f32 	%f606, %f201, %f605;
	fma.rn.f32 	%f607, %f602, %f606, %f601;
	sub.f32 	%f608, %f202, %f605;
	mov.f32 	%f609, 0f427C0000;
	div.approx.f32 	%f610, %f608, %f609;
	add.f32 	%f611, %f605, %f610;
	sub.f32 	%f612, %f202, %f611;
	fma.rn.f32 	%f613, %f608, %f612, %f607;
	sub.f32 	%f614, %f203, %f611;
	mov.f32 	%f615, 0f42800000;
	div.approx.f32 	%f616, %f614, %f615;
	add.f32 	%f617, %f611, %f616;
	sub.f32 	%f618, %f203, %f617;
	fma.rn.f32 	%f619, %f614, %f618, %f613;
	add.s64 	%rd148, %rd35, 2048;
	shr.s64 	%rd149, %rd148, 63;
	shr.u64 	%rd150, %rd149, 61;
	add.s64 	%rd151, %rd148, %rd150;
	shl.b64 	%rd152, %rd151, 1;
	and.b64  	%rd153, %rd152, -16;
	add.s64 	%rd154, %rd6, %rd153;
	ld.global.v2.u64 	{%rd155, %rd156}, [%rd154];
	mov.b64 	{%r294, %r300}, %rd156;
	mov.b64 	{%r282, %r288}, %rd155;
	ld.global.v2.u64 	{%rd157, %rd158}, [%rd9+4096];
	mov.b64 	{%r298, %r304}, %rd158;
	mov.b64 	{%r286, %r292}, %rd157;
	add.s64 	%rd159, %rd46, %rd153;
	ld.global.v2.u64 	{%rd160, %rd161}, [%rd159];
	mov.b64 	{%r295, %r301}, %rd161;
	mov.b64 	{%r283, %r289}, %rd160;
	// begin inline asm
	{add.f16x2 %r281,%r282,%r283;
}
	// end inline asm
	// begin inline asm
	{add.f16x2 %r284,%r281,%r286;
}
	// end inline asm
	// begin inline asm
	{add.f16x2 %r287,%r288,%r289;
}
	// end inline asm
	// begin inline asm
	{add.f16x2 %r290,%r287,%r292;
}
	// end inline asm
	// begin inline asm
	{add.f16x2 %r293,%r294,%r295;
}
	// end inline asm
	// begin inline asm
	{add.f16x2 %r296,%r293,%r298;
}
	// end inline asm
	// begin inline asm
	{add.f16x2 %r299,%r300,%r301;
}
	// end inline asm
	// begin inline asm
	{add.f16x2 %r302,%r299,%r304;
}
	// end inline asm
	// begin inline asm
	{.reg .f16 low,high;
  mov.b32 {low,high},%r284;
  cvt.f32.f16 %f204, low;}

	// end inline asm
	// begin inline asm
	{.reg .f16 low,high;
  mov.b32 {low,high},%r284;
  cvt.f32.f16 %f205, high;}

	// end inline asm
	// begin inline asm
	{.reg .f16 low,high;
  mov.b32 {low,high},%r290;
  cvt.f32.f16 %f206, low;}

	// end inline asm
	// begin inline asm
	{.reg .f16 low,high;
  mov.b32 {low,high},%r290;
  cvt.f32.f16 %f207, high;}

	// end inline asm
	// begin inline asm
	{.reg .f16 low,high;
  mov.b32 {low,high},%r296;
  cvt.f32.f16 %f208, low;}

	// end inline asm
	// begin inline asm
	{.reg .f16 low,high;
  mov.b32 {low,high},%r296;
  cvt.f32.f16 %f209, high;}

	// end inline asm
	// begin inline asm
	{.reg .f16 low,high;
  mov.b32 {low,high},%r302;
  cvt.f32.f16 %f210, low;}

	// end inline asm
	// begin inline asm
	{.reg .f16 low,high;
  mov.b32 {low,high},%r302;
  cvt.f32.f16 %f211, high;}

	// end inline asm
	sub.f32 	%f620, %f204, %f617;
	mov.f32 	%f621, 0f42820000;
	div.approx.f32 	%f622, %f620, %f621;
	add.f32 	%f623, %f617, %f622;
	sub.f32 	%f624, %f204, %f623;
	fma.rn.f32 	%f625, %f620, %f624, %f619;
	sub.f32 	%f626, %f205, %f623;
	mov.f32 	%f627, 0f42840000;
	div.approx.f32 	%f628, %f626, %f627;
	add.f32 	%f629, %f623, %f628;
	sub.f32 	%f630, %f205, %f629;
	fma.rn.f32 	%f631, %f626, %f630, %f625;
	sub.f32 	%f632, %f206, %f629;
	mov.f32 	%f633, 0f42860000;
	div.approx.f32 	%f634, %f632, %f633;
	add.f32 	%f635, %f629, %f634;
	sub.f32 	%f636, %f206, %f635;
	fma.rn.f32 	%f637, %f632, %f636, %f631;
	sub.f32 	%f638, %f207, %f635;
	mov.f32 	%f639, 0f42880000;
	div.approx.f32 	%f640, %f638, %f639;
	add.f32 	%f641, %f635, %f640;
	sub.f32 	%f642, %f207, %f641;
	fma.rn.f32 	%f643, %f638, %f642, %f637;
	sub.f32 	%f644, %f208, %f641;
	mov.f32 	%f645, 0f428A0000;
	div.approx.f32 	%f646, %f644, %f645;
	add.f32 	%f647, %f641, %f646;
	sub.f32 	%f648, %f208, %f647;
	fma.rn.f32 	%f649, %f644, %f648, %f643;
	sub.f32 	%f650, %f209, %f647;
	mov.f32 	%f651, 0f428C0000;
	div.approx.f32 	%f652, %f650, %f651;
	add.f32 	%f653, %f647, %f652;
	sub.f32 	%f654, %f209, %f653;
	fma.rn.f32 	%f655, %f650, %f654, %f649;
	sub.f32 	%f656, %f210, %f653;
	mov.f32 	%f657, 0f428E0000;
	div.approx.f32 	%f658, %f656, %f657;
	add.f32 	%f659, %f653, %f658;
	sub.f32 	%f660, %f210, %f659;
	fma.rn.f32 	%f661, %f656, %f660, %f655;
	sub.f32 	%f662, %f211, %f659;
	mov.f32 	%f663, 0f42900000;
	div.approx.f32 	%f664, %f662, %f663;
	add.f32 	%f665, %f659, %f664;
	sub.f32 	%f666, %f211, %f665;
	fma.rn.f32 	%f667, %f662, %f666, %f661;
	add.s64 	%rd162, %rd35, 2304;
	shr.s64 	%rd163, %rd162, 63;
	shr.u64 	%rd164, %rd163, 61;
	add.s64 	%rd165, %rd162, %rd164;
	shl.b64 	%rd166, %rd165, 1;
	and.b64  	%rd167, %rd166, -16;
	add.s64 	%rd168, %rd6, %rd167;
	ld.global.v2.u64 	{%rd169, %rd170}, [%rd168];
	mov.b64 	{%r326, %r332}, %rd170;
	mov.b64 	{%r314, %r320}, %rd169;
	ld.global.v2.u64 	{%rd171, %rd172}, [%rd9+4608];
	mov.b64 	{%r330, %r336}, %rd172;
	mov.b64 	{%r318, %r324}, %rd171;
	add.s64 	%rd173, %rd46, %rd167;
	ld.global.v2.u64 	{%rd174, %rd175}, [%rd173];
	mov.b64 	{%r327, %r333}, %rd175;
	mov.b64 	{%r315, %r321}, %rd174;
	// begin inline asm
	{add.f16x2 %r313,%r314,%r315;
}
	// end inline asm
	// begin inline asm
	{add.f16x2 %r316,%r313,%r318;
}
	// end inline asm
	// begin inline asm
	{add.f16x2 %r319,%r320,%r321;
}
	// end inline asm
	// begin inline asm
	{add.f16x2 %r322,%r319,%r324;
}
	// end inline asm
	// begin inline asm
	{add.f16x2 %r325,%r326,%r327;
}
	// end inline asm
	// begin inline asm
	{add.f16x2 %r328,%r325,%r330;
}
	// end inline asm
	// begin inline asm
	{add.f16x2 %r331,%r332,%r333;
}
	// end inline asm
	// begin inline asm
	{add.f16x2 %r334,%r331,%r336;
}
	// end inline asm
	// begin inline asm
	{.reg .f16 low,high;
  mov.b32 {low,high},%r316;
  cvt.f32.f16 %f212, low;}

	// end inline asm
	// begin inline asm
	{.reg .f16 low,high;
  mov.b32 {low,high},%r316;
  cvt.f32.f16 %f213, high;}

	// end inline asm
	// begin inline asm
	{.reg .f16 low,high;
  mov.b32 {low,high},%r322;
  cvt.f32.f16 %f214, low;}

	// end inline asm
	// begin inline asm
	{.reg .f16 low,high;
  mov.b32 {low,high},%r322;
  cvt.f32.f16 %f215, high;}

	// end inline asm
	// begin inline asm
	{.reg .f16 low,high;
  mov.b32 {low,high},%r328;
  cvt.f32.f16 %f216, low;}

	// end inline asm
	// begin inline asm
	{.reg .f16 low,high;
  mov.b32 {low,high},%r328;
  cvt.f32.f16 %f217, high;}

	// end inline asm
	// begin inline asm
	{.reg .f16 low,high;
  mov.b32 {low,high},%r334;
  cvt.f32.f16 %f218, low;}

	// end inline asm
	// begin inline asm
	{.reg .f16 low,high;
  mov.b32 {low,high},%r334;
  cvt.f32.f16 %f219, high;}

	// end inline asm
	sub.f32 	%f668, %f212, %f665;
	mov.f32 	%f669, 0f42920000;
	div.approx.f32 	%f670, %f668, %f669;
	add.f32 	%f671, %f665, %f670;
	sub.f32 	%f672, %f212, %f671;
	fma.rn.f32 	%f673, %f668, %f672, %f667;
	sub.f32 	%f674, %f213, %f671;
	mov.f32 	%f675, 0f42940000;
	div.approx.f32 	%f676, %f674, %f675;
	add.f32 	%f677, %f671, %f676;
	sub.f32 	%f678, %f213, %f677;
	fma.rn.f32 	%f679, %f674, %f678, %f673;
	sub.f32 	%f680, %f214, %f677;
	mov.f32 	%f681, 0f42960000;
	div.approx.f32 	%f682, %f680, %f681;
	add.f32 	%f683, %f677, %f682;
	sub.f32 	%f684, %f214, %f683;
	fma.rn.f32 	%f685, %f680, %f684, %f679;
	sub.f32 	%f686, %f215, %f683;
	mov.f32 	%f687, 0f42980000;
	div.approx.f32 	%f688, %f686, %f687;
	add.f32 	%f689, %f683, %f688;
	sub.f32 	%f690, %f215, %f689;
	fma.rn.f32 	%f691, %f686, %f690, %f685;
	sub.f32 	%f692, %f216, %f689;
	mov.f32 	%f693, 0f429A0000;
	div.approx.f32 	%f694, %f692, %f693;
	add.f32 	%f695, %f689, %f694;
	sub.f32 	%f696, %f216, %f695;
	fma.rn.f32 	%f697, %f692, %f696, %f691;
	sub.f32 	%f698, %f217, %f695;
	mov.f32 	%f699, 0f429C0000;
	div.approx.f32 	%f700, %f698, %f699;
	add.f32 	%f701, %f695, %f700;
	sub.f32 	%f702, %f217, %f701;
	fma.rn.f32 	%f703, %f698, %f702, %f697;
	sub.f32 	%f704, %f218, %f701;
	mov.f32 	%f705, 0f429E0000;
	div.approx.f32 	%f706, %f704, %f705;
	add.f32 	%f707, %f701, %f706;
	sub.f32 	%f708, %f218, %f707;
	fma.rn.f32 	%f709, %f704, %f708, %f703;
	sub.f32 	%f710, %f219, %f707;
	mov.f32 	%f711, 0f42A00000;
	div.approx.f32 	%f712, %f710, %f711;
	add.f32 	%f713, %f707, %f712;
	sub.f32 	%f714, %f219, %f713;
	fma.rn.f32 	%f715, %f710, %f714, %f709;
	add.s64 	%rd176, %rd35, 2560;
	shr.s64 	%rd177, %rd176, 63;
	shr.u64 	%rd178, %rd177, 61;
	add.s64 	%rd179, %rd176, %rd178;
	shl.b64 	%rd180, %rd179, 1;
	and.b64  	%rd181, %rd180, -16;
	add.s64 	%rd182, %rd6, %rd181;
	ld.global.v2.u64 	{%rd183, %rd184}, [%rd182];
	mov.b64 	{%r358, %r364}, %rd184;
	mov.b64 	{%r346, %r352}, %rd183;
	ld.global.v2.u64 	{%rd185, %rd186}, [%rd9+5120];
	mov.b64 	{%r362, %r368}, %rd186;
	mov.b64 	{%r350, %r356}, %rd185;
	add.s64 	%rd187, %rd46, %rd181;
	ld.global.v2.u64 	{%rd188, %rd189}, [%rd187];
	mov.b64 	{%r359, %r365}, %rd189;
	mov.b64 	{%r347, %r353}, %rd188;
	// begin inline asm
	{add.f16x2 %r345,%r346,%r347;
}
	// end inline asm
	// begin inline asm
	{add.f16x2 %r348,%r345,%r350;
}
	// end inline asm
	// begin inline asm
	{add.f16x2 %r351,%r352,%r353;
}
	// end inline asm
	// begin inline asm
	{add.f16x2 %r354,%r351,%r356;
}
	// end inline asm
	// begin inline asm
	{add.f16x2 %r357,%r358,%r359;
}
	// end inline asm
	// begin inline asm
	{add.f16x2 %r360,%r357,%r362;
}
	// end inline asm
	// begin inline asm
	{add.f16x2 %r363,%r364,%r365;
}
	// end inline asm
	// begin inline asm
	{add.f16x2 %r366,%r363,%r368;
}
	// end inline asm
	// begin inline asm
	{.reg .f16 low,high;
  mov.b32 {low,high},%r348;
  cvt.f32.f16 %f220, low;}

	// end inline asm
	// begin inline asm
	{.reg .f16 low,high;
  mov.b32 {low,high},%r348;
  cvt.f32.f16 %f221, high;}

	// end inline asm
	// begin inline asm
	{.reg .f16 low,high;
  mov.b32 {low,high},%r354;
  cvt.f32.f16 %f222, low;}

	// end inline asm
	// begin inline asm
	{.reg .f16 low,high;
  mov.b32 {low,high},%r354;
  cvt.f32.f16 %f223, high;}

	// end inline asm
	// begin inline asm
	{.reg .f16 low,high;
  mov.b32 {low,high},%r360;
  cvt.f32.f16 %f224, low;}

	// end inline asm
	// begin inline asm
	{.reg .f16 low,high;
  mov.b32 {low,high},%r360;
  cvt.f32.f16 %f225, high;}

	// end inline asm
	// begin inline asm
	{.reg .f16 low,high;
  mov.b32 {low,high},%r366;
  cvt.f32.f16 %f226, low;}

	// end inline asm
	// begin inline asm
	{.reg .f16 low,high;
  mov.b32 {low,high},%r366;
  cvt.f32.f16 %f227, high;}

	// end inline asm
	sub.f32 	%f716, %f220, %f713;
	mov.f32 	%f717, 0f42A20000;
	div.approx.f32 	%f718, %f716, %f717;
	add.f32 	%f719, %f713, %f718;
	sub.f32 	%f720, %f220, %f719;
	fma.rn.f32 	%f721, %f716, %f720, %f715;
	sub.f32 	%f722, %f221, %f719;
	mov.f32 	%f723, 0f42A40000;
	div.approx.f32 	%f724, %f722, %f723;
	add.f32 	%f725, %f719, %f724;
	sub.f32 	%f726, %f221, %f725;
	fma.rn.f32 	%f727, %f722, %f726, %f721;
	sub.f32 	%f728, %f222, %f725;
	mov.f32 	%f729, 0f42A60000;
	div.approx.f32 	%f730, %f728, %f729;
	add.f32 	%f731, %f725, %f730;
	sub.f32 	%f732, %f222, %f731;
	fma.rn.f32 	%f733, %f728, %f732, %f727;
	sub.f32 	%f734, %f223, %f731;
	mov.f32 	%f735, 0f42A80000;
	div.approx.f32 	%f736, %f734, %f735;
	add.f32 	%f737, %f731, %f736;
	sub.f32 	%f738, %f223, %f737;
	fma.rn.f32 	%f739, %f734, %f738, %f733;
	sub.f32 	%f740, %f224, %f737;
	mov.f32 	%f741, 0f42AA0000;
	div.approx.f32 	%f742, %f740, %f741;
	add.f32 	%f743, %f737, %f742;
	sub.f32 	%f744, %f224, %f743;
	fma.rn.f32 	%f745, %f740, %f744, %f739;
	sub.f32 	%f746, %f225, %f743;
	mov.f32 	%f747, 0f42AC0000;
	div.approx.f32 	%f748, %f746, %f747;
	add.f32 	%f749, %f743, %f748;
	sub.f32 	%f750, %f225, %f749;
	fma.rn.f32 	%f751, %f746, %f750, %f745;
	sub.f32 	%f752, %f226, %f749;
	mov.f32 	%f753, 0f42AE0000;
	div.approx.f32 	%f754, %f752, %f753;
	add.f32 	%f755, %f749, %f754;
	sub.f32 	%f756, %f226, %f755;
	fma.rn.f32 	%f757, %f752, %f756, %f751;
	sub.f32 	%f758, %f227, %f755;
	mov.f32 	%f759, 0f42B00000;
	div.approx.f32 	%f760, %f758, %f759;
	add.f32 	%f761, %f755, %f760;
	sub.f32 	%f762, %f227, %f761;
	fma.rn.f32 	%f763, %f758, %f762, %f757;
	add.s64 	%rd190, %rd35, 2816;
	shr.s64 	%rd191, %rd190, 63;
	shr.u64 	%rd192, %rd191, 61;
	add.s64 	%rd193, %rd190, %rd192;
	shl.b64 	%rd194, %rd193, 1;
	and.b64  	%rd195, %rd194, -16;
	add.s64 	%rd196, %rd6, %rd195;
	ld.global.v2.u64 	{%rd197, %rd198}, [%rd196];
	mov.b64 	{%r390, %r396}, %rd198;
	mov.b64 	{%r378, %r384}, %rd197;
	ld.global.v2.u64 	{%rd199, %rd200}, [%rd9+5632];
	mov.b64 	{%r394, %r400}, %rd200;
	mov.b64 	{%r382, %r388}, %rd199;
	add.s64 	%rd201, %rd46, %rd195;
	ld.global.v2.u64 	{%rd202, %rd203}, [%rd201];
	mov.b64 	{%r391, %r397}, %rd203;
	mov.b64 	{%r379, %r385}, %rd202;
	// begin inline asm
	{add.f16x2 %r377,%r378,%r379;
}
	// end inline asm
	// begin inline asm
	{add.f16x2 %r380,%r377,%r382;
}
	// end inline asm
	// begin inline asm
	{add.f16x2 %r383,%r384,%r385;
}
	// end inline asm
	// begin inline asm
	{add.f16x2 %r386,%r383,%r388;
}
	// end inline asm
	// begin inline asm
	{add.f16x2 %r389,%r390,%r391;
}
	// end inline asm
	// begin inline asm
	{add.f16x2 %r392,%r389,%r394;
}
	// end inline asm
	// begin inline asm
	{add.f16x2 %r395,%r396,%r397;
}
	// end inline asm
	// begin inline asm
	{add.f16x2 %r398,%r395,%r400;
}
	// end inline asm
	// begin inline asm
	{.reg .f16 low,high;
  mov.b32 {low,high},%r380;
  cvt.f32.f16 %f228, low;}

	// end inline asm
	// begin inline asm
	{.reg .f16 low,high;
  mov.b32 {low,high},%r380;
  cvt.f32.f16 %f229, high;}

	// end inline asm
	// begin inline asm
	{.reg .f16 low,high;
  mov.b32 {low,high},%r386;
  cvt.f32.f16 %f230, low;}

	// end inline asm
	// begin inline asm
	{.reg .f16 low,high;
  mov.b32 {low,high},%r386;
  cvt.f32.f16 %f231, high;}

	// end inline asm
	// begin inline asm
	{.reg .f16 low,high;
  mov.b32 {low,high},%r392;
  cvt.f32.f16 %f232, low;}

	// end inline asm
	// begin inline asm
	{.reg .f16 low,high;
  mov.b32 {low,high},%r392;
  cvt.f32.f16 %f233, high;}

	// end inline asm
	// begin inline asm
	{.reg .f16 low,high;
  mov.b32 {low,high},%r398;
  cvt.f32.f16 %f234, low;}

	// end inline asm
	// begin inline asm
	{.reg .f16 low,high;
  mov.b32 {low,high},%r398;
  cvt.f32.f16 %f235, high;}

	// end inline asm
	sub.f32 	%f764, %f228, %f761;
	mov.f32 	%f765, 0f42B20000;
	div.approx.f32 	%f766, %f764, %f765;
	add.f32 	%f767, %f761, %f766;
	sub.f32 	%f768, %f228, %f767;
	fma.rn.f32 	%f769, %f764, %f768, %f763;
	sub.f32 	%f770, %f229, %f767;
	mov.f32 	%f771, 0f42B40000;
	div.approx.f32 	%f772, %f770, %f771;
	add.f32 	%f773, %f767, %f772;
	sub.f32 	%f774, %f229, %f773;
	fma.rn.f32 	%f775, %f770, %f774, %f769;
	sub.f32 	%f776, %f230, %f773;
	mov.f32 	%f777, 0f42B60000;
	div.approx.f32 	%f778, %f776, %f777;
	add.f32 	%f779, %f773, %f778;
	sub.f32 	%f780, %f230, %f779;
	fma.rn.f32 	%f781, %f776, %f780, %f775;
	sub.f32 	%f782, %f231, %f779;
	mov.f32 	%f783, 0f42B80000;
	div.approx.f32 	%f784, %f782, %f783;
	add.f32 	%f785, %f779, %f784;
	sub.f32 	%f786, %f231, %f785;
	fma.rn.f32 	%f787, %f782, %f786, %f781;
	sub.f32 	%f788, %f232, %f785;
	mov.f32 	%f789, 0f42BA0000;
	div.approx.f32 	%f790, %f788, %f789;
	add.f32 	%f791, %f785, %f790;
	sub.f32 	%f792, %f232, %f791;
	fma.rn.f32 	%f793, %f788, %f792, %f787;
	sub.f32 	%f794, %f233, %f791;
	mov.f32 	%f795, 0f42BC0000;
	div.approx.f32 	%f796, %f794, %f795;
	add.f32 	%f797, %f791, %f796;
	sub.f32 	%f798, %f233, %f797;
	fma.rn.f32 	%f799, %f794, %f798, %f793;
	sub.f32 	%f800, %f234, %f797;
	mov.f32 	%f801, 0f42BE0000;
	div.approx.f32 	%f802, %f800, %f801;
	add.f32 	%f803, %f797, %f802;
	sub.f32 	%f804, %f234, %f803;
	fma.rn.f32 	%f805, %f800, %f804, %f799;
	sub.f32 	%f806, %f235, %f803;
	mov.f32 	%f1059, 0f42C00000;
	div.approx.f32 	%f807, %f806, %f1059;
	add.f32 	%f1057, %f803, %f807;
	sub.f32 	%f808, %f235, %f1057;
	fma.rn.f32 	%f1058, %f806, %f808, %f805;
	mov.b32 	%r409, %f1057;
	shfl.sync.down.b32	%r6|%p3, %r409, 16, 31, -1;
	mov.b32 	%r410, %f1058;
	shfl.sync.down.b32	%r7|%p4, %r410, 16, 31, -1;
	mov.b32 	%r411, 1119879168;
	shfl.sync.down.b32	%r412|%p5, %r411, 16, 31, -1;
	mov.b32 	%f100, %r412;
	setp.eq.f32 	%p6, %f100, 0f00000000;
	@%p6 bra 	$L__BB24_6;
	mov.b32 	%f809, %r7;
	mov.b32 	%f810, %r6;
	add.f32 	%f1059, %f100, 0f42C00000;
	div.approx.f32 	%f811, %f100, %f1059;
	sub.f32 	%f812, %f810, %f1057;
	fma.rn.f32 	%f1057, %f812, %f811, %f1057;
	mul.f32 	%f813, %f812, %f812;
	mul.f32 	%f814, %f813, 0f42C00000;
	fma.rn.f32 	%f815, %f814, %f811, %f809;
	add.f32 	%f1058, %f1058, %f815;
$L__BB24_6:
	mov.b32 	%r413, %f1057;
	shfl.sync.down.b32	%r8|%p7, %r413, 8, 31, -1;
	mov.b32 	%r414, %f1058;
	shfl.sync.down.b32	%r9|%p8, %r414, 8, 31, -1;
	mov.b32 	%r415, %f1059;
	shfl.sync.down.b32	%r416|%p9, %r415, 8, 31, -1;
	mov.b32 	%f107, %r416;
	setp.eq.f32 	%p10, %f107, 0f00000000;
	@%p10 bra 	$L__BB24_8;
	mov.b32 	%f816, %r9;
	mov.b32 	%f817, %r8;
	add.f32 	%f108, %f1059, %f107;
	div.approx.f32 	%f818, %f107, %f108;
	sub.f32 	%f819, %f817, %f1057;
	fma.rn.f32 	%f1057, %f819, %f818, %f1057;
	mul.f32 	%f820, %f819, %f819;
	mul.f32 	%f821, %f1059, %f820;
	fma.rn.f32 	%f822, %f821, %f818, %f816;
	add.f32 	%f1058, %f1058, %f822;
	mov.f32 	%f1059, %f108;
$L__BB24_8:
	mov.b32 	%r417, %f1057;
	shfl.sync.down.b32	%r10|%p11, %r417, 4, 31, -1;
	mov.b32 	%r418, %f1058;
	shfl.sync.down.b32	%r11|%p12, %r418, 4, 31, -1;
	mov.b32 	%r419, %f1059;
	shfl.sync.down.b32	%r420|%p13, %r419, 4, 31, -1;
	mov.b32 	%f114, %r420;
	setp.eq.f32 	%p14, %f114, 0f00000000;
	@%p14 bra 	$L__BB24_10;
	mov.b32 	%f823, %r11;
	mov.b32 	%f824, %r10;
	add.f32 	%f115, %f1059, %f114;
	div.approx.f32 	%f825, %f114, %f115;
	sub.f32 	%f826, %f824, %f1057;
	fma.rn.f32 	%f1057, %f826, %f825, %f1057;
	mul.f32 	%f827, %f826, %f826;
	mul.f32 	%f828, %f1059, %f827;
	fma.rn.f32 	%f829, %f828, %f825, %f823;
	add.f32 	%f1058, %f1058, %f829;
	mov.f32 	%f1059, %f115;
$L__BB24_10:
	mov.b32 	%r421, %f1057;
	shfl.sync.down.b32	%r12|%p15, %r421, 2, 31, -1;
	mov.b32 	%r422, %f1058;
	shfl.sync.down.b32	%r13|%p16, %r422, 2, 31, -1;
	mov.b32 	%r423, %f1059;
	shfl.sync.down.b32	%r424|%p17, %r423, 2, 31, -1;
	mov.b32 	%f121, %r424;
	setp.eq.f32 	%p18, %f121, 0f00000000;
	@%p18 bra 	$L__BB24_12;
	mov.b32 	%f830, %r13;
	mov.b32 	%f831, %r12;
	add.f32 	%f122, %f1059, %f121;
	div.approx.f32 	%f832, %f121, %f122;
	sub.f32 	%f833, %f831, %f1057;
	fma.rn.f32 	%f1057, %f833, %f832, %f1057;
	mul.f32 	%f834, %f833, %f833;
	mul.f32 	%f835, %f1059, %f834;
	fma.rn.f32 	%f836, %f835, %f832, %f830;
	add.f32 	%f1058, %f1058, %f836;
	mov.f32 	%f1059, %f122;
$L__BB24_12:
	mov.b32 	%r425, %f1057;
	shfl.sync.down.b32	%r14|%p19, %r425, 1, 31, -1;
	mov.b32 	%r426, %f1058;
	shfl.sync.down.b32	%r15|%p20, %r426, 1, 31, -1;
	mov.b32 	%r427, %f1059;
	shfl.sync.down.b32	%r428|%p21, %r427, 1, 31, -1;
	mov.b32 	%f128, %r428;
	setp.eq.f32 	%p22, %f128, 0f00000000;
	@%p22 bra 	$L__BB24_14;
	mov.b32 	%f837, %r15;
	mov.b32 	%f838, %r14;
	add.f32 	%f129, %f1059, %f128;
	div.approx.f32 	%f839, %f128, %f129;
	sub.f32 	%f840, %f838, %f1057;
	fma.rn.f32 	%f1057, %f840, %f839, %f1057;
	mul.f32 	%f841, %f840, %f840;
	mul.f32 	%f842, %f1059, %f841;
	fma.rn.f32 	%f843, %f842, %f839, %f837;
	add.f32 	%f1058, %f1058, %f843;
	mov.f32 	%f1059, %f129;
$L__BB24_14:
	mov.b32 	%r429, %f1057;
	shfl.sync.idx.b32	%r16|%p23, %r429, 0, 31, -1;
	mov.b32 	%r430, %f1058;
	shfl.sync.idx.b32	%r431|%p24, %r430, 0, 31, -1;
	mov.b32 	%r432, %f1059;
	shfl.sync.idx.b32	%r433|%p25, %r432, 0, 31, -1;
	mov.b32 	%f844, %r431;
	mov.b32 	%f845, %r433;
	div.approx.f32 	%f846, %f844, %f845;
	max.f32 	%f847, %f846, 0f00000000;
	add.f32 	%f848, %f847, %f1;
	abs.f32 	%f135, %f848;
	setp.lt.f32 	%p26, %f135, 0f00800000;
	mul.f32 	%f849, %f848, 0f4B800000;
	selp.f32 	%f136, %f849, %f848, %p26;
	mov.b32 	%r17, %f136;
	add.s32 	%r434, %r17, -8388608;
	setp.gt.u32 	%p27, %r434, 2130706431;
	@%p27 bra 	$L__BB24_16;
	and.b32  	%r435, %r17, 16777215;
	or.b32  	%r436, %r435, 1056964608;
	mov.b32 	%f850, %r436;
	sub.s32 	%r437, %r436, %r17;
	add.s32 	%r438, %r437, 201326592;
	selp.b32 	%r439, %r438, %r437, %p26;
	rsqrt.approx.ftz.f32 	%f851, %f850;
	mul.f32 	%f852, %f851, %f851;
	neg.f32 	%f853, %f852;
	fma.rn.f32 	%f854, %f851, %f851, %f853;
	neg.f32 	%f855, %f850;
	fma.rn.f32 	%f856, %f852, %f855, 0f3F800000;
	fma.rn.f32 	%f857, %f854, %f855, %f856;
	fma.rn.f32 	%f858, %f857, 0f3EC00000, 0f3F000000;
	mul.f32 	%f859, %f851, %f857;
	fma.rn.f32 	%f860, %f858, %f859, %f851;
	shr.s32 	%r440, %r439, 1;
	mov.b32 	%r441, %f860;
	add.s32 	%r442, %r440, %r441;
	mov.b32 	%f1069, %r442;
	bra.uni 	$L__BB24_17;
$L__BB24_16:
	rsqrt.approx.ftz.f32 	%f1069, %f136;
$L__BB24_17:
	setp.ne.s32 	%p29, %r3, 0;
	@%p29 bra 	$L__BB24_19;
	shl.b64 	%rd204, %rd14, 2;
	add.s64 	%rd205, %rd12, %rd204;
	st.global.u32 	[%rd205], %r16;
	add.s64 	%rd206, %rd13, %rd204;
	st.global.f32 	[%rd206], %f1069;
$L__BB24_19:
	mov.b32 	%f957, %r16;
	cvt.u32.u64 	%r779, %rd14;
	sub.f32 	%f958, %f140, %f957;
	mul.f32 	%f861, %f1069, %f958;
	sub.f32 	%f959, %f141, %f957;
	mul.f32 	%f862, %f1069, %f959;
	sub.f32 	%f960, %f142, %f957;
	mul.f32 	%f863, %f1069, %f960;
	sub.f32 	%f961, %f143, %f957;
	mul.f32 	%f864, %f1069, %f961;
	sub.f32 	%f962, %f144, %f957;
	mul.f32 	%f865, %f1069, %f962;
	sub.f32 	%f963, %f145, %f957;
	mul.f32 	%f866, %f1069, %f963;
	sub.f32 	%f964, %f146, %f957;
	mul.f32 	%f867, %f1069, %f964;
	sub.f32 	%f965, %f147, %f957;
	mul.f32 	%f868, %f1069, %f965;
	sub.f32 	%f966, %f148, %f957;
	mul.f32 	%f869, %f1069, %f966;
	sub.f32 	%f967, %f149, %f957;
	mul.f32 	%f870, %f1069, %f967;
	sub.f32 	%f968, %f150, %f957;
	mul.f32 	%f871, %f1069, %f968;
	sub.f32 	%f969, %f151, %f957;
	mul.f32 	%f872, %f1069, %f969;
	sub.f32 	%f970, %f152, %f957;
	mul.f32 	%f873, %f1069, %f970;
	sub.f32 	%f971, %f153, %f957;
	mul.f32 	%f874, %f1069, %f971;
	sub.f32 	%f972, %f154, %f957;
	mul.f32 	%f875, %f1069, %f972;
	sub.f32 	%f973, %f155, %f957;
	mul.f32 	%f876, %f1069, %f973;
	sub.f32 	%f974, %f156, %f957;
	mul.f32 	%f877, %f1069, %f974;
	sub.f32 	%f975, %f157, %f957;
	mul.f32 	%f878, %f1069, %f975;
	sub.f32 	%f976, %f158, %f957;
	mul.f32 	%f879, %f1069, %f976;
	sub.f32 	%f977, %f159, %f957;
	mul.f32 	%f880, %f1069, %f977;
	sub.f32 	%f978, %f160, %f957;
	mul.f32 	%f881, %f1069, %f978;
	sub.f32 	%f979, %f161, %f957;
	mul.f32 	%f882, %f1069, %f979;
	sub.f32 	%f980, %f162, %f957;
	mul.f32 	%f883, %f1069, %f980;
	sub.f32 	%f981, %f163, %f957;
	mul.f32 	%f884, %f1069, %f981;
	sub.f32 	%f982, %f164, %f957;
	mul.f32 	%f885, %f1069, %f982;
	sub.f32 	%f983, %f165, %f957;
	mul.f32 	%f886, %f1069, %f983;
	sub.f32 	%f984, %f166, %f957;
	mul.f32 	%f887, %f1069, %f984;
	sub.f32 	%f985, %f167, %f957;
	mul.f32 	%f888, %f1069, %f985;
	sub.f32 	%f986, %f168, %f957;
	mul.f32 	%f889, %f1069, %f986;
	sub.f32 	%f987, %f169, %f957;
	mul.f32 	%f890, %f1069, %f987;
	sub.f32 	%f988, %f170, %f957;
	mul.f32 	%f891, %f1069, %f988;
	sub.f32 	%f989, %f171, %f957;
	mul.f32 	%f892, %f1069, %f989;
	sub.f32 	%f990, %f172, %f957;
	mul.f32 	%f893, %f1069, %f990;
	sub.f32 	%f991, %f173, %f957;
	mul.f32 	%f894, %f1069, %f991;
	sub.f32 	%f992, %f174, %f957;
	mul.f32 	%f895, %f1069, %f992;
	sub.f32 	%f993, %f175, %f957;
	mul.f32 	%f896, %f1069, %f993;
	sub.f32 	%f994, %f176, %f957;
	mul.f32 	%f897, %f1069, %f994;
	sub.f32 	%f995, %f177, %f957;
	mul.f32 	%f898, %f1069, %f995;
	sub.f32 	%f996, %f178, %f957;
	mul.f32 	%f899, %f1069, %f996;
	sub.f32 	%f997, %f179, %f957;
	mul.f32 	%f900, %f1069, %f997;
	sub.f32 	%f998, %f180, %f957;
	mul.f32 	%f901, %f1069, %f998;
	sub.f32 	%f999, %f181, %f957;
	mul.f32 	%f902, %f1069, %f999;
	sub.f32 	%f1000, %f182, %f957;
	mul.f32 	%f903, %f1069, %f1000;
	sub.f32 	%f1001, %f183, %f957;
	mul.f32 	%f904, %f1069, %f1001;
	sub.f32 	%f1002, %f184, %f957;
	mul.f32 	%f905, %f1069, %f1002;
	sub.f32 	%f1003, %f185, %f957;
	mul.f32 	%f906, %f1069, %f1003;
	sub.f32 	%f1004, %f186, %f957;
	mul.f32 	%f907, %f1069, %f1004;
	sub.f32 	%f1005, %f187, %f957;
	mul.f32 	%f908, %f1069, %f1005;
	sub.f32 	%f1006, %f188, %f957;
	mul.f32 	%f909, %f1069, %f1006;
	sub.f32 	%f1007, %f189, %f957;
	mul.f32 	%f910, %f1069, %f1007;
	sub.f32 	%f1008, %f190, %f957;
	mul.f32 	%f911, %f1069, %f1008;
	sub.f32 	%f1009, %f191, %f957;
	mul.f32 	%f912, %f1069, %f1009;
	sub.f32 	%f1010, %f192, %f957;
	mul.f32 	%f913, %f1069, %f1010;
	sub.f32 	%f1011, %f193, %f957;
	mul.f32 	%f914, %f1069, %f1011;
	sub.f32 	%f1012, %f194, %f957;
	mul.f32 	%f915, %f1069, %f1012;
	sub.f32 	%f1013, %f195, %f957;
	mul.f32 	%f916, %f1069, %f1013;
	sub.f32 	%f1014, %f196, %f957;
	mul.f32 	%f917, %f1069, %f1014;
	sub.f32 	%f1015, %f197, %f957;
	mul.f32 	%f918, %f1069, %f1015;
	sub.f32 	%f1016, %f198, %f957;
	mul.f32 	%f919, %f1069, %f1016;
	sub.f32 	%f1017, %f199, %f957;
	mul.f32 	%f920, %f1069, %f1017;
	sub.f32 	%f1018, %f200, %f957;
	mul.f32 	%f921, %f1069, %f1018;
	sub.f32 	%f1019, %f201, %f957;
	mul.f32 	%f922, %f1069, %f1019;
	sub.f32 	%f1020, %f202, %f957;
	mul.f32 	%f923, %f1069, %f1020;
	sub.f32 	%f1021, %f203, %f957;
	mul.f32 	%f924, %f1069, %f1021;
	sub.f32 	%f1022, %f204, %f957;
	mul.f32 	%f925, %f1069, %f1022;
	sub.f32 	%f1023, %f205, %f957;
	mul.f32 	%f926, %f1069, %f1023;
	sub.f32 	%f1024, %f206, %f957;
	mul.f32 	%f927, %f1069, %f1024;
	sub.f32 	%f1025, %f207, %f957;
	mul.f32 	%f928, %f1069, %f1025;
	sub.f32 	%f1026, %f208, %f957;
	mul.f32 	%f929, %f1069, %f1026;
	sub.f32 	%f1027, %f209, %f957;
	mul.f32 	%f930, %f1069, %f1027;
	sub.f32 	%f1028, %f210, %f957;
	mul.f32 	%f931, %f1069, %f1028;
	sub.f32 	%f1029, %f211, %f957;
	mul.f32 	%f932, %f1069, %f1029;
	sub.f32 	%f1030, %f212, %f957;
	mul.f32 	%f933, %f1069, %f1030;
	sub.f32 	%f1031, %f213, %f957;
	mul.f32 	%f934, %f1069, %f1031;
	sub.f32 	%f1032, %f214, %f957;
	mul.f32 	%f935, %f1069, %f1032;
	sub.f32 	%f1033, %f215, %f957;
	mul.f32 	%f936, %f1069, %f1033;
	sub.f32 	%f1034, %f216, %f957;
	mul.f32 	%f937, %f1069, %f1034;
	sub.f32 	%f1035, %f217, %f957;
	mul.f32 	%f938, %f1069, %f1035;
	sub.f32 	%f1036, %f218, %f957;
	mul.f32 	%f939, %f1069, %f1036;
	sub.f32 	%f1037, %f219, %f957;
	mul.f32 	%f940, %f1069, %f1037;
	sub.f32 	%f1038, %f220, %f957;
	mul.f32 	%f941, %f1069, %f1038;
	sub.f32 	%f1039, %f221, %f957;
	mul.f32 	%f942, %f1069, %f1039;
	sub.f32 	%f1040, %f222, %f957;
	mul.f32 	%f943, %f1069, %f1040;
	sub.f32 	%f1041, %f223, %f957;
	mul.f32 	%f944, %f1069, %f1041;
	sub.f32 	%f1042, %f224, %f957;
	mul.f32 	%f945, %f1069, %f1042;
	sub.f32 	%f1043, %f225, %f957;
	mul.f32 	%f946, %f1069, %f1043;
	sub.f32 	%f1044, %f226, %f957;
	mul.f32 	%f947, %f1069, %f1044;
	sub.f32 	%f1045, %f227, %f957;
	mul.f32 	%f948, %f1069, %f1045;
	sub.f32 	%f1046, %f228, %f957;
	mul.f32 	%f949, %f1069, %f1046;
	sub.f32 	%f1047, %f229, %f957;
	mul.f32 	%f950, %f1069, %f1047;
	sub.f32 	%f1048, %f230, %f957;
	mul.f32 	%f951, %f1069, %f1048;
	sub.f32 	%f1049, %f231, %f957;
	mul.f32 	%f952, %f1069, %f1049;
	sub.f32 	%f1050, %f232, %f957;
	mul.f32 	%f953, %f1069, %f1050;
	sub.f32 	%f1051, %f233, %f957;
	mul.f32 	%f954, %f1069, %f1051;
	sub.f32 	%f1052, %f234, %f957;
	mul.f32 	%f955, %f1069, %f1052;
	sub.f32 	%f1053, %f235, %f957;
	mul.f32 	%f956, %f1069, %f1053;
	mad.lo.s64 	%rd207, %rd20, %rd14, %rd8;
	ld.global.v2.u64 	{%rd208, %rd209}, [%rd10];
	mov.b64 	{%r460, %r467}, %rd209;
	mov.b64 	{%r446, %r453}, %rd208;
	ld.global.v2.u64 	{%rd210, %rd211}, [%rd11];
	mov.b64 	{%r463, %r470}, %rd211;
	mov.b64 	{%r449, %r456}, %rd210;
	// begin inline asm
	{ cvt.rn.f16x2.f32 %r443, %f862, %f861; }

	// end inline asm
	// begin inline asm
	{mul.f16x2 %r444,%r443,%r446;
}
	// end inline asm
	// begin inline asm
	{add.f16x2 %r447,%r444,%r449;
}
	// end inline asm
	// begin inline asm
	{ cvt.rn.f16x2.f32 %r450, %f864, %f863; }

	// end inline asm
	// begin inline asm
	{mul.f16x2 %r451,%r450,%r453;
}
	// end inline asm
	// begin inline asm
	{add.f16x2 %r454,%r451,%r456;
}
	// end inline asm
	// begin inline asm
	{ cvt.rn.f16x2.f32 %r457, %f866, %f865; }

	// end inline asm
	// begin inline asm
	{mul.f16x2 %r458,%r457,%r460;
}
	// end inline asm
	// begin inline asm
	{add.f16x2 %r461,%r458,%r463;
}
	// end inline asm
	// begin inline asm
	{ cvt.rn.f16x2.f32 %r464, %f868, %f867; }

	// end inline asm
	// begin inline asm
	{mul.f16x2 %r465,%r464,%r467;
}
	// end inline asm
	// begin inline asm
	{add.f16x2 %r468,%r465,%r470;
}
	// end inline asm
	shr.s64 	%rd212, %rd207, 63;
	shr.u64 	%rd213, %rd212, 61;
	add.s64 	%rd214, %rd207, %rd213;
	shl.b64 	%rd215, %rd214, 1;
	and.b64  	%rd216, %rd215, -16;
	add.s64 	%rd217, %rd7, %rd216;
	st.global.v4.u32 	[%rd217], {%r447, %r454, %r461, %r468};
	add.s64 	%rd218, %rd207, 256;
	ld.global.v2.u64 	{%rd219, %rd220}, [%rd10+512];
	mov.b64 	{%r488, %r495}, %rd220;
	mov.b64 	{%r474, %r481}, %rd219;
	ld.global.v2.u64 	{%rd221, %rd222}, [%rd11+512];
	mov.b64 	{%r491, %r498}, %rd222;
	mov.b64 	{%r477, %r484}, %rd221;
	// begin inline asm
	{ cvt.rn.f16x2.f32 %r471, %f870, %f869; }

	// end inline asm
	// begin inline asm
	{mul.f16x2 %r472,%r471,%r474;
}
	// end inline asm
	// begin inline asm
	{add.f16x2 %r475,%r472,%r477;
}
	// end inline asm
	// begin inline asm
	{ cvt.rn.f16x2.f32 %r478, %f872, %f871; }

	// end inline asm
	// begin inline asm
	{mul.f16x2 %r479,%r478,%r481;
}
	// end inline asm
	// begin inline asm
	{add.f16x2 %r482,%r479,%r484;
}
	// end inline asm
	// begin inline asm
	{ cvt.rn.f16x2.f32 %r485, %f874, %f873; }

	// end inline asm
	// begin inline asm
	{mul.f16x2 %r486,%r485,%r488;
}
	// end inline asm
	// begin inline asm
	{add.f16x2 %r489,%r486,%r491;
}
	// end inline asm
	// begin inline asm
	{ cvt.rn.f16x2.f32 %r492, %f876, %f875; }

	// end inline asm
	// begin inline asm
	{mul.f16x2 %r493,%r492,%r495;
}
	// end inline asm
	// begin inline asm
	{add.f16x2 %r496,%r493,%r498;
}
	// end inline asm
	shr.s64 	%rd223, %rd218, 63;
	shr.u64 	%rd224, %rd223, 61;
	add.s64 	%rd225, %rd218, %rd224;
	shl.b64 	%rd226, %rd225, 1;
	and.b64  	%rd227, %rd226, -16;
	add.s64 	%rd228, %rd7, %rd227;
	st.global.v4.u32 	[%rd228], {%r475, %r482, %r489, %r496};
	add.s64 	%rd229, %rd207, 512;
	ld.global.v2.u64 	{%rd230, %rd231}, [%rd10+1024];
	mov.b64 	{%r516, %r523}, %rd231;
	mov.b64 	{%r502, %r509}, %rd230;
	ld.global.v2.u64 	{%rd232, %rd233}, [%rd11+1024];
	mov.b64 	{%r519, %r526}, %rd233;
	mov.b64 	{%r505, %r512}, %rd232;
	// begin inline asm
	{ cvt.rn.f16x2.f32 %r499, %f878, %f877; }

	// end inline asm
	// begin inline asm
	{mul.f16x2 %r500,%r499,%r502;
}
	// end inline asm
	// begin inline asm
	{add.f16x2 %r503,%r500,%r505;
}
	// end inline asm
	// begin inline asm
	{ cvt.rn.f16x2.f32 %r506, %f880, %f879; }

	// end inline asm
	// begin inline asm
	{mul.f16x2 %r507,%r506,%r509;
}
	// end inline asm
	// begin inline asm
	{add.f16x2 %r510,%r507,%r512;
}
	// end inline asm
	// begin inline asm
	{ cvt.rn.f16x2.f32 %r513, %f882, %f881; }

	// end inline asm
	// begin inline asm
	{mul.f16x2 %r514,%r513,%r516;
}
	// end inline asm
	// begin inline asm
	{add.f16x2 %r517,%r514,%r519;
}
	// end inline asm
	// begin inline asm
	{ cvt.rn.f16x2.f32 %r520, %f884, %f883; }

	// end inline asm
	// begin inline asm
	{mul.f16x2 %r521,%r520,%r523;
}
	// end inline asm
	// begin inline asm
	{add.f16x2 %r524,%r521,%r526;
}
	// end inline asm
	shr.s64 	%rd234, %rd229, 63;
	shr.u64 	%rd235, %rd234, 61;
	add.s64 	%rd236, %rd229, %rd235;
	shl.b64 	%rd237, %rd236, 1;
	and.b64  	%rd238, %rd237, -16;
	add.s64 	%rd239, %rd7, %rd238;
	st.global.v4.u32 	[%rd239], {%r503, %r510, %r517, %r524};
	add.s64 	%rd240, %rd207, 768;
	ld.global.v2.u64 	{%rd241, %rd242}, [%rd10+1536];
	mov.b64 	{%r544, %r551}, %rd242;
	mov.b64 	{%r530, %r537}, %rd241;
	ld.global.v2.u64 	{%rd243, %rd244}, [%rd11+1536];
	mov.b64 	{%r547, %r554}, %rd244;
	mov.b64 	{%r533, %r540}, %rd243;
	// begin inline asm
	{ cvt.rn.f16x2.f32 %r527, %f886, %f885; }

	// end inline asm
	// begin inline asm
	{mul.f16x2 %r528,%r527,%r530;
}
	// end inline asm
	// begin inline asm
	{add.f16x2 %r531,%r528,%r533;
}
	// end inline asm
	// begin inline asm
	{ cvt.rn.f16x2.f32 %r534, %f888, %f887; }

	// end inline asm
	// begin inline asm
	{mul.f16x2 %r535,%r534,%r537;
}
	// end inline asm
	// begin inline asm
	{add.f16x2 %r538,%r535,%r540;
}
	// end inline asm
	// begin inline asm
	{ cvt.rn.f16x2.f32 %r541, %f890, %f889; }

	// end inline asm
	// begin inline asm
	{mul.f16x2 %r542,%r541,%r544;
}
	// end inline asm
	// begin inline asm
	{add.f16x2 %r545,%r542,%r547;
}
	// end inline asm
	// begin inline asm
	{ cvt.rn.f16x2.f32 %r548, %f892, %f891; }

	// end inline asm
	// begin inline asm
	{mul.f16x2 %r549,%r548,%r551;
}
	// end inline asm
	// begin inline asm
	{add.f16x2 %r552,%r549,%r554;
}
	// end inline asm
	shr.s64 	%rd245, %rd240, 63;
	shr.u64 	%rd246, %rd245, 61;
	add.s64 	%rd247, %rd240, %rd246;
	shl.b64 	%rd248, %rd247, 1;
	and.b64  	%rd249, %rd248, -16;
	add.s64 	%rd250, %rd7, %rd249;
	st.global.v4.u32 	[%rd250], {%r531, %r538, %r545, %r552};
	add.s64 	%rd251, %rd207, 1024;
	ld.global.v2.u64 	{%rd252, %rd253}, [%rd10+2048];
	mov.b64 	{%r572, %r579}, %rd253;
	mov.b64 	{%r558, %r565}, %rd252;
	ld.global.v2.u64 	{%rd254, %rd255}, [%rd11+2048];
	mov.b64 	{%r575, %r582}, %rd255;
	mov.b64 	{%r561, %r568}, %rd254;
	// begin inline asm
	{ cvt.rn.f16x2.f32 %r555, %f894, %f893; }

	// end inline asm
	// begin inline asm
	{mul.f16x2 %r556,%r555,%r558;
}
	// end inline asm
	// begin inline asm
	{add.f16x2 %r559,%r556,%r561;
}
	// end inline asm
	// begin inline asm
	{ cvt.rn.f16x2.f32 %r562, %f896, %f895; }

	// end inline asm
	// begin inline asm
	{mul.f16x2 %r563,%r562,%r565;
}
	// end inline asm
	// begin inline asm
	{add.f16x2 %r566,%r563,%r568;
}
	// end inline asm
	// begin inline asm
	{ cvt.rn.f16x2.f32 %r569, %f898, %f897; }

	// end inline asm
	// begin inline asm
	{mul.f16x2 %r570,%r569,%r572;
}
	// end inline asm
	// begin inline asm
	{add.f16x2 %r573,%r570,%r575;
}
	// end inline asm
	// begin inline asm
	{ cvt.rn.f16x2.f32 %r576, %f900, %f899; }

	// end inline asm
	// begin inline asm
	{mul.f16x2 %r577,%r576,%r579;
}
	// end inline asm
	// begin inline asm
	{add.f16x2 %r580,%r577,%r582;
}
	// end inline asm
	shr.s64 	%rd256, %rd251, 63;
	shr.u64 	%rd257, %rd256, 61;
	add.s64 	%rd258, %rd251, %rd257;
	shl.b64 	%rd259, %rd258, 1;
	and.b64  	%rd260, %rd259, -16;
	add.s64 	%rd261, %rd7, %rd260;
	st.global.v4.u32 	[%rd261], {%r559, %r566, %r573, %r580};
	add.s64 	%rd262, %rd207, 1280;
	ld.global.v2.u64 	{%rd263, %rd264}, [%rd10+2560];
	mov.b64 	{%r600, %r607}, %rd264;
	mov.b64 	{%r586, %r593}, %rd263;
	ld.global.v2.u64 	{%rd265, %rd266}, [%rd11+2560];
	mov.b64 	{%r603, %r610}, %rd266;
	mov.b64 	{%r589, %r596}, %rd265;
	// begin inline asm
	{ cvt.rn.f16x2.f32 %r583, %f902, %f901; }

	// end inline asm
	// begin inline asm
	{mul.f16x2 %r584,%r583,%r586;
}
	// end inline asm
	// begin inline asm
	{add.f16x2 %r587,%r584,%r589;
}
	// end inline asm
	// begin inline asm
	{ cvt.rn.f16x2.f32 %r590, %f904, %f903; }

	// end inline asm
	// begin inline asm
	{mul.f16x2 %r591,%r590,%r593;
}
	// end inline asm
	// begin inline asm
	{add.f16x2 %r594,%r591,%r596;
}
	// end inline asm
	// begin inline asm
	{ cvt.rn.f16x2.f32 %r597, %f906, %f905; }

	// end inline asm
	// begin inline asm
	{mul.f16x2 %r598,%r597,%r600;
}
	// end inline asm
	// begin inline asm
	{add.f16x2 %r601,%r598,%r603;
}
	// end inline asm
	// begin inline asm
	{ cvt.rn.f16x2.f32 %r604, %f908, %f907; }

	// end inline asm
	// begin inline asm
	{mul.f16x2 %r605,%r604,%r607;
}
	// end inline asm
	// begin inline asm
	{add.f16x2 %r608,%r605,%r610;
}
	// end inline asm
	shr.s64 	%rd267, %rd262, 63;
	shr.u64 	%rd268, %rd267, 61;
	add.s64 	%rd269, %rd262, %rd268;
	shl.b64 	%rd270, %rd269, 1;
	and.b64  	%rd271, %rd270, -16;
	add.s64 	%rd272, %rd7, %rd271;
	st.global.v4.u32 	[%rd272], {%r587, %r594, %r601, %r608};
	add.s64 	%rd273, %rd207, 1536;
	ld.global.v2.u64 	{%rd274, %rd275}, [%rd10+3072];
	mov.b64 	{%r628, %r635}, %rd275;
	mov.b64 	{%r614, %r621}, %rd274;
	ld.global.v2.u64 	{%rd276, %rd277}, [%rd11+3072];
	mov.b64 	{%r631, %r638}, %rd277;
	mov.b64 	{%r617, %r624}, %rd276;
	// begin inline asm
	{ cvt.rn.f16x2.f32 %r611, %f910, %f909; }

	// end inline asm
	// begin inline asm
	{mul.f16x2 %r612,%r611,%r614;
}
	// end inline asm
	// begin inline asm
	{add.f16x2 %r615,%r612,%r617;
}
	// end inline asm
	// begin inline asm
	{ cvt.rn.f16x2.f32 %r618, %f912, %f911; }

	// end inline asm
	// begin inline asm
	{mul.f16x2 %r619,%r618,%r621;
}
	// end inline asm
	// begin inline asm
	{add.f16x2 %r622,%r619,%r624;
}
	// end inline asm
	// begin inline asm
	{ cvt.rn.f16x2.f32 %r625, %f914, %f913; }

	// end inline asm
	// begin inline asm
	{mul.f16x2 %r626,%r625,%r628;
}
	// end inline asm
	// begin inline asm
	{add.f16x2 %r629,%r626,%r631;
}
	// end inline asm
	// begin inline asm
	{ cvt.rn.f16x2.f32 %r632, %f916, %f915; }

	// end inline asm
	// begin inline asm
	{mul.f16x2 %r633,%r632,%r635;
}
	// end inline asm
	// begin inline asm
	{add.f16x2 %r636,%r633,%r638;
}
	// end inline asm
	shr.s64 	%rd278, %rd273, 63;
	shr.u64 	%rd279, %rd278, 61;
	add.s64 	%rd280, %rd273, %rd279;
	shl.b64 	%rd281, %rd280, 1;
	and.b64  	%rd282, %rd281, -16;
	add.s64 	%rd283, %rd7, %rd282;
	st.global.v4.u32 	[%rd283], {%r615, %r622, %r629, %r636};
	add.s64 	%rd284, %rd207, 1792;
	ld.global.v2.u64 	{%rd285, %rd286}, [%rd10+3584];
	mov.b64 	{%r656, %r663}, %rd286;
	mov.b64 	{%r642, %r649}, %rd285;
	ld.global.v2.u64 	{%rd287, %rd288}, [%rd11+3584];
	mov.b64 	{%r659, %r666}, %rd288;
	mov.b64 	{%r645, %r652}, %rd287;
	// begin inline asm
	{ cvt.rn.f16x2.f32 %r639, %f918, %f917; }

	// end inline asm
	// begin inline asm
	{mul.f16x2 %r640,%r639,%r642;
}
	// end inline asm
	// begin inline asm
	{add.f16x2 %r643,%r640,%r645;
}
	// end inline asm
	// begin inline asm
	{ cvt.rn.f16x2.f32 %r646, %f920, %f919; }

	// end inline asm
	// begin inline asm
	{mul.f16x2 %r647,%r646,%r649;
}
	// end inline asm
	// begin inline asm
	{add.f16x2 %r650,%r647,%r652;
}
	// end inline asm
	// begin inline asm
	{ cvt.rn.f16x2.f32 %r653, %f922, %f921; }

	// end inline asm
	// begin inline asm
	{mul.f16x2 %r654,%r653,%r656;
}
	// end inline asm
	// begin inline asm
	{add.f16x2 %r657,%r654,%r659;
}
	// end inline asm
	// begin inline asm
	{ cvt.rn.f16x2.f32 %r660, %f924, %f923; }

	// end inline asm
	// begin inline asm
	{mul.f16x2 %r661,%r660,%r663;
}
	// end inline asm
	// begin inline asm
	{add.f16x2 %r664,%r661,%r666;
}
	// end inline asm
	shr.s64 	%rd289, %rd284, 63;
	shr.u64 	%rd290, %rd289, 61;
	add.s64 	%rd291, %rd284, %rd290;
	shl.b64 	%rd292, %rd291, 1;
	and.b64  	%rd293, %rd292, -16;
	add.s64 	%rd294, %rd7, %rd293;
	st.global.v4.u32 	[%rd294], {%r643, %r650, %r657, %r664};
	add.s64 	%rd295, %rd207, 2048;
	ld.global.v2.u64 	{%rd296, %rd297}, [%rd10+4096];
	mov.b64 	{%r684, %r691}, %rd297;
	mov.b64 	{%r670, %r677}, %rd296;
	ld.global.v2.u64 	{%rd298, %rd299}, [%rd11+4096];
	mov.b64 	{%r687, %r694}, %rd299;
	mov.b64 	{%r673, %r680}, %rd298;
	// begin inline asm
	{ cvt.rn.f16x2.f32 %r667, %f926, %f925; }

	// end inline asm
	// begin inline asm
	{mul.f16x2 %r668,%r667,%r670;
}
	// end inline asm
	// begin inline asm
	{add.f16x2 %r671,%r668,%r673;
}
	// end inline asm
	// begin inline asm
	{ cvt.rn.f16x2.f32 %r674, %f928, %f927; }

	// end inline asm
	// begin inline asm
	{mul.f16x2 %r675,%r674,%r677;
}
	// end inline asm
	// begin inline asm
	{add.f16x2 %r678,%r675,%r680;
}
	// end inline asm
	// begin inline asm
	{ cvt.rn.f16x2.f32 %r681, %f930, %f929; }

	// end inline asm
	// begin inline asm
	{mul.f16x2 %r682,%r681,%r684;
}
	// end inline asm
	// begin inline asm
	{add.f16x2 %r685,%r682,%r687;
}
	// end inline asm
	// begin inline asm
	{ cvt.rn.f16x2.f32 %r688, %f932, %f931; }

	// end inline asm
	// begin inline asm
	{mul.f16x2 %r689,%r688,%r691;
}
	// end inline asm
	// begin inline asm
	{add.f16x2 %r692,%r689,%r694;
}
	// end inline asm
	shr.s64 	%rd300, %rd295, 63;
	shr.u64 	%rd301, %rd300, 61;
	add.s64 	%rd302, %rd295, %rd301;
	shl.b64 	%rd303, %rd302, 1;
	and.b64  	%rd304, %rd303, -16;
	add.s64 	%rd305, %rd7, %rd304;
	st.global.v4.u32 	[%rd305], {%r671, %r678, %r685, %r692};
	add.s64 	%rd306, %rd207, 2304;
	ld.global.v2.u64 	{%rd307, %rd308}, [%rd10+4608];
	mov.b64 	{%r712, %r719}, %rd308;
	mov.b64 	{%r698, %r705}, %rd307;
	ld.global.v2.u64 	{%rd309, %rd310}, [%rd11+4608];
	mov.b64 	{%r715, %r722}, %rd310;
	mov.b64 	{%r701, %r708}, %rd309;
	// begin inline asm
	{ cvt.rn.f16x2.f32 %r695, %f934, %f933; }

	// end inline asm
	// begin inline asm
	{mul.f16x2 %r696,%r695,%r698;
}
	// end inline asm
	// begin inline asm
	{add.f16x2 %r699,%r696,%r701;
}
	// end inline asm
	// begin inline asm
	{ cvt.rn.f16x2.f32 %r702, %f936, %f935; }

	// end inline asm
	// begin inline asm
	{mul.f16x2 %r703,%r702,%r705;
}
	// end inline asm
	// begin inline asm
	{add.f16x2 %r706,%r703,%r708;
}
	// end inline asm
	// begin inline asm
	{ cvt.rn.f16x2.f32 %r709, %f938, %f937; }

	// end inline asm
	// begin inline asm
	{mul.f16x2 %r710,%r709,%r712;
}
	// end inline asm
	// begin inline asm
	{add.f16x2 %r713,%r710,%r715;
}
	// end inline asm
	// begin inline asm
	{ cvt.rn.f16x2.f32 %r716, %f940, %f939; }

	// end inline asm
	// begin inline asm
	{mul.f16x2 %r717,%r716,%r719;
}
	// end inline asm
	// begin inline asm
	{add.f16x2 %r720,%r717,%r722;
}
	// end inline asm
	shr.s64 	%rd311, %rd306, 63;
	shr.u64 	%rd312, %rd311, 61;
	add.s64 	%rd313, %rd306, %rd312;
	shl.b64 	%rd314, %rd313, 1;
	and.b64  	%rd315, %rd314, -16;
	add.s64 	%rd316, %rd7, %rd315;
	st.global.v4.u32 	[%rd316], {%r699, %r706, %r713, %r720};
	add.s64 	%rd317, %rd207, 2560;
	ld.global.v2.u64 	{%rd318, %rd319}, [%rd10+5120];
	mov.b64 	{%r740, %r747}, %rd319;
	mov.b64 	{%r726, %r733}, %rd318;
	ld.global.v2.u64 	{%rd320, %rd321}, [%rd11+5120];
	mov.b64 	{%r743, %r750}, %rd321;
	mov.b64 	{%r729, %r736}, %rd320;
	// begin inline asm
	{ cvt.rn.f16x2.f32 %r723, %f942, %f941; }

	// end inline asm
	// begin inline asm
	{mul.f16x2 %r724,%r723,%r726;
}
	// end inline asm
	// begin inline asm
	{add.f16x2 %r727,%r724,%r729;
}
	// end inline asm
	// begin inline asm
	{ cvt.rn.f16x2.f32 %r730, %f944, %f943; }

	// end inline asm
	// begin inline asm
	{mul.f16x2 %r731,%r730,%r733;
}
	// end inline asm
	// begin inline asm
	{add.f16x2 %r734,%r731,%r736;
}
	// end inline asm
	// begin inline asm
	{ cvt.rn.f16x2.f32 %r737, %f946, %f945; }

	// end inline asm
	// begin inline asm
	{mul.f16x2 %r738,%r737,%r740;
}
	// end inline asm
	// begin inline asm
	{add.f16x2 %r741,%r738,%r743;
}
	// end inline asm
	// begin inline asm
	{ cvt.rn.f16x2.f32 %r744, %f948, %f947; }

	// end inline asm
	// begin inline asm
	{mul.f16x2 %r745,%r744,%r747;
}
	// end inline asm
	// begin inline asm
	{add.f16x2 %r748,%r745,%r750;
}
	// end inline asm
	shr.s64 	%rd322, %rd317, 63;
	shr.u64 	%rd323, %rd322, 61;
	add.s64 	%rd324, %rd317, %rd323;
	shl.b64 	%rd325, %rd324, 1;
	and.b64  	%rd326, %rd325, -16;
	add.s64 	%rd327, %rd7, %rd326;
	st.global.v4.u32 	[%rd327], {%r727, %r734, %r741, %r748};
	add.s64 	%rd328, %rd207, 2816;
	ld.global.v2.u64 	{%rd329, %rd330}, [%rd10+5632];
	mov.b64 	{%r768, %r775}, %rd330;
	mov.b64 	{%r754, %r761}, %rd329;
	ld.global.v2.u64 	{%rd331, %rd332}, [%rd11+5632];
	mov.b64 	{%r771, %r778}, %rd332;
	mov.b64 	{%r757, %r764}, %rd331;
	// begin inline asm
	{ cvt.rn.f16x2.f32 %r751, %f950, %f949; }

	// end inline asm
	// begin inline asm
	{mul.f16x2 %r752,%r751,%r754;
}
	// end inline asm
	// begin inline asm
	{add.f16x2 %r755,%r752,%r757;
}
	// end inline asm
	// begin inline asm
	{ cvt.rn.f16x2.f32 %r758, %f952, %f951; }

	// end inline asm
	// begin inline asm
	{mul.f16x2 %r759,%r758,%r761;
}
	// end inline asm
	// begin inline asm
	{add.f16x2 %r762,%r759,%r764;
}
	// end inline asm
	// begin inline asm
	{ cvt.rn.f16x2.f32 %r765, %f954, %f953; }

	// end inline asm
	// begin inline asm
	{mul.f16x2 %r766,%r765,%r768;
}
	// end inline asm
	// begin inline asm
	{add.f16x2 %r769,%r766,%r771;
}
	// end inline asm
	// begin inline asm
	{ cvt.rn.f16x2.f32 %r772, %f956, %f955; }

	// end inline asm
	// begin inline asm
	{mul.f16x2 %r773,%r772,%r775;
}
	// end inline asm
	// begin inline asm
	{add.f16x2 %r776,%r773,%r778;
}
	// end inline asm
	shr.s64 	%rd333, %rd328, 63;
	shr.u64 	%rd334, %rd333, 61;
	add.s64 	%rd335, %rd328, %rd334;
	shl.b64 	%rd336, %rd335, 1;
	and.b64  	%rd337, %rd336, -16;
	add.s64 	%rd338, %rd7, %rd337;
	st.global.v4.u32 	[%rd338], {%r755, %r762, %r769, %r776};
	add.s32 	%r780, %r779, %r4;
	setp.lt.s32 	%p30, %r780, %r19;
	@%p30 bra 	$L__BB24_4;
$L__BB24_20:
	ret;

}
	// .globl	_Z17LayerNormWarpImplI19BiasAddResidualLoadI6__halffE11AffineStoreIfS1_EfLi8ELi96ELi64ELi32ELi1ELb1EEvT_T0_iidPT1_S8_
.visible .entry _Z17LayerNormWarpImplI19BiasAddResidualLoadI6__halffE11AffineStoreIfS1_EfLi8ELi96ELi64ELi32ELi1ELb1EEvT_T0_iidPT1_S8_(
	.param .align 8 .b8 _Z17LayerNormWarpImplI19BiasAddResidualLoadI6__halffE11AffineStoreIfS1_EfLi8ELi96ELi64ELi32ELi1ELb1EEvT_T0_iidPT1_S8__param_0[32],
	.param .align 8 .b8 _Z17LayerNormWarpImplI19BiasAddResidualLoadI6__halffE11AffineStoreIfS1_EfLi8ELi96ELi64ELi32ELi1ELb1EEvT_T0_iidPT1_S8__param_1[32],
	.param .u32 _Z17LayerNormWarpImplI19BiasAddResidualLoadI6__halffE11AffineStoreIfS1_EfLi8ELi96ELi64ELi32ELi1ELb1EEvT_T0_iidPT1_S8__param_2,
	.param .u32 _Z17LayerNormWarpImplI19BiasAddResidualLoadI6__halffE11AffineStoreIfS1_EfLi8ELi96ELi64ELi32ELi1ELb1EEvT_T0_iidPT1_S8__param_3,
	.param .f64 _Z17LayerNormWarpImplI19BiasAddResidualLoadI6__halffE11AffineStoreIfS1_EfLi8ELi96ELi64ELi32ELi1ELb1EEvT_T0_iidPT1_S8__param_4,
	.param .u64 .ptr .align 1 _Z17LayerNormWarpImplI19BiasAddResidualLoadI6__halffE11AffineStoreIfS1_EfLi8ELi96ELi64ELi32ELi1ELb1EEvT_T0_iidPT1_S8__param_5,
	.param .u64 .ptr .align 1 _Z17LayerNormWarpImplI19BiasAddResidualLoadI6__halffE11AffineStoreIfS1_EfLi8ELi96ELi64ELi32ELi1ELb1EEvT_T0_iidPT1_S8__param_6
)
.maxntid 256
{
	.reg .pred 	%p<39>;
	.reg .b32 	%r<797>;
	.reg .b32 	%f<1194>;
	.reg .b64 	%rd<339>;
	.reg .b64 	%fd<2>;

	ld.param.u64 	%rd21, [_Z17LayerNormWarpImplI19BiasAddResidualLoadI6__halffE11AffineStoreIfS1_EfLi8ELi96ELi64ELi32ELi1ELb1EEvT_T0_iidPT1_S8__param_1+24];
	ld.param.u64 	%rd20, [_Z17LayerNormWarpImplI19BiasAddResidualLoadI6__halffE11AffineStoreIfS1_EfLi8ELi96ELi64ELi32ELi1ELb1EEvT_T0_iidPT1_S8__param_1+16];
	ld.param.u64 	%rd19, [_Z17LayerNormWarpImplI19BiasAddResidualLoadI6__halffE11AffineStoreIfS1_EfLi8ELi96ELi64ELi32ELi1ELb1EEvT_T0_iidPT1_S8__param_1+8];
	ld.param.u64 	%rd17, [_Z17LayerNormWarpImplI19BiasAddResidualLoadI6__halffE11AffineStoreIfS1_EfLi8ELi96ELi64ELi32ELi1ELb1EEvT_T0_iidPT1_S8__param_0+24];
	ld.param.u64 	%rd15, [_Z17LayerNormWarpImplI19BiasAddResidualLoadI6__halffE11AffineStoreIfS1_EfLi8ELi96ELi64ELi32ELi1ELb1EEvT_T0_iidPT1_S8__param_0+8];
	ld.param.u64 	%rd18, [_Z17LayerNormWarpImplI19BiasAddResidualLoadI6__halffE11AffineStoreIfS1_EfLi8ELi96ELi64ELi32ELi1ELb1EEvT_T0_iidPT1_S8__param_1];
	ld.param.u64 	%rd16, [_Z17LayerNormWarpImplI19BiasAddResidualLoadI6__halffE11AffineStoreIfS1_EfLi8ELi96ELi64ELi32ELi1ELb1EEvT_T0_iidPT1_S8__param_0+16];
	ld.param.u64 	%rd14, [_Z17LayerNormWarpImplI19BiasAddResidualLoadI6__halffE11AffineStoreIfS1_EfLi8ELi96ELi64ELi32ELi1ELb1EEvT_T0_iidPT1_S8__param_0];
	ld.param.u32 	%r19, [_Z17LayerNormWarpImplI19BiasAddResidualLoadI6__halffE11AffineStoreIfS1_EfLi8ELi96ELi64ELi32ELi1ELb1EEvT_T0_iidPT1_S8__param_2];
	ld.param.u32 	%r20, [_Z17LayerNormWarpImplI19BiasAddResidualLoadI6__halffE11AffineStoreIfS1_EfLi8ELi96ELi64ELi32ELi1ELb1EEvT_T0_iidPT1_S8__param_3];
	ld.param.f64 	%fd1, [_Z17LayerNormWarpImplI19BiasAddResidualLoadI6__halffE11AffineStoreIfS1_EfLi8ELi96ELi64ELi32ELi1ELb1EEvT_T0_iidPT1_S8__param_4];
	cvta.to.global.u64 	%rd1, %rd14;
	cvta.to.global.u64 	%rd3, %rd16;
	cvta.to.global.u64 	%rd4, %rd18;
	setp.lt.s32 	%p1, %r20, 3073;
	@%p1 bra 	$L__BB25_2;
	mov.u64 	%rd24, $str;
	cvta.global.u64 	%rd25, %rd24;
	mov.u64 	%rd26, $str$1;
	cvta.global.u64 	%rd27, %rd26;
	mov.u64 	%rd28, __unnamed_26;
	cvta.global.u64 	%rd29, %rd28;
	{ // callseq 25, 0
	.param .b64 param0;
	st.param.b64 	[param0], %rd25;
	.param .b64 param1;
	st.param.b64 	[param1], %rd27;
	.param .b32 param2;
	st.param.b32 	[param2], 462;
	.param .b64 param3;
	st.param.b64 	[param3], %rd29;
	.param .b64 param4;
	st.param.b64 	[param4], 1;
	call.uni 
	__assertfail, 
	(
	param0, 
	param1, 
	param2, 
	param3, 
	param4
	);
	} // callseq 25
$L__BB25_2:
	mov.u32 	%r21, %ctaid.x;
	mov.u32 	%r1, %ntid.y;
	mov.u32 	%r22, %tid.y;
	mad.lo.s32 	%r796, %r21, %r1, %r22;
	setp.ge.s32 	%p2, %r796, %r19;
	@%p2 bra 	$L__BB25_36;
	mov.u32 	%r3, %tid.x;
	shl.b32 	%r23, %r3, 3;
	cvt.rn.f32.f64 	%f1, %fd1;
	cvt.u64.u32 	%rd7, %r23;
	cvta.to.global.u64 	%rd30, %rd15;
	mul.wide.u32 	%rd31, %r23, 2;
	add.s64 	%rd8, %rd30, %rd31;
	cvta.to.global.u64 	%rd32, %rd20;
	add.s64 	%rd9, %rd32, %rd31;
	cvta.to.global.u64 	%rd33, %rd21;
	add.s64 	%rd10, %rd33, %rd31;
	mov.u32 	%r24, %nctaid.x;
	mul.lo.s32 	%r4, %r24, %r1;
$L__BB25_4:
	shl.b32 	%r281, %r3, 3;
	or.b32  	%r282, %r281, 2048;
	setp.ge.s32 	%p3, %r282, %r20;
	cvt.s64.s32 	%rd11, %r796;
	mad.lo.s64 	%rd12, %rd17, %rd11, %rd7;
	shr.s64 	%rd34, %rd12, 63;
	shr.u64 	%rd35, %rd34, 61;
	add.s64 	%rd36, %rd12, %rd35;
	shl.b64 	%rd37, %rd36, 1;
	and.b64  	%rd38, %rd37, -16;
	add.s64 	%rd39, %rd1, %rd38;
	ld.global.v2.u64 	{%rd40, %rd41}, [%rd39];
	mov.b64 	{%r38, %r44}, %rd41;
	mov.b64 	{%r26, %r32}, %rd40;
	ld.global.v2.u64 	{%rd42, %rd43}, [%rd8];
	mov.b64 	{%r42, %r48}, %rd43;
	mov.b64 	{%r30, %r36}, %rd42;
	add.s64 	%rd44, %rd3, %rd38;
	ld.global.v2.u64 	{%rd45, %rd46}, [%rd44];
	mov.b64 	{%r39, %r45}, %rd46;
	mov.b64 	{%r27, %r33}, %rd45;
	// begin inline asm
	{add.f16x2 %r25,%r26,%r27;
}
	// end inline asm
	// begin inline asm
	{add.f16x2 %r28,%r25,%r30;
}
	// end inline asm
	// begin inline asm
	{add.f16x2 %r31,%r32,%r33;
}
	// end inline asm
	// begin inline asm
	{add.f16x2 %r34,%r31,%r36;
}
	// end inline asm
	// begin inline asm
	{add.f16x2 %r37,%r38,%r39;
}
	// end inline asm
	// begin inline asm
	{add.f16x2 %r40,%r37,%r42;
}
	// end inline asm
	// begin inline asm
	{add.f16x2 %r43,%r44,%r45;
}
	// end inline asm
	// begin inline asm
	{add.f16x2 %r46,%r43,%r48;
}
	// end inline asm
	// begin inline asm
	{.reg .f16 low,high;
  mov.b32 {low,high},%r28;
  cvt.f32.f16 %f227, low;}

	// end inline asm
	// begin inline asm
	{.reg .f16 low,high;
  mov.b32 {low,high},%r28;
  cvt.f32.f16 %f228, high;}

	// end inline asm
	// begin inline asm
	{.reg .f16 low,high;
  mov.b32 {low,high},%r34;
  cvt.f32.f16 %f229, low;}

	// end inline asm
	// begin inline asm
	{.reg .f16 low,high;
  mov.b32 {low,high},%r34;
  cvt.f32.f16 %f230, high;}

	// end inline asm
	// begin inline asm
	{.reg .f16 low,high;
  mov.b32 {low,high},%r40;
  cvt.f32.f16 %f231, low;}

	// end inline asm
	// begin inline asm
	{.reg .f16 low,high;
  mov.b32 {low,high},%r40;
  cvt.f32.f16 %f232, high;}

	// end inline asm
	// begin inline asm
	{.reg .f16 low,high;
  mov.b32 {low,high},%r46;
  cvt.f32.f16 %f233, low;}

	// end inline asm
	// begin inline asm
	{.reg .f16 low,high;
  mov.b32 {low,high},%r46;
  cvt.f32.f16 %f234, high;}

	// end inline asm
	mov.f32 	%f293, 0f3F800000;
	div.approx.f32 	%f294, %f227, %f293;
	add.f32 	%f295, %f294, 0f00000000;
	sub.f32 	%f296, %f227, %f295;
	fma.rn.f32 	%f297, %f227, %f296, 0f00000000;
	sub.f32 	%f298, %f228, %f295;
	mov.f32 	%f299, 0f40000000;
	div.approx.f32 	%f300, %f298, %f299;
	add.f32 	%f301, %f295, %f300;
	sub.f32 	%f302, %f228, %f301;
	fma.rn.f32 	%f303, %f298, %f302, %f297;
	sub.f32 	%f304, %f229, %f301;
	mov.f32 	%f305, 0f40400000;
	div.approx.f32 	%f306, %f304, %f305;
	add.f32 	%f307, %f301, %f306;
	sub.f32 	%f308, %f229, %f307;
	fma.rn.f32 	%f309, %f304, %f308, %f303;
	sub.f32 	%f310, %f230, %f307;
	mov.f32 	%f311, 0f40800000;
	div.approx.f32 	%f312, %f310, %f311;
	add.f32 	%f313, %f307, %f312;
	sub.f32 	%f314, %f230, %f313;
	fma.rn.f32 	%f315, %f310, %f314, %f309;
	sub.f32 	%f316, %f231, %f313;
	mov.f32 	%f317, 0f40A00000;
	div.approx.f32 	%f318, %f316, %f317;
	add.f32 	%f319, %f313, %f318;
	sub.f32 	%f320, %f231, %f319;
	fma.rn.f32 	%f321, %f316, %f320, %f315;
	sub.f32 	%f322, %f232, %f319;
	mov.f32 	%f323, 0f40C00000;
	div.approx.f32 	%f324, %f322, %f323;
	add.f32 	%f325, %f319, %f324;
	sub.f32 	%f326, %f232, %f325;
	fma.rn.f32 	%f327, %f322, %f326, %f321;
	sub.f32 	%f328, %f233, %f325;
	mov.f32 	%f329, 0f40E00000;
	div.approx.f32 	%f330, %f328, %f329;
	add.f32 	%f331, %f325, %f330;
	sub.f32 	%f332, %f233, %f331;
	fma.rn.f32 	%f333, %f328, %f332, %f327;
	sub.f32 	%f334, %f234, %f331;
	mov.f32 	%f335, 0f41000000;
	div.approx.f32 	%f336, %f334, %f335;
	add.f32 	%f337, %f331, %f336;
	sub.f32 	%f338, %f234, %f337;
	fma.rn.f32 	%f339, %f334, %f338, %f333;
	add.s64 	%rd47, %rd12, 256;
	shr.s64 	%rd48, %rd47, 63;
	shr.u64 	%rd49, %rd48, 61;
	add.s64 	%rd50, %rd47, %rd49;
	shl.b64 	%rd51, %rd50, 1;
	and.b64  	%rd52, %rd51, -16;
	add.s64 	%rd53, %rd1, %rd52;
	ld.global.v2.u64 	{%rd54, %rd55}, [%rd53];
	mov.b64 	{%r70, %r76}, %rd55;
	mov.b64 	{%r58, %r64}, %rd54;
	ld.global.v2.u64 	{%rd56, %rd57}, [%rd8+512];
	mov.b64 	{%r74, %r80}, %rd57;
	mov.b64 	{%r62, %r68}, %rd56;
	add.s64 	%rd58, %rd3, %rd52;
	ld.global.v2.u64 	{%rd59, %rd60}, [%rd58];
	mov.b64 	{%r71, %r77}, %rd60;
	mov.b64 	{%r59, %r65}, %rd59;
	// begin inline asm
	{add.f16x2 %r57,%r58,%r59;
}
	// end inline asm
	// begin inline asm
	{add.f16x2 %r60,%r57,%r62;
}
	// end inline asm
	// begin inline asm
	{add.f16x2 %r63,%r64,%r65;
}
	// end inline asm
	// begin inline asm
	{add.f16x2 %r66,%r63,%r68;
}
	// end inline asm
	// begin inline asm
	{add.f16x2 %r69,%r70,%r71;
}
	// end inline asm
	// begin inline asm
	{add.f16x2 %r72,%r69,%r74;
}
	// end inline asm
	// begin inline asm
	{add.f16x2 %r75,%r76,%r77;
}
	// end inline asm
	// begin inline asm
	{add.f16x2 %r78,%r75,%r80;
}
	// end inline asm
	// begin inline asm
	{.reg .f16 low,high;
  mov.b32 {low,high},%r60;
  cvt.f32.f16 %f235, low;}

	// end inline asm
	// begin inline asm
	{.reg .f16 low,high;
  mov.b32 {low,high},%r60;
  cvt.f32.f16 %f236, high;}

	// end inline asm
	// begin inline asm
	{.reg .f16 low,high;
  mov.b32 {low,high},%r66;
  cvt.f32.f16 %f237, low;}

	// end inline asm
	// begin inline asm
	{.reg .f16 low,high;
  mov.b32 {low,high},%r66;
  cvt.f32.f16 %f238, high;}

	// end inline asm
	// begin inline asm
	{.reg .f16 low,high;
  mov.b32 {low,high},%r72;
  cvt.f32.f16 %f239, low;}

	// end inline asm
	// begin inline asm
	{.reg .f16 low,high;
  mov.b32 {low,high},%r72;
  cvt.f32.f16 %f240, high;}

	// end inline asm
	// begin inline asm
	{.reg .f16 low,high;
  mov.b32 {low,high},%r78;
  cvt.f32.f16 %f241, low;}

	// end inline asm
	// begin inline asm
	{.reg .f16 low,high;
  mov.b32 {low,high},%r78;
  cvt.f32.f16 %f242, high;}

	// end inline asm
	sub.f32 	%f340, %f235, %f337;
	mov.f32 	%f341, 0f41100000;
	div.approx.f32 	%f342, %f340, %f341;
	add.f32 	%f343, %f337, %f342;
	sub.f32 	%f344, %f235, %f343;
	fma.rn.f32 	%f345, %f340, %f344, %f339;
	sub.f32 	%f346, %f236, %f343;
	mov.f32 	%f347, 0f41200000;
	div.approx.f32 	%f348, %f346, %f347;
	add.f32 	%f349, %f343, %f348;
	sub.f32 	%f350, %f236, %f349;
	fma.rn.f32 	%f351, %f346, %f350, %f345;
	sub.f32 	%f352, %f237, %f349;
	mov.f32 	%f353, 0f41300000;
	div.approx.f32 	%f354, %f352, %f353;
	add.f32 	%f355, %f349, %f354;
	sub.f32 	%f356, %f237, %f355;
	fma.rn.f32 	%f357, %f352, %f356, %f351;
	sub.f32 	%f358, %f238, %f355;
	mov.f32 	%f359, 0f41400000;
	div.approx.f32 	%f360, %f358, %f359;
	add.f32 	%f361, %f355, %f360;
	sub.f32 	%f362, %f238, %f361;
	fma.rn.f32 	%f363, %f358, %f362, %f357;
	sub.f32 	%f364, %f239, %f361;
	mov.f32 	%f365, 0f41500000;
	div.approx.f32 	%f366, %f364, %f365;
	add.f32 	%f367, %f361, %f366;
	sub.f32 	%f368, %f239, %f367;
	fma.rn.f32 	%f369, %f364, %f368, %f363;
	sub.f32 	%f370, %f240, %f367;
	mov.f32 	%f371, 0f41600000;
	div.approx.f32 	%f372, %f370, %f371;
	add.f32 	%f373, %f367, %f372;
	sub.f32 	%f374, %f240, %f373;
	fma.rn.f32 	%f375, %f370, %f374, %f369;
	sub.f32 	%f376, %f241, %f373;
	mov.f32 	%f377, 0f41700000;
	div.approx.f32 	%f378, %f376, %f377;
	add.f32 	%f379, %f373, %f378;
	sub.f32 	%f380, %f241, %f379;
	fma.rn.f32 	%f381, %f376, %f380, %f375;
	sub.f32 	%f382, %f242, %f379;
	mov.f32 	%f383, 0f41800000;
	div.approx.f32 	%f384, %f382, %f383;
	add.f32 	%f385, %f379, %f384;
	sub.f32 	%f386, %f242, %f385;
	fma.rn.f32 	%f387, %f382, %f386, %f381;
	add.s64 	%rd61, %rd12, 512;
	shr.s64 	%rd62, %rd61, 63;
	shr.u64 	%rd63, %rd62, 61;
	add.s64 	%rd64, %rd61, %rd63;
	shl.b64 	%rd65, %rd64, 1;
	and.b64  	%rd66, %rd65, -16;
	add.s64 	%rd67, %rd1, %rd66;
	ld.global.v2.u64 	{%rd68, %rd69}, [%rd67];
	mov.b64 	{%r102, %r108}, %rd69;
	mov.b64 	{%r90, %r96}, %rd68;
	ld.global.v2.u64 	{%rd70, %rd71}, [%rd8+1024];
	mov.b64 	{%r106, %r112}, %rd71;
	mov.b64 	{%r94, %r100}, %rd70;
	add.s64 	%rd72, %rd3, %rd66;
	ld.global.v2.u64 	{%rd73, %rd74}, [%rd72];
	mov.b64 	{%r103, %r109}, %rd74;
	mov.b64 	{%r91, %r97}, %rd73;
	// begin inline asm
	{add.f16x2 %r89,%r90,%r91;
}
	// end inline asm
	// begin inline asm
	{add.f16x2 %r92,%r89,%r94;
}
	// end inline asm
	// begin inline asm
	{add.f16x2 %r95,%r96,%r97;
}
	// end inline asm
	// begin inline asm
	{add.f16x2 %r98,%r95,%r100;
}
	// end inline asm
	// begin inline asm
	{add.f16x2 %r101,%r102,%r103;
}
	// end inline asm
	// begin inline asm
	{add.f16x2 %r104,%r101,%r106;
}
	// end inline asm
	// begin inline asm
	{add.f16x2 %r107,%r108,%r109;
}
	// end inline asm
	// begin inline asm
	{add.f16x2 %r110,%r107,%r112;
}
	// end inline asm
	// begin inline asm
	{.reg .f16 low,high;
  mov.b32 {low,high},%r92;
  cvt.f32.f16 %f243, low;}

	// end inline asm
	// begin inline asm
	{.reg .f16 low,high;
  mov.b32 {low,high},%r92;
  cvt.f32.f16 %f244, high;}

	// end inline asm
	// begin inline asm
	{.reg .f16 low,high;
  mov.b32 {low,high},%r98;
  cvt.f32.f16 %f245, low;}

	// end inline asm
	// begin inline asm
	{.reg .f16 low,high;
  mov.b32 {low,high},%r98;
  cvt.f32.f16 %f246, high;}

	// end inline asm
	// begin inline asm
	{.reg .f16 low,high;
  mov.b32 {low,high},%r104;
  cvt.f32.f16 %f247, low;}

	// end inline asm
	// begin inline asm
	{.reg .f16 low,high;
  mov.b32 {low,high},%r104;
  cvt.f32.f16 %f248, high;}

	// end inline asm
	// begin inline asm
	{.reg .f16 low,high;
  mov.b32 {low,high},%r110;
  cvt.f32.f16 %f249, low;}

	// end inline asm
	// begin inline asm
	{.reg .f16 low,high;
  mov.b32 {low,high},%r110;
  cvt.f32.f16 %f250, high;}

	// end inline asm
	sub.f32 	%f388, %f243, %f385;
	mov.f32 	%f389, 0f41880000;
	div.approx.f32 	%f390, %f388, %f389;
	add.f32 	%f391, %f385, %f390;
	sub.f32 	%f392, %f243, %f391;
	fma.rn.f32 	%f393, %f388, %f392, %f387;
	sub.f32 	%f394, %f244, %f391;
	mov.f32 	%f395, 0f41900000;
	div.approx.f32 	%f396, %f394, %f395;
	add.f32 	%f397, %f391, %f396;
	sub.f32 	%f398, %f244, %f397;
	fma.rn.f32 	%f399, %f394, %f398, %f393;
	sub.f32 	%f400, %f245, %f397;
	mov.f32 	%f401, 0f41980000;
	div.approx.f32 	%f402, %f400, %f401;
	add.f32 	%f403, %f397, %f402;
	sub.f32 	%f404, %f245, %f403;
	fma.rn.f32 	%f405, %f400, %f404, %f399;
	sub.f32 	%f406, %f246, %f403;
	mov.f32 	%f407, 0f41A00000;
	div.approx.f32 	%f408, %f406, %f407;
	add.f32 	%f409, %f403, %f408;
	sub.f32 	%f410, %f246, %f409;
	fma.rn.f32 	%f411, %f406, %f410, %f405;
	sub.f32 	%f412, %f247, %f409;
	mov.f32 	%f413, 0f41A80000;
	div.approx.f32 	%f414, %f412, %f413;
	add.f32 	%f415, %f409, %f414;
	sub.f32 	%f416, %f247, %f415;
	fma.rn.f32 	%f417, %f412, %f416, %f411;
	sub.f32 	%f418, %f248, %f415;
	mov.f32 	%f419, 0f41B00000;
	div.approx.f32 	%f420, %f418, %f419;
	add.f32 	%f421, %f415, %f420;
	sub.f32 	%f422, %f248, %f421;
	fma.rn.f32 	%f423, %f418, %f422, %f417;
	sub.f32 	%f424, %f249, %f421;
	mov.f32 	%f425, 0f41B80000;
	div.approx.f32 	%f426, %f424, %f425;
	add.f32 	%f427, %f421, %f426;
	sub.f32 	%f428, %f249, %f427;
	fma.rn.f32 	%f429, %f424, %f428, %f423;
	sub.f32 	%f430, %f250, %f427;
	mov.f32 	%f431, 0f41C00000;
	div.approx.f32 	%f432, %f430, %f431;
	add.f32 	%f433, %f427, %f432;
	sub.f32 	%f434, %f250, %f433;
	fma.rn.f32 	%f435, %f430, %f434, %f429;
	add.s64 	%rd75, %rd12, 768;
	shr.s64 	%rd76, %rd75, 63;
	shr.u64 	%rd77, %rd76, 61;
	add.s64 	%rd78, %rd75, %rd77;
	shl.b64 	%rd79, %rd78, 1;
	and.b64  	%rd80, %rd79, -16;
	add.s64 	%rd81, %rd1, %rd80;
	ld.global.v2.u64 	{%rd82, %rd83}, [%rd81];
	mov.b64 	{%r134, %r140}, %rd83;
	mov.b64 	{%r122, %r128}, %rd82;
	ld.global.v2.u64 	{%rd84, %rd85}, [%rd8+1536];
	mov.b64 	{%r138, %r144}, %rd85;
	mov.b64 	{%r126, %r132}, %rd84;
	add.s64 	%rd86, %rd3, %rd80;
	ld.global.v2.u64 	{%rd87, %rd88}, [%rd86];
	mov.b64 	{%r135, %r141}, %rd88;
	mov.b64 	{%r123, %r129}, %rd87;
	// begin inline asm
	{add.f16x2 %r121,%r122,%r123;
}
	// end inline asm
	// begin inline asm
	{add.f16x2 %r124,%r121,%r126;
}
	// end inline asm
	// begin inline asm
	{add.f16x2 %r127,%r128,%r129;
}
	// end inline asm
	// begin inline asm
	{add.f16x2 %r130,%r127,%r132;
}
	// end inline asm
	// begin inline asm
	{add.f16x2 %r133,%r134,%r135;
}
	// end inline asm
	// begin inline asm
	{add.f16x2 %r136,%r133,%r138;
}
	// end inline asm
	// begin inline asm
	{add.f16x2 %r139,%r140,%r141;
}
	// end inline asm
	// begin inline asm
	{add.f16x2 %r142,%r139,%r144;
}
	// end inline asm
	// begin inline asm
	{.reg .f16 low,high;
  mov.b32 {low,high},%r124;
  cvt.f32.f16 %f251, low;}

	// end inline asm
	// begin inline asm
	{.reg .f16 low,high;
  mov.b32 {low,high},%r124;
  cvt.f32.f16 %f252, high;}

	// end inline asm
	// begin inline asm
	{.reg .f16 low,high;
  mov.b32 {low,high},%r130;
  cvt.f32.f16 %f253, low;}

	// end inline asm
	// begin inline asm
	{.reg .f16 low,high;
  mov.b32 {low,high},%r130;
  cvt.f32.f16 %f254, high;}

	// end inline asm
	// begin inline asm
	{.reg .f16 low,high;
  mov.b32 {low,high},%r136;
  cvt.f32.f16 %f255, low;}

	// end inline asm
	// begin inline asm
	{.reg .f16 low,high;
  mov.b32 {low,high},%r136;
  cvt.f32.f16 %f256, high;}

	// end inline asm
	// begin inline asm
	{.reg .f16 low,high;
  mov.b32 {low,high},%r142;
  cvt.f32.f16 %f257, low;}

	// end inline asm
	// begin inline asm
	{.reg .f16 low,high;
  mov.b32 {low,high},%r142;
  cvt.f32.f16 %f258, high;}

	// end inline asm
	sub.f32 	%f436, %f251, %f433;
	mov.f32 	%f437, 0f41C80000;
	div.approx.f32 	%f438, %f436, %f437;
	add.f32 	%f439, %f433, %f438;
	sub.f32 	%f440, %f251, %f439;
	fma.rn.f32 	%f441, %f436, %f440, %f435;
	sub.f32 	%f442, %f252, %f439;
	mov.f32 	%f443, 0f41D00000;
	div.approx.f32 	%f444, %f442, %f443;
	add.f32 	%f445, %f439, %f444;
	sub.f32 	%f446, %f252, %f445;
	fma.rn.f32 	%f447, %f442, %f446, %f441;
	sub.f32 	%f448, %f253, %f445;
	mov.f32 	%f449, 0f41D80000;
	div.approx.f32 	%f450, %f448, %f449;
	add.f32 	%f451, %f445, %f450;
	sub.f32 	%f452, %f253, %f451;
	fma.rn.f32 	%f453, %f448, %f452, %f447;
	sub.f32 	%f454, %f254, %f451;
	mov.f32 	%f455, 0f41E00000;
	div.approx.f32 	%f456, %f454, %f455;
	add.f32 	%f457, %f451, %f456;
	sub.f32 	%f458, %f254, %f457;
	fma.rn.f32 	%f459, %f454, %f458, %f453;
	sub.f32 	%f460, %f255, %f457;
	mov.f32 	%f461, 0f41E80000;
	div.approx.f32 	%f462, %f460, %f461;
	add.f32 	%f463, %f457, %f462;
	sub.f32 	%f464, %f255, %f463;
	fma.rn.f32 	%f465, %f460, %f464, %f459;
	sub.f32 	%f466, %f256, %f463;
	mov.f32 	%f467, 0f41F00000;
	div.approx.f32 	%f468, %f466, %f467;
	add.f32 	%f469, %f463, %f468;
	sub.f32 	%f470, %f256, %f469;
	fma.rn.f32 	%f471, %f466, %f470, %f465;
	sub.f32 	%f472, %f257, %f469;
	mov.f32 	%f473, 0f41F80000;
	div.approx.f32 	%f474, %f472, %f473;
	add.f32 	%f475, %f469, %f474;
	sub.f32 	%f476, %f257, %f475;
	fma.rn.f32 	%f477, %f472, %f476, %f471;
	sub.f32 	%f478, %f258, %f475;
	mov.f32 	%f479, 0f42000000;
	div.approx.f32 	%f480, %f478, %f479;
	add.f32 	%f481, %f475, %f480;
	sub.f32 	%f482, %f258, %f481;
	fma.rn.f32 	%f483, %f478, %f482, %f477;
	add.s64 	%rd89, %rd12, 1024;
	shr.s64 	%rd90, %rd89, 63;
	shr.u64 	%rd91, %rd90, 61;
	add.s64 	%rd92, %rd89, %rd91;
	shl.b64 	%rd93, %rd92, 1;
	and.b64  	%rd94, %rd93, -16;
	add.s64 	%rd95, %rd1, %rd94;
	ld.global.v2.u64 	{%rd96, %rd97}, [%rd95];
	mov.b64 	{%r166, %r172}, %rd97;
	mov.b64 	{%r154, %r160}, %rd96;
	ld.global.v2.u64 	{%rd98, %rd99}, [%rd8+2048];
	mov.b64 	{%r170, %r176}, %rd99;
	mov.b64 	{%r158, %r164}, %rd98;
	add.s64 	%rd100, %rd3, %rd94;
	ld.global.v2.u64 	{%rd101, %rd102}, [%rd100];
	mov.b64 	{%r167, %r173}, %rd102;
	mov.b64 	{%r155, %r161}, %rd101;
	// begin inline asm
	{add.f16x2 %r153,%r154,%r155;
}
	// end inline asm
	// begin inline asm
	{add.f16x2 %r156,%r153,%r158;
}
	// end inline asm
	// begin inline asm
	{add.f16x2 %r159,%r160,%r161;
}
	// end inline asm
	// begin inline asm
	{add.f16x2 %r162,%r159,%r164;
}
	// end inline asm
	// begin inline asm
	{add.f16x2 %r165,%r166,%r167;
}
	// end inline asm
	// begin inline asm
	{add.f16x2 %r168,%r165,%r170;
}
	// end inline asm
	// begin inline asm
	{add.f16x2 %r171,%r172,%r173;
}
	// end inline asm
	// begin inline asm
	{add.f16x2 %r174,%r171,%r176;
}
	// end inline asm
	// begin inline asm
	{.reg .f16 low,high;
  mov.b32 {low,high},%r156;
  cvt.f32.f16 %f259, low;}

	// end inline asm
	// begin inline asm
	{.reg .f16 low,high;
  mov.b32 {low,high},%r156;
  cvt.f32.f16 %f260, high;}

	// end inline asm
	// begin inline asm
	{.reg .f16 low,high;
  mov.b32 {low,high},%r162;
  cvt.f32.f16 %f261, low;}

	// end inline asm
	// begin inline asm
	{.reg .f16 low,high;
  mov.b32 {low,high},%r162;
  cvt.f32.f16 %f262, high;}

	// end inline asm
	// begin inline asm
	{.reg .f16 low,high;
  mov.b32 {low,high},%r168;
  cvt.f32.f16 %f263, low;}

	// end inline asm
	// begin inline asm
	{.reg .f16 low,high;
  mov.b32 {low,high},%r168;
  cvt.f32.f16 %f264, high;}

	// end inline asm
	// begin inline asm
	{.reg .f16 low,high;
  mov.b32 {low,high},%r174;
  cvt.f32.f16 %f265, low;}

	// end inline asm
	// begin inline asm
	{.reg .f16 low,high;
  mov.b32 {low,high},%r174;
  cvt.f32.f16 %f266, high;}

	// end inline asm
	sub.f32 	%f484, %f259, %f481;
	mov.f32 	%f485, 0f42040000;
	div.approx.f32 	%f486, %f484, %f485;
	add.f32 	%f487, %f481, %f486;
	sub.f32 	%f488, %f259, %f487;
	fma.rn.f32 	%f489, %f484, %f488, %f483;
	sub.f32 	%f490, %f260, %f487;
	mov.f32 	%f491, 0f42080000;
	div.approx.f32 	%f492, %f490, %f491;
	add.f32 	%f493, %f487, %f492;
	sub.f32 	%f494, %f260, %f493;
	fma.rn.f32 	%f495, %f490, %f494, %f489;
	sub.f32 	%f496, %f261, %f493;
	mov.f32 	%f497, 0f420C0000;
	div.approx.f32 	%f498, %f496, %f497;
	add.f32 	%f499, %f493, %f498;
	sub.f32 	%f500, %f261, %f499;
	fma.rn.f32 	%f501, %f496, %f500, %f495;
	sub.f32 	%f502, %f262, %f499;
	mov.f32 	%f503, 0f42100000;
	div.approx.f32 	%f504, %f502, %f503;
	add.f32 	%f505, %f499, %f504;
	sub.f32 	%f506, %f262, %f505;
	fma.rn.f32 	%f507, %f502, %f506, %f501;
	sub.f32 	%f508, %f263, %f505;
	mov.f32 	%f509, 0f42140000;
	div.approx.f32 	%f510, %f508, %f509;
	add.f32 	%f511, %f505, %f510;
	sub.f32 	%f512, %f263, %f511;
	fma.rn.f32 	%f513, %f508, %f512, %f507;
	sub.f32 	%f514, %f264, %f511;
	mov.f32 	%f515, 0f42180000;
	div.approx.f32 	%f516, %f514, %f515;
	add.f32 	%f517, %f511, %f516;
	sub.f32 	%f518, %f264, %f517;
	fma.rn.f32 	%f519, %f514, %f518, %f513;
	sub.f32 	%f520, %f265, %f517;
	mov.f32 	%f521, 0f421C0000;
	div.approx.f32 	%f522, %f520, %f521;
	add.f32 	%f523, %f517, %f522;
	sub.f32 	%f524, %f265, %f523;
	fma.rn.f32 	%f525, %f520, %f524, %f519;
	sub.f32 	%f526, %f266, %f523;
	mov.f32 	%f527, 0f42200000;
	div.approx.f32 	%f528, %f526, %f527;
	add.f32 	%f529, %f523, %f528;
	sub.f32 	%f530, %f266, %f529;
	fma.rn.f32 	%f531, %f526, %f530, %f525;
	add.s64 	%rd103, %rd12, 1280;
	shr.s64 	%rd104, %rd103, 63;
	shr.u64 	%rd105, %rd104, 61;
	add.s64 	%rd106, %rd103, %rd105;
	shl.b64 	%rd107, %rd106, 1;
	and.b64  	%rd108, %rd107, -16;
	add.s64 	%rd109, %rd1, %rd108;
	ld.global.v2.u64 	{%rd110, %rd111}, [%rd109];
	mov.b64 	{%r198, %r204}, %rd111;
	mov.b64 	{%r186, %r192}, %rd110;
	ld.global.v2.u64 	{%rd112, %rd113}, [%rd8+2560];
	mov.b64 	{%r202, %r208}, %rd113;
	mov.b64 	{%r190, %r196}, %rd112;
	add.s64 	%rd114, %rd3, %rd108;
	ld.global.v2.u64 	{%rd115, %rd116}, [%rd114];
	mov.b64 	{%r199, %r205}, %rd116;
	mov.b64 	{%r187, %r193}, %rd115;
	// begin inline asm
	{add.f16x2 %r185,%r186,%r187;
}
	// end inline asm
	// begin inline asm
	{add.f16x2 %r188,%r185,%r190;
}
	// end inline asm
	// begin inline asm
	{add.f16x2 %r191,%r192,%r193;
}
	// end inline asm
	// begin inline asm
	{add.f16x2 %r194,%r191,%r196;
}
	// end inline asm
	// begin inline asm
	{add.f16x2 %r197,%r198,%r199;
}
	// end inline asm
	// begin inline asm
	{add.f16x2 %r200,%r197,%r202;
}
	// end inline asm
	// begin inline asm
	{add.f16x2 %r203,%r204,%r205;
}
	// end inline asm
	// begin inline asm
	{add.f16x2 %r206,%r203,%r208;
}
	// end inline asm
	// begin inline asm
	{.reg .f16 low,high;
  mov.b32 {low,high},%r188;
  cvt.f32.f16 %f267, low;}

	// end inline asm
	// begin inline asm
	{.reg .f16 low,high;
  mov.b32 {low,high},%r188;
  cvt.f32.f16 %f268, high;}

	// end inline asm
	// begin inline asm
	{.reg .f16 low,high;
  mov.b32 {low,high},%r194;
  cvt.f32.f16 %f269, low;}

	// end inline asm
	// begin inline asm
	{.reg .f16 low,high;
  mov.b32 {low,high},%r194;
  cvt.f32.f16 %f270, high;}

	// end inline asm
	// begin inline asm
	{.reg .f16 low,high;
  mov.b32 {low,high},%r200;
  cvt.f32.f16 %f271, low;}

	// end inline asm
	// begin inline asm
	{.reg .f16 low,high;
  mov.b32 {low,high},%r200;
  cvt.f32.f16 %f272, high;}

	// end inline asm
	// begin inline asm
	{.reg .f16 low,high;
  mov.b32 {low,high},%r206;
  cvt.f32.f16 %f273, low;}

	// end inline asm
	// begin inline asm
	{.reg .f16 low,high;
  mov.b32 {low,high},%r206;
  cvt.f32.f16 %f274, high;}

	// end inline asm
	sub.f32 	%f532, %f267, %f529;
	mov.f32 	%f533, 0f42240000;
	div.approx.f32 	%f534, %f532, %f533;
	add.f32 	%f535, %f529, %f534;
	sub.f32 	%f536, %f267, %f535;
	fma.rn.f32 	%f537, %f532, %f536, %f531;
	sub.f32 	%f538, %f268, %f535;
	mov.f32 	%f539, 0f42280000;
	div.approx.f32 	%f540, %f538, %f539;
	add.f32 	%f541, %f535, %f540;
	sub.f32 	%f542, %f268, %f541;
	fma.rn.f32 	%f543, %f538, %f542, %f537;
	sub.f32 	%f544, %f269, %f541;
	mov.f32 	%f545, 0f422C0000;
	div.approx.f32 	%f546, %f544, %f545;
	add.f32 	%f547, %f541, %f546;
	sub.f32 	%f548, %f269, %f547;
	fma.rn.f32 	%f549, %f544, %f548, %f543;
	sub.f32 	%f550, %f270, %f547;
	mov.f32 	%f551, 0f42300000;
	div.approx.f32 	%f552, %f550, %f551;
	add.f32 	%f553, %f547, %f552;
	sub.f32 	%f554, %f270, %f553;
	fma.rn.f32 	%f555, %f550, %f554, %f549;
	sub.f32 	%f556, %f271, %f553;
	mov.f32 	%f557, 0f42340000;
	div.approx.f32 	%f558, %f556, %f557;
	add.f32 	%f559, %f553, %f558;
	sub.f32 	%f560, %f271, %f559;
	fma.rn.f32 	%f561, %f556, %f560, %f555;
	sub.f32 	%f562, %f272, %f559;
	mov.f32 	%f563, 0f42380000;
	div.approx.f32 	%f564, %f562, %f563;
	add.f32 	%f565, %f559, %f564;
	sub.f32 	%f566, %f272, %f565;
	fma.rn.f32 	%f567, %f562, %f566, %f561;
	sub.f32 	%f568, %f273, %f565;
	mov.f32 	%f569, 0f423C0000;
	div.approx.f32 	%f570, %f568, %f569;
	add.f32 	%f571, %f565, %f570;
	sub.f32 	%f572, %f273, %f571;
	fma.rn.f32 	%f573, %f568, %f572, %f567;
	sub.f32 	%f574, %f274, %f571;
	mov.f32 	%f575, 0f42400000;
	div.approx.f32 	%f576, %f574, %f575;
	add.f32 	%f577, %f571, %f576;
	sub.f32 	%f578, %f274, %f577;
	fma.rn.f32 	%f579, %f574, %f578, %f573;
	add.s64 	%rd117, %rd12, 1536;
	shr.s64 	%rd118, %rd117, 63;
	shr.u64 	%rd119, %rd118, 61;
	add.s64 	%rd120, %rd117, %rd119;
	shl.b64 	%rd121, %rd120, 1;
	and.b64  	%rd122, %rd121, -16;
	add.s64 	%rd123, %rd1, %rd122;
	ld.global.v2.u64 	{%rd124, %rd125}, [%rd123];
	mov.b64 	{%r230, %r236}, %rd125;
	mov.b64 	{%r218, %r224}, %rd124;
	ld.global.v2.u64 	{%rd126, %rd127}, [%rd8+3072];
	mov.b64 	{%r234, %r240}, %rd127;
	mov.b64 	{%r222, %r228}, %rd126;
	add.s64 	%rd128, %rd3, %rd122;
	ld.global.v2.u64 	{%rd129, %rd130}, [%rd128];
	mov.b64 	{%r231, %r237}, %rd130;
	mov.b64 	{%r219, %r225}, %rd129;
	// begin inline asm
	{add.f16x2 %r217,%r218,%r219;
}
	// end inline asm
	// begin inline asm
	{add.f16x2 %r220,%r217,%r222;
}
	// end inline asm
	// begin inline asm
	{add.f16x2 %r223,%r224,%r225;
}
	// end inline asm
	// begin inline asm
	{add.f16x2 %r226,%r223,%r228;
}
	// end inline asm
	// begin inline asm
	{add.f16x2 %r229,%r230,%r231;
}
	// end inline asm
	// begin inline asm
	{add.f16x2 %r232,%r229,%r234;
}
	// end inline asm
	// begin inline asm
	{add.f16x2 %r235,%r236,%r237;
}
	// end inline asm
	// begin inline asm
	{add.f16x2 %r238,%r235,%r240;
}
	// end inline asm
	// begin inline asm
	{.reg .f16 low,high;
  mov.b32 {low,high},%r220;
  cvt.f32.f16 %f275, low;}

	// end inline asm
	// begin inline asm
	{.reg .f16 low,high;
  mov.b32 {low,high},%r220;
  cvt.f32.f16 %f276, high;}

	// end inline asm
	// begin inline asm
	{.reg .f16 low,high;
  mov.b32 {low,high},%r226;
  cvt.f32.f16 %f277, low;}

	// end inline asm
	// begin inline asm
	{.reg .f16 low,high;
  mov.b32 {low,high},%r226;
  cvt.f32.f16 %f278, high;}

	// end inline asm
	// begin inline asm
	{.reg .f16 low,high;
  mov.b32 {low,high},%r232;
  cvt.f32.f16 %f279, low;}

	// end inline asm
	// begin inline asm
	{.reg .f16 low,high;
  mov.b32 {low,high},%r232;
  cvt.f32.f16 %f280, high;}

	// end inline asm
	// begin inline asm
	{.reg .f16 low,high;
  mov.b32 {low,high},%r238;
  cvt.f32.f16 %f281, low;}

	// end inline asm
	// begin inline asm
	{.reg .f16 low,high;
  mov.b32 {low,high},%r238;
  cvt.f32.f16 %f282, high;}

	// end inline asm
	sub.f32 	%f580, %f275, %f577;
	mov.f32 	%f581, 0f42440000;
	div.approx.f32 	%f582, %f580, %f581;
	add.f32 	%f583, %f577, %f582;
	sub.f32 	%f584, %f275, %f583;
	fma.rn.f32 	%f585, %f580, %f584, %f579;
	sub.f32 	%f586, %f276, %f583;
	mov.f32 	%f587, 0f42480000;
	div.approx.f32 	%f588, %f586, %f587;
	add.f32 	%f589, %f583, %f588;
	sub.f32 	%f590, %f276, %f589;
	fma.rn.f32 	%f591, %f586, %f590, %f585;
	sub.f32 	%f592, %f277, %f589;
	mov.f32 	%f593, 0f424C0000;
	div.approx.f32 	%f594, %f592, %f593;
	add.f32 	%f595, %f589, %f594;
	sub.f32 	%f596, %f277, %f595;
	fma.rn.f32 	%f597, %f592, %f596, %f591;
	sub.f32 	%f598, %f278, %f595;
	mov.f32 	%f599, 0f42500000;
	div.approx.f32 	%f600, %f598, %f599;
	add.f32 	%f601, %f595, %f600;
	sub.f32 	%f602, %f278, %f601;
	fma.rn.f32 	%f603, %f598, %f602, %f597;
	sub.f32 	%f604, %f279, %f601;
	mov.f32 	%f605, 0f42540000;
	div.approx.f32 	%f606, %f604, %f605;
	add.f32 	%f607, %f601, %f606;
	sub.f32 	%f608, %f279, %f607;
	fma.rn.f32 	%f609, %f604, %f608, %f603;
	sub.f32 	%f610, %f280, %f607;
	mov.f32 	%f611, 0f42580000;
	div.approx.f32 	%f612, %f610, %f611;
	add.f32 	%f613, %f607, %f612;
	sub.f32 	%f614, %f280, %f613;
	fma.rn.f32 	%f615, %f610, %f614, %f609;
	sub.f32 	%f616, %f281, %f613;
	mov.f32 	%f617, 0f425C0000;
	div.approx.f32 	%f618, %f616, %f617;
	add.f32 	%f619, %f613, %f618;
	sub.f32 	%f620, %f281, %f619;
	fma.rn.f32 	%f621, %f616, %f620, %f615;
	sub.f32 	%f622, %f282, %f619;
	mov.f32 	%f623, 0f42600000;
	div.approx.f32 	%f624, %f622, %f623;
	add.f32 	%f625, %f619, %f624;
	sub.f32 	%f626, %f282, %f625;
	fma.rn.f32 	%f627, %f622, %f626, %f621;
	add.s64 	%rd131, %rd12, 1792;
	shr.s64 	%rd132, %rd131, 63;
	shr.u64 	%rd133, %rd132, 61;
	add.s64 	%rd134, %rd131, %rd133;
	shl.b64 	%rd135, %rd134, 1;
	and.b64  	%rd136, %rd135, -16;
	add.s64 	%rd137, %rd1, %rd136;
	ld.global.v2.u64 	{%rd138, %rd139}, [%rd137];
	mov.b64 	{%r262, %r268}, %rd139;
	mov.b64 	{%r250, %r256}, %rd138;
	ld.global.v2.u64 	{%rd140, %rd141}, [%rd8+3584];
	mov.b64 	{%r266, %r272}, %rd141;
	mov.b64 	{%r254, %r260}, %rd140;
	add.s64 	%rd142, %rd3, %rd136;
	ld.global.v2.u64 	{%rd143, %rd144}, [%rd142];
	mov.b64 	{%r263, %r269}, %rd144;
	mov.b64 	{%r251, %r257}, %rd143;
	// begin inline asm
	{add.f16x2 %r249,%r250,%r251;
}
	// end inline asm
	// begin inline asm
	{add.f16x2 %r252,%r249,%r254;
}
	// end inline asm
	// begin inline asm
	{add.f16x2 %r255,%r256,%r257;
}
	// end inline asm
	// begin inline asm
	{add.f16x2 %r258,%r255,%r260;
}
	// end inline asm
	// begin inline asm
	{add.f16x2 %r261,%r262,%r263;
}
	// end inline asm
	// begin inline asm
	{add.f16x2 %r264,%r261,%r266;
}
	// end inline asm
	// begin inline asm
	{add.f16x2 %r267,%r268,%r269;
}
	// end inline asm
	// begin inline asm
	{add.f16x2 %r270,%r267,%r272;
}
	// end inline asm
	// begin inline asm
	{.reg .f16 low,high;
  mov.b32 {low,high},%r252;
  cvt.f32.f16 %f283, low;}

	// end inline asm
	// begin inline asm
	{.reg .f16 low,high;
  mov.b32 {low,high},%r252;
  cvt.f32.f16 %f284, high;}

	// end inline asm
	// begin inline asm
	{.reg .f16 low,high;
  mov.b32 {low,high},%r258;
  cvt.f32.f16 %f285, low;}

	// end inline asm
	// begin inline asm
	{.reg .f16 low,high;
  mov.b32 {low,high},%r258;
  cvt.f32.f16 %f286, high;}

	// end inline asm
	// begin inline asm
	{.reg .f16 low,high;
  mov.b32 {low,high},%r264;
  cvt.f32.f16 %f287, low;}

	// end inline asm
	// begin inline asm
	{.reg .f16 low,high;
  mov.b32 {low,high},%r264;
  cvt.f32.f16 %f288, high;}

	// end inline asm
	// begin inline asm
	{.reg .f16 low,high;
  mov.b32 {low,high},%r270;
  cvt.f32.f16 %f289, low;}

	// end inline asm
	// begin inline asm
	{.reg .f16 low,high;
  mov.b32 {low,high},%r270;
  cvt.f32.f16 %f290, high;}

	// end inline asm
	sub.f32 	%f628, %f283, %f625;
	mov.f32 	%f629, 0f42640000;
	div.approx.f32 	%f630, %f628, %f629;
	add.f32 	%f631, %f625, %f630;
	sub.f32 	%f632, %f283, %f631;
	fma.rn.f32 	%f633, %f628, %f632, %f627;
	sub.f32 	%f634, %f284, %f631;
	mov.f32 	%f635, 0f42680000;
	div.approx.f32 	%f636, %f634, %f635;
	add.f32 	%f637, %f631, %f636;
	sub.f32 	%f638, %f284, %f637;
	fma.rn.f32 	%f639, %f634, %f638, %f633;
	sub.f32 	%f640, %f285, %f637;
	mov.f32 	%f641, 0f426C0000;
	div.approx.f32 	%f642, %f640, %f641;
	add.f32 	%f643, %f637, %f642;
	sub.f32 	%f644, %f285, %f643;
	fma.rn.f32 	%f645, %f640, %f644, %f639;
	sub.f32 	%f646, %f286, %f643;
	mov.f32 	%f647, 0f42700000;
	div.approx.f32 	%f648, %f646, %f647;
	add.f32 	%f649, %f643, %f648;
	sub.f32 	%f650, %f286, %f649;
	fma.rn.f32 	%f651, %f646, %f650, %f645;
	sub.f32 	%f652, %f287, %f649;
	mov.f32 	%f653, 0f42740000;
	div.approx.f32 	%f654, %f652, %f653;
	add.f32 	%f655, %f649, %f654;
	sub.f32 	%f656, %f287, %f655;
	fma.rn.f32 	%f657, %f652, %f656, %f651;
	sub.f32 	%f658, %f288, %f655;
	mov.f32 	%f659, 0f42780000;
	div.approx.f32 	%f660, %f658, %f659;
	add.f32 	%f661, %f655, %f660;
	sub.f32 	%f662, %f288, %f661;
	fma.rn.f32 	%f663, %f658, %f662, %f657;
	sub.f32 	%f664, %f289, %f661;
	mov.f32 	%f665, 0f427C0000;
	div.approx.f32 	%f666, %f664, %f665;
	add.f32 	%f667, %f661, %f666;
	sub.f32 	%f668, %f289, %f667;
	fma.rn.f32 	%f669, %f664, %f668, %f663;
	sub.f32 	%f670, %f290, %f667;
	mov.f32 	%f1155, 0f42800000;
	div.approx.f32 	%f671, %f670, %f1155;
	add.f32 	%f1153, %f667, %f671;
	sub.f32 	%f672, %f290, %f1153;
	fma.rn.f32 	%f1154, %f670, %f672, %f669;
	mov.f32 	%f1134, 0f00000000;
	mov.f32 	%f1135, %f1134;
	mov.f32 	%f1136, %f1134;
	mov.f32 	%f1137, %f1134;
	mov.f32 	%f1138, %f1134;
	mov.f32 	%f1139, %f1134;
	mov.f32 	%f1140, %f1134;
	mov.f32 	%f1141, %f1134;
	@%p3 bra 	$L__BB25_6;
	add.s64 	%rd145, %rd12, 2048;
	shr.s64 	%rd146, %rd145, 63;
	shr.u64 	%rd147, %rd146, 61;
	add.s64 	%rd148, %rd145, %rd147;
	shl.b64 	%rd149, %rd148, 1;
	and.b64  	%rd150, %rd149, -16;
	add.s64 	%rd151, %rd1, %rd150;
	ld.global.v2.u64 	{%rd152, %rd153}, [%rd151];
	mov.b64 	{%r296, %r302}, %rd153;
	mov.b64 	{%r284, %r290}, %rd152;
	ld.global.v2.u64 	{%rd154, %rd155}, [%rd8+4096];
	mov.b64 	{%r300, %r306}, %rd155;
	mov.b64 	{%r288, %r294}, %rd154;
	add.s64 	%rd156, %rd3, %rd150;
	ld.global.v2.u64 	{%rd157, %rd158}, [%rd156];
	mov.b64 	{%r297, %r303}, %rd158;
	mov.b64 	{%r285, %r291}, %rd157;
	// begin inline asm
	{add.f16x2 %r283,%r284,%r285;
}
	// end inline asm
	// begin inline asm
	{add.f16x2 %r286,%r283,%r288;
}
	// end inline asm
	// begin inline asm
	{add.f16x2 %r289,%r290,%r291;
}
	// end inline asm
	// begin inline asm
	{add.f16x2 %r292,%r289,%r294;
}
	// end inline asm
	// begin inline asm
	{add.f16x2 %r295,%r296,%r297;
}
	// end inline asm
	// begin inline asm
	{add.f16x2 %r298,%r295,%r300;
}
	// end inline asm
	// begin inline asm
	{add.f16x2 %r301,%r302,%r303;
}
	// end inline asm
	// begin inline asm
	{add.f16x2 %r304,%r301,%r306;
}
	// end inline asm
	// begin inline asm
	{.reg .f16 low,high;
  mov.b32 {low,high},%r286;
  cvt.f32.f16 %f1141, low;}

	// end inline asm
	// begin inline asm
	{.reg .f16 low,high;
  mov.b32 {low,high},%r286;
  cvt.f32.f16 %f1140, high;}

	// end inline asm
	// begin inline asm
	{.reg .f16 low,high;
  mov.b32 {low,high},%r292;
  cvt.f32.f16 %f1139, low;}

	// end inline asm
	// begin inline asm
	{.reg .f16 low,high;
  mov.b32 {low,high},%r292;
  cvt.f32.f16 %f1138, high;}

	// end inline asm
	// begin inline asm
	{.reg .f16 low,high;
  mov.b32 {low,high},%r298;
  cvt.f32.f16 %f1137, low;}

	// end inline asm
	// begin inline asm
	{.reg .f16 low,high;
  mov.b32 {low,high},%r298;
  cvt.f32.f16 %f1136, high;}

	// end inline asm
	// begin inline asm
	{.reg .f16 low,high;
  mov.b32 {low,high},%r304;
  cvt.f32.f16 %f1135, low;}

	// end inline asm
	// begin inline asm
	{.reg .f16 low,high;
  mov.b32 {low,high},%r304;
  cvt.f32.f16 %f1134, high;}

	// end inline asm
	sub.f32 	%f682, %f1141, %f1153;
	mov.f32 	%f683, 0f42820000;
	div.approx.f32 	%f684, %f682, %f683;
	add.f32 	%f685, %f1153, %f684;
	sub.f32 	%f686, %f1141, %f685;
	fma.rn.f32 	%f687, %f682, %f686, %f1154;
	sub.f32 	%f688, %f1140, %f685;
	mov.f32 	%f689, 0f42840000;
	div.approx.f32 	%f690, %f688, %f689;
	add.f32 	%f691, %f685, %f690;
	sub.f32 	%f692, %f1140, %f691;
	fma.rn.f32 	%f693, %f688, %f692, %f687;
	sub.f32 	%f694, %f1139, %f691;
	mov.f32 	%f695, 0f42860000;
	div.approx.f32 	%f696, %f694, %f695;
	add.f32 	%f697, %f691, %f696;
	sub.f32 	%f698, %f1139, %f697;
	fma.rn.f32 	%f699, %f694, %f698, %f693;
	sub.f32 	%f700, %f1138, %f697;
	mov.f32 	%f701, 0f42880000;
	div.approx.f32 	%f702, %f700, %f701;
	add.f32 	%f703, %f697, %f702;
	sub.f32 	%f704, %f1138, %f703;
	fma.rn.f32 	%f705, %f700, %f704, %f699;
	sub.f32 	%f706, %f1137, %f703;
	mov.f32 	%f707, 0f428A0000;
	div.approx.f32 	%f708, %f706, %f707;
	add.f32 	%f709, %f703, %f708;
	sub.f32 	%f710, %f1137, %f709;
	fma.rn.f32 	%f711, %f706, %f710, %f705;
	sub.f32 	%f712, %f1136, %f709;
	mov.f32 	%f713, 0f428C0000;
	div.approx.f32 	%f714, %f712, %f713;
	add.f32 	%f715, %f709, %f714;
	sub.f32 	%f716, %f1136, %f715;
	fma.rn.f32 	%f717, %f712, %f716, %f711;
	sub.f32 	%f718, %f1135, %f715;
	mov.f32 	%f719, 0f428E0000;
	div.approx.f32 	%f720, %f718, %f719;
	add.f32 	%f721, %f715, %f720;
	sub.f32 	%f722, %f1135, %f721;
	fma.rn.f32 	%f723, %f718, %f722, %f717;
	sub.f32 	%f724, %f1134, %f721;
	mov.f32 	%f1155, 0f42900000;
	div.approx.f32 	%f725, %f724, %f1155;
	add.f32 	%f1153, %f721, %f725;
	sub.f32 	%f726, %f1134, %f1153;
	fma.rn.f32 	%f1154, %f724, %f726, %f723;
$L__BB25_6:
	add.s32 	%r316, %r281, 2304;
	setp.ge.s32 	%p4, %r316, %r20;
	mov.f32 	%f1145, 0f00000000;
	mov.f32 	%f1146, %f1145;
	mov.f32 	%f1147, %f1145;
	mov.f32 	%f1148, %f1145;
	mov.f32 	%f1149, %f1145;
	mov.f32 	%f1150, %f1145;
	mov.f32 	%f1151, %f1145;
	mov.f32 	%f1152, %f1145;
	@%p4 bra 	$L__BB25_8;
	add.s64 	%rd159, %rd12, 2304;
	shr.s64 	%rd160, %rd159, 63;
	shr.u64 	%rd161, %rd160, 61;
	add.s64 	%rd162, %rd159, %rd161;
	shl.b64 	%rd163, %rd162, 1;
	and.b64  	%rd164, %rd163, -16;
	add.s64 	%rd165, %rd1, %rd164;
	ld.global.v2.u64 	{%rd166, %rd167}, [%rd165];
	mov.b64 	{%r330, %r336}, %rd167;
	mov.b64 	{%r318, %r324}, %rd166;
	ld.global.v2.u64 	{%rd168, %rd169}, [%rd8+4608];
	mov.b64 	{%r334, %r340}, %rd169;
	mov.b64 	{%r322, %r328}, %rd168;
	add.s64 	%rd170, %rd3, %rd164;
	ld.global.v2.u64 	{%rd171, %rd172}, [%rd170];
	mov.b64 	{%r331, %r337}, %rd172;
	mov.b64 	{%r319, %r325}, %rd171;
	// begin inline asm
	{add.f16x2 %r317,%r318,%r319;
}
	// end inline asm
	// begin inline asm
	{add.f16x2 %r320,%r317,%r322;
}
	// end inline asm
	// begin inline asm
	{add.f16x2 %r323,%r324,%r325;
}
	// end inline asm
	// begin inline asm
	{add.f16x2 %r326,%r323,%r328;
}
	// end inline asm
	// begin inline asm
	{add.f16x2 %r329,%r330,%r331;
}
	// end inline asm
	// begin inline asm
	{add.f16x2 %r332,%r329,%r334;
}
	// end inline asm
	// begin inline asm
	{add.f16x2 %r335,%r336,%r337;
}
	// end inline asm
	// begin inline asm
	{add.f16x2 %r338,%r335,%r340;
}
	// end inline asm
	// begin inline asm
	{.reg .f16 low,high;
  mov.b32 {low,high},%r320;
  cvt.f32.f16 %f1152, low;}

	// end inline asm
	// begin inline asm
	{.reg .f16 low,high;
  mov.b32 {low,high},%r320;
  cvt.f32.f16 %f1151, high;}

	// end inline asm
	// begin inline asm
	{.reg .f16 low,high;
  mov.b32 {low,high},%r326;
  cvt.f32.f16 %f1150, low;}

	// end inline asm
	// begin inline asm
	{.reg .f16 low,high;
  mov.b32 {low,high},%r326;
  cvt.f32.f16 %f1149, high;}

	// end inline asm
	// begin inline asm
	{.reg .f16 low,high;
  mov.b32 {low,high},%r332;
  cvt.f32.f16 %f1148, low;}

	// end inline asm
	// begin inline asm
	{.reg .f16 low,high;
  mov.b32 {low,high},%r332;
  cvt.f32.f16 %f1147, high;}

	// end inline asm
	// begin inline asm
	{.reg .f16 low,high;
  mov.b32 {low,high},%r338;
  cvt.f32.f16 %f1146, low;}

	// end inline asm
	// begin inline asm
	{.reg .f16 low,high;
  mov.b32 {low,high},%r338;
  cvt.f32.f16 %f1145, high;}

	// end inline asm
	add.f32 	%f736, %f1155, 0f3F800000;
	sub.f32 	%f737, %f1152, %f1153;
	div.approx.f32 	%f738, %f737, %f736;
	add.f32 	%f739, %f1153, %f738;
	sub.f32 	%f740, %f1152, %f739;
	fma.rn.f32 	%f741, %f737, %f740, %f1154;
	add.f32 	%f742, %f736, 0f3F800000;
	sub.f32 	%f743, %f1151, %f739;
	div.approx.f32 	%f744, %f743, %f742;
	add.f32 	%f745, %f739, %f744;
	sub.f32 	%f746, %f1151, %f745;
	fma.rn.f32 	%f747, %f743, %f746, %f741;
	add.f32 	%f748, %f742, 0f3F800000;
	sub.f32 	%f749, %f1150, %f745;
	div.approx.f32 	%f750, %f749, %f748;
	add.f32 	%f751, %f745, %f750;
	sub.f32 	%f752, %f1150, %f751;
	fma.rn.f32 	%f753, %f749, %f752, %f747;
	add.f32 	%f754, %f748, 0f3F800000;
	sub.f32 	%f755, %f1149, %f751;
	div.approx.f32 	%f756, %f755, %f754;
	add.f32 	%f757, %f751, %f756;
	sub.f32 	%f758, %f1149, %f757;
	fma.rn.f32 	%f759, %f755, %f758, %f753;
	add.f32 	%f760, %f754, 0f3F800000;
	sub.f32 	%f761, %f1148, %f757;
	div.approx.f32 	%f762, %f761, %f760;
	add.f32 	%f763, %f757, %f762;
	sub.f32 	%f764, %f1148, %f763;
	fma.rn.f32 	%f765, %f761, %f764, %f759;
	add.f32 	%f766, %f760, 0f3F800000;
	sub.f32 	%f767, %f1147, %f763;
	div.approx.f32 	%f768, %f767, %f766;
	add.f32 	%f769, %f763, %f768;
	sub.f32 	%f770, %f1147, %f769;
	fma.rn.f32 	%f771, %f767, %f770, %f765;
	add.f32 	%f772, %f766, 0f3F800000;
	sub.f32 	%f773, %f1146, %f769;
	div.approx.f32 	%f774, %f773, %f772;
	add.f32 	%f775, %f769, %f774;
	sub.f32 	%f776, %f1146, %f775;
	fma.rn.f32 	%f777, %f773, %f776, %f771;
	add.f32 	%f1155, %f772, 0f3F800000;
	sub.f32 	%f778, %f1145, %f775;
	div.approx.f32 	%f779, %f778, %f1155;
	add.f32 	%f1153, %f775, %f779;
	sub.f32 	%f780, %f1145, %f1153;
	fma.rn.f32 	%f1154, %f778, %f780, %f777;
$L__BB25_8:
	add.s32 	%r350, %r281, 2560;
	setp.ge.s32 	%p5, %r350, %r20;
	mov.f32 	%f1156, 0f00000000;
	mov.f32 	%f1157, %f1156;
	mov.f32 	%f1158, %f1156;
	mov.f32 	%f1159, %f1156;
	mov.f32 	%f1160, %f1156;
	mov.f32 	%f1161, %f1156;
	mov.f32 	%f1162, %f1156;
	mov.f32 	%f1163, %f1156;
	@%p5 bra 	$L__BB25_10;
	add.s64 	%rd173, %rd12, 2560;
	shr.s64 	%rd174, %rd173, 63;
	shr.u64 	%rd175, %rd174, 61;
	add.s64 	%rd176, %rd173, %rd175;
	shl.b64 	%rd177, %rd176, 1;
	and.b64  	%rd178, %rd177, -16;
	add.s64 	%rd179, %rd1, %rd178;
	ld.global.v2.u64 	{%rd180, %rd181}, [%rd179];
	mov.b64 	{%r364, %r370}, %rd181;
	mov.b64 	{%r352, %r358}, %rd180;
	ld.global.v2.u64 	{%rd182, %rd183}, [%rd8+5120];
	mov.b64 	{%r368, %r374}, %rd183;
	mov.b64 	{%r356, %r362}, %rd182;
	add.s64 	%rd184, %rd3, %rd178;
	ld.global.v2.u64 	{%rd185, %rd186}, [%rd184];
	mov.b64 	{%r365, %r371}, %rd186;
	mov.b64 	{%r353, %r359}, %rd185;
	// begin inline asm
	{add.f16x2 %r351,%r352,%r353;
}
	// end inline asm
	// begin inline asm
	{add.f16x2 %r354,%r351,%r356;
}
	// end inline asm
	// begin inline asm
	{add.f16x2 %r357,%r358,%r359;
}
	// end inline asm
	// begin inline asm
	{add.f16x2 %r360,%r357,%r362;
}
	// end inline asm
	// begin inline asm
	{add.f16x2 %r363,%r364,%r365;
}
	// end inline asm
	// begin inline asm
	{add.f16x2 %r366,%r363,%r368;
}
	// end inline asm
	// begin inline asm
	{add.f16x2 %r369,%r370,%r371;
}
	// end inline asm
	// begin inline asm
	{add.f16x2 %r372,%r369,%r374;
}
	// end inline asm
	// begin inline asm
	{.reg .f16 low,high;
  mov.b32 {low,high},%r354;
  cvt.f32.f16 %f1163, low;}

	// end inline asm
	// begin inline asm
	{.reg .f16 low,high;
  mov.b32 {low,high},%r354;
  cvt.f32.f16 %f1162, high;}

	// end inline asm
	// begin inline asm
	{.reg .f16 low,high;
  mov.b32 {low,high},%r360;
  cvt.f32.f16 %f1161, low;}

	// end inline asm
	// begin inline asm
	{.reg .f16 low,high;
  mov.b32 {low,high},%r360;
  cvt.f32.f16 %f1160, high;}

	// end inline asm
	// begin inline asm
	{.reg .f16 low,high;
  mov.b32 {low,high},%r366;
  cvt.f32.f16 %f1159, low;}

	// end inline asm
	// begin inline asm
	{.reg .f16 low,high;
  mov.b32 {low,high},%r366;
  cvt.f32.f16 %f1158, high;}

	// end inline asm
	// begin inline asm
	{.reg .f16 low,high;
  mov.b32 {low,high},%r372;
  cvt.f32.f16 %f1157, low;}

	// end inline asm
	// begin inline asm
	{.reg .f16 low,high;
  mov.b32 {low,high},%r372;
  cvt.f32.f16 %f1156, high;}

	// end inline asm
	add.f32 	%f790, %f1155, 0f3F800000;
	sub.f32 	%f791, %f1163, %f1153;
	div.approx.f32 	%f792, %f791, %f790;
	add.f32 	%f793, %f1153, %f792;
	sub.f32 	%f794, %f1163, %f793;
	fma.rn.f32 	%f795, %f791, %f794, %f1154;
	add.f32 	%f796, %f790, 0f3F800000;
	sub.f32 	%f797, %f1162, %f793;
	div.approx.f32 	%f798, %f797, %f796;
	add.f32 	%f799, %f793, %f798;
	sub.f32 	%f800, %f1162, %f799;
	fma.rn.f32 	%f801, %f797, %f800, %f795;
	add.f32 	%f802, %f796, 0f3F800000;
	sub.f32 	%f803, %f1161, %f799;
	div.approx.f32 	%f804, %f803, %f802;
	add.f32 	%f805, %f799, %f804;
	sub.f32 	%f806, %f1161, %f805;
	fma.rn.f32 	%f807, %f803, %f806, %f801;
	add.f32 	%f808, %f802, 0f3F800000;
	sub.f32 	%f809, %f1160, %f805;
	div.approx.f32 	%f810, %f809, %f808;
	add.f32 	%f811, %f805, %f810;
	sub.f32 	%f812, %f1160, %f811;
	fma.rn.f32 	%f813, %f809, %f812, %f807;
	add.f32 	%f814, %f808, 0f3F800000;
	sub.f32 	%f815, %f1159, %f811;
	div.approx.f32 	%f816, %f815, %f814;
	add.f32 	%f817, %f811, %f816;
	sub.f32 	%f818, %f1159, %f817;
	fma.rn.f32 	%f819, %f815, %f818, %f813;
	add.f32 	%f820, %f814, 0f3F800000;
	sub.f32 	%f821, %f1158, %f817;
	div.approx.f32 	%f822, %f821, %f820;
	add.f32 	%f823, %f817, %f822;
	sub.f32 	%f824, %f1158, %f823;
	fma.rn.f32 	%f825, %f821, %f824, %f819;
	add.f32 	%f826, %f820, 0f3F800000;
	sub.f32 	%f827, %f1157, %f823;
	div.approx.f32 	%f828, %f827, %f826;
	add.f32 	%f829, %f823, %f828;
	sub.f32 	%f830, %f1157, %f829;
	fma.rn.f32 	%f831, %f827, %f830, %f825;
	add.f32 	%f1155, %f826, 0f3F800000;
	sub.f32 	%f832, %f1156, %f829;
	div.approx.f32 	%f833, %f832, %f1155;
	add.f32 	%f1153, %f829, %f833;
	sub.f32 	%f834, %f1156, %f1153;
	fma.rn.f32 	%f1154, %f832, %f834, %f831;
$L__BB25_10:
	add.s32 	%r384, %r281, 2816;
	setp.ge.s32 	%p6, %r384, %r20;
	mov.f32 	%f1167, 0f00000000;
	mov.f32 	%f1168, %f1167;
	mov.f32 	%f1169, %f1167;
	mov.f32 	%f1170, %f1167;
	mov.f32 	%f1171, %f1167;
	mov.f32 	%f1172, %f1167;
	mov.f32 	%f1173, %f1167;
	mov.f32 	%f1174, %f1167;
	@%p6 bra 	$L__BB25_12;
	add.s64 	%rd187, %rd12, 2816;
	shr.s64 	%rd188, %rd187, 63;
	shr.u64 	%rd189, %rd188, 61;
	add.s64 	%rd190, %rd187, %rd189;
	shl.b64 	%rd191, %rd190, 1;
	and.b64  	%rd192, %rd191, -16;
	add.s64 	%rd193, %rd1, %rd192;
	ld.global.v2.u64 	{%rd194, %rd195}, [%rd193];
	mov.b64 	{%r398, %r404}, %rd195;
	mov.b64 	{%r386, %r392}, %rd194;
	ld.global.v2.u64 	{%rd196, %rd197}, [%rd8+5632];
	mov.b64 	{%r402, %r408}, %rd197;
	mov.b64 	{%r390, %r396}, %rd196;
	add.s64 	%rd198, %rd3, %rd192;
	ld.global.v2.u64 	{%rd199, %rd200}, [%rd198];
	mov.b64 	{%r399, %r405}, %rd200;
	mov.b64 	{%r387, %r393}, %rd199;
	// begin inline asm
	{add.f16x2 %r385,%r386,%r387;
}
	// end inline asm
	// begin inline asm
	{add.f16x2 %r388,%r385,%r390;
}
	// end inline asm
	// begin inline asm
	{add.f16x2 %r391,%r392,%r393;
}
	// end inline asm
	// begin inline asm
	{add.f16x2 %r394,%r391,%r396;
}
	// end inline asm
	// begin inline asm
	{add.f16x2 %r397,%r398,%r399;
}
	// end inline asm
	// begin inline asm
	{add.f16x2 %r400,%r397,%r402;
}
	// end inline asm
	// begin inline asm
	{add.f16x2 %r403,%r404,%r405;
}
	// end inline asm
	// begin inline asm
	{add.f16x2 %r406,%r403,%r408;
}
	// end inline asm
	// begin inline asm
	{.reg .f16 low,high;
  mov.b32 {low,high},%r388;
  cvt.f32.f16 %f1174, low;}

	// end inline asm
	// begin inline asm
	{.reg .f16 low,high;
  mov.b32 {low,high},%r388;
  cvt.f32.f16 %f1173, high;}

	// end inline asm
	// begin inline asm
	{.reg .f16 low,high;
  mov.b32 {low,high},%r394;
  cvt.f32.f16 %f1172, low;}

	// end inline asm
	// begin inline asm
	{.reg .f16 low,high;
  mov.b32 {low,high},%r394;
  cvt.f32.f16 %f1171, high;}

	// end inline asm
	// begin inline asm
	{.reg .f16 low,high;
  mov.b32 {low,high},%r400;
  cvt.f32.f16 %f1170, low;}

	// end inline asm
	// begin inline asm
	{.reg .f16 low,high;
  mov.b32 {low,high},%r400;
  cvt.f32.f16 %f1169, high;}

	// end inline asm
	// begin inline asm
	{.reg .f16 low,high;
  mov.b32 {low,high},%r406;
  cvt.f32.f16 %f1168, low;}

	// end inline asm
	// begin inline asm
	{.reg .f16 low,high;
  mov.b32 {low,high},%r406;
  cvt.f32.f16 %f1167, high;}

	// end inline asm
	add.f32 	%f844, %f1155, 0f3F800000;
	sub.f32 	%f845, %f1174, %f1153;
	div.approx.f32 	%f846, %f845, %f844;
	add.f32 	%f847, %f1153, %f846;
	sub.f32 	%f848, %f1174, %f847;
	fma.rn.f32 	%f849, %f845, %f848, %f1154;
	add.f32 	%f850, %f844, 0f3F800000;
	sub.f32 	%f851, %f1173, %f847;
	div.approx.f32 	%f852, %f851, %f850;
	add.f32 	%f853, %f847, %f852;
	sub.f32 	%f854, %f1173, %f853;
	fma.rn.f32 	%f855, %f851, %f854, %f849;
	add.f32 	%f856, %f850, 0f3F800000;
	sub.f32 	%f857, %f1172, %f853;
	div.approx.f32 	%f858, %f857, %f856;
	add.f32 	%f859, %f853, %f858;
	sub.f32 	%f860, %f1172, %f859;
	fma.rn.f32 	%f861, %f857, %f860, %f855;
	add.f32 	%f862, %f856, 0f3F800000;
	sub.f32 	%f863, %f1171, %f859;
	div.approx.f32 	%f864, %f863, %f862;
	add.f32 	%f865, %f859, %f864;
	sub.f32 	%f866, %f1171, %f865;
	fma.rn.f32 	%f867, %f863, %f866, %f861;
	add.f32 	%f868, %f862, 0f3F800000;
	sub.f32 	%f869, %f1170, %f865;
	div.approx.f32 	%f870, %f869, %f868;
	add.f32 	%f871, %f865, %f870;
	sub.f32 	%f872, %f1170, %f871;
	fma.rn.f32 	%f873, %f869, %f872, %f867;
	add.f32 	%f874, %f868, 0f3F800000;
	sub.f32 	%f875, %f1169, %f871;
	div.approx.f32 	%f876, %f875, %f874;
	add.f32 	%f877, %f871, %f876;
	sub.f32 	%f878, %f1169, %f877;
	fma.rn.f32 	%f879, %f875, %f878, %f873;
	add.f32 	%f880, %f874, 0f3F800000;
	sub.f32 	%f881, %f1168, %f877;
	div.approx.f32 	%f882, %f881, %f880;
	add.f32 	%f883, %f877, %f882;
	sub.f32 	%f884, %f1168, %f883;
	fma.rn.f32 	%f885, %f881, %f884, %f879;
	add.f32 	%f1155, %f880, 0f3F800000;
	sub.f32 	%f886, %f1167, %f883;
	div.approx.f32 	%f887, %f886, %f1155;
	add.f32 	%f1153, %f883, %f887;
	sub.f32 	%f888, %f1167, %f1153;
	fma.rn.f32 	%f1154, %f886, %f888, %f885;
$L__BB25_12:
	mov.b32 	%r417, %f1153;
	shfl.sync.down.b32	%r6|%p7, %r417, 16, 31, -1;
	mov.b32 	%r418, %f1154;
	shfl.sync.down.b32	%r7|%p8, %r418, 16, 31, -1;
	mov.b32 	%r419, %f1155;
	shfl.sync.down.b32	%r420|%p9, %r419, 16, 31, -1;
	mov.b32 	%f155, %r420;
	setp.eq.f32 	%p10, %f155, 0f00000000;
	@%p10 bra 	$L__BB25_14;
	mov.b32 	%f889, %r7;
	mov.b32 	%f890, %r6;
	add.f32 	%f156, %f1155, %f155;
	div.approx.f32 	%f891, %f155, %f156;
	sub.f32 	%f892, %f890, %f1153;
	fma.rn.f32 	%f1153, %f892, %f891, %f1153;
	mul.f32 	%f893, %f892, %f892;
	mul.f32 	%f894, %f1155, %f893;
	fma.rn.f32 	%f895, %f894, %f891, %f889;
	add.f32 	%f1154, %f1154, %f895;
	mov.f32 	%f1155, %f156;
$L__BB25_14:
	mov.b32 	%r421, %f1153;
	shfl.sync.down.b32	%r8|%p11, %r421, 8, 31, -1;
	mov.b32 	%r422, %f1154;
	shfl.sync.down.b32	%r9|%p12, %r422, 8, 31, -1;
	mov.b32 	%r423, %f1155;
	shfl.sync.down.b32	%r424|%p13, %r423, 8, 31, -1;
	mov.b32 	%f162, %r424;
	setp.eq.f32 	%p14, %f162, 0f00000000;
	@%p14 bra 	$L__BB25_16;
	mov.b32 	%f896, %r9;
	mov.b32 	%f897, %r8;
	add.f32 	%f163, %f1155, %f162;
	div.approx.f32 	%f898, %f162, %f163;
	sub.f32 	%f899, %f897, %f1153;
	fma.rn.f32 	%f1153, %f899, %f898, %f1153;
	mul.f32 	%f900, %f899, %f899;
	mul.f32 	%f901, %f1155, %f900;
	fma.rn.f32 	%f902, %f901, %f898, %f896;
	add.f32 	%f1154, %f1154, %f902;
	mov.f32 	%f1155, %f163;
$L__BB25_16:
	mov.b32 	%r425, %f1153;
	shfl.sync.down.b32	%r10|%p15, %r425, 4, 31, -1;
	mov.b32 	%r426, %f1154;
	shfl.sync.down.b32	%r11|%p16, %r426, 4, 31, -1;
	mov.b32 	%r427, %f1155;
	shfl.sync.down.b32	%r428|%p17, %r427, 4, 31, -1;
	mov.b32 	%f169, %r428;
	setp.eq.f32 	%p18, %f169, 0f00000000;
	@%p18 bra 	$L__BB25_18;
	mov.b32 	%f903, %r11;
	mov.b32 	%f904, %r10;
	add.f32 	%f170, %f1155, %f169;
	div.approx.f32 	%f905, %f169, %f170;
	sub.f32 	%f906, %f904, %f1153;
	fma.rn.f32 	%f1153, %f906, %f905, %f1153;
	mul.f32 	%f907, %f906, %f906;
	mul.f32 	%f908, %f1155, %f907;
	fma.rn.f32 	%f909, %f908, %f905, %f903;
	add.f32 	%f1154, %f1154, %f909;
	mov.f32 	%f1155, %f170;
$L__BB25_18:
	mov.b32 	%r429, %f1153;
	shfl.sync.down.b32	%r12|%p19, %r429, 2, 31, -1;
	mov.b32 	%r430, %f1154;
	shfl.sync.down.b32	%r13|%p20, %r430, 2, 31, -1;
	mov.b32 	%r431, %f1155;
	shfl.sync.down.b32	%r432|%p21, %r431, 2, 31, -1;
	mov.b32 	%f176, %r432;
	setp.eq.f32 	%p22, %f176, 0f00000000;
	@%p22 bra 	$L__BB25_20;
	mov.b32 	%f910, %r13;
	mov.b32 	%f911, %r12;
	add.f32 	%f177, %f1155, %f176;
	div.approx.f32 	%f912, %f176, %f177;
	sub.f32 	%f913, %f911, %f1153;
	fma.rn.f32 	%f1153, %f913, %f912, %f1153;
	mul.f32 	%f914, %f913, %f913;
	mul.f32 	%f915, %f1155, %f914;
	fma.rn.f32 	%f916, %f915, %f912, %f910;
	add.f32 	%f1154, %f1154, %f916;
	mov.f32 	%f1155, %f177;
$L__BB25_20:
	mov.b32 	%r433, %f1153;
	shfl.sync.down.b32	%r14|%p23, %r433, 1, 31, -1;
	mov.b32 	%r434, %f1154;
	shfl.sync.down.b32	%r15|%p24, %r434, 1, 31, -1;
	mov.b32 	%r435, %f1155;
	shfl.sync.down.b32	%r436|%p25, %r435, 1, 31, -1;
	mov.b32 	%f183, %r436;
	setp.eq.f32 	%p26, %f183, 0f00000000;
	@%p26 bra 	$L__BB25_22;
	mov.b32 	%f917, %r15;
	mov.b32 	%f918, %r14;
	add.f32 	%f184, %f1155, %f183;
	div.approx.f32 	%f919, %f183, %f184;
	sub.f32 	%f920, %f918, %f1153;
	fma.rn.f32 	%f1153, %f920, %f919, %f1153;
	mul.f32 	%f921, %f920, %f920;
	mul.f32 	%f922, %f1155, %f921;
	fma.rn.f32 	%f923, %f922, %f919, %f917;
	add.f32 	%f1154, %f1154, %f923;
	mov.f32 	%f1155, %f184;
$L__BB25_22:
	mov.b32 	%r437, %f1153;
	shfl.sync.idx.b32	%r16|%p27, %r437, 0, 31, -1;
	mov.b32 	%r438, %f1154;
	shfl.sync.idx.b32	%r439|%p28, %r438, 0, 31, -1;
	mov.b32 	%r440, %f1155;
	shfl.sync.idx.b32	%r441|%p29, %r440, 0, 31, -1;
	mov.b32 	%f924, %r439;
	mov.b32 	%f925, %r441;
	div.approx.f32 	%f926, %f924, %f925;
	max.f32 	%f927, %f926, 0f00000000;
	add.f32 	%f928, %f927, %f1;
	abs.f32 	%f190, %f928;
	setp.lt.f32 	%p30, %f190, 0f00800000;
	mul.f32 	%f929, %f928, 0f4B800000;
	selp.f32 	%f191, %f929, %f928, %p30;
	mov.b32 	%r17, %f191;
	add.s32 	%r442, %r17, -8388608;
	setp.gt.u32 	%p31, %r442, 2130706431;
	@%p31 bra 	$L__BB25_24;
	and.b32  	%r443, %r17, 16777215;
	or.b32  	%r444, %r443, 1056964608;
	mov.b32 	%f930, %r444;
	sub.s32 	%r445, %r444, %r17;
	add.s32 	%r446, %r445, 201326592;
	selp.b32 	%r447, %r446, %r445, %p30;
	rsqrt.approx.ftz.f32 	%f931, %f930;
	mul.f32 	%f932, %f931, %f931;
	neg.f32 	%f933, %f932;
	fma.rn.f32 	%f934, %f931, %f931, %f933;
	neg.f32 	%f935, %f930;
	fma.rn.f32 	%f936, %f932, %f935, 0f3F800000;
	fma.rn.f32 	%f937, %f934, %f935, %f936;
	fma.rn.f32 	%f938, %f937, 0f3EC00000, 0f3F000000;
	mul.f32 	%f939, %f931, %f937;
	fma.rn.f32 	%f940, %f938, %f939, %f931;
	shr.s32 	%r448, %r447, 1;
	mov.b32 	%r449, %f940;
	add.s32 	%r450, %r448, %r449;
	mov.b32 	%f1193, %r450;
	bra.uni 	$L__BB25_25;
$L__BB25_24:
	rsqrt.approx.ftz.f32 	%f1193, %f191;
$L__BB25_25:
	setp.ne.s32 	%p33, %r3, 0;
	@%p33 bra 	$L__BB25_27;
	ld.param.u64 	%rd338, [_Z17LayerNormWarpImplI19BiasAddResidualLoadI6__halffE11AffineStoreIfS1_EfLi8ELi96ELi64ELi32ELi1ELb1EEvT_T0_iidPT1_S8__param_6];
	ld.param.u64 	%rd337, [_Z17LayerNormWarpImplI19BiasAddResidualLoadI6__halffE11AffineStoreIfS1_EfLi8ELi96ELi64ELi32ELi1ELb1EEvT_T0_iidPT1_S8__param_5];
	cvta.to.global.u64 	%rd201, %rd337;
	shl.b64 	%rd202, %rd11, 2;
	add.s64 	%rd203, %rd201, %rd202;
	st.global.u32 	[%rd203], %r16;
	cvta.to.global.u64 	%rd204, %rd338;
	add.s64 	%rd205, %rd204, %rd202;
	st.global.f32 	[%rd205], %f1193;
$L__BB25_27:
	mov.b32 	%f1005, %r16;
	shl.b32 	%r675, %r3, 3;
	or.b32  	%r676, %r675, 2048;
	setp.ge.s32 	%p34, %r676, %r20;
	sub.f32 	%f1006, %f227, %f1005;
	mul.f32 	%f941, %f1193, %f1006;
	sub.f32 	%f1007, %f228, %f1005;
	mul.f32 	%f942, %f1193, %f1007;
	sub.f32 	%f1008, %f229, %f1005;
	mul.f32 	%f943, %f1193, %f1008;
	sub.f32 	%f1009, %f230, %f1005;
	mul.f32 	%f944, %f1193, %f1009;
	sub.f32 	%f1010, %f231, %f1005;
	mul.f32 	%f945, %f1193, %f1010;
	sub.f32 	%f1011, %f232, %f1005;
	mul.f32 	%f946, %f1193, %f1011;
	sub.f32 	%f1012, %f233, %f1005;
	mul.f32 	%f947, %f1193, %f1012;
	sub.f32 	%f1013, %f234, %f1005;
	mul.f32 	%f948, %f1193, %f1013;
	sub.f32 	%f1014, %f235, %f1005;
	mul.f32 	%f949, %f1193, %f1014;
	sub.f32 	%f1015, %f236, %f1005;
	mul.f32 	%f950, %f1193, %f1015;
	sub.f32 	%f1016, %f237, %f1005;
	mul.f32 	%f951, %f1193, %f1016;
	sub.f32 	%f1017, %f238, %f1005;
	mul.f32 	%f952, %f1193, %f1017;
	sub.f32 	%f1018, %f239, %f1005;
	mul.f32 	%f953, %f1193, %f1018;
	sub.f32 	%f1019, %f240, %f1005;
	mul.f32 	%f954, %f1193, %f1019;
	sub.f32 	%f1020, %f241, %f1005;
	mul.f32 	%f955, %f1193, %f1020;
	sub.f32 	%f1021, %f242, %f1005;
	mul.f32 	%f956, %f1193, %f1021;
	sub.f32 	%f1022, %f243, %f1005;
	mul.f32 	%f957, %f1193, %f1022;
	sub.f32 	%f1023, %f244, %f1005;
	mul.f32 	%f958, %f1193, %f1023;
	sub.f32 	%f1024, %f245, %f1005;
	mul.f32 	%f959, %f1193, %f1024;
	sub.f32 	%f1025, %f246, %f1005;
	mul.f32 	%f960, %f1193, %f1025;
	sub.f32 	%f1026, %f247, %f1005;
	mul.f32 	%f961, %f1193, %f1026;
	sub.f32 	%f1027, %f248, %f1005;
	mul.f32 	%f962, %f1193, %f1027;
	sub.f32 	%f1028, %f249, %f1005;
	mul.f32 	%f963, %f1193, %f1028;
	sub.f32 	%f1029, %f250, %f1005;
	mul.f32 	%f964, %f1193, %f1029;
	sub.f32 	%f1030, %f251, %f1005;
	mul.f32 	%f965, %f1193, %f1030;
	sub.f32 	%f1031, %f252, %f1005;
	mul.f32 	%f966, %f1193, %f1031;
	sub.f32 	%f1032, %f253, %f1005;
	mul.f32 	%f967, %f1193, %f1032;
	sub.f32 	%f1033, %f254, %f1005;
	mul.f32 	%f968, %f1193, %f1033;
	sub.f32 	%f1034, %f255, %f1005;
	mul.f32 	%f969, %f1193, %f1034;
	sub.f32 	%f1035, %f256, %f1005;
	mul.f32 	%f970, %f1193, %f1035;
	sub.f32 	%f1036, %f257, %f1005;
	mul.f32 	%f971, %f1193, %f1036;
	sub.f32 	%f1037, %f258, %f1005;
	mul.f32 	%f972, %f1193, %f1037;
	sub.f32 	%f1038, %f259, %f1005;
	mul.f32 	%f973, %f1193, %f1038;
	sub.f32 	%f1039, %f260, %f1005;
	mul.f32 	%f974, %f1193, %f1039;
	sub.f32 	%f1040, %f261, %f1005;
	mul.f32 	%f975, %f1193, %f1040;
	sub.f32 	%f1041, %f262, %f1005;
	mul.f32 	%f976, %f1193, %f1041;
	sub.f32 	%f1042, %f263, %f1005;
	mul.f32 	%f977, %f1193, %f1042;
	sub.f32 	%f1043, %f264, %f1005;
	mul.f32 	%f978, %f1193, %f1043;
	sub.f32 	%f1044, %f265, %f1005;
	mul.f32 	%f979, %f1193, %f1044;
	sub.f32 	%f1045, %f266, %f1005;
	mul.f32 	%f980, %f1193, %f1045;
	sub.f32 	%f1046, %f267, %f1005;
	mul.f32 	%f981, %f1193, %f1046;
	sub.f32 	%f1047, %f268, %f1005;
	mul.f32 	%f982, %f1193, %f1047;
	sub.f32 	%f1048, %f269, %f1005;
	mul.f32 	%f983, %f1193, %f1048;
	sub.f32 	%f1049, %f270, %f1005;
	mul.f32 	%f984, %f1193, %f1049;
	sub.f32 	%f1050, %f271, %f1005;
	mul.f32 	%f985, %f1193, %f1050;
	sub.f32 	%f1051, %f272, %f1005;
	mul.f32 	%f986, %f1193, %f1051;
	sub.f32 	%f1052, %f273, %f1005;
	mul.f32 	%f987, %f1193, %f1052;
	sub.f32 	%f1053, %f274, %f1005;
	mul.f32 	%f988, %f1193, %f1053;
	sub.f32 	%f1054, %f275, %f1005;
	mul.f32 	%f989, %f1193, %f1054;
	sub.f32 	%f1055, %f276, %f1005;
	mul.f32 	%f990, %f1193, %f1055;
	sub.f32 	%f1056, %f277, %f1005;
	mul.f32 	%f991, %f1193, %f1056;
	sub.f32 	%f1057, %f278, %f1005;
	mul.f32 	%f992, %f1193, %f1057;
	sub.f32 	%f1058, %f279, %f1005;
	mul.f32 	%f993, %f1193, %f1058;
	sub.f32 	%f1059, %f280, %f1005;
	mul.f32 	%f994, %f1193, %f1059;
	sub.f32 	%f1060, %f281, %f1005;
	mul.f32 	%f995, %f1193, %f1060;
	sub.f32 	%f1061, %f282, %f1005;
	mul.f32 	%f996, %f1193, %f1061;
	sub.f32 	%f1062, %f283, %f1005;
	mul.f32 	%f997, %f1193, %f1062;
	sub.f32 	%f1063, %f284, %f1005;
	mul.f32 	%f998, %f1193, %f1063;
	sub.f32 	%f1064, %f285, %f1005;
	mul.f32 	%f999, %f1193, %f1064;
	sub.f32 	%f1065, %f286, %f1005;
	mul.f32 	%f1000, %f1193, %f1065;
	sub.f32 	%f1066, %f287, %f1005;
	mul.f32 	%f1001, %f1193, %f1066;
	sub.f32 	%f1067, %f288, %f1005;
	mul.f32 	%f1002, %f1193, %f1067;
	sub.f32 	%f1068, %f289, %f1005;
	mul.f32 	%f1003, %f1193, %f1068;
	sub.f32 	%f1069, %f290, %f1005;
	mul.f32 	%f1004, %f1193, %f1069;
	sub.f32 	%f1070, %f1141, %f1005;
	mul.f32 	%f195, %f1193, %f1070;
	sub.f32 	%f1071, %f1140, %f1005;
	mul.f32 	%f196, %f1193, %f1071;
	sub.f32 	%f1072, %f1139, %f1005;
	mul.f32 	%f197, %f1193, %f1072;
	sub.f32 	%f1073, %f1138, %f1005;
	mul.f32 	%f198, %f1193, %f1073;
	sub.f32 	%f1074, %f1137, %f1005;
	mul.f32 	%f199, %f1193, %f1074;
	sub.f32 	%f1075, %f1136, %f1005;
	mul.f32 	%f200, %f1193, %f1075;
	sub.f32 	%f1076, %f1135, %f1005;
	mul.f32 	%f201, %f1193, %f1076;
	sub.f32 	%f1077, %f1134, %f1005;
	mul.f32 	%f202, %f1193, %f1077;
	sub.f32 	%f1078, %f1152, %f1005;
	mul.f32 	%f203, %f1193, %f1078;
	sub.f32 	%f1079, %f1151, %f1005;
	mul.f32 	%f204, %f1193, %f1079;
	sub.f32 	%f1080, %f1150, %f1005;
	mul.f32 	%f205, %f1193, %f1080;
	sub.f32 	%f1081, %f1149, %f1005;
	mul.f32 	%f206, %f1193, %f1081;
	sub.f32 	%f1082, %f1148, %f1005;
	mul.f32 	%f207, %f1193, %f1082;
	sub.f32 	%f1083, %f1147, %f1005;
	mul.f32 	%f208, %f1193, %f1083;
	sub.f32 	%f1084, %f1146, %f1005;
	mul.f32 	%f209, %f1193, %f1084;
	sub.f32 	%f1085, %f1145, %f1005;
	mul.f32 	%f210, %f1193, %f1085;
	sub.f32 	%f1086, %f1163, %f1005;
	mul.f32 	%f211, %f1193, %f1086;
	sub.f32 	%f1087, %f1162, %f1005;
	mul.f32 	%f212, %f1193, %f1087;
	sub.f32 	%f1088, %f1161, %f1005;
	mul.f32 	%f213, %f1193, %f1088;
	sub.f32 	%f1089, %f1160, %f1005;
	mul.f32 	%f214, %f1193, %f1089;
	sub.f32 	%f1090, %f1159, %f1005;
	mul.f32 	%f215, %f1193, %f1090;
	sub.f32 	%f1091, %f1158, %f1005;
	mul.f32 	%f216, %f1193, %f1091;
	sub.f32 	%f1092, %f1157, %f1005;
	mul.f32 	%f217, %f1193, %f1092;
	sub.f32 	%f1093, %f1156, %f1005;
	mul.f32 	%f218, %f1193, %f1093;
	sub.f32 	%f1094, %f1174, %f1005;
	mul.f32 	%f219, %f1193, %f1094;
	sub.f32 	%f1095, %f1173, %f1005;
	mul.f32 	%f220, %f1193, %f1095;
	sub.f32 	%f1096, %f1172, %f1005;
	mul.f32 	%f221, %f1193, %f1096;
	sub.f32 	%f1097, %f1171, %f1005;
	mul.f32 	%f222, %f1193, %f1097;
	sub.f32 	%f1098, %f1170, %f1005;
	mul.f32 	%f223, %f1193, %f1098;
	sub.f32 	%f1099, %f1169, %f1005;
	mul.f32 	%f224, %f1193, %f1099;
	sub.f32 	%f1100, %f1168, %f1005;
	mul.f32 	%f225, %f1193, %f1100;
	sub.f32 	%f1101, %f1167, %f1005;
	mul.f32 	%f226, %f1193, %f1101;
	mad.lo.s64 	%rd13, %rd19, %rd11, %rd7;
	ld.global.v2.u64 	{%rd206, %rd207}, [%rd9];
	mov.b64 	{%r468, %r475}, %rd207;
	mov.b64 	{%r454, %r461}, %rd206;
	ld.global.v2.u64 	{%rd208, %rd209}, [%rd10];
	mov.b64 	{%r471, %r478}, %rd209;
	mov.b64 	{%r457, %r464}, %rd208;
	// begin inline asm
	{ cvt.rn.f16x2.f32 %r451, %f942, %f941; }

	// end inline asm
	// begin inline asm
	{mul.f16x2 %r452,%r451,%r454;
}
	// end inline asm
	// begin inline asm
	{add.f16x2 %r455,%r452,%r457;
}
	// end inline asm
	// begin inline asm
	{ cvt.rn.f16x2.f32 %r458, %f944, %f943; }

	// end inline asm
	// begin inline asm
	{mul.f16x2 %r459,%r458,%r461;
}
	// end inline asm
	// begin inline asm
	{add.f16x2 %r462,%r459,%r464;
}
	// end inline asm
	// begin inline asm
	{ cvt.rn.f16x2.f32 %r465, %f946, %f945; }

	// end inline asm
	// begin inline asm
	{mul.f16x2 %r466,%r465,%r468;
}
	// end inline asm
	// begin inline asm
	{add.f16x2 %r469,%r466,%r471;
}
	// end inline asm
	// begin inline asm
	{ cvt.rn.f16x2.f32 %r472, %f948, %f947; }

	// end inline asm
	// begin inline asm
	{mul.f16x2 %r473,%r472,%r475;
}
	// end inline asm
	// begin inline asm
	{add.f16x2 %r476,%r473,%r478;
}
	// end inline asm
	shr.s64 	%rd210, %rd13, 63;
	shr.u64 	%rd211, %rd210, 61;
	add.s64 	%rd212, %rd13, %rd211;
	shl.b64 	%rd213, %rd212, 1;
	and.b64  	%rd214, %rd213, -16;
	add.s64 	%rd215, %rd4, %rd214;
	st.global.v4.u32 	[%rd215], {%r455, %r462, %r469, %r476};
	add.s64 	%rd216, %rd13, 256;
	ld.global.v2.u64 	{%rd217, %rd218}, [%rd9+512];
	mov.b64 	{%r496, %r503}, %rd218;
	mov.b64 	{%r482, %r489}, %rd217;
	ld.global.v2.u64 	{%rd219, %rd220}, [%rd10+512];
	mov.b64 	{%r499, %r506}, %rd220;
	mov.b64 	{%r485, %r492}, %rd219;
	// begin inline asm
	{ cvt.rn.f16x2.f32 %r479, %f950, %f949; }

	// end inline asm
	// begin inline asm
	{mul.f16x2 %r480,%r479,%r482;
}
	// end inline asm
	// begin inline asm
	{add.f16x2 %r483,%r480,%r485;
}
	// end inline asm
	// begin inline asm
	{ cvt.rn.f16x2.f32 %r486, %f952, %f951; }

	// end inline asm
	// begin inline asm
	{mul.f16x2 %r487,%r486,%r489;
}
	// end inline asm
	// begin inline asm
	{add.f16x2 %r490,%r487,%r492;
}
	// end inline asm
	// begin inline asm
	{ cvt.rn.f16x2.f32 %r493, %f954, %f953; }

	// end inline asm
	// begin inline asm
	{mul.f16x2 %r494,%r493,%r496;
}
	// end inline asm
	// begin inline asm
	{add.f16x2 %r497,%r494,%r499;
}
	// end inline asm
	// begin inline asm
	{ cvt.rn.f16x2.f32 %r500, %f956, %f955; }

	// end inline asm
	// begin inline asm
	{mul.f16x2 %r501,%r500,%r503;
}
	// end inline asm
	// begin inline asm
	{add.f16x2 %r504,%r501,%r506;
}
	// end inline asm
	shr.s64 	%rd221, %rd216, 63;
	shr.u64 	%rd222, %rd221, 61;
	add.s64 	%rd223, %rd216, %rd222;
	shl.b64 	%rd224, %rd223, 1;
	and.b64  	%rd225, %rd224, -16;
	add.s64 	%rd226, %rd4, %rd225;
	st.global.v4.u32 	[%rd226], {%r483, %r490, %r497, %r504};
	add.s64 	%rd227, %rd13, 512;
	ld.global.v2.u64 	{%rd228, %rd229}, [%rd9+1024];
	mov.b64 	{%r524, %r531}, %rd229;
	mov.b64 	{%r510, %r517}, %rd228;
	ld.global.v2.u64 	{%rd230, %rd231}, [%rd10+1024];
	mov.b64 	{%r527, %r534}, %rd231;
	mov.b64 	{%r513, %r520}, %rd230;
	// begin inline asm
	{ cvt.rn.f16x2.f32 %r507, %f958, %f957; }

	// end inline asm
	// begin inline asm
	{mul.f16x2 %r508,%r507,%r510;
}
	// end inline asm
	// begin inline asm
	{add.f16x2 %r511,%r508,%r513;
}
	// end inline asm
	// begin inline asm
	{ cvt.rn.f16x2.f32 %r514, %f960, %f959; }

	// end inline asm
	// begin inline asm
	{mul.f16x2 %r515,%r514,%r517;
}
	// end inline asm
	// begin inline asm
	{add.f16x2 %r518,%r515,%r520;
}
	// end inline asm
	// begin inline asm
	{ cvt.rn.f16x2.f32 %r521, %f962, %f961; }

	// end inline asm
	// begin inline asm
	{mul.f16x2 %r522,%r521,%r524;
}
	// end inline asm
	// begin inline asm
	{add.f16x2 %r525,%r522,%r527;
}
	// end inline asm
	// begin inline asm
	{ cvt.rn.f16x2.f32 %r528, %f964, %f963; }

	// end inline asm
	// begin inline asm
	{mul.f16x2 %r529,%r528,%r531;
}
	// end inline asm
	// begin inline asm
	{add.f16x2 %r532,%r529,%r534;
}
	// end inline asm
	shr.s64 	%rd232, %rd227, 63;
	shr.u64 	%rd233, %rd232, 61;
	add.s64 	%rd234, %rd227, %rd233;
	shl.b64 	%rd235, %rd234, 1;
	and.b64  	%rd236, %rd235, -16;
	add.s64 	%rd237, %rd4, %rd236;
	st.global.v4.u32 	[%rd237], {%r511, %r518, %r525, %r532};
	add.s64 	%rd238, %rd13, 768;
	ld.global.v2.u64 	{%rd239, %rd240}, [%rd9+1536];
	mov.b64 	{%r552, %r559}, %rd240;
	mov.b64 	{%r538, %r545}, %rd239;
	ld.global.v2.u64 	{%rd241, %rd242}, [%rd10+1536];
	mov.b64 	{%r555, %r562}, %rd242;
	mov.b64 	{%r541, %r548}, %rd241;
	// begin inline asm
	{ cvt.rn.f16x2.f32 %r535, %f966, %f965; }

	// end inline asm
	// begin inline asm
	{mul.f16x2 %r536,%r535,%r538;
}
	// end inline asm
	// begin inline asm
	{add.f16x2 %r539,%r536,%r541;
}
	// end inline asm
	// begin inline asm
	{ cvt.rn.f16x2.f32 %r542, %f968, %f967; }

	// end inline asm
	// begin inline asm
	{mul.f16x2 %r543,%r542,%r545;
}
	// end inline asm
	// begin inline asm
	{add.f16x2 %r546,%r543,%r548;
}
	// end inline asm
	// begin inline asm
	{ cvt.rn.f16x2.f32 %r549, %f970, %f969; }

	// end inline asm
	// begin inline asm
	{mul.f16x2 %r550,%r549,%r552;
}
	// end inline asm
	// begin inline asm
	{add.f16x2 %r553,%r550,%r555;
}
	// end inline asm
	// begin inline asm
	{ cvt.rn.f16x2.f32 %r556, %f972, %f971; }

	// end inline asm
	// begin inline asm
	{mul.f16x2 %r557,%r556,%r559;
}
	// end inline asm
	// begin inline asm
	{add.f16x2 %r560,%r557,%r562;
}
	// end inline asm
	shr.s64 	%rd243, %rd238, 63;
	shr.u64 	%rd244, %rd243, 61;
	add.s64 	%rd245, %rd238, %rd244;
	shl.b64 	%rd246, %rd245, 1;
	and.b64  	%rd247, %rd246, -16;
	add.s64 	%rd248, %rd4, %rd247;
	st.global.v4.u32 	[%rd248], {%r539, %r546, %r553, %r560};
	add.s64 	%rd249, %rd13, 1024;
	ld.global.v2.u64 	{%rd250, %rd251}, [%rd9+2048];
	mov.b64 	{%r580, %r587}, %rd251;
	mov.b64 	{%r566, %r573}, %rd250;
	ld.global.v2.u64 	{%rd252, %rd253}, [%rd10+2048];
	mov.b64 	{%r583, %r590}, %rd253;
	mov.b64 	{%r569, %r576}, %rd252;
	// begin inline asm
	{ cvt.rn.f16x2.f32 %r563, %f974, %f973; }

	// end inline asm
	// begin inline asm
	{mul.f16x2 %r564,%r563,%r566;
}
	// end inline asm
	// begin inline asm
	{add.f16x2 %r567,%r564,%r569;
}
	// end inline asm
	// begin inline asm
	{ cvt.rn.f16x2.f32 %r570, %f976, %f975; }

	// end inline asm
	// begin inline asm
	{mul.f16x2 %r571,%r570,%r573;
}
	// end inline asm
	// begin inline asm
	{add.f16x2 %r574,%r571,%r576;
}
	// end inline asm
	// begin inline asm
	{ cvt.rn.f16x2.f32 %r577, %f978, %f977; }

	// end inline asm
	// begin inline asm
	{mul.f16x2 %r578,%r577,%r580;
}
	// end inline asm
	// begin inline asm
	{add.f16x2 %r581,%r578,%r583;
}
	// end inline asm
	// begin inline asm
	{ cvt.rn.f16x2.f32 %r584, %f980, %f979; }

	// end inline asm
	// begin inline asm
	{mul.f16x2 %r585,%r584,%r587;
}
	// end inline asm
	// begin inline asm
	{add.f16x2 %r588,%r585,%r590;
}
	// end inline asm
	shr.s64 	%rd254, %rd249, 63;
	shr.u64 	%rd255, %rd254, 61;
	add.s64 	%rd256, %rd249, %rd255;
	shl.b64 	%rd257, %rd256, 1;
	and.b64  	%rd258, %rd257, -16;
	add.s64 	%rd259, %rd4, %rd258;
	st.global.v4.u32 	[%rd259], {%r567, %r574, %r581, %r588};
	add.s64 	%rd260, %rd13, 1280;
	ld.global.v2.u64 	{%rd261, %rd262}, [%rd9+2560];
	mov.b64 	{%r608, %r615}, %rd262;
	mov.b64 	{%r594, %r601}, %rd261;
	ld.global.v2.u64 	{%rd263, %rd264}, [%rd10+2560];
	mov.b64 	{%r611, %r618}, %rd264;
	mov.b64 	{%r597, %r604}, %rd263;
	// begin inline asm
	{ cvt.rn.f16x2.f32 %r591, %f982, %f981; }

	// end inline asm
	// begin inline asm
	{mul.f16x2 %r592,%r591,%r594;
}
	// end inline asm
	// begin inline asm
	{add.f16x2 %r595,%r592,%r597;
}
	// end inline asm
	// begin inline asm
	{ cvt.rn.f16x2.f32 %r598, %f984, %f983; }

	// end inline asm
	// begin inline asm
	{mul.f16x2 %r599,%r598,%r601;
}
	// end inline asm
	// begin inline asm
	{add.f16x2 %r602,%r599,%r604;
}
	// end inline asm
	// begin inline asm
	{ cvt.rn.f16x2.f32 %r605, %f986, %f985; }

	// end inline asm
	// begin inline asm
	{mul.f16x2 %r606,%r605,%r608;
}
	// end inline asm
	// begin inline asm
	{add.f16x2 %r609,%r606,%r611;
}
	// end inline asm
	// begin inline asm
	{ cvt.rn.f16x2.f32 %r612, %f988, %f987; }

	// end inline asm
	// begin inline asm
	{mul.f16x2 %r613,%r612,%r615;
}
	// end inline asm
	// begin inline asm
	{add.f16x2 %r616,%r613,%r618;
}
	// end inline asm
	shr.s64 	%rd265, %rd260, 63;
	shr.u64 	%rd266, %rd265, 61;
	add.s64 	%rd267, %rd260, %rd266;
	shl.b64 	%rd268, %rd267, 1;
	and.b64  	%rd269, %rd268, -16;
	add.s64 	%rd270, %rd4, %rd269;
	st.global.v4.u32 	[%rd270], {%r595, %r602, %r609, %r616};
	add.s64 	%rd271, %rd13, 1536;
	ld.global.v2.u64 	{%rd272, %rd273}, [%rd9+3072];
	mov.b64 	{%r636, %r643}, %rd273;
	mov.b64 	{%r622, %r629}, %rd272;
	ld.global.v2.u64 	{%rd274, %rd275}, [%rd10+3072];
	mov.b64 	{%r639, %r646}, %rd275;
	mov.b64 	{%r625, %r632}, %rd274;
	// begin inline asm
	{ cvt.rn.f16x2.f32 %r619, %f990, %f989; }

	// end inline asm
	// begin inline asm
	{mul.f16x2 %r620,%r619,%r622;
}
	// end inline asm
	// begin inline asm
	{add.f16x2 %r623,%r620,%r625;
}
	// end inline asm
	// begin inline asm
	{ cvt.rn.f16x2.f32 %r626, %f992, %f991; }

	// end inline asm
	// begin inline asm
	{mul.f16x2 %r627,%r626,%r629;
}
	// end inline asm
	// begin inline asm
	{add.f16x2 %r630,%r627,%r632;
}
	// end inline asm
	// begin inline asm
	{ cvt.rn.f16x2.f32 %r633, %f994, %f993; }

	// end inline asm
	// begin inline asm
	{mul.f16x2 %r634,%r633,%r636;
}
	// end inline asm
	// begin inline asm
	{add.f16x2 %r637,%r634,%r639;
}
	// end inline asm
	// begin inline asm
	{ cvt.rn.f16x2.f32 %r640, %f996, %f995; }

	// end inline asm
	// begin inline asm
	{mul.f16x2 %r641,%r640,%r643;
}
	// end inline asm
	// begin inline asm
	{add.f16x2 %r644,%r641,%r646;
}
	// end inline asm
	shr.s64 	%rd276, %rd271, 63;
	shr.u64 	%rd277, %rd276, 61;
	add.s64 	%rd278, %rd271, %rd277;
	shl.b64 	%rd279, %rd278, 1;
	and.b64  	%rd280, %rd279, -16;
	add.s64 	%rd281, %rd4, %rd280;
	st.global.v4.u32 	[%rd281], {%r623, %r630, %r637, %r644};
	add.s64 	%rd282, %rd13, 1792;
	ld.global.v2.u64 	{%rd283, %rd284}, [%rd9+3584];
	mov.b64 	{%r664, %r671}, %rd284;
	mov.b64 	{%r650, %r657}, %rd283;
	ld.global.v2.u64 	{%rd285, %rd286}, [%rd10+3584];
	mov.b64 	{%r667, %r674}, %rd286;
	mov.b64 	{%r653, %r660}, %rd285;
	// begin inline asm
	{ cvt.rn.f16x2.f32 %r647, %f998, %f997; }

	// end inline asm
	// begin inline asm
	{mul.f16x2 %r648,%r647,%r650;
}
	// end inline asm
	// begin inline asm
	{add.f16x2 %r651,%r648,%r653;
}
	// end inline asm
	// begin inline asm
	{ cvt.rn.f16x2.f32 %r654, %f1000, %f999; }

	// end inline asm
	// begin inline asm
	{mul.f16x2 %r655,%r654,%r657;
}
	// end inline asm
	// begin inline asm
	{add.f16x2 %r658,%r655,%r660;
}
	// end inline asm
	// begin inline asm
	{ cvt.rn.f16x2.f32 %r661, %f1002, %f1001; }

	// end inline asm
	// begin inline asm
	{mul.f16x2 %r662,%r661,%r664;
}
	// end inline asm
	// begin inline asm
	{add.f16x2 %r665,%r662,%r667;
}
	// end inline asm
	// begin inline asm
	{ cvt.rn.f16x2.f32 %r668, %f1004, %f1003; }

	// end inline asm
	// begin inline asm
	{mul.f16x2 %r669,%r668,%r671;
}
	// end inline asm
	// begin inline asm
	{add.f16x2 %r672,%r669,%r674;
}
	// end inline asm
	shr.s64 	%rd287, %rd282, 63;
	shr.u64 	%rd288, %rd287, 61;
	add.s64 	%rd289, %rd282, %rd288;
	shl.b64 	%rd290, %rd289, 1;
	and.b64  	%rd291, %rd290, -16;
	add.s64 	%rd292, %rd4, %rd291;
	st.global.v4.u32 	[%rd292], {%r651, %r658, %r665, %r672};
	@%p34 bra 	$L__BB25_29;
	add.s64 	%rd293, %rd13, 2048;
	ld.global.v2.u64 	{%rd294, %rd295}, [%rd9+4096];
	mov.b64 	{%r694, %r701}, %rd295;
	mov.b64 	{%r680, %r687}, %rd294;
	ld.global.v2.u64 	{%rd296, %rd297}, [%rd10+4096];
	mov.b64 	{%r697, %r704}, %rd297;
	mov.b64 	{%r683, %r690}, %rd296;
	// begin inline asm
	{ cvt.rn.f16x2.f32 %r677, %f196, %f195; }

	// end inline asm
	// begin inline asm
	{mul.f16x2 %r678,%r677,%r680;
}
	// end inline asm
	// begin inline asm
	{add.f16x2 %r681,%r678,%r683;
}
	// end inline asm
	// begin inline asm
	{ cvt.rn.f16x2.f32 %r684, %f198, %f197; }

	// end inline asm
	// begin inline asm
	{mul.f16x2 %r685,%r684,%r687;
}
	// end inline asm
	// begin inline asm
	{add.f16x2 %r688,%r685,%r690;
}
	// end inline asm
	// begin inline asm
	{ cvt.rn.f16x2.f32 %r691, %f200, %f199; }

	// end inline asm
	// begin inline asm
	{mul.f16x2 %r692,%r691,%r694;
}
	// end inline asm
	// begin inline asm
	{add.f16x2 %r695,%r692,%r697;
}
	// end inline asm
	// begin inline asm
	{ cvt.rn.f16x2.f32 %r698, %f202, %f201; }

	// end inline asm
	// begin inline asm
	{mul.f16x2 %r699,%r698,%r701;
}
	// end inline asm
	// begin inline asm
	{add.f16x2 %r702,%r699,%r704;
}
	// end inline asm
	shr.s64 	%rd298, %rd293, 63;
	shr.u64 	%rd299, %rd298, 61;
	add.s64 	%rd300, %rd293, %rd299;
	shl.b64 	%rd301, %rd300, 1;
	and.b64  	%rd302, %rd301, -16;
	add.s64 	%rd303, %rd4, %rd302;
	st.global.v4.u32 	[%rd303], {%r681, %r688, %r695, %r702};
$L__BB25_29:
	add.s32 	%r706, %r675, 2304;
	setp.ge.s32 	%p35, %r706, %r20;
	@%p35 bra 	$L__BB25_31;
	add.s64 	%rd304, %rd13, 2304;
	ld.global.v2.u64 	{%rd305, %rd306}, [%rd9+4608];
	mov.b64 	{%r724, %r731}, %rd306;
	mov.b64 	{%r710, %r717}, %rd305;
	ld.global.v2.u64 	{%rd307, %rd308}, [%rd10+4608];
	mov.b64 	{%r727, %r734}, %rd308;
	mov.b64 	{%r713, %r720}, %rd307;
	// begin inline asm
	{ cvt.rn.f16x2.f32 %r707, %f204, %f203; }

	// end inline asm
	// begin inline asm
	{mul.f16x2 %r708,%r707,%r710;
}
	// end inline asm
	// begin inline asm
	{add.f16x2 %r711,%r708,%r713;
}
	// end inline asm
	// begin inline asm
	{ cvt.rn.f16x2.f32 %r714, %f206, %f205; }

	// end inline asm
	// begin inline asm
	{mul.f16x2 %r715,%r714,%r717;
}
	// end inline asm
	// begin inline asm
	{add.f16x2 %r718,%r715,%r720;
}
	// end inline asm
	// begin inline asm
	{ cvt.rn.f16x2.f32 %r721, %f208, %f207; }

	// end inline asm
	// begin inline asm
	{mul.f16x2 %r722,%r721,%r724;
}
	// end inline asm
	// begin inline asm
	{add.f16x2 %r725,%r722,%r727;
}
	// end inline asm
	// begin inline asm
	{ cvt.rn.f16x2.f32 %r728, %f210, %f209; }

	// end inline asm
	// begin inline asm
	{mul.f16x2 %r729,%r728,%r731;
}
	// end inline asm
	// begin inline asm
	{add.f16x2 %r732,%r729,%r734;
}
	// end inline asm
	shr.s64 	%rd309, %rd304, 63;
	shr.u64 	%rd310, %rd309, 61;
	add.s64 	%rd311, %rd304, %rd310;
	shl.b64 	%rd312, %rd311, 1;
	and.b64  	%rd313, %rd312, -16;
	add.s64 	%rd314, %rd4, %rd313;
	st.global.v4.u32 	[%rd314], {%r711, %r718, %r725, %r732};
$L__BB25_31:
	add.s32 	%r736, %r675, 2560;
	setp.ge.s32 	%p36, %r736, %r20;
	@%p36 bra 	$L__BB25_33;
	add.s64 	%rd315, %rd13, 2560;
	ld.global.v2.u64 	{%rd316, %rd317}, [%rd9+5120];
	mov.b64 	{%r754, %r761}, %rd317;
	mov.b64 	{%r740, %r747}, %rd316;
	ld.global.v2.u64 	{%rd318, %rd319}, [%rd10+5120];
	mov.b64 	{%r757, %r764}, %rd319;
	mov.b64 	{%r743, %r750}, %rd318;
	// begin inline asm
	{ cvt.rn.f16x2.f32 %r737, %f212, %f211; }

	// end inline asm
	// begin inline asm
	{mul.f16x2 %r738,%r737,%r740;
}
	// end inline asm
	// begin inline asm
	{add.f16x2 %r741,%r738,%r743;
}
	// end inline asm
	// begin inline asm
	{ cvt.rn.f16x2.f32 %r744, %f214, %f213; }

	// end inline asm
	// begin inline asm
	{mul.f16x2 %r745,%r744,%r747;
}
	// end inline asm
	// begin inline asm
	{add.f16x2 %r748,%r745,%r750;
}
	// end inline asm
	// begin inline asm
	{ cvt.rn.f16x2.f32 %r751, %f216, %f215; }

	// end inline asm
	// begin inline asm
	{mul.f16x2 %r752,%r751,%r754;
}
	// end inline asm
	// begin inline asm
	{add.f16x2 %r755,%r752,%r757;
}
	// end inline asm
	// begin inline asm
	{ cvt.rn.f16x2.f32 %r758, %f218, %f217; }

	// end inline asm
	// begin inline asm
	{mul.f16x2 %r759,%r758,%r761;
}
	// end inline asm
	// begin inline asm
	{add.f16x2 %r762,%r759,%r764;
}
	// end inline asm
	shr.s64 	%rd320, %rd315, 63;
	shr.u64 	%rd321, %rd320, 61;
	add.s64 	%rd322, %rd315, %rd321;
	shl.b64 	%rd323, %rd322, 1;
	and.b64  	%rd324, %rd323, -16;
	add.s64 	%rd325, %rd4, %rd324;
	st.global.v4.u32 	[%rd325], {%r741, %r748, %r755, %r762};
$L__BB25_33:
	add.s32 	%r766, %r675, 2816;
	setp.ge.s32 	%p37, %r766, %r20;
	@%p37 bra 	$L__BB25_35;
	add.s64 	%rd326, %rd13, 2816;
	ld.global.v2.u64 	{%rd327, %rd328}, [%rd9+5632];
	mov.b64 	{%r784, %r791}, %rd328;
	mov.b64 	{%r770, %r777}, %rd327;
	ld.global.v2.u64 	{%rd329, %rd330}, [%rd10+5632];
	mov.b64 	{%r787, %r794}, %rd330;
	mov.b64 	{%r773, %r780}, %rd329;
	// begin inline asm
	{ cvt.rn.f16x2.f32 %r767, %f220, %f219; }

	// end inline asm
	// begin inline asm
	{mul.f16x2 %r768,%r767,%r770;
}
	// end inline asm
	// begin inline asm
	{add.f16x2 %r771,%r768,%r773;
}
	// end inline asm
	// begin inline asm
	{ cvt.rn.f16x2.f32 %r774, %f222, %f221; }

	// end inline asm
	// begin inline asm
	{mul.f16x2 %r775,%r774,%r777;
}
	// end inline asm
	// begin inline asm
	{add.f16x2 %r778,%r775,%r780;
}
	// end inline asm
	// begin inline asm
	{ cvt.rn.f16x2.f32 %r781, %f224, %f223; }

	// end inline asm
	// begin inline asm
	{mul.f16x2 %r782,%r781,%r784;
}
	// end inline asm
	// begin inline asm
	{add.f16x2 %r785,%r782,%r787;
}
	// end inline asm
	// begin inline asm
	{ cvt.rn.f16x2.f32 %r788, %f226, %f225; }

	// end inline asm
	// begin inline asm
	{mul.f16x2 %r789,%r788,%r791;
}
	// end inline asm
	// begin inline asm
	{add.f16x2 %r792,%r789,%r794;
}
	// end inline asm
	shr.s64 	%rd331, %rd326, 63;
	shr.u64 	%rd332, %rd331, 61;
	add.s64 	%rd333, %rd326, %rd332;
	shl.b64 	%rd334, %rd333, 1;
	and.b64  	%rd335, %rd334, -16;
	add.s64 	%rd336, %rd4, %rd335;
	st.global.v4.u32 	[%rd336], {%r771, %r778, %r785, %r792};
$L__BB25_35:
	cvt.u32.u64 	%r795, %rd11;
	add.s32 	%r796, %r795, %r4;
	setp.lt.s32 	%p38, %r796, %r19;
	@%p38 bra 	$L__BB25_4;
$L__BB25_36:
	ret;

}
	// .globl	_Z17LayerNormWarpImplI19BiasAddResidualLoadI6__halffE11AffineStoreIfS1_EfLi8ELi128ELi128ELi32ELi1ELb0EEvT_T0_iidPT1_S8_
.visible .entry _Z17LayerNormWarpImplI19BiasAddResidualLoadI6__halffE11AffineStoreIfS1_EfLi8ELi128ELi128ELi32ELi1ELb0EEvT_T0_iidPT1_S8_(
	.param .align 8 .b8 _Z17LayerNormWarpImplI19BiasAddResidualLoadI6__halffE11AffineStoreIfS1_EfLi8ELi128ELi128ELi32ELi1ELb0EEvT_T0_iidPT1_S8__param_0[32],
	.param .align 8 .b8 _Z17LayerNormWarpImplI19BiasAddResidualLoadI6__halffE11AffineStoreIfS1_EfLi8ELi128ELi128ELi32ELi1ELb0EEvT_T0_iidPT1_S8__param_1[32],
	.param .u32 _Z17LayerNormWarpImplI19BiasAddResidualLoadI6__halffE11AffineStoreIfS1_EfLi8ELi128ELi128ELi32ELi1ELb0EEvT_T0_iidPT1_S8__param_2,
	.param .u32 _Z17LayerNormWarpImplI19BiasAddResidualLoadI6__halffE11AffineStoreIfS1_EfLi8ELi128ELi128ELi32ELi1ELb0EEvT_T0_iidPT1_S8__param_3,
	.param .f64 _Z17LayerNormWarpImplI19BiasAddResidualLoadI6__halffE11AffineStoreIfS1_EfLi8ELi128ELi128ELi32ELi1ELb0EEvT_T0_iidPT1_S8__param_4,
	.param .u64 .ptr .align 1 _Z17LayerNormWarpImplI19BiasAddResidualLoadI6__halffE11AffineStoreIfS1_EfLi8ELi128ELi128ELi32ELi1ELb0EEvT_T0_iidPT1_S8__param_5,
	.param .u64 .ptr .align 1 _Z17LayerNormWarpImplI19BiasAddResidualLoadI6__halffE11AffineStoreIfS1_EfLi8ELi128ELi128ELi32ELi1ELb0EEvT_T0_iidPT1_S8__param_6
)
.maxntid 256
{
	.reg .pred 	%p<31>;
	.reg .b32 	%r<1025>;
	.reg .b32 	%f<1390>;
	.reg .b64 	%rd<439>;
	.reg .b64 	%fd<3>;

	ld.param.u64 	%rd8, [_Z17LayerNormWarpImplI19BiasAddResidualLoadI6__halffE11AffineStoreIfS1_EfLi8ELi128ELi128ELi32ELi1ELb0EEvT_T0_iidPT1_S8__param_1+24];
	ld.param.u64 	%rd7, [_Z17LayerNormWarpImplI19BiasAddResidualLoadI6__halffE11AffineStoreIfS1_EfLi8ELi128ELi128ELi32ELi1ELb0EEvT_T0_iidPT1_S8__param_1+16];
	ld.param.u64 	%rd6, [_Z17LayerNormWarpImplI19BiasAddResidualLoadI6__halffE11AffineStoreIfS1_EfLi8ELi128ELi128ELi32ELi1ELb0EEvT_T0_iidPT1_S8__param_1+8];
	ld.param.u64 	%rd5, [_Z17LayerNormWarpImplI19BiasAddResidualLoadI6__halffE11AffineStoreIfS1_EfLi8ELi128ELi128ELi32ELi1ELb0EEvT_T0_iidPT1_S8__param_1];
	ld.param.u64 	%rd4, [_Z17LayerNormWarpImplI19BiasAddResidualLoadI6__halffE11AffineStoreIfS1_EfLi8ELi128ELi128ELi32ELi1ELb0EEvT_T0_iidPT1_S8__param_0+24];
	ld.param.u64 	%rd3, [_Z17LayerNormWarpImplI19BiasAddResidualLoadI6__halffE11AffineStoreIfS1_EfLi8ELi128ELi128ELi32ELi1ELb0EEvT_T0_iidPT1_S8__param_0+16];
	ld.param.u64 	%rd2, [_Z17LayerNormWarpImplI19BiasAddResidualLoadI6__halffE11AffineStoreIfS1_EfLi8ELi128ELi128ELi32ELi1ELb0EEvT_T0_iidPT1_S8__param_0+8];
	ld.param.u64 	%rd1, [_Z17LayerNormWarpImplI19BiasAddResidualLoadI6__halffE11AffineStoreIfS1_EfLi8ELi128ELi128ELi32ELi1ELb0EEvT_T0_iidPT1_S8__param_0];
	ld.param.u32 	%r17, [_Z17LayerNormWarpImplI19BiasAddResidualLoadI6__halffE11AffineStoreIfS1_EfLi8ELi128ELi128ELi32ELi1ELb0EEvT_T0_iidPT1_S8__param_3];
	setp.lt.s32 	%p1, %r17, 4097;
	@%p1 bra 	$L__BB26_2;
	mov.u64 	%rd11, $str;
	cvta.global.u64 	%rd12, %rd11;
	mov.u64 	%rd13, $str$1;
	cvta.global.u64 	%rd14, %rd13;
	mov.u64 	%rd15, __unnamed_27;
	cvta.global.u64 	%rd16, %rd15;
	{ // callseq 26, 0
	.param .b64 param0;
	st.param.b64 	[param0], %rd12;
	.param .b64 param1;
	st.param.b64 	[param1], %rd14;
	.param .b32 param2;
	st.param.b32 	[param2], 462;
	.param .b64 param3;
	st.param.b64 	[param3], %rd16;
	.param .b64 param4;
	st.param.b64 	[param4], 1;
	call.uni 
	__assertfail, 
	(
	param0, 
	param1, 
	param2, 
	param3, 
	param4
	);
	} // callseq 26
$L__BB26_2:
	ld.param.u32 	%r1022, [_Z17LayerNormWarpImplI19BiasAddResidualLoadI6__halffE11AffineStoreIfS1_EfLi8ELi128ELi128ELi32ELi1ELb0EEvT_T0_iidPT1_S8__param_2];
	mov.u32 	%r18, %ctaid.x;
	mov.u32 	%r19, %ntid.y;
	mov.u32 	%r20, %tid.y;
	mad.lo.s32 	%r1024, %r18, %r19, %r20;
	setp.ge.s32 	%p2, %r1024, %r1022;
	@%p2 bra 	$L__BB26_20;
	mov.u32 	%r533, %tid.x;
	shl.b32 	%r534, %r533, 3;
	cvt.u64.u32 	%rd18, %r534;
	mul.wide.u32 	%rd30, %r534, 2;
$L__BB26_4:
	cvt.s64.s32 	%rd17, %r1024;
	mad.lo.s64 	%rd19, %rd4, %rd17, %rd18;
	shr.s64 	%rd20, %rd19, 63;
	shr.u64 	%rd21, %rd20, 61;
	add.s64 	%rd22, %rd19, %rd21;
	cvta.to.global.u64 	%rd23, %rd1;
	shl.b64 	%rd24, %rd22, 1;
	and.b64  	%rd25, %rd24, -16;
	add.s64 	%rd26, %rd23, %rd25;
	ld.global.v2.u64 	{%rd27, %rd28}, [%rd26];
	mov.b64 	{%r34, %r40}, %rd28;
	mov.b64 	{%r22, %r28}, %rd27;
	cvta.to.global.u64 	%rd29, %rd2;
	add.s64 	%rd31, %rd29, %rd30;
	ld.global.v2.u64 	{%rd32, %rd33}, [%rd31];
	mov.b64 	{%r38, %r44}, %rd33;
	mov.b64 	{%r26, %r32}, %rd32;
	cvta.to.global.u64 	%rd34, %rd3;
	add.s64 	%rd35, %rd34, %rd25;
	ld.global.v2.u64 	{%rd36, %rd37}, [%rd35];
	mov.b64 	{%r35, %r41}, %rd37;
	mov.b64 	{%r23, %r29}, %rd36;
	// begin inline asm
	{add.f16x2 %r21,%r22,%r23;
}
	// end inline asm
	// begin inline asm
	{add.f16x2 %r24,%r21,%r26;
}
	// end inline asm
	// begin inline asm
	{add.f16x2 %r27,%r28,%r29;
}
	// end inline asm
	// begin inline asm
	{add.f16x2 %r30,%r27,%r32;
}
	// end inline asm
	// begin inline asm
	{add.f16x2 %r33,%r34,%r35;
}
	// end inline asm
	// begin inline asm
	{add.f16x2 %r36,%r33,%r38;
}
	// end inline asm
	// begin inline asm
	{add.f16x2 %r39,%r40,%r41;
}
	// end inline asm
	// begin inline asm
	{add.f16x2 %r42,%r39,%r44;
}
	// end inline asm
	// begin inline asm
	{.reg .f16 low,high;
  mov.b32 {low,high},%r24;
  cvt.f32.f16 %f171, low;}

	// end inline asm
	// begin inline asm
	{.reg .f16 low,high;
  mov.b32 {low,high},%r24;
  cvt.f32.f16 %f172, high;}

	// end inline asm
	// begin inline asm
	{.reg .f16 low,high;
  mov.b32 {low,high},%r30;
  cvt.f32.f16 %f173, low;}

	// end inline asm
	// begin inline asm
	{.reg .f16 low,high;
  mov.b32 {low,high},%r30;
  cvt.f32.f16 %f174, high;}

	// end inline asm
	// begin inline asm
	{.reg .f16 low,high;
  mov.b32 {low,high},%r36;
  cvt.f32.f16 %f175, low;}

	// end inline asm
	// begin inline asm
	{.reg .f16 low,high;
  mov.b32 {low,high},%r36;
  cvt.f32.f16 %f176, high;}

	// end inline asm
	// begin inline asm
	{.reg .f16 low,high;
  mov.b32 {low,high},%r42;
  cvt.f32.f16 %f177, low;}

	// end inline asm
	// begin inline asm
	{.reg .f16 low,high;
  mov.b32 {low,high},%r42;
  cvt.f32.f16 %f178, high;}

	// end inline asm
	mov.f32 	%f300, 0f3F800000;
	div.approx.f32 	%f301, %f171, %f300;
	add.f32 	%f302, %f301, 0f00000000;
	sub.f32 	%f303, %f171, %f302;
	fma.rn.f32 	%f304, %f171, %f303, 0f00000000;
	sub.f32 	%f305, %f172, %f302;
	mov.f32 	%f306, 0f40000000;
	div.approx.f32 	%f307, %f305, %f306;
	add.f32 	%f308, %f302, %f307;
	sub.f32 	%f309, %f172, %f308;
	fma.rn.f32 	%f310, %f305, %f309, %f304;
	sub.f32 	%f311, %f173, %f308;
	mov.f32 	%f312, 0f40400000;
	div.approx.f32 	%f313, %f311, %f312;
	add.f32 	%f314, %f308, %f313;
	sub.f32 	%f315, %f173, %f314;
	fma.rn.f32 	%f316, %f311, %f315, %f310;
	sub.f32 	%f317, %f174, %f314;
	mov.f32 	%f318, 0f40800000;
	div.approx.f32 	%f319, %f317, %f318;
	add.f32 	%f320, %f314, %f319;
	sub.f32 	%f321, %f174, %f320;
	fma.rn.f32 	%f322, %f317, %f321, %f316;
	sub.f32 	%f323, %f175, %f320;
	mov.f32 	%f324, 0f40A00000;
	div.approx.f32 	%f325, %f323, %f324;
	add.f32 	%f326, %f320, %f325;
	sub.f32 	%f327, %f175, %f326;
	fma.rn.f32 	%f328, %f323, %f327, %f322;
	sub.f32 	%f329, %f176, %f326;
	mov.f32 	%f330, 0f40C00000;
	div.approx.f32 	%f331, %f329, %f330;
	add.f32 	%f332, %f326, %f331;
	sub.f32 	%f333, %f176, %f332;
	fma.rn.f32 	%f334, %f329, %f333, %f328;
	sub.f32 	%f335, %f177, %f332;
	mov.f32 	%f336, 0f40E00000;
	div.approx.f32 	%f337, %f335, %f336;
	add.f32 	%f338, %f332, %f337;
	sub.f32 	%f339, %f177, %f338;
	fma.rn.f32 	%f340, %f335, %f339, %f334;
	sub.f32 	%f341, %f178, %f338;
	mov.f32 	%f342, 0f41000000;
	div.approx.f32 	%f343, %f341, %f342;
	add.f32 	%f344, %f338, %f343;
	sub.f32 	%f345, %f178, %f344;
	fma.rn.f32 	%f346, %f341, %f345, %f340;
	add.s64 	%rd38, %rd19, 256;
	shr.s64 	%rd39, %rd38, 63;
	shr.u64 	%rd40, %rd39, 61;
	add.s64 	%rd41, %rd38, %rd40;
	shl.b64 	%rd42, %rd41, 1;
	and.b64  	%rd43, %rd42, -16;
	add.s64 	%rd44, %rd23, %rd43;
	ld.global.v2.u64 	{%rd45, %rd46}, [%rd44];
	mov.b64 	{%r66, %r72}, %rd46;
	mov.b64 	{%r54, %r60}, %rd45;
	ld.global.v2.u64 	{%rd47, %rd48}, [%rd31+512];
	mov.b64 	{%r70, %r76}, %rd48;
	mov.b64 	{%r58, %r64}, %rd47;
	add.s64 	%rd49, %rd34, %rd43;
	ld.global.v2.u64 	{%rd50, %rd51}, [%rd49];
	mov.b64 	{%r67, %r73}, %rd51;
	mov.b64 	{%r55, %r61}, %rd50;
	// begin inline asm
	{add.f16x2 %r53,%r54,%r55;
}
	// end inline asm
	// begin inline asm
	{add.f16x2 %r56,%r53,%r58;
}
	// end inline asm
	// begin inline asm
	{add.f16x2 %r59,%r60,%r61;
}
	// end inline asm
	// begin inline asm
	{add.f16x2 %r62,%r59,%r64;
}
	// end inline asm
	// begin inline asm
	{add.f16x2 %r65,%r66,%r67;
}
	// end inline asm
	// begin inline asm
	{add.f16x2 %r68,%r65,%r70;
}
	// end inline asm
	// begin inline asm
	{add.f16x2 %r71,%r72,%r73;
}
	// end inline asm
	// begin inline asm
	{add.f16x2 %r74,%r71,%r76;
}
	// end inline asm
	// begin inline asm
	{.reg .f16 low,high;
  mov.b32 {low,high},%r56;
  cvt.f32.f16 %f179, low;}

	// end inline asm
	// begin inline asm
	{.reg .f16 low,high;
  mov.b32 {low,high},%r56;
  cvt.f32.f16 %f180, high;}

	// end inline asm
	// begin inline asm
	{.reg .f16 low,high;
  mov.b32 {low,high},%r62;
  cvt.f32.f16 %f181, low;}

	// end inline asm
	// begin inline asm
	{.reg .f16 low,high;
  mov.b32 {low,high},%r62;
  cvt.f32.f16 %f182, high;}

	// end inline asm
	// begin inline asm
	{.reg .f16 low,high;
  mov.b32 {low,high},%r68;
  cvt.f32.f16 %f183, low;}

	// end inline asm
	// begin inline asm
	{.reg .f16 low,high;
  mov.b32 {low,high},%r68;
  cvt.f32.f16 %f184, high;}

	// end inline asm
	// begin inline asm
	{.reg .f16 low,high;
  mov.b32 {low,high},%r74;
  cvt.f32.f16 %f185, low;}

	// end inline asm
	// begin inline asm
	{.reg .f16 low,high;
  mov.b32 {low,high},%r74;
  cvt.f32.f16 %f186, high;}

	// end inline asm
	sub.f32 	%f347, %f179, %f344;
	mov.f32 	%f348, 0f41100000;
	div.approx.f32 	%f349, %f347, %f348;
	add.f32 	%f350, %f344, %f349;
	sub.f32 	%f351, %f179, %f350;
	fma.rn.f32 	%f352, %f347, %f351, %f346;
	sub.f32 	%f353, %f180, %f350;
	mov.f32 	%f354, 0f41200000;
	div.approx.f32 	%f355, %f353, %f354;
	add.f32 	%f356, %f350, %f355;
	sub.f32 	%f357, %f180, %f356;
	fma.rn.f32 	%f358, %f353, %f357, %f352;
	sub.f32 	%f359, %f181, %f356;
	mov.f32 	%f360, 0f41300000;
	div.approx.f32 	%f361, %f359, %f360;
	add.f32 	%f362, %f356, %f361;
	sub.f32 	%f363, %f181, %f362;
	fma.rn.f32 	%f364, %f359, %f363, %f358;
	sub.f32 	%f365, %f182, %f362;
	mov.f32 	%f366, 0f41400000;
	div.approx.f32 	%f367, %f365, %f366;
	add.f32 	%f368, %f362, %f367;
	sub.f32 	%f369, %f182, %f368;
	fma.rn.f32 	%f370, %f365, %f369, %f364;
	sub.f32 	%f371, %f183, %f368;
	mov.f32 	%f372, 0f41500000;
	div.approx.f32 	%f373, %f371, %f372;
	add.f32 	%f374, %f368, %f373;
	sub.f32 	%f375, %f183, %f374;
	fma.rn.f32 	%f376, %f371, %f375, %f370;
	sub.f32 	%f377, %f184, %f374;
	mov.f32 	%f378, 0f41600000;
	div.approx.f32 	%f379, %f377, %f378;
	add.f32 	%f380, %f374, %f379;
	sub.f32 	%f381, %f184, %f380;
	fma.rn.f32 	%f382, %f377, %f381, %f376;
	sub.f32 	%f383, %f185, %f380;
	mov.f32 	%f384, 0f41700000;
	div.approx.f32 	%f385, %f383, %f384;
	add.f32 	%f386, %f380, %f385;
	sub.f32 	%f387, %f185, %f386;
	fma.rn.f32 	%f388, %f383, %f387, %f382;
	sub.f32 	%f389, %f186, %f386;
	mov.f32 	%f390, 0f41800000;
	div.approx.f32 	%f391, %f389, %f390;
	add.f32 	%f392, %f386, %f391;
	sub.f32 	%f393, %f186, %f392;
	fma.rn.f32 	%f394, %f389, %f393, %f388;
	add.s64 	%rd52, %rd19, 512;
	shr.s64 	%rd53, %rd52, 63;
	shr.u64 	%rd54, %rd53, 61;
	add.s64 	%rd55, %rd52, %rd54;
	shl.b64 	%rd56, %rd55, 1;
	and.b64  	%rd57, %rd56, -16;
	add.s64 	%rd58, %rd23, %rd57;
	ld.global.v2.u64 	{%rd59, %rd60}, [%rd58];
	mov.b64 	{%r98, %r104}, %rd60;
	mov.b64 	{%r86, %r92}, %rd59;
	ld.global.v2.u64 	{%rd61, %rd62}, [%rd31+1024];
	mov.b64 	{%r102, %r108}, %rd62;
	mov.b64 	{%r90, %r96}, %rd61;
	add.s64 	%rd63, %rd34, %rd57;
	ld.global.v2.u64 	{%rd64, %rd65}, [%rd63];
	mov.b64 	{%r99, %r105}, %rd65;
	mov.b64 	{%r87, %r93}, %rd64;
	// begin inline asm
	{add.f16x2 %r85,%r86,%r87;
}
	// end inline asm
	// begin inline asm
	{add.f16x2 %r88,%r85,%r90;
}
	// end inline asm
	// begin inline asm
	{add.f16x2 %r91,%r92,%r93;
}
	// end inline asm
	// begin inline asm
	{add.f16x2 %r94,%r91,%r96;
}
	// end inline asm
	// begin inline asm
	{add.f16x2 %r97,%r98,%r99;
}
	// end inline asm
	// begin inline asm
	{add.f16x2 %r100,%r97,%r102;
}
	// end inline asm
	// begin inline asm
	{add.f16x2 %r103,%r104,%r105;
}
	// end inline asm
	// begin inline asm
	{add.f16x2 %r106,%r103,%r108;
}
	// end inline asm
	// begin inline asm
	{.reg .f16 low,high;
  mov.b32 {low,high},%r88;
  cvt.f32.f16 %f187, low;}

	// end inline asm
	// begin inline asm
	{.reg .f16 low,high;
  mov.b32 {low,high},%r88;
  cvt.f32.f16 %f188, high;}

	// end inline asm
	// begin inline asm
	{.reg .f16 low,high;
  mov.b32 {low,high},%r94;
  cvt.f32.f16 %f189, low;}

	// end inline asm
	// begin inline asm
	{.reg .f16 low,high;
  mov.b32 {low,high},%r94;
  cvt.f32.f16 %f190, high;}

	// end inline asm
	// begin inline asm
	{.reg .f16 low,high;
  mov.b32 {low,high},%r100;
  cvt.f32.f16 %f191, low;}

	// end inline asm
	// begin inline asm
	{.reg .f16 low,high;
  mov.b32 {low,high},%r100;
  cvt.f32.f16 %f192, high;}

	// end inline asm
	// begin inline asm
	{.reg .f16 low,high;
  mov.b32 {low,high},%r106;
  cvt.f32.f16 %f193, low;}

	// end inline asm
	// begin inline asm
	{.reg .f16 low,high;
  mov.b32 {low,high},%r106;
  cvt.f32.f16 %f194, high;}

	// end inline asm
	sub.f32 	%f395, %f187, %f392;
	mov.f32 	%f396, 0f41880000;
	div.approx.f32 	%f397, %f395, %f396;
	add.f32 	%f398, %f392, %f397;
	sub.f32 	%f399, %f187, %f398;
	fma.rn.f32 	%f400, %f395, %f399, %f394;
	sub.f32 	%f401, %f188, %f398;
	mov.f32 	%f402, 0f41900000;
	div.approx.f32 	%f403, %f401, %f402;
	add.f32 	%f404, %f398, %f403;
	sub.f32 	%f405, %f188, %f404;
	fma.rn.f32 	%f406, %f401, %f405, %f400;
	sub.f32 	%f407, %f189, %f404;
	mov.f32 	%f408, 0f41980000;
	div.approx.f32 	%f409, %f407, %f408;
	add.f32 	%f410, %f404, %f409;
	sub.f32 	%f411, %f189, %f410;
	fma.rn.f32 	%f412, %f407, %f411, %f406;
	sub.f32 	%f413, %f190, %f410;
	mov.f32 	%f414, 0f41A00000;
	div.approx.f32 	%f415, %f413, %f414;
	add.f32 	%f416, %f410, %f415;
	sub.f32 	%f417, %f190, %f416;
	fma.rn.f32 	%f418, %f413, %f417, %f412;
	sub.f32 	%f419, %f191, %f416;
	mov.f32 	%f420, 0f41A80000;
	div.approx.f32 	%f421, %f419, %f420;
	add.f32 	%f422, %f416, %f421;
	sub.f32 	%f423, %f191, %f422;
	fma.rn.f32 	%f424, %f419, %f423, %f418;
	sub.f32 	%f425, %f192, %f422;
	mov.f32 	%f426, 0f41B00000;
	div.approx.f32 	%f427, %f425, %f426;
	add.f32 	%f428, %f422, %f427;
	sub.f32 	%f429, %f192, %f428;
	fma.rn.f32 	%f430, %f425, %f429, %f424;
	sub.f32 	%f431, %f193, %f428;
	mov.f32 	%f432, 0f41B80000;
	div.approx.f32 	%f433, %f431, %f432;
	add.f32 	%f434, %f428, %f433;
	sub.f32 	%f435, %f193, %f434;
	fma.rn.f32 	%f436, %f431, %f435, %f430;
	sub.f32 	%f437, %f194, %f434;
	mov.f32 	%f438, 0f41C00000;
	div.approx.f32 	%f439, %f437, %f438;
	add.f32 	%f440, %f434, %f439;
	sub.f32 	%f441, %f194, %f440;
	fma.rn.f32 	%f442, %f437, %f441, %f436;
	add.s64 	%rd66, %rd19, 768;
	shr.s64 	%rd67, %rd66, 63;
	shr.u64 	%rd68, %rd67, 61;
	add.s64 	%rd69, %rd66, %rd68;
	shl.b64 	%rd70, %rd69, 1;
	and.b64  	%rd71, %rd70, -16;
	add.s64 	%rd72, %rd23, %rd71;
	ld.global.v2.u64 	{%rd73, %rd74}, [%rd72];
	mov.b64 	{%r130, %r136}, %rd74;
	mov.b64 	{%r118, %r124}, %rd73;
	ld.global.v2.u64 	{%rd75, %rd76}, [%rd31+1536];
	mov.b64 	{%r134, %r140}, %rd76;
	mov.b64 	{%r122, %r128}, %rd75;
	add.s64 	%rd77, %rd34, %rd71;
	ld.global.v2.u64 	{%rd78, %rd79}, [%rd77];
	mov.b64 	{%r131, %r137}, %rd79;
	mov.b64 	{%r119, %r125}, %rd78;
	// begin inline asm
	{add.f16x2 %r117,%r118,%r119;
}
	// end inline asm
	// begin inline asm
	{add.f16x2 %r120,%r117,%r122;
}
	// end inline asm
	// begin inline asm
	{add.f16x2 %r123,%r124,%r125;
}
	// end inline asm
	// begin inline asm
	{add.f16x2 %r126,%r123,%r128;
}
	// end inline asm
	// begin inline asm
	{add.f16x2 %r129,%r130,%r131;
}
	// end inline asm
	// begin inline asm
	{add.f16x2 %r132,%r129,%r134;
}
	// end inline asm
	// begin inline asm
	{add.f16x2 %r135,%r136,%r137;
}
	// end inline asm
	// begin inline asm
	{add.f16x2 %r138,%r135,%r140;
}
	// end inline asm
	// begin inline asm
	{.reg .f16 low,high;
  mov.b32 {low,high},%r120;
  cvt.f32.f16 %f195, low;}

	// end inline asm
	// begin inline asm
	{.reg .f16 low,high;
  mov.b32 {low,high},%r120;
  cvt.f32.f16 %f196, high;}

	// end inline asm
	// begin inline asm
	{.reg .f16 low,high;
  mov.b32 {low,high},%r126;
  cvt.f32.f16 %f197, low;}

	// end inline asm
	// begin inline asm
	{.reg .f16 low,high;
  mov.b32 {low,high},%r126;
  cvt.f32.f16 %f198, high;}

	// end inline asm
	// begin inline asm
	{.reg .f16 low,high;
  mov.b32 {low,high},%r132;
  cvt.f32.f16 %f199, low;}

	// end inline asm
	// begin inline asm
	{.reg .f16 low,high;
  mov.b32 {low,high},%r132;
  cvt.f32.f16 %f200, high;}

	// end inline asm
	// begin inline asm
	{.reg .f16 low,high;
  mov.b32 {low,high},%r138;
  cvt.f32.f16 %f201, low;}

	// end inline asm
	// begin inline asm
	{.reg .f16 low,high;
  mov.b32 {low,high},%r138;
  cvt.f32.f16 %f202, high;}

	// end inline asm
	sub.f32 	%f443, %f195, %f440;
	mov.f32 	%f444, 0f41C80000;
	div.approx.f32 	%f445, %f443, %f444;
	add.f32 	%f446, %f440, %f445;
	sub.f32 	%f447, %f195, %f446;
	fma.rn.f32 	%f448, %f443, %f447, %f442;
	sub.f32 	%f449, %f196, %f446;
	mov.f32 	%f450, 0f41D00000;
	div.approx.f32 	%f451, %f449, %f450;
	add.f32 	%f452, %f446, %f451;
	sub.f32 	%f453, %f196, %f452;
	fma.rn.f32 	%f454, %f449, %f453, %f448;
	sub.f32 	%f455, %f197, %f452;
	mov.f32 	%f456, 0f41D80000;
	div.approx.f32 	%f457, %f455, %f456;
	add.f32 	%f458, %f452, %f457;
	sub.f32 	%f459, %f197, %f458;
	fma.rn.f32 	%f460, %f455, %f459, %f454;
	sub.f32 	%f461, %f198, %f458;
	mov.f32 	%f462, 0f41E00000;
	div.approx.f32 	%f463, %f461, %f462;
	add.f32 	%f464, %f458, %f463;
	sub.f32 	%f465, %f198, %f464;
	fma.rn.f32 	%f466, %f461, %f465, %f460;
	sub.f32 	%f467, %f199, %f464;
	mov.f32 	%f468, 0f41E80000;
	div.approx.f32 	%f469, %f467, %f468;
	add.f32 	%f470, %f464, %f469;
	sub.f32 	%f471, %f199, %f470;
	fma.rn.f32 	%f472, %f467, %f471, %f466;
	sub.f32 	%f473, %f200, %f470;
	mov.f32 	%f474, 0f41F00000;
	div.approx.f32 	%f475, %f473, %f474;
	add.f32 	%f476, %f470, %f475;
	sub.f32 	%f477, %f200, %f476;
	fma.rn.f32 	%f478, %f473, %f477, %f472;
	sub.f32 	%f479, %f201, %f476;
	mov.f32 	%f480, 0f41F80000;
	div.approx.f32 	%f481, %f479, %f480;
	add.f32 	%f482, %f476, %f481;
	sub.f32 	%f483, %f201, %f482;
	fma.rn.f32 	%f484, %f479, %f483, %f478;
	sub.f32 	%f485, %f202, %f482;
	mov.f32 	%f486, 0f42000000;
	div.approx.f32 	%f487, %f485, %f486;
	add.f32 	%f488, %f482, %f487;
	sub.f32 	%f489, %f202, %f488;
	fma.rn.f32 	%f490, %f485, %f489, %f484;
	add.s64 	%rd80, %rd19, 1024;
	shr.s64 	%rd81, %rd80, 63;
	shr.u64 	%rd82, %rd81, 61;
	add.s64 	%rd83, %rd80, %rd82;
	shl.b64 	%rd84, %rd83, 1;
	and.b64  	%rd85, %rd84, -16;
	add.s64 	%rd86, %rd23, %rd85;
	ld.global.v2.u64 	{%rd87, %rd88}, [%rd86];
	mov.b64 	{%r162, %r168}, %rd88;
	mov.b64 	{%r150, %r156}, %rd87;
	ld.global.v2.u64 	{%rd89, %rd90}, [%rd31+2048];
	mov.b64 	{%r166, %r172}, %rd90;
	mov.b64 	{%r154, %r160}, %rd89;
	add.s64 	%rd91, %rd34, %rd85;
	ld.global.v2.u64 	{%rd92, %rd93}, [%rd91];
	mov.b64 	{%r163, %r169}, %rd93;
	mov.b64 	{%r151, %r157}, %rd92;
	// begin inline asm
	{add.f16x2 %r149,%r150,%r151;
}
	// end inline asm
	// begin inline asm
	{add.f16x2 %r152,%r149,%r154;
}
	// end inline asm
	// begin inline asm
	{add.f16x2 %r155,%r156,%r157;
}
	// end inline asm
	// begin inline asm
	{add.f16x2 %r158,%r155,%r160;
}
	// end inline asm
	// begin inline asm
	{add.f16x2 %r161,%r162,%r163;
}
	// end inline asm
	// begin inline asm
	{add.f16x2 %r164,%r161,%r166;
}
	// end inline asm
	// begin inline asm
	{add.f16x2 %r167,%r168,%r169;
}
	// end inline asm
	// begin inline asm
	{add.f16x2 %r170,%r167,%r172;
}
	// end inline asm
	// begin inline asm
	{.reg .f16 low,high;
  mov.b32 {low,high},%r152;
  cvt.f32.f16 %f203, low;}

	// end inline asm
	// begin inline asm
	{.reg .f16 low,high;
  mov.b32 {low,high},%r152;
  cvt.f32.f16 %f204, high;}

	// end inline asm
	// begin inline asm
	{.reg .f16 low,high;
  mov.b32 {low,high},%r158;
  cvt.f32.f16 %f205, low;}

	// end inline asm
	// begin inline asm
	{.reg .f16 low,high;
  mov.b32 {low,high},%r158;
  cvt.f32.f16 %f206, high;}

	// end inline asm
	// begin inline asm
	{.reg .f16 low,high;
  mov.b32 {low,high},%r164;
  cvt.f32.f16 %f207, low;}

	// end inline asm
	// begin inline asm
	{.reg .f16 low,high;
  mov.b32 {low,high},%r164;
  cvt.f32.f16 %f208, high;}

	// end inline asm
	// begin inline asm
	{.reg .f16 low,high;
  mov.b32 {low,high},%r170;
  cvt.f32.f16 %f209, low;}

	// end inline asm
	// begin inline asm
	{.reg .f16 low,high;
  mov.b32 {low,high},%r170;
  cvt.f32.f16 %f210, high;}

	// end inline asm
	sub.f32 	%f491, %f203, %f488;
	mov.f32 	%f492, 0f42040000;
	div.approx.f32 	%f493, %f491, %f492;
	add.f32 	%f494, %f488, %f493;
	sub.f32 	%f495, %f203, %f494;
	fma.rn.f32 	%f496, %f491, %f495, %f490;
	sub.f32 	%f497, %f204, %f494;
	mov.f32 	%f498, 0f42080000;
	div.approx.f32 	%f499, %f497, %f498;
	add.f32 	%f500, %f494, %f499;
	sub.f32 	%f501, %f204, %f500;
	fma.rn.f32 	%f502, %f497, %f501, %f496;
	sub.f32 	%f503, %f205, %f500;
	mov.f32 	%f504, 0f420C0000;
	div.approx.f32 	%f505, %f503, %f504;
	add.f32 	%f506, %f500, %f505;
	sub.f32 	%f507, %f205, %f506;
	fma.rn.f32 	%f508, %f503, %f507, %f502;
	sub.f32 	%f509, %f206, %f506;
	mov.f32 	%f510, 0f42100000;
	div.approx.f32 	%f511, %f509, %f510;
	add.f32 	%f512, %f506, %f511;
	sub.f32 	%f513, %f206, %f512;
	fma.rn.f32 	%f514, %f509, %f513, %f508;
	sub.f32 	%f515, %f207, %f512;
	mov.f32 	%f516, 0f42140000;
	div.approx.f32 	%f517, %f515, %f516;
	add.f32 	%f518, %f512, %f517;
	sub.f32 	%f519, %f207, %f518;
	fma.rn.f32 	%f520, %f515, %f519, %f514;
	sub.f32 	%f521, %f208, %f518;
	mov.f32 	%f522, 0f42180000;
	div.approx.f32 	%f523, %f521, %f522;
	add.f32 	%f524, %f518, %f523;
	sub.f32 	%f525, %f208, %f524;
	fma.rn.f32 	%f526, %f521, %f525, %f520;
	sub.f32 	%f527, %f209, %f524;
	mov.f32 	%f528, 0f421C0000;
	div.approx.f32 	%f529, %f527, %f528;
	add.f32 	%f530, %f524, %f529;
	sub.f32 	%f531, %f209, %f530;
	fma.rn.f32 	%f532, %f527, %f531, %f526;
	sub.f32 	%f533, %f210, %f530;
	mov.f32 	%f534, 0f42200000;
	div.approx.f32 	%f535, %f533, %f534;
	add.f32 	%f536, %f530, %f535;
	sub.f32 	%f537, %f210, %f536;
	fma.rn.f32 	%f538, %f533, %f537, %f532;
	add.s64 	%rd94, %rd19, 1280;
	shr.s64 	%rd95, %rd94, 63;
	shr.u64 	%rd96, %rd95, 61;
	add.s64 	%rd97, %rd94, %rd96;
	shl.b64 	%rd98, %rd97, 1;
	and.b64  	%rd99, %rd98, -16;
	add.s64 	%rd100, %rd23, %rd99;
	ld.global.v2.u64 	{%rd101, %rd102}, [%rd100];
	mov.b64 	{%r194, %r200}, %rd102;
	mov.b64 	{%r182, %r188}, %rd101;
	ld.global.v2.u64 	{%rd103, %rd104}, [%rd31+2560];
	mov.b64 	{%r198, %r204}, %rd104;
	mov.b64 	{%r186, %r192}, %rd103;
	add.s64 	%rd105, %rd34, %rd99;
	ld.global.v2.u64 	{%rd106, %rd107}, [%rd105];
	mov.b64 	{%r195, %r201}, %rd107;
	mov.b64 	{%r183, %r189}, %rd106;
	// begin inline asm
	{add.f16x2 %r181,%r182,%r183;
}
	// end inline asm
	// begin inline asm
	{add.f16x2 %r184,%r181,%r186;
}
	// end inline asm
	// begin inline asm
	{add.f16x2 %r187,%r188,%r189;
}
	// end inline asm
	// begin inline asm
	{add.f16x2 %r190,%r187,%r192;
}
	// end inline asm
	// begin inline asm
	{add.f16x2 %r193,%r194,%r195;
}
	// end inline asm
	// begin inline asm
	{add.f16x2 %r196,%r193,%r198;
}
	// end inline asm
	// begin inline asm
	{add.f16x2 %r199,%r200,%r201;
}
	// end inline asm
	// begin inline asm
	{add.f16x2 %r202,%r199,%r204;
}
	// end inline asm
	// begin inline asm
	{.reg .f16 low,high;
  mov.b32 {low,high},%r184;
  cvt.f32.f16 %f211, low;}

	// end inline asm
	// begin inline asm
	{.reg .f16 low,high;
  mov.b32 {low,high},%r184;
  cvt.f32.f16 %f212, high;}

	// end inline asm
	// begin inline asm
	{.reg .f16 low,high;
  mov.b32 {low,high},%r190;
  cvt.f32.f16 %f213, low;}

	// end inline asm
	// begin inline asm
	{.reg .f16 low,high;
  mov.b32 {low,high},%r190;
  cvt.f32.f16 %f214, high;}

	// end inline asm
	// begin inline asm
	{.reg .f16 low,high;
  mov.b32 {low,high},%r196;
  cvt.f32.f16 %f215, low;}

	// end inline asm
	// begin inline asm
	{.reg .f16 low,high;
  mov.b32 {low,high},%r196;
  cvt.f32.f16 %f216, high;}

	// end inline asm
	// begin inline asm
	{.reg .f16 low,high;
  mov.b32 {low,high},%r202;
  cvt.f32.f16 %f217, low;}

	// end inline asm
	// begin inline asm
	{.reg .f16 low,high;
  mov.b32 {low,high},%r202;
  cvt.f32.f16 %f218, high;}

	// end inline asm
	sub.f32 	%f539, %f211, %f536;
	mov.f32 	%f540, 0f42240000;
	div.approx.f32 	%f541, %f539, %f540;
	add.f32 	%f542, %f536, %f541;
	sub.f32 	%f543, %f211, %f542;
	fma.rn.f32 	%f544, %f539, %f543, %f538;
	sub.f32 	%f545, %f212, %f542;
	mov.f32 	%f546, 0f42280000;
	div.approx.f32 	%f547, %f545, %f546;
	add.f32 	%f548, %f542, %f547;
	sub.f32 	%f549, %f212, %f548;
	fma.rn.f32 	%f550, %f545, %f549, %f544;
	sub.f32 	%f551, %f213, %f548;
	mov.f32 	%f552, 0f422C0000;
	div.approx.f32 	%f553, %f551, %f552;
	add.f32 	%f554, %f548, %f553;
	sub.f32 	%f555, %f213, %f554;
	fma.rn.f32 	%f556, %f551, %f555, %f550;
	sub.f32 	%f557, %f214, %f554;
	mov.f32 	%f558, 0f42300000;
	div.approx.f32 	%f559, %f557, %f558;
	add.f32 	%f560, %f554, %f559;
	sub.f32 	%f561, %f214, %f560;
	fma.rn.f32 	%f562, %f557, %f561, %f556;
	sub.f32 	%f563, %f215, %f560;
	mov.f32 	%f564, 0f42340000;
	div.approx.f32 	%f565, %f563, %f564;
	add.f32 	%f566, %f560, %f565;
	sub.f32 	%f567, %f215, %f566;
	fma.rn.f32 	%f568, %f563, %f567, %f562;
	sub.f32 	%f569, %f216, %f566;
	mov.f32 	%f570, 0f42380000;
	div.approx.f32 	%f571, %f569, %f570;
	add.f32 	%f572, %f566, %f571;
	sub.f32 	%f573, %f216, %f572;
	fma.rn.f32 	%f574, %f569, %f573, %f568;
	sub.f32 	%f575, %f217, %f572;
	mov.f32 	%f576, 0f423C0000;
	div.approx.f32 	%f577, %f575, %f576;
	add.f32 	%f578, %f572, %f577;
	sub.f32 	%f579, %f217, %f578;
	fma.rn.f32 	%f580, %f575, %f579, %f574;
	sub.f32 	%f581, %f218, %f578;
	mov.f32 	%f582, 0f42400000;
	div.approx.f32 	%f583, %f581, %f582;
	add.f32 	%f584, %f578, %f583;
	sub.f32 	%f585, %f218, %f584;
	fma.rn.f32 	%f586, %f581, %f585, %f580;
	add.s64 	%rd108, %rd19, 1536;
	shr.s64 	%rd109, %rd108, 63;
	shr.u64 	%rd110, %rd109, 61;
	add.s64 	%rd111, %rd108, %rd110;
	shl.b64 	%rd112, %rd111, 1;
	and.b64  	%rd113, %rd112, -16;
	add.s64 	%rd114, %rd23, %rd113;
	ld.global.v2.u64 	{%rd115, %rd116}, [%rd114];
	mov.b64 	{%r226, %r232}, %rd116;
	mov.b64 	{%r214, %r220}, %rd115;
	ld.global.v2.u64 	{%rd117, %rd118}, [%rd31+3072];
	mov.b64 	{%r230, %r236}, %rd118;
	mov.b64 	{%r218, %r224}, %rd117;
	add.s64 	%rd119, %rd34, %rd113;
	ld.global.v2.u64 	{%rd120, %rd121}, [%rd119];
	mov.b64 	{%r227, %r233}, %rd121;
	mov.b64 	{%r215, %r221}, %rd120;
	// begin inline asm
	{add.f16x2 %r213,%r214,%r215;
}
	// end inline asm
	// begin inline asm
	{add.f16x2 %r216,%r213,%r218;
}
	// end inline asm
	// begin inline asm
	{add.f16x2 %r219,%r220,%r221;
}
	// end inline asm
	// begin inline asm
	{add.f16x2 %r222,%r219,%r224;
}
	// end inline asm
	// begin inline asm
	{add.f16x2 %r225,%r226,%r227;
}
	// end inline asm
	// begin inline asm
	{add.f16x2 %r228,%r225,%r230;
}
	// end inline asm
	// begin inline asm
	{add.f16x2 %r231,%r232,%r233;
}
	// end inline asm
	// begin inline asm
	{add.f16x2 %r234,%r231,%r236;
}
	// end inline asm
	// begin inline asm
	{.reg .f16 low,high;
  mov.b32 {low,high},%r216;
  cvt.f32.f16 %f219, low;}

	// end inline asm
	// begin inline asm
	{.reg .f16 low,high;
  mov.b32 {low,high},%r216;
  cvt.f32.f16 %f220, high;}

	// end inline asm
	// begin inline asm
	{.reg .f16 low,high;
  mov.b32 {low,high},%r222;
  cvt.f32.f16 %f221, low;}

	// end inline asm
	// begin inline asm
	{.reg .f16 low,high;
  mov.b32 {low,high},%r222;
  cvt.f32.f16 %f222, high;}

	// end inline asm
	// begin inline asm
	{.reg .f16 low,high;
  mov.b32 {low,high},%r228;
  cvt.f32.f16 %f223, low;}

	// end inline asm
	// begin inline asm
	{.reg .f16 low,high;
  mov.b32 {low,high},%r228;
  cvt.f32.f16 %f224, high;}

	// end inline asm
	// begin inline asm
	{.reg .f16 low,high;
  mov.b32 {low,high},%r234;
  cvt.f32.f16 %f225, low;}

	// end inline asm
	// begin inline asm
	{.reg .f16 low,high;
  mov.b32 {low,high},%r234;
  cvt.f32.f16 %f226, high;}

	// end inline asm
	sub.f32 	%f587, %f219, %f584;
	mov.f32 	%f588, 0f42440000;
	div.approx.f32 	%f589, %f587, %f588;
	add.f32 	%f590, %f584, %f589;
	sub.f32 	%f591, %f219, %f590;
	fma.rn.f32 	%f592, %f587, %f591, %f586;
	sub.f32 	%f593, %f220, %f590;
	mov.f32 	%f594, 0f42480000;
	div.approx.f32 	%f595, %f593, %f594;
	add.f32 	%f596, %f590, %f595;
	sub.f32 	%f597, %f220, %f596;
	fma.rn.f32 	%f598, %f593, %f597, %f592;
	sub.f32 	%f599, %f221, %f596;
	mov.f32 	%f600, 0f424C0000;
	div.approx.f32 	%f601, %f599, %f600;
	add.f32 	%f602, %f596, %f601;
	sub.f32 	%f603, %f221, %f602;
	fma.rn.f32 	%f604, %f599, %f603, %f598;
	sub.f32 	%f605, %f222, %f602;
	mov.f32 	%f606, 0f42500000;
	div.approx.f32 	%f607, %f605, %f606;
	add.f32 	%f608, %f602, %f607;
	sub.f32 	%f609, %f222, %f608;
	fma.rn.f32 	%f610, %f605, %f609, %f604;
	sub.f32 	%f611, %f223, %f608;
	mov.f32 	%f612, 0f42540000;
	div.approx.f32 	%f613, %f611, %f612;
	add.f32 	%f614, %f608, %f613;
	sub.f32 	%f615, %f223, %f614;
	fma.rn.f32 	%f616, %f611, %f615, %f610;
	sub.f32 	%f617, %f224, %f614;
	mov.f32 	%f618, 0f42580000;
	div.approx.f32 	%f619, %f617, %f618;
	add.f32 	%f620, %f614, %f619;
	sub.f32 	%f621, %f224, %f620;
	fma.rn.f32 	%f622, %f617, %f621, %f616;
	sub.f32 	%f623, %f225, %f620;
	mov.f32 	%f624, 0f425C0000;
	div.approx.f32 	%f625, %f623, %f624;
	add.f32 	%f626, %f620, %f625;
	sub.f32 	%f627, %f225, %f626;
	fma.rn.f32 	%f628, %f623, %f627, %f622;
	sub.f32 	%f629, %f226, %f626;
	mov.f32 	%f630, 0f42600000;
	div.approx.f32 	%f631, %f629, %f630;
	add.f32 	%f632, %f626, %f631;
	sub.f32 	%f633, %f226, %f632;
	fma.rn.f32 	%f634, %f629, %f633, %f628;
	add.s64 	%rd122, %rd19, 1792;
	shr.s64 	%rd123, %rd122, 63;
	shr.u64 	%rd124, %rd123, 61;
	add.s64 	%rd125, %rd122, %rd124;
	shl.b64 	%rd126, %rd125, 1;
	and.b64  	%rd127, %rd126, -16;
	add.s64 	%rd128, %rd23, %rd127;
	ld.global.v2.u64 	{%rd129, %rd130}, [%rd128];
	mov.b64 	{%r258, %r264}, %rd130;
	mov.b64 	{%r246, %r252}, %rd129;
	ld.global.v2.u64 	{%rd131, %rd132}, [%rd31+3584];
	mov.b64 	{%r262, %r268}, %rd132;
	mov.b64 	{%r250, %r256}, %rd131;
	add.s64 	%rd133, %rd34, %rd127;
	ld.global.v2.u64 	{%rd134, %rd135}, [%rd133];
	mov.b64 	{%r259, %r265}, %rd135;
	mov.b64 	{%r247, %r253}, %rd134;
	// begin inline asm
	{add.f16x2 %r245,%r246,%r247;
}
	// end inline asm
	// begin inline asm
	{add.f16x2 %r248,%r245,%r250;
}
	// end inline asm
	// begin inline asm
	{add.f16x2 %r251,%r252,%r253;
}
	// end inline asm
	// begin inline asm
	{add.f16x2 %r254,%r251,%r256;
}
	// end inline asm
	// begin inline asm
	{add.f16x2 %r257,%r258,%r259;
}
	// end inline asm
	// begin inline asm
	{add.f16x2 %r260,%r257,%r262;
}
	// end inline asm
	// begin inline asm
	{add.f16x2 %r263,%r264,%r265;
}
	// end inline asm
	// begin inline asm
	{add.f16x2 %r266,%r263,%r268;
}
	// end inline asm
	// begin inline asm
	{.reg .f16 low,high;
  mov.b32 {low,high},%r248;
  cvt.f32.f16 %f227, low;}

	// end inline asm
	// begin inline asm
	{.reg .f16 low,high;
  mov.b32 {low,high},%r248;
  cvt.f32.f16 %f228, high;}

	// end inline asm
	// begin inline asm
	{.reg .f16 low,high;
  mov.b32 {low,high},%r254;
  cvt.f32.f16 %f229, low;}

	// end inline asm
	// begin inline asm
	{.reg .f16 low,high;
  mov.b32 {low,high},%r254;
  cvt.f32.f16 %f230, high;}

	// end inline asm
	// begin inline asm
	{.reg .f16 low,high;
  mov.b32 {low,high},%r260;
  cvt.f32.f16 %f231, low;}

	// end inline asm
	// begin inline asm
	{.reg .f16 low,high;
  mov.b32 {low,high},%r260;
  cvt.f32.f16 %f232, high;}

	// end inline asm
	// begin inline asm
	{.reg .f16 low,high;
  mov.b32 {low,high},%r266;
  cvt.f32.f16 %f233, low;}

	// end inline asm
	// begin inline asm
	{.reg .f16 low,high;
  mov.b32 {low,high},%r266;
  cvt.f32.f16 %f234, high;}

	// end inline asm
	sub.f32 	%f635, %f227, %f632;
	mov.f32 	%f636, 0f42640000;
	div.approx.f32 	%f637, %f635, %f636;
	add.f32 	%f638, %f632, %f637;
	sub.f32 	%f639, %f227, %f638;
	fma.rn.f32 	%f640, %f635, %f639, %f634;
	sub.f32 	%f641, %f228, %f638;
	mov.f32 	%f642, 0f42680000;
	div.approx.f32 	%f643, %f641, %f642;
	add.f32 	%f644, %f638, %f643;
	sub.f32 	%f645, %f228, %f644;
	fma.rn.f32 	%f646, %f641, %f645, %f640;
	sub.f32 	%f647, %f229, %f644;
	mov.f32 	%f648, 0f426C0000;
	div.approx.f32 	%f649, %f647, %f648;
	add.f32 	%f650, %f644, %f649;
	sub.f32 	%f651, %f229, %f650;
	fma.rn.f32 	%f652, %f647, %f651, %f646;
	sub.f32 	%f653, %f230, %f650;
	mov.f32 	%f654, 0f42700000;
	div.approx.f32 	%f655, %f653, %f654;
	add.f32 	%f656, %f650, %f655;
	sub.f32 	%f657, %f230, %f656;
	fma.rn.f32 	%f658, %f653, %f657, %f652;
	sub.f32 	%f659, %f231, %f656;
	mov.f32 	%f660, 0f42740000;
	div.approx.f32 	%f661, %f659, %f660;
	add.f32 	%f662, %f656, %f661;
	sub.f32 	%f663, %f231, %f662;
	fma.rn.f32 	%f664, %f659, %f663, %f658;
	sub.f32 	%f665, %f232, %f662;
	mov.f32 	%f666, 0f42780000;
	div.approx.f32 	%f667, %f665, %f666;
	add.f32 	%f668, %f662, %f667;
	sub.f32 	%f669, %f232, %f668;
	fma.rn.f32 	%f670, %f665, %f669, %f664;
	sub.f32 	%f671, %f233, %f668;
	mov.f32 	%f672, 0f427C0000;
	div.approx.f32 	%f673, %f671, %f672;
	add.f32 	%f674, %f668, %f673;
	sub.f32 	%f675, %f233, %f674;
	fma.rn.f32 	%f676, %f671, %f675, %f670;
	sub.f32 	%f677, %f234, %f674;
	mov.f32 	%f678, 0f42800000;
	div.approx.f32 	%f679, %f677, %f678;
	add.f32 	%f680, %f674, %f679;
	sub.f32 	%f681, %f234, %f680;
	fma.rn.f32 	%f682, %f677, %f681, %f676;
	add.s64 	%rd136, %rd19, 2048;
	shr.s64 	%rd137, %rd136, 63;
	shr.u64 	%rd138, %rd137, 61;
	add.s64 	%rd139, %rd136, %rd138;
	shl.b64 	%rd140, %rd139, 1;
	and.b64  	%rd141, %rd140, -16;
	add.s64 	%rd142, %rd23, %rd141;
	ld.global.v2.u64 	{%rd143, %rd144}, [%rd142];
	mov.b64 	{%r290, %r296}, %rd144;
	mov.b64 	{%r278, %r284}, %rd143;
	ld.global.v2.u64 	{%rd145, %rd146}, [%rd31+4096];
	mov.b64 	{%r294, %r300}, %rd146;
	mov.b64 	{%r282, %r288}, %rd145;
	add.s64 	%rd147, %rd34, %rd141;
	ld.global.v2.u64 	{%rd148, %rd149}, [%rd147];
	mov.b64 	{%r291, %r297}, %rd149;
	mov.b64 	{%r279, %r285}, %rd148;
	// begin inline asm
	{add.f16x2 %r277,%r278,%r279;
}
	// end inline asm
	// begin inline asm
	{add.f16x2 %r280,%r277,%r282;
}
	// end inline asm
	// begin inline asm
	{add.f16x2 %r283,%r284,%r285;
}
	// end inline asm
	// begin inline asm
	{add.f16x2 %r286,%r283,%r288;
}
	// end inline asm
	// begin inline asm
	{add.f16x2 %r289,%r290,%r291;
}
	// end inline asm
	// begin inline asm
	{add.f16x2 %r292,%r289,%r294;
}
	// end inline asm
	// begin inline asm
	{add.f16x2 %r295,%r296,%r297;
}
	// end inline asm
	// begin inline asm
	{add.f16x2 %r298,%r295,%r300;
}
	// end inline asm
	// begin inline asm
	{.reg .f16 low,high;
  mov.b32 {low,high},%r280;
  cvt.f32.f16 %f235, low;}

	// end inline asm
	// begin inline asm
	{.reg .f16 low,high;
  mov.b32 {low,high},%r280;
  cvt.f32.f16 %f236, high;}

	// end inline asm
	// begin inline asm
	{.reg .f16 low,high;
  mov.b32 {low,high},%r286;
  cvt.f32.f16 %f237, low;}

	// end inline asm
	// begin inline asm
	{.reg .f16 low,high;
  mov.b32 {low,high},%r286;
  cvt.f32.f16 %f238, high;}

	// end inline asm
	// begin inline asm
	{.reg .f16 low,high;
  mov.b32 {low,high},%r292;
  cvt.f32.f16 %f239, low;}

	// end inline asm
	// begin inline asm
	{.reg .f16 low,high;
  mov.b32 {low,high},%r292;
  cvt.f32.f16 %f240, high;}

	// end inline asm
	// begin inline asm
	{.reg .f16 low,high;
  mov.b32 {low,high},%r298;
  cvt.f32.f16 %f241, low;}

	// end inline asm
	// begin inline asm
	{.reg .f16 low,high;
  mov.b32 {low,high},%r298;
  cvt.f32.f16 %f242, high;}

	// end inline asm
	sub.f32 	%f683, %f235, %f680;
	mov.f32 	%f684, 0f42820000;
	div.approx.f32 	%f685, %f683, %f684;
	add.f32 	%f686, %f680, %f685;
	sub.f32 	%f687, %f235, %f686;
	fma.rn.f32 	%f688, %f683, %f687, %f682;
	sub.f32 	%f689, %f236, %f686;
	mov.f32 	%f690, 0f42840000;
	div.approx.f32 	%f691, %f689, %f690;
	add.f32 	%f692, %f686, %f691;
	sub.f32 	%f693, %f236, %f692;
	fma.rn.f32 	%f694, %f689, %f693, %f688;
	sub.f32 	%f695, %f237, %f692;
	mov.f32 	%f696, 0f42860000;
	div.approx.f32 	%f697, %f695, %f696;
	add.f32 	%f698, %f692, %f697;
	sub.f32 	%f699, %f237, %f698;
	fma.rn.f32 	%f700, %f695, %f699, %f694;
	sub.f32 	%f701, %f238, %f698;
	mov.f32 	%f702, 0f42880000;
	div.approx.f32 	%f703, %f701, %f702;
	add.f32 	%f704, %f698, %f703;
	sub.f32 	%f705, %f238, %f704;
	fma.rn.f32 	%f706, %f701, %f705, %f700;
	sub.f32 	%f707, %f239, %f704;
	mov.f32 	%f708, 0f428A0000;
	div.approx.f32 	%f709, %f707, %f708;
	add.f32 	%f710, %f704, %f709;
	sub.f32 	%f711, %f239, %f710;
	fma.rn.f32 	%f712, %f707, %f711, %f706;
	sub.f32 	%f713, %f240, %f710;
	mov.f32 	%f714, 0f428C0000;
	div.approx.f32 	%f715, %f713, %f714;
	add.f32 	%f716, %f710, %f715;
	sub.f32 	%f717, %f240, %f716;
	fma.rn.f32 	%f718, %f713, %f717, %f712;
	sub.f32 	%f719, %f241, %f716;
	mov.f32 	%f720, 0f428E0000;
	div.approx.f32 	%f721, %f719, %f720;
	add.f32 	%f722, %f716, %f721;
	sub.f32 	%f723, %f241, %f722;
	fma.rn.f32 	%f724, %f719, %f723, %f718;
	sub.f32 	%f725, %f242, %f722;
	mov.f32 	%f726, 0f42900000;
	div.approx.f32 	%f727, %f725, %f726;
	add.f32 	%f728, %f722, %f727;
	sub.f32 	%f729, %f242, %f728;
	fma.rn.f32 	%f730, %f725, %f729, %f724;
	add.s64 	%rd150, %rd19, 2304;
	shr.s64 	%rd151, %rd150, 63;
	shr.u64 	%rd152, %rd151, 61;
	add.s64 	%rd153, %rd150, %rd152;
	shl.b64 	%rd154, %rd153, 1;
	and.b64  	%rd155, %rd154, -16;
	add.s64 	%rd156, %rd23, %rd155;
	ld.global.v2.u64 	{%rd157, %rd158}, [%rd156];
	mov.b64 	{%r322, %r328}, %rd158;
	mov.b64 	{%r310, %r316}, %rd157;
	ld.global.v2.u64 	{%rd159, %rd160}, [%rd31+4608];
	mov.b64 	{%r326, %r332}, %rd160;
	mov.b64 	{%r314, %r320}, %rd159;
	add.s64 	%rd161, %rd34, %rd155;
	ld.global.v2.u64 	{%rd162, %rd163}, [%rd161];
	mov.b64 	{%r323, %r329}, %rd163;
	mov.b64 	{%r311, %r317}, %rd162;
	// begin inline asm
	{add.f16x2 %r309,%r310,%r311;
}
	// end inline asm
	// begin inline asm
	{add.f16x2 %r312,%r309,%r314;
}
	// end inline asm
	// begin inline asm
	{add.f16x2 %r315,%r316,%r317;
}
	// end inline asm
	// begin inline asm
	{add.f16x2 %r318,%r315,%r320;
}
	// end inline asm
	// begin inline asm
	{add.f16x2 %r321,%r322,%r323;
}
	// end inline asm
	// begin inline asm
	{add.f16x2 %r324,%r321,%r326;
}
	// end inline asm
	// begin inline asm
	{add.f16x2 %r327,%r328,%r329;
}
	// end inline asm
	// begin inline asm
	{add.f16x2 %r330,%r327,%r332;
}
	// end inline asm
	// begin inline asm
	{.reg .f16 low,high;
  mov.b32 {low,high},%r312;
  cvt.f32.f16 %f243, low;}

	// end inline asm
	// begin inline asm
	{.reg .f16 low,high;
  mov.b32 {low,high},%r312;
  cvt.f32.f16 %f244, high;}

	// end inline asm
	// begin inline asm
	{.reg .f16 low,high;
  mov.b32 {low,high},%r318;
  cvt.f32.f16 %f245, low;}

	// end inline asm
	// begin inline asm
	{.reg .f16 low,high;
  mov.b32 {low,high},%r318;
  cvt.f32.f16 %f246, high;}

	// end inline asm
	// begin inline asm
	{.reg .f16 low,high;
  mov.b32 {low,high},%r324;
  cvt.f32.f16 %f247, low;}

	// end inline asm
	// begin inline asm
	{.reg .f16 low,high;
  mov.b32 {low,high},%r324;
  cvt.f32.f16 %f248, high;}

	// end inline asm
	// begin inline asm
	{.reg .f16 low,high;
  mov.b32 {low,high},%r330;
  cvt.f32.f16 %f249, low;}

	// end inline asm
	// begin inline asm
	{.reg .f16 low,high;
  mov.b32 {low,high},%r330;
  cvt.f32.f16 %f250, high;}

	// end inline asm
	sub.f32 	%f731, %f243, %f728;
	mov.f32 	%f732, 0f42920000;
	div.approx.f32 	%f733, %f731, %f732;
	add.f32 	%f734, %f728, %f733;
	sub.f32 	%f735, %f243, %f734;
	fma.rn.f32 	%f736, %f731, %f735, %f730;
	sub.f32 	%f737, %f244, %f734;
	mov.f32 	%f738, 0f42940000;
	div.approx.f32 	%f739, %f737, %f738;
	add.f32 	%f740, %f734, %f739;
	sub.f32 	%f741, %f244, %f740;
	fma.rn.f32 	%f742, %f737, %f741, %f736;
	sub.f32 	%f743, %f245, %f740;
	mov.f32 	%f744, 0f42960000;
	div.approx.f32 	%f745, %f743, %f744;
	add.f32 	%f746, %f740, %f745;
	sub.f32 	%f747, %f245, %f746;
	fma.rn.f32 	%f748, %f743, %f747, %f742;
	sub.f32 	%f749, %f246, %f746;
	mov.f32 	%f750, 0f42980000;
	div.approx.f32 	%f751, %f749, %f750;
	add.f32 	%f752, %f746, %f751;
	sub.f32 	%f753, %f246, %f752;
	fma.rn.f32 	%f754, %f749, %f753, %f748;
	sub.f32 	%f755, %f247, %f752;
	mov.f32 	%f756, 0f429A0000;
	div.approx.f32 	%f757, %f755, %f756;
	add.f32 	%f758, %f752, %f757;
	sub.f32 	%f759, %f247, %f758;
	fma.rn.f32 	%f760, %f755, %f759, %f754;
	sub.f32 	%f761, %f248, %f758;
	mov.f32 	%f762, 0f429C0000;
	div.approx.f32 	%f763, %f761, %f762;
	add.f32 	%f764, %f758, %f763;
	sub.f32 	%f765, %f248, %f764;
	fma.rn.f32 	%f766, %f761, %f765, %f760;
	sub.f32 	%f767, %f249, %f764;
	mov.f32 	%f768, 0f429E0000;
	div.approx.f32 	%f769, %f767, %f768;
	add.f32 	%f770, %f764, %f769;
	sub.f32 	%f771, %f249, %f770;
	fma.rn.f32 	%f772, %f767, %f771, %f766;
	sub.f32 	%f773, %f250, %f770;
	mov.f32 	%f774, 0f42A00000;
	div.approx.f32 	%f775, %f773, %f774;
	add.f32 	%f776, %f770, %f775;
	sub.f32 	%f777, %f250, %f776;
	fma.rn.f32 	%f778, %f773, %f777, %f772;
	add.s64 	%rd164, %rd19, 2560;
	shr.s64 	%rd165, %rd164, 63;
	shr.u64 	%rd166, %rd165, 61;
	add.s64 	%rd167, %rd164, %rd166;
	shl.b64 	%rd168, %rd167, 1;
	and.b64  	%rd169, %rd168, -16;
	add.s64 	%rd170, %rd23, %rd169;
	ld.global.v2.u64 	{%rd171, %rd172}, [%rd170];
	mov.b64 	{%r354, %r360}, %rd172;
	mov.b64 	{%r342, %r348}, %rd171;
	ld.global.v2.u64 	{%rd173, %rd174}, [%rd31+5120];
	mov.b64 	{%r358, %r364}, %rd174;
	mov.b64 	{%r346, %r352}, %rd173;
	add.s64 	%rd175, %rd34, %rd169;
	ld.global.v2.u64 	{%rd176, %rd177}, [%rd175];
	mov.b64 	{%r355, %r361}, %rd177;
	mov.b64 	{%r343, %r349}, %rd176;
	// begin inline asm
	{add.f16x2 %r341,%r342,%r343;
}
	// end inline asm
	// begin inline asm
	{add.f16x2 %r344,%r341,%r346;
}
	// end inline asm
	// begin inline asm
	{add.f16x2 %r347,%r348,%r349;
}
	// end inline asm
	// begin inline asm
	{add.f16x2 %r350,%r347,%r352;
}
	// end inline asm
	// begin inline asm
	{add.f16x2 %r353,%r354,%r355;
}
	// end inline asm
	// begin inline asm
	{add.f16x2 %r356,%r353,%r358;
}
	// end inline asm
	// begin inline asm
	{add.f16x2 %r359,%r360,%r361;
}
	// end inline asm
	// begin inline asm
	{add.f16x2 %r362,%r359,%r364;
}
	// end inline asm
	// begin inline asm
	{.reg .f16 low,high;
  mov.b32 {low,high},%r344;
  cvt.f32.f16 %f251, low;}

	// end inline asm
	// begin inline asm
	{.reg .f16 low,high;
  mov.b32 {low,high},%r344;
  cvt.f32.f16 %f252, high;}

	// end inline asm
	// begin inline asm
	{.reg .f16 low,high;
  mov.b32 {low,high},%r350;
  cvt.f32.f16 %f253, low;}

	// end inline asm
	// begin inline asm
	{.reg .f16 low,high;
  mov.b32 {low,high},%r350;
  cvt.f32.f16 %f254, high;}

	// end inline asm
	// begin inline asm
	{.reg .f16 low,high;
  mov.b32 {low,high},%r356;
  cvt.f32.f16 %f255, low;}

	// end inline asm
	// begin inline asm
	{.reg .f16 low,high;
  mov.b32 {low,high},%r356;
  cvt.f32.f16 %f256, high;}

	// end inline asm
	// begin inline asm
	{.reg .f16 low,high;
  mov.b32 {low,high},%r362;
  cvt.f32.f16 %f257, low;}

	// end inline asm
	// begin inline asm
	{.reg .f16 low,high;
  mov.b32 {low,high},%r362;
  cvt.f32.f16 %f258, high;}

	// end inline asm
	sub.f32 	%f779, %f251, %f776;
	mov.f32 	%f780, 0f42A20000;
	div.approx.f32 	%f781, %f779, %f780;
	add.f32 	%f782, %f776, %f781;
	sub.f32 	%f783, %f251, %f782;
	fma.rn.f32 	%f784, %f779, %f783, %f778;
	sub.f32 	%f785, %f252, %f782;
	mov.f32 	%f786, 0f42A40000;
	div.approx.f32 	%f787, %f785, %f786;
	add.f32 	%f788, %f782, %f787;
	sub.f32 	%f789, %f252, %f788;
	fma.rn.f32 	%f790, %f785, %f789, %f784;
	sub.f32 	%f791, %f253, %f788;
	mov.f32 	%f792, 0f42A60000;
	div.approx.f32 	%f793, %f791, %f792;
	add.f32 	%f794, %f788, %f793;
	sub.f32 	%f795, %f253, %f794;
	fma.rn.f32 	%f796, %f791, %f795, %f790;
	sub.f32 	%f797, %f254, %f794;
	mov.f32 	%f798, 0f42A80000;
	div.approx.f32 	%f799, %f797, %f798;
	add.f32 	%f800, %f794, %f799;
	sub.f32 	%f801, %f254, %f800;
	fma.rn.f32 	%f802, %f797, %f801, %f796;
	sub.f32 	%f803, %f255, %f800;
	mov.f32 	%f804, 0f42AA0000;
	div.approx.f32 	%f805, %f803, %f804;
	add.f32 	%f806, %f800, %f805;
	sub.f32 	%f807, %f255, %f806;
	fma.rn.f32 	%f808, %f803, %f807, %f802;
	sub.f32 	%f809, %f256, %f806;
	mov.f32 	%f810, 0f42AC0000;
	div.approx.f32 	%f811, %f809, %f810;
	add.f32 	%f812, %f806, %f811;
	sub.f32 	%f813, %f256, %f812;
	fma.rn.f32 	%f814, %f809, %f813, %f808;
	sub.f32 	%f815, %f257, %f812;
	mov.f32 	%f816, 0f42AE0000;
	div.approx.f32 	%f817, %f815, %f816;
	add.f32 	%f818, %f812, %f817;
	sub.f32 	%f819, %f257, %f818;
	fma.rn.f32 	%f820, %f815, %f819, %f814;
	sub.f32 	%f821, %f258, %f818;
	mov.f32 	%f822, 0f42B00000;
	div.approx.f32 	%f823, %f821, %f822;
	add.f32 	%f824, %f818, %f823;
	sub.f32 	%f825, %f258, %f824;
	fma.rn.f32 	%f826, %f821, %f825, %f820;
	add.s64 	%rd178, %rd19, 2816;
	shr.s64 	%rd179, %rd178, 63;
	shr.u64 	%rd180, %rd179, 61;
	add.s64 	%rd181, %rd178, %rd180;
	shl.b64 	%rd182, %rd181, 1;
	and.b64  	%rd183, %rd182, -16;
	add.s64 	%rd184, %rd23, %rd183;
	ld.global.v2.u64 	{%rd185, %rd186}, [%rd184];
	mov.b64 	{%r386, %r392}, %rd186;
	mov.b64 	{%r374, %r380}, %rd185;
	ld.global.v2.u64 	{%rd187, %rd188}, [%rd31+5632];
	mov.b64 	{%r390, %r396}, %rd188;
	mov.b64 	{%r378, %r384}, %rd187;
	add.s64 	%rd189, %rd34, %rd183;
	ld.global.v2.u64 	{%rd190, %rd191}, [%rd189];
	mov.b64 	{%r387, %r393}, %rd191;
	mov.b64 	{%r375, %r381}, %rd190;
	// begin inline asm
	{add.f16x2 %r373,%r374,%r375;
}
	// end inline asm
	// begin inline asm
	{add.f16x2 %r376,%r373,%r378;
}
	// end inline asm
	// begin inline asm
	{add.f16x2 %r379,%r380,%r381;
}
	// end inline asm
	// begin inline asm
	{add.f16x2 %r382,%r379,%r384;
}
	// end inline asm
	// begin inline asm
	{add.f16x2 %r385,%r386,%r387;
}
	// end inline asm
	// begin inline asm
	{add.f16x2 %r388,%r385,%r390;
}
	// end inline asm
	// begin inline asm
	{add.f16x2 %r391,%r392,%r393;
}
	// end inline asm
	// begin inline asm
	{add.f16x2 %r394,%r391,%r396;
}
	// end inline asm
	// begin inline asm
	{.reg .f16 low,high;
  mov.b32 {low,high},%r376;
  cvt.f32.f16 %f259, low;}

	// end inline asm
	// begin inline asm
	{.reg .f16 low,high;
  mov.b32 {low,high},%r376;
  cvt.f32.f16 %f260, high;}

	// end inline asm
	// begin inline asm
	{.reg .f16 low,high;
  mov.b32 {low,high},%r382;
  cvt.f32.f16 %f261, low;}

	// end inline asm
	// begin inline asm
	{.reg .f16 low,high;
  mov.b32 {low,high},%r382;
  cvt.f32.f16 %f262, high;}

	// end inline asm
	// begin inline asm
	{.reg .f16 low,high;
  mov.b32 {low,high},%r388;
  cvt.f32.f16 %f263, low;}

	// end inline asm
	// begin inline asm
	{.reg .f16 low,high;
  mov.b32 {low,high},%r388;
  cvt.f32.f16 %f264, high;}

	// end inline asm
	// begin inline asm
	{.reg .f16 low,high;
  mov.b32 {low,high},%r394;
  cvt.f32.f16 %f265, low;}

	// end inline asm
	// begin inline asm
	{.reg .f16 low,high;
  mov.b32 {low,high},%r394;
  cvt.f32.f16 %f266, high;}

	// end inline asm
	sub.f32 	%f827, %f259, %f824;
	mov.f32 	%f828, 0f42B20000;
	div.approx.f32 	%f829, %f827, %f828;
	add.f32 	%f830, %f824, %f829;
	sub.f32 	%f831, %f259, %f830;
	fma.rn.f32 	%f832, %f827, %f831, %f826;
	sub.f32 	%f833, %f260, %f830;
	mov.f32 	%f834, 0f42B40000;
	div.approx.f32 	%f835, %f833, %f834;
	add.f32 	%f836, %f830, %f835;
	sub.f32 	%f837, %f260, %f836;
	fma.rn.f32 	%f838, %f833, %f837, %f832;
	sub.f32 	%f839, %f261, %f836;
	mov.f32 	%f840, 0f42B60000;
	div.approx.f32 	%f841, %f839, %f840;
	add.f32 	%f842, %f836, %f841;
	sub.f32 	%f843, %f261, %f842;
	fma.rn.f32 	%f844, %f839, %f843, %f838;
	sub.f32 	%f845, %f262, %f842;
	mov.f32 	%f846, 0f42B80000;
	div.approx.f32 	%f847, %f845, %f846;
	add.f32 	%f848, %f842, %f847;
	sub.f32 	%f849, %f262, %f848;
	fma.rn.f32 	%f850, %f845, %f849, %f844;
	sub.f32 	%f851, %f263, %f848;
	mov.f32 	%f852, 0f42BA0000;
	div.approx.f32 	%f853, %f851, %f852;
	add.f32 	%f854, %f848, %f853;
	sub.f32 	%f855, %f263, %f854;
	fma.rn.f32 	%f856, %f851, %f855, %f850;
	sub.f32 	%f857, %f264, %f854;
	mov.f32 	%f858, 0f42BC0000;
	div.approx.f32 	%f859, %f857, %f858;
	add.f32 	%f860, %f854, %f859;
	sub.f32 	%f861, %f264, %f860;
	fma.rn.f32 	%f862, %f857, %f861, %f856;
	sub.f32 	%f863, %f265, %f860;
	mov.f32 	%f864, 0f42BE0000;
	div.approx.f32 	%f865, %f863, %f864;
	add.f32 	%f866, %f860, %f865;
	sub.f32 	%f867, %f265, %f866;
	fma.rn.f32 	%f868, %f863, %f867, %f862;
	sub.f32 	%f869, %f266, %f866;
	mov.f32 	%f870, 0f42C00000;
	div.approx.f32 	%f871, %f869, %f870;
	add.f32 	%f872, %f866, %f871;
	sub.f32 	%f873, %f266, %f872;
	fma.rn.f32 	%f874, %f869, %f873, %f868;
	add.s64 	%rd192, %rd19, 3072;
	shr.s64 	%rd193, %rd192, 63;
	shr.u64 	%rd194, %rd193, 61;
	add.s64 	%rd195, %rd192, %rd194;
	shl.b64 	%rd196, %rd195, 1;
	and.b64  	%rd197, %rd196, -16;
	add.s64 	%rd198, %rd23, %rd197;
	ld.global.v2.u64 	{%rd199, %rd200}, [%rd198];
	mov.b64 	{%r418, %r424}, %rd200;
	mov.b64 	{%r406, %r412}, %rd199;
	ld.global.v2.u64 	{%rd201, %rd202}, [%rd31+6144];
	mov.b64 	{%r422, %r428}, %rd202;
	mov.b64 	{%r410, %r416}, %rd201;
	add.s64 	%rd203, %rd34, %rd197;
	ld.global.v2.u64 	{%rd204, %rd205}, [%rd203];
	mov.b64 	{%r419, %r425}, %rd205;
	mov.b64 	{%r407, %r413}, %rd204;
	// begin inline asm
	{add.f16x2 %r405,%r406,%r407;
}
	// end inline asm
	// begin inline asm
	{add.f16x2 %r408,%r405,%r410;
}
	// end inline asm
	// begin inline asm
	{add.f16x2 %r411,%r412,%r413;
}
	// end inline asm
	// begin inline asm
	{add.f16x2 %r414,%r411,%r416;
}
	// end inline asm
	// begin inline asm
	{add.f16x2 %r417,%r418,%r419;
}
	// end inline asm
	// begin inline asm
	{add.f16x2 %r420,%r417,%r422;
}
	// end inline asm
	// begin inline asm
	{add.f16x2 %r423,%r424,%r425;
}
	// end inline asm
	// begin inline asm
	{add.f16x2 %r426,%r423,%r428;
}
	// end inline asm
	// begin inline asm
	{.reg .f16 low,high;
  mov.b32 {low,high},%r408;
  cvt.f32.f16 %f267, low;}

	// end inline asm
	// begin inline asm
	{.reg .f16 low,high;
  mov.b32 {low,high},%r408;
  cvt.f32.f16 %f268, high;}

	// end inline asm
	// begin inline asm
	{.reg .f16 low,high;
  mov.b32 {low,high},%r414;
  cvt.f32.f16 %f269, low;}

	// end inline asm
	// begin inline asm
	{.reg .f16 low,high;
  mov.b32 {low,high},%r414;
  cvt.f32.f16 %f270, high;}

	// end inline asm
	// begin inline asm
	{.reg .f16 low,high;
  mov.b32 {low,high},%r420;
  cvt.f32.f16 %f271, low;}

	// end inline asm
	// begin inline asm
	{.reg .f16 low,high;
  mov.b32 {low,high},%r420;
  cvt.f32.f16 %f272, high;}

	// end inline asm
	// begin inline asm
	{.reg .f16 low,high;
  mov.b32 {low,high},%r426;
  cvt.f32.f16 %f273, low;}

	// end inline asm
	// begin inline asm
	{.reg .f16 low,high;
  mov.b32 {low,high},%r426;
  cvt.f32.f16 %f274, high;}

	// end inline asm
	sub.f32 	%f875, %f267, %f872;
	mov.f32 	%f876, 0f42C20000;
	div.approx.f32 	%f877, %f875, %f876;
	add.f32 	%f878, %f872, %f877;
	sub.f32 	%f879, %f267, %f878;
	fma.rn.f32 	%f880, %f875, %f879, %f874;
	sub.f32 	%f881, %f268, %f878;
	mov.f32 	%f882, 0f42C40000;
	div.approx.f32 	%f883, %f881, %f882;
	add.f32 	%f884, %f878, %f883;
	sub.f32 	%f885, %f268, %f884;
	fma.rn.f32 	%f886, %f881, %f885, %f880;
	sub.f32 	%f887, %f269, %f884;
	mov.f32 	%f888, 0f42C60000;
	div.approx.f32 	%f889, %f887, %f888;
	add.f32 	%f890, %f884, %f889;
	sub.f32 	%f891, %f269, %f890;
	fma.rn.f32 	%f892, %f887, %f891, %f886;
	sub.f32 	%f893, %f270, %f890;
	mov.f32 	%f894, 0f42C80000;
	div.approx.f32 	%f895, %f893, %f894;
	add.f32 	%f896, %f890, %f895;
	sub.f32 	%f897, %f270, %f896;
	fma.rn.f32 	%f898, %f893, %f897, %f892;
	sub.f32 	%f899, %f271, %f896;
	mov.f32 	%f900, 0f42CA0000;
	div.approx.f32 	%f901, %f899, %f900;
	add.f32 	%f902, %f896, %f901;
	sub.f32 	%f903, %f271, %f902;
	fma.rn.f32 	%f904, %f899, %f903, %f898;
	sub.f32 	%f905, %f272, %f902;
	mov.f32 	%f906, 0f42CC0000;
	div.approx.f32 	%f907, %f905, %f906;
	add.f32 	%f908, %f902, %f907;
	sub.f32 	%f909, %f272, %f908;
	fma.rn.f32 	%f910, %f905, %f909, %f904;
	sub.f32 	%f911, %f273, %f908;
	mov.f32 	%f912, 0f42CE0000;
	div.approx.f32 	%f913, %f911, %f912;
	add.f32 	%f914, %f908, %f913;
	sub.f32 	%f915, %f273, %f914;
	fma.rn.f32 	%f916, %f911, %f915, %f910;
	sub.f32 	%f917, %f274, %f914;
	mov.f32 	%f918, 0f42D00000;
	div.approx.f32 	%f919, %f917, %f918;
	add.f32 	%f920, %f914, %f919;
	sub.f32 	%f921, %f274, %f920;
	fma.rn.f32 	%f922, %f917, %f921, %f916;
	add.s64 	%rd206, %rd19, 3328;
	shr.s64 	%rd207, %rd206, 63;
	shr.u64 	%rd208, %rd207, 61;
	add.s64 	%rd209, %rd206, %rd208;
	shl.b64 	%rd210, %rd209, 1;
	and.b64  	%rd211, %rd210, -16;
	add.s64 	%rd212, %rd23, %rd211;
	ld.global.v2.u64 	{%rd213, %rd214}, [%rd212];
	mov.b64 	{%r450, %r456}, %rd214;
	mov.b64 	{%r438, %r444}, %rd213;
	ld.global.v2.u64 	{%rd215, %rd216}, [%rd31+6656];
	mov.b64 	{%r454, %r460}, %rd216;
	mov.b64 	{%r442, %r448}, %rd215;
	add.s64 	%rd217, %rd34, %rd211;
	ld.global.v2.u64 	{%rd218, %rd219}, [%rd217];
	mov.b64 	{%r451, %r457}, %rd219;
	mov.b64 	{%r439, %r445}, %rd218;
	// begin inline asm
	{add.f16x2 %r437,%r438,%r439;
}
	// end inline asm
	// begin inline asm
	{add.f16x2 %r440,%r437,%r442;
}
	// end inline asm
	// begin inline asm
	{add.f16x2 %r443,%r444,%r445;
}
	// end inline asm
	// begin inline asm
	{add.f16x2 %r446,%r443,%r448;
}
	// end inline asm
	// begin inline asm
	{add.f16x2 %r449,%r450,%r451;
}
	// end inline asm
	// begin inline asm
	{add.f16x2 %r452,%r449,%r454;
}
	// end inline asm
	// begin inline asm
	{add.f16x2 %r455,%r456,%r457;
}
	// end inline asm
	// begin inline asm
	{add.f16x2 %r458,%r455,%r460;
}
	// end inline asm
	// begin inline asm
	{.reg .f16 low,high;
  mov.b32 {low,high},%r440;
  cvt.f32.f16 %f275, low;}

	// end inline asm
	// begin inline asm
	{.reg .f16 low,high;
  mov.b32 {low,high},%r440;
  cvt.f32.f16 %f276, high;}

	// end inline asm
	// begin inline asm
	{.reg .f16 low,high;
  mov.b32 {low,high},%r446;
  cvt.f32.f16 %f277, low;}

	// end inline asm
	// begin inline asm
	{.reg .f16 low,high;
  mov.b32 {low,high},%r446;
  cvt.f32.f16 %f278, high;}

	// end inline asm
	// begin inline asm
	{.reg .f16 low,high;
  mov.b32 {low,high},%r452;
  cvt.f32.f16 %f279, low;}

	// end inline asm
	// begin inline asm
	{.reg .f16 low,high;
  mov.b32 {low,high},%r452;
  cvt.f32.f16 %f280, high;}

	// end inline asm
	// begin inline asm
	{.reg .f16 low,high;
  mov.b32 {low,high},%r458;
  cvt.f32.f16 %f281, low;}

	// end inline asm
	// begin inline asm
	{.reg .f16 low,high;
  mov.b32 {low,high},%r458;
  cvt.f32.f16 %f282, high;}

	// end inline asm
	sub.f32 	%f923, %f275, %f920;
	mov.f32 	%f924, 0f42D20000;
	div.approx.f32 	%f925, %f923, %f924;
	add.f32 	%f926, %f920, %f925;
	sub.f32 	%f927, %f275, %f926;
	fma.rn.f32 	%f928, %f923, %f927, %f922;
	sub.f32 	%f929, %f276, %f926;
	mov.f32 	%f930, 0f42D40000;
	div.approx.f32 	%f931, %f929, %f930;
	add.f32 	%f932, %f926, %f931;
	sub.f32 	%f933, %f276, %f932;
	fma.rn.f32 	%f934, %f929, %f933, %f928;
	sub.f32 	%f935, %f277, %f932;
	mov.f32 	%f936, 0f42D60000;
	div.approx.f32 	%f937, %f935, %f936;
	add.f32 	%f938, %f932, %f937;
	sub.f32 	%f939, %f277, %f938;
	fma.rn.f32 	%f940, %f935, %f939, %f934;
	sub.f32 	%f941, %f278, %f938;
	mov.f32 	%f942, 0f42D80000;
	div.approx.f32 	%f943, %f941, %f942;
	add.f32 	%f944, %f938, %f943;
	sub.f32 	%f945, %f278, %f944;
	fma.rn.f32 	%f946, %f941, %f945, %f940;
	sub.f32 	%f947, %f279, %f944;
	mov.f32 	%f948, 0f42DA0000;
	div.approx.f32 	%f949, %f947, %f948;
	add.f32 	%f950, %f944, %f949;
	sub.f32 	%f951, %f279, %f950;
	fma.rn.f32 	%f952, %f947, %f951, %f946;
	sub.f32 	%f953, %f280, %f950;
	mov.f32 	%f954, 0f42DC0000;
	div.approx.f32 	%f955, %f953, %f954;
	add.f32 	%f956, %f950, %f955;
	sub.f32 	%f957, %f280, %f956;
	fma.rn.f32 	%f958, %f953, %f957, %f952;
	sub.f32 	%f959, %f281, %f956;
	mov.f32 	%f960, 0f42DE0000;
	div.approx.f32 	%f961, %f959, %f960;
	add.f32 	%f962, %f956, %f961;
	sub.f32 	%f963, %f281, %f962;
	fma.rn.f32 	%f964, %f959, %f963, %f958;
	sub.f32 	%f965, %f282, %f962;
	mov.f32 	%f966, 0f42E00000;
	div.approx.f32 	%f967, %f965, %f966;
	add.f32 	%f968, %f962, %f967;
	sub.f32 	%f969, %f282, %f968;
	fma.rn.f32 	%f970, %f965, %f969, %f964;
	add.s64 	%rd220, %rd19, 3584;
	shr.s64 	%rd221, %rd220, 63;
	shr.u64 	%rd222, %rd221, 61;
	add.s64 	%rd223, %rd220, %rd222;
	shl.b64 	%rd224, %rd223, 1;
	and.b64  	%rd225, %rd224, -16;
	add.s64 	%rd226, %rd23, %rd225;
	ld.global.v2.u64 	{%rd227, %rd228}, [%rd226];
	mov.b64 	{%r482, %r488}, %rd228;
	mov.b64 	{%r470, %r476}, %rd227;
	ld.global.v2.u64 	{%rd229, %rd230}, [%rd31+7168];
	mov.b64 	{%r486, %r492}, %rd230;
	mov.b64 	{%r474, %r480}, %rd229;
	add.s64 	%rd231, %rd34, %rd225;
	ld.global.v2.u64 	{%rd232, %rd233}, [%rd231];
	mov.b64 	{%r483, %r489}, %rd233;
	mov.b64 	{%r471, %r477}, %rd232;
	// begin inline asm
	{add.f16x2 %r469,%r470,%r471;
}
	// end inline asm
	// begin inline asm
	{add.f16x2 %r472,%r469,%r474;
}
	// end inline asm
	// begin inline asm
	{add.f16x2 %r475,%r476,%r477;
}
	// end inline asm
	// begin inline asm
	{add.f16x2 %r478,%r475,%r480;
}
	// end inline asm
	// begin inline asm
	{add.f16x2 %r481,%r482,%r483;
}
	// end inline asm
	// begin inline asm
	{add.f16x2 %r484,%r481,%r486;
}
	// end inline asm
	// begin inline asm
	{add.f16x2 %r487,%r488,%r489;
}
	// end inline asm
	// begin inline asm
	{add.f16x2 %r490,%r487,%r492;
}
	// end inline asm
	// begin inline asm
	{.reg .f16 low,high;
  mov.b32 {low,high},%r472;
  cvt.f32.f16 %f283, low;}

	// end inline asm
	// begin inline asm
	{.reg .f16 low,high;
  mov.b32 {low,high},%r472;
  cvt.f32.f16 %f284, high;}

	// end inline asm
	// begin inline asm
	{.reg .f16 low,high;
  mov.b32 {low,high},%r478;
  cvt.f32.f16 %f285, low;}

	// end inline asm
	// begin inline asm
	{.reg .f16 low,high;
  mov.b32 {low,high},%r478;
  cvt.f32.f16 %f286, high;}

	// end inline asm
	// begin inline asm
	{.reg .f16 low,high;
  mov.b32 {low,high},%r484;
  cvt.f32.f16 %f287, low;}

	// end inline asm
	// begin inline asm
	{.reg .f16 low,high;
  mov.b32 {low,high},%r484;
  cvt.f32.f16 %f288, high;}

	// end inline asm
	// begin inline asm
	{.reg .f16 low,high;
  mov.b32 {low,high},%r490;
  cvt.f32.f16 %f289, low;}

	// end inline asm
	// begin inline asm
	{.reg .f16 low,high;
  mov.b32 {low,high},%r490;
  cvt.f32.f16 %f290, high;}

	// end inline asm
	sub.f32 	%f971, %f283, %f968;
	mov.f32 	%f972, 0f42E20000;
	div.approx.f32 	%f973, %f971, %f972;
	add.f32 	%f974, %f968, %f973;
	sub.f32 	%f975, %f283, %f974;
	fma.rn.f32 	%f976, %f971, %f975, %f970;
	sub.f32 	%f977, %f284, %f974;
	mov.f32 	%f978, 0f42E40000;
	div.approx.f32 	%f979, %f977, %f978;
	add.f32 	%f980, %f974, %f979;
	sub.f32 	%f981, %f284, %f980;
	fma.rn.f32 	%f982, %f977, %f981, %f976;
	sub.f32 	%f983, %f285, %f980;
	mov.f32 	%f984, 0f42E60000;
	div.approx.f32 	%f985, %f983, %f984;
	add.f32 	%f986, %f980, %f985;
	sub.f32 	%f987, %f285, %f986;
	fma.rn.f32 	%f988, %f983, %f987, %f982;
	sub.f32 	%f989, %f286, %f986;
	mov.f32 	%f990, 0f42E80000;
	div.approx.f32 	%f991, %f989, %f990;
	add.f32 	%f992, %f986, %f991;
	sub.f32 	%f993, %f286, %f992;
	fma.rn.f32 	%f994, %f989, %f993, %f988;
	sub.f32 	%f995, %f287, %f992;
	mov.f32 	%f996, 0f42EA0000;
	div.approx.f32 	%f997, %f995, %f996;
	add.f32 	%f998, %f992, %f997;
	sub.f32 	%f999, %f287, %f998;
	fma.rn.f32 	%f1000, %f995, %f999, %f994;
	sub.f32 	%f1001, %f288, %f998;
	mov.f32 	%f1002, 0f42EC0000;
	div.approx.f32 	%f1003, %f1001, %f1002;
	add.f32 	%f1004, %f998, %f1003;
	sub.f32 	%f1005, %f288, %f1004;
	fma.rn.f32 	%f1006, %f1001, %f1005, %f1000;
	sub.f32 	%f1007, %f289, %f1004;
	mov.f32 	%f1008, 0f42EE0000;
	div.approx.f32 	%f1009, %f1007, %f1008;
	add.f32 	%f1010, %f1004, %f1009;
	sub.f32 	%f1011, %f289, %f1010;
	fma.rn.f32 	%f1012, %f1007, %f1011, %f1006;
	sub.f32 	%f1013, %f290, %f1010;
	mov.f32 	%f1014, 0f42F00000;
	div.approx.f32 	%f1015, %f1013, %f1014;
	add.f32 	%f1016, %f1010, %f1015;
	sub.f32 	%f1017, %f290, %f1016;
	fma.rn.f32 	%f1018, %f1013, %f1017, %f1012;
	add.s64 	%rd234, %rd19, 3840;
	shr.s64 	%rd235, %rd234, 63;
	shr.u64 	%rd236, %rd235, 61;
	add.s64 	%rd237, %rd234, %rd236;
	shl.b64 	%rd238, %rd237, 1;
	and.b64  	%rd239, %rd238, -16;
	add.s64 	%rd240, %rd23, %rd239;
	ld.global.v2.u64 	{%rd241, %rd242}, [%rd240];
	mov.b64 	{%r514, %r520}, %rd242;
	mov.b64 	{%r502, %r508}, %rd241;
	ld.global.v2.u64 	{%rd243, %rd244}, [%rd31+7680];
	mov.b64 	{%r518, %r524}, %rd244;
	mov.b64 	{%r506, %r512}, %rd243;
	add.s64 	%rd245, %rd34, %rd239;
	ld.global.v2.u64 	{%rd246, %rd247}, [%rd245];
	mov.b64 	{%r515, %r521}, %rd247;
	mov.b64 	{%r503, %r509}, %rd246;
	// begin inline asm
	{add.f16x2 %r501,%r502,%r503;
}
	// end inline asm
	// begin inline asm
	{add.f16x2 %r504,%r501,%r506;
}
	// end inline asm
	// begin inline asm
	{add.f16x2 %r507,%r508,%r509;
}
	// end inline asm
	// begin inline asm
	{add.f16x2 %r510,%r507,%r512;
}
	// end inline asm
	// begin inline asm
	{add.f16x2 %r513,%r514,%r515;
}
	// end inline asm
	// begin inline asm
	{add.f16x2 %r516,%r513,%r518;
}
	// end inline asm
	// begin inline asm
	{add.f16x2 %r519,%r520,%r521;
}
	// end inline asm
	// begin inline asm
	{add.f16x2 %r522,%r519,%r524;
}
	// end inline asm
	// begin inline asm
	{.reg .f16 low,high;
  mov.b32 {low,high},%r504;
  cvt.f32.f16 %f291, low;}

	// end inline asm
	// begin inline asm
	{.reg .f16 low,high;
  mov.b32 {low,high},%r504;
  cvt.f32.f16 %f292, high;}

	// end inline asm
	// begin inline asm
	{.reg .f16 low,high;
  mov.b32 {low,high},%r510;
  cvt.f32.f16 %f293, low;}

	// end inline asm
	// begin inline asm
	{.reg .f16 low,high;
  mov.b32 {low,high},%r510;
  cvt.f32.f16 %f294, high;}

	// end inline asm
	// begin inline asm
	{.reg .f16 low,high;
  mov.b32 {low,high},%r516;
  cvt.f32.f16 %f295, low;}

	// end inline asm
	// begin inline asm
	{.reg .f16 low,high;
  mov.b32 {low,high},%r516;
  cvt.f32.f16 %f296, high;}

	// end inline asm
	// begin inline asm
	{.reg .f16 low,high;
  mov.b32 {low,high},%r522;
  cvt.f32.f16 %f297, low;}

	// end inline asm
	// begin inline asm
	{.reg .f16 low,high;
  mov.b32 {low,high},%r522;
  cvt.f32.f16 %f298, high;}

	// end inline asm
	sub.f32 	%f1019, %f291, %f1016;
	mov.f32 	%f1020, 0f42F20000;
	div.approx.f32 	%f1021, %f1019, %f1020;
	add.f32 	%f1022, %f1016, %f1021;
	sub.f32 	%f1023, %f291, %f1022;
	fma.rn.f32 	%f1024, %f1019, %f1023, %f1018;
	sub.f32 	%f1025, %f292, %f1022;
	mov.f32 	%f1026, 0f42F40000;
	div.approx.f32 	%f1027, %f1025, %f1026;
	add.f32 	%f1028, %f1022, %f1027;
	sub.f32 	%f1029, %f292, %f1028;
	fma.rn.f32 	%f1030, %f1025, %f1029, %f1024;
	sub.f32 	%f1031, %f293, %f1028;
	mov.f32 	%f1032, 0f42F60000;
	div.approx.f32 	%f1033, %f1031, %f1032;
	add.f32 	%f1034, %f1028, %f1033;
	sub.f32 	%f1035, %f293, %f1034;
	fma.rn.f32 	%f1036, %f1031, %f1035, %f1030;
	sub.f32 	%f1037, %f294, %f1034;
	mov.f32 	%f1038, 0f42F80000;
	div.approx.f32 	%f1039, %f1037, %f1038;
	add.f32 	%f1040, %f1034, %f1039;
	sub.f32 	%f1041, %f294, %f1040;
	fma.rn.f32 	%f1042, %f1037, %f1041, %f1036;
	sub.f32 	%f1043, %f295, %f1040;
	mov.f32 	%f1044, 0f42FA0000;
	div.approx.f32 	%f1045, %f1043, %f1044;
	add.f32 	%f1046, %f1040, %f1045;
	sub.f32 	%f1047, %f295, %f1046;
	fma.rn.f32 	%f1048, %f1043, %f1047, %f1042;
	sub.f32 	%f1049, %f296, %f1046;
	mov.f32 	%f1050, 0f42FC0000;
	div.approx.f32 	%f1051, %f1049, %f1050;
	add.f32 	%f1052, %f1046, %f1051;
	sub.f32 	%f1053, %f296, %f1052;
	fma.rn.f32 	%f1054, %f1049, %f1053, %f1048;
	sub.f32 	%f1055, %f297, %f1052;
	mov.f32 	%f1056, 0f42FE0000;
	div.approx.f32 	%f1057, %f1055, %f1056;
	add.f32 	%f1058, %f1052, %f1057;
	sub.f32 	%f1059, %f297, %f1058;
	fma.rn.f32 	%f1060, %f1055, %f1059, %f1054;
	sub.f32 	%f1061, %f298, %f1058;
	mov.f32 	%f1379, 0f43000000;
	div.approx.f32 	%f1062, %f1061, %f1379;
	add.f32 	%f1377, %f1058, %f1062;
	sub.f32 	%f1063, %f298, %f1377;
	fma.rn.f32 	%f1378, %f1061, %f1063, %f1060;
	mov.b32 	%r535, %f1377;
	shfl.sync.down.b32	%r3|%p3, %r535, 16, 31, -1;
	mov.b32 	%r536, %f1378;
	shfl.sync.down.b32	%r4|%p4, %r536, 16, 31, -1;
	mov.b32 	%r537, 1124073472;
	shfl.sync.down.b32	%r538|%p5, %r537, 16, 31, -1;
	mov.b32 	%f131, %r538;
	setp.eq.f32 	%p6, %f131, 0f00000000;
	@%p6 bra 	$L__BB26_6;
	mov.b32 	%f1064, %r4;
	mov.b32 	%f1065, %r3;
	add.f32 	%f1379, %f131, 0f43000000;
	div.approx.f32 	%f1066, %f131, %f1379;
	sub.f32 	%f1067, %f1065, %f1377;
	fma.rn.f32 	%f1377, %f1067, %f1066, %f1377;
	mul.f32 	%f1068, %f1067, %f1067;
	mul.f32 	%f1069, %f1068, 0f43000000;
	fma.rn.f32 	%f1070, %f1069, %f1066, %f1064;
	add.f32 	%f1378, %f1378, %f1070;
$L__BB26_6:
	mov.b32 	%r539, %f1377;
	shfl.sync.down.b32	%r5|%p7, %r539, 8, 31, -1;
	mov.b32 	%r540, %f1378;
	shfl.sync.down.b32	%r6|%p8, %r540, 8, 31, -1;
	mov.b32 	%r541, %f1379;
	shfl.sync.down.b32	%r542|%p9, %r541, 8, 31, -1;
	mov.b32 	%f138, %r542;
	setp.eq.f32 	%p10, %f138, 0f00000000;
	@%p10 bra 	$L__BB26_8;
	mov.b32 	%f1071, %r6;
	mov.b32 	%f1072, %r5;
	add.f32 	%f139, %f1379, %f138;
	div.approx.f32 	%f1073, %f138, %f139;
	sub.f32 	%f1074, %f1072, %f1377;
	fma.rn.f32 	%f1377, %f1074, %f1073, %f1377;
	mul.f32 	%f1075, %f1074, %f1074;
	mul.f32 	%f1076, %f1379, %f1075;
	fma.rn.f32 	%f1077, %f1076, %f1073, %f1071;
	add.f32 	%f1378, %f1378, %f1077;
	mov.f32 	%f1379, %f139;
$L__BB26_8:
	mov.b32 	%r543, %f1377;
	shfl.sync.down.b32	%r7|%p11, %r543, 4, 31, -1;
	mov.b32 	%r544, %f1378;
	shfl.sync.down.b32	%r8|%p12, %r544, 4, 31, -1;
	mov.b32 	%r545, %f1379;
	shfl.sync.down.b32	%r546|%p13, %r545, 4, 31, -1;
	mov.b32 	%f145, %r546;
	setp.eq.f32 	%p14, %f145, 0f00000000;
	@%p14 bra 	$L__BB26_10;
	mov.b32 	%f1078, %r8;
	mov.b32 	%f1079, %r7;
	add.f32 	%f146, %f1379, %f145;
	div.approx.f32 	%f1080, %f145, %f146;
	sub.f32 	%f1081, %f1079, %f1377;
	fma.rn.f32 	%f1377, %f1081, %f1080, %f1377;
	mul.f32 	%f1082, %f1081, %f1081;
	mul.f32 	%f1083, %f1379, %f1082;
	fma.rn.f32 	%f1084, %f1083, %f1080, %f1078;
	add.f32 	%f1378, %f1378, %f1084;
	mov.f32 	%f1379, %f146;
$L__BB26_10:
	mov.b32 	%r547, %f1377;
	shfl.sync.down.b32	%r9|%p15, %r547, 2, 31, -1;
	mov.b32 	%r548, %f1378;
	shfl.sync.down.b32	%r10|%p16, %r548, 2, 31, -1;
	mov.b32 	%r549, %f1379;
	shfl.sync.down.b32	%r550|%p17, %r549, 2, 31, -1;
	mov.b32 	%f152, %r550;
	setp.eq.f32 	%p18, %f152, 0f00000000;
	@%p18 bra 	$L__BB26_12;
	mov.b32 	%f1085, %r10;
	mov.b32 	%f1086, %r9;
	add.f32 	%f153, %f1379, %f152;
	div.approx.f32 	%f1087, %f152, %f153;
	sub.f32 	%f1088, %f1086, %f1377;
	fma.rn.f32 	%f1377, %f1088, %f1087, %f1377;
	mul.f32 	%f1089, %f1088, %f1088;
	mul.f32 	%f1090, %f1379, %f1089;
	fma.rn.f32 	%f1091, %f1090, %f1087, %f1085;
	add.f32 	%f1378, %f1378, %f1091;
	mov.f32 	%f1379, %f153;
$L__BB26_12:
	mov.b32 	%r551, %f1377;
	shfl.sync.down.b32	%r11|%p19, %r551, 1, 31, -1;
	mov.b32 	%r552, %f1378;
	shfl.sync.down.b32	%r12|%p20, %r552, 1, 31, -1;
	mov.b32 	%r553, %f1379;
	shfl.sync.down.b32	%r554|%p21, %r553, 1, 31, -1;
	mov.b32 	%f159, %r554;
	setp.eq.f32 	%p22, %f159, 0f00000000;
	@%p22 bra 	$L__BB26_14;
	mov.b32 	%f1092, %r12;
	mov.b32 	%f1093, %r11;
	add.f32 	%f160, %f1379, %f159;
	div.approx.f32 	%f1094, %f159, %f160;
	sub.f32 	%f1095, %f1093, %f1377;
	fma.rn.f32 	%f1377, %f1095, %f1094, %f1377;
	mul.f32 	%f1096, %f1095, %f1095;
	mul.f32 	%f1097, %f1379, %f1096;
	fma.rn.f32 	%f1098, %f1097, %f1094, %f1092;
	add.f32 	%f1378, %f1378, %f1098;
	mov.f32 	%f1379, %f160;
$L__BB26_14:
	ld.param.f64 	%fd2, [_Z17LayerNormWarpImplI19BiasAddResidualLoadI6__halffE11AffineStoreIfS1_EfLi8ELi128ELi128ELi32ELi1ELb0EEvT_T0_iidPT1_S8__param_4];
	mov.b32 	%r555, %f1377;
	shfl.sync.idx.b32	%r13|%p23, %r555, 0, 31, -1;
	mov.b32 	%r556, %f1378;
	shfl.sync.idx.b32	%r557|%p24, %r556, 0, 31, -1;
	mov.b32 	%r558, %f1379;
	shfl.sync.idx.b32	%r559|%p25, %r558, 0, 31, -1;
	mov.b32 	%f1099, %r557;
	mov.b32 	%f1100, %r559;
	div.approx.f32 	%f1101, %f1099, %f1100;
	max.f32 	%f1102, %f1101, 0f00000000;
	cvt.rn.f32.f64 	%f1103, %fd2;
	add.f32 	%f1104, %f1102, %f1103;
	abs.f32 	%f166, %f1104;
	setp.lt.f32 	%p26, %f166, 0f00800000;
	mul.f32 	%f1105, %f1104, 0f4B800000;
	selp.f32 	%f167, %f1105, %f1104, %p26;
	mov.b32 	%r14, %f167;
	add.s32 	%r560, %r14, -8388608;
	setp.gt.u32 	%p27, %r560, 2130706431;
	@%p27 bra 	$L__BB26_16;
	and.b32  	%r561, %r14, 16777215;
	or.b32  	%r562, %r561, 1056964608;
	mov.b32 	%f1106, %r562;
	sub.s32 	%r563, %r562, %r14;
	add.s32 	%r564, %r563, 201326592;
	selp.b32 	%r565, %r564, %r563, %p26;
	rsqrt.approx.ftz.f32 	%f1107, %f1106;
	mul.f32 	%f1108, %f1107, %f1107;
	neg.f32 	%f1109, %f1108;
	fma.rn.f32 	%f1110, %f1107, %f1107, %f1109;
	neg.f32 	%f1111, %f1106;
	fma.rn.f32 	%f1112, %f1108, %f1111, 0f3F800000;
	fma.rn.f32 	%f1113, %f1110, %f1111, %f1112;
	fma.rn.f32 	%f1114, %f1113, 0f3EC00000, 0f3F000000;
	mul.f32 	%f1115, %f1107, %f1113;
	fma.rn.f32 	%f1116, %f1114, %f1115, %f1107;
	shr.s32 	%r566, %r565, 1;
	mov.b32 	%r567, %f1116;
	add.s32 	%r568, %r566, %r567;
	mov.b32 	%f1389, %r568;
	bra.uni 	$L__BB26_17;
$L__BB26_16:
	rsqrt.approx.ftz.f32 	%f1389, %f167;
$L__BB26_17:
	mov.u32 	%r569, %tid.x;
	setp.ne.s32 	%p29, %r569, 0;
	@%p29 bra 	$L__BB26_19;
	ld.param.u64 	%rd438, [_Z17LayerNormWarpImplI19BiasAddResidualLoadI6__halffE11AffineStoreIfS1_EfLi8ELi128ELi128ELi32ELi1ELb0EEvT_T0_iidPT1_S8__param_6];
	ld.param.u64 	%rd437, [_Z17LayerNormWarpImplI19BiasAddResidualLoadI6__halffE11AffineStoreIfS1_EfLi8ELi128ELi128ELi32ELi1ELb0EEvT_T0_iidPT1_S8__param_5];
	cvta.to.global.u64 	%rd248, %rd437;
	mul.wide.s32 	%rd249, %r1024, 4;
	add.s64 	%rd250, %rd248, %rd249;
	st.global.u32 	[%rd250], %r13;
	cvta.to.global.u64 	%rd251, %rd438;
	add.s64 	%rd252, %rd251, %rd249;
	st.global.f32 	[%rd252], %f1389;
$L__BB26_19:
	ld.param.u32 	%r1023, [_Z17LayerNormWarpImplI19BiasAddResidualLoadI6__halffE11AffineStoreIfS1_EfLi8ELi128ELi128ELi32ELi1ELb0EEvT_T0_iidPT1_S8__param_2];
	mov.b32 	%f1245, %r13;
	cvt.s64.s32 	%rd253, %r1024;
	sub.f32 	%f1246, %f171, %f1245;
	mul.f32 	%f1117, %f1389, %f1246;
	sub.f32 	%f1247, %f172, %f1245;
	mul.f32 	%f1118, %f1389, %f1247;
	sub.f32 	%f1248, %f173, %f1245;
	mul.f32 	%f1119, %f1389, %f1248;
	sub.f32 	%f1249, %f174, %f1245;
	mul.f32 	%f1120, %f1389, %f1249;
	sub.f32 	%f1250, %f175, %f1245;
	mul.f32 	%f1121, %f1389, %f1250;
	sub.f32 	%f1251, %f176, %f1245;
	mul.f32 	%f1122, %f1389, %f1251;
	sub.f32 	%f1252, %f177, %f1245;
	mul.f32 	%f1123, %f1389, %f1252;
	sub.f32 	%f1253, %f178, %f1245;
	mul.f32 	%f1124, %f1389, %f1253;
	sub.f32 	%f1254, %f179, %f1245;
	mul.f32 	%f1125, %f1389, %f1254;
	sub.f32 	%f1255, %f180, %f1245;
	mul.f32 	%f1126, %f1389, %f1255;
	sub.f32 	%f1256, %f181, %f1245;
	mul.f32 	%f1127, %f1389, %f1256;
	sub.f32 	%f1257, %f182, %f1245;
	mul.f32 	%f1128, %f1389, %f1257;
	sub.f32 	%f1258, %f183, %f1245;
	mul.f32 	%f1129, %f1389, %f1258;
	sub.f32 	%f1259, %f184, %f1245;
	mul.f32 	%f1130, %f1389, %f1259;
	sub.f32 	%f1260, %f185, %f1245;
	mul.f32 	%f1131, %f1389, %f1260;
	sub.f32 	%f1261, %f186, %f1245;
	mul.f32 	%f1132, %f1389, %f1261;
	sub.f32 	%f1262, %f187, %f1245;
	mul.f32 	%f1133, %f1389, %f1262;
	sub.f32 	%f1263, %f188, %f1245;
	mul.f32 	%f1134, %f1389, %f1263;
	sub.f32 	%f1264, %f189, %f1245;
	mul.f32 	%f1135, %f1389, %f1264;
	sub.f32 	%f1265, %f190, %f1245;
	mul.f32 	%f1136, %f1389, %f1265;
	sub.f32 	%f1266, %f191, %f1245;
	mul.f32 	%f1137, %f1389, %f1266;
	sub.f32 	%f1267, %f192, %f1245;
	mul.f32 	%f1138, %f1389, %f1267;
	sub.f32 	%f1268, %f193, %f1245;
	mul.f32 	%f1139, %f1389, %f1268;
	sub.f32 	%f1269, %f194, %f1245;
	mul.f32 	%f1140, %f1389, %f1269;
	sub.f32 	%f1270, %f195, %f1245;
	mul.f32 	%f1141, %f1389, %f1270;
	sub.f32 	%f1271, %f196, %f1245;
	mul.f32 	%f1142, %f1389, %f1271;
	sub.f32 	%f1272, %f197, %f1245;
	mul.f32 	%f1143, %f1389, %f1272;
	sub.f32 	%f1273, %f198, %f1245;
	mul.f32 	%f1144, %f1389, %f1273;
	sub.f32 	%f1274, %f199, %f1245;
	mul.f32 	%f1145, %f1389, %f1274;
	sub.f32 	%f1275, %f200, %f1245;
	mul.f32 	%f1146, %f1389, %f1275;
	sub.f32 	%f1276, %f201, %f1245;
	mul.f32 	%f1147, %f1389, %f1276;
	sub.f32 	%f1277, %f202, %f1245;
	mul.f32 	%f1148, %f1389, %f1277;
	sub.f32 	%f1278, %f203, %f1245;
	mul.f32 	%f1149, %f1389, %f1278;
	sub.f32 	%f1279, %f204, %f1245;
	mul.f32 	%f1150, %f1389, %f1279;
	sub.f32 	%f1280, %f205, %f1245;
	mul.f32 	%f1151, %f1389, %f1280;
	sub.f32 	%f1281, %f206, %f1245;
	mul.f32 	%f1152, %f1389, %f1281;
	sub.f32 	%f1282, %f207, %f1245;
	mul.f32 	%f1153, %f1389, %f1282;
	sub.f32 	%f1283, %f208, %f1245;
	mul.f32 	%f1154, %f1389, %f1283;
	sub.f32 	%f1284, %f209, %f1245;
	mul.f32 	%f1155, %f1389, %f1284;
	sub.f32 	%f1285, %f210, %f1245;
	mul.f32 	%f1156, %f1389, %f1285;
	sub.f32 	%f1286, %f211, %f1245;
	mul.f32 	%f1157, %f1389, %f1286;
	sub.f32 	%f1287, %f212, %f1245;
	mul.f32 	%f1158, %f1389, %f1287;
	sub.f32 	%f1288, %f213, %f1245;
	mul.f32 	%f1159, %f1389, %f1288;
	sub.f32 	%f1289, %f214, %f1245;
	mul.f32 	%f1160, %f1389, %f1289;
	sub.f32 	%f1290, %f215, %f1245;
	mul.f32 	%f1161, %f1389, %f1290;
	sub.f32 	%f1291, %f216, %f1245;
	mul.f32 	%f1162, %f1389, %f1291;
	sub.f32 	%f1292, %f217, %f1245;
	mul.f32 	%f1163, %f1389, %f1292;
	sub.f32 	%f1293, %f218, %f1245;
	mul.f32 	%f1164, %f1389, %f1293;
	sub.f32 	%f1294, %f219, %f1245;
	mul.f32 	%f1165, %f1389, %f1294;
	sub.f32 	%f1295, %f220, %f1245;
	mul.f32 	%f1166, %f1389, %f1295;
	sub.f32 	%f1296, %f221, %f1245;
	mul.f32 	%f1167, %f1389, %f1296;
	sub.f32 	%f1297, %f222, %f1245;
	mul.f32 	%f1168, %f1389, %f1297;
	sub.f32 	%f1298, %f223, %f1245;
	mul.f32 	%f1169, %f1389, %f1298;
	sub.f32 	%f1299, %f224, %f1245;
	mul.f32 	%f1170, %f1389, %f1299;
	sub.f32 	%f1300, %f225, %f1245;
	mul.f32 	%f1171, %f1389, %f1300;
	sub.f32 	%f1301, %f226, %f1245;
	mul.f32 	%f1172, %f1389, %f1301;
	sub.f32 	%f1302, %f227, %f1245;
	mul.f32 	%f1173, %f1389, %f1302;
	sub.f32 	%f1303, %f228, %f1245;
	mul.f32 	%f1174, %f1389, %f1303;
	sub.f32 	%f1304, %f229, %f1245;
	mul.f32 	%f1175, %f1389, %f1304;
	sub.f32 	%f1305, %f230, %f1245;
	mul.f32 	%f1176, %f1389, %f1305;
	sub.f32 	%f1306, %f231, %f1245;
	mul.f32 	%f1177, %f1389, %f1306;
	sub.f32 	%f1307, %f232, %f1245;
	mul.f32 	%f1178, %f1389, %f1307;
	sub.f32 	%f1308, %f233, %f1245;
	mul.f32 	%f1179, %f1389, %f1308;
	sub.f32 	%f1309, %f234, %f1245;
	mul.f32 	%f1180, %f1389, %f1309;
	sub.f32 	%f1310, %f235, %f1245;
	mul.f32 	%f1181, %f1389, %f1310;
	sub.f32 	%f1311, %f236, %f1245;
	mul.f32 	%f1182, %f1389, %f1311;
	sub.f32 	%f1312, %f237, %f1245;
	mul.f32 	%f1183, %f1389, %f1312;
	sub.f32 	%f1313, %f238, %f1245;
	mul.f32 	%f1184, %f1389, %f1313;
	sub.f32 	%f1314, %f239, %f1245;
	mul.f32 	%f1185, %f1389, %f1314;
	sub.f32 	%f1315, %f240, %f1245;
	mul.f32 	%f1186, %f1389, %f1315;
	sub.f32 	%f1316, %f241, %f1245;
	mul.f32 	%f1187, %f1389, %f1316;
	sub.f32 	%f1317, %f242, %f1245;
	mul.f32 	%f1188, %f1389, %f1317;
	sub.f32 	%f1318, %f243, %f1245;
	mul.f32 	%f1189, %f1389, %f1318;
	sub.f32 	%f1319, %f244, %f1245;
	mul.f32 	%f1190, %f1389, %f1319;
	sub.f32 	%f1320, %f245, %f1245;
	mul.f32 	%f1191, %f1389, %f1320;
	sub.f32 	%f1321, %f246, %f1245;
	mul.f32 	%f1192, %f1389, %f1321;
	sub.f32 	%f1322, %f247, %f1245;
	mul.f32 	%f1193, %f1389, %f1322;
	sub.f32 	%f1323, %f248, %f1245;
	mul.f32 	%f1194, %f1389, %f1323;
	sub.f32 	%f1324, %f249, %f1245;
	mul.f32 	%f1195, %f1389, %f1324;
	sub.f32 	%f1325, %f250, %f1245;
	mul.f32 	%f1196, %f1389, %f1325;
	sub.f32 	%f1326, %f251, %f1245;
	mul.f32 	%f1197, %f1389, %f1326;
	sub.f32 	%f1327, %f252, %f1245;
	mul.f32 	%f1198, %f1389, %f1327;
	sub.f32 	%f1328, %f253, %f1245;
	mul.f32 	%f1199, %f1389, %f1328;
	sub.f32 	%f1329, %f254, %f1245;
	mul.f32 	%f1200, %f1389, %f1329;
	sub.f32 	%f1330, %f255, %f1245;
	mul.f32 	%f1201, %f1389, %f1330;
	sub.f32 	%f1331, %f256, %f1245;
	mul.f32 	%f1202, %f1389, %f1331;
	sub.f32 	%f1332, %f257, %f1245;
	mul.f32 	%f1203, %f1389, %f1332;
	sub.f32 	%f1333, %f258, %f1245;
	mul.f32 	%f1204, %f1389, %f1333;
	sub.f32 	%f1334, %f259, %f1245;
	mul.f32 	%f1205, %f1389, %f1334;
	sub.f32 	%f1335, %f260, %f1245;
	mul.f32 	%f1206, %f1389, %f1335;
	sub.f32 	%f1336, %f261, %f1245;
	mul.f32 	%f1207, %f1389, %f1336;
	sub.f32 	%f1337, %f262, %f1245;
	mul.f32 	%f1208, %f1389, %f1337;
	sub.f32 	%f1338, %f263, %f1245;
	mul.f32 	%f1209, %f1389, %f1338;
	sub.f32 	%f1339, %f264, %f1245;
	mul.f32 	%f1210, %f1389, %f1339;
	sub.f32 	%f1340, %f265, %f1245;
	mul.f32 	%f1211, %f1389, %f1340;
	sub.f32 	%f1341, %f266, %f1245;
	mul.f32 	%f1212, %f1389, %f1341;
	sub.f32 	%f1342, %f267, %f1245;
	mul.f32 	%f1213, %f1389, %f1342;
	sub.f32 	%f1343, %f268, %f1245;
	mul.f32 	%f1214, %f1389, %f1343;
	sub.f32 	%f1344, %f269, %f1245;
	mul.f32 	%f1215, %f1389, %f1344;
	sub.f32 	%f1345, %f270, %f1245;
	mul.f32 	%f1216, %f1389, %f1345;
	sub.f32 	%f1346, %f271, %f1245;
	mul.f32 	%f1217, %f1389, %f1346;
	sub.f32 	%f1347, %f272, %f1245;
	mul.f32 	%f1218, %f1389, %f1347;
	sub.f32 	%f1348, %f273, %f1245;
	mul.f32 	%f1219, %f1389, %f1348;
	sub.f32 	%f1349, %f274, %f1245;
	mul.f32 	%f1220, %f1389, %f1349;
	sub.f32 	%f1350, %f275, %f1245;
	mul.f32 	%f1221, %f1389, %f1350;
	sub.f32 	%f1351, %f276, %f1245;
	mul.f32 	%f1222, %f1389, %f1351;
	sub.f32 	%f1352, %f277, %f1245;
	mul.f32 	%f1223, %f1389, %f1352;
	sub.f32 	%f1353, %f278, %f1245;
	mul.f32 	%f1224, %f1389, %f1353;
	sub.f32 	%f1354, %f279, %f1245;
	mul.f32 	%f1225, %f1389, %f1354;
	sub.f32 	%f1355, %f280, %f1245;
	mul.f32 	%f1226, %f1389, %f1355;
	sub.f32 	%f1356, %f281, %f1245;
	mul.f32 	%f1227, %f1389, %f1356;
	sub.f32 	%f1357, %f282, %f1245;
	mul.f32 	%f1228, %f1389, %f1357;
	sub.f32 	%f1358, %f283, %f1245;
	mul.f32 	%f1229, %f1389, %f1358;
	sub.f32 	%f1359, %f284, %f1245;
	mul.f32 	%f1230, %f1389, %f1359;
	sub.f32 	%f1360, %f285, %f1245;
	mul.f32 	%f1231, %f1389, %f1360;
	sub.f32 	%f1361, %f286, %f1245;
	mul.f32 	%f1232, %f1389, %f1361;
	sub.f32 	%f1362, %f287, %f1245;
	mul.f32 	%f1233, %f1389, %f1362;
	sub.f32 	%f1363, %f288, %f1245;
	mul.f32 	%f1234, %f1389, %f1363;
	sub.f32 	%f1364, %f289, %f1245;
	mul.f32 	%f1235, %f1389, %f1364;
	sub.f32 	%f1365, %f290, %f1245;
	mul.f32 	%f1236, %f1389, %f1365;
	sub.f32 	%f1366, %f291, %f1245;
	mul.f32 	%f1237, %f1389, %f1366;
	sub.f32 	%f1367, %f292, %f1245;
	mul.f32 	%f1238, %f1389, %f1367;
	sub.f32 	%f1368, %f293, %f1245;
	mul.f32 	%f1239, %f1389, %f1368;
	sub.f32 	%f1369, %f294, %f1245;
	mul.f32 	%f1240, %f1389, %f1369;
	sub.f32 	%f1370, %f295, %f1245;
	mul.f32 	%f1241, %f1389, %f1370;
	sub.f32 	%f1371, %f296, %f1245;
	mul.f32 	%f1242, %f1389, %f1371;
	sub.f32 	%f1372, %f297, %f1245;
	mul.f32 	%f1243, %f1389, %f1372;
	sub.f32 	%f1373, %f298, %f1245;
	mul.f32 	%f1244, %f1389, %f1373;
	mov.u32 	%r1018, %tid.x;
	shl.b32 	%r1019, %r1018, 3;
	cvt.u64.u32 	%rd254, %r1019;
	mad.lo.s64 	%rd255, %rd6, %rd253, %rd254;
	cvta.to.global.u64 	%rd256, %rd7;
	mul.wide.u32 	%rd257, %r1019, 2;
	add.s64 	%rd258, %rd256, %rd257;
	ld.global.v2.u64 	{%rd259, %rd260}, [%rd258];
	mov.b64 	{%r587, %r594}, %rd260;
	mov.b64 	{%r573, %r580}, %rd259;
	cvta.to.global.u64 	%rd261, %rd8;
	add.s64 	%rd262, %rd261, %rd257;
	ld.global.v2.u64 	{%rd263, %rd264}, [%rd262];
	mov.b64 	{%r590, %r597}, %rd264;
	mov.b64 	{%r576, %r583}, %rd263;
	// begin inline asm
	{ cvt.rn.f16x2.f32 %r570, %f1118, %f1117; }

	// end inline asm
	// begin inline asm
	{mul.f16x2 %r571,%r570,%r573;
}
	// end inline asm
	// begin inline asm
	{add.f16x2 %r574,%r571,%r576;
}
	// end inline asm
	// begin inline asm
	{ cvt.rn.f16x2.f32 %r577, %f1120, %f1119; }

	// end inline asm
	// begin inline asm
	{mul.f16x2 %r578,%r577,%r580;
}
	// end inline asm
	// begin inline asm
	{add.f16x2 %r581,%r578,%r583;
}
	// end inline asm
	// begin inline asm
	{ cvt.rn.f16x2.f32 %r584, %f1122, %f1121; }

	// end inline asm
	// begin inline asm
	{mul.f16x2 %r585,%r584,%r587;
}
	// end inline asm
	// begin inline asm
	{add.f16x2 %r588,%r585,%r590;
}
	// end inline asm
	// begin inline asm
	{ cvt.rn.f16x2.f32 %r591, %f1124, %f1123; }

	// end inline asm
	// begin inline asm
	{mul.f16x2 %r592,%r591,%r594;
}
	// end inline asm
	// begin inline asm
	{add.f16x2 %r595,%r592,%r597;
}
	// end inline asm
	shr.s64 	%rd265, %rd255, 63;
	shr.u64 	%rd266, %rd265, 61;
	add.s64 	%rd267, %rd255, %rd266;
	cvta.to.global.u64 	%rd268, %rd5;
	shl.b64 	%rd269, %rd267, 1;
	and.b64  	%rd270, %rd269, -16;
	add.s64 	%rd271, %rd268, %rd270;
	st.global.v4.u32 	[%rd271], {%r574, %r581, %r588, %r595};
	add.s64 	%rd272, %rd255, 256;
	ld.global.v2.u64 	{%rd273, %rd274}, [%rd258+512];
	mov.b64 	{%r615, %r622}, %rd274;
	mov.b64 	{%r601, %r608}, %rd273;
	ld.global.v2.u64 	{%rd275, %rd276}, [%rd262+512];
	mov.b64 	{%r618, %r625}, %rd276;
	mov.b64 	{%r604, %r611}, %rd275;
	// begin inline asm
	{ cvt.rn.f16x2.f32 %r598, %f1126, %f1125; }

	// end inline asm
	// begin inline asm
	{mul.f16x2 %r599,%r598,%r601;
}
	// end inline asm
	// begin inline asm
	{add.f16x2 %r602,%r599,%r604;
}
	// end inline asm
	// begin inline asm
	{ cvt.rn.f16x2.f32 %r605, %f1128, %f1127; }

	// end inline asm
	// begin inline asm
	{mul.f16x2 %r606,%r605,%r608;
}
	// end inline asm
	// begin inline asm
	{add.f16x2 %r609,%r606,%r611;
}
	// end inline asm
	// begin inline asm
	{ cvt.rn.f16x2.f32 %r612, %f1130, %f1129; }

	// end inline asm
	// begin inline asm
	{mul.f16x2 %r613,%r612,%r615;
}
	// end inline asm
	// begin inline asm
	{add.f16x2 %r616,%r613,%r618;
}
	// end inline asm
	// begin inline asm
	{ cvt.rn.f16x2.f32 %r619, %f1132, %f1131; }

	// end inline asm
	// begin inline asm
	{mul.f16x2 %r620,%r619,%r622;
}
	// end inline asm
	// begin inline asm
	{add.f16x2 %r623,%r620,%r625;
}
	// end inline asm
	shr.s64 	%rd277, %rd272, 63;
	shr.u64 	%rd278, %rd277, 61;
	add.s64 	%rd279, %rd272, %rd278;
	shl.b64 	%rd280, %rd279, 1;
	and.b64  	%rd281, %rd280, -16;
	add.s64 	%rd282, %rd268, %rd281;
	st.global.v4.u32 	[%rd282], {%r602, %r609, %r616, %r623};
	add.s64 	%rd283, %rd255, 512;
	ld.global.v2.u64 	{%rd284, %rd285}, [%rd258+1024];
	mov.b64 	{%r643, %r650}, %rd285;
	mov.b64 	{%r629, %r636}, %rd284;
	ld.global.v2.u64 	{%rd286, %rd287}, [%rd262+1024];
	mov.b64 	{%r646, %r653}, %rd287;
	mov.b64 	{%r632, %r639}, %rd286;
	// begin inline asm
	{ cvt.rn.f16x2.f32 %r626, %f1134, %f1133; }

	// end inline asm
	// begin inline asm
	{mul.f16x2 %r627,%r626,%r629;
}
	// end inline asm
	// begin inline asm
	{add.f16x2 %r630,%r627,%r632;
}
	// end inline asm
	// begin inline asm
	{ cvt.rn.f16x2.f32 %r633, %f1136, %f1135; }

	// end inline asm
	// begin inline asm
	{mul.f16x2 %r634,%r633,%r636;
}
	// end inline asm
	// begin inline asm
	{add.f16x2 %r637,%r634,%r639;
}
	// end inline asm
	// begin inline asm
	{ cvt.rn.f16x2.f32 %r640, %f1138, %f1137; }

	// end inline asm
	// begin inline asm
	{mul.f16x2 %r641,%r640,%r643;
}
	// end inline asm
	// begin inline asm
	{add.f16x2 %r644,%r641,%r646;
}
	// end inline asm
	// begin inline asm
	{ cvt.rn.f16x2.f32 %r647, %f1140, %f1139; }

	// end inline asm
	// begin inline asm
	{mul.f16x2 %r648,%r647,%r650;
}
	// end inline asm
	// begin inline asm
	{add.f16x2 %r651,%r648,%r653;
}
	// end inline asm
	shr.s64 	%rd288, %rd283, 63;
	shr.u64 	%rd289, %rd288, 61;
	add.s64 	%rd290, %rd283, %rd289;
	shl.b64 	%rd291, %rd290, 1;
	and.b64  	%rd292, %rd291, -16;
	add.s64 	%rd293, %rd268, %rd292;
	st.global.v4.u32 	[%rd293], {%r630, %r637, %r644, %r651};
	add.s64 	%rd294, %rd255, 768;
	ld.global.v2.u64 	{%rd295, %rd296}, [%rd258+1536];
	mov.b64 	{%r671, %r678}, %rd296;
	mov.b64 	{%r657, %r664}, %rd295;
	ld.global.v2.u64 	{%rd297, %rd298}, [%rd262+1536];
	mov.b64 	{%r674, %r681}, %rd298;
	mov.b64 	{%r660, %r667}, %rd297;
	// begin inline asm
	{ cvt.rn.f16x2.f32 %r654, %f1142, %f1141; }

	// end inline asm
	// begin inline asm
	{mul.f16x2 %r655,%r654,%r657;
}
	// end inline asm
	// begin inline asm
	{add.f16x2 %r658,%r655,%r660;
}
	// end inline asm
	// begin inline asm
	{ cvt.rn.f16x2.f32 %r661, %f1144, %f1143; }

	// end inline asm
	// begin inline asm
	{mul.f16x2 %r662,%r661,%r664;
}
	// end inline asm
	// begin inline asm
	{add.f16x2 %r665,%r662,%r667;
}
	// end inline asm
	// begin inline asm
	{ cvt.rn.f16x2.f32 %r668, %f1146, %f1145; }

	// end inline asm
	// begin inline asm
	{mul.f16x2 %r669,%r668,%r671;
}
	// end inline asm
	// begin inline asm
	{add.f16x2 %r672,%r669,%r674;
}
	// end inline asm
	// begin inline asm
	{ cvt.rn.f16x2.f32 %r675, %f1148, %f1147; }

	// end inline asm
	// begin inline asm
	{mul.f16x2 %r676,%r675,%r678;
}
	// end inline asm
	// begin inline asm
	{add.f16x2 %r679,%r676,%r681;
}
	// end inline asm
	shr.s64 	%rd299, %rd294, 63;
	shr.u64 	%rd300, %rd299, 61;
	add.s64 	%rd301, %rd294, %rd300;
	shl.b64 	%rd302, %rd301, 1;
	and.b64  	%rd303, %rd302, -16;
	add.s64 	%rd304, %rd268, %rd303;
	st.global.v4.u32 	[%rd304], {%r658, %r665, %r672, %r679};
	add.s64 	%rd305, %rd255, 1024;
	ld.global.v2.u64 	{%rd306, %rd307}, [%rd258+2048];
	mov.b64 	{%r699, %r706}, %rd307;
	mov.b64 	{%r685, %r692}, %rd306;
	ld.global.v2.u64 	{%rd308, %rd309}, [%rd262+2048];
	mov.b64 	{%r702, %r709}, %rd309;
	mov.b64 	{%r688, %r695}, %rd308;
	// begin inline asm
	{ cvt.rn.f16x2.f32 %r682, %f1150, %f1149; }

	// end inline asm
	// begin inline asm
	{mul.f16x2 %r683,%r682,%r685;
}
	// end inline asm
	// begin inline asm
	{add.f16x2 %r686,%r683,%r688;
}
	// end inline asm
	// begin inline asm
	{ cvt.rn.f16x2.f32 %r689, %f1152, %f1151; }

	// end inline asm
	// begin inline asm
	{mul.f16x2 %r690,%r689,%r692;
}
	// end inline asm
	// begin inline asm
	{add.f16x2 %r693,%r690,%r695;
}
	// end inline asm
	// begin inline asm
	{ cvt.rn.f16x2.f32 %r696, %f1154, %f1153; }

	// end inline asm
	// begin inline asm
	{mul.f16x2 %r697,%r696,%r699;
}
	// end inline asm
	// begin inline asm
	{add.f16x2 %r700,%r697,%r702;
}
	// end inline asm
	// begin inline asm
	{ cvt.rn.f16x2.f32 %r703, %f1156, %f1155; }

	// end inline asm
	// begin inline asm
	{mul.f16x2 %r704,%r703,%r706;
}
	// end inline asm
	// begin inline asm
	{add.f16x2 %r707,%r704,%r709;
}
	// end inline asm
	shr.s64 	%rd310, %rd305, 63;
	shr.u64 	%rd311, %rd310, 61;
	add.s64 	%rd312, %rd305, %rd311;
	shl.b64 	%rd313, %rd312, 1;
	and.b64  	%rd314, %rd313, -16;
	add.s64 	%rd315, %rd268, %rd314;
	st.global.v4.u32 	[%rd315], {%r686, %r693, %r700, %r707};
	add.s64 	%rd316, %rd255, 1280;
	ld.global.v2.u64 	{%rd317, %rd318}, [%rd258+2560];
	mov.b64 	{%r727, %r734}, %rd318;
	mov.b64 	{%r713, %r720}, %rd317;
	ld.global.v2.u64 	{%rd319, %rd320}, [%rd262+2560];
	mov.b64 	{%r730, %r737}, %rd320;
	mov.b64 	{%r716, %r723}, %rd319;
	// begin inline asm
	{ cvt.rn.f16x2.f32 %r710, %f1158, %f1157; }

	// end inline asm
	// begin inline asm
	{mul.f16x2 %r711,%r710,%r713;
}
	// end inline asm
	// begin inline asm
	{add.f16x2 %r714,%r711,%r716;
}
	// end inline asm
	// begin inline asm
	{ cvt.rn.f16x2.f32 %r717, %f1160, %f1159; }

	// end inline asm
	// begin inline asm
	{mul.f16x2 %r718,%r717,%r720;
}
	// end inline asm
	// begin inline asm
	{add.f16x2 %r721,%r718,%r723;
}
	// end inline asm
	// begin inline asm
	{ cvt.rn.f16x2.f32 %r724, %f1162, %f1161; }

	// end inline asm
	// begin inline asm
	{mul.f16x2 %r725,%r724,%r727;
}
	// end inline asm
	// begin inline asm
	{add.f16x2 %r728,%r725,%r730;
}
	// end inline asm
	// begin inline asm
	{ cvt.rn.f16x2.f32 %r731, %f1164, %f1163; }

	// end inline asm
	// begin inline asm
	{mul.f16x2 %r732,%r731,%r734;
}
	// end inline asm
	// begin inline asm
	{add.f16x2 %r735,%r732,%r737;
}
	// end inline asm
	shr.s64 	%rd321, %rd316, 63;
	shr.u64 	%rd322, %rd321, 61;
	add.s64 	%rd323, %rd316, %rd322;
	shl.b64 	%rd324, %rd323, 1;
	and.b64  	%rd325, %rd324, -16;
	add.s64 	%rd326, %rd268, %rd325;
	st.global.v4.u32 	[%rd326], {%r714, %r721, %r728, %r735};
	add.s64 	%rd327, %rd255, 1536;
	ld.global.v2.u64 	{%rd328, %rd329}, [%rd258+3072];
	mov.b64 	{%r755, %r762}, %rd329;
	mov.b64 	{%r741, %r748}, %rd328;
	ld.global.v2.u64 	{%rd330, %rd331}, [%rd262+3072];
	mov.b64 	{%r758, %r765}, %rd331;
	mov.b64 	{%r744, %r751}, %rd330;
	// begin inline asm
	{ cvt.rn.f16x2.f32 %r738, %f1166, %f1165; }

	// end inline asm
	// begin inline asm
	{mul.f16x2 %r739,%r738,%r741;
}
	// end inline asm
	// begin inline asm
	{add.f16x2 %r742,%r739,%r744;
}
	// end inline asm
	// begin inline asm
	{ cvt.rn.f16x2.f32 %r745, %f1168, %f1167; }

	// end inline asm
	// begin inline asm
	{mul.f16x2 %r746,%r745,%r748;
}
	// end inline asm
	// begin inline asm
	{add.f16x2 %r749,%r746,%r751;
}
	// end inline asm
	// begin inline asm
	{ cvt.rn.f16x2.f32 %r752, %f1170, %f1169; }

	// end inline asm
	// begin inline asm
	{mul.f16x2 %r753,%r752,%r755;
}
	// end inline asm
	// begin inline asm
	{add.f16x2 %r756,%r753,%r758;
}
	// end inline asm
	// begin inline asm
	{ cvt.rn.f16x2.f32 %r759, %f1172, %f1171; }

	// end inline asm
	// begin inline asm
	{mul.f16x2 %r760,%r759,%r762;
}
	// end inline asm
	// begin inline asm
	{add.f16x2 %r763,%r760,%r765;
}
	// end inline asm
	shr.s64 	%rd332, %rd327, 63;
	shr.u64 	%rd333, %rd332, 61;
	add.s64 	%rd334, %rd327, %rd333;
	shl.b64 	%rd335, %rd334, 1;
	and.b64  	%rd336, %rd335, -16;
	add.s64 	%rd337, %rd268, %rd336;
	st.global.v4.u32 	[%rd337], {%r742, %r749, %r756, %r763};
	add.s64 	%rd338, %rd255, 1792;
	ld.global.v2.u64 	{%rd339, %rd340}, [%rd258+3584];
	mov.b64 	{%r783, %r790}, %rd340;
	mov.b64 	{%r769, %r776}, %rd339;
	ld.global.v2.u64 	{%rd341, %rd342}, [%rd262+3584];
	mov.b64 	{%r786, %r793}, %rd342;
	mov.b64 	{%r772, %r779}, %rd341;
	// begin inline asm
	{ cvt.rn.f16x2.f32 %r766, %f1174, %f1173; }

	// end inline asm
	// begin inline asm
	{mul.f16x2 %r767,%r766,%r769;
}
	// end inline asm
	// begin inline asm
	{add.f16x2 %r770,%r767,%r772;
}
	// end inline asm
	// begin inline asm
	{ cvt.rn.f16x2.f32 %r773, %f1176, %f1175; }

	// end inline asm
	// begin inline asm
	{mul.f16x2 %r774,%r773,%r776;
}
	// end inline asm
	// begin inline asm
	{add.f16x2 %r777,%r774,%r779;
}
	// end inline asm
	// begin inline asm
	{ cvt.rn.f16x2.f32 %r780, %f1178, %f1177; }

	// end inline asm
	// begin inline asm
	{mul.f16x2 %r781,%r780,%r783;
}
	// end inline asm
	// begin inline asm
	{add.f16x2 %r784,%r781,%r786;
}
	// end inline asm
	// begin inline asm
	{ cvt.rn.f16x2.f32 %r787, %f1180, %f1179; }

	// end inline asm
	// begin inline asm
	{mul.f16x2 %r788,%r787,%r790;
}
	// end inline asm
	// begin inline asm
	{add.f16x2 %r791,%r788,%r793;
}
	// end inline asm
	shr.s64 	%rd343, %rd338, 63;
	shr.u64 	%rd344, %rd343, 61;
	add.s64 	%rd345, %rd338, %rd344;
	shl.b64 	%rd346, %rd345, 1;
	and.b64  	%rd347, %rd346, -16;
	add.s64 	%rd348, %rd268, %rd347;
	st.global.v4.u32 	[%rd348], {%r770, %r777, %r784, %r791};
	add.s64 	%rd349, %rd255, 2048;
	ld.global.v2.u64 	{%rd350, %rd351}, [%rd258+4096];
	mov.b64 	{%r811, %r818}, %rd351;
	mov.b64 	{%r797, %r804}, %rd350;
	ld.global.v2.u64 	{%rd352, %rd353}, [%rd262+4096];
	mov.b64 	{%r814, %r821}, %rd353;
	mov.b64 	{%r800, %r807}, %rd352;
	// begin inline asm
	{ cvt.rn.f16x2.f32 %r794, %f1182, %f1181; }

	// end inline asm
	// begin inline asm
	{mul.f16x2 %r795,%r794,%r797;
}
	// end inline asm
	// begin inline asm
	{add.f16x2 %r798,%r795,%r800;
}
	// end inline asm
	// begin inline asm
	{ cvt.rn.f16x2.f32 %r801, %f1184, %f1183; }

	// end inline asm
	// begin inline asm
	{mul.f16x2 %r802,%r801,%r804;
}
	// end inline asm
	// begin inline asm
	{add.f16x2 %r805,%r802,%r807;
}
	// end inline asm
	// begin inline asm
	{ cvt.rn.f16x2.f32 %r808, %f1186, %f1185; }

	// end inline asm
	// begin inline asm
	{mul.f16x2 %r809,%r808,%r811;
}
	// end inline asm
	// begin inline asm
	{add.f16x2 %r812,%r809,%r814;
}
	// end inline asm
	// begin inline asm
	{ cvt.rn.f16x2.f32 %r815, %f1188, %f1187; }

	// end inline asm
	// begin inline asm
	{mul.f16x2 %r816,%r815,%r818;
}
	// end inline asm
	// begin inline asm
	{add.f16x2 %r819,%r816,%r821;
}
	// end inline asm
	shr.s64 	%rd354, %rd349, 63;
	shr.u64 	%rd355, %rd354, 61;
	add.s64 	%rd356, %rd349, %rd355;
	shl.b64 	%rd357, %rd356, 1;
	and.b64  	%rd358, %rd357, -16;
	add.s64 	%rd359, %rd268, %rd358;
	st.global.v4.u32 	[%rd359], {%r798, %r805, %r812, %r819};
	add.s64 	%rd360, %rd255, 2304;
	ld.global.v2.u64 	{%rd361, %rd362}, [%rd258+4608];
	mov.b64 	{%r839, %r846}, %rd362;
	mov.b64 	{%r825, %r832}, %rd361;
	ld.global.v2.u64 	{%rd363, %rd364}, [%rd262+4608];
	mov.b64 	{%r842, %r849}, %rd364;
	mov.b64 	{%r828, %r835}, %rd363;
	// begin inline asm
	{ cvt.rn.f16x2.f32 %r822, %f1190, %f1189; }

	// end inline asm
	// begin inline asm
	{mul.f16x2 %r823,%r822,%r825;
}
	// end inline asm
	// begin inline asm
	{add.f16x2 %r826,%r823,%r828;
}
	// end inline asm
	// begin inline asm
	{ cvt.rn.f16x2.f32 %r829, %f1192, %f1191; }

	// end inline asm
	// begin inline asm
	{mul.f16x2 %r830,%r829,%r832;
}
	// end inline asm
	// begin inline asm
	{add.f16x2 %r833,%r830,%r835;
}
	// end inline asm
	// begin inline asm
	{ cvt.rn.f16x2.f32 %r836, %f1194, %f1193; }

	// end inline asm
	// begin inline asm
	{mul.f16x2 %r837,%r836,%r839;
}
	// end inline asm
	// begin inline asm
	{add.f16x2 %r840,%r837,%r842;
}
	// end inline asm
	// begin inline asm
	{ cvt.rn.f16x2.f32 %r843, %f1196, %f1195; }

	// end inline asm
	// begin inline asm
	{mul.f16x2 %r844,%r843,%r846;
}
	// end inline asm
	// begin inline asm
	{add.f16x2 %r847,%r844,%r849;
}
	// end inline asm
	shr.s64 	%rd365, %rd360, 63;
	shr.u64 	%rd366, %rd365, 61;
	add.s64 	%rd367, %rd360, %rd366;
	shl.b64 	%rd368, %rd367, 1;
	and.b64  	%rd369, %rd368, -16;
	add.s64 	%rd370, %rd268, %rd369;
	st.global.v4.u32 	[%rd370], {%r826, %r833, %r840, %r847};
	add.s64 	%rd371, %rd255, 2560;
	ld.global.v2.u64 	{%rd372, %rd373}, [%rd258+5120];
	mov.b64 	{%r867, %r874}, %rd373;
	mov.b64 	{%r853, %r860}, %rd372;
	ld.global.v2.u64 	{%rd374, %rd375}, [%rd262+5120];
	mov.b64 	{%r870, %r877}, %rd375;
	mov.b64 	{%r856, %r863}, %rd374;
	// begin inline asm
	{ cvt.rn.f16x2.f32 %r850, %f1198, %f1197; }

	// end inline asm
	// begin inline asm
	{mul.f16x2 %r851,%r850,%r853;
}
	// end inline asm
	// begin inline asm
	{add.f16x2 %r854,%r851,%r856;
}
	// end inline asm
	// begin inline asm
	{ cvt.rn.f16x2.f32 %r857, %f1200, %f1199; }

	// end inline asm
	// begin inline asm
	{mul.f16x2 %r858,%r857,%r860;
}
	// end inline asm
	// begin inline asm
	{add.f16x2 %r861,%r858,%r863;
}
	// end inline asm
	// begin inline asm
	{ cvt.rn.f16x2.f32 %r864, %f1202, %f1201; }

	// end inline asm
	// begin inline asm
	{mul.f16x2 %r865,%r864,%r867;
}
	// end inline asm
	// begin inline asm
	{add.f16x2 %r868,%r865,%r870;
}
	// end inline asm
	// begin inline asm
	{ cvt.rn.f16x2.f32 %r871, %f1204, %f1203; }

	// end inline asm
	// begin inline asm
	{mul.f16x2 %r872,%r871,%r874;
}
	// end inline asm
	// begin inline asm
	{add.f16x2 %r875,%r872,%r877;
}
	// end inline asm
	shr.s64 	%rd376, %rd371, 63;
	shr.u64 	%rd377, %rd376, 61;
	add.s64 	%rd378, %rd371, %rd377;
	shl.b64 	%rd379, %rd378, 1;
	and.b64  	%rd380, %rd379, -16;
	add.s64 	%rd381, %rd268, %rd380;
	st.global.v4.u32 	[%rd381], {%r854, %r861, %r868, %r875};
	add.s64 	%rd382, %rd255, 2816;
	ld.global.v2.u64 	{%rd383, %rd384}, [%rd258+5632];
	mov.b64 	{%r895, %r902}, %rd384;
	mov.b64 	{%r881, %r888}, %rd383;
	ld.global.v2.u64 	{%rd385, %rd386}, [%rd262+5632];
	mov.b64 	{%r898, %r905}, %rd386;
	mov.b64 	{%r884, %r891}, %rd385;
	// begin inline asm
	{ cvt.rn.f16x2.f32 %r878, %f1206, %f1205; }

	// end inline asm
	// begin inline asm
	{mul.f16x2 %r879,%r878,%r881;
}
	// end inline asm
	// begin inline asm
	{add.f16x2 %r882,%r879,%r884;
}
	// end inline asm
	// begin inline asm
	{ cvt.rn.f16x2.f32 %r885, %f1208, %f1207; }

	// end inline asm
	// begin inline asm
	{mul.f16x2 %r886,%r885,%r888;
}
	// end inline asm
	// begin inline asm
	{add.f16x2 %r889,%r886,%r891;
}
	// end inline asm
	// begin inline asm
	{ cvt.rn.f16x2.f32 %r892, %f1210, %f1209; }

	// end inline asm
	// begin inline asm
	{mul.f16x2 %r893,%r892,%r895;
}
	// end inline asm
	// begin inline asm
	{add.f16x2 %r896,%r893,%r898;
}
	// end inline asm
	// begin inline asm
	{ cvt.rn.f16x2.f32 %r899, %f1212, %f1211; }

	// end inline asm
	// begin inline asm
	{mul.f16x2 %r900,%r899,%r902;
}
	// end inline asm
	// begin inline asm
	{add.f16x2 %r903,%r900,%r905;
}
	// end inline asm
	shr.s64 	%rd387, %rd382, 63;
	shr.u64 	%rd388, %rd387, 61;
	add.s64 	%rd389, %rd382, %rd388;
	shl.b64 	%rd390, %rd389, 1;
	and.b64  	%rd391, %rd390, -16;
	add.s64 	%rd392, %rd268, %rd391;
	st.global.v4.u32 	[%rd392], {%r882, %r889, %r896, %r903};
	add.s64 	%rd393, %rd255, 3072;
	ld.global.v2.u64 	{%rd394, %rd395}, [%rd258+6144];
	mov.b64 	{%r923, %r930}, %rd395;
	mov.b64 	{%r909, %r916}, %rd394;
	ld.global.v2.u64 	{%rd396, %rd397}, [%rd262+6144];
	mov.b64 	{%r926, %r933}, %rd397;
	mov.b64 	{%r912, %r919}, %rd396;
	// begin inline asm
	{ cvt.rn.f16x2.f32 %r906, %f1214, %f1213; }

	// end inline asm
	// begin inline asm
	{mul.f16x2 %r907,%r906,%r909;
}
	// end inline asm
	// begin inline asm
	{add.f16x2 %r910,%r907,%r912;
}
	// end inline asm
	// begin inline asm
	{ cvt.rn.f16x2.f32 %r913, %f1216, %f1215; }

	// end inline asm
	// begin inline asm
	{mul.f16x2 %r914,%r913,%r916;
}
	// end inline asm
	// begin inline asm
	{add.f16x2 %r917,%r914,%r919;
}
	// end inline asm
	// begin inline asm
	{ cvt.rn.f16x2.f32 %r920, %f1218, %f1217; }

	// end inline asm
	// begin inline asm
	{mul.f16x2 %r921,%r920,%r923;
}
	// end inline asm
	// begin inline asm
	{add.f16x2 %r924,%r921,%r926;
}
	// end inline asm
	// begin inline asm
	{ cvt.rn.f16x2.f32 %r927, %f1220, %f1219; }

	// end inline asm
	// begin inline asm
	{mul.f16x2 %r928,%r927,%r930;
}
	// end inline asm
	// begin inline asm
	{add.f16x2 %r931,%r928,%r933;
}
	// end inline asm
	shr.s64 	%rd398, %rd393, 63;
	shr.u64 	%rd399, %rd398, 61;
	add.s64 	%rd400, %rd393, %rd399;
	shl.b64 	%rd401, %rd400, 1;
	and.b64  	%rd402, %rd401, -16;
	add.s64 	%rd403, %rd268, %rd402;
	st.global.v4.u32 	[%rd403], {%r910, %r917, %r924, %r931};
	add.s64 	%rd404, %rd255, 3328;
	ld.global.v2.u64 	{%rd405, %rd406}, [%rd258+6656];
	mov.b64 	{%r951, %r958}, %rd406;
	mov.b64 	{%r937, %r944}, %rd405;
	ld.global.v2.u64 	{%rd407, %rd408}, [%rd262+6656];
	mov.b64 	{%r954, %r961}, %rd408;
	mov.b64 	{%r940, %r947}, %rd407;
	// begin inline asm
	{ cvt.rn.f16x2.f32 %r934, %f1222, %f1221; }

	// end inline asm
	// begin inline asm
	{mul.f16x2 %r935,%r934,%r937;
}
	// end inline asm
	// begin inline asm
	{add.f16x2 %r938,%r935,%r940;
}
	// end inline asm
	// begin inline asm
	{ cvt.rn.f16x2.f32 %r941, %f1224, %f1223; }

	// end inline asm
	// begin inline asm
	{mul.f16x2 %r942,%r941,%r944;
}
	// end inline asm
	// begin inline asm
	{add.f16x2 %r945,%r942,%r947;
}
	// end inline asm
	// begin inline asm
	{ cvt.rn.f16x2.f32 %r948, %f1226, %f1225; }

	// end inline asm
	// begin inline asm
	{mul.f16x2 %r949,%r948,%r951;
}
	// end inline asm
	// begin inline asm
	{add.f16x2 %r952,%r949,%r954;
}
	// end inline asm
	// begin inline asm
	{ cvt.rn.f16x2.f32 %r955, %f1228, %f1227; }

	// end inline asm
	// begin inline asm
	{mul.f16x2 %r956,%r955,%r958;
}
	// end inline asm
	// begin inline asm
	{add.f16x2 %r959,%r956,%r961;
}
	// end inline asm
	shr.s64 	%rd409, %rd404, 63;
	shr.u64 	%rd410, %rd409, 61;
	add.s64 	%rd411, %rd404, %rd410;
	shl.b64 	%rd412, %rd411, 1;
	and.b64  	%rd413, %rd412, -16;
	add.s64 	%rd414, %rd268, %rd413;
	st.global.v4.u32 	[%rd414], {%r938, %r945, %r952, %r959};
	add.s64 	%rd415, %rd255, 3584;
	ld.global.v2.u64 	{%rd416, %rd417}, [%rd258+7168];
	mov.b64 	{%r979, %r986}, %rd417;
	mov.b64 	{%r965, %r972}, %rd416;
	ld.global.v2.u64 	{%rd418, %rd419}, [%rd262+7168];
	mov.b64 	{%r982, %r989}, %rd419;
	mov.b64 	{%r968, %r975}, %rd418;
	// begin inline asm
	{ cvt.rn.f16x2.f32 %r962, %f1230, %f1229; }

	// end inline asm
	// begin inline asm
	{mul.f16x2 %r963,%r962,%r965;
}
	// end inline asm
	// begin inline asm
	{add.f16x2 %r966,%r963,%r968;
}
	// end inline asm
	// begin inline asm
	{ cvt.rn.f16x2.f32 %r969, %f1232, %f1231; }

	// end inline asm
	// begin inline asm
	{mul.f16x2 %r970,%r969,%r972;
}
	// end inline asm
	// begin inline asm
	{add.f16x2 %r973,%r970,%r975;
}
	// end inline asm
	// begin inline asm
	{ cvt.rn.f16x2.f32 %r976, %f1234, %f1233; }

	// end inline asm
	// begin inline asm
	{mul.f16x2 %r977,%r976,%r979;
}
	// end inline asm
	// begin inline asm
	{add.f16x2 %r980,%r977,%r982;
}
	// end inline asm
	// begin inline asm
	{ cvt.rn.f16x2.f32 %r983, %f1236, %f1235; }

	// end inline asm
	// begin inline asm
	{mul.f16x2 %r984,%r983,%r986;
}
	// end inline asm
	// begin inline asm
	{add.f16x2 %r987,%r984,%r989;
}
	// end inline asm
	shr.s64 	%rd420, %rd415, 63;
	shr.u64 	%rd421, %rd420, 61;
	add.s64 	%rd422, %rd415, %rd421;
	shl.b64 	%rd423, %rd422, 1;
	and.b64  	%rd424, %rd423, -16;
	add.s64 	%rd425, %rd268, %rd424;
	st.global.v4.u32 	[%rd425], {%r966, %r973, %r980, %r987};
	add.s64 	%rd426, %rd255, 3840;
	ld.global.v2.u64 	{%rd427, %rd428}, [%rd258+7680];
	mov.b64 	{%r1007, %r1014}, %rd428;
	mov.b64 	{%r993, %r1000}, %rd427;
	ld.global.v2.u64 	{%rd429, %rd430}, [%rd262+7680];
	mov.b64 	{%r1010, %r1017}, %rd430;
	mov.b64 	{%r996, %r1003}, %rd429;
	// begin inline asm
	{ cvt.rn.f16x2.f32 %r990, %f1238, %f1237; }

	// end inline asm
	// begin inline asm
	{mul.f16x2 %r991,%r990,%r993;
}
	// end inline asm
	// begin inline asm
	{add.f16x2 %r994,%r991,%r996;
}
	// end inline asm
	// begin inline asm
	{ cvt.rn.f16x2.f32 %r997, %f1240, %f1239; }

	// end inline asm
	// begin inline asm
	{mul.f16x2 %r998,%r997,%r1000;
}
	// end inline asm
	// begin inline asm
	{add.f16x2 %r1001,%r998,%r1003;
}
	// end inline asm
	// begin inline asm
	{ cvt.rn.f16x2.f32 %r1004, %f1242, %f1241; }

	// end inline asm
	// begin inline asm
	{mul.f16x2 %r1005,%r1004,%r1007;
}
	// end inline asm
	// begin inline asm
	{add.f16x2 %r1008,%r1005,%r1010;
}
	// end inline asm
	// begin inline asm
	{ cvt.rn.f16x2.f32 %r1011, %f1244, %f1243; }

	// end inline asm
	// begin inline asm
	{mul.f16x2 %r1012,%r1011,%r1014;
}
	// end inline asm
	// begin inline asm
	{add.f16x2 %r1015,%r1012,%r1017;
}
	// end inline asm
	shr.s64 	%rd431, %rd426, 63;
	shr.u64 	%rd432, %rd431, 61;
	add.s64 	%rd433, %rd426, %rd432;
	shl.b64 	%rd434, %rd433, 1;
	and.b64  	%rd435, %rd434, -16;
	add.s64 	%rd436, %rd268, %rd435;
	st.global.v4.u32 	[%rd436], {%r994, %r1001, %r1008, %r1015};
	mov.u32 	%r1020, %nctaid.x;
	mov.u32 	%r1021, %ntid.y;
	mad.lo.s32 	%r1024, %r1020, %r1021, %r1024;
	setp.lt.s32 	%p30, %r1024, %r1023;
	@%p30 bra 	$L__BB26_4;
$L__BB26_20:
	ret;

}
	// .globl	_Z17LayerNormWarpImplI19BiasAddResidualLoadI6__halffE11AffineStoreIfS1_EfLi8ELi128ELi96ELi32ELi1ELb1EEvT_T0_iidPT1_S8_
.visible .entry _Z17LayerNormWarpImplI19BiasAddResidualLoadI6__halffE11AffineStoreIfS1_EfLi8ELi128ELi96ELi32ELi1ELb1EEvT_T0_iidPT1_S8_(
	.param .align 8 .b8 _Z17LayerNormWarpImplI19BiasAddResidualLoadI6__halffE11AffineStoreIfS1_EfLi8ELi128ELi96ELi32ELi1ELb1EEvT_T0_iidPT1_S8__param_0[32],
	.param .align 8 .b8 _Z17LayerNormWarpImplI19BiasAddResidualLoadI6__halffE11AffineStoreIfS1_EfLi8ELi128ELi96ELi32ELi1ELb1EEvT_T0_iidPT1_S8__param_1[32],
	.param .u32 _Z17LayerNormWarpImplI19BiasAddResidualLoadI6__halffE11AffineStoreIfS1_EfLi8ELi128ELi96ELi32ELi1ELb1EEvT_T0_iidPT1_S8__param_2,
	.param .u32 _Z17LayerNormWarpImplI19BiasAddResidualLoadI6__halffE11AffineStoreIfS1_EfLi8ELi128ELi96ELi32ELi1ELb1EEvT_T0_iidPT1_S8__param_3,
	.param .f64 _Z17LayerNormWarpImplI19BiasAddResidualLoadI6__halffE11AffineStoreIfS1_EfLi8ELi128ELi96ELi32ELi1ELb1EEvT_T0_iidPT1_S8__param_4,
	.param .u64 .ptr .align 1 _Z17LayerNormWarpImplI19BiasAddResidualLoadI6__halffE11AffineStoreIfS1_EfLi8ELi128ELi96ELi32ELi1ELb1EEvT_T0_iidPT1_S8__param_5,
	.param .u64 .ptr .align 1 _Z17LayerNormWarpImplI19BiasAddResidualLoadI6__halffE11AffineStoreIfS1_EfLi8ELi128ELi96ELi32ELi1ELb1EEvT_T0_iidPT1_S8__param_6
)
.maxntid 256
{
	.reg .pred 	%p<39>;
	.reg .b32 	%r<1059>;
	.reg .b32 	%f<1514>;
	.reg .b64 	%rd<468>;
	.reg .b64 	%fd<3>;

	ld.param.u64 	%rd14, [_Z17LayerNormWarpImplI19BiasAddResidualLoadI6__halffE11AffineStoreIfS1_EfLi8ELi128ELi96ELi32ELi1ELb1EEvT_T0_iidPT1_S8__param_1+24];
	ld.param.u64 	%rd13, [_Z17LayerNormWarpImplI19BiasAddResidualLoadI6__halffE11AffineStoreIfS1_EfLi8ELi128ELi96ELi32ELi1ELb1EEvT_T0_iidPT1_S8__param_1+16];
	ld.param.u64 	%rd12, [_Z17LayerNormWarpImplI19BiasAddResidualLoadI6__halffE11AffineStoreIfS1_EfLi8ELi128ELi96ELi32ELi1ELb1EEvT_T0_iidPT1_S8__param_1+8];
	ld.param.u64 	%rd11, [_Z17LayerNormWarpImplI19BiasAddResidualLoadI6__halffE11AffineStoreIfS1_EfLi8ELi128ELi96ELi32ELi1ELb1EEvT_T0_iidPT1_S8__param_1];
	ld.param.u64 	%rd10, [_Z17LayerNormWarpImplI19BiasAddResidualLoadI6__halffE11AffineStoreIfS1_EfLi8ELi128ELi96ELi32ELi1ELb1EEvT_T0_iidPT1_S8__param_0+24];
	ld.param.u64 	%rd9, [_Z17LayerNormWarpImplI19BiasAddResidualLoadI6__halffE11AffineStoreIfS1_EfLi8ELi128ELi96ELi32ELi1ELb1EEvT_T0_iidPT1_S8__param_0+16];
	ld.param.u64 	%rd8, [_Z17LayerNormWarpImplI19BiasAddResidualLoadI6__halffE11AffineStoreIfS1_EfLi8ELi128ELi96ELi32ELi1ELb1EEvT_T0_iidPT1_S8__param_0+8];
	ld.param.u64 	%rd7, [_Z17LayerNormWarpImplI19BiasAddResidualLoadI6__halffE11AffineStoreIfS1_EfLi8ELi128ELi96ELi32ELi1ELb1EEvT_T0_iidPT1_S8__param_0];
	ld.param.u32 	%r18, [_Z17LayerNormWarpImplI19BiasAddResidualLoadI6__halffE11AffineStoreIfS1_EfLi8ELi128ELi96ELi32ELi1ELb1EEvT_T0_iidPT1_S8__param_3];
	setp.lt.s32 	%p1, %r18, 4097;
	@%p1 bra 	$L__BB27_2;
	mov.u64 	%rd17, $str;
	cvta.global.u64 	%rd18, %rd17;
	mov.u64 	%rd19, $str$1;
	cvta.global.u64 	%rd20, %rd19;
	mov.u64 	%rd21, __unnamed_28;
	cvta.global.u64 	%rd22, %rd21;
	{ // callseq 27, 0
	.param .b64 param0;
	st.param.b64 	[param0], %rd18;
	.param .b64 param1;
	st.param.b64 	[param1], %rd20;
	.param .b32 param2;
	st.param.b32 	[param2], 462;
	.param .b64 param3;
	st.param.b64 	[param3], %rd22;
	.param .b64 param4;
	st.param.b64 	[param4], 1;
	call.uni 
	__assertfail, 
	(
	param0, 
	param1, 
	param2, 
	param3, 
	param4
	);
	} // callseq 27
$L__BB27_2:
	ld.param.u32 	%r1048, [_Z17LayerNormWarpImplI19BiasAddResidualLoadI6__halffE11AffineStoreIfS1_EfLi8ELi128ELi96ELi32ELi1ELb1EEvT_T0_iidPT1_S8__param_2];
	mov.u32 	%r19, %ctaid.x;
	mov.u32 	%r20, %ntid.y;
	mov.u32 	%r21, %tid.y;
	mad.lo.s32 	%r1058, %r19, %r20, %r21;
	setp.ge.s32 	%p2, %r1058, %r1048;
	@%p2 bra 	$L__BB27_36;
	mov.u32 	%r406, %tid.x;
	shl.b32 	%r407, %r406, 3;
	add.s32 	%r408, %r407, 3072;
	cvt.u64.u32 	%rd24, %r407;
	mul.wide.u32 	%rd35, %r407, 2;
$L__BB27_4:
	ld.param.u32 	%r1050, [_Z17LayerNormWarpImplI19BiasAddResidualLoadI6__halffE11AffineStoreIfS1_EfLi8ELi128ELi96ELi32ELi1ELb1EEvT_T0_iidPT1_S8__param_3];
	setp.ge.s32 	%p3, %r408, %r1050;
	cvt.s64.s32 	%rd23, %r1058;
	mad.lo.s64 	%rd1, %rd10, %rd23, %rd24;
	shr.s64 	%rd25, %rd1, 63;
	shr.u64 	%rd26, %rd25, 61;
	add.s64 	%rd27, %rd1, %rd26;
	cvta.to.global.u64 	%rd28, %rd7;
	shl.b64 	%rd29, %rd27, 1;
	and.b64  	%rd30, %rd29, -16;
	add.s64 	%rd31, %rd28, %rd30;
	ld.global.v2.u64 	{%rd32, %rd33}, [%rd31];
	mov.b64 	{%r35, %r41}, %rd33;
	mov.b64 	{%r23, %r29}, %rd32;
	cvta.to.global.u64 	%rd34, %rd8;
	add.s64 	%rd36, %rd34, %rd35;
	ld.global.v2.u64 	{%rd37, %rd38}, [%rd36];
	mov.b64 	{%r39, %r45}, %rd38;
	mov.b64 	{%r27, %r33}, %rd37;
	cvta.to.global.u64 	%rd39, %rd9;
	add.s64 	%rd40, %rd39, %rd30;
	ld.global.v2.u64 	{%rd41, %rd42}, [%rd40];
	mov.b64 	{%r36, %r42}, %rd42;
	mov.b64 	{%r24, %r30}, %rd41;
	// begin inline asm
	{add.f16x2 %r22,%r23,%r24;
}
	// end inline asm
	// begin inline asm
	{add.f16x2 %r25,%r22,%r27;
}
	// end inline asm
	// begin inline asm
	{add.f16x2 %r28,%r29,%r30;
}
	// end inline asm
	// begin inline asm
	{add.f16x2 %r31,%r28,%r33;
}
	// end inline asm
	// begin inline asm
	{add.f16x2 %r34,%r35,%r36;
}
	// end inline asm
	// begin inline asm
	{add.f16x2 %r37,%r34,%r39;
}
	// end inline asm
	// begin inline asm
	{add.f16x2 %r40,%r41,%r42;
}
	// end inline asm
	// begin inline asm
	{add.f16x2 %r43,%r40,%r45;
}
	// end inline asm
	// begin inline asm
	{.reg .f16 low,high;
  mov.b32 {low,high},%r25;
  cvt.f32.f16 %f258, low;}

	// end inline asm
	// begin inline asm
	{.reg .f16 low,high;
  mov.b32 {low,high},%r25;
  cvt.f32.f16 %f259, high;}

	// end inline asm
	// begin inline asm
	{.reg .f16 low,high;
  mov.b32 {low,high},%r31;
  cvt.f32.f16 %f260, low;}

	// end inline asm
	// begin inline asm
	{.reg .f16 low,high;
  mov.b32 {low,high},%r31;
  cvt.f32.f16 %f261, high;}

	// end inline asm
	// begin inline asm
	{.reg .f16 low,high;
  mov.b32 {low,high},%r37;
  cvt.f32.f16 %f262, low;}

	// end inline asm
	// begin inline asm
	{.reg .f16 low,high;
  mov.b32 {low,high},%r37;
  cvt.f32.f16 %f263, high;}

	// end inline asm
	// begin inline asm
	{.reg .f16 low,high;
  mov.b32 {low,high},%r43;
  cvt.f32.f16 %f264, low;}

	// end inline asm
	// begin inline asm
	{.reg .f16 low,high;
  mov.b32 {low,high},%r43;
  cvt.f32.f16 %f265, high;}

	// end inline asm
	mov.f32 	%f356, 0f3F800000;
	div.approx.f32 	%f357, %f258, %f356;
	add.f32 	%f358, %f357, 0f00000000;
	sub.f32 	%f359, %f258, %f358;
	fma.rn.f32 	%f360, %f258, %f359, 0f00000000;
	sub.f32 	%f361, %f259, %f358;
	mov.f32 	%f362, 0f40000000;
	div.approx.f32 	%f363, %f361, %f362;
	add.f32 	%f364, %f358, %f363;
	sub.f32 	%f365, %f259, %f364;
	fma.rn.f32 	%f366, %f361, %f365, %f360;
	sub.f32 	%f367, %f260, %f364;
	mov.f32 	%f368, 0f40400000;
	div.approx.f32 	%f369, %f367, %f368;
	add.f32 	%f370, %f364, %f369;
	sub.f32 	%f371, %f260, %f370;
	fma.rn.f32 	%f372, %f367, %f371, %f366;
	sub.f32 	%f373, %f261, %f370;
	mov.f32 	%f374, 0f40800000;
	div.approx.f32 	%f375, %f373, %f374;
	add.f32 	%f376, %f370, %f375;
	sub.f32 	%f377, %f261, %f376;
	fma.rn.f32 	%f378, %f373, %f377, %f372;
	sub.f32 	%f379, %f262, %f376;
	mov.f32 	%f380, 0f40A00000;
	div.approx.f32 	%f381, %f379, %f380;
	add.f32 	%f382, %f376, %f381;
	sub.f32 	%f383, %f262, %f382;
	fma.rn.f32 	%f384, %f379, %f383, %f378;
	sub.f32 	%f385, %f263, %f382;
	mov.f32 	%f386, 0f40C00000;
	div.approx.f32 	%f387, %f385, %f386;
	add.f32 	%f388, %f382, %f387;
	sub.f32 	%f389, %f263, %f388;
	fma.rn.f32 	%f390, %f385, %f389, %f384;
	sub.f32 	%f391, %f264, %f388;
	mov.f32 	%f392, 0f40E00000;
	div.approx.f32 	%f393, %f391, %f392;
	add.f32 	%f394, %f388, %f393;
	sub.f32 	%f395, %f264, %f394;
	fma.rn.f32 	%f396, %f391, %f395, %f390;
	sub.f32 	%f397, %f265, %f394;
	mov.f32 	%f398, 0f41000000;
	div.approx.f32 	%f399, %f397, %f398;
	add.f32 	%f400, %f394, %f399;
	sub.f32 	%f401, %f265, %f400;
	fma.rn.f32 	%f402, %f397, %f401, %f396;
	add.s64 	%rd43, %rd1, 256;
	shr.s64 	%rd44, %rd43, 63;
	shr.u64 	%rd45, %rd44, 61;
	add.s64 	%rd46, %rd43, %rd45;
	shl.b64 	%rd47, %rd46, 1;
	and.b64  	%rd48, %rd47, -16;
	add.s64 	%rd49, %rd28, %rd48;
	ld.global.v2.u64 	{%rd50, %rd51}, [%rd49];
	mov.b64 	{%r67, %r73}, %rd51;
	mov.b64 	{%r55, %r61}, %rd50;
	ld.global.v2.u64 	{%rd52, %rd53}, [%rd36+512];
	mov.b64 	{%r71, %r77}, %rd53;
	mov.b64 	{%r59, %r65}, %rd52;
	add.s64 	%rd54, %rd39, %rd48;
	ld.global.v2.u64 	{%rd55, %rd56}, [%rd54];
	mov.b64 	{%r68, %r74}, %rd56;
	mov.b64 	{%r56, %r62}, %rd55;
	// begin inline asm
	{add.f16x2 %r54,%r55,%r56;
}
	// end inline asm
	// begin inline asm
	{add.f16x2 %r57,%r54,%r59;
}
	// end inline asm
	// begin inline asm
	{add.f16x2 %r60,%r61,%r62;
}
	// end inline asm
	// begin inline asm
	{add.f16x2 %r63,%r60,%r65;
}
	// end inline asm
	// begin inline asm
	{add.f16x2 %r66,%r67,%r68;
}
	// end inline asm
	// begin inline asm
	{add.f16x2 %r69,%r66,%r71;
}
	// end inline asm
	// begin inline asm
	{add.f16x2 %r72,%r73,%r74;
}
	// end inline asm
	// begin inline asm
	{add.f16x2 %r75,%r72,%r77;
}
	// end inline asm
	// begin inline asm
	{.reg .f16 low,high;
  mov.b32 {low,high},%r57;
  cvt.f32.f16 %f266, low;}

	// end inline asm
	// begin inline asm
	{.reg .f16 low,high;
  mov.b32 {low,high},%r57;
  cvt.f32.f16 %f267, high;}

	// end inline asm
	// begin inline asm
	{.reg .f16 low,high;
  mov.b32 {low,high},%r63;
  cvt.f32.f16 %f268, low;}

	// end inline asm
	// begin inline asm
	{.reg .f16 low,high;
  mov.b32 {low,high},%r63;
  cvt.f32.f16 %f269, high;}

	// end inline asm
	// begin inline asm
	{.reg .f16 low,high;
  mov.b32 {low,high},%r69;
  cvt.f32.f16 %f270, low;}

	// end inline asm
	// begin inline asm
	{.reg .f16 low,high;
  mov.b32 {low,high},%r69;
  cvt.f32.f16 %f271, high;}

	// end inline asm
	// begin inline asm
	{.reg .f16 low,high;
  mov.b32 {low,high},%r75;
  cvt.f32.f16 %f272, low;}

	// end inline asm
	// begin inline asm
	{.reg .f16 low,high;
  mov.b32 {low,high},%r75;
  cvt.f32.f16 %f273, high;}

	// end inline asm
	sub.f32 	%f403, %f266, %f400;
	mov.f32 	%f404, 0f41100000;
	div.approx.f32 	%f405, %f403, %f404;
	add.f32 	%f406, %f400, %f405;
	sub.f32 	%f407, %f266, %f406;
	fma.rn.f32 	%f408, %f403, %f407, %f402;
	sub.f32 	%f409, %f267, %f406;
	mov.f32 	%f410, 0f41200000;
	div.approx.f32 	%f411, %f409, %f410;
	add.f32 	%f412, %f406, %f411;
	sub.f32 	%f413, %f267, %f412;
	fma.rn.f32 	%f414, %f409, %f413, %f408;
	sub.f32 	%f415, %f268, %f412;
	mov.f32 	%f416, 0f41300000;
	div.approx.f32 	%f417, %f415, %f416;
	add.f32 	%f418, %f412, %f417;
	sub.f32 	%f419, %f268, %f418;
	fma.rn.f32 	%f420, %f415, %f419, %f414;
	sub.f32 	%f421, %f269, %f418;
	mov.f32 	%f422, 0f41400000;
	div.approx.f32 	%f423, %f421, %f422;
	add.f32 	%f424, %f418, %f423;
	sub.f32 	%f425, %f269, %f424;
	fma.rn.f32 	%f426, %f421, %f425, %f420;
	sub.f32 	%f427, %f270, %f424;
	mov.f32 	%f428, 0f41500000;
	div.approx.f32 	%f429, %f427, %f428;
	add.f32 	%f430, %f424, %f429;
	sub.f32 	%f431, %f270, %f430;
	fma.rn.f32 	%f432, %f427, %f431, %f426;
	sub.f32 	%f433, %f271, %f430;
	mov.f32 	%f434, 0f41600000;
	div.approx.f32 	%f435, %f433, %f434;
	add.f32 	%f436, %f430, %f435;
	sub.f32 	%f437, %f271, %f436;
	fma.rn.f32 	%f438, %f433, %f437, %f432;
	sub.f32 	%f439, %f272, %f436;
	mov.f32 	%f440, 0f41700000;
	div.approx.f32 	%f441, %f439, %f440;
	add.f32 	%f442, %f436, %f441;
	sub.f32 	%f443, %f272, %f442;
	fma.rn.f32 	%f444, %f439, %f443, %f438;
	sub.f32 	%f445, %f273, %f442;
	mov.f32 	%f446, 0f41800000;
	div.approx.f32 	%f447, %f445, %f446;
	add.f32 	%f448, %f442, %f447;
	sub.f32 	%f449, %f273, %f448;
	fma.rn.f32 	%f450, %f445, %f449, %f444;
	add.s64 	%rd57, %rd1, 512;
	shr.s64 	%rd58, %rd57, 63;
	shr.u64 	%rd59, %rd58, 61;
	add.s64 	%rd60, %rd57, %rd59;
	shl.b64 	%rd61, %rd60, 1;
	and.b64  	%rd62, %rd61, -16;
	add.s64 	%rd63, %rd28, %rd62;
	ld.global.v2.u64 	{%rd64, %rd65}, [%rd63];
	mov.b64 	{%r99, %r105}, %rd65;
	mov.b64 	{%r87, %r93}, %rd64;
	ld.global.v2.u64 	{%rd66, %rd67}, [%rd36+1024];
	mov.b64 	{%r103, %r109}, %rd67;
	mov.b64 	{%r91, %r97}, %rd66;
	add.s64 	%rd68, %rd39, %rd62;
	ld.global.v2.u64 	{%rd69, %rd70}, [%rd68];
	mov.b64 	{%r100, %r106}, %rd70;
	mov.b64 	{%r88, %r94}, %rd69;
	// begin inline asm
	{add.f16x2 %r86,%r87,%r88;
}
	// end inline asm
	// begin inline asm
	{add.f16x2 %r89,%r86,%r91;
}
	// end inline asm
	// begin inline asm
	{add.f16x2 %r92,%r93,%r94;
}
	// end inline asm
	// begin inline asm
	{add.f16x2 %r95,%r92,%r97;
}
	// end inline asm
	// begin inline asm
	{add.f16x2 %r98,%r99,%r100;
}
	// end inline asm
	// begin inline asm
	{add.f16x2 %r101,%r98,%r103;
}
	// end inline asm
	// begin inline asm
	{add.f16x2 %r104,%r105,%r106;
}
	// end inline asm
	// begin inline asm
	{add.f16x2 %r107,%r104,%r109;
}
	// end inline asm
	// begin inline asm
	{.reg .f16 low,high;
  mov.b32 {low,high},%r89;
  cvt.f32.f16 %f274, low;}

	// end inline asm
	// begin inline asm
	{.reg .f16 low,high;
  mov.b32 {low,high},%r89;
  cvt.f32.f16 %f275, high;}

	// end inline asm
	// begin inline asm
	{.reg .f16 low,high;
  mov.b32 {low,high},%r95;
  cvt.f32.f16 %f276, low;}

	// end inline asm
	// begin inline asm
	{.reg .f16 low,high;
  mov.b32 {low,high},%r95;
  cvt.f32.f16 %f277, high;}

	// end inline asm
	// begin inline asm
	{.reg .f16 low,high;
  mov.b32 {low,high},%r101;
  cvt.f32.f16 %f278, low;}

	// end inline asm
	// begin inline asm
	{.reg .f16 low,high;
  mov.b32 {low,high},%r101;
  cvt.f32.f16 %f279, high;}

	// end inline asm
	// begin inline asm
	{.reg .f16 low,high;
  mov.b32 {low,high},%r107;
  cvt.f32.f16 %f280, low;}

	// end inline asm
	// begin inline asm
	{.reg .f16 low,high;
  mov.b32 {low,high},%r107;
  cvt.f32.f16 %f281, high;}

	// end inline asm
	sub.f32 	%f451, %f274, %f448;
	mov.f32 	%f452, 0f41880000;
	div.approx.f32 	%f453, %f451, %f452;
	add.f32 	%f454, %f448, %f453;
	sub.f32 	%f455, %f274, %f454;
	fma.rn.f32 	%f456, %f451, %f455, %f450;
	sub.f32 	%f457, %f275, %f454;
	mov.f32 	%f458, 0f41900000;
	div.approx.f32 	%f459, %f457, %f458;
	add.f32 	%f460, %f454, %f459;
	sub.f32 	%f461, %f275, %f460;
	fma.rn.f32 	%f462, %f457, %f461, %f456;
	sub.f32 	%f463, %f276, %f460;
	mov.f32 	%f464, 0f41980000;
	div.approx.f32 	%f465, %f463, %f464;
	add.f32 	%f466, %f460, %f465;
	sub.f32 	%f467, %f276, %f466;
	fma.rn.f32 	%f468, %f463, %f467, %f462;
	sub.f32 	%f469, %f277, %f466;
	mov.f32 	%f470, 0f41A00000;
	div.approx.f32 	%f471, %f469, %f470;
	add.f32 	%f472, %f466, %f471;
	sub.f32 	%f473, %f277, %f472;
	fma.rn.f32 	%f474, %f469, %f473, %f468;
	sub.f32 	%f475, %f278, %f472;
	mov.f32 	%f476, 0f41A80000;
	div.approx.f32 	%f477, %f475, %f476;
	add.f32 	%f478, %f472, %f477;
	sub.f32 	%f479, %f278, %f478;
	fma.rn.f32 	%f480, %f475, %f479, %f474;
	sub.f32 	%f481, %f279, %f478;
	mov.f32 	%f482, 0f41B00000;
	div.approx.f32 	%f483, %f481, %f482;
	add.f32 	%f484, %f478, %f483;
	sub.f32 	%f485, %f279, %f484;
	fma.rn.f32 	%f486, %f481, %f485, %f480;
	sub.f32 	%f487, %f280, %f484;
	mov.f32 	%f488, 0f41B80000;
	div.approx.f32 	%f489, %f487, %f488;
	add.f32 	%f490, %f484, %f489;
	sub.f32 	%f491, %f280, %f490;
	fma.rn.f32 	%f492, %f487, %f491, %f486;
	sub.f32 	%f493, %f281, %f490;
	mov.f32 	%f494, 0f41C00000;
	div.approx.f32 	%f495, %f493, %f494;
	add.f32 	%f496, %f490, %f495;
	sub.f32 	%f497, %f281, %f496;
	fma.rn.f32 	%f498, %f493, %f497, %f492;
	add.s64 	%rd71, %rd1, 768;
	shr.s64 	%rd72, %rd71, 63;
	shr.u64 	%rd73, %rd72, 61;
	add.s64 	%rd74, %rd71, %rd73;
	shl.b64 	%rd75, %rd74, 1;
	and.b64  	%rd76, %rd75, -16;
	add.s64 	%rd77, %rd28, %rd76;
	ld.global.v2.u64 	{%rd78, %rd79}, [%rd77];
	mov.b64 	{%r131, %r137}, %rd79;
	mov.b64 	{%r119, %r125}, %rd78;
	ld.global.v2.u64 	{%rd80, %rd81}, [%rd36+1536];
	mov.b64 	{%r135, %r141}, %rd81;
	mov.b64 	{%r123, %r129}, %rd80;
	add.s64 	%rd82, %rd39, %rd76;
	ld.global.v2.u64 	{%rd83, %rd84}, [%rd82];
	mov.b64 	{%r132, %r138}, %rd84;
	mov.b64 	{%r120, %r126}, %rd83;
	// begin inline asm
	{add.f16x2 %r118,%r119,%r120;
}
	// end inline asm
	// begin inline asm
	{add.f16x2 %r121,%r118,%r123;
}
	// end inline asm
	// begin inline asm
	{add.f16x2 %r124,%r125,%r126;
}
	// end inline asm
	// begin inline asm
	{add.f16x2 %r127,%r124,%r129;
}
	// end inline asm
	// begin inline asm
	{add.f16x2 %r130,%r131,%r132;
}
	// end inline asm
	// begin inline asm
	{add.f16x2 %r133,%r130,%r135;
}
	// end inline asm
	// begin inline asm
	{add.f16x2 %r136,%r137,%r138;
}
	// end inline asm
	// begin inline asm
	{add.f16x2 %r139,%r136,%r141;
}
	// end inline asm
	// begin inline asm
	{.reg .f16 low,high;
  mov.b32 {low,high},%r121;
  cvt.f32.f16 %f282, low;}

	// end inline asm
	// begin inline asm
	{.reg .f16 low,high;
  mov.b32 {low,high},%r121;
  cvt.f32.f16 %f283, high;}

	// end inline asm
	// begin inline asm
	{.reg .f16 low,high;
  mov.b32 {low,high},%r127;
  cvt.f32.f16 %f284, low;}

	// end inline asm
	// begin inline asm
	{.reg .f16 low,high;
  mov.b32 {low,high},%r127;
  cvt.f32.f16 %f285, high;}

	// end inline asm
	// begin inline asm
	{.reg .f16 low,high;
  mov.b32 {low,high},%r133;
  cvt.f32.f16 %f286, low;}

	// end inline asm
	// begin inline asm
	{.reg .f16 low,high;
  mov.b32 {low,high},%r133;
  cvt.f32.f16 %f287, high;}

	// end inline asm
	// begin inline asm
	{.reg .f16 low,high;
  mov.b32 {low,high},%r139;
  cvt.f32.f16 %f288, low;}

	// end inline asm
	// begin inline asm
	{.reg .f16 low,high;
  mov.b32 {low,high},%r139;
  cvt.f32.f16 %f289, high;}

	// end inline asm
	sub.f32 	%f499, %f282, %f496;
	mov.f32 	%f500, 0f41C80000;
	div.approx.f32 	%f501, %f499, %f500;
	add.f32 	%f502, %f496, %f501;
	sub.f32 	%f503, %f282, %f502;
	fma.rn.f32 	%f504, %f499, %f503, %f498;
	sub.f32 	%f505, %f283, %f502;
	mov.f32 	%f506, 0f41D00000;
	div.approx.f32 	%f507, %f505, %f506;
	add.f32 	%f508, %f502, %f507;
	sub.f32 	%f509, %f283, %f508;
	fma.rn.f32 	%f510, %f505, %f509, %f504;
	sub.f32 	%f511, %f284, %f508;
	mov.f32 	%f512, 0f41D80000;
	div.approx.f32 	%f513, %f511, %f512;
	add.f32 	%f514, %f508, %f513;
	sub.f32 	%f515, %f284, %f514;
	fma.rn.f32 	%f516, %f511, %f515, %f510;
	sub.f32 	%f517, %f285, %f514;
	mov.f32 	%f518, 0f41E00000;
	div.approx.f32 	%f519, %f517, %f518;
	add.f32 	%f520, %f514, %f519;
	sub.f32 	%f521, %f285, %f520;
	fma.rn.f32 	%f522, %f517, %f521, %f516;
	sub.f32 	%f523, %f286, %f520;
	mov.f32 	%f524, 0f41E80000;
	div.approx.f32 	%f525, %f523, %f524;
	add.f32 	%f526, %f520, %f525;
	sub.f32 	%f527, %f286, %f526;
	fma.rn.f32 	%f528, %f523, %f527, %f522;
	sub.f32 	%f529, %f287, %f526;
	mov.f32 	%f530, 0f41F00000;
	div.approx.f32 	%f531, %f529, %f530;
	add.f32 	%f532, %f526, %f531;
	sub.f32 	%f533, %f287, %f532;
	fma.rn.f32 	%f534, %f529, %f533, %f528;
	sub.f32 	%f535, %f288, %f532;
	mov.f32 	%f536, 0f41F80000;
	div.approx.f32 	%f537, %f535, %f536;
	add.f32 	%f538, %f532, %f537;
	sub.f32 	%f539, %f288, %f538;
	fma.rn.f32 	%f540, %f535, %f539, %f534;
	sub.f32 	%f541, %f289, %f538;
	mov.f32 	%f542, 0f42000000;
	div.approx.f32 	%f543, %f541, %f542;
	add.f32 	%f544, %f538, %f543;
	sub.f32 	%f545, %f289, %f544;
	fma.rn.f32 	%f546, %f541, %f545, %f540;
	add.s64 	%rd85, %rd1, 1024;
	shr.s64 	%rd86, %rd85, 63;
	shr.u64 	%rd87, %rd86, 61;
	add.s64 	%rd88, %rd85, %rd87;
	shl.b64 	%rd89, %rd88, 1;
	and.b64  	%rd90, %rd89, -16;
	add.s64 	%rd91, %rd28, %rd90;
	ld.global.v2.u64 	{%rd92, %rd93}, [%rd91];
	mov.b64 	{%r163, %r169}, %rd93;
	mov.b64 	{%r151, %r157}, %rd92;
	ld.global.v2.u64 	{%rd94, %rd95}, [%rd36+2048];
	mov.b64 	{%r167, %r173}, %rd95;
	mov.b64 	{%r155, %r161}, %rd94;
	add.s64 	%rd96, %rd39, %rd90;
	ld.global.v2.u64 	{%rd97, %rd98}, [%rd96];
	mov.b64 	{%r164, %r170}, %rd98;
	mov.b64 	{%r152, %r158}, %rd97;
	// begin inline asm
	{add.f16x2 %r150,%r151,%r152;
}
	// end inline asm
	// begin inline asm
	{add.f16x2 %r153,%r150,%r155;
}
	// end inline asm
	// begin inline asm
	{add.f16x2 %r156,%r157,%r158;
}
	// end inline asm
	// begin inline asm
	{add.f16x2 %r159,%r156,%r161;
}
	// end inline asm
	// begin inline asm
	{add.f16x2 %r162,%r163,%r164;
}
	// end inline asm
	// begin inline asm
	{add.f16x2 %r165,%r162,%r167;
}
	// end inline asm
	// begin inline asm
	{add.f16x2 %r168,%r169,%r170;
}
	// end inline asm
	// begin inline asm
	{add.f16x2 %r171,%r168,%r173;
}
	// end inline asm
	// begin inline asm
	{.reg .f16 low,high;
  mov.b32 {low,high},%r153;
  cvt.f32.f16 %f290, low;}

	// end inline asm
	// begin inline asm
	{.reg .f16 low,high;
  mov.b32 {low,high},%r153;
  cvt.f32.f16 %f291, high;}

	// end inline asm
	// begin inline asm
	{.reg .f16 low,high;
  mov.b32 {low,high},%r159;
  cvt.f32.f16 %f292, low;}

	// end inline asm
	// begin inline asm
	{.reg .f16 low,high;
  mov.b32 {low,high},%r159;
  cvt.f32.f16 %f293, high;}

	// end inline asm
	// begin inline asm
	{.reg .f16 low,high;
  mov.b32 {low,high},%r165;
  cvt.f32.f16 %f294, low;}

	// end inline asm
	// begin inline asm
	{.reg .f16 low,high;
  mov.b32 {low,high},%r165;
  cvt.f32.f16 %f295, high;}

	// end inline asm
	// begin inline asm
	{.reg .f16 low,high;
  mov.b32 {low,high},%r171;
  cvt.f32.f16 %f296, low;}

	// end inline asm
	// begin inline asm
	{.reg .f16 low,high;
  mov.b32 {low,high},%r171;
  cvt.f32.f16 %f297, high;}

	// end inline asm
	sub.f32 	%f547, %f290, %f544;
	mov.f32 	%f548, 0f42040000;
	div.approx.f32 	%f549, %f547, %f548;
	add.f32 	%f550, %f544, %f549;
	sub.f32 	%f551, %f290, %f550;
	fma.rn.f32 	%f552, %f547, %f551, %f546;
	sub.f32 	%f553, %f291, %f550;
	mov.f32 	%f554, 0f42080000;
	div.approx.f32 	%f555, %f553, %f554;
	add.f32 	%f556, %f550, %f555;
	sub.f32 	%f557, %f291, %f556;
	fma.rn.f32 	%f558, %f553, %f557, %f552;
	sub.f32 	%f559, %f292, %f556;
	mov.f32 	%f560, 0f420C0000;
	div.approx.f32 	%f561, %f559, %f560;
	add.f32 	%f562, %f556, %f561;
	sub.f32 	%f563, %f292, %f562;
	fma.rn.f32 	%f564, %f559, %f563, %f558;
	sub.f32 	%f565, %f293, %f562;
	mov.f32 	%f566, 0f42100000;
	div.approx.f32 	%f567, %f565, %f566;
	add.f32 	%f568, %f562, %f567;
	sub.f32 	%f569, %f293, %f568;
	fma.rn.f32 	%f570, %f565, %f569, %f564;
	sub.f32 	%f571, %f294, %f568;
	mov.f32 	%f572, 0f42140000;
	div.approx.f32 	%f573, %f571, %f572;
	add.f32 	%f574, %f568, %f573;
	sub.f32 	%f575, %f294, %f574;
	fma.rn.f32 	%f576, %f571, %f575, %f570;
	sub.f32 	%f577, %f295, %f574;
	mov.f32 	%f578, 0f42180000;
	div.approx.f32 	%f579, %f577, %f578;
	add.f32 	%f580, %f574, %f579;
	sub.f32 	%f581, %f295, %f580;
	fma.rn.f32 	%f582, %f577, %f581, %f576;
	sub.f32 	%f583, %f296, %f580;
	mov.f32 	%f584, 0f421C0000;
	div.approx.f32 	%f585, %f583, %f584;
	add.f32 	%f586, %f580, %f585;
	sub.f32 	%f587, %f296, %f586;
	fma.rn.f32 	%f588, %f583, %f587, %f582;
	sub.f32 	%f589, %f297, %f586;
	mov.f32 	%f590, 0f42200000;
	div.approx.f32 	%f591, %f589, %f590;
	add.f32 	%f592, %f586, %f591;
	sub.f32 	%f593, %f297, %f592;
	fma.rn.f32 	%f594, %f589, %f593, %f588;
	add.s64 	%rd99, %rd1, 1280;
	shr.s64 	%rd100, %rd99, 63;
	shr.u64 	%rd101, %rd100, 61;
	add.s64 	%rd102, %rd99, %rd101;
	shl.b64 	%rd103, %rd102, 1;
	and.b64  	%rd104, %rd103, -16;
	add.s64 	%rd105, %rd28, %rd104;
	ld.global.v2.u64 	{%rd106, %rd107}, [%rd105];
	mov.b64 	{%r195, %r201}, %rd107;
	mov.b64 	{%r183, %r189}, %rd106;
	ld.global.v2.u64 	{%rd108, %rd109}, [%rd36+2560];
	mov.b64 	{%r199, %r205}, %rd109;
	mov.b64 	{%r187, %r193}, %rd108;
	add.s64 	%rd110, %rd39, %rd104;
	ld.global.v2.u64 	{%rd111, %rd112}, [%rd110];
	mov.b64 	{%r196, %r202}, %rd112;
	mov.b64 	{%r184, %r190}, %rd111;
	// begin inline asm
	{add.f16x2 %r182,%r183,%r184;
}
	// end inline asm
	// begin inline asm
	{add.f16x2 %r185,%r182,%r187;
}
	// end inline asm
	// begin inline asm
	{add.f16x2 %r188,%r189,%r190;
}
	// end inline asm
	// begin inline asm
	{add.f16x2 %r191,%r188,%r193;
}
	// end inline asm
	// begin inline asm
	{add.f16x2 %r194,%r195,%r196;
}
	// end inline asm
	// begin inline asm
	{add.f16x2 %r197,%r194,%r199;
}
	// end inline asm
	// begin inline asm
	{add.f16x2 %r200,%r201,%r202;
}
	// end inline asm
	// begin inline asm
	{add.f16x2 %r203,%r200,%r205;
}
	// end inline asm
	// begin inline asm
	{.reg .f16 low,high;
  mov.b32 {low,high},%r185;
  cvt.f32.f16 %f298, low;}

	// end inline asm
	// begin inline asm
	{.reg .f16 low,high;
  mov.b32 {low,high},%r185;
  cvt.f32.f16 %f299, high;}

	// end inline asm
	// begin inline asm
	{.reg .f16 low,high;
  mov.b32 {low,high},%r191;
  cvt.f32.f16 %f300, low;}

	// end inline asm
	// begin inline asm
	{.reg .f16 low,high;
  mov.b32 {low,high},%r191;
  cvt.f32.f16 %f301, high;}

	// end inline asm
	// begin inline asm
	{.reg .f16 low,high;
  mov.b32 {low,high},%r197;
  cvt.f32.f16 %f302, low;}

	// end inline asm
	// begin inline asm
	{.reg .f16 low,high;
  mov.b32 {low,high},%r197;
  cvt.f32.f16 %f303, high;}

	// end inline asm
	// begin inline asm
	{.reg .f16 low,high;
  mov.b32 {low,high},%r203;
  cvt.f32.f16 %f304, low;}

	// end inline asm
	// begin inline asm
	{.reg .f16 low,high;
  mov.b32 {low,high},%r203;
  cvt.f32.f16 %f305, high;}

	// end inline asm
	sub.f32 	%f595, %f298, %f592;
	mov.f32 	%f596, 0f42240000;
	div.approx.f32 	%f597, %f595, %f596;
	add.f32 	%f598, %f592, %f597;
	sub.f32 	%f599, %f298, %f598;
	fma.rn.f32 	%f600, %f595, %f599, %f594;
	sub.f32 	%f601, %f299, %f598;
	mov.f32 	%f602, 0f42280000;
	div.approx.f32 	%f603, %f601, %f602;
	add.f32 	%f604, %f598, %f603;
	sub.f32 	%f605, %f299, %f604;
	fma.rn.f32 	%f606, %f601, %f605, %f600;
	sub.f32 	%f607, %f300, %f604;
	mov.f32 	%f608, 0f422C0000;
	div.approx.f32 	%f609, %f607, %f608;
	add.f32 	%f610, %f604, %f609;
	sub.f32 	%f611, %f300, %f610;
	fma.rn.f32 	%f612, %f607, %f611, %f606;
	sub.f32 	%f613, %f301, %f610;
	mov.f32 	%f614, 0f42300000;
	div.approx.f32 	%f615, %f613, %f614;
	add.f32 	%f616, %f610, %f615;
	sub.f32 	%f617, %f301, %f616;
	fma.rn.f32 	%f618, %f613, %f617, %f612;
	sub.f32 	%f619, %f302, %f616;
	mov.f32 	%f620, 0f42340000;
	div.approx.f32 	%f621, %f619, %f620;
	add.f32 	%f622, %f616, %f621;
	sub.f32 	%f623, %f302, %f622;
	fma.rn.f32 	%f624, %f619, %f623, %f618;
	sub.f32 	%f625, %f303, %f622;
	mov.f32 	%f626, 0f42380000;
	div.approx.f32 	%f627, %f625, %f626;
	add.f32 	%f628, %f622, %f627;
	sub.f32 	%f629, %f303, %f628;
	fma.rn.f32 	%f630, %f625, %f629, %f624;
	sub.f32 	%f631, %f304, %f628;
	mov.f32 	%f632, 0f423C0000;
	div.approx.f32 	%f633, %f631, %f632;
	add.f32 	%f634, %f628, %f633;
	sub.f32 	%f635, %f304, %f634;
	fma.rn.f32 	%f636, %f631, %f635, %f630;
	sub.f32 	%f637, %f305, %f634;
	mov.f32 	%f638, 0f42400000;
	div.approx.f32 	%f639, %f637, %f638;
	add.f32 	%f640, %f634, %f639;
	sub.f32 	%f641, %f305, %f640;
	fma.rn.f32 	%f642, %f637, %f641, %f636;
	add.s64 	%rd113, %rd1, 1536;
	shr.s64 	%rd114, %rd113, 63;
	shr.u64 	%rd115, %rd114, 61;
	add.s64 	%rd116, %rd113, %rd115;
	shl.b64 	%rd117, %rd116, 1;
	and.b64  	%rd118, %rd117, -16;
	add.s64 	%rd119, %rd28, %rd118;
	ld.global.v2.u64 	{%rd120, %rd121}, [%rd119];
	mov.b64 	{%r227, %r233}, %rd121;
	mov.b64 	{%r215, %r221}, %rd120;
	ld.global.v2.u64 	{%rd122, %rd123}, [%rd36+3072];
	mov.b64 	{%r231, %r237}, %rd123;
	mov.b64 	{%r219, %r225}, %rd122;
	add.s64 	%rd124, %rd39, %rd118;
	ld.global.v2.u64 	{%rd125, %rd126}, [%rd124];
	mov.b64 	{%r228, %r234}, %rd126;
	mov.b64 	{%r216, %r222}, %rd125;
	// begin inline asm
	{add.f16x2 %r214,%r215,%r216;
}
	// end inline asm
	// begin inline asm
	{add.f16x2 %r217,%r214,%r219;
}
	// end inline asm
	// begin inline asm
	{add.f16x2 %r220,%r221,%r222;
}
	// end inline asm
	// begin inline asm
	{add.f16x2 %r223,%r220,%r225;
}
	// end inline asm
	// begin inline asm
	{add.f16x2 %r226,%r227,%r228;
}
	// end inline asm
	// begin inline asm
	{add.f16x2 %r229,%r226,%r231;
}
	// end inline asm
	// begin inline asm
	{add.f16x2 %r232,%r233,%r234;
}
	// end inline asm
	// begin inline asm
	{add.f16x2 %r235,%r232,%r237;
}
	// end inline asm
	// begin inline asm
	{.reg .f16 low,high;
  mov.b32 {low,high},%r217;
  cvt.f32.f16 %f306, low;}

	// end inline asm
	// begin inline asm
	{.reg .f16 low,high;
  mov.b32 {low,high},%r217;
  cvt.f32.f16 %f307, high;}

	// end inline asm
	// begin inline asm
	{.reg .f16 low,high;
  mov.b32 {low,high},%r223;
  cvt.f32.f16 %f308, low;}

	// end inline asm
	// begin inline asm
	{.reg .f16 low,high;
  mov.b32 {low,high},%r223;
  cvt.f32.f16 %f309, high;}

	// end inline asm
	// begin inline asm
	{.reg .f16 low,high;
  mov.b32 {low,high},%r229;
  cvt.f32.f16 %f310, low;}

	// end inline asm
	// begin inline asm
	{.reg .f16 low,high;
  mov.b32 {low,high},%r229;
  cvt.f32.f16 %f311, high;}

	// end inline asm
	// begin inline asm
	{.reg .f16 low,high;
  mov.b32 {low,high},%r235;
  cvt.f32.f16 %f312, low;}

	// end inline asm
	// begin inline asm
	{.reg .f16 low,high;
  mov.b32 {low,high},%r235;
  cvt.f32.f16 %f313, high;}

	// end inline asm
	sub.f32 	%f643, %f306, %f640;
	mov.f32 	%f644, 0f42440000;
	div.approx.f32 	%f645, %f643, %f644;
	add.f32 	%f646, %f640, %f645;
	sub.f32 	%f647, %f306, %f646;
	fma.rn.f32 	%f648, %f643, %f647, %f642;
	sub.f32 	%f649, %f307, %f646;
	mov.f32 	%f650, 0f42480000;
	div.approx.f32 	%f651, %f649, %f650;
	add.f32 	%f652, %f646, %f651;
	sub.f32 	%f653, %f307, %f652;
	fma.rn.f32 	%f654, %f649, %f653, %f648;
	sub.f32 	%f655, %f308, %f652;
	mov.f32 	%f656, 0f424C0000;
	div.approx.f32 	%f657, %f655, %f656;
	add.f32 	%f658, %f652, %f657;
	sub.f32 	%f659, %f308, %f658;
	fma.rn.f32 	%f660, %f655, %f659, %f654;
	sub.f32 	%f661, %f309, %f658;
	mov.f32 	%f662, 0f42500000;
	div.approx.f32 	%f663, %f661, %f662;
	add.f32 	%f664, %f658, %f663;
	sub.f32 	%f665, %f309, %f664;
	fma.rn.f32 	%f666, %f661, %f665, %f660;
	sub.f32 	%f667, %f310, %f664;
	mov.f32 	%f668, 0f42540000;
	div.approx.f32 	%f669, %f667, %f668;
	add.f32 	%f670, %f664, %f669;
	sub.f32 	%f671, %f310, %f670;
	fma.rn.f32 	%f672, %f667, %f671, %f666;
	sub.f32 	%f673, %f311, %f670;
	mov.f32 	%f674, 0f42580000;
	div.approx.f32 	%f675, %f673, %f674;
	add.f32 	%f676, %f670, %f675;
	sub.f32 	%f677, %f311, %f676;
	fma.rn.f32 	%f678, %f673, %f677, %f672;
	sub.f32 	%f679, %f312, %f676;
	mov.f32 	%f680, 0f425C0000;
	div.approx.f32 	%f681, %f679, %f680;
	add.f32 	%f682, %f676, %f681;
	sub.f32 	%f683, %f312, %f682;
	fma.rn.f32 	%f684, %f679, %f683, %f678;
	sub.f32 	%f685, %f313, %f682;
	mov.f32 	%f686, 0f42600000;
	div.approx.f32 	%f687, %f685, %f686;
	add.f32 	%f688, %f682, %f687;
	sub.f32 	%f689, %f313, %f688;
	fma.rn.f32 	%f690, %f685, %f689, %f684;
	add.s64 	%rd127, %rd1, 1792;
	shr.s64 	%rd128, %rd127, 63;
	shr.u64 	%rd129, %rd128, 61;
	add.s64 	%rd130, %rd127, %rd129;
	shl.b64 	%rd131, %rd130, 1;
	and.b64  	%rd132, %rd131, -16;
	add.s64 	%rd133, %rd28, %rd132;
	ld.global.v2.u64 	{%rd134, %rd135}, [%rd133];
	mov.b64 	{%r259, %r265}, %rd135;
	mov.b64 	{%r247, %r253}, %rd134;
	ld.global.v2.u64 	{%rd136, %rd137}, [%rd36+3584];
	mov.b64 	{%r263, %r269}, %rd137;
	mov.b64 	{%r251, %r257}, %rd136;
	add.s64 	%rd138, %rd39, %rd132;
	ld.global.v2.u64 	{%rd139, %rd140}, [%rd138];
	mov.b64 	{%r260, %r266}, %rd140;
	mov.b64 	{%r248, %r254}, %rd139;
	// begin inline asm
	{add.f16x2 %r246,%r247,%r248;
}
	// end inline asm
	// begin inline asm
	{add.f16x2 %r249,%r246,%r251;
}
	// end inline asm
	// begin inline asm
	{add.f16x2 %r252,%r253,%r254;
}
	// end inline asm
	// begin inline asm
	{add.f16x2 %r255,%r252,%r257;
}
	// end inline asm
	// begin inline asm
	{add.f16x2 %r258,%r259,%r260;
}
	// end inline asm
	// begin inline asm
	{add.f16x2 %r261,%r258,%r263;
}
	// end inline asm
	// begin inline asm
	{add.f16x2 %r264,%r265,%r266;
}
	// end inline asm
	// begin inline asm
	{add.f16x2 %r267,%r264,%r269;
}
	// end inline asm
	// begin inline asm
	{.reg .f16 low,high;
  mov.b32 {low,high},%r249;
  cvt.f32.f16 %f314, low;}

	// end inline asm
	// begin inline asm
	{.reg .f16 low,high;
  mov.b32 {low,high},%r249;
  cvt.f32.f16 %f315, high;}

	// end inline asm
	// begin inline asm
	{.reg .f16 low,high;
  mov.b32 {low,high},%r255;
  cvt.f32.f16 %f316, low;}

	// end inline asm
	// begin inline asm
	{.reg .f16 low,high;
  mov.b32 {low,high},%r255;
  cvt.f32.f16 %f317, high;}

	// end inline asm
	// begin inline asm
	{.reg .f16 low,high;
  mov.b32 {low,high},%r261;
  cvt.f32.f16 %f318, low;}

	// end inline asm
	// begin inline asm
	{.reg .f16 low,high;
  mov.b32 {low,high},%r261;
  cvt.f32.f16 %f319, high;}

	// end inline asm
	// begin inline asm
	{.reg .f16 low,high;
  mov.b32 {low,high},%r267;
  cvt.f32.f16 %f320, low;}

	// end inline asm
	// begin inline asm
	{.reg .f16 low,high;
  mov.b32 {low,high},%r267;
  cvt.f32.f16 %f321, high;}

	// end inline asm
	sub.f32 	%f691, %f314, %f688;
	mov.f32 	%f692, 0f42640000;
	div.approx.f32 	%f693, %f691, %f692;
	add.f32 	%f694, %f688, %f693;
	sub.f32 	%f695, %f314, %f694;
	fma.rn.f32 	%f696, %f691, %f695, %f690;
	sub.f32 	%f697, %f315, %f694;
	mov.f32 	%f698, 0f42680000;
	div.approx.f32 	%f699, %f697, %f698;
	add.f32 	%f700, %f694, %f699;
	sub.f32 	%f701, %f315, %f700;
	fma.rn.f32 	%f702, %f697, %f701, %f696;
	sub.f32 	%f703, %f316, %f700;
	mov.f32 	%f704, 0f426C0000;
	div.approx.f32 	%f705, %f703, %f704;
	add.f32 	%f706, %f700, %f705;
	sub.f32 	%f707, %f316, %f706;
	fma.rn.f32 	%f708, %f703, %f707, %f702;
	sub.f32 	%f709, %f317, %f706;
	mov.f32 	%f710, 0f42700000;
	div.approx.f32 	%f711, %f709, %f710;
	add.f32 	%f712, %f706, %f711;
	sub.f32 	%f713, %f317, %f712;
	fma.rn.f32 	%f714, %f709, %f713, %f708;
	sub.f32 	%f715, %f318, %f712;
	mov.f32 	%f716, 0f42740000;
	div.approx.f32 	%f717, %f715, %f716;
	add.f32 	%f718, %f712, %f717;
	sub.f32 	%f719, %f318, %f718;
	fma.rn.f32 	%f720, %f715, %f719, %f714;
	sub.f32 	%f721, %f319, %f718;
	mov.f32 	%f722, 0f42780000;
	div.approx.f32 	%f723, %f721, %f722;
	add.f32 	%f724, %f718, %f723;
	sub.f32 	%f725, %f319, %f724;
	fma.rn.f32 	%f726, %f721, %f725, %f720;
	sub.f32 	%f727, %f320, %f724;
	mov.f32 	%f728, 0f427C0000;
	div.approx.f32 	%f729, %f727, %f728;
	add.f32 	%f730, %f724, %f729;
	sub.f32 	%f731, %f320, %f730;
	fma.rn.f32 	%f732, %f727, %f731, %f726;
	sub.f32 	%f733, %f321, %f730;
	mov.f32 	%f734, 0f42800000;
	div.approx.f32 	%f735, %f733, %f734;
	add.f32 	%f736, %f730, %f735;
	sub.f32 	%f737, %f321, %f736;
	fma.rn.f32 	%f738, %f733, %f737, %f732;
	add.s64 	%rd141, %rd1, 2048;
	shr.s64 	%rd142, %rd141, 63;
	shr.u64 	%rd143, %rd142, 61;
	add.s64 	%rd144, %rd141, %rd143;
	shl.b64 	%rd145, %rd144, 1;
	and.b64  	%rd146, %rd145, -16;
	add.s64 	%rd147, %rd28, %rd146;
	ld.global.v2.u64 	{%rd148, %rd149}, [%rd147];
	mov.b64 	{%r291, %r297}, %rd149;
	mov.b64 	{%r279, %r285}, %rd148;
	ld.global.v2.u64 	{%rd150, %rd151}, [%rd36+4096];
	mov.b64 	{%r295, %r301}, %rd151;
	mov.b64 	{%r283, %r289}, %rd150;
	add.s64 	%rd152, %rd39, %rd146;
	ld.global.v2.u64 	{%rd153, %rd154}, [%rd152];
	mov.b64 	{%r292, %r298}, %rd154;
	mov.b64 	{%r280, %r286}, %rd153;
	// begin inline asm
	{add.f16x2 %r278,%r279,%r280;
}
	// end inline asm
	// begin inline asm
	{add.f16x2 %r281,%r278,%r283;
}
	// end inline asm
	// begin inline asm
	{add.f16x2 %r284,%r285,%r286;
}
	// end inline asm
	// begin inline asm
	{add.f16x2 %r287,%r284,%r289;
}
	// end inline asm
	// begin inline asm
	{add.f16x2 %r290,%r291,%r292;
}
	// end inline asm
	// begin inline asm
	{add.f16x2 %r293,%r290,%r295;
}
	// end inline asm
	// begin inline asm
	{add.f16x2 %r296,%r297,%r298;
}
	// end inline asm
	// begin inline asm
	{add.f16x2 %r299,%r296,%r301;
}
	// end inline asm
	// begin inline asm
	{.reg .f16 low,high;
  mov.b32 {low,high},%r281;
  cvt.f32.f16 %f322, low;}

	// end inline asm
	// begin inline asm
	{.reg .f16 low,high;
  mov.b32 {low,high},%r281;
  cvt.f32.f16 %f323, high;}

	// end inline asm
	// begin inline asm
	{.reg .f16 low,high;
  mov.b32 {low,high},%r287;
  cvt.f32.f16 %f324, low;}

	// end inline asm
	// begin inline asm
	{.reg .f16 low,high;
  mov.b32 {low,high},%r287;
  cvt.f32.f16 %f325, high;}

	// end inline asm
	// begin inline asm
	{.reg .f16 low,high;
  mov.b32 {low,high},%r293;
  cvt.f32.f16 %f326, low;}

	// end inline asm
	// begin inline asm
	{.reg .f16 low,high;
  mov.b32 {low,high},%r293;
  cvt.f32.f16 %f327, high;}

	// end inline asm
	// begin inline asm
	{.reg .f16 low,high;
  mov.b32 {low,high},%r299;
  cvt.f32.f16 %f328, low;}

	// end inline asm
	// begin inline asm
	{.reg .f16 low,high;
  mov.b32 {low,high},%r299;
  cvt.f32.f16 %f329, high;}

	// end inline asm
	sub.f32 	%f739, %f322, %f736;
	mov.f32 	%f740, 0f42820000;
	div.approx.f32 	%f741, %f739, %f740;
	add.f32 	%f742, %f736, %f741;
	sub.f32 	%f743, %f322, %f742;
	fma.rn.f32 	%f744, %f739, %f743, %f738;
	sub.f32 	%f745, %f323, %f742;
	mov.f32 	%f746, 0f42840000;
	div.approx.f32 	%f747, %f745, %f746;
	add.f32 	%f748, %f742, %f747;
	sub.f32 	%f749, %f323, %f748;
	fma.rn.f32 	%f750, %f745, %f749, %f744;
	sub.f32 	%f751, %f324, %f748;
	mov.f32 	%f752, 0f42860000;
	div.approx.f32 	%f753, %f751, %f752;
	add.f32 	%f754, %f748, %f753;
	sub.f32 	%f755, %f324, %f754;
	fma.rn.f32 	%f756, %f751, %f755, %f750;
	sub.f32 	%f757, %f325, %f754;
	mov.f32 	%f758, 0f42880000;
	div.approx.f32 	%f759, %f757, %f758;
	add.f32 	%f760, %f754, %f759;
	sub.f32 	%f761, %f325, %f760;
	fma.rn.f32 	%f762, %f757, %f761, %f756;
	sub.f32 	%f763, %f326, %f760;
	mov.f32 	%f764, 0f428A0000;
	div.approx.f32 	%f765, %f763, %f764;
	add.f32 	%f766, %f760, %f765;
	sub.f32 	%f767, %f326, %f766;
	fma.rn.f32 	%f768, %f763, %f767, %f762;
	sub.f32 	%f769, %f327, %f766;
	mov.f32 	%f770, 0f428C0000;
	div.approx.f32 	%f771, %f769, %f770;
	add.f32 	%f772, %f766, %f771;
	sub.f32 	%f773, %f327, %f772;
	fma.rn.f32 	%f774, %f769, %f773, %f768;
	sub.f32 	%f775, %f328, %f772;
	mov.f32 	%f776, 0f428E0000;
	div.approx.f32 	%f777, %f775, %f776;
	add.f32 	%f778, %f772, %f777;
	sub.f32 	%f779, %f328, %f778;
	fma.rn.f32 	%f780, %f775, %f779, %f774;
	sub.f32 	%f781, %f329, %f778;
	mov.f32 	%f782, 0f42900000;
	div.approx.f32 	%f783, %f781, %f782;
	add.f32 	%f784, %f778, %f783;
	sub.f32 	%f785, %f329, %f784;
	fma.rn.f32 	%f786, %f781, %f785, %f780;
	add.s64 	%rd155, %rd1, 2304;
	shr.s64 	%rd156, %rd155, 63;
	shr.u64 	%rd157, %rd156, 61;
	add.s64 	%rd158, %rd155, %rd157;
	shl.b64 	%rd159, %rd158, 1;
	and.b64  	%rd160, %rd159, -16;
	add.s64 	%rd161, %rd28, %rd160;
	ld.global.v2.u64 	{%rd162, %rd163}, [%rd161];
	mov.b64 	{%r323, %r329}, %rd163;
	mov.b64 	{%r311, %r317}, %rd162;
	ld.global.v2.u64 	{%rd164, %rd165}, [%rd36+4608];
	mov.b64 	{%r327, %r333}, %rd165;
	mov.b64 	{%r315, %r321}, %rd164;
	add.s64 	%rd166, %rd39, %rd160;
	ld.global.v2.u64 	{%rd167, %rd168}, [%rd166];
	mov.b64 	{%r324, %r330}, %rd168;
	mov.b64 	{%r312, %r318}, %rd167;
	// begin inline asm
	{add.f16x2 %r310,%r311,%r312;
}
	// end inline asm
	// begin inline asm
	{add.f16x2 %r313,%r310,%r315;
}
	// end inline asm
	// begin inline asm
	{add.f16x2 %r316,%r317,%r318;
}
	// end inline asm
	// begin inline asm
	{add.f16x2 %r319,%r316,%r321;
}
	// end inline asm
	// begin inline asm
	{add.f16x2 %r322,%r323,%r324;
}
	// end inline asm
	// begin inline asm
	{add.f16x2 %r325,%r322,%r327;
}
	// end inline asm
	// begin inline asm
	{add.f16x2 %r328,%r329,%r330;
}
	// end inline asm
	// begin inline asm
	{add.f16x2 %r331,%r328,%r333;
}
	// end inline asm
	// begin inline asm
	{.reg .f16 low,high;
  mov.b32 {low,high},%r313;
  cvt.f32.f16 %f330, low;}

	// end inline asm
	// begin inline asm
	{.reg .f16 low,high;
  mov.b32 {low,high},%r313;
  cvt.f32.f16 %f331, high;}

	// end inline asm
	// begin inline asm
	{.reg .f16 low,high;
  mov.b32 {low,high},%r319;
  cvt.f32.f16 %f332, low;}

	// end inline asm
	// begin inline asm
	{.reg .f16 low,high;
  mov.b32 {low,high},%r319;
  cvt.f32.f16 %f333, high;}

	// end inline asm
	// begin inline asm
	{.reg .f16 low,high;
  mov.b32 {low,high},%r325;
  cvt.f32.f16 %f334, low;}

	// end inline asm
	// begin inline asm
	{.reg .f16 low,high;
  mov.b32 {low,high},%r325;
  cvt.f32.f16 %f335, high;}

	// end inline asm
	// begin inline asm
	{.reg .f16 low,high;
  mov.b32 {low,high},%r331;
  cvt.f32.f16 %f336, low;}

	// end inline asm
	// begin inline asm
	{.reg .f16 low,high;
  mov.b32 {low,high},%r331;
  cvt.f32.f16 %f337, high;}

	// end inline asm
	sub.f32 	%f787, %f330, %f784;
	mov.f32 	%f788, 0f42920000;
	div.approx.f32 	%f789, %f787, %f788;
	add.f32 	%f790, %f784, %f789;
	sub.f32 	%f791, %f330, %f790;
	fma.rn.f32 	%f792, %f787, %f791, %f786;
	sub.f32 	%f793, %f331, %f790;
	mov.f32 	%f794, 0f42940000;
	div.approx.f32 	%f795, %f793, %f794;
	add.f32 	%f796, %f790, %f795;
	sub.f32 	%f797, %f331, %f796;
	fma.rn.f32 	%f798, %f793, %f797, %f792;
	sub.f32 	%f799, %f332, %f796;
	mov.f32 	%f800, 0f42960000;
	div.approx.f32 	%f801, %f799, %f800;
	add.f32 	%f802, %f796, %f801;
	sub.f32 	%f803, %f332, %f802;
	fma.rn.f32 	%f804, %f799, %f803, %f798;
	sub.f32 	%f805, %f333, %f802;
	mov.f32 	%f806, 0f42980000;
	div.approx.f32 	%f807, %f805, %f806;
	add.f32 	%f808, %f802, %f807;
	sub.f32 	%f809, %f333, %f808;
	fma.rn.f32 	%f810, %f805, %f809, %f804;
	sub.f32 	%f811, %f334, %f808;
	mov.f32 	%f812, 0f429A0000;
	div.approx.f32 	%f813, %f811, %f812;
	add.f32 	%f814, %f808, %f813;
	sub.f32 	%f815, %f334, %f814;
	fma.rn.f32 	%f816, %f811, %f815, %f810;
	sub.f32 	%f817, %f335, %f814;
	mov.f32 	%f818, 0f429C0000;
	div.approx.f32 	%f819, %f817, %f818;
	add.f32 	%f820, %f814, %f819;
	sub.f32 	%f821, %f335, %f820;
	fma.rn.f32 	%f822, %f817, %f821, %f816;
	sub.f32 	%f823, %f336, %f820;
	mov.f32 	%f824, 0f429E0000;
	div.approx.f32 	%f825, %f823, %f824;
	add.f32 	%f826, %f820, %f825;
	sub.f32 	%f827, %f336, %f826;
	fma.rn.f32 	%f828, %f823, %f827, %f822;
	sub.f32 	%f829, %f337, %f826;
	mov.f32 	%f830, 0f42A00000;
	div.approx.f32 	%f831, %f829, %f830;
	add.f32 	%f832, %f826, %f831;
	sub.f32 	%f833, %f337, %f832;
	fma.rn.f32 	%f834, %f829, %f833, %f828;
	add.s64 	%rd169, %rd1, 2560;
	shr.s64 	%rd170, %rd169, 63;
	shr.u64 	%rd171, %rd170, 61;
	add.s64 	%rd172, %rd169, %rd171;
	shl.b64 	%rd173, %rd172, 1;
	and.b64  	%rd174, %rd173, -16;
	add.s64 	%rd175, %rd28, %rd174;
	ld.global.v2.u64 	{%rd176, %rd177}, [%rd175];
	mov.b64 	{%r355, %r361}, %rd177;
	mov.b64 	{%r343, %r349}, %rd176;
	ld.global.v2.u64 	{%rd178, %rd179}, [%rd36+5120];
	mov.b64 	{%r359, %r365}, %rd179;
	mov.b64 	{%r347, %r353}, %rd178;
	add.s64 	%rd180, %rd39, %rd174;
	ld.global.v2.u64 	{%rd181, %rd182}, [%rd180];
	mov.b64 	{%r356, %r362}, %rd182;
	mov.b64 	{%r344, %r350}, %rd181;
	// begin inline asm
	{add.f16x2 %r342,%r343,%r344;
}
	// end inline asm
	// begin inline asm
	{add.f16x2 %r345,%r342,%r347;
}
	// end inline asm
	// begin inline asm
	{add.f16x2 %r348,%r349,%r350;
}
	// end inline asm
	// begin inline asm
	{add.f16x2 %r351,%r348,%r353;
}
	// end inline asm
	// begin inline asm
	{add.f16x2 %r354,%r355,%r356;
}
	// end inline asm
	// begin inline asm
	{add.f16x2 %r357,%r354,%r359;
}
	// end inline asm
	// begin inline asm
	{add.f16x2 %r360,%r361,%r362;
}
	// end inline asm
	// begin inline asm
	{add.f16x2 %r363,%r360,%r365;
}
	// end inline asm
	// begin inline asm
	{.reg .f16 low,high;
  mov.b32 {low,high},%r345;
  cvt.f32.f16 %f338, low;}

	// end inline asm
	// begin inline asm
	{.reg .f16 low,high;
  mov.b32 {low,high},%r345;
  cvt.f32.f16 %f339, high;}

	// end inline asm
	// begin inline asm
	{.reg .f16 low,high;
  mov.b32 {low,high},%r351;
  cvt.f32.f16 %f340, low;}

	// end inline asm
	// begin inline asm
	{.reg .f16 low,high;
  mov.b32 {low,high},%r351;
  cvt.f32.f16 %f341, high;}

	// end inline asm
	// begin inline asm
	{.reg .f16 low,high;
  mov.b32 {low,high},%r357;
  cvt.f32.f16 %f342, low;}

	// end inline asm
	// begin inline asm
	{.reg .f16 low,high;
  mov.b32 {low,high},%r357;
  cvt.f32.f16 %f343, high;}

	// end inline asm
	// begin inline asm
	{.reg .f16 low,high;
  mov.b32 {low,high},%r363;
  cvt.f32.f16 %f344, low;}

	// end inline asm
	// begin inline asm
	{.reg .f16 low,high;
  mov.b32 {low,high},%r363;
  cvt.f32.f16 %f345, high;}

	// end inline asm
	sub.f32 	%f835, %f338, %f832;
	mov.f32 	%f836, 0f42A20000;
	div.approx.f32 	%f837, %f835, %f836;
	add.f32 	%f838, %f832, %f837;
	sub.f32 	%f839, %f338, %f838;
	fma.rn.f32 	%f840, %f835, %f839, %f834;
	sub.f32 	%f841, %f339, %f838;
	mov.f32 	%f842, 0f42A40000;
	div.approx.f32 	%f843, %f841, %f842;
	add.f32 	%f844, %f838, %f843;
	sub.f32 	%f845, %f339, %f844;
	fma.rn.f32 	%f846, %f841, %f845, %f840;
	sub.f32 	%f847, %f340, %f844;
	mov.f32 	%f848, 0f42A60000;
	div.approx.f32 	%f849, %f847, %f848;
	add.f32 	%f850, %f844, %f849;
	sub.f32 	%f851, %f340, %f850;
	fma.rn.f32 	%f852, %f847, %f851, %f846;
	sub.f32 	%f853, %f341, %f850;
	mov.f32 	%f854, 0f42A80000;
	div.approx.f32 	%f855, %f853, %f854;
	add.f32 	%f856, %f850, %f855;
	sub.f32 	%f857, %f341, %f856;
	fma.rn.f32 	%f858, %f853, %f857, %f852;
	sub.f32 	%f859, %f342, %f856;
	mov.f32 	%f860, 0f42AA0000;
	div.approx.f32 	%f861, %f859, %f860;
	add.f32 	%f862, %f856, %f861;
	sub.f32 	%f863, %f342, %f862;
	fma.rn.f32 	%f864, %f859, %f863, %f858;
	sub.f32 	%f865, %f343, %f862;
	mov.f32 	%f866, 0f42AC0000;
	div.approx.f32 	%f867, %f865, %f866;
	add.f32 	%f868, %f862, %f867;
	sub.f32 	%f869, %f343, %f868;
	fma.rn.f32 	%f870, %f865, %f869, %f864;
	sub.f32 	%f871, %f344, %f868;
	mov.f32 	%f872, 0f42AE0000;
	div.approx.f32 	%f873, %f871, %f872;
	add.f32 	%f874, %f868, %f873;
	sub.f32 	%f875, %f344, %f874;
	fma.rn.f32 	%f876, %f871, %f875, %f870;
	sub.f32 	%f877, %f345, %f874;
	mov.f32 	%f878, 0f42B00000;
	div.approx.f32 	%f879, %f877, %f878;
	add.f32 	%f880, %f874, %f879;
	sub.f32 	%f881, %f345, %f880;
	fma.rn.f32 	%f882, %f877, %f881, %f876;
	add.s64 	%rd183, %rd1, 2816;
	shr.s64 	%rd184, %rd183, 63;
	shr.u64 	%rd185, %rd184, 61;
	add.s64 	%rd186, %rd183, %rd185;
	shl.b64 	%rd187, %rd186, 1;
	and.b64  	%rd188, %rd187, -16;
	add.s64 	%rd189, %rd28, %rd188;
	ld.global.v2.u64 	{%rd190, %rd191}, [%rd189];
	mov.b64 	{%r387, %r393}, %rd191;
	mov.b64 	{%r375, %r381}, %rd190;
	ld.global.v2.u64 	{%rd192, %rd193}, [%rd36+5632];
	mov.b64 	{%r391, %r397}, %rd193;
	mov.b64 	{%r379, %r385}, %rd192;
	add.s64 	%rd194, %rd39, %rd188;
	ld.global.v2.u64 	{%rd195, %rd196}, [%rd194];
	mov.b64 	{%r388, %r394}, %rd196;
	mov.b64 	{%r376, %r382}, %rd195;
	// begin inline asm
	{add.f16x2 %r374,%r375,%r376;
}
	// end inline asm
	// begin inline asm
	{add.f16x2 %r377,%r374,%r379;
}
	// end inline asm
	// begin inline asm
	{add.f16x2 %r380,%r381,%r382;
}
	// end inline asm
	// begin inline asm
	{add.f16x2 %r383,%r380,%r385;
}
	// end inline asm
	// begin inline asm
	{add.f16x2 %r386,%r387,%r388;
}
	// end inline asm
	// begin inline asm
	{add.f16x2 %r389,%r386,%r391;
}
	// end inline asm
	// begin inline asm
	{add.f16x2 %r392,%r393,%r394;
}
	// end inline asm
	// begin inline asm
	{add.f16x2 %r395,%r392,%r397;
}
	// end inline asm
	// begin inline asm
	{.reg .f16 low,high;
  mov.b32 {low,high},%r377;
  cvt.f32.f16 %f346, low;}

	// end inline asm
	// begin inline asm
	{.reg .f16 low,high;
  mov.b32 {low,high},%r377;
  cvt.f32.f16 %f347, high;}

	// end inline asm
	// begin inline asm
	{.reg .f16 low,high;
  mov.b32 {low,high},%r383;
  cvt.f32.f16 %f348, low;}

	// end inline asm
	// begin inline asm
	{.reg .f16 low,high;
  mov.b32 {low,high},%r383;
  cvt.f32.f16 %f349, high;}

	// end inline asm
	// begin inline asm
	{.reg .f16 low,high;
  mov.b32 {low,high},%r389;
  cvt.f32.f16 %f350, low;}

	// end inline asm
	// begin inline asm
	{.reg .f16 low,high;
  mov.b32 {low,high},%r389;
  cvt.f32.f16 %f351, high;}

	// end inline asm
	// begin inline asm
	{.reg .f16 low,high;
  mov.b32 {low,high},%r395;
  cvt.f32.f16 %f352, low;}

	// end inline asm
	// begin inline asm
	{.reg .f16 low,high;
  mov.b32 {low,high},%r395;
  cvt.f32.f16 %f353, high;}

	// end inline asm
	sub.f32 	%f883, %f346, %f880;
	mov.f32 	%f884, 0f42B20000;
	div.approx.f32 	%f885, %f883, %f884;
	add.f32 	%f886, %f880, %f885;
	sub.f32 	%f887, %f346, %f886;
	fma.rn.f32 	%f888, %f883, %f887, %f882;
	sub.f32 	%f889, %f347, %f886;
	mov.f32 	%f890, 0f42B40000;
	div.approx.f32 	%f891, %f889, %f890;
	add.f32 	%f892, %f886, %f891;
	sub.f32 	%f893, %f347, %f892;
	fma.rn.f32 	%f894, %f889, %f893, %f888;
	sub.f32 	%f895, %f348, %f892;
	mov.f32 	%f896, 0f42B60000;
	div.approx.f32 	%f897, %f895, %f896;
	add.f32 	%f898, %f892, %f897;
	sub.f32 	%f899, %f348, %f898;
	fma.rn.f32 	%f900, %f895, %f899, %f894;
	sub.f32 	%f901, %f349, %f898;
	mov.f32 	%f902, 0f42B80000;
	div.approx.f32 	%f903, %f901, %f902;
	add.f32 	%f904, %f898, %f903;
	sub.f32 	%f905, %f349, %f904;
	fma.rn.f32 	%f906, %f901, %f905, %f900;
	sub.f32 	%f907, %f350, %f904;
	mov.f32 	%f908, 0f42BA0000;
	div.approx.f32 	%f909, %f907, %f908;
	add.f32 	%f910, %f904, %f909;
	sub.f32 	%f911, %f350, %f910;
	fma.rn.f32 	%f912, %f907, %f911, %f906;
	sub.f32 	%f913, %f351, %f910;
	mov.f32 	%f914, 0f42BC0000;
	div.approx.f32 	%f915, %f913, %f914;
	add.f32 	%f916, %f910, %f915;
	sub.f32 	%f917, %f351, %f916;
	fma.rn.f32 	%f918, %f913, %f917, %f912;
	sub.f32 	%f919, %f352, %f916;
	mov.f32 	%f920, 0f42BE0000;
	div.approx.f32 	%f921, %f919, %f920;
	add.f32 	%f922, %f916, %f921;
	sub.f32 	%f923, %f352, %f922;
	fma.rn.f32 	%f924, %f919, %f923, %f918;
	sub.f32 	%f925, %f353, %f922;
	mov.f32 	%f1475, 0f42C00000;
	div.approx.f32 	%f926, %f925, %f1475;
	add.f32 	%f1473, %f922, %f926;
	sub.f32 	%f927, %f353, %f1473;
	fma.rn.f32 	%f1474, %f925, %f927, %f924;
	mov.f32 	%f1454, 0f00000000;
	mov.f32 	%f1455, %f1454;
	mov.f32 	%f1456, %f1454;
	mov.f32 	%f1457, %f1454;
	mov.f32 	%f1458, %f1454;
	mov.f32 	%f1459, %f1454;
	mov.f32 	%f1460, %f1454;
	mov.f32 	%f1461, %f1454;
	@%p3 bra 	$L__BB27_6;
	add.s64 	%rd197, %rd1, 3072;
	shr.s64 	%rd198, %rd197, 63;
	shr.u64 	%rd199, %rd198, 61;
	add.s64 	%rd200, %rd197, %rd199;
	cvta.to.global.u64 	%rd201, %rd7;
	shl.b64 	%rd202, %rd200, 1;
	and.b64  	%rd203, %rd202, -16;
	add.s64 	%rd204, %rd201, %rd203;
	ld.global.v2.u64 	{%rd205, %rd206}, [%rd204];
	mov.b64 	{%r422, %r428}, %rd206;
	mov.b64 	{%r410, %r416}, %rd205;
	cvta.to.global.u64 	%rd207, %rd8;
	mov.u32 	%r441, %tid.x;
	shl.b32 	%r442, %r441, 3;
	mul.wide.u32 	%rd208, %r442, 2;
	add.s64 	%rd209, %rd207, %rd208;
	ld.global.v2.u64 	{%rd210, %rd211}, [%rd209+6144];
	mov.b64 	{%r426, %r432}, %rd211;
	mov.b64 	{%r414, %r420}, %rd210;
	cvta.to.global.u64 	%rd212, %rd9;
	add.s64 	%rd213, %rd212, %rd203;
	ld.global.v2.u64 	{%rd214, %rd215}, [%rd213];
	mov.b64 	{%r423, %r429}, %rd215;
	mov.b64 	{%r411, %r417}, %rd214;
	// begin inline asm
	{add.f16x2 %r409,%r410,%r411;
}
	// end inline asm
	// begin inline asm
	{add.f16x2 %r412,%r409,%r414;
}
	// end inline asm
	// begin inline asm
	{add.f16x2 %r415,%r416,%r417;
}
	// end inline asm
	// begin inline asm
	{add.f16x2 %r418,%r415,%r420;
}
	// end inline asm
	// begin inline asm
	{add.f16x2 %r421,%r422,%r423;
}
	// end inline asm
	// begin inline asm
	{add.f16x2 %r424,%r421,%r426;
}
	// end inline asm
	// begin inline asm
	{add.f16x2 %r427,%r428,%r429;
}
	// end inline asm
	// begin inline asm
	{add.f16x2 %r430,%r427,%r432;
}
	// end inline asm
	// begin inline asm
	{.reg .f16 low,high;
  mov.b32 {low,high},%r412;
  cvt.f32.f16 %f1461, low;}

	// end inline asm
	// begin inline asm
	{.reg .f16 low,high;
  mov.b32 {low,high},%r412;
  cvt.f32.f16 %f1460, high;}

	// end inline asm
	// begin inline asm
	{.reg .f16 low,high;
  mov.b32 {low,high},%r418;
  cvt.f32.f16 %f1459, low;}

	// end inline asm
	// begin inline asm
	{.reg .f16 low,high;
  mov.b32 {low,high},%r418;
  cvt.f32.f16 %f1458, high;}

	// end inline asm
	// begin inline asm
	{.reg .f16 low,high;
  mov.b32 {low,high},%r424;
  cvt.f32.f16 %f1457, low;}

	// end inline asm
	// begin inline asm
	{.reg .f16 low,high;
  mov.b32 {low,high},%r424;
  cvt.f32.f16 %f1456, high;}

	// end inline asm
	// begin inline asm
	{.reg .f16 low,high;
  mov.b32 {low,high},%r430;
  cvt.f32.f16 %f1455, low;}

	// end inline asm
	// begin inline asm
	{.reg .f16 low,high;
  mov.b32 {low,high},%r430;
  cvt.f32.f16 %f1454, high;}

	// end inline asm
	sub.f32 	%f937, %f1461, %f1473;
	mov.f32 	%f938, 0f42C20000;
	div.approx.f32 	%f939, %f937, %f938;
	add.f32 	%f940, %f1473, %f939;
	sub.f32 	%f941, %f1461, %f940;
	fma.rn.f32 	%f942, %f937, %f941, %f1474;
	sub.f32 	%f943, %f1460, %f940;
	mov.f32 	%f944, 0f42C40000;
	div.approx.f32 	%f945, %f943, %f944;
	add.f32 	%f946, %f940, %f945;
	sub.f32 	%f947, %f1460, %f946;
	fma.rn.f32 	%f948, %f943, %f947, %f942;
	sub.f32 	%f949, %f1459, %f946;
	mov.f32 	%f950, 0f42C60000;
	div.approx.f32 	%f951, %f949, %f950;
	add.f32 	%f952, %f946, %f951;
	sub.f32 	%f953, %f1459, %f952;
	fma.rn.f32 	%f954, %f949, %f953, %f948;
	sub.f32 	%f955, %f1458, %f952;
	mov.f32 	%f956, 0f42C80000;
	div.approx.f32 	%f957, %f955, %f956;
	add.f32 	%f958, %f952, %f957;
	sub.f32 	%f959, %f1458, %f958;
	fma.rn.f32 	%f960, %f955, %f959, %f954;
	sub.f32 	%f961, %f1457, %f958;
	mov.f32 	%f962, 0f42CA0000;
	div.approx.f32 	%f963, %f961, %f962;
	add.f32 	%f964, %f958, %f963;
	sub.f32 	%f965, %f1457, %f964;
	fma.rn.f32 	%f966, %f961, %f965, %f960;
	sub.f32 	%f967, %f1456, %f964;
	mov.f32 	%f968, 0f42CC0000;
	div.approx.f32 	%f969, %f967, %f968;
	add.f32 	%f970, %f964, %f969;
	sub.f32 	%f971, %f1456, %f970;
	fma.rn.f32 	%f972, %f967, %f971, %f966;
	sub.f32 	%f973, %f1455, %f970;
	mov.f32 	%f974, 0f42CE0000;
	div.approx.f32 	%f975, %f973, %f974;
	add.f32 	%f976, %f970, %f975;
	sub.f32 	%f977, %f1455, %f976;
	fma.rn.f32 	%f978, %f973, %f977, %f972;
	sub.f32 	%f979, %f1454, %f976;
	mov.f32 	%f1475, 0f42D00000;
	div.approx.f32 	%f980, %f979, %f1475;
	add.f32 	%f1473, %f976, %f980;
	sub.f32 	%f981, %f1454, %f1473;
	fma.rn.f32 	%f1474, %f979, %f981, %f978;
$L__BB27_6:
	ld.param.u32 	%r1051, [_Z17LayerNormWarpImplI19BiasAddResidualLoadI6__halffE11AffineStoreIfS1_EfLi8ELi128ELi96ELi32ELi1ELb1EEvT_T0_iidPT1_S8__param_3];
	mov.u32 	%r443, %tid.x;
	shl.b32 	%r444, %r443, 3;
	add.s32 	%r445, %r444, 3328;
	setp.ge.s32 	%p4, %r445, %r1051;
	mov.f32 	%f1465, 0f00000000;
	mov.f32 	%f1466, %f1465;
	mov.f32 	%f1467, %f1465;
	mov.f32 	%f1468, %f1465;
	mov.f32 	%f1469, %f1465;
	mov.f32 	%f1470, %f1465;
	mov.f32 	%f1471, %f1465;
	mov.f32 	%f1472, %f1465;
	@%p4 bra 	$L__BB27_8;
	cvt.s64.s32 	%rd216, %r1058;
	mov.u32 	%r478, %tid.x;
	shl.b32 	%r479, %r478, 3;
	cvt.u64.u32 	%rd217, %r479;
	mad.lo.s64 	%rd218, %rd10, %rd216, %rd217;
	add.s64 	%rd219, %rd218, 3328;
	shr.s64 	%rd220, %rd219, 63;
	shr.u64 	%rd221, %rd220, 61;
	add.s64 	%rd222, %rd219, %rd221;
	cvta.to.global.u64 	%rd223, %rd7;
	shl.b64 	%rd224, %rd222, 1;
	and.b64  	%rd225, %rd224, -16;
	add.s64 	%rd226, %rd223, %rd225;
	ld.global.v2.u64 	{%rd227, %rd228}, [%rd226];
	mov.b64 	{%r459, %r465}, %rd228;
	mov.b64 	{%r447, %r453}, %rd227;
	cvta.to.global.u64 	%rd229, %rd8;
	mul.wide.u32 	%rd230, %r479, 2;
	add.s64 	%rd231, %rd229, %rd230;
	ld.global.v2.u64 	{%rd232, %rd233}, [%rd231+6656];
	mov.b64 	{%r463, %r469}, %rd233;
	mov.b64 	{%r451, %r457}, %rd232;
	cvta.to.global.u64 	%rd234, %rd9;
	add.s64 	%rd235, %rd234, %rd225;
	ld.global.v2.u64 	{%rd236, %rd237}, [%rd235];
	mov.b64 	{%r460, %r466}, %rd237;
	mov.b64 	{%r448, %r454}, %rd236;
	// begin inline asm
	{add.f16x2 %r446,%r447,%r448;
}
	// end inline asm
	// begin inline asm
	{add.f16x2 %r449,%r446,%r451;
}
	// end inline asm
	// begin inline asm
	{add.f16x2 %r452,%r453,%r454;
}
	// end inline asm
	// begin inline asm
	{add.f16x2 %r455,%r452,%r457;
}
	// end inline asm
	// begin inline asm
	{add.f16x2 %r458,%r459,%r460;
}
	// end inline asm
	// begin inline asm
	{add.f16x2 %r461,%r458,%r463;
}
	// end inline asm
	// begin inline asm
	{add.f16x2 %r464,%r465,%r466;
}
	// end inline asm
	// begin inline asm
	{add.f16x2 %r467,%r464,%r469;
}
	// end inline asm
	// begin inline asm
	{.reg .f16 low,high;
  mov.b32 {low,high},%r449;
  cvt.f32.f16 %f1472, low;}

	// end inline asm
	// begin inline asm
	{.reg .f16 low,high;
  mov.b32 {low,high},%r449;
  cvt.f32.f16 %f1471, high;}

	// end inline asm
	// begin inline asm
	{.reg .f16 low,high;
  mov.b32 {low,high},%r455;
  cvt.f32.f16 %f1470, low;}

	// end inline asm
	// begin inline asm
	{.reg .f16 low,high;
  mov.b32 {low,high},%r455;
  cvt.f32.f16 %f1469, high;}

	// end inline asm
	// begin inline asm
	{.reg .f16 low,high;
  mov.b32 {low,high},%r461;
  cvt.f32.f16 %f1468, low;}

	// end inline asm
	// begin inline asm
	{.reg .f16 low,high;
  mov.b32 {low,high},%r461;
  cvt.f32.f16 %f1467, high;}

	// end inline asm
	// begin inline asm
	{.reg .f16 low,high;
  mov.b32 {low,high},%r467;
  cvt.f32.f16 %f1466, low;}

	// end inline asm
	// begin inline asm
	{.reg .f16 low,high;
  mov.b32 {low,high},%r467;
  cvt.f32.f16 %f1465, high;}

	// end inline asm
	add.f32 	%f991, %f1475, 0f3F800000;
	sub.f32 	%f992, %f1472, %f1473;
	div.approx.f32 	%f993, %f992, %f991;
	add.f32 	%f994, %f1473, %f993;
	sub.f32 	%f995, %f1472, %f994;
	fma.rn.f32 	%f996, %f992, %f995, %f1474;
	add.f32 	%f997, %f991, 0f3F800000;
	sub.f32 	%f998, %f1471, %f994;
	div.approx.f32 	%f999, %f998, %f997;
	add.f32 	%f1000, %f994, %f999;
	sub.f32 	%f1001, %f1471, %f1000;
	fma.rn.f32 	%f1002, %f998, %f1001, %f996;
	add.f32 	%f1003, %f997, 0f3F800000;
	sub.f32 	%f1004, %f1470, %f1000;
	div.approx.f32 	%f1005, %f1004, %f1003;
	add.f32 	%f1006, %f1000, %f1005;
	sub.f32 	%f1007, %f1470, %f1006;
	fma.rn.f32 	%f1008, %f1004, %f1007, %f1002;
	add.f32 	%f1009, %f1003, 0f3F800000;
	sub.f32 	%f1010, %f1469, %f1006;
	div.approx.f32 	%f1011, %f1010, %f1009;
	add.f32 	%f1012, %f1006, %f1011;
	sub.f32 	%f1013, %f1469, %f1012;
	fma.rn.f32 	%f1014, %f1010, %f1013, %f1008;
	add.f32 	%f1015, %f1009, 0f3F800000;
	sub.f32 	%f1016, %f1468, %f1012;
	div.approx.f32 	%f1017, %f1016, %f1015;
	add.f32 	%f1018, %f1012, %f1017;
	sub.f32 	%f1019, %f1468, %f1018;
	fma.rn.f32 	%f1020, %f1016, %f1019, %f1014;
	add.f32 	%f1021, %f1015, 0f3F800000;
	sub.f32 	%f1022, %f1467, %f1018;
	div.approx.f32 	%f1023, %f1022, %f1021;
	add.f32 	%f1024, %f1018, %f1023;
	sub.f32 	%f1025, %f1467, %f1024;
	fma.rn.f32 	%f1026, %f1022, %f1025, %f1020;
	add.f32 	%f1027, %f1021, 0f3F800000;
	sub.f32 	%f1028, %f1466, %f1024;
	div.approx.f32 	%f1029, %f1028, %f1027;
	add.f32 	%f1030, %f1024, %f1029;
	sub.f32 	%f1031, %f1466, %f1030;
	fma.rn.f32 	%f1032, %f1028, %f1031, %f1026;
	add.f32 	%f1475, %f1027, 0f3F800000;
	sub.f32 	%f1033, %f1465, %f1030;
	div.approx.f32 	%f1034, %f1033, %f1475;
	add.f32 	%f1473, %f1030, %f1034;
	sub.f32 	%f1035, %f1465, %f1473;
	fma.rn.f32 	%f1474, %f1033, %f1035, %f1032;
$L__BB27_8:
	ld.param.u32 	%r1052, [_Z17LayerNormWarpImplI19BiasAddResidualLoadI6__halffE11AffineStoreIfS1_EfLi8ELi128ELi96ELi32ELi1ELb1EEvT_T0_iidPT1_S8__param_3];
	mov.u32 	%r480, %tid.x;
	shl.b32 	%r481, %r480, 3;
	add.s32 	%r482, %r481, 3584;
	setp.ge.s32 	%p5, %r482, %r1052;
	mov.f32 	%f1476, 0f00000000;
	mov.f32 	%f1477, %f1476;
	mov.f32 	%f1478, %f1476;
	mov.f32 	%f1479, %f1476;
	mov.f32 	%f1480, %f1476;
	mov.f32 	%f1481, %f1476;
	mov.f32 	%f1482, %f1476;
	mov.f32 	%f1483, %f1476;
	@%p5 bra 	$L__BB27_10;
	cvt.s64.s32 	%rd238, %r1058;
	mov.u32 	%r515, %tid.x;
	shl.b32 	%r516, %r515, 3;
	cvt.u64.u32 	%rd239, %r516;
	mad.lo.s64 	%rd240, %rd10, %rd238, %rd239;
	add.s64 	%rd241, %rd240, 3584;
	shr.s64 	%rd242, %rd241, 63;
	shr.u64 	%rd243, %rd242, 61;
	add.s64 	%rd244, %rd241, %rd243;
	cvta.to.global.u64 	%rd245, %rd7;
	shl.b64 	%rd246, %rd244, 1;
	and.b64  	%rd247, %rd246, -16;
	add.s64 	%rd248, %rd245, %rd247;
	ld.global.v2.u64 	{%rd249, %rd250}, [%rd248];
	mov.b64 	{%r496, %r502}, %rd250;
	mov.b64 	{%r484, %r490}, %rd249;
	cvta.to.global.u64 	%rd251, %rd8;
	mul.wide.u32 	%rd252, %r516, 2;
	add.s64 	%rd253, %rd251, %rd252;
	ld.global.v2.u64 	{%rd254, %rd255}, [%rd253+7168];
	mov.b64 	{%r500, %r506}, %rd255;
	mov.b64 	{%r488, %r494}, %rd254;
	cvta.to.global.u64 	%rd256, %rd9;
	add.s64 	%rd257, %rd256, %rd247;
	ld.global.v2.u64 	{%rd258, %rd259}, [%rd257];
	mov.b64 	{%r497, %r503}, %rd259;
	mov.b64 	{%r485, %r491}, %rd258;
	// begin inline asm
	{add.f16x2 %r483,%r484,%r485;
}
	// end inline asm
	// begin inline asm
	{add.f16x2 %r486,%r483,%r488;
}
	// end inline asm
	// begin inline asm
	{add.f16x2 %r489,%r490,%r491;
}
	// end inline asm
	// begin inline asm
	{add.f16x2 %r492,%r489,%r494;
}
	// end inline asm
	// begin inline asm
	{add.f16x2 %r495,%r496,%r497;
}
	// end inline asm
	// begin inline asm
	{add.f16x2 %r498,%r495,%r500;
}
	// end inline asm
	// begin inline asm
	{add.f16x2 %r501,%r502,%r503;
}
	// end inline asm
	// begin inline asm
	{add.f16x2 %r504,%r501,%r506;
}
	// end inline asm
	// begin inline asm
	{.reg .f16 low,high;
  mov.b32 {low,high},%r486;
  cvt.f32.f16 %f1483, low;}

	// end inline asm
	// begin inline asm
	{.reg .f16 low,high;
  mov.b32 {low,high},%r486;
  cvt.f32.f16 %f1482, high;}

	// end inline asm
	// begin inline asm
	{.reg .f16 low,high;
  mov.b32 {low,high},%r492;
  cvt.f32.f16 %f1481, low;}

	// end inline asm
	// begin inline asm
	{.reg .f16 low,high;
  mov.b32 {low,high},%r492;
  cvt.f32.f16 %f1480, high;}

	// end inline asm
	// begin inline asm
	{.reg .f16 low,high;
  mov.b32 {low,high},%r498;
  cvt.f32.f16 %f1479, low;}

	// end inline asm
	// begin inline asm
	{.reg .f16 low,high;
  mov.b32 {low,high},%r498;
  cvt.f32.f16 %f1478, high;}

	// end inline asm
	// begin inline asm
	{.reg .f16 low,high;
  mov.b32 {low,high},%r504;
  cvt.f32.f16 %f1477, low;}

	// end inline asm
	// begin inline asm
	{.reg .f16 low,high;
  mov.b32 {low,high},%r504;
  cvt.f32.f16 %f1476, high;}

	// end inline asm
	add.f32 	%f1045, %f1475, 0f3F800000;
	sub.f32 	%f1046, %f1483, %f1473;
	div.approx.f32 	%f1047, %f1046, %f1045;
	add.f32 	%f1048, %f1473, %f1047;
	sub.f32 	%f1049, %f1483, %f1048;
	fma.rn.f32 	%f1050, %f1046, %f1049, %f1474;
	add.f32 	%f1051, %f1045, 0f3F800000;
	sub.f32 	%f1052, %f1482, %f1048;
	div.approx.f32 	%f1053, %f1052, %f1051;
	add.f32 	%f1054, %f1048, %f1053;
	sub.f32 	%f1055, %f1482, %f1054;
	fma.rn.f32 	%f1056, %f1052, %f1055, %f1050;
	add.f32 	%f1057, %f1051, 0f3F800000;
	sub.f32 	%f1058, %f1481, %f1054;
	div.approx.f32 	%f1059, %f1058, %f1057;
	add.f32 	%f1060, %f1054, %f1059;
	sub.f32 	%f1061, %f1481, %f1060;
	fma.rn.f32 	%f1062, %f1058, %f1061, %f1056;
	add.f32 	%f1063, %f1057, 0f3F800000;
	sub.f32 	%f1064, %f1480, %f1060;
	div.approx.f32 	%f1065, %f1064, %f1063;
	add.f32 	%f1066, %f1060, %f1065;
	sub.f32 	%f1067, %f1480, %f1066;
	fma.rn.f32 	%f1068, %f1064, %f1067, %f1062;
	add.f32 	%f1069, %f1063, 0f3F800000;
	sub.f32 	%f1070, %f1479, %f1066;
	div.approx.f32 	%f1071, %f1070, %f1069;
	add.f32 	%f1072, %f1066, %f1071;
	sub.f32 	%f1073, %f1479, %f1072;
	fma.rn.f32 	%f1074, %f1070, %f1073, %f1068;
	add.f32 	%f1075, %f1069, 0f3F800000;
	sub.f32 	%f1076, %f1478, %f1072;
	div.approx.f32 	%f1077, %f1076, %f1075;
	add.f32 	%f1078, %f1072, %f1077;
	sub.f32 	%f1079, %f1478, %f1078;
	fma.rn.f32 	%f1080, %f1076, %f1079, %f1074;
	add.f32 	%f1081, %f1075, 0f3F800000;
	sub.f32 	%f1082, %f1477, %f1078;
	div.approx.f32 	%f1083, %f1082, %f1081;
	add.f32 	%f1084, %f1078, %f1083;
	sub.f32 	%f1085, %f1477, %f1084;
	fma.rn.f32 	%f1086, %f1082, %f1085, %f1080;
	add.f32 	%f1475, %f1081, 0f3F800000;
	sub.f32 	%f1087, %f1476, %f1084;
	div.approx.f32 	%f1088, %f1087, %f1475;
	add.f32 	%f1473, %f1084, %f1088;
	sub.f32 	%f1089, %f1476, %f1473;
	fma.rn.f32 	%f1474, %f1087, %f1089, %f1086;
$L__BB27_10:
	ld.param.u32 	%r1053, [_Z17LayerNormWarpImplI19BiasAddResidualLoadI6__halffE11AffineStoreIfS1_EfLi8ELi128ELi96ELi32ELi1ELb1EEvT_T0_iidPT1_S8__param_3];
	mov.u32 	%r517, %tid.x;
	shl.b32 	%r518, %r517, 3;
	add.s32 	%r519, %r518, 3840;
	setp.ge.s32 	%p6, %r519, %r1053;
	mov.f32 	%f1487, 0f00000000;
	mov.f32 	%f1488, %f1487;
	mov.f32 	%f1489, %f1487;
	mov.f32 	%f1490, %f1487;
	mov.f32 	%f1491, %f1487;
	mov.f32 	%f1492, %f1487;
	mov.f32 	%f1493, %f1487;
	mov.f32 	%f1494, %f1487;
	@%p6 bra 	$L__BB27_12;
	cvt.s64.s32 	%rd260, %r1058;
	mov.u32 	%r552, %tid.x;
	shl.b32 	%r553, %r552, 3;
	cvt.u64.u32 	%rd261, %r553;
	mad.lo.s64 	%rd262, %rd10, %rd260, %rd261;
	add.s64 	%rd263, %rd262, 3840;
	shr.s64 	%rd264, %rd263, 63;
	shr.u64 	%rd265, %rd264, 61;
	add.s64 	%rd266, %rd263, %rd265;
	cvta.to.global.u64 	%rd267, %rd7;
	shl.b64 	%rd268, %rd266, 1;
	and.b64  	%rd269, %rd268, -16;
	add.s64 	%rd270, %rd267, %rd269;
	ld.global.v2.u64 	{%rd271, %rd272}, [%rd270];
	mov.b64 	{%r533, %r539}, %rd272;
	mov.b64 	{%r521, %r527}, %rd271;
	cvta.to.global.u64 	%rd273, %rd8;
	mul.wide.u32 	%rd274, %r553, 2;
	add.s64 	%rd275, %rd273, %rd274;
	ld.global.v2.u64 	{%rd276, %rd277}, [%rd275+7680];
	mov.b64 	{%r537, %r543}, %rd277;
	mov.b64 	{%r525, %r531}, %rd276;
	cvta.to.global.u64 	%rd278, %rd9;
	add.s64 	%rd279, %rd278, %rd269;
	ld.global.v2.u64 	{%rd280, %rd281}, [%rd279];
	mov.b64 	{%r534, %r540}, %rd281;
	mov.b64 	{%r522, %r528}, %rd280;
	// begin inline asm
	{add.f16x2 %r520,%r521,%r522;
}
	// end inline asm
	// begin inline asm
	{add.f16x2 %r523,%r520,%r525;
}
	// end inline asm
	// begin inline asm
	{add.f16x2 %r526,%r527,%r528;
}
	// end inline asm
	// begin inline asm
	{add.f16x2 %r529,%r526,%r531;
}
	// end inline asm
	// begin inline asm
	{add.f16x2 %r532,%r533,%r534;
}
	// end inline asm
	// begin inline asm
	{add.f16x2 %r535,%r532,%r537;
}
	// end inline asm
	// begin inline asm
	{add.f16x2 %r538,%r539,%r540;
}
	// end inline asm
	// begin inline asm
	{add.f16x2 %r541,%r538,%r543;
}
	// end inline asm
	// begin inline asm
	{.reg .f16 low,high;
  mov.b32 {low,high},%r523;
  cvt.f32.f16 %f1494, low;}

	// end inline asm
	// begin inline asm
	{.reg .f16 low,high;
  mov.b32 {low,high},%r523;
  cvt.f32.f16 %f1493, high;}

	// end inline asm
	// begin inline asm
	{.reg .f16 low,high;
  mov.b32 {low,high},%r529;
  cvt.f32.f16 %f1492, low;}

	// end inline asm
	// begin inline asm
	{.reg .f16 low,high;
  mov.b32 {low,high},%r529;
  cvt.f32.f16 %f1491, high;}

	// end inline asm
	// begin inline asm
	{.reg .f16 low,high;
  mov.b32 {low,high},%r535;
  cvt.f32.f16 %f1490, low;}

	// end inline asm
	// begin inline asm
	{.reg .f16 low,high;
  mov.b32 {low,high},%r535;
  cvt.f32.f16 %f1489, high;}

	// end inline asm
	// begin inline asm
	{.reg .f16 low,high;
  mov.b32 {low,high},%r541;
  cvt.f32.f16 %f1488, low;}

	// end inline asm
	// begin inline asm
	{.reg .f16 low,high;
  mov.b32 {low,high},%r541;
  cvt.f32.f16 %f1487, high;}

	// end inline asm
	add.f32 	%f1099, %f1475, 0f3F800000;
	sub.f32 	%f1100, %f1494, %f1473;
	div.approx.f32 	%f1101, %f1100, %f1099;
	add.f32 	%f1102, %f1473, %f1101;
	sub.f32 	%f1103, %f1494, %f1102;
	fma.rn.f32 	%f1104, %f1100, %f1103, %f1474;
	add.f32 	%f1105, %f1099, 0f3F800000;
	sub.f32 	%f1106, %f1493, %f1102;
	div.approx.f32 	%f1107, %f1106, %f1105;
	add.f32 	%f1108, %f1102, %f1107;
	sub.f32 	%f1109, %f1493, %f1108;
	fma.rn.f32 	%f1110, %f1106, %f1109, %f1104;
	add.f32 	%f1111, %f1105, 0f3F800000;
	sub.f32 	%f1112, %f1492, %f1108;
	div.approx.f32 	%f1113, %f1112, %f1111;
	add.f32 	%f1114, %f1108, %f1113;
	sub.f32 	%f1115, %f1492, %f1114;
	fma.rn.f32 	%f1116, %f1112, %f1115, %f1110;
	add.f32 	%f1117, %f1111, 0f3F800000;
	sub.f32 	%f1118, %f1491, %f1114;
	div.approx.f32 	%f1119, %f1118, %f1117;
	add.f32 	%f1120, %f1114, %f1119;
	sub.f32 	%f1121, %f1491, %f1120;
	fma.rn.f32 	%f1122, %f1118, %f1121, %f1116;
	add.f32 	%f1123, %f1117, 0f3F800000;
	sub.f32 	%f1124, %f1490, %f1120;
	div.approx.f32 	%f1125, %f1124, %f1123;
	add.f32 	%f1126, %f1120, %f1125;
	sub.f32 	%f1127, %f1490, %f1126;
	fma.rn.f32 	%f1128, %f1124, %f1127, %f1122;
	add.f32 	%f1129, %f1123, 0f3F800000;
	sub.f32 	%f1130, %f1489, %f1126;
	div.approx.f32 	%f1131, %f1130, %f1129;
	add.f32 	%f1132, %f1126, %f1131;
	sub.f32 	%f1133, %f1489, %f1132;
	fma.rn.f32 	%f1134, %f1130, %f1133, %f1128;
	add.f32 	%f1135, %f1129, 0f3F800000;
	sub.f32 	%f1136, %f1488, %f1132;
	div.approx.f32 	%f1137, %f1136, %f1135;
	add.f32 	%f1138, %f1132, %f1137;
	sub.f32 	%f1139, %f1488, %f1138;
	fma.rn.f32 	%f1140, %f1136, %f1139, %f1134;
	add.f32 	%f1475, %f1135, 0f3F800000;
	sub.f32 	%f1141, %f1487, %f1138;
	div.approx.f32 	%f1142, %f1141, %f1475;
	add.f32 	%f1473, %f1138, %f1142;
	sub.f32 	%f1143, %f1487, %f1473;
	fma.rn.f32 	%f1474, %f1141, %f1143, %f1140;
$L__BB27_12:
	mov.b32 	%r554, %f1473;
	shfl.sync.down.b32	%r3|%p7, %r554, 16, 31, -1;
	mov.b32 	%r555, %f1474;
	shfl.sync.down.b32	%r4|%p8, %r555, 16, 31, -1;
	mov.b32 	%r556, %f1475;
	shfl.sync.down.b32	%r557|%p9, %r556, 16, 31, -1;
	mov.b32 	%f186, %r557;
	setp.eq.f32 	%p10, %f186, 0f00000000;
	@%p10 bra 	$L__BB27_14;
	mov.b32 	%f1144, %r4;
	mov.b32 	%f1145, %r3;
	add.f32 	%f187, %f1475, %f186;
	div.approx.f32 	%f1146, %f186, %f187;
	sub.f32 	%f1147, %f1145, %f1473;
	fma.rn.f32 	%f1473, %f1147, %f1146, %f1473;
	mul.f32 	%f1148, %f1147, %f1147;
	mul.f32 	%f1149, %f1475, %f1148;
	fma.rn.f32 	%f1150, %f1149, %f1146, %f1144;
	add.f32 	%f1474, %f1474, %f1150;
	mov.f32 	%f1475, %f187;
$L__BB27_14:
	mov.b32 	%r558, %f1473;
	shfl.sync.down.b32	%r5|%p11, %r558, 8, 31, -1;
	mov.b32 	%r559, %f1474;
	shfl.sync.down.b32	%r6|%p12, %r559, 8, 31, -1;
	mov.b32 	%r560, %f1475;
	shfl.sync.down.b32	%r561|%p13, %r560, 8, 31, -1;
	mov.b32 	%f193, %r561;
	setp.eq.f32 	%p14, %f193, 0f00000000;
	@%p14 bra 	$L__BB27_16;
	mov.b32 	%f1151, %r6;
	mov.b32 	%f1152, %r5;
	add.f32 	%f194, %f1475, %f193;
	div.approx.f32 	%f1153, %f193, %f194;
	sub.f32 	%f1154, %f1152, %f1473;
	fma.rn.f32 	%f1473, %f1154, %f1153, %f1473;
	mul.f32 	%f1155, %f1154, %f1154;
	mul.f32 	%f1156, %f1475, %f1155;
	fma.rn.f32 	%f1157, %f1156, %f1153, %f1151;
	add.f32 	%f1474, %f1474, %f1157;
	mov.f32 	%f1475, %f194;
$L__BB27_16:
	mov.b32 	%r562, %f1473;
	shfl.sync.down.b32	%r7|%p15, %r562, 4, 31, -1;
	mov.b32 	%r563, %f1474;
	shfl.sync.down.b32	%r8|%p16, %r563, 4, 31, -1;
	mov.b32 	%r564, %f1475;
	shfl.sync.down.b32	%r565|%p17, %r564, 4, 31, -1;
	mov.b32 	%f200, %r565;
	setp.eq.f32 	%p18, %f200, 0f00000000;
	@%p18 bra 	$L__BB27_18;
	mov.b32 	%f1158, %r8;
	mov.b32 	%f1159, %r7;
	add.f32 	%f201, %f1475, %f200;
	div.approx.f32 	%f1160, %f200, %f201;
	sub.f32 	%f1161, %f1159, %f1473;
	fma.rn.f32 	%f1473, %f1161, %f1160, %f1473;
	mul.f32 	%f1162, %f1161, %f1161;
	mul.f32 	%f1163, %f1475, %f1162;
	fma.rn.f32 	%f1164, %f1163, %f1160, %f1158;
	add.f32 	%f1474, %f1474, %f1164;
	mov.f32 	%f1475, %f201;
$L__BB27_18:
	mov.b32 	%r566, %f1473;
	shfl.sync.down.b32	%r9|%p19, %r566, 2, 31, -1;
	mov.b32 	%r567, %f1474;
	shfl.sync.down.b32	%r10|%p20, %r567, 2, 31, -1;
	mov.b32 	%r568, %f1475;
	shfl.sync.down.b32	%r569|%p21, %r568, 2, 31, -1;
	mov.b32 	%f207, %r569;
	setp.eq.f32 	%p22, %f207, 0f00000000;
	@%p22 bra 	$L__BB27_20;
	mov.b32 	%f1165, %r10;
	mov.b32 	%f1166, %r9;
	add.f32 	%f208, %f1475, %f207;
	div.approx.f32 	%f1167, %f207, %f208;
	sub.f32 	%f1168, %f1166, %f1473;
	fma.rn.f32 	%f1473, %f1168, %f1167, %f1473;
	mul.f32 	%f1169, %f1168, %f1168;
	mul.f32 	%f1170, %f1475, %f1169;
	fma.rn.f32 	%f1171, %f1170, %f1167, %f1165;
	add.f32 	%f1474, %f1474, %f1171;
	mov.f32 	%f1475, %f208;
$L__BB27_20:
	mov.b32 	%r570, %f1473;
	shfl.sync.down.b32	%r11|%p23, %r570, 1, 31, -1;
	mov.b32 	%r571, %f1474;
	shfl.sync.down.b32	%r12|%p24, %r571, 1, 31, -1;
	mov.b32 	%r572, %f1475;
	shfl.sync.down.b32	%r573|%p25, %r572, 1, 31, -1;
	mov.b32 	%f214, %r573;
	setp.eq.f32 	%p26, %f214, 0f00000000;
	@%p26 bra 	$L__BB27_22;
	mov.b32 	%f1172, %r12;
	mov.b32 	%f1173, %r11;
	add.f32 	%f215, %f1475, %f214;
	div.approx.f32 	%f1174, %f214, %f215;
	sub.f32 	%f1175, %f1173, %f1473;
	fma.rn.f32 	%f1473, %f1175, %f1174, %f1473;
	mul.f32 	%f1176, %f1175, %f1175;
	mul.f32 	%f1177, %f1475, %f1176;
	fma.rn.f32 	%f1178, %f1177, %f1174, %f1172;
	add.f32 	%f1474, %f1474, %f1178;
	mov.f32 	%f1475, %f215;
$L__BB27_22:
	ld.param.f64 	%fd2, [_Z17LayerNormWarpImplI19BiasAddResidualLoadI6__halffE11AffineStoreIfS1_EfLi8ELi128ELi96ELi32ELi1ELb1EEvT_T0_iidPT1_S8__param_4];
	mov.b32 	%r574, %f1473;
	shfl.sync.idx.b32	%r13|%p27, %r574, 0, 31, -1;
	mov.b32 	%r575, %f1474;
	shfl.sync.idx.b32	%r576|%p28, %r575, 0, 31, -1;
	mov.b32 	%r577, %f1475;
	shfl.sync.idx.b32	%r578|%p29, %r577, 0, 31, -1;
	mov.b32 	%f1179, %r576;
	mov.b32 	%f1180, %r578;
	div.approx.f32 	%f1181, %f1179, %f1180;
	max.f32 	%f1182, %f1181, 0f00000000;
	cvt.rn.f32.f64 	%f1183, %fd2;
	add.f32 	%f1184, %f1182, %f1183;
	abs.f32 	%f221, %f1184;
	setp.lt.f32 	%p30, %f221, 0f00800000;
	mul.f32 	%f1185, %f1184, 0f4B800000;
	selp.f32 	%f222, %f1185, %f1184, %p30;
	mov.b32 	%r14, %f222;
	add.s32 	%r579, %r14, -8388608;
	setp.gt.u32 	%p31, %r579, 2130706431;
	@%p31 bra 	$L__BB27_24;
	and.b32  	%r580, %r14, 16777215;
	or.b32  	%r581, %r580, 1056964608;
	mov.b32 	%f1186, %r581;
	sub.s32 	%r582, %r581, %r14;
	add.s32 	%r583, %r582, 201326592;
	selp.b32 	%r584, %r583, %r582, %p30;
	rsqrt.approx.ftz.f32 	%f1187, %f1186;
	mul.f32 	%f1188, %f1187, %f1187;
	neg.f32 	%f1189, %f1188;
	fma.rn.f32 	%f1190, %f1187, %f1187, %f1189;
	neg.f32 	%f1191, %f1186;
	fma.rn.f32 	%f1192, %f1188, %f1191, 0f3F800000;
	fma.rn.f32 	%f1193, %f1190, %f1191, %f1192;
	fma.rn.f32 	%f1194, %f1193, 0f3EC00000, 0f3F000000;
	mul.f32 	%f1195, %f1187, %f1193;
	fma.rn.f32 	%f1196, %f1194, %f1195, %f1187;
	shr.s32 	%r585, %r584, 1;
	mov.b32 	%r586, %f1196;
	add.s32 	%r587, %r585, %r586;
	mov.b32 	%f1513, %r587;
	bra.uni 	$L__BB27_25;
$L__BB27_24:
	rsqrt.approx.ftz.f32 	%f1513, %f222;
$L__BB27_25:
	mov.u32 	%r588, %tid.x;
	setp.ne.s32 	%p33, %r588, 0;
	@%p33 bra 	$L__BB27_27;
	ld.param.u64 	%rd467, [_Z17LayerNormWarpImplI19BiasAddResidualLoadI6__halffE11AffineStoreIfS1_EfLi8ELi128ELi96ELi32ELi1ELb1EEvT_T0_iidPT1_S8__param_6];
	ld.param.u64 	%rd466, [_Z17LayerNormWarpImplI19BiasAddResidualLoadI6__halffE11AffineStoreIfS1_EfLi8ELi128ELi96ELi32ELi1ELb1EEvT_T0_iidPT1_S8__param_5];
	cvta.to.global.u64 	%rd282, %rd466;
	mul.wide.s32 	%rd283, %r1058, 4;
	add.s64 	%rd284, %rd282, %rd283;
	st.global.u32 	[%rd284], %r13;
	cvta.to.global.u64 	%rd285, %rd467;
	add.s64 	%rd286, %rd285, %rd283;
	st.global.f32 	[%rd286], %f1513;
$L__BB27_27:
	ld.param.u32 	%r1054, [_Z17LayerNormWarpImplI19BiasAddResidualLoadI6__halffE11AffineStoreIfS1_EfLi8ELi128ELi96ELi32ELi1ELb1EEvT_T0_iidPT1_S8__param_3];
	mov.b32 	%f1293, %r13;
	mov.u32 	%r15, %tid.x;
	shl.b32 	%r925, %r15, 3;
	add.s32 	%r926, %r925, 3072;
	setp.ge.s32 	%p34, %r926, %r1054;
	sub.f32 	%f1294, %f258, %f1293;
	mul.f32 	%f1197, %f1513, %f1294;
	sub.f32 	%f1295, %f259, %f1293;
	mul.f32 	%f1198, %f1513, %f1295;
	sub.f32 	%f1296, %f260, %f1293;
	mul.f32 	%f1199, %f1513, %f1296;
	sub.f32 	%f1297, %f261, %f1293;
	mul.f32 	%f1200, %f1513, %f1297;
	sub.f32 	%f1298, %f262, %f1293;
	mul.f32 	%f1201, %f1513, %f1298;
	sub.f32 	%f1299, %f263, %f1293;
	mul.f32 	%f1202, %f1513, %f1299;
	sub.f32 	%f1300, %f264, %f1293;
	mul.f32 	%f1203, %f1513, %f1300;
	sub.f32 	%f1301, %f265, %f1293;
	mul.f32 	%f1204, %f1513, %f1301;
	sub.f32 	%f1302, %f266, %f1293;
	mul.f32 	%f1205, %f1513, %f1302;
	sub.f32 	%f1303, %f267, %f1293;
	mul.f32 	%f1206, %f1513, %f1303;
	sub.f32 	%f1304, %f268, %f1293;
	mul.f32 	%f1207, %f1513, %f1304;
	sub.f32 	%f1305, %f269, %f1293;
	mul.f32 	%f1208, %f1513, %f1305;
	sub.f32 	%f1306, %f270, %f1293;
	mul.f32 	%f1209, %f1513, %f1306;
	sub.f32 	%f1307, %f271, %f1293;
	mul.f32 	%f1210, %f1513, %f1307;
	sub.f32 	%f1308, %f272, %f1293;
	mul.f32 	%f1211, %f1513, %f1308;
	sub.f32 	%f1309, %f273, %f1293;
	mul.f32 	%f1212, %f1513, %f1309;
	sub.f32 	%f1310, %f274, %f1293;
	mul.f32 	%f1213, %f1513, %f1310;
	sub.f32 	%f1311, %f275, %f1293;
	mul.f32 	%f1214, %f1513, %f1311;
	sub.f32 	%f1312, %f276, %f1293;
	mul.f32 	%f1215, %f1513, %f1312;
	sub.f32 	%f1313, %f277, %f1293;
	mul.f32 	%f1216, %f1513, %f1313;
	sub.f32 	%f1314, %f278, %f1293;
	mul.f32 	%f1217, %f1513, %f1314;
	sub.f32 	%f1315, %f279, %f1293;
	mul.f32 	%f1218, %f1513, %f1315;
	sub.f32 	%f1316, %f280, %f1293;
	mul.f32 	%f1219, %f1513, %f1316;
	sub.f32 	%f1317, %f281, %f1293;
	mul.f32 	%f1220, %f1513, %f1317;
	sub.f32 	%f1318, %f282, %f1293;
	mul.f32 	%f1221, %f1513, %f1318;
	sub.f32 	%f1319, %f283, %f1293;
	mul.f32 	%f1222, %f1513, %f1319;
	sub.f32 	%f1320, %f284, %f1293;
	mul.f32 	%f1223, %f1513, %f1320;
	sub.f32 	%f1321, %f285, %f1293;
	mul.f32 	%f1224, %f1513, %f1321;
	sub.f32 	%f1322, %f286, %f1293;
	mul.f32 	%f1225, %f1513, %f1322;
	sub.f32 	%f1323, %f287, %f1293;
	mul.f32 	%f1226, %f1513, %f1323;
	sub.f32 	%f1324, %f288, %f1293;
	mul.f32 	%f1227, %f1513, %f1324;
	sub.f32 	%f1325, %f289, %f1293;
	mul.f32 	%f1228, %f1513, %f1325;
	sub.f32 	%f1326, %f290, %f1293;
	mul.f32 	%f1229, %f1513, %f1326;
	sub.f32 	%f1327, %f291, %f1293;
	mul.f32 	%f1230, %f1513, %f1327;
	sub.f32 	%f1328, %f292, %f1293;
	mul.f32 	%f1231, %f1513, %f1328;
	sub.f32 	%f1329, %f293, %f1293;
	mul.f32 	%f1232, %f1513, %f1329;
	sub.f32 	%f1330, %f294, %f1293;
	mul.f32 	%f1233, %f1513, %f1330;
	sub.f32 	%f1331, %f295, %f1293;
	mul.f32 	%f1234, %f1513, %f1331;
	sub.f32 	%f1332, %f296, %f1293;
	mul.f32 	%f1235, %f1513, %f1332;
	sub.f32 	%f1333, %f297, %f1293;
	mul.f32 	%f1236, %f1513, %f1333;
	sub.f32 	%f1334, %f298, %f1293;
	mul.f32 	%f1237, %f1513, %f1334;
	sub.f32 	%f1335, %f299, %f1293;
	mul.f32 	%f1238, %f1513, %f1335;
	sub.f32 	%f1336, %f300, %f1293;
	mul.f32 	%f1239, %f1513, %f1336;
	sub.f32 	%f1337, %f301, %f1293;
	mul.f32 	%f1240, %f1513, %f1337;
	sub.f32 	%f1338, %f302, %f1293;
	mul.f32 	%f1241, %f1513, %f1338;
	sub.f32 	%f1339, %f303, %f1293;
	mul.f32 	%f1242, %f1513, %f1339;
	sub.f32 	%f1340, %f304, %f1293;
	mul.f32 	%f1243, %f1513, %f1340;
	sub.f32 	%f1341, %f305, %f1293;
	mul.f32 	%f1244, %f1513, %f1341;
	sub.f32 	%f1342, %f306, %f1293;
	mul.f32 	%f1245, %f1513, %f1342;
	sub.f32 	%f1343, %f307, %f1293;
	mul.f32 	%f1246, %f1513, %f1343;
	sub.f32 	%f1344, %f308, %f1293;
	mul.f32 	%f1247, %f1513, %f1344;
	sub.f32 	%f1345, %f309, %f1293;
	mul.f32 	%f1248, %f1513, %f1345;
	sub.f32 	%f1346, %f310, %f1293;
	mul.f32 	%f1249, %f1513, %f1346;
	sub.f32 	%f1347, %f311, %f1293;
	mul.f32 	%f1250, %f1513, %f1347;
	sub.f32 	%f1348, %f312, %f1293;
	mul.f32 	%f1251, %f1513, %f1348;
	sub.f32 	%f1349, %f313, %f1293;
	mul.f32 	%f1252, %f1513, %f1349;
	sub.f32 	%f1350, %f314, %f1293;
	mul.f32 	%f1253, %f1513, %f1350;
	sub.f32 	%f1351, %f315, %f1293;
	mul.f32 	%f1254, %f1513, %f1351;
	sub.f32 	%f1352, %f316, %f1293;
	mul.f32 	%f1255, %f1513, %f1352;
	sub.f32 	%f1353, %f317, %f1293;
	mul.f32 	%f1256, %f1513, %f1353;
	sub.f32 	%f1354, %f318, %f1293;
	mul.f32 	%f1257, %f1513, %f1354;
	sub.f32 	%f1355, %f319, %f1293;
	mul.f32 	%f1258, %f1513, %f1355;
	sub.f32 	%f1356, %f320, %f1293;
	mul.f32 	%f1259, %f1513, %f1356;
	sub.f32 	%f1357, %f321, %f1293;
	mul.f32 	%f1260, %f1513, %f1357;
	sub.f32 	%f1358, %f322, %f1293;
	mul.f32 	%f1261, %f1513, %f1358;
	sub.f32 	%f1359, %f323, %f1293;
	mul.f32 	%f1262, %f1513, %f1359;
	sub.f32 	%f1360, %f324, %f1293;
	mul.f32 	%f1263, %f1513, %f1360;
	sub.f32 	%f1361, %f325, %f1293;
	mul.f32 	%f1264, %f1513, %f1361;
	sub.f32 	%f1362, %f326, %f1293;
	mul.f32 	%f1265, %f1513, %f1362;
	sub.f32 	%f1363, %f327, %f1293;
	mul.f32 	%f1266, %f1513, %f1363;
	sub.f32 	%f1364, %f328, %f1293;
	mul.f32 	%f1267, %f1513, %f1364;
	sub.f32 	%f1365, %f329, %f1293;
	mul.f32 	%f1268, %f1513, %f1365;
	sub.f32 	%f1366, %f330, %f1293;
	mul.f32 	%f1269, %f1513, %f1366;
	sub.f32 	%f1367, %f331, %f1293;
	mul.f32 	%f1270, %f1513, %f1367;
	sub.f32 	%f1368, %f332, %f1293;
	mul.f32 	%f1271, %f1513, %f1368;
	sub.f32 	%f1369, %f333, %f1293;
	mul.f32 	%f1272, %f1513, %f1369;
	sub.f32 	%f1370, %f334, %f1293;
	mul.f32 	%f1273, %f1513, %f1370;
	sub.f32 	%f1371, %f335, %f1293;
	mul.f32 	%f1274, %f1513, %f1371;
	sub.f32 	%f1372, %f336, %f1293;
	mul.f32 	%f1275, %f1513, %f1372;
	sub.f32 	%f1373, %f337, %f1293;
	mul.f32 	%f1276, %f1513, %f1373;
	sub.f32 	%f1374, %f338, %f1293;
	mul.f32 	%f1277, %f1513, %f1374;
	sub.f32 	%f1375, %f339, %f1293;
	mul.f32 	%f1278, %f1513, %f1375;
	sub.f32 	%f1376, %f340, %f1293;
	mul.f32 	%f1279, %f1513, %f1376;
	sub.f32 	%f1377, %f341, %f1293;
	mul.f32 	%f1280, %f1513, %f1377;
	sub.f32 	%f1378, %f342, %f1293;
	mul.f32 	%f1281, %f1513, %f1378;
	sub.f32 	%f1379, %f343, %f1293;
	mul.f32 	%f1282, %f1513, %f1379;
	sub.f32 	%f1380, %f344, %f1293;
	mul.f32 	%f1283, %f1513, %f1380;
	sub.f32 	%f1381, %f345, %f1293;
	mul.f32 	%f1284, %f1513, %f1381;
	sub.f32 	%f1382, %f346, %f1293;
	mul.f32 	%f1285, %f1513, %f1382;
	sub.f32 	%f1383, %f347, %f1293;
	mul.f32 	%f1286, %f1513, %f1383;
	sub.f32 	%f1384, %f348, %f1293;
	mul.f32 	%f1287, %f1513, %f1384;
	sub.f32 	%f1385, %f349, %f1293;
	mul.f32 	%f1288, %f1513, %f1385;
	sub.f32 	%f1386, %f350, %f1293;
	mul.f32 	%f1289, %f1513, %f1386;
	sub.f32 	%f1387, %f351, %f1293;
	mul.f32 	%f1290, %f1513, %f1387;
	sub.f32 	%f1388, %f352, %f1293;
	mul.f32 	%f1291, %f1513, %f1388;
	sub.f32 	%f1389, %f353, %f1293;
	mul.f32 	%f1292, %f1513, %f1389;
	sub.f32 	%f1390, %f1461, %f1293;
	mul.f32 	%f226, %f1513, %f1390;
	sub.f32 	%f1391, %f1460, %f1293;
	mul.f32 	%f227, %f1513, %f1391;
	sub.f32 	%f1392, %f1459, %f1293;
	mul.f32 	%f228, %f1513, %f1392;
	sub.f32 	%f1393, %f1458, %f1293;
	mul.f32 	%f229, %f1513, %f1393;
	sub.f32 	%f1394, %f1457, %f1293;
	mul.f32 	%f230, %f1513, %f1394;
	sub.f32 	%f1395, %f1456, %f1293;
	mul.f32 	%f231, %f1513, %f1395;
	sub.f32 	%f1396, %f1455, %f1293;
	mul.f32 	%f232, %f1513, %f1396;
	sub.f32 	%f1397, %f1454, %f1293;
	mul.f32 	%f233, %f1513, %f1397;
	sub.f32 	%f1398, %f1472, %f1293;
	mul.f32 	%f234, %f1513, %f1398;
	sub.f32 	%f1399, %f1471, %f1293;
	mul.f32 	%f235, %f1513, %f1399;
	sub.f32 	%f1400, %f1470, %f1293;
	mul.f32 	%f236, %f1513, %f1400;
	sub.f32 	%f1401, %f1469, %f1293;
	mul.f32 	%f237, %f1513, %f1401;
	sub.f32 	%f1402, %f1468, %f1293;
	mul.f32 	%f238, %f1513, %f1402;
	sub.f32 	%f1403, %f1467, %f1293;
	mul.f32 	%f239, %f1513, %f1403;
	sub.f32 	%f1404, %f1466, %f1293;
	mul.f32 	%f240, %f1513, %f1404;
	sub.f32 	%f1405, %f1465, %f1293;
	mul.f32 	%f241, %f1513, %f1405;
	sub.f32 	%f1406, %f1483, %f1293;
	mul.f32 	%f242, %f1513, %f1406;
	sub.f32 	%f1407, %f1482, %f1293;
	mul.f32 	%f243, %f1513, %f1407;
	sub.f32 	%f1408, %f1481, %f1293;
	mul.f32 	%f244, %f1513, %f1408;
	sub.f32 	%f1409, %f1480, %f1293;
	mul.f32 	%f245, %f1513, %f1409;
	sub.f32 	%f1410, %f1479, %f1293;
	mul.f32 	%f246, %f1513, %f1410;
	sub.f32 	%f1411, %f1478, %f1293;
	mul.f32 	%f247, %f1513, %f1411;
	sub.f32 	%f1412, %f1477, %f1293;
	mul.f32 	%f248, %f1513, %f1412;
	sub.f32 	%f1413, %f1476, %f1293;
	mul.f32 	%f249, %f1513, %f1413;
	sub.f32 	%f1414, %f1494, %f1293;
	mul.f32 	%f250, %f1513, %f1414;
	sub.f32 	%f1415, %f1493, %f1293;
	mul.f32 	%f251, %f1513, %f1415;
	sub.f32 	%f1416, %f1492, %f1293;
	mul.f32 	%f252, %f1513, %f1416;
	sub.f32 	%f1417, %f1491, %f1293;
	mul.f32 	%f253, %f1513, %f1417;
	sub.f32 	%f1418, %f1490, %f1293;
	mul.f32 	%f254, %f1513, %f1418;
	sub.f32 	%f1419, %f1489, %f1293;
	mul.f32 	%f255, %f1513, %f1419;
	sub.f32 	%f1420, %f1488, %f1293;
	mul.f32 	%f256, %f1513, %f1420;
	sub.f32 	%f1421, %f1487, %f1293;
	mul.f32 	%f257, %f1513, %f1421;
	cvt.s64.s32 	%rd2, %r1058;
	cvt.u64.u32 	%rd287, %r925;
	mad.lo.s64 	%rd3, %rd12, %rd2, %rd287;
	cvta.to.global.u64 	%rd288, %rd13;
	mul.wide.u32 	%rd289, %r925, 2;
	add.s64 	%rd4, %rd288, %rd289;
	ld.global.v2.u64 	{%rd290, %rd291}, [%rd4];
	mov.b64 	{%r606, %r613}, %rd291;
	mov.b64 	{%r592, %r599}, %rd290;
	cvta.to.global.u64 	%rd292, %rd14;
	add.s64 	%rd5, %rd292, %rd289;
	ld.global.v2.u64 	{%rd293, %rd294}, [%rd5];
	mov.b64 	{%r609, %r616}, %rd294;
	mov.b64 	{%r595, %r602}, %rd293;
	// begin inline asm
	{ cvt.rn.f16x2.f32 %r589, %f1198, %f1197; }

	// end inline asm
	// begin inline asm
	{mul.f16x2 %r590,%r589,%r592;
}
	// end inline asm
	// begin inline asm
	{add.f16x2 %r593,%r590,%r595;
}
	// end inline asm
	// begin inline asm
	{ cvt.rn.f16x2.f32 %r596, %f1200, %f1199; }

	// end inline asm
	// begin inline asm
	{mul.f16x2 %r597,%r596,%r599;
}
	// end inline asm
	// begin inline asm
	{add.f16x2 %r600,%r597,%r602;
}
	// end inline asm
	// begin inline asm
	{ cvt.rn.f16x2.f32 %r603, %f1202, %f1201; }

	// end inline asm
	// begin inline asm
	{mul.f16x2 %r604,%r603,%r606;
}
	// end inline asm
	// begin inline asm
	{add.f16x2 %r607,%r604,%r609;
}
	// end inline asm
	// begin inline asm
	{ cvt.rn.f16x2.f32 %r610, %f1204, %f1203; }

	// end inline asm
	// begin inline asm
	{mul.f16x2 %r611,%r610,%r613;
}
	// end inline asm
	// begin inline asm
	{add.f16x2 %r614,%r611,%r616;
}
	// end inline asm
	shr.s64 	%rd295, %rd3, 63;
	shr.u64 	%rd296, %rd295, 61;
	add.s64 	%rd297, %rd3, %rd296;
	cvta.to.global.u64 	%rd6, %rd11;
	shl.b64 	%rd298, %rd297, 1;
	and.b64  	%rd299, %rd298, -16;
	add.s64 	%rd300, %rd6, %rd299;
	st.global.v4.u32 	[%rd300], {%r593, %r600, %r607, %r614};
	add.s64 	%rd301, %rd3, 256;
	ld.global.v2.u64 	{%rd302, %rd303}, [%rd4+512];
	mov.b64 	{%r634, %r641}, %rd303;
	mov.b64 	{%r620, %r627}, %rd302;
	ld.global.v2.u64 	{%rd304, %rd305}, [%rd5+512];
	mov.b64 	{%r637, %r644}, %rd305;
	mov.b64 	{%r623, %r630}, %rd304;
	// begin inline asm
	{ cvt.rn.f16x2.f32 %r617, %f1206, %f1205; }

	// end inline asm
	// begin inline asm
	{mul.f16x2 %r618,%r617,%r620;
}
	// end inline asm
	// begin inline asm
	{add.f16x2 %r621,%r618,%r623;
}
	// end inline asm
	// begin inline asm
	{ cvt.rn.f16x2.f32 %r624, %f1208, %f1207; }

	// end inline asm
	// begin inline asm
	{mul.f16x2 %r625,%r624,%r627;
}
	// end inline asm
	// begin inline asm
	{add.f16x2 %r628,%r625,%r630;
}
	// end inline asm
	// begin inline asm
	{ cvt.rn.f16x2.f32 %r631, %f1210, %f1209; }

	// end inline asm
	// begin inline asm
	{mul.f16x2 %r632,%r631,%r634;
}
	// end inline asm
	// begin inline asm
	{add.f16x2 %r635,%r632,%r637;
}
	// end inline asm
	// begin inline asm
	{ cvt.rn.f16x2.f32 %r638, %f1212, %f1211; }

	// end inline asm
	// begin inline asm
	{mul.f16x2 %r639,%r638,%r641;
}
	// end inline asm
	// begin inline asm
	{add.f16x2 %r642,%r639,%r644;
}
	// end inline asm
	shr.s64 	%rd306, %rd301, 63;
	shr.u64 	%rd307, %rd306, 61;
	add.s64 	%rd308, %rd301, %rd307;
	shl.b64 	%rd309, %rd308, 1;
	and.b64  	%rd310, %rd309, -16;
	add.s64 	%rd311, %rd6, %rd310;
	st.global.v4.u32 	[%rd311], {%r621, %r628, %r635, %r642};
	add.s64 	%rd312, %rd3, 512;
	ld.global.v2.u64 	{%rd313, %rd314}, [%rd4+1024];
	mov.b64 	{%r662, %r669}, %rd314;
	mov.b64 	{%r648, %r655}, %rd313;
	ld.global.v2.u64 	{%rd315, %rd316}, [%rd5+1024];
	mov.b64 	{%r665, %r672}, %rd316;
	mov.b64 	{%r651, %r658}, %rd315;
	// begin inline asm
	{ cvt.rn.f16x2.f32 %r645, %f1214, %f1213; }

	// end inline asm
	// begin inline asm
	{mul.f16x2 %r646,%r645,%r648;
}
	// end inline asm
	// begin inline asm
	{add.f16x2 %r649,%r646,%r651;
}
	// end inline asm
	// begin inline asm
	{ cvt.rn.f16x2.f32 %r652, %f1216, %f1215; }

	// end inline asm
	// begin inline asm
	{mul.f16x2 %r653,%r652,%r655;
}
	// end inline asm
	// begin inline asm
	{add.f16x2 %r656,%r653,%r658;
}
	// end inline asm
	// begin inline asm
	{ cvt.rn.f16x2.f32 %r659, %f1218, %f1217; }

	// end inline asm
	// begin inline asm
	{mul.f16x2 %r660,%r659,%r662;
}
	// end inline asm
	// begin inline asm
	{add.f16x2 %r663,%r660,%r665;
}
	// end inline asm
	// begin inline asm
	{ cvt.rn.f16x2.f32 %r666, %f1220, %f1219; }

	// end inline asm
	// begin inline asm
	{mul.f16x2 %r667,%r666,%r669;
}
	// end inline asm
	// begin inline asm
	{add.f16x2 %r670,%r667,%r672;
}
	// end inline asm
	shr.s64 	%rd317, %rd312, 63;
	shr.u64 	%rd318, %rd317, 61;
	add.s64 	%rd319, %rd312, %rd318;
	shl.b64 	%rd320, %rd319, 1;
	and.b64  	%rd321, %rd320, -16;
	add.s64 	%rd322, %rd6, %rd321;
	st.global.v4.u32 	[%rd322], {%r649, %r656, %r663, %r670};
	add.s64 	%rd323, %rd3, 768;
	ld.global.v2.u64 	{%rd324, %rd325}, [%rd4+1536];
	mov.b64 	{%r690, %r697}, %rd325;
	mov.b64 	{%r676, %r683}, %rd324;
	ld.global.v2.u64 	{%rd326, %rd327}, [%rd5+1536];
	mov.b64 	{%r693, %r700}, %rd327;
	mov.b64 	{%r679, %r686}, %rd326;
	// begin inline asm
	{ cvt.rn.f16x2.f32 %r673, %f1222, %f1221; }

	// end inline asm
	// begin inline asm
	{mul.f16x2 %r674,%r673,%r676;
}
	// end inline asm
	// begin inline asm
	{add.f16x2 %r677,%r674,%r679;
}
	// end inline asm
	// begin inline asm
	{ cvt.rn.f16x2.f32 %r680, %f1224, %f1223; }

	// end inline asm
	// begin inline asm
	{mul.f16x2 %r681,%r680,%r683;
}
	// end inline asm
	// begin inline asm
	{add.f16x2 %r684,%r681,%r686;
}
	// end inline asm
	// begin inline asm
	{ cvt.rn.f16x2.f32 %r687, %f1226, %f1225; }

	// end inline asm
	// begin inline asm
	{mul.f16x2 %r688,%r687,%r690;
}
	// end inline asm
	// begin inline asm
	{add.f16x2 %r691,%r688,%r693;
}
	// end inline asm
	// begin inline asm
	{ cvt.rn.f16x2.f32 %r694, %f1228, %f1227; }

	// end inline asm
	// begin inline asm
	{mul.f16x2 %r695,%r694,%r697;
}
	// end inline asm
	// begin inline asm
	{add.f16x2 %r698,%r695,%r700;
}
	// end inline asm
	shr.s64 	%rd328, %rd323, 63;
	shr.u64 	%rd329, %rd328, 61;
	add.s64 	%rd330, %rd323, %rd329;
	shl.b64 	%rd331, %rd330, 1;
	and.b64  	%rd332, %rd331, -16;
	add.s64 	%rd333, %rd6, %rd332;
	st.global.v4.u32 	[%rd333], {%r677, %r684, %r691, %r698};
	add.s64 	%rd334, %rd3, 1024;
	ld.global.v2.u64 	{%rd335, %rd336}, [%rd4+2048];
	mov.b64 	{%r718, %r725}, %rd336;
	mov.b64 	{%r704, %r711}, %rd335;
	ld.global.v2.u64 	{%rd337, %rd338}, [%rd5+2048];
	mov.b64 	{%r721, %r728}, %rd338;
	mov.b64 	{%r707, %r714}, %rd337;
	// begin inline asm
	{ cvt.rn.f16x2.f32 %r701, %f1230, %f1229; }

	// end inline asm
	// begin inline asm
	{mul.f16x2 %r702,%r701,%r704;
}
	// end inline asm
	// begin inline asm
	{add.f16x2 %r705,%r702,%r707;
}
	// end inline asm
	// begin inline asm
	{ cvt.rn.f16x2.f32 %r708, %f1232, %f1231; }

	// end inline asm
	// begin inline asm
	{mul.f16x2 %r709,%r708,%r711;
}
	// end inline asm
	// begin inline asm
	{add.f16x2 %r712,%r709,%r714;
}
	// end inline asm
	// begin inline asm
	{ cvt.rn.f16x2.f32 %r715, %f1234, %f1233; }

	// end inline asm
	// begin inline asm
	{mul.f16x2 %r716,%r715,%r718;
}
	// end inline asm
	// begin inline asm
	{add.f16x2 %r719,%r716,%r721;
}
	// end inline asm
	// begin inline asm
	{ cvt.rn.f16x2.f32 %r722, %f1236, %f1235; }

	// end inline asm
	// begin inline asm
	{mul.f16x2 %r723,%r722,%r725;
}
	// end inline asm
	// begin inline asm
	{add.f16x2 %r726,%r723,%r728;
}
	// end inline asm
	shr.s64 	%rd339, %rd334, 63;
	shr.u64 	%rd340, %rd339, 61;
	add.s64 	%rd341, %rd334, %rd340;
	shl.b64 	%rd342, %rd341, 1;
	and.b64  	%rd343, %rd342, -16;
	add.s64 	%rd344, %rd6, %rd343;
	st.global.v4.u32 	[%rd344], {%r705, %r712, %r719, %r726};
	add.s64 	%rd345, %rd3, 1280;
	ld.global.v2.u64 	{%rd346, %rd347}, [%rd4+2560];
	mov.b64 	{%r746, %r753}, %rd347;
	mov.b64 	{%r732, %r739}, %rd346;
	ld.global.v2.u64 	{%rd348, %rd349}, [%rd5+2560];
	mov.b64 	{%r749, %r756}, %rd349;
	mov.b64 	{%r735, %r742}, %rd348;
	// begin inline asm
	{ cvt.rn.f16x2.f32 %r729, %f1238, %f1237; }

	// end inline asm
	// begin inline asm
	{mul.f16x2 %r730,%r729,%r732;
}
	// end inline asm
	// begin inline asm
	{add.f16x2 %r733,%r730,%r735;
}
	// end inline asm
	// begin inline asm
	{ cvt.rn.f16x2.f32 %r736, %f1240, %f1239; }

	// end inline asm
	// begin inline asm
	{mul.f16x2 %r737,%r736,%r739;
}
	// end inline asm
	// begin inline asm
	{add.f16x2 %r740,%r737,%r742;
}
	// end inline asm
	// begin inline asm
	{ cvt.rn.f16x2.f32 %r743, %f1242, %f1241; }

	// end inline asm
	// begin inline asm
	{mul.f16x2 %r744,%r743,%r746;
}
	// end inline asm
	// begin inline asm
	{add.f16x2 %r747,%r744,%r749;
}
	// end inline asm
	// begin inline asm
	{ cvt.rn.f16x2.f32 %r750, %f1244, %f1243; }

	// end inline asm
	// begin inline asm
	{mul.f16x2 %r751,%r750,%r753;
}
	// end inline asm
	// begin inline asm
	{add.f16x2 %r754,%r751,%r756;
}
	// end inline asm
	shr.s64 	%rd350, %rd345, 63;
	shr.u64 	%rd351, %rd350, 61;
	add.s64 	%rd352, %rd345, %rd351;
	shl.b64 	%rd353, %rd352, 1;
	and.b64  	%rd354, %rd353, -16;
	add.s64 	%rd355, %rd6, %rd354;
	st.global.v4.u32 	[%rd355], {%r733, %r740, %r747, %r754};
	add.s64 	%rd356, %rd3, 1536;
	ld.global.v2.u64 	{%rd357, %rd358}, [%rd4+3072];
	mov.b64 	{%r774, %r781}, %rd358;
	mov.b64 	{%r760, %r767}, %rd357;
	ld.global.v2.u64 	{%rd359, %rd360}, [%rd5+3072];
	mov.b64 	{%r777, %r784}, %rd360;
	mov.b64 	{%r763, %r770}, %rd359;
	// begin inline asm
	{ cvt.rn.f16x2.f32 %r757, %f1246, %f1245; }

	// end inline asm
	// begin inline asm
	{mul.f16x2 %r758,%r757,%r760;
}
	// end inline asm
	// begin inline asm
	{add.f16x2 %r761,%r758,%r763;
}
	// end inline asm
	// begin inline asm
	{ cvt.rn.f16x2.f32 %r764, %f1248, %f1247; }

	// end inline asm
	// begin inline asm
	{mul.f16x2 %r765,%r764,%r767;
}
	// end inline asm
	// begin inline asm
	{add.f16x2 %r768,%r765,%r770;
}
	// end inline asm
	// begin inline asm
	{ cvt.rn.f16x2.f32 %r771, %f1250, %f1249; }

	// end inline asm
	// begin inline asm
	{mul.f16x2 %r772,%r771,%r774;
}
	// end inline asm
	// begin inline asm
	{add.f16x2 %r775,%r772,%r777;
}
	// end inline asm
	// begin inline asm
	{ cvt.rn.f16x2.f32 %r778, %f1252, %f1251; }

	// end inline asm
	// begin inline asm
	{mul.f16x2 %r779,%r778,%r781;
}
	// end inline asm
	// begin inline asm
	{add.f16x2 %r782,%r779,%r784;
}
	// end inline asm
	shr.s64 	%rd361, %rd356, 63;
	shr.u64 	%rd362, %rd361, 61;
	add.s64 	%rd363, %rd356, %rd362;
	shl.b64 	%rd364, %rd363, 1;
	and.b64  	%rd365, %rd364, -16;
	add.s64 	%rd366, %rd6, %rd365;
	st.global.v4.u32 	[%rd366], {%r761, %r768, %r775, %r782};
	add.s64 	%rd367, %rd3, 1792;
	ld.global.v2.u64 	{%rd368, %rd369}, [%rd4+3584];
	mov.b64 	{%r802, %r809}, %rd369;
	mov.b64 	{%r788, %r795}, %rd368;
	ld.global.v2.u64 	{%rd370, %rd371}, [%rd5+3584];
	mov.b64 	{%r805, %r812}, %rd371;
	mov.b64 	{%r791, %r798}, %rd370;
	// begin inline asm
	{ cvt.rn.f16x2.f32 %r785, %f1254, %f1253; }

	// end inline asm
	// begin inline asm
	{mul.f16x2 %r786,%r785,%r788;
}
	// end inline asm
	// begin inline asm
	{add.f16x2 %r789,%r786,%r791;
}
	// end inline asm
	// begin inline asm
	{ cvt.rn.f16x2.f32 %r792, %f1256, %f1255; }

	// end inline asm
	// begin inline asm
	{mul.f16x2 %r793,%r792,%r795;
}
	// end inline asm
	// begin inline asm
	{add.f16x2 %r796,%r793,%r798;
}
	// end inline asm
	// begin inline asm
	{ cvt.rn.f16x2.f32 %r799, %f1258, %f1257; }

	// end inline asm
	// begin inline asm
	{mul.f16x2 %r800,%r799,%r802;
}
	// end inline asm
	// begin inline asm
	{add.f16x2 %r803,%r800,%r805;
}
	// end inline asm
	// begin inline asm
	{ cvt.rn.f16x2.f32 %r806, %f1260, %f1259; }

	// end inline asm
	// begin inline asm
	{mul.f16x2 %r807,%r806,%r809;
}
	// end inline asm
	// begin inline asm
	{add.f16x2 %r810,%r807,%r812;
}
	// end inline asm
	shr.s64 	%rd372, %rd367, 63;
	shr.u64 	%rd373, %rd372, 61;
	add.s64 	%rd374, %rd367, %rd373;
	shl.b64 	%rd375, %rd374, 1;
	and.b64  	%rd376, %rd375, -16;
	add.s64 	%rd377, %rd6, %rd376;
	st.global.v4.u32 	[%rd377], {%r789, %r796, %r803, %r810};
	add.s64 	%rd378, %rd3, 2048;
	ld.global.v2.u64 	{%rd379, %rd380}, [%rd4+4096];
	mov.b64 	{%r830, %r837}, %rd380;
	mov.b64 	{%r816, %r823}, %rd379;
	ld.global.v2.u64 	{%rd381, %rd382}, [%rd5+4096];
	mov.b64 	{%r833, %r840}, %rd382;
	mov.b64 	{%r819, %r826}, %rd381;
	// begin inline asm
	{ cvt.rn.f16x2.f32 %r813, %f1262, %f1261; }

	// end inline asm
	// begin inline asm
	{mul.f16x2 %r814,%r813,%r816;
}
	// end inline asm
	// begin inline asm
	{add.f16x2 %r817,%r814,%r819;
}
	// end inline asm
	// begin inline asm
	{ cvt.rn.f16x2.f32 %r820, %f1264, %f1263; }

	// end inline asm
	// begin inline asm
	{mul.f16x2 %r821,%r820,%r823;
}
	// end inline asm
	// begin inline asm
	{add.f16x2 %r824,%r821,%r826;
}
	// end inline asm
	// begin inline asm
	{ cvt.rn.f16x2.f32 %r827, %f1266, %f1265; }

	// end inline asm
	// begin inline asm
	{mul.f16x2 %r828,%r827,%r830;
}
	// end inline asm
	// begin inline asm
	{add.f16x2 %r831,%r828,%r833;
}
	// end inline asm
	// begin inline asm
	{ cvt.rn.f16x2.f32 %r834, %f1268, %f1267; }

	// end inline asm
	// begin inline asm
	{mul.f16x2 %r835,%r834,%r837;
}
	// end inline asm
	// begin inline asm
	{add.f16x2 %r838,%r835,%r840;
}
	// end inline asm
	shr.s64 	%rd383, %rd378, 63;
	shr.u64 	%rd384, %rd383, 61;
	add.s64 	%rd385, %rd378, %rd384;
	shl.b64 	%rd386, %rd385, 1;
	and.b64  	%rd387, %rd386, -16;
	add.s64 	%rd388, %rd6, %rd387;
	st.global.v4.u32 	[%rd388], {%r817, %r824, %r831, %r838};
	add.s64 	%rd389, %rd3, 2304;
	ld.global.v2.u64 	{%rd390, %rd391}, [%rd4+4608];
	mov.b64 	{%r858, %r865}, %rd391;
	mov.b64 	{%r844, %r851}, %rd390;
	ld.global.v2.u64 	{%rd392, %rd393}, [%rd5+4608];
	mov.b64 	{%r861, %r868}, %rd393;
	mov.b64 	{%r847, %r854}, %rd392;
	// begin inline asm
	{ cvt.rn.f16x2.f32 %r841, %f1270, %f1269; }

	// end inline asm
	// begin inline asm
	{mul.f16x2 %r842,%r841,%r844;
}
	// end inline asm
	// begin inline asm
	{add.f16x2 %r845,%r842,%r847;
}
	// end inline asm
	// begin inline asm
	{ cvt.rn.f16x2.f32 %r848, %f1272, %f1271; }

	// end inline asm
	// begin inline asm
	{mul.f16x2 %r849,%r848,%r851;
}
	// end inline asm
	// begin inline asm
	{add.f16x2 %r852,%r849,%r854;
}
	// end inline asm
	// begin inline asm
	{ cvt.rn.f16x2.f32 %r855, %f1274, %f1273; }

	// end inline asm
	// begin inline asm
	{mul.f16x2 %r856,%r855,%r858;
}
	// end inline asm
	// begin inline asm
	{add.f16x2 %r859,%r856,%r861;
}
	// end inline asm
	// begin inline asm
	{ cvt.rn.f16x2.f32 %r862, %f1276, %f1275; }

	// end inline asm
	// begin inline asm
	{mul.f16x2 %r863,%r862,%r865;
}
	// end inline asm
	// begin inline asm
	{add.f16x2 %r866,%r863,%r868;
}
	// end inline asm
	shr.s64 	%rd394, %rd389, 63;
	shr.u64 	%rd395, %rd394, 61;
	add.s64 	%rd396, %rd389, %rd395;
	shl.b64 	%rd397, %rd396, 1;
	and.b64  	%rd398, %rd397, -16;
	add.s64 	%rd399, %rd6, %rd398;
	st.global.v4.u32 	[%rd399], {%r845, %r852, %r859, %r866};
	add.s64 	%rd400, %rd3, 2560;
	ld.global.v2.u64 	{%rd401, %rd402}, [%rd4+5120];
	mov.b64 	{%r886, %r893}, %rd402;
	mov.b64 	{%r872, %r879}, %rd401;
	ld.global.v2.u64 	{%rd403, %rd404}, [%rd5+5120];
	mov.b64 	{%r889, %r896}, %rd404;
	mov.b64 	{%r875, %r882}, %rd403;
	// begin inline asm
	{ cvt.rn.f16x2.f32 %r869, %f1278, %f1277; }

	// end inline asm
	// begin inline asm
	{mul.f16x2 %r870,%r869,%r872;
}
	// end inline asm
	// begin inline asm
	{add.f16x2 %r873,%r870,%r875;
}
	// end inline asm
	// begin inline asm
	{ cvt.rn.f16x2.f32 %r876, %f1280, %f1279; }

	// end inline asm
	// begin inline asm
	{mul.f16x2 %r877,%r876,%r879;
}
	// end inline asm
	// begin inline asm
	{add.f16x2 %r880,%r877,%r882;
}
	// end inline asm
	// begin inline asm
	{ cvt.rn.f16x2.f32 %r883, %f1282, %f1281; }

	// end inline asm
	// begin inline asm
	{mul.f16x2 %r884,%r883,%r886;
}
	// end inline asm
	// begin inline asm
	{add.f16x2 %r887,%r884,%r889;
}
	// end inline asm
	// begin inline asm
	{ cvt.rn.f16x2.f32 %r890, %f1284, %f1283; }

	// end inline asm
	// begin inline asm
	{mul.f16x2 %r891,%r890,%r893;
}
	// end inline asm
	// begin inline asm
	{add.f16x2 %r894,%r891,%r896;
}
	// end inline asm
	shr.s64 	%rd405, %rd400, 63;
	shr.u64 	%rd406, %rd405, 61;
	add.s64 	%rd407, %rd400, %rd406;
	shl.b64 	%rd408, %rd407, 1;
	and.b64  	%rd409, %rd408, -16;
	add.s64 	%rd410, %rd6, %rd409;
	st.global.v4.u32 	[%rd410], {%r873, %r880, %r887, %r894};
	add.s64 	%rd411, %rd3, 2816;
	ld.global.v2.u64 	{%rd412, %rd413}, [%rd4+5632];
	mov.b64 	{%r914, %r921}, %rd413;
	mov.b64 	{%r900, %r907}, %rd412;
	ld.global.v2.u64 	{%rd414, %rd415}, [%rd5+5632];
	mov.b64 	{%r917, %r924}, %rd415;
	mov.b64 	{%r903, %r910}, %rd414;
	// begin inline asm
	{ cvt.rn.f16x2.f32 %r897, %f1286, %f1285; }

	// end inline asm
	// begin inline asm
	{mul.f16x2 %r898,%r897,%r900;
}
	// end inline asm
	// begin inline asm
	{add.f16x2 %r901,%r898,%r903;
}
	// end inline asm
	// begin inline asm
	{ cvt.rn.f16x2.f32 %r904, %f1288, %f1287; }

	// end inline asm
	// begin inline asm
	{mul.f16x2 %r905,%r904,%r907;
}
	// end inline asm
	// begin inline asm
	{add.f16x2 %r908,%r905,%r910;
}
	// end inline asm
	// begin inline asm
	{ cvt.rn.f16x2.f32 %r911, %f1290, %f1289; }

	// end inline asm
	// begin inline asm
	{mul.f16x2 %r912,%r911,%r914;
}
	// end inline asm
	// begin inline asm
	{add.f16x2 %r915,%r912,%r917;
}
	// end inline asm
	// begin inline asm
	{ cvt.rn.f16x2.f32 %r918, %f1292, %f1291; }

	// end inline asm
	// begin inline asm
	{mul.f16x2 %r919,%r918,%r921;
}
	// end inline asm
	// begin inline asm
	{add.f16x2 %r922,%r919,%r924;
}
	// end inline asm
	shr.s64 	%rd416, %rd411, 63;
	shr.u64 	%rd417, %rd416, 61;
	add.s64 	%rd418, %rd411, %rd417;
	shl.b64 	%rd419, %rd418, 1;
	and.b64  	%rd420, %rd419, -16;
	add.s64 	%rd421, %rd6, %rd420;
	st.global.v4.u32 	[%rd421], {%r901, %r908, %r915, %r922};
	@%p34 bra 	$L__BB27_29;
	add.s64 	%rd422, %rd3, 3072;
	ld.global.v2.u64 	{%rd423, %rd424}, [%rd4+6144];
	mov.b64 	{%r944, %r951}, %rd424;
	mov.b64 	{%r930, %r937}, %rd423;
	ld.global.v2.u64 	{%rd425, %rd426}, [%rd5+6144];
	mov.b64 	{%r947, %r954}, %rd426;
	mov.b64 	{%r933, %r940}, %rd425;
	// begin inline asm
	{ cvt.rn.f16x2.f32 %r927, %f227, %f226; }

	// end inline asm
	// begin inline asm
	{mul.f16x2 %r928,%r927,%r930;
}
	// end inline asm
	// begin inline asm
	{add.f16x2 %r931,%r928,%r933;
}
	// end inline asm
	// begin inline asm
	{ cvt.rn.f16x2.f32 %r934, %f229, %f228; }

	// end inline asm
	// begin inline asm
	{mul.f16x2 %r935,%r934,%r937;
}
	// end inline asm
	// begin inline asm
	{add.f16x2 %r938,%r935,%r940;
}
	// end inline asm
	// begin inline asm
	{ cvt.rn.f16x2.f32 %r941, %f231, %f230; }

	// end inline asm
	// begin inline asm
	{mul.f16x2 %r942,%r941,%r944;
}
	// end inline asm
	// begin inline asm
	{add.f16x2 %r945,%r942,%r947;
}
	// end inline asm
	// begin inline asm
	{ cvt.rn.f16x2.f32 %r948, %f233, %f232; }

	// end inline asm
	// begin inline asm
	{mul.f16x2 %r949,%r948,%r951;
}
	// end inline asm
	// begin inline asm
	{add.f16x2 %r952,%r949,%r954;
}
	// end inline asm
	shr.s64 	%rd427, %rd422, 63;
	shr.u64 	%rd428, %rd427, 61;
	add.s64 	%rd429, %rd422, %rd428;
	shl.b64 	%rd430, %rd429, 1;
	and.b64  	%rd431, %rd430, -16;
	add.s64 	%rd432, %rd6, %rd431;
	st.global.v4.u32 	[%rd432], {%r931, %r938, %r945, %r952};
$L__BB27_29:
	ld.param.u32 	%r1055, [_Z17LayerNormWarpImplI19BiasAddResidualLoadI6__halffE11AffineStoreIfS1_EfLi8ELi128ELi96ELi32ELi1ELb1EEvT_T0_iidPT1_S8__param_3];
	add.s32 	%r956, %r925, 3328;
	setp.ge.s32 	%p35, %r956, %r1055;
	@%p35 bra 	$L__BB27_31;
	add.s64 	%rd433, %rd3, 3328;
	ld.global.v2.u64 	{%rd434, %rd435}, [%rd4+6656];
	mov.b64 	{%r974, %r981}, %rd435;
	mov.b64 	{%r960, %r967}, %rd434;
	ld.global.v2.u64 	{%rd436, %rd437}, [%rd5+6656];
	mov.b64 	{%r977, %r984}, %rd437;
	mov.b64 	{%r963, %r970}, %rd436;
	// begin inline asm
	{ cvt.rn.f16x2.f32 %r957, %f235, %f234; }

	// end inline asm
	// begin inline asm
	{mul.f16x2 %r958,%r957,%r960;
}
	// end inline asm
	// begin inline asm
	{add.f16x2 %r961,%r958,%r963;
}
	// end inline asm
	// begin inline asm
	{ cvt.rn.f16x2.f32 %r964, %f237, %f236; }

	// end inline asm
	// begin inline asm
	{mul.f16x2 %r965,%r964,%r967;
}
	// end inline asm
	// begin inline asm
	{add.f16x2 %r968,%r965,%r970;
}
	// end inline asm
	// begin inline asm
	{ cvt.rn.f16x2.f32 %r971, %f239, %f238; }

	// end inline asm
	// begin inline asm
	{mul.f16x2 %r972,%r971,%r974;
}
	// end inline asm
	// begin inline asm
	{add.f16x2 %r975,%r972,%r977;
}
	// end inline asm
	// begin inline asm
	{ cvt.rn.f16x2.f32 %r978, %f241, %f240; }

	// end inline asm
	// begin inline asm
	{mul.f16x2 %r979,%r978,%r981;
}
	// end inline asm
	// begin inline asm
	{add.f16x2 %r982,%r979,%r984;
}
	// end inline asm
	shr.s64 	%rd438, %rd433, 63;
	shr.u64 	%rd439, %rd438, 61;
	add.s64 	%rd440, %rd433, %rd439;
	shl.b64 	%rd441, %rd440, 1;
	and.b64  	%rd442, %rd441, -16;
	add.s64 	%rd443, %rd6, %rd442;
	st.global.v4.u32 	[%rd443], {%r961, %r968, %r975, %r982};
$L__BB27_31:
	ld.param.u32 	%r1056, [_Z17LayerNormWarpImplI19BiasAddResidualLoadI6__halffE11AffineStoreIfS1_EfLi8ELi128ELi96ELi32ELi1ELb1EEvT_T0_iidPT1_S8__param_3];
	add.s32 	%r986, %r925, 3584;
	setp.ge.s32 	%p36, %r986, %r1056;
	@%p36 bra 	$L__BB27_33;
	add.s64 	%rd444, %rd3, 3584;
	ld.global.v2.u64 	{%rd445, %rd446}, [%rd4+7168];
	mov.b64 	{%r1004, %r1011}, %rd446;
	mov.b64 	{%r990, %r997}, %rd445;
	ld.global.v2.u64 	{%rd447, %rd448}, [%rd5+7168];
	mov.b64 	{%r1007, %r1014}, %rd448;
	mov.b64 	{%r993, %r1000}, %rd447;
	// begin inline asm
	{ cvt.rn.f16x2.f32 %r987, %f243, %f242; }

	// end inline asm
	// begin inline asm
	{mul.f16x2 %r988,%r987,%r990;
}
	// end inline asm
	// begin inline asm
	{add.f16x2 %r991,%r988,%r993;
}
	// end inline asm
	// begin inline asm
	{ cvt.rn.f16x2.f32 %r994, %f245, %f244; }

	// end inline asm
	// begin inline asm
	{mul.f16x2 %r995,%r994,%r997;
}
	// end inline asm
	// begin inline asm
	{add.f16x2 %r998,%r995,%r1000;
}
	// end inline asm
	// begin inline asm
	{ cvt.rn.f16x2.f32 %r1001, %f247, %f246; }

	// end inline asm
	// begin inline asm
	{mul.f16x2 %r1002,%r1001,%r1004;
}
	// end inline asm
	// begin inline asm
	{add.f16x2 %r1005,%r1002,%r1007;
}
	// end inline asm
	// begin inline asm
	{ cvt.rn.f16x2.f32 %r1008, %f249, %f248; }

	// end inline asm
	// begin inline asm
	{mul.f16x2 %r1009,%r1008,%r1011;
}
	// end inline asm
	// begin inline asm
	{add.f16x2 %r1012,%r1009,%r1014;
}
	// end inline asm
	shr.s64 	%rd449, %rd444, 63;
	shr.u64 	%rd450, %rd449, 61;
	add.s64 	%rd451, %rd444, %rd450;
	shl.b64 	%rd452, %rd451, 1;
	and.b64  	%rd453, %rd452, -16;
	add.s64 	%rd454, %rd6, %rd453;
	st.global.v4.u32 	[%rd454], {%r991, %r998, %r1005, %r1012};
$L__BB27_33:
	ld.param.u32 	%r1057, [_Z17LayerNormWarpImplI19BiasAddResidualLoadI6__halffE11AffineStoreIfS1_EfLi8ELi128ELi96ELi32ELi1ELb1EEvT_T0_iidPT1_S8__param_3];
	add.s32 	%r1016, %r925, 3840;
	setp.ge.s32 	%p37, %r1016, %r1057;
	@%p37 bra 	$L__BB27_35;
	add.s64 	%rd455, %rd3, 3840;
	ld.global.v2.u64 	{%rd456, %rd457}, [%rd4+7680];
	mov.b64 	{%r1034, %r1041}, %rd457;
	mov.b64 	{%r1020, %r1027}, %rd456;
	ld.global.v2.u64 	{%rd458, %rd459}, [%rd5+7680];
	mov.b64 	{%r1037, %r1044}, %rd459;
	mov.b64 	{%r1023, %r1030}, %rd458;
	// begin inline asm
	{ cvt.rn.f16x2.f32 %r1017, %f251, %f250; }

	// end inline asm
	// begin inline asm
	{mul.f16x2 %r1018,%r1017,%r1020;
}
	// end inline asm
	// begin inline asm
	{add.f16x2 %r1021,%r1018,%r1023;
}
	// end inline asm
	// begin inline asm
	{ cvt.rn.f16x2.f32 %r1024, %f253, %f252; }

	// end inline asm
	// begin inline asm
	{mul.f16x2 %r1025,%r1024,%r1027;
}
	// end inline asm
	// begin inline asm
	{add.f16x2 %r1028,%r1025,%r1030;
}
	// end inline asm
	// begin inline asm
	{ cvt.rn.f16x2.f32 %r1031, %f255, %f254; }

	// end inline asm
	// begin inline asm
	{mul.f16x2 %r1032,%r1031,%r1034;
}
	// end inline asm
	// begin inline asm
	{add.f16x2 %r1035,%r1032,%r1037;
}
	// end inline asm
	// begin inline asm
	{ cvt.rn.f16x2.f32 %r1038, %f257, %f256; }

	// end inline asm
	// begin inline asm
	{mul.f16x2 %r1039,%r1038,%r1041;
}
	// end inline asm
	// begin inline asm
	{add.f16x2 %r1042,%r1039,%r1044;
}
	// end inline asm
	shr.s64 	%rd460, %rd455, 63;
	shr.u64 	%rd461, %rd460, 61;
	add.s64 	%rd462, %rd455, %rd461;
	shl.b64 	%rd463, %rd462, 1;
	and.b64  	%rd464, %rd463, -16;
	add.s64 	%rd465, %rd6, %rd464;
	st.global.v4.u32 	[%rd465], {%r1021, %r1028, %r1035, %r1042};
$L__BB27_35:
	ld.param.u32 	%r1049, [_Z17LayerNormWarpImplI19BiasAddResidualLoadI6__halffE11AffineStoreIfS1_EfLi8ELi128ELi96ELi32ELi1ELb1EEvT_T0_iidPT1_S8__param_2];
	cvt.u32.u64 	%r1045, %rd2;
	mov.u32 	%r1046, %nctaid.x;
	mov.u32 	%r1047, %ntid.y;
	mad.lo.s32 	%r1058, %r1046, %r1047, %r1045;
	setp.lt.s32 	%p38, %r1058, %r1049;
	@%p38 bra 	$L__BB27_4;
$L__BB27_36:
	ret;

}
	// .globl	_Z17LayerNormWarpImplI19BiasAddResidualLoadI6__halffE11AffineStoreIfS1_EfLi8ELi160ELi160ELi32ELi1ELb0EEvT_T0_iidPT1_S8_
.visible .entry _Z17LayerNormWarpImplI19BiasAddResidualLoadI6__halffE11AffineStoreIfS1_EfLi8ELi160ELi160ELi32ELi1ELb0EEvT_T0_iidPT1_S8_(
	.param .align 8 .b8 _Z17LayerNormWarpImplI19BiasAddResidualLoadI6__halffE11AffineStoreIfS1_EfLi8ELi160ELi160ELi32ELi1ELb0EEvT_T0_iidPT1_S8__param_0[32],
	.param .align 8 .b8 _Z17LayerNormWarpImplI19BiasAddResidualLoadI6__halffE11AffineStoreIfS1_EfLi8ELi160ELi160ELi32ELi1ELb0EEvT_T0_iidPT1_S8__param_1[32],
	.param .u32 _Z17LayerNormWarpImplI19BiasAddResidualLoadI6__halffE11AffineStoreIfS1_EfLi8ELi160ELi160ELi32ELi1ELb0EEvT_T0_iidPT1_S8__param_2,
	.param .u32 _Z17LayerNormWarpImplI19BiasAddResidualLoadI6__halffE11AffineStoreIfS1_EfLi8ELi160ELi160ELi32ELi1ELb0EEvT_T0_iidPT1_S8__param_3,
	.param .f64 _Z17LayerNormWarpImplI19BiasAddResidualLoadI6__halffE11AffineStoreIfS1_EfLi8ELi160ELi160ELi32ELi1ELb0EEvT_T0_iidPT1_S8__param_4,
	.param .u64 .ptr .align 1 _Z17LayerNormWarpImplI19BiasAddResidualLoadI6__halffE11AffineStoreIfS1_EfLi8ELi160ELi160ELi32ELi1ELb0EEvT_T0_iidPT1_S8__param_5,
	.param .u64 .ptr .align 1 _Z17LayerNormWarpImplI19BiasAddResidualLoadI6__halffE11AffineStoreIfS1_EfLi8ELi160ELi160ELi32ELi1ELb0EEvT_T0_iidPT1_S8__param_6
)
.maxntid 256
{
	.reg .pred 	%p<31>;
	.reg .b32 	%r<1265>;
	.reg .b32 	%f<1710>;
	.reg .b64 	%rd<539>;
	.reg .b64 	%fd<3>;

	ld.param.u64 	%rd8, [_Z17LayerNormWarpImplI19BiasAddResidualLoadI6__halffE11AffineStoreIfS1_EfLi8ELi160ELi160ELi32ELi1ELb0EEvT_T0_iidPT1_S8__param_1+24];
	ld.param.u64 	%rd7, [_Z17LayerNormWarpImplI19BiasAddResidualLoadI6__halffE11AffineStoreIfS1_EfLi8ELi160ELi160ELi32ELi1ELb0EEvT_T0_iidPT1_S8__param_1+16];
	ld.param.u64 	%rd6, [_Z17LayerNormWarpImplI19BiasAddResidualLoadI6__halffE11AffineStoreIfS1_EfLi8ELi160ELi160ELi32ELi1ELb0EEvT_T0_iidPT1_S8__param_1+8];
	ld.param.u64 	%rd5, [_Z17LayerNormWarpImplI19BiasAddResidualLoadI6__halffE11AffineStoreIfS1_EfLi8ELi160ELi160ELi32ELi1ELb0EEvT_T0_iidPT1_S8__param_1];
	ld.param.u64 	%rd4, [_Z17LayerNormWarpImplI19BiasAddResidualLoadI6__halffE11AffineStoreIfS1_EfLi8ELi160ELi160ELi32ELi1ELb0EEvT_T0_iidPT1_S8__param_0+24];
	ld.param.u64 	%rd3, [_Z17LayerNormWarpImplI19BiasAddResidualLoadI6__halffE11AffineStoreIfS1_EfLi8ELi160ELi160ELi32ELi1ELb0EEvT_T0_iidPT1_S8__param_0+16];
	ld.param.u64 	%rd2, [_Z17LayerNormWarpImplI19BiasAddResidualLoadI6__halffE11AffineStoreIfS1_EfLi8ELi160ELi160ELi32ELi1ELb0EEvT_T0_iidPT1_S8__param_0+8];
	ld.param.u64 	%rd1, [_Z17LayerNormWarpImplI19BiasAddResidualLoadI6__halffE11AffineStoreIfS1_EfLi8ELi160ELi160ELi32ELi1ELb0EEvT_T0_iidPT1_S8__param_0];
	ld.param.u32 	%r17, [_Z17LayerNormWarpImplI19BiasAddResidualLoadI6__halffE11AffineStoreIfS1_EfLi8ELi160ELi160ELi32ELi1ELb0EEvT_T0_iidPT1_S8__param_3];
	setp.lt.s32 	%p1, %r17, 5121;
	@%p1 bra 	$L__BB28_2;
	mov.u64 	%rd11, $str;
	cvta.global.u64 	%rd12, %rd11;
	mov.u64 	%rd13, $str$1;
	cvta.global.u64 	%rd14, %rd13;
	mov.u64 	%rd15, __unnamed_29;
	cvta.global.u64 	%rd16, %rd15;
	{ // callseq 28, 0
	.param .b64 param0;
	st.param.b64 	[param0], %rd12;
	.param .b64 param1;
	st.param.b64 	[param1], %rd14;
	.param .b32 param2;
	st.param.b32 	[param2], 462;
	.param .b64 param3;
	st.param.b64 	[param3], %rd16;
	.param .b64 param4;
	st.param.b64 	[param4], 1;
	call.uni 
	__assertfail, 
	(
	param0, 
	param1, 
	param2, 
	param3, 
	param4
	);
	} // callseq 28
$L__BB28_2:
	ld.param.u32 	%r1262, [_Z17LayerNormWarpImplI19BiasAddResidualLoadI6__halffE11AffineStoreIfS1_EfLi8ELi160ELi160ELi32ELi1ELb0EEvT_T0_iidPT1_S8__param_2];
	mov.u32 	%r18, %ctaid.x;
	mov.u32 	%r19, %ntid.y;
	mov.u32 	%r20, %tid.y;
	mad.lo.s32 	%r1264, %r18, %r19, %r20;
	setp.ge.s32 	%p2, %r1264, %r1262;
	@%p2 bra 	$L__BB28_20;
	mov.u32 	%r661, %tid.x;
	shl.b32 	%r662, %r661, 3;
	cvt.u64.u32 	%rd18, %r662;
	mul.wide.u32 	%rd30, %r662, 2;
$L__BB28_4:
	cvt.s64.s32 	%rd17, %r1264;
	mad.lo.s64 	%rd19, %rd4, %rd17, %rd18;
	shr.s64 	%rd20, %rd19, 63;
	shr.u64 	%rd21, %rd20, 61;
	add.s64 	%rd22, %rd19, %rd21;
	cvta.to.global.u64 	%rd23, %rd1;
	shl.b64 	%rd24, %rd22, 1;
	and.b64  	%rd25, %rd24, -16;
	add.s64 	%rd26, %rd23, %rd25;
	ld.global.v2.u64 	{%rd27, %rd28}, [%rd26];
	mov.b64 	{%r34, %r40}, %rd28;
	mov.b64 	{%r22, %r28}, %rd27;
	cvta.to.global.u64 	%rd29, %rd2;
	add.s64 	%rd31, %rd29, %rd30;
	ld.global.v2.u64 	{%rd32, %rd33}, [%rd31];
	mov.b64 	{%r38, %r44}, %rd33;
	mov.b64 	{%r26, %r32}, %rd32;
	cvta.to.global.u64 	%rd34, %rd3;
	add.s64 	%rd35, %rd34, %rd25;
	ld.global.v2.u64 	{%rd36, %rd37}, [%rd35];
	mov.b64 	{%r35, %r41}, %rd37;
	mov.b64 	{%r23, %r29}, %rd36;
	// begin inline asm
	{add.f16x2 %r21,%r22,%r23;
}
	// end inline asm
	// begin inline asm
	{add.f16x2 %r24,%r21,%r26;
}
	// end inline asm
	// begin inline asm
	{add.f16x2 %r27,%r28,%r29;
}
	// end inline asm
	// begin inline asm
	{add.f16x2 %r30,%r27,%r32;
}
	// end inline asm
	// begin inline asm
	{add.f16x2 %r33,%r34,%r35;
}
	// end inline asm
	// begin inline asm
	{add.f16x2 %r36,%r33,%r38;
}
	// end inline asm
	// begin inline asm
	{add.f16x2 %r39,%r40,%r41;
}
	// end inline asm
	// begin inline asm
	{add.f16x2 %r42,%r39,%r44;
}
	// end inline asm
	// begin inline asm
	{.reg .f16 low,high;
  mov.b32 {low,high},%r24;
  cvt.f32.f16 %f203, low;}

	// end inline asm
	// begin inline asm
	{.reg .f16 low,high;
  mov.b32 {low,high},%r24;
  cvt.f32.f16 %f204, high;}

	// end inline asm
	// begin inline asm
	{.reg .f16 low,high;
  mov.b32 {low,high},%r30;
  cvt.f32.f16 %f205, low;}

	// end inline asm
	// begin inline asm
	{.reg .f16 low,high;
  mov.b32 {low,high},%r30;
  cvt.f32.f16 %f206, high;}

	// end inline asm
	// begin inline asm
	{.reg .f16 low,high;
  mov.b32 {low,high},%r36;
  cvt.f32.f16 %f207, low;}

	// end inline asm
	// begin inline asm
	{.reg .f16 low,high;
  mov.b32 {low,high},%r36;
  cvt.f32.f16 %f208, high;}

	// end inline asm
	// begin inline asm
	{.reg .f16 low,high;
  mov.b32 {low,high},%r42;
  cvt.f32.f16 %f209, low;}

	// end inline asm
	// begin inline asm
	{.reg .f16 low,high;
  mov.b32 {low,high},%r42;
  cvt.f32.f16 %f210, high;}

	// end inline asm
	mov.f32 	%f364, 0f3F800000;
	div.approx.f32 	%f365, %f203, %f364;
	add.f32 	%f366, %f365, 0f00000000;
	sub.f32 	%f367, %f203, %f366;
	fma.rn.f32 	%f368, %f203, %f367, 0f00000000;
	sub.f32 	%f369, %f204, %f366;
	mov.f32 	%f370, 0f40000000;
	div.approx.f32 	%f371, %f369, %f370;
	add.f32 	%f372, %f366, %f371;
	sub.f32 	%f373, %f204, %f372;
	fma.rn.f32 	%f374, %f369, %f373, %f368;
	sub.f32 	%f375, %f205, %f372;
	mov.f32 	%f376, 0f40400000;
	div.approx.f32 	%f377, %f375, %f376;
	add.f32 	%f378, %f372, %f377;
	sub.f32 	%f379, %f205, %f378;
	fma.rn.f32 	%f380, %f375, %f379, %f374;
	sub.f32 	%f381, %f206, %f378;
	mov.f32 	%f382, 0f40800000;
	div.approx.f32 	%f383, %f381, %f382;
	add.f32 	%f384, %f378, %f383;
	sub.f32 	%f385, %f206, %f384;
	fma.rn.f32 	%f386, %f381, %f385, %f380;
	sub.f32 	%f387, %f207, %f384;
	mov.f32 	%f388, 0f40A00000;
	div.approx.f32 	%f389, %f387, %f388;
	add.f32 	%f390, %f384, %f389;
	sub.f32 	%f391, %f207, %f390;
	fma.rn.f32 	%f392, %f387, %f391, %f386;
	sub.f32 	%f393, %f208, %f390;
	mov.f32 	%f394, 0f40C00000;
	div.approx.f32 	%f395, %f393, %f394;
	add.f32 	%f396, %f390, %f395;
	sub.f32 	%f397, %f208, %f396;
	fma.rn.f32 	%f398, %f393, %f397, %f392;
	sub.f32 	%f399, %f209, %f396;
	mov.f32 	%f400, 0f40E00000;
	div.approx.f32 	%f401, %f399, %f400;
	add.f32 	%f402, %f396, %f401;
	sub.f32 	%f403, %f209, %f402;
	fma.rn.f32 	%f404, %f399, %f403, %f398;
	sub.f32 	%f405, %f210, %f402;
	mov.f32 	%f406, 0f41000000;
	div.approx.f32 	%f407, %f405, %f406;
	add.f32 	%f408, %f402, %f407;
	sub.f32 	%f409, %f210, %f408;
	fma.rn.f32 	%f410, %f405, %f409, %f404;
	add.s64 	%rd38, %rd19, 256;
	shr.s64 	%rd39, %rd38, 63;
	shr.u64 	%rd40, %rd39, 61;
	add.s64 	%rd41, %rd38, %rd40;
	shl.b64 	%rd42, %rd41, 1;
	and.b64  	%rd43, %rd42, -16;
	add.s64 	%rd44, %rd23, %rd43;
	ld.global.v2.u64 	{%rd45, %rd46}, [%rd44];
	mov.b64 	{%r66, %r72}, %rd46;
	mov.b64 	{%r54, %r60}, %rd45;
	ld.global.v2.u64 	{%rd47, %rd48}, [%rd31+512];
	mov.b64 	{%r70, %r76}, %rd48;
	mov.b64 	{%r58, %r64}, %rd47;
	add.s64 	%rd49, %rd34, %rd43;
	ld.global.v2.u64 	{%rd50, %rd51}, [%rd49];
	mov.b64 	{%r67, %r73}, %rd51;
	mov.b64 	{%r55, %r61}, %rd50;
	// begin inline asm
	{add.f16x2 %r53,%r54,%r55;
}
	// end inline asm
	// begin inline asm
	{add.f16x2 %r56,%r53,%r58;
}
	// end inline asm
	// begin inline asm
	{add.f16x2 %r59,%r60,%r61;
}
	// end inline asm
	// begin inline asm
	{add.f16x2 %r62,%r59,%r64;
}
	// end inline asm
	// begin inline asm
	{add.f16x2 %r65,%r66,%r67;
}
	// end inline asm
	// begin inline asm
	{add.f16x2 %r68,%r65,%r70;
}
	// end inline asm
	// begin inline asm
	{add.f16x2 %r71,%r72,%r73;
}
	// end inline asm
	// begin inline asm
	{add.f16x2 %r74,%r71,%r76;
}
	// end inline asm
	// begin inline asm
	{.reg .f16 low,high;
  mov.b32 {low,high},%r56;
  cvt.f32.f16 %f211, low;}

	// end inline asm
	// begin inline asm
	{.reg .f16 low,high;
  mov.b32 {low,high},%r56;
  cvt.f32.f16 %f212, high;}

	// end inline asm
	// begin inline asm
	{.reg .f16 low,high;
  mov.b32 {low,high},%r62;
  cvt.f32.f16 %f213, low;}

	// end inline asm
	// begin inline asm
	{.reg .f16 low,high;
  mov.b32 {low,high},%r62;
  cvt.f32.f16 %f214, high;}

	// end inline asm
	// begin inline asm
	{.reg .f16 low,high;
  mov.b32 {low,high},%r68;
  cvt.f32.f16 %f215, low;}

	// end inline asm
	// begin inline asm
	{.reg .f16 low,high;
  mov.b32 {low,high},%r68;
  cvt.f32.f16 %f216, high;}

	// end inline asm
	// begin inline asm
	{.reg .f16 low,high;
  mov.b32 {low,high},%r74;
  cvt.f32.f16 %f217, low;}

	// end inline asm
	// begin inline asm
	{.reg .f16 low,high;
  mov.b32 {low,high},%r74;
  cvt.f32.f16 %f218, high;}

	// end inline asm
	sub.f32 	%f411, %f211, %f408;
	mov.f32 	%f412, 0f41100000;
	div.approx.f32 	%f413, %f411, %f412;
	add.f32 	%f414, %f408, %f413;
	sub.f32 	%f415, %f211, %f414;
	fma.rn.f32 	%f416, %f411, %f415, %f410;
	sub.f32 	%f417, %f212, %f414;
	mov.f32 	%f418, 0f41200000;
	div.approx.f32 	%f419, %f417, %f418;
	add.f32 	%f420, %f414, %f419;
	sub.f32 	%f421, %f212, %f420;
	fma.rn.f32 	%f422, %f417, %f421, %f416;
	sub.f32 	%f423, %f213, %f420;
	mov.f32 	%f424, 0f41300000;
	div.approx.f32 	%f425, %f423, %f424;
	add.f32 	%f426, %f420, %f425;
	sub.f32 	%f427, %f213, %f426;
	fma.rn.f32 	%f428, %f423, %f427, %f422;
	sub.f32 	%f429, %f214, %f426;
	mov.f32 	%f430, 0f41400000;
	div.approx.f32 	%f431, %f429, %f430;
	add.f32 	%f432, %f426, %f431;
	sub.f32 	%f433, %f214, %f432;
	fma.rn.f32 	%f434, %f429, %f433, %f428;
	sub.f32 	%f435, %f215, %f432;
	mov.f32 	%f436, 0f41500000;
	div.approx.f32 	%f437, %f435, %f436;
	add.f32 	%f438, %f432, %f437;
	sub.f32 	%f439, %f215, %f438;
	fma.rn.f32 	%f440, %f435, %f439, %f434;
	sub.f32 	%f441, %f216, %f438;
	mov.f32 	%f442, 0f41600000;
	div.approx.f32 	%f443, %f441, %f442;
	add.f32 	%f444, %f438, %f443;
	sub.f32 	%f445, %f216, %f444;
	fma.rn.f32 	%f446, %f441, %f445, %f440;
	sub.f32 	%f447, %f217, %f444;
	mov.f32 	%f448, 0f41700000;
	div.approx.f32 	%f449, %f447, %f448;
	add.f32 	%f450, %f444, %f449;
	sub.f32 	%f451, %f217, %f450;
	fma.rn.f32 	%f452, %f447, %f451, %f446;
	sub.f32 	%f453, %f218, %f450;
	mov.f32 	%f454, 0f41800000;
	div.approx.f32 	%f455, %f453, %f454;
	add.f32 	%f456, %f450, %f455;
	sub.f32 	%f457, %f218, %f456;
	fma.rn.f32 	%f458, %f453, %f457, %f452;
	add.s64 	%rd52, %rd19, 512;
	shr.s64 	%rd53, %rd52, 63;
	shr.u64 	%rd54, %rd53, 61;
	add.s64 	%rd55, %rd52, %rd54;
	shl.b64 	%rd56, %rd55, 1;
	and.b64  	%rd57, %rd56, -16;
	add.s64 	%rd58, %rd23, %rd57;
	ld.global.v2.u64 	{%rd59, %rd60}, [%rd58];
	mov.b64 	{%r98, %r104}, %rd60;
	mov.b64 	{%r86, %r92}, %rd59;
	ld.global.v2.u64 	{%rd61, %rd62}, [%rd31+1024];
	mov.b64 	{%r102, %r108}, %rd62;
	mov.b64 	{%r90, %r96}, %rd61;
	add.s64 	%rd63, %rd34, %rd57;
	ld.global.v2.u64 	{%rd64, %rd65}, [%rd63];
	mov.b64 	{%r99, %r105}, %rd65;
	mov.b64 	{%r87, %r93}, %rd64;
	// begin inline asm
	{add.f16x2 %r85,%r86,%r87;
}
	// end inline asm
	// begin inline asm
	{add.f16x2 %r88,%r85,%r90;
}
	// end inline asm
	// begin inline asm
	{add.f16x2 %r91,%r92,%r93;
}
	// end inline asm
	// begin inline asm
	{add.f16x2 %r94,%r91,%r96;
}
	// end inline asm
	// begin inline asm
	{add.f16x2 %r97,%r98,%r99;
}
	// end inline asm
	// begin inline asm
	{add.f16x2 %r100,%r97,%r102;
}
	// end inline asm
	// begin inline asm
	{add.f16x2 %r103,%r104,%r105;
}
	// end inline asm
	// begin inline asm
	{add.f16x2 %r106,%r103,%r108;
}
	// end inline asm
	// begin inline asm
	{.reg .f16 low,high;
  mov.b32 {low,high},%r88;
  cvt.f32.f16 %f219, low;}

	// end inline asm
	// begin inline asm
	{.reg .f16 low,high;
  mov.b32 {low,high},%r88;
  cvt.f32.f16 %f220, high;}

	// end inline asm
	// begin inline asm
	{.reg .f16 low,high;
  mov.b32 {low,high},%r94;
  cvt.f32.f16 %f221, low;}

	// end inline asm
	// begin inline asm
	{.reg .f16 low,high;
  mov.b32 {low,high},%r94;
  cvt.f32.f16 %f222, high;}

	// end inline asm
	// begin inline asm
	{.reg .f16 low,high;
  mov.b32 {low,high},%r100;
  cvt.f32.f16 %f223, low;}

	// end inline asm
	// begin inline asm
	{.reg .f16 low,high;
  mov.b32 {low,high},%r100;
  cvt.f32.f16 %f224, high;}

	// end inline asm
	// begin inline asm
	{.reg .f16 low,high;
  mov.b32 {low,high},%r106;
  cvt.f32.f16 %f225, low;}

	// end inline asm
	// begin inline asm
	{.reg .f16 low,high;
  mov.b32 {low,high},%r106;
  cvt.f32.f16 %f226, high;}

	// end inline asm
	sub.f32 	%f459, %f219, %f456;
	mov.f32 	%f460, 0f41880000;
	div.approx.f32 	%f461, %f459, %f460;
	add.f32 	%f462, %f456, %f461;
	sub.f32 	%f463, %f219, %f462;
	fma.rn.f32 	%f464, %f459, %f463, %f458;
	sub.f32 	%f465, %f220, %f462;
	mov.f32 	%f466, 0f41900000;
	div.approx.f32 	%f467, %f465, %f466;
	add.f32 	%f468, %f462, %f467;
	sub.f32 	%f469, %f220, %f468;
	fma.rn.f32 	%f470, %f465, %f469, %f464;
	sub.f32 	%f471, %f221, %f468;
	mov.f32 	%f472, 0f41980000;
	div.approx.f32 	%f473, %f471, %f472;
	add.f32 	%f474, %f468, %f473;
	sub.f32 	%f475, %f221, %f474;
	fma.rn.f32 	%f476, %f471, %f475, %f470;
	sub.f32 	%f477, %f222, %f474;
	mov.f32 	%f478, 0f41A00000;
	div.approx.f32 	%f479, %f477, %f478;
	add.f32 	%f480, %f474, %f479;
	sub.f32 	%f481, %f222, %f480;
	fma.rn.f32 	%f482, %f477, %f481, %f476;
	sub.f32 	%f483, %f223, %f480;
	mov.f32 	%f484, 0f41A80000;
	div.approx.f32 	%f485, %f483, %f484;
	add.f32 	%f486, %f480, %f485;
	sub.f32 	%f487, %f223, %f486;
	fma.rn.f32 	%f488, %f483, %f487, %f482;
	sub.f32 	%f489, %f224, %f486;
	mov.f32 	%f490, 0f41B00000;
	div.approx.f32 	%f491, %f489, %f490;
	add.f32 	%f492, %f486, %f491;
	sub.f32 	%f493, %f224, %f492;
	fma.rn.f32 	%f494, %f489, %f493, %f488;
	sub.f32 	%f495, %f225, %f492;
	mov.f32 	%f496, 0f41B80000;
	div.approx.f32 	%f497, %f495, %f496;
	add.f32 	%f498, %f492, %f497;
	sub.f32 	%f499, %f225, %f498;
	fma.rn.f32 	%f500, %f495, %f499, %f494;
	sub.f32 	%f501, %f226, %f498;
	mov.f32 	%f502, 0f41C00000;
	div.approx.f32 	%f503, %f501, %f502;
	add.f32 	%f504, %f498, %f503;
	sub.f32 	%f505, %f226, %f504;
	fma.rn.f32 	%f506, %f501, %f505, %f500;
	add.s64 	%rd66, %rd19, 768;
	shr.s64 	%rd67, %rd66, 63;
	shr.u64 	%rd68, %rd67, 61;
	add.s64 	%rd69, %rd66, %rd68;
	shl.b64 	%rd70, %rd69, 1;
	and.b64  	%rd71, %rd70, -16;
	add.s64 	%rd72, %rd23, %rd71;
	ld.global.v2.u64 	{%rd73, %rd74}, [%rd72];
	mov.b64 	{%r130, %r136}, %rd74;
	mov.b64 	{%r118, %r124}, %rd73;
	ld.global.v2.u64 	{%rd75, %rd76}, [%rd31+1536];
	mov.b64 	{%r134, %r140}, %rd76;
	mov.b64 	{%r122, %r128}, %rd75;
	add.s64 	%rd77, %rd34, %rd71;
	ld.global.v2.u64 	{%rd78, %rd79}, [%rd77];
	mov.b64 	{%r131, %r137}, %rd79;
	mov.b64 	{%r119, %r125}, %rd78;
	// begin inline asm
	{add.f16x2 %r117,%r118,%r119;
}
	// end inline asm
	// begin inline asm
	{add.f16x2 %r120,%r117,%r122;
}
	// end inline asm
	// begin inline asm
	{add.f16x2 %r123,%r124,%r125;
}
	// end inline asm
	// begin inline asm
	{add.f16x2 %r126,%r123,%r128;
}
	// end inline asm
	// begin inline asm
	{add.f16x2 %r129,%r130,%r131;
}
	// end inline asm
	// begin inline asm
	{add.f16x2 %r132,%r129,%r134;
}
	// end inline asm
	// begin inline asm
	{add.f16x2 %r135,%r136,%r137;
}
	// end inline asm
	// begin inline asm
	{add.f16x2 %r138,%r135,%r140;
}
	// end inline asm
	// begin inline asm
	{.reg .f16 low,high;
  mov.b32 {low,high},%r120;
  cvt.f32.f16 %f227, low;}

	// end inline asm
	// begin inline asm
	{.reg .f16 low,high;
  mov.b32 {low,high},%r120;
  cvt.f32.f16 %f228, high;}

	// end inline asm
	// begin inline asm
	{.reg .f16 low,high;
  mov.b32 {low,high},%r126;
  cvt.f32.f16 %f229, low;}

	// end inline asm
	// begin inline asm
	{.reg .f16 low,high;
  mov.b32 {low,high},%r126;
  cvt.f32.f16 %f230, high;}

	// end inline asm
	// begin inline asm
	{.reg .f16 low,high;
  mov.b32 {low,high},%r132;
  cvt.f32.f16 %f231, low;}

	// end inline asm
	// begin inline asm
	{.reg .f16 low,high;
  mov.b32 {low,high},%r132;
  cvt.f32.f16 %f232, high;}

	// end inline asm
	// begin inline asm
	{.reg .f16 low,high;
  mov.b32 {low,high},%r138;
  cvt.f32.f16 %f233, low;}

	// end inline asm
	// begin inline asm
	{.reg .f16 low,high;
  mov.b32 {low,high},%r138;
  cvt.f32.f16 %f234, high;}

	// end inline asm
	sub.f32 	%f507, %f227, %f504;
	mov.f32 	%f508, 0f41C80000;
	div.approx.f32 	%f509, %f507, %f508;
	add.f32 	%f510, %f504, %f509;
	sub.f32 	%f511, %f227, %f510;
	fma.rn.f32 	%f512, %f507, %f511, %f506;
	sub.f32 	%f513, %f228, %f510;
	mov.f32 	%f514, 0f41D00000;
	div.approx.f32 	%f515, %f513, %f514;
	add.f32 	%f516, %f510, %f515;
	sub.f32 	%f517, %f228, %f516;
	fma.rn.f32 	%f518, %f513, %f517, %f512;
	sub.f32 	%f519, %f229, %f516;
	mov.f32 	%f520, 0f41D80000;
	div.approx.f32 	%f521, %f519, %f520;
	add.f32 	%f522, %f516, %f521;
	sub.f32 	%f523, %f229, %f522;
	fma.rn.f32 	%f524, %f519, %f523, %f518;
	sub.f32 	%f525, %f230, %f522;
	mov.f32 	%f526, 0f41E00000;
	div.approx.f32 	%f527, %f525, %f526;
	add.f32 	%f528, %f522, %f527;
	sub.f32 	%f529, %f230, %f528;
	fma.rn.f32 	%f530, %f525, %f529, %f524;
	sub.f32 	%f531, %f231, %f528;
	mov.f32 	%f532, 0f41E80000;
	div.approx.f32 	%f533, %f531, %f532;
	add.f32 	%f534, %f528, %f533;
	sub.f32 	%f535, %f231, %f534;
	fma.rn.f32 	%f536, %f531, %f535, %f530;
	sub.f32 	%f537, %f232, %f534;
	mov.f32 	%f538, 0f41F00000;
	div.approx.f32 	%f539, %f537, %f538;
	add.f32 	%f540, %f534, %f539;
	sub.f32 	%f541, %f232, %f540;
	fma.rn.f32 	%f542, %f537, %f541, %f536;
	sub.f32 	%f543, %f233, %f540;
	mov.f32 	%f544, 0f41F80000;
	div.approx.f32 	%f545, %f543, %f544;
	add.f32 	%f546, %f540, %f545;
	sub.f32 	%f547, %f233, %f546;
	fma.rn.f32 	%f548, %f543, %f547, %f542;
	sub.f32 	%f549, %f234, %f546;
	mov.f32 	%f550, 0f42000000;
	div.approx.f32 	%f551, %f549, %f550;
	add.f32 	%f552, %f546, %f551;
	sub.f32 	%f553, %f234, %f552;
	fma.rn.f32 	%f554, %f549, %f553, %f548;
	add.s64 	%rd80, %rd19, 1024;
	shr.s64 	%rd81, %rd80, 63;
	shr.u64 	%rd82, %rd81, 61;
	add.s64 	%rd83, %rd80, %rd82;
	shl.b64 	%rd84, %rd83, 1;
	and.b64  	%rd85, %rd84, -16;
	add.s64 	%rd86, %rd23, %rd85;
	ld.global.v2.u64 	{%rd87, %rd88}, [%rd86];
	mov.b64 	{%r162, %r168}, %rd88;
	mov.b64 	{%r150, %r156}, %rd87;
	ld.global.v2.u64 	{%rd89, %rd90}, [%rd31+2048];
	mov.b64 	{%r166, %r172}, %rd90;
	mov.b64 	{%r154, %r160}, %rd89;
	add.s64 	%rd91, %rd34, %rd85;
	ld.global.v2.u64 	{%rd92, %rd93}, [%rd91];
	mov.b64 	{%r163, %r169}, %rd93;
	mov.b64 	{%r151, %r157}, %rd92;
	// begin inline asm
	{add.f16x2 %r149,%r150,%r151;
}
	// end inline asm
	// begin inline asm
	{add.f16x2 %r152,%r149,%r154;
}
	// end inline asm
	// begin inline asm
	{add.f16x2 %r155,%r156,%r157;
}
	// end inline asm
	// begin inline asm
	{add.f16x2 %r158,%r155,%r160;
}
	// end inline asm
	// begin inline asm
	{add.f16x2 %r161,%r162,%r163;
}
	// end inline asm
	// begin inline asm
	{add.f16x2 %r164,%r161,%r166;
}
	// end inline asm
	// begin inline asm
	{add.f16x2 %r167,%r168,%r169;
}
	// end inline asm
	// begin inline asm
	{add.f16x2 %r170,%r167,%r172;
}
	// end inline asm
	// begin inline asm
	{.reg .f16 low,high;
  mov.b32 {low,high},%r152;
  cvt.f32.f16 %f235, low;}

	// end inline asm
	// begin inline asm
	{.reg .f16 low,high;
  mov.b32 {low,high},%r152;
  cvt.f32.f16 %f236, high;}

	// end inline asm
	// begin inline asm
	{.reg .f16 low,high;
  mov.b32 {low,high},%r158;
  cvt.f32.f16 %f237, low;}

	// end inline asm
	// begin inline asm
	{.reg .f16 low,high;
  mov.b32 {low,high},%r158;
  cvt.f32.f16 %f238, high;}

	// end inline asm
	// begin inline asm
	{.reg .f16 low,high;
  mov.b32 {low,high},%r164;
  cvt.f32.f16 %f239, low;}

	// end inline asm
	// begin inline asm
	{.reg .f16 low,high;
  mov.b32 {low,high},%r164;
  cvt.f32.f16 %f240, high;}

	// end inline asm
	// begin inline asm
	{.reg .f16 low,high;
  mov.b32 {low,high},%r170;
  cvt.f32.f16 %f241, low;}

	// end inline asm
	// begin inline asm
	{.reg .f16 low,high;
  mov.b32 {low,high},%r170;
  cvt.f32.f16 %f242, high;}

	// end inline asm
	sub.f32 	%f555, %f235, %f552;
	mov.f32 	%f556, 0f42040000;
	div.approx.f32 	%f557, %f555, %f556;
	add.f32 	%f558, %f552, %f557;
	sub.f32 	%f559, %f235, %f558;
	fma.rn.f32 	%f560, %f555, %f559, %f554;
	sub.f32 	%f561, %f236, %f558;
	mov.f32 	%f562, 0f42080000;
	div.approx.f32 	%f563, %f561, %f562;
	add.f32 	%f564, %f558, %f563;
	sub.f32 	%f565, %f236, %f564;
	fma.rn.f32 	%f566, %f561, %f565, %f560;
	sub.f32 	%f567, %f237, %f564;
	mov.f32 	%f568, 0f420C0000;
	div.approx.f32 	%f569, %f567, %f568;
	add.f32 	%f570, %f564, %f569;
	sub.f32 	%f571, %f237, %f570;
	fma.rn.f32 	%f572, %f567, %f571, %f566;
	sub.f32 	%f573, %f238, %f570;
	mov.f32 	%f574, 0f42100000;
	div.approx.f32 	%f575, %f573, %f574;
	add.f32 	%f576, %f570, %f575;
	sub.f32 	%f577, %f238, %f576;
	fma.rn.f32 	%f578, %f573, %f577, %f572;
	sub.f32 	%f579, %f239, %f576;
	mov.f32 	%f580, 0f42140000;
	div.approx.f32 	%f581, %f579, %f580;
	add.f32 	%f582, %f576, %f581;
	sub.f32 	%f583, %f239, %f582;
	fma.rn.f32 	%f584, %f579, %f583, %f578;
	sub.f32 	%f585, %f240, %f582;
	mov.f32 	%f586, 0f42180000;
	div.approx.f32 	%f587, %f585, %f586;
	add.f32 	%f588, %f582, %f587;
	sub.f32 	%f589, %f240, %f588;
	fma.rn.f32 	%f590, %f585, %f589, %f584;
	sub.f32 	%f591, %f241, %f588;
	mov.f32 	%f592, 0f421C0000;
	div.approx.f32 	%f593, %f591, %f592;
	add.f32 	%f594, %f588, %f593;
	sub.f32 	%f595, %f241, %f594;
	fma.rn.f32 	%f596, %f591, %f595, %f590;
	sub.f32 	%f597, %f242, %f594;
	mov.f32 	%f598, 0f42200000;
	div.approx.f32 	%f599, %f597, %f598;
	add.f32 	%f600, %f594, %f599;
	sub.f32 	%f601, %f242, %f600;
	fma.rn.f32 	%f602, %f597, %f601, %f596;
	add.s64 	%rd94, %rd19, 1280;
	shr.s64 	%rd95, %rd94, 63;
	shr.u64 	%rd96, %rd95, 61;
	add.s64 	%rd97, %rd94, %rd96;
	shl.b64 	%rd98, %rd97, 1;
	and.b64  	%rd99, %rd98, -16;
	add.s64 	%rd100, %rd23, %rd99;
	ld.global.v2.u64 	{%rd101, %rd102}, [%rd100];
	mov.b64 	{%r194, %r200}, %rd102;
	mov.b64 	{%r182, %r188}, %rd101;
	ld.global.v2.u64 	{%rd103, %rd104}, [%rd31+2560];
	mov.b64 	{%r198, %r204}, %rd104;
	mov.b64 	{%r186, %r192}, %rd103;
	add.s64 	%rd105, %rd34, %rd99;
	ld.global.v2.u64 	{%rd106, %rd107}, [%rd105];
	mov.b64 	{%r195, %r201}, %rd107;
	mov.b64 	{%r183, %r189}, %rd106;
	// begin inline asm
	{add.f16x2 %r181,%r182,%r183;
}
	// end inline asm
	// begin inline asm
	{add.f16x2 %r184,%r181,%r186;
}
	// end inline asm
	// begin inline asm
	{add.f16x2 %r187,%r188,%r189;
}
	// end inline asm
	// begin inline asm
	{add.f16x2 %r190,%r187,%r192;
}
	// end inline asm
	// begin inline asm
	{add.f16x2 %r193,%r194,%r195;
}
	// end inline asm
	// begin inline asm
	{add.f16x2 %r196,%r193,%r198;
}
	// end inline asm
	// begin inline asm
	{add.f16x2 %r199,%r200,%r201;
}
	// end inline asm
	// begin inline asm
	{add.f16x2 %r202,%r199,%r204;
}
	// end inline asm
	// begin inline asm
	{.reg .f16 low,high;
  mov.b32 {low,high},%r184;
  cvt.f32.f16 %f243, low;}

	// end inline asm
	// begin inline asm
	{.reg .f16 low,high;
  mov.b32 {low,high},%r184;
  cvt.f32.f16 %f244, high;}

	// end inline asm
	// begin inline asm
	{.reg .f16 low,high;
  mov.b32 {low,high},%r190;
  cvt.f32.f16 %f245, low;}

	// end inline asm
	// begin inline asm
	{.reg .f16 low,high;
  mov.b32 {low,high},%r190;
  cvt.f32.f16 %f246, high;}

	// end inline asm
	// begin inline asm
	{.reg .f16 low,high;
  mov.b32 {low,high},%r196;
  cvt.f32.f16 %f247, low;}

	// end inline asm
	// begin inline asm
	{.reg .f16 low,high;
  mov.b32 {low,high},%r196;
  cvt.f32.f16 %f248, high;}

	// end inline asm
	// begin inline asm
	{.reg .f16 low,high;
  mov.b32 {low,high},%r202;
  cvt.f32.f16 %f249, low;}

	// end inline asm
	// begin inline asm
	{.reg .f16 low,high;
  mov.b32 {low,high},%r202;
  cvt.f32.f16 %f250, high;}

	// end inline asm
	sub.f32 	%f603, %f243, %f600;
	mov.f32 	%f604, 0f42240000;
	div.approx.f32 	%f605, %f603, %f604;
	add.f32 	%f606, %f600, %f605;
	sub.f32 	%f607, %f243, %f606;
	fma.rn.f32 	%f608, %f603, %f607, %f602;
	sub.f32 	%f609, %f244, %f606;
	mov.f32 	%f610, 0f42280000;
	div.approx.f32 	%f611, %f609, %f610;
	add.f32 	%f612, %f606, %f611;
	sub.f32 	%f613, %f244, %f612;
	fma.rn.f32 	%f614, %f609, %f613, %f608;
	sub.f32 	%f615, %f245, %f612;
	mov.f32 	%f616, 0f422C0000;
	div.approx.f32 	%f617, %f615, %f616;
	add.f32 	%f618, %f612, %f617;
	sub.f32 	%f619, %f245, %f618;
	fma.rn.f32 	%f620, %f615, %f619, %f614;
	sub.f32 	%f621, %f246, %f618;
	mov.f32 	%f622, 0f42300000;
	div.approx.f32 	%f623, %f621, %f622;
	add.f32 	%f624, %f618, %f623;
	sub.f32 	%f625, %f246, %f624;
	fma.rn.f32 	%f626, %f621, %f625, %f620;
	sub.f32 	%f627, %f247, %f624;
	mov.f32 	%f628, 0f42340000;
	div.approx.f32 	%f629, %f627, %f628;
	add.f32 	%f630, %f624, %f629;
	sub.f32 	%f631, %f247, %f630;
	fma.rn.f32 	%f632, %f627, %f631, %f626;
	sub.f32 	%f633, %f248, %f630;
	mov.f32 	%f634, 0f42380000;
	div.approx.f32 	%f635, %f633, %f634;
	add.f32 	%f636, %f630, %f635;
	sub.f32 	%f637, %f248, %f636;
	fma.rn.f32 	%f638, %f633, %f637, %f632;
	sub.f32 	%f639, %f249, %f636;
	mov.f32 	%f640, 0f423C0000;
	div.approx.f32 	%f641, %f639, %f640;
	add.f32 	%f642, %f636, %f641;
	sub.f32 	%f643, %f249, %f642;
	fma.rn.f32 	%f644, %f639, %f643, %f638;
	sub.f32 	%f645, %f250, %f642;
	mov.f32 	%f646, 0f42400000;
	div.approx.f32 	%f647, %f645, %f646;
	add.f32 	%f648, %f642, %f647;
	sub.f32 	%f649, %f250, %f648;
	fma.rn.f32 	%f650, %f645, %f649, %f644;
	add.s64 	%rd108, %rd19, 1536;
	shr.s64 	%rd109, %rd108, 63;
	shr.u64 	%rd110, %rd109, 61;
	add.s64 	%rd111, %rd108, %rd110;
	shl.b64 	%rd112, %rd111, 1;
	and.b64  	%rd113, %rd112, -16;
	add.s64 	%rd114, %rd23, %rd113;
	ld.global.v2.u64 	{%rd115, %rd116}, [%rd114];
	mov.b64 	{%r226, %r232}, %rd116;
	mov.b64 	{%r214, %r220}, %rd115;
	ld.global.v2.u64 	{%rd117, %rd118}, [%rd31+3072];
	mov.b64 	{%r230, %r236}, %rd118;
	mov.b64 	{%r218, %r224}, %rd117;
	add.s64 	%rd119, %rd34, %rd113;
	ld.global.v2.u64 	{%rd120, %rd121}, [%rd119];
	mov.b64 	{%r227, %r233}, %rd121;
	mov.b64 	{%r215, %r221}, %rd120;
	// begin inline asm
	{add.f16x2 %r213,%r214,%r215;
}
	// end inline asm
	// begin inline asm
	{add.f16x2 %r216,%r213,%r218;
}
	// end inline asm
	// begin inline asm
	{add.f16x2 %r219,%r220,%r221;
}
	// end inline asm
	// begin inline asm
	{add.f16x2 %r222,%r219,%r224;
}
	// end inline asm
	// begin inline asm
	{add.f16x2 %r225,%r226,%r227;
}
	// end inline asm
	// begin inline asm
	{add.f16x2 %r228,%r225,%r230;
}
	// end inline asm
	// begin inline asm
	{add.f16x2 %r231,%r232,%r233;
}
	// end inline asm
	// begin inline asm
	{add.f16x2 %r234,%r231,%r236;
}
	// end inline asm
	// begin inline asm
	{.reg .f16 low,high;
  mov.b32 {low,high},%r216;
  cvt.f32.f16 %f251, low;}

	// end inline asm
	// begin inline asm
	{.reg .f16 low,high;
  mov.b32 {low,high},%r216;
  cvt.f32.f16 %f252, high;}

	// end inline asm
	// begin inline asm
	{.reg .f16 low,high;
  mov.b32 {low,high},%r222;
  cvt.f32.f16 %f253, low;}

	// end inline asm
	// begin inline asm
	{.reg .f16 low,high;
  mov.b32 {low,high},%r222;
  cvt.f32.f16 %f254, high;}

	// end inline asm
	// begin inline asm
	{.reg .f16 low,high;
  mov.b32 {low,high},%r228;
  cvt.f32.f16 %f255, low;}

	// end inline asm
	// begin inline asm
	{.reg .f16 low,high;
  mov.b32 {low,high},%r228;
  cvt.f32.f16 %f256, high;}

	// end inline asm
	// begin inline asm
	{.reg .f16 low,high;
  mov.b32 {low,high},%r234;
  cvt.f32.f16 %f257, low;}

	// end inline asm
	// begin inline asm
	{.reg .f16 low,high;
  mov.b32 {low,high},%r234;
  cvt.f32.f16 %f258, high;}

	// end inline asm
	sub.f32 	%f651, %f251, %f648;
	mov.f32 	%f652, 0f42440000;
	div.approx.f32 	%f653, %f651, %f652;
	add.f32 	%f654, %f648, %f653;
	sub.f32 	%f655, %f251, %f654;
	fma.rn.f32 	%f656, %f651, %f655, %f650;
	sub.f32 	%f657, %f252, %f654;
	mov.f32 	%f658, 0f42480000;
	div.approx.f32 	%f659, %f657, %f658;
	add.f32 	%f660, %f654, %f659;
	sub.f32 	%f661, %f252, %f660;
	fma.rn.f32 	%f662, %f657, %f661, %f656;
	sub.f32 	%f663, %f253, %f660;
	mov.f32 	%f664, 0f424C0000;
	div.approx.f32 	%f665, %f663, %f664;
	add.f32 	%f666, %f660, %f665;
	sub.f32 	%f667, %f253, %f666;
	fma.rn.f32 	%f668, %f663, %f667, %f662;
	sub.f32 	%f669, %f254, %f666;
	mov.f32 	%f670, 0f42500000;
	div.approx.f32 	%f671, %f669, %f670;
	add.f32 	%f672, %f666, %f671;
	sub.f32 	%f673, %f254, %f672;
	fma.rn.f32 	%f674, %f669, %f673, %f668;
	sub.f32 	%f675, %f255, %f672;
	mov.f32 	%f676, 0f42540000;
	div.approx.f32 	%f677, %f675, %f676;
	add.f32 	%f678, %f672, %f677;
	sub.f32 	%f679, %f255, %f678;
	fma.rn.f32 	%f680, %f675, %f679, %f674;
	sub.f32 	%f681, %f256, %f678;
	mov.f32 	%f682, 0f42580000;
	div.approx.f32 	%f683, %f681, %f682;
	add.f32 	%f684, %f678, %f683;
	sub.f32 	%f685, %f256, %f684;
	fma.rn.f32 	%f686, %f681, %f685, %f680;
	sub.f32 	%f687, %f257, %f684;
	mov.f32 	%f688, 0f425C0000;
	div.approx.f32 	%f689, %f687, %f688;
	add.f32 	%f690, %f684, %f689;
	sub.f32 	%f691, %f257, %f690;
	fma.rn.f32 	%f692, %f687, %f691, %f686;
	sub.f32 	%f693, %f258, %f690;
	mov.f32 	%f694, 0f42600000;
	div.approx.f32 	%f695, %f693, %f694;
	add.f32 	%f696, %f690, %f695;
	sub.f32 	%f697, %f258, %f696;
	fma.rn.f32 	%f698, %f693, %f697, %f692;
	add.s64 	%rd122, %rd19, 1792;
	shr.s64 	%rd123, %rd122, 63;
	shr.u64 	%rd124, %rd123, 61;
	add.s64 	%rd125, %rd122, %rd124;
	shl.b64 	%rd126, %rd125, 1;
	and.b64  	%rd127, %rd126, -16;
	add.s64 	%rd128, %rd23, %rd127;
	ld.global.v2.u64 	{%rd129, %rd130}, [%rd128];
	mov.b64 	{%r258, %r264}, %rd130;
	mov.b64 	{%r246, %r252}, %rd129;
	ld.global.v2.u64 	{%rd131, %rd132}, [%rd31+3584];
	mov.b64 	{%r262, %r268}, %rd132;
	mov.b64 	{%r250, %r256}, %rd131;
	add.s64 	%rd133, %rd34, %rd127;
	ld.global.v2.u64 	{%rd134, %rd135}, [%rd133];
	mov.b64 	{%r259, %r265}, %rd135;
	mov.b64 	{%r247, %r253}, %rd134;
	// begin inline asm
	{add.f16x2 %r245,%r246,%r247;
}
	// end inline asm
	// begin inline asm
	{add.f16x2 %r248,%r245,%r250;
}
	// end inline asm
	// begin inline asm
	{add.f16x2 %r251,%r252,%r253;
}
	// end inline asm
	// begin inline asm
	{add.f16x2 %r254,%r251,%r256;
}
	// end inline asm
	// begin inline asm
	{add.f16x2 %r257,%r258,%r259;
}
	// end inline asm
	// begin inline asm
	{add.f16x2 %r260,%r257,%r262;
}
	// end inline asm
	// begin inline asm
	{add.f16x2 %r263,%r264,%r265;
}
	// end inline asm
	// begin inline asm
	{add.f16x2 %r266,%r263,%r268;
}
	// end inline asm
	// begin inline asm
	{.reg .f16 low,high;
  mov.b32 {low,high},%r248;
  cvt.f32.f16 %f259, low;}

	// end inline asm
	// begin inline asm
	{.reg .f16 low,high;
  mov.b32 {low,high},%r248;
  cvt.f32.f16 %f260, high;}

	// end inline asm
	// begin inline asm
	{.reg .f16 low,high;
  mov.b32 {low,high},%r254;
  cvt.f32.f16 %f261, low;}

	// end inline asm
	// begin inline asm
	{.reg .f16 low,high;
  mov.b32 {low,high},%r254;
  cvt.f32.f16 %f262, high;}

	// end inline asm
	// begin inline asm
	{.reg .f16 low,high;
  mov.b32 {low,high},%r260;
  cvt.f32.f16 %f263, low;}

	// end inline asm
	// begin inline asm
	{.reg .f16 low,high;
  mov.b32 {low,high},%r260;
  cvt.f32.f16 %f264, high;}

	// end inline asm
	// begin inline asm
	{.reg .f16 low,high;
  mov.b32 {low,high},%r266;
  cvt.f32.f16 %f265, low;}

	// end inline asm
	// begin inline asm
	{.reg .f16 low,high;
  mov.b32 {low,high},%r266;
  cvt.f32.f16 %f266, high;}

	// end inline asm
	sub.f32 	%f699, %f259, %f696;
	mov.f32 	%f700, 0f42640000;
	div.approx.f32 	%f701, %f699, %f700;
	add.f32 	%f702, %f696, %f701;
	sub.f32 	%f703, %f259, %f702;
	fma.rn.f32 	%f704, %f699, %f703, %f698;
	sub.f32 	%f705, %f260, %f702;
	mov.f32 	%f706, 0f42680000;
	div.approx.f32 	%f707, %f705, %f706;
	add.f32 	%f708, %f702, %f707;
	sub.f32 	%f709, %f260, %f708;
	fma.rn.f32 	%f710, %f705, %f709, %f704;
	sub.f32 	%f711, %f261, %f708;
	mov.f32 	%f712, 0f426C0000;
	div.approx.f32 	%f713, %f711, %f712;
	add.f32 	%f714, %f708, %f713;
	sub.f32 	%f715, %f261, %f714;
	fma.rn.f32 	%f716, %f711, %f715, %f710;
	sub.f32 	%f717, %f262, %f714;
	mov.f32 	%f718, 0f42700000;
	div.approx.f32 	%f719, %f717, %f718;
	add.f32 	%f720, %f714, %f719;
	sub.f32 	%f721, %f262, %f720;
	fma.rn.f32 	%f722, %f717, %f721, %f716;
	sub.f32 	%f723, %f263, %f720;
	mov.f32 	%f724, 0f42740000;
	div.approx.f32 	%f725, %f723, %f724;
	add.f32 	%f726, %f720, %f725;
	sub.f32 	%f727, %f263, %f726;
	fma.rn.f32 	%f728, %f723, %f727, %f722;
	sub.f32 	%f729, %f264, %f726;
	mov.f32 	%f730, 0f42780000;
	div.approx.f32 	%f731, %f729, %f730;
	add.f32 	%f732, %f726, %f731;
	sub.f32 	%f733, %f264, %f732;
	fma.rn.f32 	%f734, %f729, %f733, %f728;
	sub.f32 	%f735, %f265, %f732;
	mov.f32 	%f736, 0f427C0000;
	div.approx.f32 	%f737, %f735, %f736;
	add.f32 	%f738, %f732, %f737;
	sub.f32 	%f739, %f265, %f738;
	fma.rn.f32 	%f740, %f735, %f739, %f734;
	sub.f32 	%f741, %f266, %f738;
	mov.f32 	%f742, 0f42800000;
	div.approx.f32 	%f743, %f741, %f742;
	add.f32 	%f744, %f738, %f743;
	sub.f32 	%f745, %f266, %f744;
	fma.rn.f32 	%f746, %f741, %f745, %f740;
	add.s64 	%rd136, %rd19, 2048;
	shr.s64 	%rd137, %rd136, 63;
	shr.u64 	%rd138, %rd137, 61;
	add.s64 	%rd139, %rd136, %rd138;
	shl.b64 	%rd140, %rd139, 1;
	and.b64  	%rd141, %rd140, -16;
	add.s64 	%rd142, %rd23, %rd141;
	ld.global.v2.u64 	{%rd143, %rd144}, [%rd142];
	mov.b64 	{%r290, %r296}, %rd144;
	mov.b64 	{%r278, %r284}, %rd143;
	ld.global.v2.u64 	{%rd145, %rd146}, [%rd31+4096];
	mov.b64 	{%r294, %r300}, %rd146;
	mov.b64 	{%r282, %r288}, %rd145;
	add.s64 	%rd147, %rd34, %rd141;
	ld.global.v2.u64 	{%rd148, %rd149}, [%rd147];
	mov.b64 	{%r291, %r297}, %rd149;
	mov.b64 	{%r279, %r285}, %rd148;
	// begin inline asm
	{add.f16x2 %r277,%r278,%r279;
}
	// end inline asm
	// begin inline asm
	{add.f16x2 %r280,%r277,%r282;
}
	// end inline asm
	// begin inline asm
	{add.f16x2 %r283,%r284,%r285;
}
	// end inline asm
	// begin inline asm
	{add.f16x2 %r286,%r283,%r288;
}
	// end inline asm
	// begin inline asm
	{add.f16x2 %r289,%r290,%r291;
}
	// end inline asm
	// begin inline asm
	{add.f16x2 %r292,%r289,%r294;
}
	// end inline asm
	// begin inline asm
	{add.f16x2 %r295,%r296,%r297;
}
	// end inline asm
	// begin inline asm
	{add.f16x2 %r298,%r295,%r300;
}
	// end inline asm
	// begin inline asm
	{.reg .f16 low,high;
  mov.b32 {low,high},%r280;
  cvt.f32.f16 %f267, low;}

	// end inline asm
	// begin inline asm
	{.reg .f16 low,high;
  mov.b32 {low,high},%r280;
  cvt.f32.f16 %f268, high;}

	// end inline asm
	// begin inline asm
	{.reg .f16 low,high;
  mov.b32 {low,high},%r286;
  cvt.f32.f16 %f269, low;}

	// end inline asm
	// begin inline asm
	{.reg .f16 low,high;
  mov.b32 {low,high},%r286;
  cvt.f32.f16 %f270, high;}

	// end inline asm
	// begin inline asm
	{.reg .f16 low,high;
  mov.b32 {low,high},%r292;
  cvt.f32.f16 %f271, low;}

	// end inline asm
	// begin inline asm
	{.reg .f16 low,high;
  mov.b32 {low,high},%r292;
  cvt.f32.f16 %f272, high;}

	// end inline asm
	// begin inline asm
	{.reg .f16 low,high;
  mov.b32 {low,high},%r298;
  cvt.f32.f16 %f273, low;}

	// end inline asm
	// begin inline asm
	{.reg .f16 low,high;
  mov.b32 {low,high},%r298;
  cvt.f32.f16 %f274, high;}

	// end inline asm
	sub.f32 	%f747, %f267, %f744;
	mov.f32 	%f748, 0f42820000;
	div.approx.f32 	%f749, %f747, %f748;
	add.f32 	%f750, %f744, %f749;
	sub.f32 	%f751, %f267, %f750;
	fma.rn.f32 	%f752, %f747, %f751, %f746;
	sub.f32 	%f753, %f268, %f750;
	mov.f32 	%f754, 0f42840000;
	div.approx.f32 	%f755, %f753, %f754;
	add.f32 	%f756, %f750, %f755;
	sub.f32 	%f757, %f268, %f756;
	fma.rn.f32 	%f758, %f753, %f757, %f752;
	sub.f32 	%f759, %f269, %f756;
	mov.f32 	%f760, 0f42860000;
	div.approx.f32 	%f761, %f759, %f760;
	add.f32 	%f762, %f756, %f761;
	sub.f32 	%f763, %f269, %f762;
	fma.rn.f32 	%f764, %f759, %f763, %f758;
	sub.f32 	%f765, %f270, %f762;
	mov.f32 	%f766, 0f42880000;
	div.approx.f32 	%f767, %f765, %f766;
	add.f32 	%f768, %f762, %f767;
	sub.f32 	%f769, %f270, %f768;
	fma.rn.f32 	%f770, %f765, %f769, %f764;
	sub.f32 	%f771, %f271, %f768;
	mov.f32 	%f772, 0f428A0000;
	div.approx.f32 	%f773, %f771, %f772;
	add.f32 	%f774, %f768, %f773;
	sub.f32 	%f775, %f271, %f774;
	fma.rn.f32 	%f776, %f771, %f775, %f770;
	sub.f32 	%f777, %f272, %f774;
	mov.f32 	%f778, 0f428C0000;
	div.approx.f32 	%f779, %f777, %f778;
	add.f32 	%f780, %f774, %f779;
	sub.f32 	%f781, %f272, %f780;
	fma.rn.f32 	%f782, %f777, %f781, %f776;
	sub.f32 	%f783, %f273, %f780;
	mov.f32 	%f784, 0f428E0000;
	div.approx.f32 	%f785, %f783, %f784;
	add.f32 	%f786, %f780, %f785;
	sub.f32 	%f787, %f273, %f786;
	fma.rn.f32 	%f788, %f783, %f787, %f782;
	sub.f32 	%f789, %f274, %f786;
	mov.f32 	%f790, 0f42900000;
	div.approx.f32 	%f791, %f789, %f790;
	add.f32 	%f792, %f786, %f791;
	sub.f32 	%f793, %f274, %f792;
	fma.rn.f32 	%f794, %f789, %f793, %f788;
	add.s64 	%rd150, %rd19, 2304;
	shr.s64 	%rd151, %rd150, 63;
	shr.u64 	%rd152, %rd151, 61;
	add.s64 	%rd153, %rd150, %rd152;
	shl.b64 	%rd154, %rd153, 1;
	and.b64  	%rd155, %rd154, -16;
	add.s64 	%rd156, %rd23, %rd155;
	ld.global.v2.u64 	{%rd157, %rd158}, [%rd156];
	mov.b64 	{%r322, %r328}, %rd158;
	mov.b64 	{%r310, %r316}, %rd157;
	ld.global.v2.u64 	{%rd159, %rd160}, [%rd31+4608];
	mov.b64 	{%r326, %r332}, %rd160;
	mov.b64 	{%r314, %r320}, %rd159;
	add.s64 	%rd161, %rd34, %rd155;
	ld.global.v2.u64 	{%rd162, %rd163}, [%rd161];
	mov.b64 	{%r323, %r329}, %rd163;
	mov.b64 	{%r311, %r317}, %rd162;
	// begin inline asm
	{add.f16x2 %r309,%r310,%r311;
}
	// end inline asm
	// begin inline asm
	{add.f16x2 %r312,%r309,%r314;
}
	// end inline asm
	// begin inline asm
	{add.f16x2 %r315,%r316,%r317;
}
	// end inline asm
	// begin inline asm
	{add.f16x2 %r318,%r315,%r320;
}
	// end inline asm
	// begin inline asm
	{add.f16x2 %r321,%r322,%r323;
}
	// end inline asm
	// begin inline asm
	{add.f16x2 %r324,%r321,%r326;
}
	// end inline asm
	// begin inline asm
	{add.f16x2 %r327,%r328,%r329;
}
	// end inline asm
	// begin inline asm
	{add.f16x2 %r330,%r327,%r332;
}
	// end inline asm
	// begin inline asm
	{.reg .f16 low,high;
  mov.b32 {low,high},%r312;
  cvt.f32.f16 %f275, low;}

	// end inline asm
	// begin inline asm
	{.reg .f16 low,high;
  mov.b32 {low,high},%r312;
  cvt.f32.f16 %f276, high;}

	// end inline asm
	// begin inline asm
	{.reg .f16 low,high;
  mov.b32 {low,high},%r318;
  cvt.f32.f16 %f277, low;}

	// end inline asm
	// begin inline asm
	{.reg .f16 low,high;
  mov.b32 {low,high},%r318;
  cvt.f32.f16 %f278, high;}

	// end inline asm
	// begin inline asm
	{.reg .f16 low,high;
  mov.b32 {low,high},%r324;
  cvt.f32.f16 %f279, low;}

	// end inline asm
	// begin inline asm
	{.reg .f16 low,high;
  mov.b32 {low,high},%r324;
  cvt.f32.f16 %f280, high;}

	// end inline asm
	// begin inline asm
	{.reg .f16 low,high;
  mov.b32 {low,high},%r330;
  cvt.f32.f16 %f281, low;}

	// end inline asm
	// begin inline asm
	{.reg .f16 low,high;
  mov.b32 {low,high},%r330;
  cvt.f32.f16 %f282, high;}

	// end inline asm
	sub.f32 	%f795, %f275, %f792;
	mov.f32 	%f796, 0f42920000;
	div.approx.f32 	%f797, %f795, %f796;
	add.f32 	%f798, %f792, %f797;
	sub.f32 	%f799, %f275, %f798;
	fma.rn.f32 	%f800, %f795, %f799, %f794;
	sub.f32 	%f801, %f276, %f798;
	mov.f32 	%f802, 0f42940000;
	div.approx.f32 	%f803, %f801, %f802;
	add.f32 	%f804, %f798, %f803;
	sub.f32 	%f805, %f276, %f804;
	fma.rn.f32 	%f806, %f801, %f805, %f800;
	sub.f32 	%f807, %f277, %f804;
	mov.f32 	%f808, 0f42960000;
	div.approx.f32 	%f809, %f807, %f808;
	add.f32 	%f810, %f804, %f809;
	sub.f32 	%f811, %f277, %f810;
	fma.rn.f32 	%f812, %f807, %f811, %f806;
	sub.f32 	%f813, %f278, %f810;
	mov.f32 	%f814, 0f42980000;
	div.approx.f32 	%f815, %f813, %f814;
	add.f32 	%f816, %f810, %f815;
	sub.f32 	%f817, %f278, %f816;
	fma.rn.f32 	%f818, %f813, %f817, %f812;
	sub.f32 	%f819, %f279, %f816;
	mov.f32 	%f820, 0f429A0000;
	div.approx.f32 	%f821, %f819, %f820;
	add.f32 	%f822, %f816, %f821;
	sub.f32 	%f823, %f279, %f822;
	fma.rn.f32 	%f824, %f819, %f823, %f818;
	sub.f32 	%f825, %f280, %f822;
	mov.f32 	%f826, 0f429C0000;
	div.approx.f32 	%f827, %f825, %f826;
	add.f32 	%f828, %f822, %f827;
	sub.f32 	%f829, %f280, %f828;
	fma.rn.f32 	%f830, %f825, %f829, %f824;
	sub.f32 	%f831, %f281, %f828;
	mov.f32 	%f832, 0f429E0000;
	div.approx.f32 	%f833, %f831, %f832;
	add.f32 	%f834, %f828, %f833;
	sub.f32 	%f835, %f281, %f834;
	fma.rn.f32 	%f836, %f831, %f835, %f830;
	sub.f32 	%f837, %f282, %f834;
	mov.f32 	%f838, 0f42A00000;
	div.approx.f32 	%f839, %f837, %f838;
	add.f32 	%f840, %f834, %f839;
	sub.f32 	%f841, %f282, %f840;
	fma.rn.f32 	%f842, %f837, %f841, %f836;
	add.s64 	%rd164, %rd19, 2560;
	shr.s64 	%rd165, %rd164, 63;
	shr.u64 	%rd166, %rd165, 61;
	add.s64 	%rd167, %rd164, %rd166;
	shl.b64 	%rd168, %rd167, 1;
	and.b64  	%rd169, %rd168, -16;
	add.s64 	%rd170, %rd23, %rd169;
	ld.global.v2.u64 	{%rd171, %rd172}, [%rd170];
	mov.b64 	{%r354, %r360}, %rd172;
	mov.b64 	{%r342, %r348}, %rd171;
	ld.global.v2.u64 	{%rd173, %rd174}, [%rd31+5120];
	mov.b64 	{%r358, %r364}, %rd174;
	mov.b64 	{%r346, %r352}, %rd173;
	add.s64 	%rd175, %rd34, %rd169;
	ld.global.v2.u64 	{%rd176, %rd177}, [%rd175];
	mov.b64 	{%r355, %r361}, %rd177;
	mov.b64 	{%r343, %r349}, %rd176;
	// begin inline asm
	{add.f16x2 %r341,%r342,%r343;
}
	// end inline asm
	// begin inline asm
	{add.f16x2 %r344,%r341,%r346;
}
	// end inline asm
	// begin inline asm
	{add.f16x2 %r347,%r348,%r349;
}
	// end inline asm
	// begin inline asm
	{add.f16x2 %r350,%r347,%r352;
}
	// end inline asm
	// begin inline asm
	{add.f16x2 %r353,%r354,%r355;
}
	// end inline asm
	// begin inline asm
	{add.f16x2 %r356,%r353,%r358;
}
	// end inline asm
	// begin inline asm
	{add.f16x2 %r359,%r360,%r361;
}
	// end inline asm
	// begin inline asm
	{add.f16x2 %r362,%r359,%r364;
}
	// end inline asm
	// begin inline asm
	{.reg .f16 low,high;
  mov.b32 {low,high},%r344;
  cvt.f32.f16 %f283, low;}

	// end inline asm
	// begin inline asm
	{.reg .f16 low,high;
  mov.b32 {low,high},%r344;
  cvt.f32.f16 %f284, high;}

	// end inline asm
	// begin inline asm
	{.reg .f16 low,high;
  mov.b32 {low,high},%r350;
  cvt.f32.f16 %f285, low;}

	// end inline asm
	// begin inline asm
	{.reg .f16 low,high;
  mov.b32 {low,high},%r350;
  cvt.f32.f16 %f286, high;}

	// end inline asm
	// begin inline asm
	{.reg .f16 low,high;
  mov.b32 {low,high},%r356;
  cvt.f32.f16 %f287, low;}

	// end inline asm
	// begin inline asm
	{.reg .f16 low,high;
  mov.b32 {low,high},%r356;
  cvt.f32.f16 %f288, high;}

	// end inline asm
	// begin inline asm
	{.reg .f16 low,high;
  mov.b32 {low,high},%r362;
  cvt.f32.f16 %f289, low;}

	// end inline asm
	// begin inline asm
	{.reg .f16 low,high;
  mov.b32 {low,high},%r362;
  cvt.f32.f16 %f290, high;}

	// end inline asm
	sub.f32 	%f843, %f283, %f840;
	mov.f32 	%f844, 0f42A20000;
	div.approx.f32 	%f845, %f843, %f844;
	add.f32 	%f846, %f840, %f845;
	sub.f32 	%f847, %f283, %f846;
	fma.rn.f32 	%f848, %f843, %f847, %f842;
	sub.f32 	%f849, %f284, %f846;
	mov.f32 	%f850, 0f42A40000;
	div.approx.f32 	%f851, %f849, %f850;
	add.f32 	%f852, %f846, %f851;
	sub.f32 	%f853, %f284, %f852;
	fma.rn.f32 	%f854, %f849, %f853, %f848;
	sub.f32 	%f855, %f285, %f852;
	mov.f32 	%f856, 0f42A60000;
	div.approx.f32 	%f857, %f855, %f856;
	add.f32 	%f858, %f852, %f857;
	sub.f32 	%f859, %f285, %f858;
	fma.rn.f32 	%f860, %f855, %f859, %f854;
	sub.f32 	%f861, %f286, %f858;
	mov.f32 	%f862, 0f42A80000;
	div.approx.f32 	%f863, %f861, %f862;
	add.f32 	%f864, %f858, %f863;
	sub.f32 	%f865, %f286, %f864;
	fma.rn.f32 	%f866, %f861, %f865, %f860;
	sub.f32 	%f867, %f287, %f864;
	mov.f32 	%f868, 0f42AA0000;
	div.approx.f32 	%f869, %f867, %f868;
	add.f32 	%f870, %f864, %f869;
	sub.f32 	%f871, %f287, %f870;
	fma.rn.f32 	%f872, %f867, %f871, %f866;
	sub.f32 	%f873, %f288, %f870;
	mov.f32 	%f874, 0f42AC0000;
	div.approx.f32 	%f875, %f873, %f874;
	add.f32 	%f876, %f870, %f875;
	sub.f32 	%f877, %f288, %f876;
	fma.rn.f32 	%f878, %f873, %f877, %f872;
	sub.f32 	%f879, %f289, %f876;
	mov.f32 	%f880, 0f42AE0000;
	div.approx.f32 	%f881, %f879, %f880;
	add.f32 	%f882, %f876, %f881;
	sub.f32 	%f883, %f289, %f882;
	fma.rn.f32 	%f884, %f879, %f883, %f878;
	sub.f32 	%f885, %f290, %f882;
	mov.f32 	%f886, 0f42B00000;
	div.approx.f32 	%f887, %f885, %f886;
	add.f32 	%f888, %f882, %f887;
	sub.f32 	%f889, %f290, %f888;
	fma.rn.f32 	%f890, %f885, %f889, %f884;
	add.s64 	%rd178, %rd19, 2816;
	shr.s64 	%rd179, %rd178, 63;
	shr.u64 	%rd180, %rd179, 61;
	add.s64 	%rd181, %rd178, %rd180;
	shl.b64 	%rd182, %rd181, 1;
	and.b64  	%rd183, %rd182, -16;
	add.s64 	%rd184, %rd23, %rd183;
	ld.global.v2.u64 	{%rd185, %rd186}, [%rd184];
	mov.b64 	{%r386, %r392}, %rd186;
	mov.b64 	{%r374, %r380}, %rd185;
	ld.global.v2.u64 	{%rd187, %rd188}, [%rd31+5632];
	mov.b64 	{%r390, %r396}, %rd188;
	mov.b64 	{%r378, %r384}, %rd187;
	add.s64 	%rd189, %rd34, %rd183;
	ld.global.v2.u64 	{%rd190, %rd191}, [%rd189];
	mov.b64 	{%r387, %r393}, %rd191;
	mov.b64 	{%r375, %r381}, %rd190;
	// begin inline asm
	{add.f16x2 %r373,%r374,%r375;
}
	// end inline asm
	// begin inline asm
	{add.f16x2 %r376,%r373,%r378;
}
	// end inline asm
	// begin inline asm
	{add.f16x2 %r379,%r380,%r381;
}
	// end inline asm
	// begin inline asm
	{add.f16x2 %r382,%r379,%r384;
}
	// end inline asm
	// begin inline asm
	{add.f16x2 %r385,%r386,%r387;
}
	// end inline asm
	// begin inline asm
	{add.f16x2 %r388,%r385,%r390;
}
	// end inline asm
	// begin inline asm
	{add.f16x2 %r391,%r392,%r393;
}
	// end inline asm
	// begin inline asm
	{add.f16x2 %r394,%r391,%r396;
}
	// end inline asm
	// begin inline asm
	{.reg .f16 low,high;
  mov.b32 {low,high},%r376;
  cvt.f32.f16 %f291, low;}

	// end inline asm
	// begin inline asm
	{.reg .f16 low,high;
  mov.b32 {low,high},%r376;
  cvt.f32.f16 %f292, high;}

	// end inline asm
	// begin inline asm
	{.reg .f16 low,high;
  mov.b32 {low,high},%r382;
  cvt.f32.f16 %f293, low;}

	// end inline asm
	// begin inline asm
	{.reg .f16 low,high;
  mov.b32 {low,high},%r382;
  cvt.f32.f16 %f294, high;}

	// end inline asm
	// begin inline asm
	{.reg .f16 low,high;
  mov.b32 {low,high},%r388;
  cvt.f32.f16 %f295, low;}

	// end inline asm
	// begin inline asm
	{.reg .f16 low,high;
  mov.b32 {low,high},%r388;
  cvt.f32.f16 %f296, high;}

	// end inline asm
	// begin inline asm
	{.reg .f16 low,high;
  mov.b32 {low,high},%r394;
  cvt.f32.f16 %f297, low;}

	// end inline asm
	// begin inline asm
	{.reg .f16 low,high;
  mov.b32 {low,high},%r394;
  cvt.f32.f16 %f298, high;}

	// end inline asm
	sub.f32 	%f891, %f291, %f888;
	mov.f32 	%f892, 0f42B20000;
	div.approx.f32 	%f893, %f891, %f892;
	add.f32 	%f894, %f888, %f893;
	sub.f32 	%f895, %f291, %f894;
	fma.rn.f32 	%f896, %f891, %f895, %f890;
	sub.f32 	%f897, %f292, %f894;
	mov.f32 	%f898, 0f42B40000;
	div.approx.f32 	%f899, %f897, %f898;
	add.f32 	%f900, %f894, %f899;
	sub.f32 	%f901, %f292, %f900;
	fma.rn.f32 	%f902, %f897, %f901, %f896;
	sub.f32 	%f903, %f293, %f900;
	mov.f32 	%f904, 0f42B60000;
	div.approx.f32 	%f905, %f903, %f904;
	add.f32 	%f906, %f900, %f905;
	sub.f32 	%f907, %f293, %f906;
	fma.rn.f32 	%f908, %f903, %f907, %f902;
	sub.f32 	%f909, %f294, %f906;
	mov.f32 	%f910, 0f42B80000;
	div.approx.f32 	%f911, %f909, %f910;
	add.f32 	%f912, %f906, %f911;
	sub.f32 	%f913, %f294, %f912;
	fma.rn.f32 	%f914, %f909, %f913, %f908;
	sub.f32 	%f915, %f295, %f912;
	mov.f32 	%f916, 0f42BA0000;
	div.approx.f32 	%f917, %f915, %f916;
	add.f32 	%f918, %f912, %f917;
	sub.f32 	%f919, %f295, %f918;
	fma.rn.f32 	%f920, %f915, %f919, %f914;
	sub.f32 	%f921, %f296, %f918;
	mov.f32 	%f922, 0f42BC0000;
	div.approx.f32 	%f923, %f921, %f922;
	add.f32 	%f924, %f918, %f923;
	sub.f32 	%f925, %f296, %f924;
	fma.rn.f32 	%f926, %f921, %f925, %f920;
	sub.f32 	%f927, %f297, %f924;
	mov.f32 	%f928, 0f42BE0000;
	div.approx.f32 	%f929, %f927, %f928;
	add.f32 	%f930, %f924, %f929;
	sub.f32 	%f931, %f297, %f930;
	fma.rn.f32 	%f932, %f927, %f931, %f926;
	sub.f32 	%f933, %f298, %f930;
	mov.f32 	%f934, 0f42C00000;
	div.approx.f32 	%f935, %f933, %f934;
	add.f32 	%f936, %f930, %f935;
	sub.f32 	%f937, %f298, %f936;
	fma.rn.f32 	%f938, %f933, %f937, %f932;
	add.s64 	%rd192, %rd19, 3072;
	shr.s64 	%rd193, %rd192, 63;
	shr.u64 	%rd194, %rd193, 61;
	add.s64 	%rd195, %rd192, %rd194;
	shl.b64 	%rd196, %rd195, 1;
	and.b64  	%rd197, %rd196, -16;
	add.s64 	%rd198, %rd23, %rd197;
	ld.global.v2.u64 	{%rd199, %rd200}, [%rd198];
	mov.b64 	{%r418, %r424}, %rd200;
	mov.b64 	{%r406, %r412}, %rd199;
	ld.global.v2.u64 	{%rd201, %rd202}, [%rd31+6144];
	mov.b64 	{%r422, %r428}, %rd202;
	mov.b64 	{%r410, %r416}, %rd201;
	add.s64 	%rd203, %rd34, %rd197;
	ld.global.v2.u64 	{%rd204, %rd205}, [%rd203];
	mov.b64 	{%r419, %r425}, %rd205;
	mov.b64 	{%r407, %r413}, %rd204;
	// begin inline asm
	{add.f16x2 %r405,%r406,%r407;
}
	// end inline asm
	// begin inline asm
	{add.f16x2 %r408,%r405,%r410;
}
	// end inline asm
	// begin inline asm
	{add.f16x2 %r411,%r412,%r413;
}
	// end inline asm
	// begin inline asm
	{add.f16x2 %r414,%r411,%r416;
}
	// end inline asm
	// begin inline asm
	{add.f16x2 %r417,%r418,%r419;
}
	// end inline asm
	// begin inline asm
	{add.f16x2 %r420,%r417,%r422;
}
	// end inline asm
	// begin inline asm
	{add.f16x2 %r423,%r424,%r425;
}
	// end inline asm
	// begin inline asm
	{add.f16x2 %r426,%r423,%r428;
}
	// end inline asm
	// begin inline asm
	{.reg .f16 low,high;
  mov.b32 {low,high},%r408;
  cvt.f32.f16 %f299, low;}

	// end inline asm
	// begin inline asm
	{.reg .f16 low,high;
  mov.b32 {low,high},%r408;
  cvt.f32.f16 %f300, high;}

	// end inline asm
	// begin inline asm
	{.reg .f16 low,high;
  mov.b32 {low,high},%r414;
  cvt.f32.f16 %f301, low;}

	// end inline asm
	// begin inline asm
	{.reg .f16 low,high;
  mov.b32 {low,high},%r414;
  cvt.f32.f16 %f302, high;}

	// end inline asm
	// begin inline asm
	{.reg .f16 low,high;
  mov.b32 {low,high},%r420;
  cvt.f32.f16 %f303, low;}

	// end inline asm
	// begin inline asm
	{.reg .f16 low,high;
  mov.b32 {low,high},%r420;
  cvt.f32.f16 %f304, high;}

	// end inline asm
	// begin inline asm
	{.reg .f16 low,high;
  mov.b32 {low,high},%r426;
  cvt.f32.f16 %f305, low;}

	// end inline asm
	// begin inline asm
	{.reg .f16 low,high;
  mov.b32 {low,high},%r426;
  cvt.f32.f16 %f306, high;}

	// end inline asm
	sub.f32 	%f939, %f299, %f936;
	mov.f32 	%f940, 0f42C20000;
	div.approx.f32 	%f941, %f939, %f940;
	add.f32 	%f942, %f936, %f941;
	sub.f32 	%f943, %f299, %f942;
	fma.rn.f32 	%f944, %f939, %f943, %f938;
	sub.f32 	%f945, %f300, %f942;
	mov.f32 	%f946, 0f42C40000;
	div.approx.f32 	%f947, %f945, %f946;
	add.f32 	%f948, %f942, %f947;
	sub.f32 	%f949, %f300, %f948;
	fma.rn.f32 	%f950, %f945, %f949, %f944;
	sub.f32 	%f951, %f301, %f948;
	mov.f32 	%f952, 0f42C60000;
	div.approx.f32 	%f953, %f951, %f952;
	add.f32 	%f954, %f948, %f953;
	sub.f32 	%f955, %f301, %f954;
	fma.rn.f32 	%f956, %f951, %f955, %f950;
	sub.f32 	%f957, %f302, %f954;
	mov.f32 	%f958, 0f42C80000;
	div.approx.f32 	%f959, %f957, %f958;
	add.f32 	%f960, %f954, %f959;
	sub.f32 	%f961, %f302, %f960;
	fma.rn.f32 	%f962, %f957, %f961, %f956;
	sub.f32 	%f963, %f303, %f960;
	mov.f32 	%f964, 0f42CA0000;
	div.approx.f32 	%f965, %f963, %f964;
	add.f32 	%f966, %f960, %f965;
	sub.f32 	%f967, %f303, %f966;
	fma.rn.f32 	%f968, %f963, %f967, %f962;
	sub.f32 	%f969, %f304, %f966;
	mov.f32 	%f970, 0f42CC0000;
	div.approx.f32 	%f971, %f969, %f970;
	add.f32 	%f972, %f966, %f971;
	sub.f32 	%f973, %f304, %f972;
	fma.rn.f32 	%f974, %f969, %f973, %f968;
	sub.f32 	%f975, %f305, %f972;
	mov.f32 	%f976, 0f42CE0000;
	div.approx.f32 	%f977, %f975, %f976;
	add.f32 	%f978, %f972, %f977;
	sub.f32 	%f979, %f305, %f978;
	fma.rn.f32 	%f980, %f975, %f979, %f974;
	sub.f32 	%f981, %f306, %f978;
	mov.f32 	%f982, 0f42D00000;
	div.approx.f32 	%f983, %f981, %f982;
	add.f32 	%f984, %f978, %f983;
	sub.f32 	%f985, %f306, %f984;
	fma.rn.f32 	%f986, %f981, %f985, %f980;
	add.s64 	%rd206, %rd19, 3328;
	shr.s64 	%rd207, %rd206, 63;
	shr.u64 	%rd208, %rd207, 61;
	add.s64 	%rd209, %rd206, %rd208;
	shl.b64 	%rd210, %rd209, 1;
	and.b64  	%rd211, %rd210, -16;
	add.s64 	%rd212, %rd23, %rd211;
	ld.global.v2.u64 	{%rd213, %rd214}, [%rd212];
	mov.b64 	{%r450, %r456}, %rd214;
	mov.b64 	{%r438, %r444}, %rd213;
	ld.global.v2.u64 	{%rd215, %rd216}, [%rd31+6656];
	mov.b64 	{%r454, %r460}, %rd216;
	mov.b64 	{%r442, %r448}, %rd215;
	add.s64 	%rd217, %rd34, %rd211;
	ld.global.v2.u64 	{%rd218, %rd219}, [%rd217];
	mov.b64 	{%r451, %r457}, %rd219;
	mov.b64 	{%r439, %r445}, %rd218;
	// begin inline asm
	{add.f16x2 %r437,%r438,%r439;
}
	// end inline asm
	// begin inline asm
	{add.f16x2 %r440,%r437,%r442;
}
	// end inline asm
	// begin inline asm
	{add.f16x2 %r443,%r444,%r445;
}
	// end inline asm
	// begin inline asm
	{add.f16x2 %r446,%r443,%r448;
}
	// end inline asm
	// begin inline asm
	{add.f16x2 %r449,%r450,%r451;
}
	// end inline asm
	// begin inline asm
	{add.f16x2 %r452,%r449,%r454;
}
	// end inline asm
	// begin inline asm
	{add.f16x2 %r455,%r456,%r457;
}
	// end inline asm
	// begin inline asm
	{add.f16x2 %r458,%r455,%r460;
}
	// end inline asm
	// begin inline asm
	{.reg .f16 low,high;
  mov.b32 {low,high},%r440;
  cvt.f32.f16 %f307, low;}

	// end inline asm
	// begin inline asm
	{.reg .f16 low,high;
  mov.b32 {low,high},%r440;
  cvt.f32.f16 %f308, high;}

	// end inline asm
	// begin inline asm
	{.reg .f16 low,high;
  mov.b32 {low,high},%r446;
  cvt.f32.f16 %f309, low;}

	// end inline asm
	// begin inline asm
	{.reg .f16 low,high;
  mov.b32 {low,high},%r446;
  cvt.f32.f16 %f310, high;}

	// end inline asm
	// begin inline asm
	{.reg .f16 low,high;
  mov.b32 {low,high},%r452;
  cvt.f32.f16 %f311, low;}

	// end inline asm
	// begin inline asm
	{.reg .f16 low,high;
  mov.b32 {low,high},%r452;
  cvt.f32.f16 %f312, high;}

	// end inline asm
	// begin inline asm
	{.reg .f16 low,high;
  mov.b32 {low,high},%r458;
  cvt.f32.f16 %f313, low;}

	// end inline asm
	// begin inline asm
	{.reg .f16 low,high;
  mov.b32 {low,high},%r458;
  cvt.f32.f16 %f314, high;}

	// end inline asm
	sub.f32 	%f987, %f307, %f984;
	mov.f32 	%f988, 0f42D20000;
	div.approx.f32 	%f989, %f987, %f988;
	add.f32 	%f990, %f984, %f989;
	sub.f32 	%f991, %f307, %f990;
	fma.rn.f32 	%f992, %f987, %f991, %f986;
	sub.f32 	%f993, %f308, %f990;
	mov.f32 	%f994, 0f42D40000;
	div.approx.f32 	%f995, %f993, %f994;
	add.f32 	%f996, %f990, %f995;
	sub.f32 	%f997, %f308, %f996;
	fma.rn.f32 	%f998, %f993, %f997, %f992;
	sub.f32 	%f999, %f309, %f996;
	mov.f32 	%f1000, 0f42D60000;
	div.approx.f32 	%f1001, %f999, %f1000;
	add.f32 	%f1002, %f996, %f1001;
	sub.f32 	%f1003, %f309, %f1002;
	fma.rn.f32 	%f1004, %f999, %f1003, %f998;
	sub.f32 	%f1005, %f310, %f1002;
	mov.f32 	%f1006, 0f42D80000;
	div.approx.f32 	%f1007, %f1005, %f1006;
	add.f32 	%f1008, %f1002, %f1007;
	sub.f32 	%f1009, %f310, %f1008;
	fma.rn.f32 	%f1010, %f1005, %f1009, %f1004;
	sub.f32 	%f1011, %f311, %f1008;
	mov.f32 	%f1012, 0f42DA0000;
	div.approx.f32 	%f1013, %f1011, %f1012;
	add.f32 	%f1014, %f1008, %f1013;
	sub.f32 	%f1015, %f311, %f1014;
	fma.rn.f32 	%f1016, %f1011, %f1015, %f1010;
	sub.f32 	%f1017, %f312, %f1014;
	mov.f32 	%f1018, 0f42DC0000;
	div.approx.f32 	%f1019, %f1017, %f1018;
	add.f32 	%f1020, %f1014, %f1019;
	sub.f32 	%f1021, %f312, %f1020;
	fma.rn.f32 	%f1022, %f1017, %f1021, %f1016;
	sub.f32 	%f1023, %f313, %f1020;
	mov.f32 	%f1024, 0f42DE0000;
	div.approx.f32 	%f1025, %f1023, %f1024;
	add.f32 	%f1026, %f1020, %f1025;
	sub.f32 	%f1027, %f313, %f1026;
	fma.rn.f32 	%f1028, %f1023, %f1027, %f1022;
	sub.f32 	%f1029, %f314, %f1026;
	mov.f32 	%f1030, 0f42E00000;
	div.approx.f32 	%f1031, %f1029, %f1030;
	add.f32 	%f1032, %f1026, %f1031;
	sub.f32 	%f1033, %f314, %f1032;
	fma.rn.f32 	%f1034, %f1029, %f1033, %f1028;
	add.s64 	%rd220, %rd19, 3584;
	shr.s64 	%rd221, %rd220, 63;
	shr.u64 	%rd222, %rd221, 61;
	add.s64 	%rd223, %rd220, %rd222;
	shl.b64 	%rd224, %rd223, 1;
	and.b64  	%rd225, %rd224, -16;
	add.s64 	%rd226, %rd23, %rd225;
	ld.global.v2.u64 	{%rd227, %rd228}, [%rd226];
	mov.b64 	{%r482, %r488}, %rd228;
	mov.b64 	{%r470, %r476}, %rd227;
	ld.global.v2.u64 	{%rd229, %rd230}, [%rd31+7168];
	mov.b64 	{%r486, %r492}, %rd230;
	mov.b64 	{%r474, %r480}, %rd229;
	add.s64 	%rd231, %rd34, %rd225;
	ld.global.v2.u64 	{%rd232, %rd233}, [%rd231];
	mov.b64 	{%r483, %r489}, %rd233;
	mov.b64 	{%r471, %r477}, %rd232;
	// begin inline asm
	{add.f16x2 %r469,%r470,%r471;
}
	// end inline asm
	// begin inline asm
	{add.f16x2 %r472,%r469,%r474;
}
	// end inline asm
	// begin inline asm
	{add.f16x2 %r475,%r476,%r477;
}
	// end inline asm
	// begin inline asm
	{add.f16x2 %r478,%r475,%r480;
}
	// end inline asm
	// begin inline asm
	{add.f16x2 %r481,%r482,%r483;
}
	// end inline asm
	// begin inline asm
	{add.f16x2 %r484,%r481,%r486;
}
	// end inline asm
	// begin inline asm
	{add.f16x2 %r487,%r488,%r489;
}
	// end inline asm
	// begin inline asm
	{add.f16x2 %r490,%r487,%r492;
}
	// end inline asm
	// begin inline asm
	{.reg .f16 low,high;
  mov.b32 {low,high},%r472;
  cvt.f32.f16 %f315, low;}

	// end inline asm
	// begin inline asm
	{.reg .f16 low,high;
  mov.b32 {low,high},%r472;
  cvt.f32.f16 %f316, high;}

	// end inline asm
	// begin inline asm
	{.reg .f16 low,high;
  mov.b32 {low,high},%r478;
  cvt.f32.f16 %f317, low;}

	// end inline asm
	// begin inline asm
	{.reg .f16 low,high;
  mov.b32 {low,high},%r478;
  cvt.f32.f16 %f318, high;}

	// end inline asm
	// begin inline asm
	{.reg .f16 low,high;
  mov.b32 {low,high},%r484;
  cvt.f32.f16 %f319, low;}

	// end inline asm
	// begin inline asm
	{.reg .f16 low,high;
  mov.b32 {low,high},%r484;
  cvt.f32.f16 %f320, high;}

	// end inline asm
	// begin inline asm
	{.reg .f16 low,high;
  mov.b32 {low,high},%r490;
  cvt.f32.f16 %f321, low;}

	// end inline asm
	// begin inline asm
	{.reg .f16 low,high;
  mov.b32 {low,high},%r490;
  cvt.f32.f16 %f322, high;}

	// end inline asm
	sub.f32 	%f1035, %f315, %f1032;
	mov.f32 	%f1036, 0f42E20000;
	div.approx.f32 	%f1037, %f1035, %f1036;
	add.f32 	%f1038, %f1032, %f1037;
	sub.f32 	%f1039, %f315, %f1038;
	fma.rn.f32 	%f1040, %f1035, %f1039, %f1034;
	sub.f32 	%f1041, %f316, %f1038;
	mov.f32 	%f1042, 0f42E40000;
	div.approx.f32 	%f1043, %f1041, %f1042;
	add.f32 	%f1044, %f1038, %f1043;
	sub.f32 	%f1045, %f316, %f1044;
	fma.rn.f32 	%f1046, %f1041, %f1045, %f1040;
	sub.f32 	%f1047, %f317, %f1044;
	mov.f32 	%f1048, 0f42E60000;
	div.approx.f32 	%f1049, %f1047, %f1048;
	add.f32 	%f1050, %f1044, %f1049;
	sub.f32 	%f1051, %f317, %f1050;
	fma.rn.f32 	%f1052, %f1047, %f1051, %f1046;
	sub.f32 	%f1053, %f318, %f1050;
	mov.f32 	%f1054, 0f42E80000;
	div.approx.f32 	%f1055, %f1053, %f1054;
	add.f32 	%f1056, %f1050, %f1055;
	sub.f32 	%f1057, %f318, %f1056;
	fma.rn.f32 	%f1058, %f1053, %f1057, %f1052;
	sub.f32 	%f1059, %f319, %f1056;
	mov.f32 	%f1060, 0f42EA0000;
	div.approx.f32 	%f1061, %f1059, %f1060;
	add.f32 	%f1062, %f1056, %f1061;
	sub.f32 	%f1063, %f319, %f1062;
	fma.rn.f32 	%f1064, %f1059, %f1063, %f1058;
	sub.f32 	%f1065, %f320, %f1062;
	mov.f32 	%f1066, 0f42EC0000;
	div.approx.f32 	%f1067, %f1065, %f1066;
	add.f32 	%f1068, %f1062, %f1067;
	sub.f32 	%f1069, %f320, %f1068;
	fma.rn.f32 	%f1070, %f1065, %f1069, %f1064;
	sub.f32 	%f1071, %f321, %f1068;
	mov.f32 	%f1072, 0f42EE0000;
	div.approx.f32 	%f1073, %f1071, %f1072;
	add.f32 	%f1074, %f1068, %f1073;
	sub.f32 	%f1075, %f321, %f1074;
	fma.rn.f32 	%f1076, %f1071, %f1075, %f1070;
	sub.f32 	%f1077, %f322, %f1074;
	mov.f32 	%f1078, 0f42F00000;
	div.approx.f32 	%f1079, %f1077, %f1078;
	add.f32 	%f1080, %f1074, %f1079;
	sub.f32 	%f1081, %f322, %f1080;
	fma.rn.f32 	%f1082, %f1077, %f1081, %f1076;
	add.s64 	%rd234, %rd19, 3840;
	shr.s64 	%rd235, %rd234, 63;
	shr.u64 	%rd236, %rd235, 61;
	add.s64 	%rd237, %rd234, %rd236;
	shl.b64 	%rd238, %rd237, 1;
	and.b64  	%rd239, %rd238, -16;
	add.s64 	%rd240, %rd23, %rd239;
	ld.global.v2.u64 	{%rd241, %rd242}, [%rd240];
	mov.b64 	{%r514, %r520}, %rd242;
	mov.b64 	{%r502, %r508}, %rd241;
	ld.global.v2.u64 	{%rd243, %rd244}, [%rd31+7680];
	mov.b64 	{%r518, %r524}, %rd244;
	mov.b64 	{%r506, %r512}, %rd243;
	add.s64 	%rd245, %rd34, %rd239;
	ld.global.v2.u64 	{%rd246, %rd247}, [%rd245];
	mov.b64 	{%r515, %r521}, %rd247;
	mov.b64 	{%r503, %r509}, %rd246;
	// begin inline asm
	{add.f16x2 %r501,%r502,%r503;
}
	// end inline asm
	// begin inline asm
	{add.f16x2 %r504,%r501,%r506;
}
	// end inline asm
	// begin inline asm
	{add.f16x2 %r507,%r508,%r509;
}
	// end inline asm
	// begin inline asm
	{add.f16x2 %r510,%r507,%r512;
}
	// end inline asm
	// begin inline asm
	{add.f16x2 %r513,%r514,%r515;
}
	// end inline asm
	// begin inline asm
	{add.f16x2 %r516,%r513,%r518;
}
	// end inline asm
	// begin inline asm
	{add.f16x2 %r519,%r520,%r521;
}
	// end inline asm
	// begin inline asm
	{add.f16x2 %r522,%r519,%r524;
}
	// end inline asm
	// begin inline asm
	{.reg .f16 low,high;
  mov.b32 {low,high},%r504;
  cvt.f32.f16 %f323, low;}

	// end inline asm
	// begin inline asm
	{.reg .f16 low,high;
  mov.b32 {low,high},%r504;
  cvt.f32.f16 %f324, high;}

	// end inline asm
	// begin inline asm
	{.reg .f16 low,high;
  mov.b32 {low,high},%r510;
  cvt.f32.f16 %f325, low;}

	// end inline asm
	// begin inline asm
	{.reg .f16 low,high;
  mov.b32 {low,high},%r510;
  cvt.f32.f16 %f326, high;}

	// end inline asm
	// begin inline asm
	{.reg .f16 low,high;
  mov.b32 {low,high},%r516;
  cvt.f32.f16 %f327, low;}

	// end inline asm
	// begin inline asm
	{.reg .f16 low,high;
  mov.b32 {low,high},%r516;
  cvt.f32.f16 %f328, high;}

	// end inline asm
	// begin inline asm
	{.reg .f16 low,high;
  mov.b32 {low,high},%r522;
  cvt.f32.f16 %f329, low;}

	// end inline asm
	// begin inline asm
	{.reg .f16 low,high;
  mov.b32 {low,high},%r522;
  cvt.f32.f16 %f330, high;}

	// end inline asm
	sub.f32 	%f1083, %f323, %f1080;
	mov.f32 	%f1084, 0f42F20000;
	div.approx.f32 	%f1085, %f1083, %f1084;
	add.f32 	%f1086, %f1080, %f1085;
	sub.f32 	%f1087, %f323, %f1086;
	fma.rn.f32 	%f1088, %f1083, %f1087, %f1082;
	sub.f32 	%f1089, %f324, %f1086;
	mov.f32 	%f1090, 0f42F40000;
	div.approx.f32 	%f1091, %f1089, %f1090;
	add.f32 	%f1092, %f1086, %f1091;
	sub.f32 	%f1093, %f324, %f1092;
	fma.rn.f32 	%f1094, %f1089, %f1093, %f1088;
	sub.f32 	%f1095, %f325, %f1092;
	mov.f32 	%f1096, 0f42F60000;
	div.approx.f32 	%f1097, %f1095, %f1096;
	add.f32 	%f1098, %f1092, %f1097;
	sub.f32 	%f1099, %f325, %f1098;
	fma.rn.f32 	%f1100, %f1095, %f1099, %f1094;
	sub.f32 	%f1101, %f326, %f1098;
	mov.f32 	%f1102, 0f42F80000;
	div.approx.f32 	%f1103, %f1101, %f1102;
	add.f32 	%f1104, %f1098, %f1103;
	sub.f32 	%f1105, %f326, %f1104;
	fma.rn.f32 	%f1106, %f1101, %f1105, %f1100;
	sub.f32 	%f1107, %f327, %f1104;
	mov.f32 	%f1108, 0f42FA0000;
	div.approx.f32 	%f1109, %f1107, %f1108;
	add.f32 	%f1110, %f1104, %f1109;
	sub.f32 	%f1111, %f327, %f1110;
	fma.rn.f32 	%f1112, %f1107, %f1111, %f1106;
	sub.f32 	%f1113, %f328, %f1110;
	mov.f32 	%f1114, 0f42FC0000;
	div.approx.f32 	%f1115, %f1113, %f1114;
	add.f32 	%f1116, %f1110, %f1115;
	sub.f32 	%f1117, %f328, %f1116;
	fma.rn.f32 	%f1118, %f1113, %f1117, %f1112;
	sub.f32 	%f1119, %f329, %f1116;
	mov.f32 	%f1120, 0f42FE0000;
	div.approx.f32 	%f1121, %f1119, %f1120;
	add.f32 	%f1122, %f1116, %f1121;
	sub.f32 	%f1123, %f329, %f1122;
	fma.rn.f32 	%f1124, %f1119, %f1123, %f1118;
	sub.f32 	%f1125, %f330, %f1122;
	mov.f32 	%f1126, 0f43000000;
	div.approx.f32 	%f1127, %f1125, %f1126;
	add.f32 	%f1128, %f1122, %f1127;
	sub.f32 	%f1129, %f330, %f1128;
	fma.rn.f32 	%f1130, %f1125, %f1129, %f1124;
	add.s64 	%rd248, %rd19, 4096;
	shr.s64 	%rd249, %rd248, 63;
	shr.u64 	%rd250, %rd249, 61;
	add.s64 	%rd251, %rd248, %rd250;
	shl.b64 	%rd252, %rd251, 1;
	and.b64  	%rd253, %rd252, -16;
	add.s64 	%rd254, %rd23, %rd253;
	ld.global.v2.u64 	{%rd255, %rd256}, [%rd254];
	mov.b64 	{%r546, %r552}, %rd256;
	mov.b64 	{%r534, %r540}, %rd255;
	ld.global.v2.u64 	{%rd257, %rd258}, [%rd31+8192];
	mov.b64 	{%r550, %r556}, %rd258;
	mov.b64 	{%r538, %r544}, %rd257;
	add.s64 	%rd259, %rd34, %rd253;
	ld.global.v2.u64 	{%rd260, %rd261}, [%rd259];
	mov.b64 	{%r547, %r553}, %rd261;
	mov.b64 	{%r535, %r541}, %rd260;
	// begin inline asm
	{add.f16x2 %r533,%r534,%r535;
}
	// end inline asm
	// begin inline asm
	{add.f16x2 %r536,%r533,%r538;
}
	// end inline asm
	// begin inline asm
	{add.f16x2 %r539,%r540,%r541;
}
	// end inline asm
	// begin inline asm
	{add.f16x2 %r542,%r539,%r544;
}
	// end inline asm
	// begin inline asm
	{add.f16x2 %r545,%r546,%r547;
}
	// end inline asm
	// begin inline asm
	{add.f16x2 %r548,%r545,%r550;
}
	// end inline asm
	// begin inline asm
	{add.f16x2 %r551,%r552,%r553;
}
	// end inline asm
	// begin inline asm
	{add.f16x2 %r554,%r551,%r556;
}
	// end inline asm
	// begin inline asm
	{.reg .f16 low,high;
  mov.b32 {low,high},%r536;
  cvt.f32.f16 %f331, low;}

	// end inline asm
	// begin inline asm
	{.reg .f16 low,high;
  mov.b32 {low,high},%r536;
  cvt.f32.f16 %f332, high;}

	// end inline asm
	// begin inline asm
	{.reg .f16 low,high;
  mov.b32 {low,high},%r542;
  cvt.f32.f16 %f333, low;}

	// end inline asm
	// begin inline asm
	{.reg .f16 low,high;
  mov.b32 {low,high},%r542;
  cvt.f32.f16 %f334, high;}

	// end inline asm
	// begin inline asm
	{.reg .f16 low,high;
  mov.b32 {low,high},%r548;
  cvt.f32.f16 %f335, low;}

	// end inline asm
	// begin inline asm
	{.reg .f16 low,high;
  mov.b32 {low,high},%r548;
  cvt.f32.f16 %f336, high;}

	// end inline asm
	// begin inline asm
	{.reg .f16 low,high;
  mov.b32 {low,high},%r554;
  cvt.f32.f16 %f337, low;}

	// end inline asm
	// begin inline asm
	{.reg .f16 low,high;
  mov.b32 {low,high},%r554;
  cvt.f32.f16 %f338, high;}

	// end inline asm
	sub.f32 	%f1131, %f331, %f1128;
	mov.f32 	%f1132, 0f43010000;
	div.approx.f32 	%f1133, %f1131, %f1132;
	add.f32 	%f1134, %f1128, %f1133;
	sub.f32 	%f1135, %f331, %f1134;
	fma.rn.f32 	%f1136, %f1131, %f1135, %f1130;
	sub.f32 	%f1137, %f332, %f1134;
	mov.f32 	%f1138, 0f43020000;
	div.approx.f32 	%f1139, %f1137, %f1138;
	add.f32 	%f1140, %f1134, %f1139;
	sub.f32 	%f1141, %f332, %f1140;
	fma.rn.f32 	%f1142, %f1137, %f1141, %f1136;
	sub.f32 	%f1143, %f333, %f1140;
	mov.f32 	%f1144, 0f43030000;
	div.approx.f32 	%f1145, %f1143, %f1144;
	add.f32 	%f1146, %f1140, %f1145;
	sub.f32 	%f1147, %f333, %f1146;
	fma.rn.f32 	%f1148, %f1143, %f1147, %f1142;
	sub.f32 	%f1149, %f334, %f1146;
	mov.f32 	%f1150, 0f43040000;
	div.approx.f32 	%f1151, %f1149, %f1150;
	add.f32 	%f1152, %f1146, %f1151;
	sub.f32 	%f1153, %f334, %f1152;
	fma.rn.f32 	%f1154, %f1149, %f1153, %f1148;
	sub.f32 	%f1155, %f335, %f1152;
	mov.f32 	%f1156, 0f43050000;
	div.approx.f32 	%f1157, %f1155, %f1156;
	add.f32 	%f1158, %f1152, %f1157;
	sub.f32 	%f1159, %f335, %f1158;
	fma.rn.f32 	%f1160, %f1155, %f1159, %f1154;
	sub.f32 	%f1161, %f336, %f1158;
	mov.f32 	%f1162, 0f43060000;
	div.approx.f32 	%f1163, %f1161, %f1162;
	add.f32 	%f1164, %f1158, %f1163;
	sub.f32 	%f1165, %f336, %f1164;
	fma.rn.f32 	%f1166, %f1161, %f1165, %f1160;
	sub.f32 	%f1167, %f337, %f1164;
	mov.f32 	%f1168, 0f43070000;
	div.approx.f32 	%f1169, %f1167, %f1168;
	add.f32 	%f1170, %f1164, %f1169;
	sub.f32 	%f1171, %f337, %f1170;
	fma.rn.f32 	%f1172, %f1167, %f1171, %f1166;
	sub.f32 	%f1173, %f338, %f1170;
	mov.f32 	%f1174, 0f43080000;
	div.approx.f32 	%f1175, %f1173, %f1174;
	add.f32 	%f1176, %f1170, %f1175;
	sub.f32 	%f1177, %f338, %f1176;
	fma.rn.f32 	%f1178, %f1173, %f1177, %f1172;
	add.s64 	%rd262, %rd19, 4352;
	shr.s64 	%rd263, %rd262, 63;
	shr.u64 	%rd264, %rd263, 61;
	add.s64 	%rd265, %rd262, %rd264;
	shl.b64 	%rd266, %rd265, 1;
	and.b64  	%rd267, %rd266, -16;
	add.s64 	%rd268, %rd23, %rd267;
	ld.global.v2.u64 	{%rd269, %rd270}, [%rd268];
	mov.b64 	{%r578, %r584}, %rd270;
	mov.b64 	{%r566, %r572}, %rd269;
	ld.global.v2.u64 	{%rd271, %rd272}, [%rd31+8704];
	mov.b64 	{%r582, %r588}, %rd272;
	mov.b64 	{%r570, %r576}, %rd271;
	add.s64 	%rd273, %rd34, %rd267;
	ld.global.v2.u64 	{%rd274, %rd275}, [%rd273];
	mov.b64 	{%r579, %r585}, %rd275;
	mov.b64 	{%r567, %r573}, %rd274;
	// begin inline asm
	{add.f16x2 %r565,%r566,%r567;
}
	// end inline asm
	// begin inline asm
	{add.f16x2 %r568,%r565,%r570;
}
	// end inline asm
	// begin inline asm
	{add.f16x2 %r571,%r572,%r573;
}
	// end inline asm
	// begin inline asm
	{add.f16x2 %r574,%r571,%r576;
}
	// end inline asm
	// begin inline asm
	{add.f16x2 %r577,%r578,%r579;
}
	// end inline asm
	// begin inline asm
	{add.f16x2 %r580,%r577,%r582;
}
	// end inline asm
	// begin inline asm
	{add.f16x2 %r583,%r584,%r585;
}
	// end inline asm
	// begin inline asm
	{add.f16x2 %r586,%r583,%r588;
}
	// end inline asm
	// begin inline asm
	{.reg .f16 low,high;
  mov.b32 {low,high},%r568;
  cvt.f32.f16 %f339, low;}

	// end inline asm
	// begin inline asm
	{.reg .f16 low,high;
  mov.b32 {low,high},%r568;
  cvt.f32.f16 %f340, high;}

	// end inline asm
	// begin inline asm
	{.reg .f16 low,high;
  mov.b32 {low,high},%r574;
  cvt.f32.f16 %f341, low;}

	// end inline asm
	// begin inline asm
	{.reg .f16 low,high;
  mov.b32 {low,high},%r574;
  cvt.f32.f16 %f342, high;}

	// end inline asm
	// begin inline asm
	{.reg .f16 low,high;
  mov.b32 {low,high},%r580;
  cvt.f32.f16 %f343, low;}

	// end inline asm
	// begin inline asm
	{.reg .f16 low,high;
  mov.b32 {low,high},%r580;
  cvt.f32.f16 %f344, high;}

	// end inline asm
	// begin inline asm
	{.reg .f16 low,high;
  mov.b32 {low,high},%r586;
  cvt.f32.f16 %f345, low;}

	// end inline asm
	// begin inline asm
	{.reg .f16 low,high;
  mov.b32 {low,high},%r586;
  cvt.f32.f16 %f346, high;}

	// end inline asm
	sub.f32 	%f1179, %f339, %f1176;
	mov.f32 	%f1180, 0f43090000;
	div.approx.f32 	%f1181, %f1179, %f1180;
	add.f32 	%f1182, %f1176, %f1181;
	sub.f32 	%f1183, %f339, %f1182;
	fma.rn.f32 	%f1184, %f1179, %f1183, %f1178;
	sub.f32 	%f1185, %f340, %f1182;
	mov.f32 	%f1186, 0f430A0000;
	div.approx.f32 	%f1187, %f1185, %f1186;
	add.f32 	%f1188, %f1182, %f1187;
	sub.f32 	%f1189, %f340, %f1188;
	fma.rn.f32 	%f1190, %f1185, %f1189, %f1184;
	sub.f32 	%f1191, %f341, %f1188;
	mov.f32 	%f1192, 0f430B0000;
	div.approx.f32 	%f1193, %f1191, %f1192;
	add.f32 	%f1194, %f1188, %f1193;
	sub.f32 	%f1195, %f341, %f1194;
	fma.rn.f32 	%f1196, %f1191, %f1195, %f1190;
	sub.f32 	%f1197, %f342, %f1194;
	mov.f32 	%f1198, 0f430C0000;
	div.approx.f32 	%f1199, %f1197, %f1198;
	add.f32 	%f1200, %f1194, %f1199;
	sub.f32 	%f1201, %f342, %f1200;
	fma.rn.f32 	%f1202, %f1197, %f1201, %f1196;
	sub.f32 	%f1203, %f343, %f1200;
	mov.f32 	%f1204, 0f430D0000;
	div.approx.f32 	%f1205, %f1203, %f1204;
	add.f32 	%f1206, %f1200, %f1205;
	sub.f32 	%f1207, %f343, %f1206;
	fma.rn.f32 	%f1208, %f1203, %f1207, %f1202;
	sub.f32 	%f1209, %f344, %f1206;
	mov.f32 	%f1210, 0f430E0000;
	div.approx.f32 	%f1211, %f1209, %f1210;
	add.f32 	%f1212, %f1206, %f1211;
	sub.f32 	%f1213, %f344, %f1212;
	fma.rn.f32 	%f1214, %f1209, %f1213, %f1208;
	sub.f32 	%f1215, %f345, %f1212;
	mov.f32 	%f1216, 0f430F0000;
	div.approx.f32 	%f1217, %f1215, %f1216;
	add.f32 	%f1218, %f1212, %f1217;
	sub.f32 	%f1219, %f345, %f1218;
	fma.rn.f32 	%f1220, %f1215, %f1219, %f1214;
	sub.f32 	%f1221, %f346, %f1218;
	mov.f32 	%f1222, 0f43100000;
	div.approx.f32 	%f1223, %f1221, %f1222;
	add.f32 	%f1224, %f1218, %f1223;
	sub.f32 	%f1225, %f346, %f1224;
	fma.rn.f32 	%f1226, %f1221, %f1225, %f1220;
	add.s64 	%rd276, %rd19, 4608;
	shr.s64 	%rd277, %rd276, 63;
	shr.u64 	%rd278, %rd277, 61;
	add.s64 	%rd279, %rd276, %rd278;
	shl.b64 	%rd280, %rd279, 1;
	and.b64  	%rd281, %rd280, -16;
	add.s64 	%rd282, %rd23, %rd281;
	ld.global.v2.u64 	{%rd283, %rd284}, [%rd282];
	mov.b64 	{%r610, %r616}, %rd284;
	mov.b64 	{%r598, %r604}, %rd283;
	ld.global.v2.u64 	{%rd285, %rd286}, [%rd31+9216];
	mov.b64 	{%r614, %r620}, %rd286;
	mov.b64 	{%r602, %r608}, %rd285;
	add.s64 	%rd287, %rd34, %rd281;
	ld.global.v2.u64 	{%rd288, %rd289}, [%rd287];
	mov.b64 	{%r611, %r617}, %rd289;
	mov.b64 	{%r599, %r605}, %rd288;
	// begin inline asm
	{add.f16x2 %r597,%r598,%r599;
}
	// end inline asm
	// begin inline asm
	{add.f16x2 %r600,%r597,%r602;
}
	// end inline asm
	// begin inline asm
	{add.f16x2 %r603,%r604,%r605;
}
	// end inline asm
	// begin inline asm
	{add.f16x2 %r606,%r603,%r608;
}
	// end inline asm
	// begin inline asm
	{add.f16x2 %r609,%r610,%r611;
}
	// end inline asm
	// begin inline asm
	{add.f16x2 %r612,%r609,%r614;
}
	// end inline asm
	// begin inline asm
	{add.f16x2 %r615,%r616,%r617;
}
	// end inline asm
	// begin inline asm
	{add.f16x2 %r618,%r615,%r620;
}
	// end inline asm
	// begin inline asm
	{.reg .f16 low,high;
  mov.b32 {low,high},%r600;
  cvt.f32.f16 %f347, low;}

	// end inline asm
	// begin inline asm
	{.reg .f16 low,high;
  mov.b32 {low,high},%r600;
  cvt.f32.f16 %f348, high;}

	// end inline asm
	// begin inline asm
	{.reg .f16 low,high;
  mov.b32 {low,high},%r606;
  cvt.f32.f16 %f349, low;}

	// end inline asm
	// begin inline asm
	{.reg .f16 low,high;
  mov.b32 {low,high},%r606;
  cvt.f32.f16 %f350, high;}

	// end inline asm
	// begin inline asm
	{.reg .f16 low,high;
  mov.b32 {low,high},%r612;
  cvt.f32.f16 %f351, low;}

	// end inline asm
	// begin inline asm
	{.reg .f16 low,high;
  mov.b32 {low,high},%r612;
  cvt.f32.f16 %f352, high;}

	// end inline asm
	// begin inline asm
	{.reg .f16 low,high;
  mov.b32 {low,high},%r618;
  cvt.f32.f16 %f353, low;}

	// end inline asm
	// begin inline asm
	{.reg .f16 low,high;
  mov.b32 {low,high},%r618;
  cvt.f32.f16 %f354, high;}

	// end inline asm
	sub.f32 	%f1227, %f347, %f1224;
	mov.f32 	%f1228, 0f43110000;
	div.approx.f32 	%f1229, %f1227, %f1228;
	add.f32 	%f1230, %f1224, %f1229;
	sub.f32 	%f1231, %f347, %f1230;
	fma.rn.f32 	%f1232, %f1227, %f1231, %f1226;
	sub.f32 	%f1233, %f348, %f1230;
	mov.f32 	%f1234, 0f43120000;
	div.approx.f32 	%f1235, %f1233, %f1234;
	add.f32 	%f1236, %f1230, %f1235;
	sub.f32 	%f1237, %f348, %f1236;
	fma.rn.f32 	%f1238, %f1233, %f1237, %f1232;
	sub.f32 	%f1239, %f349, %f1236;
	mov.f32 	%f1240, 0f43130000;
	div.approx.f32 	%f1241, %f1239, %f1240;
	add.f32 	%f1242, %f1236, %f1241;
	sub.f32 	%f1243, %f349, %f1242;
	fma.rn.f32 	%f1244, %f1239, %f1243, %f1238;
	sub.f32 	%f1245, %f350, %f1242;
	mov.f32 	%f1246, 0f43140000;
	div.approx.f32 	%f1247, %f1245, %f1246;
	add.f32 	%f1248, %f1242, %f1247;
	sub.f32 	%f1249, %f350, %f1248;
	fma.rn.f32 	%f1250, %f1245, %f1249, %f1244;
	sub.f32 	%f1251, %f351, %f1248;
	mov.f32 	%f1252, 0f43150000;
	div.approx.f32 	%f1253, %f1251, %f1252;
	add.f32 	%f1254, %f1248, %f1253;
	sub.f32 	%f1255, %f351, %f1254;
	fma.rn.f32 	%f1256, %f1251, %f1255, %f1250;
	sub.f32 	%f1257, %f352, %f1254;
	mov.f32 	%f1258, 0f43160000;
	div.approx.f32 	%f1259, %f1257, %f1258;
	add.f32 	%f1260, %f1254, %f1259;
	sub.f32 	%f1261, %f352, %f1260;
	fma.rn.f32 	%f1262, %f1257, %f1261, %f1256;
	sub.f32 	%f1263, %f353, %f1260;
	mov.f32 	%f1264, 0f43170000;
	div.approx.f32 	%f1265, %f1263, %f1264;
	add.f32 	%f1266, %f1260, %f1265;
	sub.f32 	%f1267, %f353, %f1266;
	fma.rn.f32 	%f1268, %f1263, %f1267, %f1262;
	sub.f32 	%f1269, %f354, %f1266;
	mov.f32 	%f1270, 0f43180000;
	div.approx.f32 	%f1271, %f1269, %f1270;
	add.f32 	%f1272, %f1266, %f1271;
	sub.f32 	%f1273, %f354, %f1272;
	fma.rn.f32 	%f1274, %f1269, %f1273, %f1268;
	add.s64 	%rd290, %rd19, 4864;
	shr.s64 	%rd291, %rd290, 63;
	shr.u64 	%rd292, %rd291, 61;
	add.s64 	%rd293, %rd290, %rd292;
	shl.b64 	%rd294, %rd293, 1;
	and.b64  	%rd295, %rd294, -16;
	add.s64 	%rd296, %rd23, %rd295;
	ld.global.v2.u64 	{%rd297, %rd298}, [%rd296];
	mov.b64 	{%r642, %r648}, %rd298;
	mov.b64 	{%r630, %r636}, %rd297;
	ld.global.v2.u64 	{%rd299, %rd300}, [%rd31+9728];
	mov.b64 	{%r646, %r652}, %rd300;
	mov.b64 	{%r634, %r640}, %rd299;
	add.s64 	%rd301, %rd34, %rd295;
	ld.global.v2.u64 	{%rd302, %rd303}, [%rd301];
	mov.b64 	{%r643, %r649}, %rd303;
	mov.b64 	{%r631, %r637}, %rd302;
	// begin inline asm
	{add.f16x2 %r629,%r630,%r631;
}
	// end inline asm
	// begin inline asm
	{add.f16x2 %r632,%r629,%r634;
}
	// end inline asm
	// begin inline asm
	{add.f16x2 %r635,%r636,%r637;
}
	// end inline asm
	// begin inline asm
	{add.f16x2 %r638,%r635,%r640;
}
	// end inline asm
	// begin inline asm
	{add.f16x2 %r641,%r642,%r643;
}
	// end inline asm
	// begin inline asm
	{add.f16x2 %r644,%r641,%r646;
}
	// end inline asm
	// begin inline asm
	{add.f16x2 %r647,%r648,%r649;
}
	// end inline asm
	// begin inline asm
	{add.f16x2 %r650,%r647,%r652;
}
	// end inline asm
	// begin inline asm
	{.reg .f16 low,high;
  mov.b32 {low,high},%r632;
  cvt.f32.f16 %f355, low;}

	// end inline asm
	// begin inline asm
	{.reg .f16 low,high;
  mov.b32 {low,high},%r632;
  cvt.f32.f16 %f356, high;}

	// end inline asm
	// begin inline asm
	{.reg .f16 low,high;
  mov.b32 {low,high},%r638;
  cvt.f32.f16 %f357, low;}

	// end inline asm
	// begin inline asm
	{.reg .f16 low,high;
  mov.b32 {low,high},%r638;
  cvt.f32.f16 %f358, high;}

	// end inline asm
	// begin inline asm
	{.reg .f16 low,high;
  mov.b32 {low,high},%r644;
  cvt.f32.f16 %f359, low;}

	// end inline asm
	// begin inline asm
	{.reg .f16 low,high;
  mov.b32 {low,high},%r644;
  cvt.f32.f16 %f360, high;}

	// end inline asm
	// begin inline asm
	{.reg .f16 low,high;
  mov.b32 {low,high},%r650;
  cvt.f32.f16 %f361, low;}

	// end inline asm
	// begin inline asm
	{.reg .f16 low,high;
  mov.b32 {low,high},%r650;
  cvt.f32.f16 %f362, high;}

	// end inline asm
	sub.f32 	%f1275, %f355, %f1272;
	mov.f32 	%f1276, 0f43190000;
	div.approx.f32 	%f1277, %f1275, %f1276;
	add.f32 	%f1278, %f1272, %f1277;
	sub.f32 	%f1279, %f355, %f1278;
	fma.rn.f32 	%f1280, %f1275, %f1279, %f1274;
	sub.f32 	%f1281, %f356, %f1278;
	mov.f32 	%f1282, 0f431A0000;
	div.approx.f32 	%f1283, %f1281, %f1282;
	add.f32 	%f1284, %f1278, %f1283;
	sub.f32 	%f1285, %f356, %f1284;
	fma.rn.f32 	%f1286, %f1281, %f1285, %f1280;
	sub.f32 	%f1287, %f357, %f1284;
	mov.f32 	%f1288, 0f431B0000;
	div.approx.f32 	%f1289, %f1287, %f1288;
	add.f32 	%f1290, %f1284, %f1289;
	sub.f32 	%f1291, %f357, %f1290;
	fma.rn.f32 	%f1292, %f1287, %f1291, %f1286;
	sub.f32 	%f1293, %f358, %f1290;
	mov.f32 	%f1294, 0f431C0000;
	div.approx.f32 	%f1295, %f1293, %f1294;
	add.f32 	%f1296, %f1290, %f1295;
	sub.f32 	%f1297, %f358, %f1296;
	fma.rn.f32 	%f1298, %f1293, %f1297, %f1292;
	sub.f32 	%f1299, %f359, %f1296;
	mov.f32 	%f1300, 0f431D0000;
	div.approx.f32 	%f1301, %f1299, %f1300;
	add.f32 	%f1302, %f1296, %f1301;
	sub.f32 	%f1303, %f359, %f1302;
	fma.rn.f32 	%f1304, %f1299, %f1303, %f1298;
	sub.f32 	%f1305, %f360, %f1302;
	mov.f32 	%f1306, 0f431E0000;
	div.approx.f32 	%f1307, %f1305, %f1306;
	add.f32 	%f1308, %f1302, %f1307;
	sub.f32 	%f1309, %f360, %f1308;
	fma.rn.f32 	%f1310, %f1305, %f1309, %f1304;
	sub.f32 	%f1311, %f361, %f1308;
	mov.f32 	%f1312, 0f431F0000;
	div.approx.f32 	%f1313, %f1311, %f1312;
	add.f32 	%f1314, %f1308, %f1313;
	sub.f32 	%f1315, %f361, %f1314;
	fma.rn.f32 	%f1316, %f1311, %f1315, %f1310;
	sub.f32 	%f1317, %f362, %f1314;
	mov.f32 	%f1699, 0f43200000;
	div.approx.f32 	%f1318, %f1317, %f1699;
	add.f32 	%f1697, %f1314, %f1318;
	sub.f32 	%f1319, %f362, %f1697;
	fma.rn.f32 	%f1698, %f1317, %f1319, %f1316;
	mov.b32 	%r663, %f1697;
	shfl.sync.down.b32	%r3|%p3, %r663, 16, 31, -1;
	mov.b32 	%r664, %f1698;
	shfl.sync.down.b32	%r4|%p4, %r664, 16, 31, -1;
	mov.b32 	%r665, 1126170624;
	shfl.sync.down.b32	%r666|%p5, %r665, 16, 31, -1;
	mov.b32 	%f163, %r666;
	setp.eq.f32 	%p6, %f163, 0f00000000;
	@%p6 bra 	$L__BB28_6;
	mov.b32 	%f1320, %r4;
	mov.b32 	%f1321, %r3;
	add.f32 	%f1699, %f163, 0f43200000;
	div.approx.f32 	%f1322, %f163, %f1699;
	sub.f32 	%f1323, %f1321, %f1697;
	fma.rn.f32 	%f1697, %f1323, %f1322, %f1697;
	mul.f32 	%f1324, %f1323, %f1323;
	mul.f32 	%f1325, %f1324, 0f43200000;
	fma.rn.f32 	%f1326, %f1325, %f1322, %f1320;
	add.f32 	%f1698, %f1698, %f1326;
$L__BB28_6:
	mov.b32 	%r667, %f1697;
	shfl.sync.down.b32	%r5|%p7, %r667, 8, 31, -1;
	mov.b32 	%r668, %f1698;
	shfl.sync.down.b32	%r6|%p8, %r668, 8, 31, -1;
	mov.b32 	%r669, %f1699;
	shfl.sync.down.b32	%r670|%p9, %r669, 8, 31, -1;
	mov.b32 	%f170, %r670;
	setp.eq.f32 	%p10, %f170, 0f00000000;
	@%p10 bra 	$L__BB28_8;
	mov.b32 	%f1327, %r6;
	mov.b32 	%f1328, %r5;
	add.f32 	%f171, %f1699, %f170;
	div.approx.f32 	%f1329, %f170, %f171;
	sub.f32 	%f1330, %f1328, %f1697;
	fma.rn.f32 	%f1697, %f1330, %f1329, %f1697;
	mul.f32 	%f1331, %f1330, %f1330;
	mul.f32 	%f1332, %f1699, %f1331;
	fma.rn.f32 	%f1333, %f1332, %f1329, %f1327;
	add.f32 	%f1698, %f1698, %f1333;
	mov.f32 	%f1699, %f171;
$L__BB28_8:
	mov.b32 	%r671, %f1697;
	shfl.sync.down.b32	%r7|%p11, %r671, 4, 31, -1;
	mov.b32 	%r672, %f1698;
	shfl.sync.down.b32	%r8|%p12, %r672, 4, 31, -1;
	mov.b32 	%r673, %f1699;
	shfl.sync.down.b32	%r674|%p13, %r673, 4, 31, -1;
	mov.b32 	%f177, %r674;
	setp.eq.f32 	%p14, %f177, 0f00000000;
	@%p14 bra 	$L__BB28_10;
	mov.b32 	%f1334, %r8;
	mov.b32 	%f1335, %r7;
	add.f32 	%f178, %f1699, %f177;
	div.approx.f32 	%f1336, %f177, %f178;
	sub.f32 	%f1337, %f1335, %f1697;
	fma.rn.f32 	%f1697, %f1337, %f1336, %f1697;
	mul.f32 	%f1338, %f1337, %f1337;
	mul.f32 	%f1339, %f1699, %f1338;
	fma.rn.f32 	%f1340, %f1339, %f1336, %f1334;
	add.f32 	%f1698, %f1698, %f1340;
	mov.f32 	%f1699, %f178;
$L__BB28_10:
	mov.b32 	%r675, %f1697;
	shfl.sync.down.b32	%r9|%p15, %r675, 2, 31, -1;
	mov.b32 	%r676, %f1698;
	shfl.sync.down.b32	%r10|%p16, %r676, 2, 31, -1;
	mov.b32 	%r677, %f1699;
	shfl.sync.down.b32	%r678|%p17, %r677, 2, 31, -1;
	mov.b32 	%f184, %r678;
	setp.eq.f32 	%p18, %f184, 0f00000000;
	@%p18 bra 	$L__BB28_12;
	mov.b32 	%f1341, %r10;
	mov.b32 	%f1342, %r9;
	add.f32 	%f185, %f1699, %f184;
	div.approx.f32 	%f1343, %f184, %f185;
	sub.f32 	%f1344, %f1342, %f1697;
	fma.rn.f32 	%f1697, %f1344, %f1343, %f1697;
	mul.f32 	%f1345, %f1344, %f1344;
	mul.f32 	%f1346, %f1699, %f1345;
	fma.rn.f32 	%f1347, %f1346, %f1343, %f1341;
	add.f32 	%f1698, %f1698, %f1347;
	mov.f32 	%f1699, %f185;
$L__BB28_12:
	mov.b32 	%r679, %f1697;
	shfl.sync.down.b32	%r11|%p19, %r679, 1, 31, -1;
	mov.b32 	%r680, %f1698;
	shfl.sync.down.b32	%r12|%p20, %r680, 1, 31, -1;
	mov.b32 	%r681, %f1699;
	shfl.sync.down.b32	%r682|%p21, %r681, 1, 31, -1;
	mov.b32 	%f191, %r682;
	setp.eq.f32 	%p22, %f191, 0f00000000;
	@%p22 bra 	$L__BB28_14;
	mov.b32 	%f1348, %r12;
	mov.b32 	%f1349, %r11;
	add.f32 	%f192, %f1699, %f191;
	div.approx.f32 	%f1350, %f191, %f192;
	sub.f32 	%f1351, %f1349, %f1697;
	fma.rn.f32 	%f1697, %f1351, %f1350, %f1697;
	mul.f32 	%f1352, %f1351, %f1351;
	mul.f32 	%f1353, %f1699, %f1352;
	fma.rn.f32 	%f1354, %f1353, %f1350, %f1348;
	add.f32 	%f1698, %f1698, %f1354;
	mov.f32 	%f1699, %f192;
$L__BB28_14:
	ld.param.f64 	%fd2, [_Z17LayerNormWarpImplI19BiasAddResidualLoadI6__halffE11AffineStoreIfS1_EfLi8ELi160ELi160ELi32ELi1ELb0EEvT_T0_iidPT1_S8__param_4];
	mov.b32 	%r683, %f1697;
	shfl.sync.idx.b32	%r13|%p23, %r683, 0, 31, -1;
	mov.b32 	%r684, %f1698;
	shfl.sync.idx.b32	%r685|%p24, %r684, 0, 31, -1;
	mov.b32 	%r686, %f1699;
	shfl.sync.idx.b32	%r687|%p25, %r686, 0, 31, -1;
	mov.b32 	%f1355, %r685;
	mov.b32 	%f1356, %r687;
	div.approx.f32 	%f1357, %f1355, %f1356;
	max.f32 	%f1358, %f1357, 0f00000000;
	cvt.rn.f32.f64 	%f1359, %fd2;
	add.f32 	%f1360, %f1358, %f1359;
	abs.f32 	%f198, %f1360;
	setp.lt.f32 	%p26, %f198, 0f00800000;
	mul.f32 	%f1361, %f1360, 0f4B800000;
	selp.f32 	%f199, %f1361, %f1360, %p26;
	mov.b32 	%r14, %f199;
	add.s32 	%r688, %r14, -8388608;
	setp.gt.u32 	%p27, %r688, 2130706431;
	@%p27 bra 	$L__BB28_16;
	and.b32  	%r689, %r14, 16777215;
	or.b32  	%r690, %r689, 1056964608;
	mov.b32 	%f1362, %r690;
	sub.s32 	%r691, %r690, %r14;
	add.s32 	%r692, %r691, 201326592;
	selp.b32 	%r693, %r692, %r691, %p26;
	rsqrt.approx.ftz.f32 	%f1363, %f1362;
	mul.f32 	%f1364, %f1363, %f1363;
	neg.f32 	%f1365, %f1364;
	fma.rn.f32 	%f1366, %f1363, %f1363, %f1365;
	neg.f32 	%f1367, %f1362;
	fma.rn.f32 	%f1368, %f1364, %f1367, 0f3F800000;
	fma.rn.f32 	%f1369, %f1366, %f1367, %f1368;
	fma.rn.f32 	%f1370, %f1369, 0f3EC00000, 0f3F000000;
	mul.f32 	%f1371, %f1363, %f1369;
	fma.rn.f32 	%f1372, %f1370, %f1371, %f1363;
	shr.s32 	%r694, %r693, 1;
	mov.b32 	%r695, %f1372;
	add.s32 	%r696, %r694, %r695;
	mov.b32 	%f1709, %r696;
	bra.uni 	$L__BB28_17;
$L__BB28_16:
	rsqrt.approx.ftz.f32 	%f1709, %f199;
$L__BB28_17:
	mov.u32 	%r697, %tid.x;
	setp.ne.s32 	%p29, %r697, 0;
	@%p29 bra 	$L__BB28_19;
	ld.param.u64 	%rd538, [_Z17LayerNormWarpImplI19BiasAddResidualLoadI6__halffE11AffineStoreIfS1_EfLi8ELi160ELi160ELi32ELi1ELb0EEvT_T0_iidPT1_S8__param_6];
	ld.param.u64 	%rd537, [_Z17LayerNormWarpImplI19BiasAddResidualLoadI6__halffE11AffineStoreIfS1_EfLi8ELi160ELi160ELi32ELi1ELb0EEvT_T0_iidPT1_S8__param_5];
	cvta.to.global.u64 	%rd304, %rd537;
	mul.wide.s32 	%rd305, %r1264, 4;
	add.s64 	%rd306, %rd304, %rd305;
	st.global.u32 	[%rd306], %r13;
	cvta.to.global.u64 	%rd307, %rd538;
	add.s64 	%rd308, %rd307, %rd305;
	st.global.f32 	[%rd308], %f1709;
$L__BB28_19:
	ld.param.u32 	%r1263, [_Z17LayerNormWarpImplI19BiasAddResidualLoadI6__halffE11AffineStoreIfS1_EfLi8ELi160ELi160ELi32ELi1ELb0EEvT_T0_iidPT1_S8__param_2];
	mov.b32 	%f1533, %r13;
	cvt.s64.s32 	%rd309, %r1264;
	sub.f32 	%f1534, %f203, %f1533;
	mul.f32 	%f1373, %f1709, %f1534;
	sub.f32 	%f1535, %f204, %f1533;
	mul.f32 	%f1374, %f1709, %f1535;
	sub.f32 	%f1536, %f205, %f1533;
	mul.f32 	%f1375, %f1709, %f1536;
	sub.f32 	%f1537, %f206, %f1533;
	mul.f32 	%f1376, %f1709, %f1537;
	sub.f32 	%f1538, %f207, %f1533;
	mul.f32 	%f1377, %f1709, %f1538;
	sub.f32 	%f1539, %f208, %f1533;
	mul.f32 	%f1378, %f1709, %f1539;
	sub.f32 	%f1540, %f209, %f1533;
	mul.f32 	%f1379, %f1709, %f1540;
	sub.f32 	%f1541, %f210, %f1533;
	mul.f32 	%f1380, %f1709, %f1541;
	sub.f32 	%f1542, %f211, %f1533;
	mul.f32 	%f1381, %f1709, %f1542;
	sub.f32 	%f1543, %f212, %f1533;
	mul.f32 	%f1382, %f1709, %f1543;
	sub.f32 	%f1544, %f213, %f1533;
	mul.f32 	%f1383, %f1709, %f1544;
	sub.f32 	%f1545, %f214, %f1533;
	mul.f32 	%f1384, %f1709, %f1545;
	sub.f32 	%f1546, %f215, %f1533;
	mul.f32 	%f1385, %f1709, %f1546;
	sub.f32 	%f1547, %f216, %f1533;
	mul.f32 	%f1386, %f1709, %f1547;
	sub.f32 	%f1548, %f217, %f1533;
	mul.f32 	%f1387, %f1709, %f1548;
	sub.f32 	%f1549, %f218, %f1533;
	mul.f32 	%f1388, %f1709, %f1549;
	sub.f32 	%f1550, %f219, %f1533;
	mul.f32 	%f1389, %f1709, %f1550;
	sub.f32 	%f1551, %f220, %f1533;
	mul.f32 	%f1390, %f1709, %f1551;
	sub.f32 	%f1552, %f221, %f1533;
	mul.f32 	%f1391, %f1709, %f1552;
	sub.f32 	%f1553, %f222, %f1533;
	mul.f32 	%f1392, %f1709, %f1553;
	sub.f32 	%f1554, %f223, %f1533;
	mul.f32 	%f1393, %f1709, %f1554;
	sub.f32 	%f1555, %f224, %f1533;
	mul.f32 	%f1394, %f1709, %f1555;
	sub.f32 	%f1556, %f225, %f1533;
	mul.f32 	%f1395, %f1709, %f1556;
	sub.f32 	%f1557, %f226, %f1533;
	mul.f32 	%f1396, %f1709, %f1557;
	sub.f32 	%f1558, %f227, %f1533;
	mul.f32 	%f1397, %f1709, %f1558;
	sub.f32 	%f1559, %f228, %f1533;
	mul.f32 	%f1398, %f1709, %f1559;
	sub.f32 	%f1560, %f229, %f1533;
	mul.f32 	%f1399, %f1709, %f1560;
	sub.f32 	%f1561, %f230, %f1533;
	mul.f32 	%f1400, %f1709, %f1561;
	sub.f32 	%f1562, %f231, %f1533;
	mul.f32 	%f1401, %f1709, %f1562;
	sub.f32 	%f1563, %f232, %f1533;
	mul.f32 	%f1402, %f1709, %f1563;
	sub.f32 	%f1564, %f233, %f1533;
	mul.f32 	%f1403, %f1709, %f1564;
	sub.f32 	%f1565, %f234, %f1533;
	mul.f32 	%f1404, %f1709, %f1565;
	sub.f32 	%f1566, %f235, %f1533;
	mul.f32 	%f1405, %f1709, %f1566;
	sub.f32 	%f1567, %f236, %f1533;
	mul.f32 	%f1406, %f1709, %f1567;
	sub.f32 	%f1568, %f237, %f1533;
	mul.f32 	%f1407, %f1709, %f1568;
	sub.f32 	%f1569, %f238, %f1533;
	mul.f32 	%f1408, %f1709, %f1569;
	sub.f32 	%f1570, %f239, %f1533;
	mul.f32 	%f1409, %f1709, %f1570;
	sub.f32 	%f1571, %f240, %f1533;
	mul.f32 	%f1410, %f1709, %f1571;
	sub.f32 	%f1572, %f241, %f1533;
	mul.f32 	%f1411, %f1709, %f1572;
	sub.f32 	%f1573, %f242, %f1533;
	mul.f32 	%f1412, %f1709, %f1573;
	sub.f32 	%f1574, %f243, %f1533;
	mul.f32 	%f1413, %f1709, %f1574;
	sub.f32 	%f1575, %f244, %f1533;
	mul.f32 	%f1414, %f1709, %f1575;
	sub.f32 	%f1576, %f245, %f1533;
	mul.f32 	%f1415, %f1709, %f1576;
	sub.f32 	%f1577, %f246, %f1533;
	mul.f32 	%f1416, %f1709, %f1577;
	sub.f32 	%f1578, %f247, %f1533;
	mul.f32 	%f1417, %f1709, %f1578;
	sub.f32 	%f1579, %f248, %f1533;
	mul.f32 	%f1418, %f1709, %f1579;
	sub.f32 	%f1580, %f249, %f1533;
	mul.f32 	%f1419, %f1709, %f1580;
	sub.f32 	%f1581, %f250, %f1533;
	mul.f32 	%f1420, %f1709, %f1581;
	sub.f32 	%f1582, %f251, %f1533;
	mul.f32 	%f1421, %f1709, %f1582;
	sub.f32 	%f1583, %f252, %f1533;
	mul.f32 	%f1422, %f1709, %f1583;
	sub.f32 	%f1584, %f253, %f1533;
	mul.f32 	%f1423, %f1709, %f1584;
	sub.f32 	%f1585, %f254, %f1533;
	mul.f32 	%f1424, %f1709, %f1585;
	sub.f32 	%f1586, %f255, %f1533;
	mul.f32 	%f1425, %f1709, %f1586;
	sub.f32 	%f1587, %f256, %f1533;
	mul.f32 	%f1426, %f1709, %f1587;
	sub.f32 	%f1588, %f257, %f1533;
	mul.f32 	%f1427, %f1709, %f1588;
	sub.f32 	%f1589, %f258, %f1533;
	mul.f32 	%f1428, %f1709, %f1589;
	sub.f32 	%f1590, %f259, %f1533;
	mul.f32 	%f1429, %f1709, %f1590;
	sub.f32 	%f1591, %f260, %f1533;
	mul.f32 	%f1430, %f1709, %f1591;
	sub.f32 	%f1592, %f261, %f1533;
	mul.f32 	%f1431, %f1709, %f1592;
	sub.f32 	%f1593, %f262, %f1533;
	mul.f32 	%f1432, %f1709, %f1593;
	sub.f32 	%f1594, %f263, %f1533;
	mul.f32 	%f1433, %f1709, %f1594;
	sub.f32 	%f1595, %f264, %f1533;
	mul.f32 	%f1434, %f1709, %f1595;
	sub.f32 	%f1596, %f265, %f1533;
	mul.f32 	%f1435, %f1709, %f1596;
	sub.f32 	%f1597, %f266, %f1533;
	mul.f32 	%f1436, %f1709, %f1597;
	sub.f32 	%f1598, %f267, %f1533;
	mul.f32 	%f1437, %f1709, %f1598;
	sub.f32 	%f1599, %f268, %f1533;
	mul.f32 	%f1438, %f1709, %f1599;
	sub.f32 	%f1600, %f269, %f1533;
	mul.f32 	%f1439, %f1709, %f1600;
	sub.f32 	%f1601, %f270, %f1533;
	mul.f32 	%f1440, %f1709, %f1601;
	sub.f32 	%f1602, %f271, %f1533;
	mul.f32 	%f1441, %f1709, %f1602;
	sub.f32 	%f1603, %f272, %f1533;
	mul.f32 	%f1442, %f1709, %f1603;
	sub.f32 	%f1604, %f273, %f1533;
	mul.f32 	%f1443, %f1709, %f1604;
	sub.f32 	%f1605, %f274, %f1533;
	mul.f32 	%f1444, %f1709, %f1605;
	sub.f32 	%f1606, %f275, %f1533;
	mul.f32 	%f1445, %f1709, %f1606;
	sub.f32 	%f1607, %f276, %f1533;
	mul.f32 	%f1446, %f1709, %f1607;
	sub.f32 	%f1608, %f277, %f1533;
	mul.f32 	%f1447, %f1709, %f1608;
	sub.f32 	%f1609, %f278, %f1533;
	mul.f32 	%f1448, %f1709, %f1609;
	sub.f32 	%f1610, %f279, %f1533;
	mul.f32 	%f1449, %f1709, %f1610;
	sub.f32 	%f1611, %f280, %f1533;
	mul.f32 	%f1450, %f1709, %f1611;
	sub.f32 	%f1612, %f281, %f1533;
	mul.f32 	%f1451, %f1709, %f1612;
	sub.f32 	%f1613, %f282, %f1533;
	mul.f32 	%f1452, %f1709, %f1613;
	sub.f32 	%f1614, %f283, %f1533;
	mul.f32 	%f1453, %f1709, %f1614;
	sub.f32 	%f1615, %f284, %f1533;
	mul.f32 	%f1454, %f1709, %f1615;
	sub.f32 	%f1616, %f285, %f1533;
	mul.f32 	%f1455, %f1709, %f1616;
	sub.f32 	%f1617, %f286, %f1533;
	mul.f32 	%f1456, %f1709, %f1617;
	sub.f32 	%f1618, %f287, %f1533;
	mul.f32 	%f1457, %f1709, %f1618;
	sub.f32 	%f1619, %f288, %f1533;
	mul.f32 	%f1458, %f1709, %f1619;
	sub.f32 	%f1620, %f289, %f1533;
	mul.f32 	%f1459, %f1709, %f1620;
	sub.f32 	%f1621, %f290, %f1533;
	mul.f32 	%f1460, %f1709, %f1621;
	sub.f32 	%f1622, %f291, %f1533;
	mul.f32 	%f1461, %f1709, %f1622;
	sub.f32 	%f1623, %f292, %f1533;
	mul.f32 	%f1462, %f1709, %f1623;
	sub.f32 	%f1624, %f293, %f1533;
	mul.f32 	%f1463, %f1709, %f1624;
	sub.f32 	%f1625, %f294, %f1533;
	mul.f32 	%f1464, %f1709, %f1625;
	sub.f32 	%f1626, %f295, %f1533;
	mul.f32 	%f1465, %f1709, %f1626;
	sub.f32 	%f1627, %f296, %f1533;
	mul.f32 	%f1466, %f1709, %f1627;
	sub.f32 	%f1628, %f297, %f1533;
	mul.f32 	%f1467, %f1709, %f1628;
	sub.f32 	%f1629, %f298, %f1533;
	mul.f32 	%f1468, %f1709, %f1629;
	sub.f32 	%f1630, %f299, %f1533;
	mul.f32 	%f1469, %f1709, %f1630;
	sub.f32 	%f1631, %f300, %f1533;
	mul.f32 	%f1470, %f1709, %f1631;
	sub.f32 	%f1632, %f301, %f1533;
	mul.f32 	%f1471, %f1709, %f1632;
	sub.f32 	%f1633, %f302, %f1533;
	mul.f32 	%f1472, %f1709, %f1633;
	sub.f32 	%f1634, %f303, %f1533;
	mul.f32 	%f1473, %f1709, %f1634;
	sub.f32 	%f1635, %f304, %f1533;
	mul.f32 	%f1474, %f1709, %f1635;
	sub.f32 	%f1636, %f305, %f1533;
	mul.f32 	%f1475, %f1709, %f1636;
	sub.f32 	%f1637, %f306, %f1533;
	mul.f32 	%f1476, %f1709, %f1637;
	sub.f32 	%f1638, %f307, %f1533;
	mul.f32 	%f1477, %f1709, %f1638;
	sub.f32 	%f1639, %f308, %f1533;
	mul.f32 	%f1478, %f1709, %f1639;
	sub.f32 	%f1640, %f309, %f1533;
	mul.f32 	%f1479, %f1709, %f1640;
	sub.f32 	%f1641, %f310, %f1533;
	mul.f32 	%f1480, %f1709, %f1641;
	sub.f32 	%f1642, %f311, %f1533;
	mul.f32 	%f1481, %f1709, %f1642;
	sub.f32 	%f1643, %f312, %f1533;
	mul.f32 	%f1482, %f1709, %f1643;
	sub.f32 	%f1644, %f313, %f1533;
	mul.f32 	%f1483, %f1709, %f1644;
	sub.f32 	%f1645, %f314, %f1533;
	mul.f32 	%f1484, %f1709, %f1645;
	sub.f32 	%f1646, %f315, %f1533;
	mul.f32 	%f1485, %f1709, %f1646;
	sub.f32 	%f1647, %f316, %f1533;
	mul.f32 	%f1486, %f1709, %f1647;
	sub.f32 	%f1648, %f317, %f1533;
	mul.f32 	%f1487, %f1709, %f1648;
	sub.f32 	%f1649, %f318, %f1533;
	mul.f32 	%f1488, %f1709, %f1649;
	sub.f32 	%f1650, %f319, %f1533;
	mul.f32 	%f1489, %f1709, %f1650;
	sub.f32 	%f1651, %f320, %f1533;
	mul.f32 	%f1490, %f1709, %f1651;
	sub.f32 	%f1652, %f321, %f1533;
	mul.f32 	%f1491, %f1709, %f1652;
	sub.f32 	%f1653, %f322, %f1533;
	mul.f32 	%f1492, %f1709, %f1653;
	sub.f32 	%f1654, %f323, %f1533;
	mul.f32 	%f1493, %f1709, %f1654;
	sub.f32 	%f1655, %f324, %f1533;
	mul.f32 	%f1494, %f1709, %f1655;
	sub.f32 	%f1656, %f325, %f1533;
	mul.f32 	%f1495, %f1709, %f1656;
	sub.f32 	%f1657, %f326, %f1533;
	mul.f32 	%f1496, %f1709, %f1657;
	sub.f32 	%f1658, %f327, %f1533;
	mul.f32 	%f1497, %f1709, %f1658;
	sub.f32 	%f1659, %f328, %f1533;
	mul.f32 	%f1498, %f1709, %f1659;
	sub.f32 	%f1660, %f329, %f1533;
	mul.f32 	%f1499, %f1709, %f1660;
	sub.f32 	%f1661, %f330, %f1533;
	mul.f32 	%f1500, %f1709, %f1661;
	sub.f32 	%f1662, %f331, %f1533;
	mul.f32 	%f1501, %f1709, %f1662;
	sub.f32 	%f1663, %f332, %f1533;
	mul.f32 	%f1502, %f1709, %f1663;
	sub.f32 	%f1664, %f333, %f1533;
	mul.f32 	%f1503, %f1709, %f1664;
	sub.f32 	%f1665, %f334, %f1533;
	mul.f32 	%f1504, %f1709, %f1665;
	sub.f32 	%f1666, %f335, %f1533;
	mul.f32 	%f1505, %f1709, %f1666;
	sub.f32 	%f1667, %f336, %f1533;
	mul.f32 	%f1506, %f1709, %f1667;
	sub.f32 	%f1668, %f337, %f1533;
	mul.f32 	%f1507, %f1709, %f1668;
	sub.f32 	%f1669, %f338, %f1533;
	mul.f32 	%f1508, %f1709, %f1669;
	sub.f32 	%f1670, %f339, %f1533;
	mul.f32 	%f1509, %f1709, %f1670;
	sub.f32 	%f1671, %f340, %f1533;
	mul.f32 	%f1510, %f1709, %f1671;
	sub.f32 	%f1672, %f341, %f1533;
	mul.f32 	%f1511, %f1709, %f1672;
	sub.f32 	%f1673, %f342, %f1533;
	mul.f32 	%f1512, %f1709, %f1673;
	sub.f32 	%f1674, %f343, %f1533;
	mul.f32 	%f1513, %f1709, %f1674;
	sub.f32 	%f1675, %f344, %f1533;
	mul.f32 	%f1514, %f1709, %f1675;
	sub.f32 	%f1676, %f345, %f1533;
	mul.f32 	%f1515, %f1709, %f1676;
	sub.f32 	%f1677, %f346, %f1533;
	mul.f32 	%f1516, %f1709, %f1677;
	sub.f32 	%f1678, %f347, %f1533;
	mul.f32 	%f1517, %f1709, %f1678;
	sub.f32 	%f1679, %f348, %f1533;
	mul.f32 	%f1518, %f1709, %f1679;
	sub.f32 	%f1680, %f349, %f1533;
	mul.f32 	%f1519, %f1709, %f1680;
	sub.f32 	%f1681, %f350, %f1533;
	mul.f32 	%f1520, %f1709, %f1681;
	sub.f32 	%f1682, %f351, %f1533;
	mul.f32 	%f1521, %f1709, %f1682;
	sub.f32 	%f1683, %f352, %f1533;
	mul.f32 	%f1522, %f1709, %f1683;
	sub.f32 	%f1684, %f353, %f1533;
	mul.f32 	%f1523, %f1709, %f1684;
	sub.f32 	%f1685, %f354, %f1533;
	mul.f32 	%f1524, %f1709, %f1685;
	sub.f32 	%f1686, %f355, %f1533;
	mul.f32 	%f1525, %f1709, %f1686;
	sub.f32 	%f1687, %f356, %f1533;
	mul.f32 	%f1526, %f1709, %f1687;
	sub.f32 	%f1688, %f357, %f1533;
	mul.f32 	%f1527, %f1709, %f1688;
	sub.f32 	%f1689, %f358, %f1533;
	mul.f32 	%f1528, %f1709, %f1689;
	sub.f32 	%f1690, %f359, %f1533;
	mul.f32 	%f1529, %f1709, %f1690;
	sub.f32 	%f1691, %f360, %f1533;
	mul.f32 	%f1530, %f1709, %f1691;
	sub.f32 	%f1692, %f361, %f1533;
	mul.f32 	%f1531, %f1709, %f1692;
	sub.f32 	%f1693, %f362, %f1533;
	mul.f32 	%f1532, %f1709, %f1693;
	mov.u32 	%r1258, %tid.x;
	shl.b32 	%r1259, %r1258, 3;
	cvt.u64.u32 	%rd310, %r1259;
	mad.lo.s64 	%rd311, %rd6, %rd309, %rd310;
	cvta.to.global.u64 	%rd312, %rd7;
	mul.wide.u32 	%rd313, %r1259, 2;
	add.s64 	%rd314, %rd312, %rd313;
	ld.global.v2.u64 	{%rd315, %rd316}, [%rd314];
	mov.b64 	{%r715, %r722}, %rd316;
	mov.b64 	{%r701, %r708}, %rd315;
	cvta.to.global.u64 	%rd317, %rd8;
	add.s64 	%rd318, %rd317, %rd313;
	ld.global.v2.u64 	{%rd319, %rd320}, [%rd318];
	mov.b64 	{%r718, %r725}, %rd320;
	mov.b64 	{%r704, %r711}, %rd319;
	// begin inline asm
	{ cvt.rn.f16x2.f32 %r698, %f1374, %f1373; }

	// end inline asm
	// begin inline asm
	{mul.f16x2 %r699,%r698,%r701;
}
	// end inline asm
	// begin inline asm
	{add.f16x2 %r702,%r699,%r704;
}
	// end inline asm
	// begin inline asm
	{ cvt.rn.f16x2.f32 %r705, %f1376, %f1375; }

	// end inline asm
	// begin inline asm
	{mul.f16x2 %r706,%r705,%r708;
}
	// end inline asm
	// begin inline asm
	{add.f16x2 %r709,%r706,%r711;
}
	// end inline asm
	// begin inline asm
	{ cvt.rn.f16x2.f32 %r712, %f1378, %f1377; }

	// end inline asm
	// begin inline asm
	{mul.f16x2 %r713,%r712,%r715;
}
	// end inline asm
	// begin inline asm
	{add.f16x2 %r716,%r713,%r718;
}
	// end inline asm
	// begin inline asm
	{ cvt.rn.f16x2.f32 %r719, %f1380, %f1379; }

	// end inline asm
	// begin inline asm
	{mul.f16x2 %r720,%r719,%r722;
}
	// end inline asm
	// begin inline asm
	{add.f16x2 %r723,%r720,%r725;
}
	// end inline asm
	shr.s64 	%rd321, %rd311, 63;
	shr.u64 	%rd322, %rd321, 61;
	add.s64 	%rd323, %rd311, %rd322;
	cvta.to.global.u64 	%rd324, %rd5;
	shl.b64 	%rd325, %rd323, 1;
	and.b64  	%rd326, %rd325, -16;
	add.s64 	%rd327, %rd324, %rd326;
	st.global.v4.u32 	[%rd327], {%r702, %r709, %r716, %r723};
	add.s64 	%rd328, %rd311, 256;
	ld.global.v2.u64 	{%rd329, %rd330}, [%rd314+512];
	mov.b64 	{%r743, %r750}, %rd330;
	mov.b64 	{%r729, %r736}, %rd329;
	ld.global.v2.u64 	{%rd331, %rd332}, [%rd318+512];
	mov.b64 	{%r746, %r753}, %rd332;
	mov.b64 	{%r732, %r739}, %rd331;
	// begin inline asm
	{ cvt.rn.f16x2.f32 %r726, %f1382, %f1381; }

	// end inline asm
	// begin inline asm
	{mul.f16x2 %r727,%r726,%r729;
}
	// end inline asm
	// begin inline asm
	{add.f16x2 %r730,%r727,%r732;
}
	// end inline asm
	// begin inline asm
	{ cvt.rn.f16x2.f32 %r733, %f1384, %f1383; }

	// end inline asm
	// begin inline asm
	{mul.f16x2 %r734,%r733,%r736;
}
	// end inline asm
	// begin inline asm
	{add.f16x2 %r737,%r734,%r739;
}
	// end inline asm
	// begin inline asm
	{ cvt.rn.f16x2.f32 %r740, %f1386, %f1385; }

	// end inline asm
	// begin inline asm
	{mul.f16x2 %r741,%r740,%r743;
}
	// end inline asm
	// begin inline asm
	{add.f16x2 %r744,%r741,%r746;
}
	// end inline asm
	// begin inline asm
	{ cvt.rn.f16x2.f32 %r747, %f1388, %f1387; }

	// end inline asm
	// begin inline asm
	{mul.f16x2 %r748,%r747,%r750;
}
	// end inline asm
	// begin inline asm
	{add.f16x2 %r751,%r748,%r753;
}
	// end inline asm
	shr.s64 	%rd333, %rd328, 63;
	shr.u64 	%rd334, %rd333, 61;
	add.s64 	%rd335, %rd328, %rd334;
	shl.b64 	%rd336, %rd335, 1;
	and.b64  	%rd337, %rd336, -16;
	add.s64 	%rd338, %rd324, %rd337;
	st.global.v4.u32 	[%rd338], {%r730, %r737, %r744, %r751};
	add.s64 	%rd339, %rd311, 512;
	ld.global.v2.u64 	{%rd340, %rd341}, [%rd314+1024];
	mov.b64 	{%r771, %r778}, %rd341;
	mov.b64 	{%r757, %r764}, %rd340;
	ld.global.v2.u64 	{%rd342, %rd343}, [%rd318+1024];
	mov.b64 	{%r774, %r781}, %rd343;
	mov.b64 	{%r760, %r767}, %rd342;
	// begin inline asm
	{ cvt.rn.f16x2.f32 %r754, %f1390, %f1389; }

	// end inline asm
	// begin inline asm
	{mul.f16x2 %r755,%r754,%r757;
}
	// end inline asm
	// begin inline asm
	{add.f16x2 %r758,%r755,%r760;
}
	// end inline asm
	// begin inline asm
	{ cvt.rn.f16x2.f32 %r761, %f1392, %f1391; }

	// end inline asm
	// begin inline asm
	{mul.f16x2 %r762,%r761,%r764;
}
	// end inline asm
	// begin inline asm
	{add.f16x2 %r765,%r762,%r767;
}
	// end inline asm
	// begin inline asm
	{ cvt.rn.f16x2.f32 %r768, %f1394, %f1393; }

	// end inline asm
	// begin inline asm
	{mul.f16x2 %r769,%r768,%r771;
}
	// end inline asm
	// begin inline asm
	{add.f16x2 %r772,%r769,%r774;
}
	// end inline asm
	// begin inline asm
	{ cvt.rn.f16x2.f32 %r775, %f1396, %f1395; }

	// end inline asm
	// begin inline asm
	{mul.f16x2 %r776,%r775,%r778;
}
	// end inline asm
	// begin inline asm
	{add.f16x2 %r779,%r776,%r781;
}
	// end inline asm
	shr.s64 	%rd344, %rd339, 63;
	shr.u64 	%rd345, %rd344, 61;
	add.s64 	%rd346, %rd339, %rd345;
	shl.b64 	%rd347, %rd346, 1;
	and.b64  	%rd348, %rd347, -16;
	add.s64 	%rd349, %rd324, %rd348;
	st.global.v4.u32 	[%rd349], {%r758, %r765, %r772, %r779};
	add.s64 	%rd350, %rd311, 768;
	ld.global.v2.u64 	{%rd351, %rd352}, [%rd314+1536];
	mov.b64 	{%r799, %r806}, %rd352;
	mov.b64 	{%r785, %r792}, %rd351;
	ld.global.v2.u64 	{%rd353, %rd354}, [%rd318+1536];
	mov.b64 	{%r802, %r809}, %rd354;
	mov.b64 	{%r788, %r795}, %rd353;
	// begin inline asm
	{ cvt.rn.f16x2.f32 %r782, %f1398, %f1397; }

	// end inline asm
	// begin inline asm
	{mul.f16x2 %r783,%r782,%r785;
}
	// end inline asm
	// begin inline asm
	{add.f16x2 %r786,%r783,%r788;
}
	// end inline asm
	// begin inline asm
	{ cvt.rn.f16x2.f32 %r789, %f1400, %f1399; }

	// end inline asm
	// begin inline asm
	{mul.f16x2 %r790,%r789,%r792;
}
	// end inline asm
	// begin inline asm
	{add.f16x2 %r793,%r790,%r795;
}
	// end inline asm
	// begin inline asm
	{ cvt.rn.f16x2.f32 %r796, %f1402, %f1401; }

	// end inline asm
	// begin inline asm
	{mul.f16x2 %r797,%r796,%r799;
}
	// end inline asm
	// begin inline asm
	{add.f16x2 %r800,%r797,%r802;
}
	// end inline asm
	// begin inline asm
	{ cvt.rn.f16x2.f32 %r803, %f1404, %f1403; }

	// end inline asm
	// begin inline asm
	{mul.f16x2 %r804,%r803,%r806;
}
	// end inline asm
	// begin inline asm
	{add.f16x2 %r807,%r804,%r809;
}
	// end inline asm
	shr.s64 	%rd355, %rd350, 63;
	shr.u64 	%rd356, %rd355, 61;
	add.s64 	%rd357, %rd350, %rd356;
	shl.b64 	%rd358, %rd357, 1;
	and.b64  	%rd359, %rd358, -16;
	add.s64 	%rd360, %rd324, %rd359;
	st.global.v4.u32 	[%rd360], {%r786, %r793, %r800, %r807};
	add.s64 	%rd361, %rd311, 1024;
	ld.global.v2.u64 	{%rd362, %rd363}, [%rd314+2048];
	mov.b64 	{%r827, %r834}, %rd363;
	mov.b64 	{%r813, %r820}, %rd362;
	ld.global.v2.u64 	{%rd364, %rd365}, [%rd318+2048];
	mov.b64 	{%r830, %r837}, %rd365;
	mov.b64 	{%r816, %r823}, %rd364;
	// begin inline asm
	{ cvt.rn.f16x2.f32 %r810, %f1406, %f1405; }

	// end inline asm
	// begin inline asm
	{mul.f16x2 %r811,%r810,%r813;
}
	// end inline asm
	// begin inline asm
	{add.f16x2 %r814,%r811,%r816;
}
	// end inline asm
	// begin inline asm
	{ cvt.rn.f16x2.f32 %r817, %f1408, %f1407; }

	// end inline asm
	// begin inline asm
	{mul.f16x2 %r818,%r817,%r820;
}
	// end inline asm
	// begin inline asm
	{add.f16x2 %r821,%r818,%r823;
}
	// end inline asm
	// begin inline asm
	{ cvt.rn.f16x2.f32 %r824, %f1410, %f1409; }

	// end inline asm
	// begin inline asm
	{mul.f16x2 %r825,%r824,%r827;
}
	// end inline asm
	// begin inline asm
	{add.f16x2 %r828,%r825,%r830;
}
	// end inline asm
	// begin inline asm
	{ cvt.rn.f16x2.f32 %r831, %f1412, %f1411; }

	// end inline asm
	// begin inline asm
	{mul.f16x2 %r832,%r831,%r834;
}
	// end inline asm
	// begin inline asm
	{add.f16x2 %r835,%r832,%r837;
}
	// end inline asm
	shr.s64 	%rd366, %rd361, 63;
	shr.u64 	%rd367, %rd366, 61;
	add.s64 	%rd368, %rd361, %rd367;
	shl.b64 	%rd369, %rd368, 1;
	and.b64  	%rd370, %rd369, -16;
	add.s64 	%rd371, %rd324, %rd370;
	st.global.v4.u32 	[%rd371], {%r814, %r821, %r828, %r835};
	add.s64 	%rd372, %rd311, 1280;
	ld.global.v2.u64 	{%rd373, %rd374}, [%rd314+2560];
	mov.b64 	{%r855, %r862}, %rd374;
	mov.b64 	{%r841, %r848}, %rd373;
	ld.global.v2.u64 	{%rd375, %rd376}, [%rd318+2560];
	mov.b64 	{%r858, %r865}, %rd376;
	mov.b64 	{%r844, %r851}, %rd375;
	// begin inline asm
	{ cvt.rn.f16x2.f32 %r838, %f1414, %f1413; }

	// end inline asm
	// begin inline asm
	{mul.f16x2 %r839,%r838,%r841;
}
	// end inline asm
	// begin inline asm
	{add.f16x2 %r842,%r839,%r844;
}
	// end inline asm
	// begin inline asm
	{ cvt.rn.f16x2.f32 %r845, %f1416, %f1415; }

	// end inline asm
	// begin inline asm
	{mul.f16x2 %r846,%r845,%r848;
}
	// end inline asm
	// begin inline asm
	{add.f16x2 %r849,%r846,%r851;
}
	// end inline asm
	// begin inline asm
	{ cvt.rn.f16x2.f32 %r852, %f1418, %f1417; }

	// end inline asm
	// begin inline asm
	{mul.f16x2 %r853,%r852,%r855;
}
	// end inline asm
	// begin inline asm
	{add.f16x2 %r856,%r853,%r858;
}
	// end inline asm
	// begin inline asm
	{ cvt.rn.f16x2.f32 %r859, %f1420, %f1419; }

	// end inline asm
	// begin inline asm
	{mul.f16x2 %r860,%r859,%r862;
}
	// end inline asm
	// begin inline asm
	{add.f16x2 %r863,%r860,%r865;
}
	// end inline asm
	shr.s64 	%rd377, %rd372, 63;
	shr.u64 	%rd378, %rd377, 61;
	add.s64 	%rd379, %rd372, %rd378;
	shl.b64 	%rd380, %rd379, 1;
	and.b64  	%rd381, %rd380, -16;
	add.s64 	%rd382, %rd324, %rd381;
	st.global.v4.u32 	[%rd382], {%r842, %r849, %r856, %r863};
	add.s64 	%rd383, %rd311, 1536;
	ld.global.v2.u64 	{%rd384, %rd385}, [%rd314+3072];
	mov.b64 	{%r883, %r890}, %rd385;
	mov.b64 	{%r869, %r876}, %rd384;
	ld.global.v2.u64 	{%rd386, %rd387}, [%rd318+3072];
	mov.b64 	{%r886, %r893}, %rd387;
	mov.b64 	{%r872, %r879}, %rd386;
	// begin inline asm
	{ cvt.rn.f16x2.f32 %r866, %f1422, %f1421; }

	// end inline asm
	// begin inline asm
	{mul.f16x2 %r867,%r866,%r869;
}
	// end inline asm
	// begin inline asm
	{add.f16x2 %r870,%r867,%r872;
}
	// end inline asm
	// begin inline asm
	{ cvt.rn.f16x2.f32 %r873, %f1424, %f1423; }

	// end inline asm
	// begin inline asm
	{mul.f16x2 %r874,%r873,%r876;
}
	// end inline asm
	// begin inline asm
	{add.f16x2 %r877,%r874,%r879;
}
	// end inline asm
	// begin inline asm
	{ cvt.rn.f16x2.f32 %r880, %f1426, %f1425; }

	// end inline asm
	// begin inline asm
	{mul.f16x2 %r881,%r880,%r883;
}
	// end inline asm
	// begin inline asm
	{add.f16x2 %r884,%r881,%r886;
}
	// end inline asm
	// begin inline asm
	{ cvt.rn.f16x2.f32 %r887, %f1428, %f1427; }

	// end inline asm
	// begin inline asm
	{mul.f16x2 %r888,%r887,%r890;
}
	// end inline asm
	// begin inline asm
	{add.f16x2 %r891,%r888,%r893;
}
	// end inline asm
	shr.s64 	%rd388, %rd383, 63;
	shr.u64 	%rd389, %rd388, 61;
	add.s64 	%rd390, %rd383, %rd389;
	shl.b64 	%rd391, %rd390, 1;
	and.b64  	%rd392, %rd391, -16;
	add.s64 	%rd393, %rd324, %rd392;
	st.global.v4.u32 	[%rd393], {%r870, %r877, %r884, %r891};
	add.s64 	%rd394, %rd311, 1792;
	ld.global.v2.u64 	{%rd395, %rd396}, [%rd314+3584];
	mov.b64 	{%r911, %r918}, %rd396;
	mov.b64 	{%r897, %r904}, %rd395;
	ld.global.v2.u64 	{%rd397, %rd398}, [%rd318+3584];
	mov.b64 	{%r914, %r921}, %rd398;
	mov.b64 	{%r900, %r907}, %rd397;
	// begin inline asm
	{ cvt.rn.f16x2.f32 %r894, %f1430, %f1429; }

	// end inline asm
	// begin inline asm
	{mul.f16x2 %r895,%r894,%r897;
}
	// end inline asm
	// begin inline asm
	{add.f16x2 %r898,%r895,%r900;
}
	// end inline asm
	// begin inline asm
	{ cvt.rn.f16x2.f32 %r901, %f1432, %f1431; }

	// end inline asm
	// begin inline asm
	{mul.f16x2 %r902,%r901,%r904;
}
	// end inline asm
	// begin inline asm
	{add.f16x2 %r905,%r902,%r907;
}
	// end inline asm
	// begin inline asm
	{ cvt.rn.f16x2.f32 %r908, %f1434, %f1433; }

	// end inline asm
	// begin inline asm
	{mul.f16x2 %r909,%r908,%r911;
}
	// end inline asm
	// begin inline asm
	{add.f16x2 %r912,%r909,%r914;
}
	// end inline asm
	// begin inline asm
	{ cvt.rn.f16x2.f32 %r915, %f1436, %f1435; }

	// end inline asm
	// begin inline asm
	{mul.f16x2 %r916,%r915,%r918;
}
	// end inline asm
	// begin inline asm
	{add.f16x2 %r919,%r916,%r921;
}
	// end inline asm
	shr.s64 	%rd399, %rd394, 63;
	shr.u64 	%rd400, %rd399, 61;
	add.s64 	%rd401, %rd394, %rd400;
	shl.b64 	%rd402, %rd401, 1;
	and.b64  	%rd403, %rd402, -16;
	add.s64 	%rd404, %rd324, %rd403;
	st.global.v4.u32 	[%rd404], {%r898, %r905, %r912, %r919};
	add.s64 	%rd405, %rd311, 2048;
	ld.global.v2.u64 	{%rd406, %rd407}, [%rd314+4096];
	mov.b64 	{%r939, %r946}, %rd407;
	mov.b64 	{%r925, %r932}, %rd406;
	ld.global.v2.u64 	{%rd408, %rd409}, [%rd318+4096];
	mov.b64 	{%r942, %r949}, %rd409;
	mov.b64 	{%r928, %r935}, %rd408;
	// begin inline asm
	{ cvt.rn.f16x2.f32 %r922, %f1438, %f1437; }

	// end inline asm
	// begin inline asm
	{mul.f16x2 %r923,%r922,%r925;
}
	// end inline asm
	// begin inline asm
	{add.f16x2 %r926,%r923,%r928;
}
	// end inline asm
	// begin inline asm
	{ cvt.rn.f16x2.f32 %r929, %f1440, %f1439; }

	// end inline asm
	// begin inline asm
	{mul.f16x2 %r930,%r929,%r932;
}
	// end inline asm
	// begin inline asm
	{add.f16x2 %r933,%r930,%r935;
}
	// end inline asm
	// begin inline asm
	{ cvt.rn.f16x2.f32 %r936, %f1442, %f1441; }

	// end inline asm
	// begin inline asm
	{mul.f16x2 %r937,%r936,%r939;
}
	// end inline asm
	// begin inline asm
	{add.f16x2 %r940,%r937,%r942;
}
	// end inline asm
	// begin inline asm
	{ cvt.rn.f16x2.f32 %r943, %f1444, %f1443; }

	// end inline asm
	// begin inline asm
	{mul.f16x2 %r944,%r943,%r946;
}
	// end inline asm
	// begin inline asm
	{add.f16x2 %r947,%r944,%r949;
}
	// end inline asm
	shr.s64 	%rd410, %rd405, 63;
	shr.u64 	%rd411, %rd410, 61;
	add.s64 	%rd412, %rd405, %rd411;
	shl.b64 	%rd413, %rd412, 1;
	and.b64  	%rd414, %rd413, -16;
	add.s64 	%rd415, %rd324, %rd414;
	st.global.v4.u32 	[%rd415], {%r926, %r933, %r940, %r947};
	add.s64 	%rd416, %rd311, 2304;
	ld.global.v2.u64 	{%rd417, %rd418}, [%rd314+4608];
	mov.b64 	{%r967, %r974}, %rd418;
	mov.b64 	{%r953, %r960}, %rd417;
	ld.global.v2.u64 	{%rd419, %rd420}, [%rd318+4608];
	mov.b64 	{%r970, %r977}, %rd420;
	mov.b64 	{%r956, %r963}, %rd419;
	// begin inline asm
	{ cvt.rn.f16x2.f32 %r950, %f1446, %f1445; }

	// end inline asm
	// begin inline asm
	{mul.f16x2 %r951,%r950,%r953;
}
	// end inline asm
	// begin inline asm
	{add.f16x2 %r954,%r951,%r956;
}
	// end inline asm
	// begin inline asm
	{ cvt.rn.f16x2.f32 %r957, %f1448, %f1447; }

	// end inline asm
	// begin inline asm
	{mul.f16x2 %r958,%r957,%r960;
}
	// end inline asm
	// begin inline asm
	{add.f16x2 %r961,%r958,%r963;
}
	// end inline asm
	// begin inline asm
	{ cvt.rn.f16x2.f32 %r964, %f1450, %f1449; }

	// end inline asm
	// begin inline asm
	{mul.f16x2 %r965,%r964,%r967;
}
	// end inline asm
	// begin inline asm
	{add.f16x2 %r968,%r965,%r970;
}
	// end inline asm
	// begin inline asm
	{ cvt.rn.f16x2.f32 %r971, %f1452, %f1451; }

	// end inline asm
	// begin inline asm
	{mul.f16x2 %r972,%r971,%r974;
}
	// end inline asm
	// begin inline asm
	{add.f16x2 %r975,%r972,%r977;
}
	// end inline asm
	shr.s64 	%rd421, %rd416, 63;
	shr.u64 	%rd422, %rd421, 61;
	add.s64 	%rd423, %rd416, %rd422;
	shl.b64 	%rd424, %rd423, 1;
	and.b64  	%rd425, %rd424, -16;
	add.s64 	%rd426, %rd324, %rd425;
	st.global.v4.u32 	[%rd426], {%r954, %r961, %r968, %r975};
	add.s64 	%rd427, %rd311, 2560;
	ld.global.v2.u64 	{%rd428, %rd429}, [%rd314+5120];
	mov.b64 	{%r995, %r1002}, %rd429;
	mov.b64 	{%r981, %r988}, %rd428;
	ld.global.v2.u64 	{%rd430, %rd431}, [%rd318+5120];
	mov.b64 	{%r998, %r1005}, %rd431;
	mov.b64 	{%r984, %r991}, %rd430;
	// begin inline asm
	{ cvt.rn.f16x2.f32 %r978, %f1454, %f1453; }

	// end inline asm
	// begin inline asm
	{mul.f16x2 %r979,%r978,%r981;
}
	// end inline asm
	// begin inline asm
	{add.f16x2 %r982,%r979,%r984;
}
	// end inline asm
	// begin inline asm
	{ cvt.rn.f16x2.f32 %r985, %f1456, %f1455; }

	// end inline asm
	// begin inline asm
	{mul.f16x2 %r986,%r985,%r988;
}
	// end inline asm
	// begin inline asm
	{add.f16x2 %r989,%r986,%r991;
}
	// end inline asm
	// begin inline asm
	{ cvt.rn.f16x2.f32 %r992, %f1458, %f1457; }

	// end inline asm
	// begin inline asm
	{mul.f16x2 %r993,%r992,%r995;
}
	// end inline asm
	// begin inline asm
	{add.f16x2 %r996,%r993,%r998;
}
	// end inline asm
	// begin inline asm
	{ cvt.rn.f16x2.f32 %r999, %f1460, %f1459; }

	// end inline asm
	// begin inline asm
	{mul.f16x2 %r1000,%r999,%r1002;
}
	// end inline asm
	// begin inline asm
	{add.f16x2 %r1003,%r1000,%r1005;
}
	// end inline asm
	shr.s64 	%rd432, %rd427, 63;
	shr.u64 	%rd433, %rd432, 61;
	add.s64 	%rd434, %rd427, %rd433;
	shl.b64 	%rd435, %rd434, 1;
	and.b64  	%rd436, %rd435, -16;
	add.s64 	%rd437, %rd324, %rd436;
	st.global.v4.u32 	[%rd437], {%r982, %r989, %r996, %r1003};
	add.s64 	%rd438, %rd311, 2816;
	ld.global.v2.u64 	{%rd439, %rd440}, [%rd314+5632];
	mov.b64 	{%r1023, %r1030}, %rd440;
	mov.b64 	{%r1009, %r1016}, %rd439;
	ld.global.v2.u64 	{%rd441, %rd442}, [%rd318+5632];
	mov.b64 	{%r1026, %r1033}, %rd442;
	mov.b64 	{%r1012, %r1019}, %rd441;
	// begin inline asm
	{ cvt.rn.f16x2.f32 %r1006, %f1462, %f1461; }

	// end inline asm
	// begin inline asm
	{mul.f16x2 %r1007,%r1006,%r1009;
}
	// end inline asm
	// begin inline asm
	{add.f16x2 %r1010,%r1007,%r1012;
}
	// end inline asm
	// begin inline asm
	{ cvt.rn.f16x2.f32 %r1013, %f1464, %f1463; }

	// end inline asm
	// begin inline asm
	{mul.f16x2 %r1014,%r1013,%r1016;
}
	// end inline asm
	// begin inline asm
	{add.f16x2 %r1017,%r1014,%r1019;
}
	// end inline asm
	// begin inline asm
	{ cvt.rn.f16x2.f32 %r1020, %f1466, %f1465; }

	// end inline asm
	// begin inline asm
	{mul.f16x2 %r1021,%r1020,%r1023;
}
	// end inline asm
	// begin inline asm
	{add.f16x2 %r1024,%r1021,%r1026;
}
	// end inline asm
	// begin inline asm
	{ cvt.rn.f16x2.f32 %r1027, %f1468, %f1467; }

	// end inline asm
	// begin inline asm
	{mul.f16x2 %r1028,%r1027,%r1030;
}
	// end inline asm
	// begin inline asm
	{add.f16x2 %r1031,%r1028,%r1033;
}
	// end inline asm
	shr.s64 	%rd443, %rd438, 63;
	shr.u64 	%rd444, %rd443, 61;
	add.s64 	%rd445, %rd438, %rd444;
	shl.b64 	%rd446, %rd445, 1;
	and.b64  	%rd447, %rd446, -16;
	add.s64 	%rd448, %rd324, %rd447;
	st.global.v4.u32 	[%rd448], {%r1010, %r1017, %r1024, %r1031};
	add.s64 	%rd449, %rd311, 3072;
	ld.global.v2.u64 	{%rd450, %rd451}, [%rd314+6144];
	mov.b64 	{%r1051, %r1058}, %rd451;
	mov.b64 	{%r1037, %r1044}, %rd450;
	ld.global.v2.u64 	{%rd452, %rd453}, [%rd318+6144];
	mov.b64 	{%r1054, %r1061}, %rd453;
	mov.b64 	{%r1040, %r1047}, %rd452;
	// begin inline asm
	{ cvt.rn.f16x2.f32 %r1034, %f1470, %f1469; }

	// end inline asm
	// begin inline asm
	{mul.f16x2 %r1035,%r1034,%r1037;
}
	// end inline asm
	// begin inline asm
	{add.f16x2 %r1038,%r1035,%r1040;
}
	// end inline asm
	// begin inline asm
	{ cvt.rn.f16x2.f32 %r1041, %f1472, %f1471; }

	// end inline asm
	// begin inline asm
	{mul.f16x2 %r1042,%r1041,%r1044;
}
	// end inline asm
	// begin inline asm
	{add.f16x2 %r1045,%r1042,%r1047;
}
	// end inline asm
	// begin inline asm
	{ cvt.rn.f16x2.f32 %r1048, %f1474, %f1473; }

	// end inline asm
	// begin inline asm
	{mul.f16x2 %r1049,%r1048,%r1051;
}
	// end inline asm
	// begin inline asm
	{add.f16x2 %r1052,%r1049,%r1054;
}
	// end inline asm
	// begin inline asm
	{ cvt.rn.f16x2.f32 %r1055, %f1476, %f1475; }

	// end inline asm
	// begin inline asm
	{mul.f16x2 %r1056,%r1055,%r1058;
}
	// end inline asm
	// begin inline asm
	{add.f16x2 %r1059,%r1056,%r1061;
}
	// end inline asm
	shr.s64 	%rd454, %rd449, 63;
	shr.u64 	%rd455, %rd454, 61;
	add.s64 	%rd456, %rd449, %rd455;
	shl.b64 	%rd457, %rd456, 1;
	and.b64  	%rd458, %rd457, -16;
	add.s64 	%rd459, %rd324, %rd458;
	st.global.v4.u32 	[%rd459], {%r1038, %r1045, %r1052, %r1059};
	add.s64 	%rd460, %rd311, 3328;
	ld.global.v2.u64 	{%rd461, %rd462}, [%rd314+6656];
	mov.b64 	{%r1079, %r1086}, %rd462;
	mov.b64 	{%r1065, %r1072}, %rd461;
	ld.global.v2.u64 	{%rd463, %rd464}, [%rd318+6656];
	mov.b64 	{%r1082, %r1089}, %rd464;
	mov.b64 	{%r1068, %r1075}, %rd463;
	// begin inline asm
	{ cvt.rn.f16x2.f32 %r1062, %f1478, %f1477; }

	// end inline asm
	// begin inline asm
	{mul.f16x2 %r1063,%r1062,%r1065;
}
	// end inline asm
	// begin inline asm
	{add.f16x2 %r1066,%r1063,%r1068;
}
	// end inline asm
	// begin inline asm
	{ cvt.rn.f16x2.f32 %r1069, %f1480, %f1479; }

	// end inline asm
	// begin inline asm
	{mul.f16x2 %r1070,%r1069,%r1072;
}
	// end inline asm
	// begin inline asm
	{add.f16x2 %r1073,%r1070,%r1075;
}
	// end inline asm
	// begin inline asm
	{ cvt.rn.f16x2.f32 %r1076, %f1482, %f1481; }

	// end inline asm
	// begin inline asm
	{mul.f16x2 %r1077,%r1076,%r1079;
}
	// end inline asm
	// begin inline asm
	{add.f16x2 %r1080,%r1077,%r1082;
}
	// end inline asm
	// begin inline asm
	{ cvt.rn.f16x2.f32 %r1083, %f1484, %f1483; }

	// end inline asm
	// begin inline asm
	{mul.f16x2 %r1084,%r1083,%r1086;
}
	// end inline asm
	// begin inline asm
	{add.f16x2 %r1087,%r1084,%r1089;
}
	// end inline asm
	shr.s64 	%rd465, %rd460, 63;
	shr.u64 	%rd466, %rd465, 61;
	add.s64 	%rd467, %rd460, %rd466;
	shl.b64 	%rd468, %rd467, 1;
	and.b64  	%rd469, %rd468, -16;
	add.s64 	%rd470, %rd324, %rd469;
	st.global.v4.u32 	[%rd470], {%r1066, %r1073, %r1080, %r1087};
	add.s64 	%rd471, %rd311, 3584;
	ld.global.v2.u64 	{%rd472, %rd473}, [%rd314+7168];
	mov.b64 	{%r1107, %r1114}, %rd473;
	mov.b64 	{%r1093, %r1100}, %rd472;
	ld.global.v2.u64 	{%rd474, %rd475}, [%rd318+7168];
	mov.b64 	{%r1110, %r1117}, %rd475;
	mov.b64 	{%r1096, %r1103}, %rd474;
	// begin inline asm
	{ cvt.rn.f16x2.f32 %r1090, %f1486, %f1485; }

	// end inline asm
	// begin inline asm
	{mul.f16x2 %r1091,%r1090,%r1093;
}
	// end inline asm
	// begin inline asm
	{add.f16x2 %r1094,%r1091,%r1096;
}
	// end inline asm
	// begin inline asm
	{ cvt.rn.f16x2.f32 %r1097, %f1488, %f1487; }

	// end inline asm
	// begin inline asm
	{mul.f16x2 %r1098,%r1097,%r1100;
}
	// end inline asm
	// begin inline asm
	{add.f16x2 %r1101,%r1098,%r1103;
}
	// end inline asm
	// begin inline asm
	{ cvt.rn.f16x2.f32 %r1104, %f1490, %f1489; }

	// end inline asm
	// begin inline asm
	{mul.f16x2 %r1105,%r1104,%r1107;
}
	// end inline asm
	// begin inline asm
	{add.f16x2 %r1108,%r1105,%r1110;
}
	// end inline asm
	// begin inline asm
	{ cvt.rn.f16x2.f32 %r1111, %f1492, %f1491; }

	// end inline asm
	// begin inline asm
	{mul.f16x2 %r1112,%r1111,%r1114;
}
	// end inline asm
	// begin inline asm
	{add.f16x2 %r1115,%r1112,%r1117;
}
	// end inline asm
	shr.s64 	%rd476, %rd471, 63;
	shr.u64 	%rd477, %rd476, 61;
	add.s64 	%rd478, %rd471, %rd477;
	shl.b64 	%rd479, %rd478, 1;
	and.b64  	%rd480, %rd479, -16;
	add.s64 	%rd481, %rd324, %rd480;
	st.global.v4.u32 	[%rd481], {%r1094, %r1101, %r1108, %r1115};
	add.s64 	%rd482, %rd311, 3840;
	ld.global.v2.u64 	{%rd483, %rd484}, [%rd314+7680];
	mov.b64 	{%r1135, %r1142}, %rd484;
	mov.b64 	{%r1121, %r1128}, %rd483;
	ld.global.v2.u64 	{%rd485, %rd486}, [%rd318+7680];
	mov.b64 	{%r1138, %r1145}, %rd486;
	mov.b64 	{%r1124, %r1131}, %rd485;
	// begin inline asm
	{ cvt.rn.f16x2.f32 %r1118, %f1494, %f1493; }

	// end inline asm
	// begin inline asm
	{mul.f16x2 %r1119,%r1118,%r1121;
}
	// end inline asm
	// begin inline asm
	{add.f16x2 %r1122,%r1119,%r1124;
}
	// end inline asm
	// begin inline asm
	{ cvt.rn.f16x2.f32 %r1125, %f1496, %f1495; }

	// end inline asm
	// begin inline asm
	{mul.f16x2 %r1126,%r1125,%r1128;
}
	// end inline asm
	// begin inline asm
	{add.f16x2 %r1129,%r1126,%r1131;
}
	// end inline asm
	// begin inline asm
	{ cvt.rn.f16x2.f32 %r1132, %f1498, %f1497; }

	// end inline asm
	// begin inline asm
	{mul.f16x2 %r1133,%r1132,%r1135;
}
	// end inline asm
	// begin inline asm
	{add.f16x2 %r1136,%r1133,%r1138;
}
	// end inline asm
	// begin inline asm
	{ cvt.rn.f16x2.f32 %r1139, %f1500, %f1499; }

	// end inline asm
	// begin inline asm
	{mul.f16x2 %r1140,%r1139,%r1142;
}
	// end inline asm
	// begin inline asm
	{add.f16x2 %r1143,%r1140,%r1145;
}
	// end inline asm
	shr.s64 	%rd487, %rd482, 63;
	shr.u64 	%rd488, %rd487, 61;
	add.s64 	%rd489, %rd482, %rd488;
	shl.b64 	%rd490, %rd489, 1;
	and.b64  	%rd491, %rd490, -16;
	add.s64 	%rd492, %rd324, %rd491;
	st.global.v4.u32 	[%rd492], {%r1122, %r1129, %r1136, %r1143};
	add.s64 	%rd493, %rd311, 4096;
	ld.global.v2.u64 	{%rd494, %rd495}, [%rd314+8192];
	mov.b64 	{%r1163, %r1170}, %rd495;
	mov.b64 	{%r1149, %r1156}, %rd494;
	ld.global.v2.u64 	{%rd496, %rd497}, [%rd318+8192];
	mov.b64 	{%r1166, %r1173}, %rd497;
	mov.b64 	{%r1152, %r1159}, %rd496;
	// begin inline asm
	{ cvt.rn.f16x2.f32 %r1146, %f1502, %f1501; }

	// end inline asm
	// begin inline asm
	{mul.f16x2 %r1147,%r1146,%r1149;
}
	// end inline asm
	// begin inline asm
	{add.f16x2 %r1150,%r1147,%r1152;
}
	// end inline asm
	// begin inline asm
	{ cvt.rn.f16x2.f32 %r1153, %f1504, %f1503; }

	// end inline asm
	// begin inline asm
	{mul.f16x2 %r1154,%r1153,%r1156;
}
	// end inline asm
	// begin inline asm
	{add.f16x2 %r1157,%r1154,%r1159;
}
	// end inline asm
	// begin inline asm
	{ cvt.rn.f16x2.f32 %r1160, %f1506, %f1505; }

	// end inline asm
	// begin inline asm
	{mul.f16x2 %r1161,%r1160,%r1163;
}
	// end inline asm
	// begin inline asm
	{add.f16x2 %r1164,%r1161,%r1166;
}
	// end inline asm
	// begin inline asm
	{ cvt.rn.f16x2.f32 %r1167, %f1508, %f1507; }

	// end inline asm
	// begin inline asm
	{mul.f16x2 %r1168,%r1167,%r1170;
}
	// end inline asm
	// begin inline asm
	{add.f16x2 %r1171,%r1168,%r1173;
}
	// end inline asm
	shr.s64 	%rd498, %rd493, 63;
	shr.u64 	%rd499, %rd498, 61;
	add.s64 	%rd500, %rd493, %rd499;
	shl.b64 	%rd501, %rd500, 1;
	and.b64  	%rd502, %rd501, -16;
	add.s64 	%rd503, %rd324, %rd502;
	st.global.v4.u32 	[%rd503], {%r1150, %r1157, %r1164, %r1171};
	add.s64 	%rd504, %rd311, 4352;
	ld.global.v2.u64 	{%rd505, %rd506}, [%rd314+8704];
	mov.b64 	{%r1191, %r1198}, %rd506;
	mov.b64 	{%r1177, %r1184}, %rd505;
	ld.global.v2.u64 	{%rd507, %rd508}, [%rd318+8704];
	mov.b64 	{%r1194, %r1201}, %rd508;
	mov.b64 	{%r1180, %r1187}, %rd507;
	// begin inline asm
	{ cvt.rn.f16x2.f32 %r1174, %f1510, %f1509; }

	// end inline asm
	// begin inline asm
	{mul.f16x2 %r1175,%r1174,%r1177;
}
	// end inline asm
	// begin inline asm
	{add.f16x2 %r1178,%r1175,%r1180;
}
	// end inline asm
	// begin inline asm
	{ cvt.rn.f16x2.f32 %r1181, %f1512, %f1511; }

	// end inline asm
	// begin inline asm
	{mul.f16x2 %r1182,%r1181,%r1184;
}
	// end inline asm
	// begin inline asm
	{add.f16x2 %r1185,%r1182,%r1187;
}
	// end inline asm
	// begin inline asm
	{ cvt.rn.f16x2.f32 %r1188, %f1514, %f1513; }

	// end inline asm
	// begin inline asm
	{mul.f16x2 %r1189,%r1188,%r1191;
}
	// end inline asm
	// begin inline asm
	{add.f16x2 %r1192,%r1189,%r1194;
}
	// end inline asm
	// begin inline asm
	{ cvt.rn.f16x2.f32 %r1195, %f1516, %f1515; }

	// end inline asm
	// begin inline asm
	{mul.f16x2 %r1196,%r1195,%r1198;
}
	// end inline asm
	// begin inline asm
	{add.f16x2 %r1199,%r1196,%r1201;
}
	// end inline asm
	shr.s64 	%rd509, %rd504, 63;
	shr.u64 	%rd510, %rd509, 61;
	add.s64 	%rd511, %rd504, %rd510;
	shl.b64 	%rd512, %rd511, 1;
	and.b64  	%rd513, %rd512, -16;
	add.s64 	%rd514, %rd324, %rd513;
	st.global.v4.u32 	[%rd514], {%r1178, %r1185, %r1192, %r1199};
	add.s64 	%rd515, %rd311, 4608;
	ld.global.v2.u64 	{%rd516, %rd517}, [%rd314+9216];
	mov.b64 	{%r1219, %r1226}, %rd517;
	mov.b64 	{%r1205, %r1212}, %rd516;
	ld.global.v2.u64 	{%rd518, %rd519}, [%rd318+9216];
	mov.b64 	{%r1222, %r1229}, %rd519;
	mov.b64 	{%r1208, %r1215}, %rd518;
	// begin inline asm
	{ cvt.rn.f16x2.f32 %r1202, %f1518, %f1517; }

	// end inline asm
	// begin inline asm
	{mul.f16x2 %r1203,%r1202,%r1205;
}
	// end inline asm
	// begin inline asm
	{add.f16x2 %r1206,%r1203,%r1208;
}
	// end inline asm
	// begin inline asm
	{ cvt.rn.f16x2.f32 %r1209, %f1520, %f1519; }

	// end inline asm
	// begin inline asm
	{mul.f16x2 %r1210,%r1209,%r1212;
}
	// end inline asm
	// begin inline asm
	{add.f16x2 %r1213,%r1210,%r1215;
}
	// end inline asm
	// begin inline asm
	{ cvt.rn.f16x2.f32 %r1216, %f1522, %f1521; }

	// end inline asm
	// begin inline asm
	{mul.f16x2 %r1217,%r1216,%r1219;
}
	// end inline asm
	// begin inline asm
	{add.f16x2 %r1220,%r1217,%r1222;
}
	// end inline asm
	// begin inline asm
	{ cvt.rn.f16x2.f32 %r1223, %f1524, %f1523; }

	// end inline asm
	// begin inline asm
	{mul.f16x2 %r1224,%r1223,%r1226;
}
	// end inline asm
	// begin inline asm
	{add.f16x2 %r1227,%r1224,%r1229;
}
	// end inline asm
	shr.s64 	%rd520, %rd515, 63;
	shr.u64 	%rd521, %rd520, 61;
	add.s64 	%rd522, %rd515, %rd521;
	shl.b64 	%rd523, %rd522, 1;
	and.b64  	%rd524, %rd523, -16;
	add.s64 	%rd525, %rd324, %rd524;
	st.global.v4.u32 	[%rd525], {%r1206, %r1213, %r1220, %r1227};
	add.s64 	%rd526, %rd311, 4864;
	ld.global.v2.u64 	{%rd527, %rd528}, [%rd314+9728];
	mov.b64 	{%r1247, %r1254}, %rd528;
	mov.b64 	{%r1233, %r1240}, %rd527;
	ld.global.v2.u64 	{%rd529, %rd530}, [%rd318+9728];
	mov.b64 	{%r1250, %r1257}, %rd530;
	mov.b64 	{%r1236, %r1243}, %rd529;
	// begin inline asm
	{ cvt.rn.f16x2.f32 %r1230, %f1526, %f1525; }

	// end inline asm
	// begin inline asm
	{mul.f16x2 %r1231,%r1230,%r1233;
}
	// end inline asm
	// begin inline asm
	{add.f16x2 %r1234,%r1231,%r1236;
}
	// end inline asm
	// begin inline asm
	{ cvt.rn.f16x2.f32 %r1237, %f1528, %f1527; }

	// end inline asm
	// begin inline asm
	{mul.f16x2 %r1238,%r1237,%r1240;
}
	// end inline asm
	// begin inline asm
	{add.f16x2 %r1241,%r1238,%r1243;
}
	// end inline asm
	// begin inline asm
	{ cvt.rn.f16x2.f32 %r1244, %f1530, %f1529; }

	// end inline asm
	// begin inline asm
	{mul.f16x2 %r1245,%r1244,%r1247;
}
	// end inline asm
	// begin inline asm
	{add.f16x2 %r1248,%r1245,%r1250;
}
	// end inline asm
	// begin inline asm
	{ cvt.rn.f16x2.f32 %r1251, %f1532, %f1531; }

	// end inline asm
	// begin inline asm
	{mul.f16x2 %r1252,%r1251,%r1254;
}
	// end inline asm
	// begin inline asm
	{add.f16x2 %r1255,%r1252,%r1257;
}
	// end inline asm
	shr.s64 	%rd531, %rd526, 63;
	shr.u64 	%rd532, %rd531, 61;
	add.s64 	%rd533, %rd526, %rd532;
	shl.b64 	%rd534, %rd533, 1;
	and.b64  	%rd535, %rd534, -16;
	add.s64 	%rd536, %rd324, %rd535;
	st.global.v4.u32 	[%rd536], {%r1234, %r1241, %r1248, %r1255};
	mov.u32 	%r1260, %nctaid.x;
	mov.u32 	%r1261, %ntid.y;
	mad.lo.s32 	%r1264, %r1260, %r1261, %r1264;
	setp.lt.s32 	%p30, %r1264, %r1263;
	@%p30 bra 	$L__BB28_4;
$L__BB28_20:
	ret;

}
	// .globl	_Z17LayerNormWarpImplI19BiasAddResidualLoadI6__halffE11AffineStoreIfS1_EfLi8ELi160ELi128ELi32ELi1ELb1EEvT_T0_iidPT1_S8_
.visible .entry _Z17LayerNormWarpImplI19BiasAddResidualLoadI6__halffE11AffineStoreIfS1_EfLi8ELi160ELi128ELi32ELi1ELb1EEvT_T0_iidPT1_S8_(
	.param .align 8 .b8 _Z17LayerNormWarpImplI19BiasAddResidualLoadI6__halffE11AffineStoreIfS1_EfLi8ELi160ELi128ELi32ELi1ELb1EEvT_T0_iidPT1_S8__param_0[32],
	.param .align 8 .b8 _Z17LayerNormWarpImplI19BiasAddResidualLoadI6__halffE11AffineStoreIfS1_EfLi8ELi160ELi128ELi32ELi1ELb1EEvT_T0_iidPT1_S8__param_1[32],
	.param .u32 _Z17LayerNormWarpImplI19BiasAddResidualLoadI6__halffE11AffineStoreIfS1_EfLi8ELi160ELi128ELi32ELi1ELb1EEvT_T0_iidPT1_S8__param_2,
	.param .u32 _Z17LayerNormWarpImplI19BiasAddResidualLoadI6__halffE11AffineStoreIfS1_EfLi8ELi160ELi128ELi32ELi1ELb1EEvT_T0_iidPT1_S8__param_3,
	.param .f64 _Z17LayerNormWarpImplI19BiasAddResidualLoadI6__halffE11AffineStoreIfS1_EfLi8ELi160ELi128ELi32ELi1ELb1EEvT_T0_iidPT1_S8__param_4,
	.param .u64 .ptr .align 1 _Z17LayerNormWarpImplI19BiasAddResidualLoadI6__halffE11AffineStoreIfS1_EfLi8ELi160ELi128ELi32ELi1ELb1EEvT_T0_iidPT1_S8__param_5,
	.param .u64 .ptr .align 1 _Z17LayerNormWarpImplI19BiasAddResidualLoadI6__halffE11AffineStoreIfS1_EfLi8ELi160ELi128ELi32ELi1ELb1EEvT_T0_iidPT1_S8__param_6
)
.maxntid 256
{
	.reg .pred 	%p<39>;
	.reg .b32 	%r<1299>;
	.reg .b32 	%f<1834>;
	.reg .b64 	%rd<571>;
	.reg .b64 	%fd<3>;

	ld.param.u64 	%rd13, [_Z17LayerNormWarpImplI19BiasAddResidualLoadI6__halffE11AffineStoreIfS1_EfLi8ELi160ELi128ELi32ELi1ELb1EEvT_T0_iidPT1_S8__param_1+24];
	ld.param.u64 	%rd12, [_Z17LayerNormWarpImplI19BiasAddResidualLoadI6__halffE11AffineStoreIfS1_EfLi8ELi160ELi128ELi32ELi1ELb1EEvT_T0_iidPT1_S8__param_1+16];
	ld.param.u64 	%rd11, [_Z17LayerNormWarpImplI19BiasAddResidualLoadI6__halffE11AffineStoreIfS1_EfLi8ELi160ELi128ELi32ELi1ELb1EEvT_T0_iidPT1_S8__param_1+8];
	ld.param.u64 	%rd10, [_Z17LayerNormWarpImplI19BiasAddResidualLoadI6__halffE11AffineStoreIfS1_EfLi8ELi160ELi128ELi32ELi1ELb1EEvT_T0_iidPT1_S8__param_1];
	ld.param.u64 	%rd9, [_Z17LayerNormWarpImplI19BiasAddResidualLoadI6__halffE11AffineStoreIfS1_EfLi8ELi160ELi128ELi32ELi1ELb1EEvT_T0_iidPT1_S8__param_0+24];
	ld.param.u64 	%rd8, [_Z17LayerNormWarpImplI19BiasAddResidualLoadI6__halffE11AffineStoreIfS1_EfLi8ELi160ELi128ELi32ELi1ELb1EEvT_T0_iidPT1_S8__param_0+16];
	ld.param.u64 	%rd7, [_Z17LayerNormWarpImplI19BiasAddResidualLoadI6__halffE11AffineStoreIfS1_EfLi8ELi160ELi128ELi32ELi1ELb1EEvT_T0_iidPT1_S8__param_0+8];
	ld.param.u64 	%rd6, [_Z17LayerNormWarpImplI19BiasAddResidualLoadI6__halffE11AffineStoreIfS1_EfLi8ELi160ELi128ELi32ELi1ELb1EEvT_T0_iidPT1_S8__param_0];
	ld.param.u32 	%r18, [_Z17LayerNormWarpImplI19BiasAddResidualLoadI6__halffE11AffineStoreIfS1_EfLi8ELi160ELi128ELi32ELi1ELb1EEvT_T0_iidPT1_S8__param_3];
	setp.lt.s32 	%p1, %r18, 5121;
	@%p1 bra 	$L__BB29_2;
	mov.u64 	%rd16, $str;
	cvta.global.u64 	%rd17, %rd16;
	mov.u64 	%rd18, $str$1;
	cvta.global.u64 	%rd19, %rd18;
	mov.u64 	%rd20, __unnamed_30;
	cvta.global.u64 	%rd21, %rd20;
	{ // callseq 29, 0
	.param .b64 param0;
	st.param.b64 	[param0], %rd17;
	.param .b64 param1;
	st.param.b64 	[param1], %rd19;
	.param .b32 param2;
	st.param.b32 	[param2], 462;
	.param .b64 param3;
	st.param.b64 	[param3], %rd21;
	.param .b64 param4;
	st.param.b64 	[param4], 1;
	call.uni 
	__assertfail, 
	(
	param0, 
	param1, 
	param2, 
	param3, 
	param4
	);
	} // callseq 29
$L__BB29_2:
	ld.param.u32 	%r1288, [_Z17LayerNormWarpImplI19BiasAddResidualLoadI6__halffE11AffineStoreIfS1_EfLi8ELi160ELi128ELi32ELi1ELb1EEvT_T0_iidPT1_S8__param_2];
	mov.u32 	%r19, %ctaid.x;
	mov.u32 	%r20, %ntid.y;
	mov.u32 	%r21, %tid.y;
	mad.lo.s32 	%r1298, %r19, %r20, %r21;
	setp.ge.s32 	%p2, %r1298, %r1288;
	@%p2 bra 	$L__BB29_36;
	mov.u32 	%r534, %tid.x;
	shl.b32 	%r535, %r534, 3;
	or.b32  	%r536, %r535, 4096;
	cvt.u64.u32 	%rd23, %r535;
	mul.wide.u32 	%rd35, %r535, 2;
$L__BB29_4:
	ld.param.u32 	%r1290, [_Z17LayerNormWarpImplI19BiasAddResidualLoadI6__halffE11AffineStoreIfS1_EfLi8ELi160ELi128ELi32ELi1ELb1EEvT_T0_iidPT1_S8__param_3];
	setp.ge.s32 	%p3, %r536, %r1290;
	cvt.s64.s32 	%rd22, %r1298;
	mad.lo.s64 	%rd24, %rd9, %rd22, %rd23;
	shr.s64 	%rd25, %rd24, 63;
	shr.u64 	%rd26, %rd25, 61;
	add.s64 	%rd27, %rd24, %rd26;
	cvta.to.global.u64 	%rd28, %rd6;
	shl.b64 	%rd29, %rd27, 1;
	and.b64  	%rd30, %rd29, -16;
	add.s64 	%rd31, %rd28, %rd30;
	ld.global.v2.u64 	{%rd32, %rd33}, [%rd31];
	mov.b64 	{%r35, %r41}, %rd33;
	mov.b64 	{%r23, %r29}, %rd32;
	cvta.to.global.u64 	%rd34, %rd7;
	add.s64 	%rd36, %rd34, %rd35;
	ld.global.v2.u64 	{%rd37, %rd38}, [%rd36];
	mov.b64 	{%r39, %r45}, %rd38;
	mov.b64 	{%r27, %r33}, %rd37;
	cvta.to.global.u64 	%rd39, %rd8;
	add.s64 	%rd40, %rd39, %rd30;
	ld.global.v2.u64 	{%rd41, %rd42}, [%rd40];
	mov.b64 	{%r36, %r42}, %rd42;
	mov.b64 	{%r24, %r30}, %rd41;
	// begin inline asm
	{add.f16x2 %r22,%r23,%r24;
}
	// end inline asm
	// begin inline asm
	{add.f16x2 %r25,%r22,%r27;
}
	// end inline asm
	// begin inline asm
	{add.f16x2 %r28,%r29,%r30;
}
	// end inline asm
	// begin inline asm
	{add.f16x2 %r31,%r28,%r33;
}
	// end inline asm
	// begin inline asm
	{add.f16x2 %r34,%r35,%r36;
}
	// end inline asm
	// begin inline asm
	{add.f16x2 %r37,%r34,%r39;
}
	// end inline asm
	// begin inline asm
	{add.f16x2 %r40,%r41,%r42;
}
	// end inline asm
	// begin inline asm
	{add.f16x2 %r43,%r40,%r45;
}
	// end inline asm
	// begin inline asm
	{.reg .f16 low,high;
  mov.b32 {low,high},%r25;
  cvt.f32.f16 %f290, low;}

	// end inline asm
	// begin inline asm
	{.reg .f16 low,high;
  mov.b32 {low,high},%r25;
  cvt.f32.f16 %f291, high;}

	// end inline asm
	// begin inline asm
	{.reg .f16 low,high;
  mov.b32 {low,high},%r31;
  cvt.f32.f16 %f292, low;}

	// end inline asm
	// begin inline asm
	{.reg .f16 low,high;
  mov.b32 {low,high},%r31;
  cvt.f32.f16 %f293, high;}

	// end inline asm
	// begin inline asm
	{.reg .f16 low,high;
  mov.b32 {low,high},%r37;
  cvt.f32.f16 %f294, low;}

	// end inline asm
	// begin inline asm
	{.reg .f16 low,high;
  mov.b32 {low,high},%r37;
  cvt.f32.f16 %f295, high;}

	// end inline asm
	// begin inline asm
	{.reg .f16 low,high;
  mov.b32 {low,high},%r43;
  cvt.f32.f16 %f296, low;}

	// end inline asm
	// begin inline asm
	{.reg .f16 low,high;
  mov.b32 {low,high},%r43;
  cvt.f32.f16 %f297, high;}

	// end inline asm
	mov.f32 	%f420, 0f3F800000;
	div.approx.f32 	%f421, %f290, %f420;
	add.f32 	%f422, %f421, 0f00000000;
	sub.f32 	%f423, %f290, %f422;
	fma.rn.f32 	%f424, %f290, %f423, 0f00000000;
	sub.f32 	%f425, %f291, %f422;
	mov.f32 	%f426, 0f40000000;
	div.approx.f32 	%f427, %f425, %f426;
	add.f32 	%f428, %f422, %f427;
	sub.f32 	%f429, %f291, %f428;
	fma.rn.f32 	%f430, %f425, %f429, %f424;
	sub.f32 	%f431, %f292, %f428;
	mov.f32 	%f432, 0f40400000;
	div.approx.f32 	%f433, %f431, %f432;
	add.f32 	%f434, %f428, %f433;
	sub.f32 	%f435, %f292, %f434;
	fma.rn.f32 	%f436, %f431, %f435, %f430;
	sub.f32 	%f437, %f293, %f434;
	mov.f32 	%f438, 0f40800000;
	div.approx.f32 	%f439, %f437, %f438;
	add.f32 	%f440, %f434, %f439;
	sub.f32 	%f441, %f293, %f440;
	fma.rn.f32 	%f442, %f437, %f441, %f436;
	sub.f32 	%f443, %f294, %f440;
	mov.f32 	%f444, 0f40A00000;
	div.approx.f32 	%f445, %f443, %f444;
	add.f32 	%f446, %f440, %f445;
	sub.f32 	%f447, %f294, %f446;
	fma.rn.f32 	%f448, %f443, %f447, %f442;
	sub.f32 	%f449, %f295, %f446;
	mov.f32 	%f450, 0f40C00000;
	div.approx.f32 	%f451, %f449, %f450;
	add.f32 	%f452, %f446, %f451;
	sub.f32 	%f453, %f295, %f452;
	fma.rn.f32 	%f454, %f449, %f453, %f448;
	sub.f32 	%f455, %f296, %f452;
	mov.f32 	%f456, 0f40E00000;
	div.approx.f32 	%f457, %f455, %f456;
	add.f32 	%f458, %f452, %f457;
	sub.f32 	%f459, %f296, %f458;
	fma.rn.f32 	%f460, %f455, %f459, %f454;
	sub.f32 	%f461, %f297, %f458;
	mov.f32 	%f462, 0f41000000;
	div.approx.f32 	%f463, %f461, %f462;
	add.f32 	%f464, %f458, %f463;
	sub.f32 	%f465, %f297, %f464;
	fma.rn.f32 	%f466, %f461, %f465, %f460;
	add.s64 	%rd43, %rd24, 256;
	shr.s64 	%rd44, %rd43, 63;
	shr.u64 	%rd45, %rd44, 61;
	add.s64 	%rd46, %rd43, %rd45;
	shl.b64 	%rd47, %rd46, 1;
	and.b64  	%rd48, %rd47, -16;
	add.s64 	%rd49, %rd28, %rd48;
	ld.global.v2.u64 	{%rd50, %rd51}, [%rd49];
	mov.b64 	{%r67, %r73}, %rd51;
	mov.b64 	{%r55, %r61}, %rd50;
	ld.global.v2.u64 	{%rd52, %rd53}, [%rd36+512];
	mov.b64 	{%r71, %r77}, %rd53;
	mov.b64 	{%r59, %r65}, %rd52;
	add.s64 	%rd54, %rd39, %rd48;
	ld.global.v2.u64 	{%rd55, %rd56}, [%rd54];
	mov.b64 	{%r68, %r74}, %rd56;
	mov.b64 	{%r56, %r62}, %rd55;
	// begin inline asm
	{add.f16x2 %r54,%r55,%r56;
}
	// end inline asm
	// begin inline asm
	{add.f16x2 %r57,%r54,%r59;
}
	// end inline asm
	// begin inline asm
	{add.f16x2 %r60,%r61,%r62;
}
	// end inline asm
	// begin inline asm
	{add.f16x2 %r63,%r60,%r65;
}
	// end inline asm
	// begin inline asm
	{add.f16x2 %r66,%r67,%r68;
}
	// end inline asm
	// begin inline asm
	{add.f16x2 %r69,%r66,%r71;
}
	// end inline asm
	// begin inline asm
	{add.f16x2 %r72,%r73,%r74;
}
	// end inline asm
	// begin inline asm
	{add.f16x2 %r75,%r72,%r77;
}
	// end inline asm
	// begin inline asm
	{.reg .f16 low,high;
  mov.b32 {low,high},%r57;
  cvt.f32.f16 %f298, low;}

	// end inline asm
	// begin inline asm
	{.reg .f16 low,high;
  mov.b32 {low,high},%r57;
  cvt.f32.f16 %f299, high;}

	// end inline asm
	// begin inline asm
	{.reg .f16 low,high;
  mov.b32 {low,high},%r63;
  cvt.f32.f16 %f300, low;}

	// end inline asm
	// begin inline asm
	{.reg .f16 low,high;
  mov.b32 {low,high},%r63;
  cvt.f32.f16 %f301, high;}

	// end inline asm
	// begin inline asm
	{.reg .f16 low,high;
  mov.b32 {low,high},%r69;
  cvt.f32.f16 %f302, low;}

	// end inline asm
	// begin inline asm
	{.reg .f16 low,high;
  mov.b32 {low,high},%r69;
  cvt.f32.f16 %f303, high;}

	// end inline asm
	// begin inline asm
	{.reg .f16 low,high;
  mov.b32 {low,high},%r75;
  cvt.f32.f16 %f304, low;}

	// end inline asm
	// begin inline asm
	{.reg .f16 low,high;
  mov.b32 {low,high},%r75;
  cvt.f32.f16 %f305, high;}

	// end inline asm
	sub.f32 	%f467, %f298, %f464;
	mov.f32 	%f468, 0f41100000;
	div.approx.f32 	%f469, %f467, %f468;
	add.f32 	%f470, %f464, %f469;
	sub.f32 	%f471, %f298, %f470;
	fma.rn.f32 	%f472, %f467, %f471, %f466;
	sub.f32 	%f473, %f299, %f470;
	mov.f32 	%f474, 0f41200000;
	div.approx.f32 	%f475, %f473, %f474;
	add.f32 	%f476, %f470, %f475;
	sub.f32 	%f477, %f299, %f476;
	fma.rn.f32 	%f478, %f473, %f477, %f472;
	sub.f32 	%f479, %f300, %f476;
	mov.f32 	%f480, 0f41300000;
	div.approx.f32 	%f481, %f479, %f480;
	add.f32 	%f482, %f476, %f481;
	sub.f32 	%f483, %f300, %f482;
	fma.rn.f32 	%f484, %f479, %f483, %f478;
	sub.f32 	%f485, %f301, %f482;
	mov.f32 	%f486, 0f41400000;
	div.approx.f32 	%f487, %f485, %f486;
	add.f32 	%f488, %f482, %f487;
	sub.f32 	%f489, %f301, %f488;
	fma.rn.f32 	%f490, %f485, %f489, %f484;
	sub.f32 	%f491, %f302, %f488;
	mov.f32 	%f492, 0f41500000;
	div.approx.f32 	%f493, %f491, %f492;
	add.f32 	%f494, %f488, %f493;
	sub.f32 	%f495, %f302, %f494;
	fma.rn.f32 	%f496, %f491, %f495, %f490;
	sub.f32 	%f497, %f303, %f494;
	mov.f32 	%f498, 0f41600000;
	div.approx.f32 	%f499, %f497, %f498;
	add.f32 	%f500, %f494, %f499;
	sub.f32 	%f501, %f303, %f500;
	fma.rn.f32 	%f502, %f497, %f501, %f496;
	sub.f32 	%f503, %f304, %f500;
	mov.f32 	%f504, 0f41700000;
	div.approx.f32 	%f505, %f503, %f504;
	add.f32 	%f506, %f500, %f505;
	sub.f32 	%f507, %f304, %f506;
	fma.rn.f32 	%f508, %f503, %f507, %f502;
	sub.f32 	%f509, %f305, %f506;
	mov.f32 	%f510, 0f41800000;
	div.approx.f32 	%f511, %f509, %f510;
	add.f32 	%f512, %f506, %f511;
	sub.f32 	%f513, %f305, %f512;
	fma.rn.f32 	%f514, %f509, %f513, %f508;
	add.s64 	%rd57, %rd24, 512;
	shr.s64 	%rd58, %rd57, 63;
	shr.u64 	%rd59, %rd58, 61;
	add.s64 	%rd60, %rd57, %rd59;
	shl.b64 	%rd61, %rd60, 1;
	and.b64  	%rd62, %rd61, -16;
	add.s64 	%rd63, %rd28, %rd62;
	ld.global.v2.u64 	{%rd64, %rd65}, [%rd63];
	mov.b64 	{%r99, %r105}, %rd65;
	mov.b64 	{%r87, %r93}, %rd64;
	ld.global.v2.u64 	{%rd66, %rd67}, [%rd36+1024];
	mov.b64 	{%r103, %r109}, %rd67;
	mov.b64 	{%r91, %r97}, %rd66;
	add.s64 	%rd68, %rd39, %rd62;
	ld.global.v2.u64 	{%rd69, %rd70}, [%rd68];
	mov.b64 	{%r100, %r106}, %rd70;
	mov.b64 	{%r88, %r94}, %rd69;
	// begin inline asm
	{add.f16x2 %r86,%r87,%r88;
}
	// end inline asm
	// begin inline asm
	{add.f16x2 %r89,%r86,%r91;
}
	// end inline asm
	// begin inline asm
	{add.f16x2 %r92,%r93,%r94;
}
	// end inline asm
	// begin inline asm
	{add.f16x2 %r95,%r92,%r97;
}
	// end inline asm
	// begin inline asm
	{add.f16x2 %r98,%r99,%r100;
}
	// end inline asm
	// begin inline asm
	{add.f16x2 %r101,%r98,%r103;
}
	// end inline asm
	// begin inline asm
	{add.f16x2 %r104,%r105,%r106;
}
	// end inline asm
	// begin inline asm
	{add.f16x2 %r107,%r104,%r109;
}
	// end inline asm
	// begin inline asm
	{.reg .f16 low,high;
  mov.b32 {low,high},%r89;
  cvt.f32.f16 %f306, low;}

	// end inline asm
	// begin inline asm
	{.reg .f16 low,high;
  mov.b32 {low,high},%r89;
  cvt.f32.f16 %f307, high;}

	// end inline asm
	// begin inline asm
	{.reg .f16 low,high;
  mov.b32 {low,high},%r95;
  cvt.f32.f16 %f308, low;}

	// end inline asm
	// begin inline asm
	{.reg .f16 low,high;
  mov.b32 {low,high},%r95;
  cvt.f32.f16 %f309, high;}

	// end inline asm
	// begin inline asm
	{.reg .f16 low,high;
  mov.b32 {low,high},%r101;
  cvt.f32.f16 %f310, low;}

	// end inline asm
	// begin inline asm
	{.reg .f16 low,high;
  mov.b32 {low,high},%r101;
  cvt.f32.f16 %f311, high;}

	// end inline asm
	// begin inline asm
	{.reg .f16 low,high;
  mov.b32 {low,high},%r107;
  cvt.f32.f16 %f312, low;}

	// end inline asm
	// begin inline asm
	{.reg .f16 low,high;
  mov.b32 {low,high},%r107;
  cvt.f32.f16 %f313, high;}

	// end inline asm
	sub.f32 	%f515, %f306, %f512;
	mov.f32 	%f516, 0f41880000;
	div.approx.f32 	%f517, %f515, %f516;
	add.f32 	%f518, %f512, %f517;
	sub.f32 	%f519, %f306, %f518;
	fma.rn.f32 	%f520, %f515, %f519, %f514;
	sub.f32 	%f521, %f307, %f518;
	mov.f32 	%f522, 0f41900000;
	div.approx.f32 	%f523, %f521, %f522;
	add.f32 	%f524, %f518, %f523;
	sub.f32 	%f525, %f307, %f524;
	fma.rn.f32 	%f526, %f521, %f525, %f520;
	sub.f32 	%f527, %f308, %f524;
	mov.f32 	%f528, 0f41980000;
	div.approx.f32 	%f529, %f527, %f528;
	add.f32 	%f530, %f524, %f529;
	sub.f32 	%f531, %f308, %f530;
	fma.rn.f32 	%f532, %f527, %f531, %f526;
	sub.f32 	%f533, %f309, %f530;
	mov.f32 	%f534, 0f41A00000;
	div.approx.f32 	%f535, %f533, %f534;
	add.f32 	%f536, %f530, %f535;
	sub.f32 	%f537, %f309, %f536;
	fma.rn.f32 	%f538, %f533, %f537, %f532;
	sub.f32 	%f539, %f310, %f536;
	mov.f32 	%f540, 0f41A80000;
	div.approx.f32 	%f541, %f539, %f540;
	add.f32 	%f542, %f536, %f541;
	sub.f32 	%f543, %f310, %f542;
	fma.rn.f32 	%f544, %f539, %f543, %f538;
	sub.f32 	%f545, %f311, %f542;
	mov.f32 	%f546, 0f41B00000;
	div.approx.f32 	%f547, %f545, %f546;
	add.f32 	%f548, %f542, %f547;
	sub.f32 	%f549, %f311, %f548;
	fma.rn.f32 	%f550, %f545, %f549, %f544;
	sub.f32 	%f551, %f312, %f548;
	mov.f32 	%f552, 0f41B80000;
	div.approx.f32 	%f553, %f551, %f552;
	add.f32 	%f554, %f548, %f553;
	sub.f32 	%f555, %f312, %f554;
	fma.rn.f32 	%f556, %f551, %f555, %f550;
	sub.f32 	%f557, %f313, %f554;
	mov.f32 	%f558, 0f41C00000;
	div.approx.f32 	%f559, %f557, %f558;
	add.f32 	%f560, %f554, %f559;
	sub.f32 	%f561, %f313, %f560;
	fma.rn.f32 	%f562, %f557, %f561, %f556;
	add.s64 	%rd71, %rd24, 768;
	shr.s64 	%rd72, %rd71, 63;
	shr.u64 	%rd73, %rd72, 61;
	add.s64 	%rd74, %rd71, %rd73;
	shl.b64 	%rd75, %rd74, 1;
	and.b64  	%rd76, %rd75, -16;
	add.s64 	%rd77, %rd28, %rd76;
	ld.global.v2.u64 	{%rd78, %rd79}, [%rd77];
	mov.b64 	{%r131, %r137}, %rd79;
	mov.b64 	{%r119, %r125}, %rd78;
	ld.global.v2.u64 	{%rd80, %rd81}, [%rd36+1536];
	mov.b64 	{%r135, %r141}, %rd81;
	mov.b64 	{%r123, %r129}, %rd80;
	add.s64 	%rd82, %rd39, %rd76;
	ld.global.v2.u64 	{%rd83, %rd84}, [%rd82];
	mov.b64 	{%r132, %r138}, %rd84;
	mov.b64 	{%r120, %r126}, %rd83;
	// begin inline asm
	{add.f16x2 %r118,%r119,%r120;
}
	// end inline asm
	// begin inline asm
	{add.f16x2 %r121,%r118,%r123;
}
	// end inline asm
	// begin inline asm
	{add.f16x2 %r124,%r125,%r126;
}
	// end inline asm
	// begin inline asm
	{add.f16x2 %r127,%r124,%r129;
}
	// end inline asm
	// begin inline asm
	{add.f16x2 %r130,%r131,%r132;
}
	// end inline asm
	// begin inline asm
	{add.f16x2 %r133,%r130,%r135;
}
	// end inline asm
	// begin inline asm
	{add.f16x2 %r136,%r137,%r138;
}
	// end inline asm
	// begin inline asm
	{add.f16x2 %r139,%r136,%r141;
}
	// end inline asm
	// begin inline asm
	{.reg .f16 low,high;
  mov.b32 {low,high},%r121;
  cvt.f32.f16 %f314, low;}

	// end inline asm
	// begin inline asm
	{.reg .f16 low,high;
  mov.b32 {low,high},%r121;
  cvt.f32.f16 %f315, high;}

	// end inline asm
	// begin inline asm
	{.reg .f16 low,high;
  mov.b32 {low,high},%r127;
  cvt.f32.f16 %f316, low;}

	// end inline asm
	// begin inline asm
	{.reg .f16 low,high;
  mov.b32 {low,high},%r127;
  cvt.f32.f16 %f317, high;}

	// end inline asm
	// begin inline asm
	{.reg .f16 low,high;
  mov.b32 {low,high},%r133;
  cvt.f32.f16 %f318, low;}

	// end inline asm
	// begin inline asm
	{.reg .f16 low,high;
  mov.b32 {low,high},%r133;
  cvt.f32.f16 %f319, high;}

	// end inline asm
	// begin inline asm
	{.reg .f16 low,high;
  mov.b32 {low,high},%r139;
  cvt.f32.f16 %f320, low;}

	// end inline asm
	// begin inline asm
	{.reg .f16 low,high;
  mov.b32 {low,high},%r139;
  cvt.f32.f16 %f321, high;}

	// end inline asm
	sub.f32 	%f563, %f314, %f560;
	mov.f32 	%f564, 0f41C80000;
	div.approx.f32 	%f565, %f563, %f564;
	add.f32 	%f566, %f560, %f565;
	sub.f32 	%f567, %f314, %f566;
	fma.rn.f32 	%f568, %f563, %f567, %f562;
	sub.f32 	%f569, %f315, %f566;
	mov.f32 	%f570, 0f41D00000;
	div.approx.f32 	%f571, %f569, %f570;
	add.f32 	%f572, %f566, %f571;
	sub.f32 	%f573, %f315, %f572;
	fma.rn.f32 	%f574, %f569, %f573, %f568;
	sub.f32 	%f575, %f316, %f572;
	mov.f32 	%f576, 0f41D80000;
	div.approx.f32 	%f577, %f575, %f576;
	add.f32 	%f578, %f572, %f577;
	sub.f32 	%f579, %f316, %f578;
	fma.rn.f32 	%f580, %f575, %f579, %f574;
	sub.f32 	%f581, %f317, %f578;
	mov.f32 	%f582, 0f41E00000;
	div.approx.f32 	%f583, %f581, %f582;
	add.f32 	%f584, %f578, %f583;
	sub.f32 	%f585, %f317, %f584;
	fma.rn.f32 	%f586, %f581, %f585, %f580;
	sub.f32 	%f587, %f318, %f584;
	mov.f32 	%f588, 0f41E80000;
	div.approx.f32 	%f589, %f587, %f588;
	add.f32 	%f590, %f584, %f589;
	sub.f32 	%f591, %f318, %f590;
	fma.rn.f32 	%f592, %f587, %f591, %f586;
	sub.f32 	%f593, %f319, %f590;
	mov.f32 	%f594, 0f41F00000;
	div.approx.f32 	%f595, %f593, %f594;
	add.f32 	%f596, %f590, %f595;
	sub.f32 	%f597, %f319, %f596;
	fma.rn.f32 	%f598, %f593, %f597, %f592;
	sub.f32 	%f599, %f320, %f596;
	mov.f32 	%f600, 0f41F80000;
	div.approx.f32 	%f601, %f599, %f600;
	add.f32 	%f602, %f596, %f601;
	sub.f32 	%f603, %f320, %f602;
	fma.rn.f32 	%f604, %f599, %f603, %f598;
	sub.f32 	%f605, %f321, %f602;
	mov.f32 	%f606, 0f42000000;
	div.approx.f32 	%f607, %f605, %f606;
	add.f32 	%f608, %f602, %f607;
	sub.f32 	%f609, %f321, %f608;
	fma.rn.f32 	%f610, %f605, %f609, %f604;
	add.s64 	%rd85, %rd24, 1024;
	shr.s64 	%rd86, %rd85, 63;
	shr.u64 	%rd87, %rd86, 61;
	add.s64 	%rd88, %rd85, %rd87;
	shl.b64 	%rd89, %rd88, 1;
	and.b64  	%rd90, %rd89, -16;
	add.s64 	%rd91, %rd28, %rd90;
	ld.global.v2.u64 	{%rd92, %rd93}, [%rd91];
	mov.b64 	{%r163, %r169}, %rd93;
	mov.b64 	{%r151, %r157}, %rd92;
	ld.global.v2.u64 	{%rd94, %rd95}, [%rd36+2048];
	mov.b64 	{%r167, %r173}, %rd95;
	mov.b64 	{%r155, %r161}, %rd94;
	add.s64 	%rd96, %rd39, %rd90;
	ld.global.v2.u64 	{%rd97, %rd98}, [%rd96];
	mov.b64 	{%r164, %r170}, %rd98;
	mov.b64 	{%r152, %r158}, %rd97;
	// begin inline asm
	{add.f16x2 %r150,%r151,%r152;
}
	// end inline asm
	// begin inline asm
	{add.f16x2 %r153,%r150,%r155;
}
	// end inline asm
	// begin inline asm
	{add.f16x2 %r156,%r157,%r158;
}
	// end inline asm
	// begin inline asm
	{add.f16x2 %r159,%r156,%r161;
}
	// end inline asm
	// begin inline asm
	{add.f16x2 %r162,%r163,%r164;
}
	// end inline asm
	// begin inline asm
	{add.f16x2 %r165,%r162,%r167;
}
	// end inline asm
	// begin inline asm
	{add.f16x2 %r168,%r169,%r170;
}
	// end inline asm
	// begin inline asm
	{add.f16x2 %r171,%r168,%r173;
}
	// end inline asm
	// begin inline asm
	{.reg .f16 low,high;
  mov.b32 {low,high},%r153;
  cvt.f32.f16 %f322, low;}

	// end inline asm
	// begin inline asm
	{.reg .f16 low,high;
  mov.b32 {low,high},%r153;
  cvt.f32.f16 %f323, high;}

	// end inline asm
	// begin inline asm
	{.reg .f16 low,high;
  mov.b32 {low,high},%r159;
  cvt.f32.f16 %f324, low;}

	// end inline asm
	// begin inline asm
	{.reg .f16 low,high;
  mov.b32 {low,high},%r159;
  cvt.f32.f16 %f325, high;}

	// end inline asm
	// begin inline asm
	{.reg .f16 low,high;
  mov.b32 {low,high},%r165;
  cvt.f32.f16 %f326, low;}

	// end inline asm
	// begin inline asm
	{.reg .f16 low,high;
  mov.b32 {low,high},%r165;
  cvt.f32.f16 %f327, high;}

	// end inline asm
	// begin inline asm
	{.reg .f16 low,high;
  mov.b32 {low,high},%r171;
  cvt.f32.f16 %f328, low;}

	// end inline asm
	// begin inline asm
	{.reg .f16 low,high;
  mov.b32 {low,high},%r171;
  cvt.f32.f16 %f329, high;}

	// end inline asm
	sub.f32 	%f611, %f322, %f608;
	mov.f32 	%f612, 0f42040000;
	div.approx.f32 	%f613, %f611, %f612;
	add.f32 	%f614, %f608, %f613;
	sub.f32 	%f615, %f322, %f614;
	fma.rn.f32 	%f616, %f611, %f615, %f610;
	sub.f32 	%f617, %f323, %f614;
	mov.f32 	%f618, 0f42080000;
	div.approx.f32 	%f619, %f617, %f618;
	add.f32 	%f620, %f614, %f619;
	sub.f32 	%f621, %f323, %f620;
	fma.rn.f32 	%f622, %f617, %f621, %f616;
	sub.f32 	%f623, %f324, %f620;
	mov.f32 	%f624, 0f420C0000;
	div.approx.f32 	%f625, %f623, %f624;
	add.f32 	%f626, %f620, %f625;
	sub.f32 	%f627, %f324, %f626;
	fma.rn.f32 	%f628, %f623, %f627, %f622;
	sub.f32 	%f629, %f325, %f626;
	mov.f32 	%f630, 0f42100000;
	div.approx.f32 	%f631, %f629, %f630;
	add.f32 	%f632, %f626, %f631;
	sub.f32 	%f633, %f325, %f632;
	fma.rn.f32 	%f634, %f629, %f633, %f628;
	sub.f32 	%f635, %f326, %f632;
	mov.f32 	%f636, 0f42140000;
	div.approx.f32 	%f637, %f635, %f636;
	add.f32 	%f638, %f632, %f637;
	sub.f32 	%f639, %f326, %f638;
	fma.rn.f32 	%f640, %f635, %f639, %f634;
	sub.f32 	%f641, %f327, %f638;
	mov.f32 	%f642, 0f42180000;
	div.approx.f32 	%f643, %f641, %f642;
	add.f32 	%f644, %f638, %f643;
	sub.f32 	%f645, %f327, %f644;
	fma.rn.f32 	%f646, %f641, %f645, %f640;
	sub.f32 	%f647, %f328, %f644;
	mov.f32 	%f648, 0f421C0000;
	div.approx.f32 	%f649, %f647, %f648;
	add.f32 	%f650, %f644, %f649;
	sub.f32 	%f651, %f328, %f650;
	fma.rn.f32 	%f652, %f647, %f651, %f646;
	sub.f32 	%f653, %f329, %f650;
	mov.f32 	%f654, 0f42200000;
	div.approx.f32 	%f655, %f653, %f654;
	add.f32 	%f656, %f650, %f655;
	sub.f32 	%f657, %f329, %f656;
	fma.rn.f32 	%f658, %f653, %f657, %f652;
	add.s64 	%rd99, %rd24, 1280;
	shr.s64 	%rd100, %rd99, 63;
	shr.u64 	%rd101, %rd100, 61;
	add.s64 	%rd102, %rd99, %rd101;
	shl.b64 	%rd103, %rd102, 1;
	and.b64  	%rd104, %rd103, -16;
	add.s64 	%rd105, %rd28, %rd104;
	ld.global.v2.u64 	{%rd106, %rd107}, [%rd105];
	mov.b64 	{%r195, %r201}, %rd107;
	mov.b64 	{%r183, %r189}, %rd106;
	ld.global.v2.u64 	{%rd108, %rd109}, [%rd36+2560];
	mov.b64 	{%r199, %r205}, %rd109;
	mov.b64 	{%r187, %r193}, %rd108;
	add.s64 	%rd110, %rd39, %rd104;
	ld.global.v2.u64 	{%rd111, %rd112}, [%rd110];
	mov.b64 	{%r196, %r202}, %rd112;
	mov.b64 	{%r184, %r190}, %rd111;
	// begin inline asm
	{add.f16x2 %r182,%r183,%r184;
}
	// end inline asm
	// begin inline asm
	{add.f16x2 %r185,%r182,%r187;
}
	// end inline asm
	// begin inline asm
	{add.f16x2 %r188,%r189,%r190;
}
	// end inline asm
	// begin inline asm
	{add.f16x2 %r191,%r188,%r193;
}
	// end inline asm
	// begin inline asm
	{add.f16x2 %r194,%r195,%r196;
}
	// end inline asm
	// begin inline asm
	{add.f16x2 %r197,%r194,%r199;
}
	// end inline asm
	// begin inline asm
	{add.f16x2 %r200,%r201,%r202;
}
	// end inline asm
	// begin inline asm
	{add.f16x2 %r203,%r200,%r205;
}
	// end inline asm
	// begin inline asm
	{.reg .f16 low,high;
  mov.b32 {low,high},%r185;
  cvt.f32.f16 %f330, low;}

	// end inline asm
	// begin inline asm
	{.reg .f16 low,high;
  mov.b32 {low,high},%r185;
  cvt.f32.f16 %f331, high;}

	// end inline asm
	// begin inline asm
	{.reg .f16 low,high;
  mov.b32 {low,high},%r191;
  cvt.f32.f16 %f332, low;}

	// end inline asm
	// begin inline asm
	{.reg .f16 low,high;
  mov.b32 {low,high},%r191;
  cvt.f32.f16 %f333, high;}

	// end inline asm
	// begin inline asm
	{.reg .f16 low,high;
  mov.b32 {low,high},%r197;
  cvt.f32.f16 %f334, low;}

	// end inline asm
	// begin inline asm
	{.reg .f16 low,high;
  mov.b32 {low,high},%r197;
  cvt.f32.f16 %f335, high;}

	// end inline asm
	// begin inline asm
	{.reg .f16 low,high;
  mov.b32 {low,high},%r203;
  cvt.f32.f16 %f336, low;}

	// end inline asm
	// begin inline asm
	{.reg .f16 low,high;
  mov.b32 {low,high},%r203;
  cvt.f32.f16 %f337, high;}

	// end inline asm
	sub.f32 	%f659, %f330, %f656;
	mov.f32 	%f660, 0f42240000;
	div.approx.f32 	%f661, %f659, %f660;
	add.f32 	%f662, %f656, %f661;
	sub.f32 	%f663, %f330, %f662;
	fma.rn.f32 	%f664, %f659, %f663, %f658;
	sub.f32 	%f665, %f331, %f662;
	mov.f32 	%f666, 0f42280000;
	div.approx.f32 	%f667, %f665, %f666;
	add.f32 	%f668, %f662, %f667;
	sub.f32 	%f669, %f331, %f668;
	fma.rn.f32 	%f670, %f665, %f669, %f664;
	sub.f32 	%f671, %f332, %f668;
	mov.f32 	%f672, 0f422C0000;
	div.approx.f32 	%f673, %f671, %f672;
	add.f32 	%f674, %f668, %f673;
	sub.f32 	%f675, %f332, %f674;
	fma.rn.f32 	%f676, %f671, %f675, %f670;
	sub.f32 	%f677, %f333, %f674;
	mov.f32 	%f678, 0f42300000;
	div.approx.f32 	%f679, %f677, %f678;
	add.f32 	%f680, %f674, %f679;
	sub.f32 	%f681, %f333, %f680;
	fma.rn.f32 	%f682, %f677, %f681, %f676;
	sub.f32 	%f683, %f334, %f680;
	mov.f32 	%f684, 0f42340000;
	div.approx.f32 	%f685, %f683, %f684;
	add.f32 	%f686, %f680, %f685;
	sub.f32 	%f687, %f334, %f686;
	fma.rn.f32 	%f688, %f683, %f687, %f682;
	sub.f32 	%f689, %f335, %f686;
	mov.f32 	%f690, 0f42380000;
	div.approx.f32 	%f691, %f689, %f690;
	add.f32 	%f692, %f686, %f691;
	sub.f32 	%f693, %f335, %f692;
	fma.rn.f32 	%f694, %f689, %f693, %f688;
	sub.f32 	%f695, %f336, %f692;
	mov.f32 	%f696, 0f423C0000;
	div.approx.f32 	%f697, %f695, %f696;
	add.f32 	%f698, %f692, %f697;
	sub.f32 	%f699, %f336, %f698;
	fma.rn.f32 	%f700, %f695, %f699, %f694;
	sub.f32 	%f701, %f337, %f698;
	mov.f32 	%f702, 0f42400000;
	div.approx.f32 	%f703, %f701, %f702;
	add.f32 	%f704, %f698, %f703;
	sub.f32 	%f705, %f337, %f704;
	fma.rn.f32 	%f706, %f701, %f705, %f700;
	add.s64 	%rd113, %rd24, 1536;
	shr.s64 	%rd114, %rd113, 63;
	shr.u64 	%rd115, %rd114, 61;
	add.s64 	%rd116, %rd113, %rd115;
	shl.b64 	%rd117, %rd116, 1;
	and.b64  	%rd118, %rd117, -16;
	add.s64 	%rd119, %rd28, %rd118;
	ld.global.v2.u64 	{%rd120, %rd121}, [%rd119];
	mov.b64 	{%r227, %r233}, %rd121;
	mov.b64 	{%r215, %r221}, %rd120;
	ld.global.v2.u64 	{%rd122, %rd123}, [%rd36+3072];
	mov.b64 	{%r231, %r237}, %rd123;
	mov.b64 	{%r219, %r225}, %rd122;
	add.s64 	%rd124, %rd39, %rd118;
	ld.global.v2.u64 	{%rd125, %rd126}, [%rd124];
	mov.b64 	{%r228, %r234}, %rd126;
	mov.b64 	{%r216, %r222}, %rd125;
	// begin inline asm
	{add.f16x2 %r214,%r215,%r216;
}
	// end inline asm
	// begin inline asm
	{add.f16x2 %r217,%r214,%r219;
}
	// end inline asm
	// begin inline asm
	{add.f16x2 %r220,%r221,%r222;
}
	// end inline asm
	// begin inline asm
	{add.f16x2 %r223,%r220,%r225;
}
	// end inline asm
	// begin inline asm
	{add.f16x2 %r226,%r227,%r228;
}
	// end inline asm
	// begin inline asm
	{add.f16x2 %r229,%r226,%r231;
}
	// end inline asm
	// begin inline asm
	{add.f16x2 %r232,%r233,%r234;
}
	// end inline asm
	// begin inline asm
	{add.f16x2 %r235,%r232,%r237;
}
	// end inline asm
	// begin inline asm
	{.reg .f16 low,high;
  mov.b32 {low,high},%r217;
  cvt.f32.f16 %f338, low;}

	// end inline asm
	// begin inline asm
	{.reg .f16 low,high;
  mov.b32 {low,high},%r217;
  cvt.f32.f16 %f339, high;}

	// end inline asm
	// begin inline asm
	{.reg .f16 low,high;
  mov.b32 {low,high},%r223;
  cvt.f32.f16 %f340, low;}

	// end inline asm
	// begin inline asm
	{.reg .f16 low,high;
  mov.b32 {low,high},%r223;
  cvt.f32.f16 %f341, high;}

	// end inline asm
	// begin inline asm
	{.reg .f16 low,high;
  mov.b32 {low,high},%r229;
  cvt.f32.f16 %f342, low;}

	// end inline asm
	// begin inline asm
	{.reg .f16 low,high;
  mov.b32 {low,high},%r229;
  cvt.f32.f16 %f343, high;}

	// end inline asm
	// begin inline asm
	{.reg .f16 low,high;
  mov.b32 {low,high},%r235;
  cvt.f32.f16 %f344, low;}

	// end inline asm
	// begin inline asm
	{.reg .f16 low,high;
  mov.b32 {low,high},%r235;
  cvt.f32.f16 %f345, high;}

	// end inline asm
	sub.f32 	%f707, %f338, %f704;
	mov.f32 	%f708, 0f42440000;
	div.approx.f32 	%f709, %f707, %f708;
	add.f32 	%f710, %f704, %f709;
	sub.f32 	%f711, %f338, %f710;
	fma.rn.f32 	%f712, %f707, %f711, %f706;
	sub.f32 	%f713, %f339, %f710;
	mov.f32 	%f714, 0f42480000;
	div.approx.f32 	%f715, %f713, %f714;
	add.f32 	%f716, %f710, %f715;
	sub.f32 	%f717, %f339, %f716;
	fma.rn.f32 	%f718, %f713, %f717, %f712;
	sub.f32 	%f719, %f340, %f716;
	mov.f32 	%f720, 0f424C0000;
	div.approx.f32 	%f721, %f719, %f720;
	add.f32 	%f722, %f716, %f721;
	sub.f32 	%f723, %f340, %f722;
	fma.rn.f32 	%f724, %f719, %f723, %f718;
	sub.f32 	%f725, %f341, %f722;
	mov.f32 	%f726, 0f42500000;
	div.approx.f32 	%f727, %f725, %f726;
	add.f32 	%f728, %f722, %f727;
	sub.f32 	%f729, %f341, %f728;
	fma.rn.f32 	%f730, %f725, %f729, %f724;
	sub.f32 	%f731, %f342, %f728;
	mov.f32 	%f732, 0f42540000;
	div.approx.f32 	%f733, %f731, %f732;
	add.f32 	%f734, %f728, %f733;
	sub.f32 	%f735, %f342, %f734;
	fma.rn.f32 	%f736, %f731, %f735, %f730;
	sub.f32 	%f737, %f343, %f734;
	mov.f32 	%f738, 0f42580000;
	div.approx.f32 	%f739, %f737, %f738;
	add.f32 	%f740, %f734, %f739;
	sub.f32 	%f741, %f343, %f740;
	fma.rn.f32 	%f742, %f737, %f741, %f736;
	sub.f32 	%f743, %f344, %f740;
	mov.f32 	%f744, 0f425C0000;
	div.approx.f32 	%f745, %f743, %f744;
	add.f32 	%f746, %f740, %f745;
	sub.f32 	%f747, %f344, %f746;
	fma.rn.f32 	%f748, %f743, %f747, %f742;
	sub.f32 	%f749, %f345, %f746;
	mov.f32 	%f750, 0f42600000;
	div.approx.f32 	%f751, %f749, %f750;
	add.f32 	%f752, %f746, %f751;
	sub.f32 	%f753, %f345, %f752;
	fma.rn.f32 	%f754, %f749, %f753, %f748;
	add.s64 	%rd127, %rd24, 1792;
	shr.s64 	%rd128, %rd127, 63;
	shr.u64 	%rd129, %rd128, 61;
	add.s64 	%rd130, %rd127, %rd129;
	shl.b64 	%rd131, %rd130, 1;
	and.b64  	%rd132, %rd131, -16;
	add.s64 	%rd133, %rd28, %rd132;
	ld.global.v2.u64 	{%rd134, %rd135}, [%rd133];
	mov.b64 	{%r259, %r265}, %rd135;
	mov.b64 	{%r247, %r253}, %rd134;
	ld.global.v2.u64 	{%rd136, %rd137}, [%rd36+3584];
	mov.b64 	{%r263, %r269}, %rd137;
	mov.b64 	{%r251, %r257}, %rd136;
	add.s64 	%rd138, %rd39, %rd132;
	ld.global.v2.u64 	{%rd139, %rd140}, [%rd138];
	mov.b64 	{%r260, %r266}, %rd140;
	mov.b64 	{%r248, %r254}, %rd139;
	// begin inline asm
	{add.f16x2 %r246,%r247,%r248;
}
	// end inline asm
	// begin inline asm
	{add.f16x2 %r249,%r246,%r251;
}
	// end inline asm
	// begin inline asm
	{add.f16x2 %r252,%r253,%r254;
}
	// end inline asm
	// begin inline asm
	{add.f16x2 %r255,%r252,%r257;
}
	// end inline asm
	// begin inline asm
	{add.f16x2 %r258,%r259,%r260;
}
	// end inline asm
	// begin inline asm
	{add.f16x2 %r261,%r258,%r263;
}
	// end inline asm
	// begin inline asm
	{add.f16x2 %r264,%r265,%r266;
}
	// end inline asm
	// begin inline asm
	{add.f16x2 %r267,%r264,%r269;
}
	// end inline asm
	// begin inline asm
	{.reg .f16 low,high;
  mov.b32 {low,high},%r249;
  cvt.f32.f16 %f346, low;}

	// end inline asm
	// begin inline asm
	{.reg .f16 low,high;
  mov.b32 {low,high},%r249;
  cvt.f32.f16 %f347, high;}

	// end inline asm
	// begin inline asm
	{.reg .f16 low,high;
  mov.b32 {low,high},%r255;
  cvt.f32.f16 %f348, low;}

	// end inline asm
	// begin inline asm
	{.reg .f16 low,high;
  mov.b32 {low,high},%r255;
  cvt.f32.f16 %f349, high;}

	// end inline asm
	// begin inline asm
	{.reg .f16 low,high;
  mov.b32 {low,high},%r261;
  cvt.f32.f16 %f350, low;}

	// end inline asm
	// begin inline asm
	{.reg .f16 low,high;
  mov.b32 {low,high},%r261;
  cvt.f32.f16 %f351, high;}

	// end inline asm
	// begin inline asm
	{.reg .f16 low,high;
  mov.b32 {low,high},%r267;
  cvt.f32.f16 %f352, low;}

	// end inline asm
	// begin inline asm
	{.reg .f16 low,high;
  mov.b32 {low,high},%r267;
  cvt.f32.f16 %f353, high;}

	// end inline asm
	sub.f32 	%f755, %f346, %f752;
	mov.f32 	%f756, 0f42640000;
	div.approx.f32 	%f757, %f755, %f756;
	add.f32 	%f758, %f752, %f757;
	sub.f32 	%f759, %f346, %f758;
	fma.rn.f32 	%f760, %f755, %f759, %f754;
	sub.f32 	%f761, %f347, %f758;
	mov.f32 	%f762, 0f42680000;
	div.approx.f32 	%f763, %f761, %f762;
	add.f32 	%f764, %f758, %f763;
	sub.f32 	%f765, %f347, %f764;
	fma.rn.f32 	%f766, %f761, %f765, %f760;
	sub.f32 	%f767, %f348, %f764;
	mov.f32 	%f768, 0f426C0000;
	div.approx.f32 	%f769, %f767, %f768;
	add.f32 	%f770, %f764, %f769;
	sub.f32 	%f771, %f348, %f770;
	fma.rn.f32 	%f772, %f767, %f771, %f766;
	sub.f32 	%f773, %f349, %f770;
	mov.f32 	%f774, 0f42700000;
	div.approx.f32 	%f775, %f773, %f774;
	add.f32 	%f776, %f770, %f775;
	sub.f32 	%f777, %f349, %f776;
	fma.rn.f32 	%f778, %f773, %f777, %f772;
	sub.f32 	%f779, %f350, %f776;
	mov.f32 	%f780, 0f42740000;
	div.approx.f32 	%f781, %f779, %f780;
	add.f32 	%f782, %f776, %f781;
	sub.f32 	%f783, %f350, %f782;
	fma.rn.f32 	%f784, %f779, %f783, %f778;
	sub.f32 	%f785, %f351, %f782;
	mov.f32 	%f786, 0f42780000;
	div.approx.f32 	%f787, %f785, %f786;
	add.f32 	%f788, %f782, %f787;
	sub.f32 	%f789, %f351, %f788;
	fma.rn.f32 	%f790, %f785, %f789, %f784;
	sub.f32 	%f791, %f352, %f788;
	mov.f32 	%f792, 0f427C0000;
	div.approx.f32 	%f793, %f791, %f792;
	add.f32 	%f794, %f788, %f793;
	sub.f32 	%f795, %f352, %f794;
	fma.rn.f32 	%f796, %f791, %f795, %f790;
	sub.f32 	%f797, %f353, %f794;
	mov.f32 	%f798, 0f42800000;
	div.approx.f32 	%f799, %f797, %f798;
	add.f32 	%f800, %f794, %f799;
	sub.f32 	%f801, %f353, %f800;
	fma.rn.f32 	%f802, %f797, %f801, %f796;
	add.s64 	%rd141, %rd24, 2048;
	shr.s64 	%rd142, %rd141, 63;
	shr.u64 	%rd143, %rd142, 61;
	add.s64 	%rd144, %rd141, %rd143;
	shl.b64 	%rd145, %rd144, 1;
	and.b64  	%rd146, %rd145, -16;
	add.s64 	%rd147, %rd28, %rd146;
	ld.global.v2.u64 	{%rd148, %rd149}, [%rd147];
	mov.b64 	{%r291, %r297}, %rd149;
	mov.b64 	{%r279, %r285}, %rd148;
	ld.global.v2.u64 	{%rd150, %rd151}, [%rd36+4096];
	mov.b64 	{%r295, %r301}, %rd151;
	mov.b64 	{%r283, %r289}, %rd150;
	add.s64 	%rd152, %rd39, %rd146;
	ld.global.v2.u64 	{%rd153, %rd154}, [%rd152];
	mov.b64 	{%r292, %r298}, %rd154;
	mov.b64 	{%r280, %r286}, %rd153;
	// begin inline asm
	{add.f16x2 %r278,%r279,%r280;
}
	// end inline asm
	// begin inline asm
	{add.f16x2 %r281,%r278,%r283;
}
	// end inline asm
	// begin inline asm
	{add.f16x2 %r284,%r285,%r286;
}
	// end inline asm
	// begin inline asm
	{add.f16x2 %r287,%r284,%r289;
}
	// end inline asm
	// begin inline asm
	{add.f16x2 %r290,%r291,%r292;
}
	// end inline asm
	// begin inline asm
	{add.f16x2 %r293,%r290,%r295;
}
	// end inline asm
	// begin inline asm
	{add.f16x2 %r296,%r297,%r298;
}
	// end inline asm
	// begin inline asm
	{add.f16x2 %r299,%r296,%r301;
}
	// end inline asm
	// begin inline asm
	{.reg .f16 low,high;
  mov.b32 {low,high},%r281;
  cvt.f32.f16 %f354, low;}

	// end inline asm
	// begin inline asm
	{.reg .f16 low,high;
  mov.b32 {low,high},%r281;
  cvt.f32.f16 %f355, high;}

	// end inline asm
	// begin inline asm
	{.reg .f16 low,high;
  mov.b32 {low,high},%r287;
  cvt.f32.f16 %f356, low;}

	// end inline asm
	// begin inline asm
	{.reg .f16 low,high;
  mov.b32 {low,high},%r287;
  cvt.f32.f16 %f357, high;}

	// end inline asm
	// begin inline asm
	{.reg .f16 low,high;
  mov.b32 {low,high},%r293;
  cvt.f32.f16 %f358, low;}

	// end inline asm
	// begin inline asm
	{.reg .f16 low,high;
  mov.b32 {low,high},%r293;
  cvt.f32.f16 %f359, high;}

	// end inline asm
	// begin inline asm
	{.reg .f16 low,high;
  mov.b32 {low,high},%r299;
  cvt.f32.f16 %f360, low;}

	// end inline asm
	// begin inline asm
	{.reg .f16 low,high;
  mov.b32 {low,high},%r299;
  cvt.f32.f16 %f361, high;}

	// end inline asm
	sub.f32 	%f803, %f354, %f800;
	mov.f32 	%f804, 0f42820000;
	div.approx.f32 	%f805, %f803, %f804;
	add.f32 	%f806, %f800, %f805;
	sub.f32 	%f807, %f354, %f806;
	fma.rn.f32 	%f808, %f803, %f807, %f802;
	sub.f32 	%f809, %f355, %f806;
	mov.f32 	%f810, 0f42840000;
	div.approx.f32 	%f811, %f809, %f810;
	add.f32 	%f812, %f806, %f811;
	sub.f32 	%f813, %f355, %f812;
	fma.rn.f32 	%f814, %f809, %f813, %f808;
	sub.f32 	%f815, %f356, %f812;
	mov.f32 	%f816, 0f42860000;
	div.approx.f32 	%f817, %f815, %f816;
	add.f32 	%f818, %f812, %f817;
	sub.f32 	%f819, %f356, %f818;
	fma.rn.f32 	%f820, %f815, %f819, %f814;
	sub.f32 	%f821, %f357, %f818;
	mov.f32 	%f822, 0f42880000;
	div.approx.f32 	%f823, %f821, %f822;
	add.f32 	%f824, %f818, %f823;
	sub.f32 	%f825, %f357, %f824;
	fma.rn.f32 	%f826, %f821, %f825, %f820;
	sub.f32 	%f827, %f358, %f824;
	mov.f32 	%f828, 0f428A0000;
	div.approx.f32 	%f829, %f827, %f828;
	add.f32 	%f830, %f824, %f829;
	sub.f32 	%f831, %f358, %f830;
	fma.rn.f32 	%f832, %f827, %f831, %f826;
	sub.f32 	%f833, %f359, %f830;
	mov.f32 	%f834, 0f428C0000;
	div.approx.f32 	%f835, %f833, %f834;
	add.f32 	%f836, %f830, %f835;
	sub.f32 	%f837, %f359, %f836;
	fma.rn.f32 	%f838, %f833, %f837, %f832;
	sub.f32 	%f839, %f360, %f836;
	mov.f32 	%f840, 0f428E0000;
	div.approx.f32 	%f841, %f839, %f840;
	add.f32 	%f842, %f836, %f841;
	sub.f32 	%f843, %f360, %f842;
	fma.rn.f32 	%f844, %f839, %f843, %f838;
	sub.f32 	%f845, %f361, %f842;
	mov.f32 	%f846, 0f42900000;
	div.approx.f32 	%f847, %f845, %f846;
	add.f32 	%f848, %f842, %f847;
	sub.f32 	%f849, %f361, %f848;
	fma.rn.f32 	%f850, %f845, %f849, %f844;
	add.s64 	%rd155, %rd24, 2304;
	shr.s64 	%rd156, %rd155, 63;
	shr.u64 	%rd157, %rd156, 61;
	add.s64 	%rd158, %rd155, %rd157;
	shl.b64 	%rd159, %rd158, 1;
	and.b64  	%rd160, %rd159, -16;
	add.s64 	%rd161, %rd28, %rd160;
	ld.global.v2.u64 	{%rd162, %rd163}, [%rd161];
	mov.b64 	{%r323, %r329}, %rd163;
	mov.b64 	{%r311, %r317}, %rd162;
	ld.global.v2.u64 	{%rd164, %rd165}, [%rd36+4608];
	mov.b64 	{%r327, %r333}, %rd165;
	mov.b64 	{%r315, %r321}, %rd164;
	add.s64 	%rd166, %rd39, %rd160;
	ld.global.v2.u64 	{%rd167, %rd168}, [%rd166];
	mov.b64 	{%r324, %r330}, %rd168;
	mov.b64 	{%r312, %r318}, %rd167;
	// begin inline asm
	{add.f16x2 %r310,%r311,%r312;
}
	// end inline asm
	// begin inline asm
	{add.f16x2 %r313,%r310,%r315;
}
	// end inline asm
	// begin inline asm
	{add.f16x2 %r316,%r317,%r318;
}
	// end inline asm
	// begin inline asm
	{add.f16x2 %r319,%r316,%r321;
}
	// end inline asm
	// begin inline asm
	{add.f16x2 %r322,%r323,%r324;
}
	// end inline asm
	// begin inline asm
	{add.f16x2 %r325,%r322,%r327;
}
	// end inline asm
	// begin inline asm
	{add.f16x2 %r328,%r329,%r330;
}
	// end inline asm
	// begin inline asm
	{add.f16x2 %r331,%r328,%r333;
}
	// end inline asm
	// begin inline asm
	{.reg .f16 low,high;
  mov.b32 {low,high},%r313;
  cvt.f32.f16 %f362, low;}

	// end inline asm
	// begin inline asm
	{.reg .f16 low,high;
  mov.b32 {low,high},%r313;
  cvt.f32.f16 %f363, high;}

	// end inline asm
	// begin inline asm
	{.reg .f16 low,high;
  mov.b32 {low,high},%r319;
  cvt.f32.f16 %f364, low;}

	// end inline asm
	// begin inline asm
	{.reg .f16 low,high;
  mov.b32 {low,high},%r319;
  cvt.f32.f16 %f365, high;}

	// end inline asm
	// begin inline asm
	{.reg .f16 low,high;
  mov.b32 {low,high},%r325;
  cvt.f32.f16 %f366, low;}

	// end inline asm
	// begin inline asm
	{.reg .f16 low,high;
  mov.b32 {low,high},%r325;
  cvt.f32.f16 %f367, high;}

	// end inline asm
	// begin inline asm
	{.reg .f16 low,high;
  mov.b32 {low,high},%r331;
  cvt.f32.f16 %f368, low;}

	// end inline asm
	// begin inline asm
	{.reg .f16 low,high;
  mov.b32 {low,high},%r331;
  cvt.f32.f16 %f369, high;}

	// end inline asm
	sub.f32 	%f851, %f362, %f848;
	mov.f32 	%f852, 0f42920000;
	div.approx.f32 	%f853, %f851, %f852;
	add.f32 	%f854, %f848, %f853;
	sub.f32 	%f855, %f362, %f854;
	fma.rn.f32 	%f856, %f851, %f855, %f850;
	sub.f32 	%f857, %f363, %f854;
	mov.f32 	%f858, 0f42940000;
	div.approx.f32 	%f859, %f857, %f858;
	add.f32 	%f860, %f854, %f859;
	sub.f32 	%f861, %f363, %f860;
	fma.rn.f32 	%f862, %f857, %f861, %f856;
	sub.f32 	%f863, %f364, %f860;
	mov.f32 	%f864, 0f42960000;
	div.approx.f32 	%f865, %f863, %f864;
	add.f32 	%f866, %f860, %f865;
	sub.f32 	%f867, %f364, %f866;
	fma.rn.f32 	%f868, %f863, %f867, %f862;
	sub.f32 	%f869, %f365, %f866;
	mov.f32 	%f870, 0f42980000;
	div.approx.f32 	%f871, %f869, %f870;
	add.f32 	%f872, %f866, %f871;
	sub.f32 	%f873, %f365, %f872;
	fma.rn.f32 	%f874, %f869, %f873, %f868;
	sub.f32 	%f875, %f366, %f872;
	mov.f32 	%f876, 0f429A0000;
	div.approx.f32 	%f877, %f875, %f876;
	add.f32 	%f878, %f872, %f877;
	sub.f32 	%f879, %f366, %f878;
	fma.rn.f32 	%f880, %f875, %f879, %f874;
	sub.f32 	%f881, %f367, %f878;
	mov.f32 	%f882, 0f429C0000;
	div.approx.f32 	%f883, %f881, %f882;
	add.f32 	%f884, %f878, %f883;
	sub.f32 	%f885, %f367, %f884;
	fma.rn.f32 	%f886, %f881, %f885, %f880;
	sub.f32 	%f887, %f368, %f884;
	mov.f32 	%f888, 0f429E0000;
	div.approx.f32 	%f889, %f887, %f888;
	add.f32 	%f890, %f884, %f889;
	sub.f32 	%f891, %f368, %f890;
	fma.rn.f32 	%f892, %f887, %f891, %f886;
	sub.f32 	%f893, %f369, %f890;
	mov.f32 	%f894, 0f42A00000;
	div.approx.f32 	%f895, %f893, %f894;
	add.f32 	%f896, %f890, %f895;
	sub.f32 	%f897, %f369, %f896;
	fma.rn.f32 	%f898, %f893, %f897, %f892;
	add.s64 	%rd169, %rd24, 2560;
	shr.s64 	%rd170, %rd169, 63;
	shr.u64 	%rd171, %rd170, 61;
	add.s64 	%rd172, %rd169, %rd171;
	shl.b64 	%rd173, %rd172, 1;
	and.b64  	%rd174, %rd173, -16;
	add.s64 	%rd175, %rd28, %rd174;
	ld.global.v2.u64 	{%rd176, %rd177}, [%rd175];
	mov.b64 	{%r355, %r361}, %rd177;
	mov.b64 	{%r343, %r349}, %rd176;
	ld.global.v2.u64 	{%rd178, %rd179}, [%rd36+5120];
	mov.b64 	{%r359, %r365}, %rd179;
	mov.b64 	{%r347, %r353}, %rd178;
	add.s64 	%rd180, %rd39, %rd174;
	ld.global.v2.u64 	{%rd181, %rd182}, [%rd180];
	mov.b64 	{%r356, %r362}, %rd182;
	mov.b64 	{%r344, %r350}, %rd181;
	// begin inline asm
	{add.f16x2 %r342,%r343,%r344;
}
	// end inline asm
	// begin inline asm
	{add.f16x2 %r345,%r342,%r347;
}
	// end inline asm
	// begin inline asm
	{add.f16x2 %r348,%r349,%r350;
}
	// end inline asm
	// begin inline asm
	{add.f16x2 %r351,%r348,%r353;
}
	// end inline asm
	// begin inline asm
	{add.f16x2 %r354,%r355,%r356;
}
	// end inline asm
	// begin inline asm
	{add.f16x2 %r357,%r354,%r359;
}
	// end inline asm
	// begin inline asm
	{add.f16x2 %r360,%r361,%r362;
}
	// end inline asm
	// begin inline asm
	{add.f16x2 %r363,%r360,%r365;
}
	// end inline asm
	// begin inline asm
	{.reg .f16 low,high;
  mov.b32 {low,high},%r345;
  cvt.f32.f16 %f370, low;}

	// end inline asm
	// begin inline asm
	{.reg .f16 low,high;
  mov.b32 {low,high},%r345;
  cvt.f32.f16 %f371, high;}

	// end inline asm
	// begin inline asm
	{.reg .f16 low,high;
  mov.b32 {low,high},%r351;
  cvt.f32.f16 %f372, low;}

	// end inline asm
	// begin inline asm
	{.reg .f16 low,high;
  mov.b32 {low,high},%r351;
  cvt.f32.f16 %f373, high;}

	// end inline asm
	// begin inline asm
	{.reg .f16 low,high;
  mov.b32 {low,high},%r357;
  cvt.f32.f16 %f374, low;}

	// end inline asm
	// begin inline asm
	{.reg .f16 low,high;
  mov.b32 {low,high},%r357;
  cvt.f32.f16 %f375, high;}

	// end inline asm
	// begin inline asm
	{.reg .f16 low,high;
  mov.b32 {low,high},%r363;
  cvt.f32.f16 %f376, low;}

	// end inline asm
	// begin inline asm
	{.reg .f16 low,high;
  mov.b32 {low,high},%r363;
  cvt.f32.f16 %f377, high;}

	// end inline asm
	sub.f32 	%f899, %f370, %f896;
	mov.f32 	%f900, 0f42A20000;
	div.approx.f32 	%f901, %f899, %f900;
	add.f32 	%f902, %f896, %f901;
	sub.f32 	%f903, %f370, %f902;
	fma.rn.f32 	%f904, %f899, %f903, %f898;
	sub.f32 	%f905, %f371, %f902;
	mov.f32 	%f906, 0f42A40000;
	div.approx.f32 	%f907, %f905, %f906;
	add.f32 	%f908, %f902, %f907;
	sub.f32 	%f909, %f371, %f908;
	fma.rn.f32 	%f910, %f905, %f909, %f904;
	sub.f32 	%f911, %f372, %f908;
	mov.f32 	%f912, 0f42A60000;
	div.approx.f32 	%f913, %f911, %f912;
	add.f32 	%f914, %f908, %f913;
	sub.f32 	%f915, %f372, %f914;
	fma.rn.f32 	%f916, %f911, %f915, %f910;
	sub.f32 	%f917, %f373, %f914;
	mov.f32 	%f918, 0f42A80000;
	div.approx.f32 	%f919, %f917, %f918;
	add.f32 	%f920, %f914, %f919;
	sub.f32 	%f921, %f373, %f920;
	fma.rn.f32 	%f922, %f917, %f921, %f916;
	sub.f32 	%f923, %f374, %f920;
	mov.f32 	%f924, 0f42AA0000;
	div.approx.f32 	%f925, %f923, %f924;
	add.f32 	%f926, %f920, %f925;
	sub.f32 	%f927, %f374, %f926;
	fma.rn.f32 	%f928, %f923, %f927, %f922;
	sub.f32 	%f929, %f375, %f926;
	mov.f32 	%f930, 0f42AC0000;
	div.approx.f32 	%f931, %f929, %f930;
	add.f32 	%f932, %f926, %f931;
	sub.f32 	%f933, %f375, %f932;
	fma.rn.f32 	%f934, %f929, %f933, %f928;
	sub.f32 	%f935, %f376, %f932;
	mov.f32 	%f936, 0f42AE0000;
	div.approx.f32 	%f937, %f935, %f936;
	add.f32 	%f938, %f932, %f937;
	sub.f32 	%f939, %f376, %f938;
	fma.rn.f32 	%f940, %f935, %f939, %f934;
	sub.f32 	%f941, %f377, %f938;
	mov.f32 	%f942, 0f42B00000;
	div.approx.f32 	%f943, %f941, %f942;
	add.f32 	%f944, %f938, %f943;
	sub.f32 	%f945, %f377, %f944;
	fma.rn.f32 	%f946, %f941, %f945, %f940;
	add.s64 	%rd183, %rd24, 2816;
	shr.s64 	%rd184, %rd183, 63;
	shr.u64 	%rd185, %rd184, 61;
	add.s64 	%rd186, %rd183, %rd185;
	shl.b64 	%rd187, %rd186, 1;
	and.b64  	%rd188, %rd187, -16;
	add.s64 	%rd189, %rd28, %rd188;
	ld.global.v2.u64 	{%rd190, %rd191}, [%rd189];
	mov.b64 	{%r387, %r393}, %rd191;
	mov.b64 	{%r375, %r381}, %rd190;
	ld.global.v2.u64 	{%rd192, %rd193}, [%rd36+5632];
	mov.b64 	{%r391, %r397}, %rd193;
	mov.b64 	{%r379, %r385}, %rd192;
	add.s64 	%rd194, %rd39, %rd188;
	ld.global.v2.u64 	{%rd195, %rd196}, [%rd194];
	mov.b64 	{%r388, %r394}, %rd196;
	mov.b64 	{%r376, %r382}, %rd195;
	// begin inline asm
	{add.f16x2 %r374,%r375,%r376;
}
	// end inline asm
	// begin inline asm
	{add.f16x2 %r377,%r374,%r379;
}
	// end inline asm
	// begin inline asm
	{add.f16x2 %r380,%r381,%r382;
}
	// end inline asm
	// begin inline asm
	{add.f16x2 %r383,%r380,%r385;
}
	// end inline asm
	// begin inline asm
	{add.f16x2 %r386,%r387,%r388;
}
	// end inline asm
	// begin inline asm
	{add.f16x2 %r389,%r386,%r391;
}
	// end inline asm
	// begin inline asm
	{add.f16x2 %r392,%r393,%r394;
}
	// end inline asm
	// begin inline asm
	{add.f16x2 %r395,%r392,%r397;
}
	// end inline asm
	// begin inline asm
	{.reg .f16 low,high;
  mov.b32 {low,high},%r377;
  cvt.f32.f16 %f378, low;}

	// end inline asm
	// begin inline asm
	{.reg .f16 low,high;
  mov.b32 {low,high},%r377;
  cvt.f32.f16 %f379, high;}

	// end inline asm
	// begin inline asm
	{.reg .f16 low,high;
  mov.b32 {low,high},%r383;
  cvt.f32.f16 %f380, low;}

	// end inline asm
	// begin inline asm
	{.reg .f16 low,high;
  mov.b32 {low,high},%r383;
  cvt.f32.f16 %f381, high;}

	// end inline asm
	// begin inline asm
	{.reg .f16 low,high;
  mov.b32 {low,high},%r389;
  cvt.f32.f16 %f382, low;}

	// end inline asm
	// begin inline asm
	{.reg .f16 low,high;
  mov.b32 {low,high},%r389;
  cvt.f32.f16 %f383, high;}

	// end inline asm
	// begin inline asm
	{.reg .f16 low,high;
  mov.b32 {low,high},%r395;
  cvt.f32.f16 %f384, low;}

	// end inline asm
	// begin inline asm
	{.reg .f16 low,high;
  mov.b32 {low,high},%r395;
  cvt.f32.f16 %f385, high;}

	// end inline asm
	sub.f32 	%f947, %f378, %f944;
	mov.f32 	%f948, 0f42B20000;
	div.approx.f32 	%f949, %f947, %f948;
	add.f32 	%f950, %f944, %f949;
	sub.f32 	%f951, %f378, %f950;
	fma.rn.f32 	%f952, %f947, %f951, %f946;
	sub.f32 	%f953, %f379, %f950;
	mov.f32 	%f954, 0f42B40000;
	div.approx.f32 	%f955, %f953, %f954;
	add.f32 	%f956, %f950, %f955;
	sub.f32 	%f957, %f379, %f956;
	fma.rn.f32 	%f958, %f953, %f957, %f952;
	sub.f32 	%f959, %f380, %f956;
	mov.f32 	%f960, 0f42B60000;
	div.approx.f32 	%f961, %f959, %f960;
	add.f32 	%f962, %f956, %f961;
	sub.f32 	%f963, %f380, %f962;
	fma.rn.f32 	%f964, %f959, %f963, %f958;
	sub.f32 	%f965, %f381, %f962;
	mov.f32 	%f966, 0f42B80000;
	div.approx.f32 	%f967, %f965, %f966;
	add.f32 	%f968, %f962, %f967;
	sub.f32 	%f969, %f381, %f968;
	fma.rn.f32 	%f970, %f965, %f969, %f964;
	sub.f32 	%f971, %f382, %f968;
	mov.f32 	%f972, 0f42BA0000;
	div.approx.f32 	%f973, %f971, %f972;
	add.f32 	%f974, %f968, %f973;
	sub.f32 	%f975, %f382, %f974;
	fma.rn.f32 	%f976, %f971, %f975, %f970;
	sub.f32 	%f977, %f383, %f974;
	mov.f32 	%f978, 0f42BC0000;
	div.approx.f32 	%f979, %f977, %f978;
	add.f32 	%f980, %f974, %f979;
	sub.f32 	%f981, %f383, %f980;
	fma.rn.f32 	%f982, %f977, %f981, %f976;
	sub.f32 	%f983, %f384, %f980;
	mov.f32 	%f984, 0f42BE0000;
	div.approx.f32 	%f985, %f983, %f984;
	add.f32 	%f986, %f980, %f985;
	sub.f32 	%f987, %f384, %f986;
	fma.rn.f32 	%f988, %f983, %f987, %f982;
	sub.f32 	%f989, %f385, %f986;
	mov.f32 	%f990, 0f42C00000;
	div.approx.f32 	%f991, %f989, %f990;
	add.f32 	%f992, %f986, %f991;
	sub.f32 	%f993, %f385, %f992;
	fma.rn.f32 	%f994, %f989, %f993, %f988;
	add.s64 	%rd197, %rd24, 3072;
	shr.s64 	%rd198, %rd197, 63;
	shr.u64 	%rd199, %rd198, 61;
	add.s64 	%rd200, %rd197, %rd199;
	shl.b64 	%rd201, %rd200, 1;
	and.b64  	%rd202, %rd201, -16;
	add.s64 	%rd203, %rd28, %rd202;
	ld.global.v2.u64 	{%rd204, %rd205}, [%rd203];
	mov.b64 	{%r419, %r425}, %rd205;
	mov.b64 	{%r407, %r413}, %rd204;
	ld.global.v2.u64 	{%rd206, %rd207}, [%rd36+6144];
	mov.b64 	{%r423, %r429}, %rd207;
	mov.b64 	{%r411, %r417}, %rd206;
	add.s64 	%rd208, %rd39, %rd202;
	ld.global.v2.u64 	{%rd209, %rd210}, [%rd208];
	mov.b64 	{%r420, %r426}, %rd210;
	mov.b64 	{%r408, %r414}, %rd209;
	// begin inline asm
	{add.f16x2 %r406,%r407,%r408;
}
	// end inline asm
	// begin inline asm
	{add.f16x2 %r409,%r406,%r411;
}
	// end inline asm
	// begin inline asm
	{add.f16x2 %r412,%r413,%r414;
}
	// end inline asm
	// begin inline asm
	{add.f16x2 %r415,%r412,%r417;
}
	// end inline asm
	// begin inline asm
	{add.f16x2 %r418,%r419,%r420;
}
	// end inline asm
	// begin inline asm
	{add.f16x2 %r421,%r418,%r423;
}
	// end inline asm
	// begin inline asm
	{add.f16x2 %r424,%r425,%r426;
}
	// end inline asm
	// begin inline asm
	{add.f16x2 %r427,%r424,%r429;
}
	// end inline asm
	// begin inline asm
	{.reg .f16 low,high;
  mov.b32 {low,high},%r409;
  cvt.f32.f16 %f386, low;}

	// end inline asm
	// begin inline asm
	{.reg .f16 low,high;
  mov.b32 {low,high},%r409;
  cvt.f32.f16 %f387, high;}

	// end inline asm
	// begin inline asm
	{.reg .f16 low,high;
  mov.b32 {low,high},%r415;
  cvt.f32.f16 %f388, low;}

	// end inline asm
	// begin inline asm
	{.reg .f16 low,high;
  mov.b32 {low,high},%r415;
  cvt.f32.f16 %f389, high;}

	// end inline asm
	// begin inline asm
	{.reg .f16 low,high;
  mov.b32 {low,high},%r421;
  cvt.f32.f16 %f390, low;}

	// end inline asm
	// begin inline asm
	{.reg .f16 low,high;
  mov.b32 {low,high},%r421;
  cvt.f32.f16 %f391, high;}

	// end inline asm
	// begin inline asm
	{.reg .f16 low,high;
  mov.b32 {low,high},%r427;
  cvt.f32.f16 %f392, low;}

	// end inline asm
	// begin inline asm
	{.reg .f16 low,high;
  mov.b32 {low,high},%r427;
  cvt.f32.f16 %f393, high;}

	// end inline asm
	sub.f32 	%f995, %f386, %f992;
	mov.f32 	%f996, 0f42C20000;
	div.approx.f32 	%f997, %f995, %f996;
	add.f32 	%f998, %f992, %f997;
	sub.f32 	%f999, %f386, %f998;
	fma.rn.f32 	%f1000, %f995, %f999, %f994;
	sub.f32 	%f1001, %f387, %f998;
	mov.f32 	%f1002, 0f42C40000;
	div.approx.f32 	%f1003, %f1001, %f1002;
	add.f32 	%f1004, %f998, %f1003;
	sub.f32 	%f1005, %f387, %f1004;
	fma.rn.f32 	%f1006, %f1001, %f1005, %f1000;
	sub.f32 	%f1007, %f388, %f1004;
	mov.f32 	%f1008, 0f42C60000;
	div.approx.f32 	%f1009, %f1007, %f1008;
	add.f32 	%f1010, %f1004, %f1009;
	sub.f32 	%f1011, %f388, %f1010;
	fma.rn.f32 	%f1012, %f1007, %f1011, %f1006;
	sub.f32 	%f1013, %f389, %f1010;
	mov.f32 	%f1014, 0f42C80000;
	div.approx.f32 	%f1015, %f1013, %f1014;
	add.f32 	%f1016, %f1010, %f1015;
	sub.f32 	%f1017, %f389, %f1016;
	fma.rn.f32 	%f1018, %f1013, %f1017, %f1012;
	sub.f32 	%f1019, %f390, %f1016;
	mov.f32 	%f1020, 0f42CA0000;
	div.approx.f32 	%f1021, %f1019, %f1020;
	add.f32 	%f1022, %f1016, %f1021;
	sub.f32 	%f1023, %f390, %f1022;
	fma.rn.f32 	%f1024, %f1019, %f1023, %f1018;
	sub.f32 	%f1025, %f391, %f1022;
	mov.f32 	%f1026, 0f42CC0000;
	div.approx.f32 	%f1027, %f1025, %f1026;
	add.f32 	%f1028, %f1022, %f1027;
	sub.f32 	%f1029, %f391, %f1028;
	fma.rn.f32 	%f1030, %f1025, %f1029, %f1024;
	sub.f32 	%f1031, %f392, %f1028;
	mov.f32 	%f1032, 0f42CE0000;
	div.approx.f32 	%f1033, %f1031, %f1032;
	add.f32 	%f1034, %f1028, %f1033;
	sub.f32 	%f1035, %f392, %f1034;
	fma.rn.f32 	%f1036, %f1031, %f1035, %f1030;
	sub.f32 	%f1037, %f393, %f1034;
	mov.f32 	%f1038, 0f42D00000;
	div.approx.f32 	%f1039, %f1037, %f1038;
	add.f32 	%f1040, %f1034, %f1039;
	sub.f32 	%f1041, %f393, %f1040;
	fma.rn.f32 	%f1042, %f1037, %f1041, %f1036;
	add.s64 	%rd211, %rd24, 3328;
	shr.s64 	%rd212, %rd211, 63;
	shr.u64 	%rd213, %rd212, 61;
	add.s64 	%rd214, %rd211, %rd213;
	shl.b64 	%rd215, %rd214, 1;
	and.b64  	%rd216, %rd215, -16;
	add.s64 	%rd217, %rd28, %rd216;
	ld.global.v2.u64 	{%rd218, %rd219}, [%rd217];
	mov.b64 	{%r451, %r457}, %rd219;
	mov.b64 	{%r439, %r445}, %rd218;
	ld.global.v2.u64 	{%rd220, %rd221}, [%rd36+6656];
	mov.b64 	{%r455, %r461}, %rd221;
	mov.b64 	{%r443, %r449}, %rd220;
	add.s64 	%rd222, %rd39, %rd216;
	ld.global.v2.u64 	{%rd223, %rd224}, [%rd222];
	mov.b64 	{%r452, %r458}, %rd224;
	mov.b64 	{%r440, %r446}, %rd223;
	// begin inline asm
	{add.f16x2 %r438,%r439,%r440;
}
	// end inline asm
	// begin inline asm
	{add.f16x2 %r441,%r438,%r443;
}
	// end inline asm
	// begin inline asm
	{add.f16x2 %r444,%r445,%r446;
}
	// end inline asm
	// begin inline asm
	{add.f16x2 %r447,%r444,%r449;
}
	// end inline asm
	// begin inline asm
	{add.f16x2 %r450,%r451,%r452;
}
	// end inline asm
	// begin inline asm
	{add.f16x2 %r453,%r450,%r455;
}
	// end inline asm
	// begin inline asm
	{add.f16x2 %r456,%r457,%r458;
}
	// end inline asm
	// begin inline asm
	{add.f16x2 %r459,%r456,%r461;
}
	// end inline asm
	// begin inline asm
	{.reg .f16 low,high;
  mov.b32 {low,high},%r441;
  cvt.f32.f16 %f394, low;}

	// end inline asm
	// begin inline asm
	{.reg .f16 low,high;
  mov.b32 {low,high},%r441;
  cvt.f32.f16 %f395, high;}

	// end inline asm
	// begin inline asm
	{.reg .f16 low,high;
  mov.b32 {low,high},%r447;
  cvt.f32.f16 %f396, low;}

	// end inline asm
	// begin inline asm
	{.reg .f16 low,high;
  mov.b32 {low,high},%r447;
  cvt.f32.f16 %f397, high;}

	// end inline asm
	// begin inline asm
	{.reg .f16 low,high;
  mov.b32 {low,high},%r453;
  cvt.f32.f16 %f398, low;}

	// end inline asm
	// begin inline asm
	{.reg .f16 low,high;
  mov.b32 {low,high},%r453;
  cvt.f32.f16 %f399, high;}

	// end inline asm
	// begin inline asm
	{.reg .f16 low,high;
  mov.b32 {low,high},%r459;
  cvt.f32.f16 %f400, low;}

	// end inline asm
	// begin inline asm
	{.reg .f16 low,high;
  mov.b32 {low,high},%r459;
  cvt.f32.f16 %f401, high;}

	// end inline asm
	sub.f32 	%f1043, %f394, %f1040;
	mov.f32 	%f1044, 0f42D20000;
	div.approx.f32 	%f1045, %f1043, %f1044;
	add.f32 	%f1046, %f1040, %f1045;
	sub.f32 	%f1047, %f394, %f1046;
	fma.rn.f32 	%f1048, %f1043, %f1047, %f1042;
	sub.f32 	%f1049, %f395, %f1046;
	mov.f32 	%f1050, 0f42D40000;
	div.approx.f32 	%f1051, %f1049, %f1050;
	add.f32 	%f1052, %f1046, %f1051;
	sub.f32 	%f1053, %f395, %f1052;
	fma.rn.f32 	%f1054, %f1049, %f1053, %f1048;
	sub.f32 	%f1055, %f396, %f1052;
	mov.f32 	%f1056, 0f42D60000;
	div.approx.f32 	%f1057, %f1055, %f1056;
	add.f32 	%f1058, %f1052, %f1057;
	sub.f32 	%f1059, %f396, %f1058;
	fma.rn.f32 	%f1060, %f1055, %f1059, %f1054;
	sub.f32 	%f1061, %f397, %f1058;
	mov.f32 	%f1062, 0f42D80000;
	div.approx.f32 	%f1063, %f1061, %f1062;
	add.f32 	%f1064, %f1058, %f1063;
	sub.f32 	%f1065, %f397, %f1064;
	fma.rn.f32 	%f1066, %f1061, %f1065, %f1060;
	sub.f32 	%f1067, %f398, %f1064;
	mov.f32 	%f1068, 0f42DA0000;
	div.approx.f32 	%f1069, %f1067, %f1068;
	add.f32 	%f1070, %f1064, %f1069;
	sub.f32 	%f1071, %f398, %f1070;
	fma.rn.f32 	%f1072, %f1067, %f1071, %f1066;
	sub.f32 	%f1073, %f399, %f1070;
	mov.f32 	%f1074, 0f42DC0000;
	div.approx.f32 	%f1075, %f1073, %f1074;
	add.f32 	%f1076, %f1070, %f1075;
	sub.f32 	%f1077, %f399, %f1076;
	fma.rn.f32 	%f1078, %f1073, %f1077, %f1072;
	sub.f32 	%f1079, %f400, %f1076;
	mov.f32 	%f1080, 0f42DE0000;
	div.approx.f32 	%f1081, %f1079, %f1080;
	add.f32 	%f1082, %f1076, %f1081;
	sub.f32 	%f1083, %f400, %f1082;
	fma.rn.f32 	%f1084, %f1079, %f1083, %f1078;
	sub.f32 	%f1085, %f401, %f1082;
	mov.f32 	%f1086, 0f42E00000;
	div.approx.f32 	%f1087, %f1085, %f1086;
	add.f32 	%f1088, %f1082, %f1087;
	sub.f32 	%f1089, %f401, %f1088;
	fma.rn.f32 	%f1090, %f1085, %f1089, %f1084;
	add.s64 	%rd225, %rd24, 3584;
	shr.s64 	%rd226, %rd225, 63;
	shr.u64 	%rd227, %rd226, 61;
	add.s64 	%rd228, %rd225, %rd227;
	shl.b64 	%rd229, %rd228, 1;
	and.b64  	%rd230, %rd229, -16;
	add.s64 	%rd231, %rd28, %rd230;
	ld.global.v2.u64 	{%rd232, %rd233}, [%rd231];
	mov.b64 	{%r483, %r489}, %rd233;
	mov.b64 	{%r471, %r477}, %rd232;
	ld.global.v2.u64 	{%rd234, %rd235}, [%rd36+7168];
	mov.b64 	{%r487, %r493}, %rd235;
	mov.b64 	{%r475, %r481}, %rd234;
	add.s64 	%rd236, %rd39, %rd230;
	ld.global.v2.u64 	{%rd237, %rd238}, [%rd236];
	mov.b64 	{%r484, %r490}, %rd238;
	mov.b64 	{%r472, %r478}, %rd237;
	// begin inline asm
	{add.f16x2 %r470,%r471,%r472;
}
	// end inline asm
	// begin inline asm
	{add.f16x2 %r473,%r470,%r475;
}
	// end inline asm
	// begin inline asm
	{add.f16x2 %r476,%r477,%r478;
}
	// end inline asm
	// begin inline asm
	{add.f16x2 %r479,%r476,%r481;
}
	// end inline asm
	// begin inline asm
	{add.f16x2 %r482,%r483,%r484;
}
	// end inline asm
	// begin inline asm
	{add.f16x2 %r485,%r482,%r487;
}
	// end inline asm
	// begin inline asm
	{add.f16x2 %r488,%r489,%r490;
}
	// end inline asm
	// begin inline asm
	{add.f16x2 %r491,%r488,%r493;
}
	// end inline asm
	// begin inline asm
	{.reg .f16 low,high;
  mov.b32 {low,high},%r473;
  cvt.f32.f16 %f402, low;}

	// end inline asm
	// begin inline asm
	{.reg .f16 low,high;
  mov.b32 {low,high},%r473;
  cvt.f32.f16 %f403, high;}

	// end inline asm
	// begin inline asm
	{.reg .f16 low,high;
  mov.b32 {low,high},%r479;
  cvt.f32.f16 %f404, low;}

	// end inline asm
	// begin inline asm
	{.reg .f16 low,high;
  mov.b32 {low,high},%r479;
  cvt.f32.f16 %f405, high;}

	// end inline asm
	// begin inline asm
	{.reg .f16 low,high;
  mov.b32 {low,high},%r485;
  cvt.f32.f16 %f406, low;}

	// end inline asm
	// begin inline asm
	{.reg .f16 low,high;
  mov.b32 {low,high},%r485;
  cvt.f32.f16 %f407, high;}

	// end inline asm
	// begin inline asm
	{.reg .f16 low,high;
  mov.b32 {low,high},%r491;
  cvt.f32.f16 %f408, low;}

	// end inline asm
	// begin inline asm
	{.reg .f16 low,high;
  mov.b32 {low,high},%r491;
  cvt.f32.f16 %f409, high;}

	// end inline asm
	sub.f32 	%f1091, %f402, %f1088;
	mov.f32 	%f1092, 0f42E20000;
	div.approx.f32 	%f1093, %f1091, %f1092;
	add.f32 	%f1094, %f1088, %f1093;
	sub.f32 	%f1095, %f402, %f1094;
	fma.rn.f32 	%f1096, %f1091, %f1095, %f1090;
	sub.f32 	%f1097, %f403, %f1094;
	mov.f32 	%f1098, 0f42E40000;
	div.approx.f32 	%f1099, %f1097, %f1098;
	add.f32 	%f1100, %f1094, %f1099;
	sub.f32 	%f1101, %f403, %f1100;
	fma.rn.f32 	%f1102, %f1097, %f1101, %f1096;
	sub.f32 	%f1103, %f404, %f1100;
	mov.f32 	%f1104, 0f42E60000;
	div.approx.f32 	%f1105, %f1103, %f1104;
	add.f32 	%f1106, %f1100, %f1105;
	sub.f32 	%f1107, %f404, %f1106;
	fma.rn.f32 	%f1108, %f1103, %f1107, %f1102;
	sub.f32 	%f1109, %f405, %f1106;
	mov.f32 	%f1110, 0f42E80000;
	div.approx.f32 	%f1111, %f1109, %f1110;
	add.f32 	%f1112, %f1106, %f1111;
	sub.f32 	%f1113, %f405, %f1112;
	fma.rn.f32 	%f1114, %f1109, %f1113, %f1108;
	sub.f32 	%f1115, %f406, %f1112;
	mov.f32 	%f1116, 0f42EA0000;
	div.approx.f32 	%f1117, %f1115, %f1116;
	add.f32 	%f1118, %f1112, %f1117;
	sub.f32 	%f1119, %f406, %f1118;
	fma.rn.f32 	%f1120, %f1115, %f1119, %f1114;
	sub.f32 	%f1121, %f407, %f1118;
	mov.f32 	%f1122, 0f42EC0000;
	div.approx.f32 	%f1123, %f1121, %f1122;
	add.f32 	%f1124, %f1118, %f1123;
	sub.f32 	%f1125, %f407, %f1124;
	fma.rn.f32 	%f1126, %f1121, %f1125, %f1120;
	sub.f32 	%f1127, %f408, %f1124;
	mov.f32 	%f1128, 0f42EE0000;
	div.approx.f32 	%f1129, %f1127, %f1128;
	add.f32 	%f1130, %f1124, %f1129;
	sub.f32 	%f1131, %f408, %f1130;
	fma.rn.f32 	%f1132, %f1127, %f1131, %f1126;
	sub.f32 	%f1133, %f409, %f1130;
	mov.f32 	%f1134, 0f42F00000;
	div.approx.f32 	%f1135, %f1133, %f1134;
	add.f32 	%f1136, %f1130, %f1135;
	sub.f32 	%f1137, %f409, %f1136;
	fma.rn.f32 	%f1138, %f1133, %f1137, %f1132;
	add.s64 	%rd239, %rd24, 3840;
	shr.s64 	%rd240, %rd239, 63;
	shr.u64 	%rd241, %rd240, 61;
	add.s64 	%rd242, %rd239, %rd241;
	shl.b64 	%rd243, %rd242, 1;
	and.b64  	%rd244, %rd243, -16;
	add.s64 	%rd245, %rd28, %rd244;
	ld.global.v2.u64 	{%rd246, %rd247}, [%rd245];
	mov.b64 	{%r515, %r521}, %rd247;
	mov.b64 	{%r503, %r509}, %rd246;
	ld.global.v2.u64 	{%rd248, %rd249}, [%rd36+7680];
	mov.b64 	{%r519, %r525}, %rd249;
	mov.b64 	{%r507, %r513}, %rd248;
	add.s64 	%rd250, %rd39, %rd244;
	ld.global.v2.u64 	{%rd251, %rd252}, [%rd250];
	mov.b64 	{%r516, %r522}, %rd252;
	mov.b64 	{%r504, %r510}, %rd251;
	// begin inline asm
	{add.f16x2 %r502,%r503,%r504;
}
	// end inline asm
	// begin inline asm
	{add.f16x2 %r505,%r502,%r507;
}
	// end inline asm
	// begin inline asm
	{add.f16x2 %r508,%r509,%r510;
}
	// end inline asm
	// begin inline asm
	{add.f16x2 %r511,%r508,%r513;
}
	// end inline asm
	// begin inline asm
	{add.f16x2 %r514,%r515,%r516;
}
	// end inline asm
	// begin inline asm
	{add.f16x2 %r517,%r514,%r519;
}
	// end inline asm
	// begin inline asm
	{add.f16x2 %r520,%r521,%r522;
}
	// end inline asm
	// begin inline asm
	{add.f16x2 %r523,%r520,%r525;
}
	// end inline asm
	// begin inline asm
	{.reg .f16 low,high;
  mov.b32 {low,high},%r505;
  cvt.f32.f16 %f410, low;}

	// end inline asm
	// begin inline asm
	{.reg .f16 low,high;
  mov.b32 {low,high},%r505;
  cvt.f32.f16 %f411, high;}

	// end inline asm
	// begin inline asm
	{.reg .f16 low,high;
  mov.b32 {low,high},%r511;
  cvt.f32.f16 %f412, low;}

	// end inline asm
	// begin inline asm
	{.reg .f16 low,high;
  mov.b32 {low,high},%r511;
  cvt.f32.f16 %f413, high;}

	// end inline asm
	// begin inline asm
	{.reg .f16 low,high;
  mov.b32 {low,high},%r517;
  cvt.f32.f16 %f414, low;}

	// end inline asm
	// begin inline asm
	{.reg .f16 low,high;
  mov.b32 {low,high},%r517;
  cvt.f32.f16 %f415, high;}

	// end inline asm
	// begin inline asm
	{.reg .f16 low,high;
  mov.b32 {low,high},%r523;
  cvt.f32.f16 %f416, low;}

	// end inline asm
	// begin inline asm
	{.reg .f16 low,high;
  mov.b32 {low,high},%r523;
  cvt.f32.f16 %f417, high;}

	// end inline asm
	sub.f32 	%f1139, %f410, %f1136;
	mov.f32 	%f1140, 0f42F20000;
	div.approx.f32 	%f1141, %f1139, %f1140;
	add.f32 	%f1142, %f1136, %f1141;
	sub.f32 	%f1143, %f410, %f1142;
	fma.rn.f32 	%f1144, %f1139, %f1143, %f1138;
	sub.f32 	%f1145, %f411, %f1142;
	mov.f32 	%f1146, 0f42F40000;
	div.approx.f32 	%f1147, %f1145, %f1146;
	add.f32 	%f1148, %f1142, %f1147;
	sub.f32 	%f1149, %f411, %f1148;
	fma.rn.f32 	%f1150, %f1145, %f1149, %f1144;
	sub.f32 	%f1151, %f412, %f1148;
	mov.f32 	%f1152, 0f42F60000;
	div.approx.f32 	%f1153, %f1151, %f1152;
	add.f32 	%f1154, %f1148, %f1153;
	sub.f32 	%f1155, %f412, %f1154;
	fma.rn.f32 	%f1156, %f1151, %f1155, %f1150;
	sub.f32 	%f1157, %f413, %f1154;
	mov.f32 	%f1158, 0f42F80000;
	div.approx.f32 	%f1159, %f1157, %f1158;
	add.f32 	%f1160, %f1154, %f1159;
	sub.f32 	%f1161, %f413, %f1160;
	fma.rn.f32 	%f1162, %f1157, %f1161, %f1156;
	sub.f32 	%f1163, %f414, %f1160;
	mov.f32 	%f1164, 0f42FA0000;
	div.approx.f32 	%f1165, %f1163, %f1164;
	add.f32 	%f1166, %f1160, %f1165;
	sub.f32 	%f1167, %f414, %f1166;
	fma.rn.f32 	%f1168, %f1163, %f1167, %f1162;
	sub.f32 	%f1169, %f415, %f1166;
	mov.f32 	%f1170, 0f42FC0000;
	div.approx.f32 	%f1171, %f1169, %f1170;
	add.f32 	%f1172, %f1166, %f1171;
	sub.f32 	%f1173, %f415, %f1172;
	fma.rn.f32 	%f1174, %f1169, %f1173, %f1168;
	sub.f32 	%f1175, %f416, %f1172;
	mov.f32 	%f1176, 0f42FE0000;
	div.approx.f32 	%f1177, %f1175, %f1176;
	add.f32 	%f1178, %f1172, %f1177;
	sub.f32 	%f1179, %f416, %f1178;
	fma.rn.f32 	%f1180, %f1175, %f1179, %f1174;
	sub.f32 	%f1181, %f417, %f1178;
	mov.f32 	%f1795, 0f43000000;
	div.approx.f32 	%f1182, %f1181, %f1795;
	add.f32 	%f1793, %f1178, %f1182;
	sub.f32 	%f1183, %f417, %f1793;
	fma.rn.f32 	%f1794, %f1181, %f1183, %f1180;
	mov.f32 	%f1774, 0f00000000;
	mov.f32 	%f1775, %f1774;
	mov.f32 	%f1776, %f1774;
	mov.f32 	%f1777, %f1774;
	mov.f32 	%f1778, %f1774;
	mov.f32 	%f1779, %f1774;
	mov.f32 	%f1780, %f1774;
	mov.f32 	%f1781, %f1774;
	@%p3 bra 	$L__BB29_6;
	cvt.s64.s32 	%rd253, %r1298;
	mov.u32 	%r569, %tid.x;
	shl.b32 	%r570, %r569, 3;
	cvt.u64.u32 	%rd254, %r570;
	mad.lo.s64 	%rd255, %rd9, %rd253, %rd254;
	add.s64 	%rd256, %rd255, 4096;
	shr.s64 	%rd257, %rd256, 63;
	shr.u64 	%rd258, %rd257, 61;
	add.s64 	%rd259, %rd256, %rd258;
	cvta.to.global.u64 	%rd260, %rd6;
	shl.b64 	%rd261, %rd259, 1;
	and.b64  	%rd262, %rd261, -16;
	add.s64 	%rd263, %rd260, %rd262;
	ld.global.v2.u64 	{%rd264, %rd265}, [%rd263];
	mov.b64 	{%r550, %r556}, %rd265;
	mov.b64 	{%r538, %r544}, %rd264;
	cvta.to.global.u64 	%rd266, %rd7;
	mul.wide.u32 	%rd267, %r570, 2;
	add.s64 	%rd268, %rd266, %rd267;
	ld.global.v2.u64 	{%rd269, %rd270}, [%rd268+8192];
	mov.b64 	{%r554, %r560}, %rd270;
	mov.b64 	{%r542, %r548}, %rd269;
	cvta.to.global.u64 	%rd271, %rd8;
	add.s64 	%rd272, %rd271, %rd262;
	ld.global.v2.u64 	{%rd273, %rd274}, [%rd272];
	mov.b64 	{%r551, %r557}, %rd274;
	mov.b64 	{%r539, %r545}, %rd273;
	// begin inline asm
	{add.f16x2 %r537,%r538,%r539;
}
	// end inline asm
	// begin inline asm
	{add.f16x2 %r540,%r537,%r542;
}
	// end inline asm
	// begin inline asm
	{add.f16x2 %r543,%r544,%r545;
}
	// end inline asm
	// begin inline asm
	{add.f16x2 %r546,%r543,%r548;
}
	// end inline asm
	// begin inline asm
	{add.f16x2 %r549,%r550,%r551;
}
	// end inline asm
	// begin inline asm
	{add.f16x2 %r552,%r549,%r554;
}
	// end inline asm
	// begin inline asm
	{add.f16x2 %r555,%r556,%r557;
}
	// end inline asm
	// begin inline asm
	{add.f16x2 %r558,%r555,%r560;
}
	// end inline asm
	// begin inline asm
	{.reg .f16 low,high;
  mov.b32 {low,high},%r540;
  cvt.f32.f16 %f1781, low;}

	// end inline asm
	// begin inline asm
	{.reg .f16 low,high;
  mov.b32 {low,high},%r540;
  cvt.f32.f16 %f1780, high;}

	// end inline asm
	// begin inline asm
	{.reg .f16 low,high;
  mov.b32 {low,high},%r546;
  cvt.f32.f16 %f1779, low;}

	// end inline asm
	// begin inline asm
	{.reg .f16 low,high;
  mov.b32 {low,high},%r546;
  cvt.f32.f16 %f1778, high;}

	// end inline asm
	// begin inline asm
	{.reg .f16 low,high;
  mov.b32 {low,high},%r552;
  cvt.f32.f16 %f1777, low;}

	// end inline asm
	// begin inline asm
	{.reg .f16 low,high;
  mov.b32 {low,high},%r552;
  cvt.f32.f16 %f1776, high;}

	// end inline asm
	// begin inline asm
	{.reg .f16 low,high;
  mov.b32 {low,high},%r558;
  cvt.f32.f16 %f1775, low;}

	// end inline asm
	// begin inline asm
	{.reg .f16 low,high;
  mov.b32 {low,high},%r558;
  cvt.f32.f16 %f1774, high;}

	// end inline asm
	sub.f32 	%f1193, %f1781, %f1793;
	mov.f32 	%f1194, 0f43010000;
	div.approx.f32 	%f1195, %f1193, %f1194;
	add.f32 	%f1196, %f1793, %f1195;
	sub.f32 	%f1197, %f1781, %f1196;
	fma.rn.f32 	%f1198, %f1193, %f1197, %f1794;
	sub.f32 	%f1199, %f1780, %f1196;
	mov.f32 	%f1200, 0f43020000;
	div.approx.f32 	%f1201, %f1199, %f1200;
	add.f32 	%f1202, %f1196, %f1201;
	sub.f32 	%f1203, %f1780, %f1202;
	fma.rn.f32 	%f1204, %f1199, %f1203, %f1198;
	sub.f32 	%f1205, %f1779, %f1202;
	mov.f32 	%f1206, 0f43030000;
	div.approx.f32 	%f1207, %f1205, %f1206;
	add.f32 	%f1208, %f1202, %f1207;
	sub.f32 	%f1209, %f1779, %f1208;
	fma.rn.f32 	%f1210, %f1205, %f1209, %f1204;
	sub.f32 	%f1211, %f1778, %f1208;
	mov.f32 	%f1212, 0f43040000;
	div.approx.f32 	%f1213, %f1211, %f1212;
	add.f32 	%f1214, %f1208, %f1213;
	sub.f32 	%f1215, %f1778, %f1214;
	fma.rn.f32 	%f1216, %f1211, %f1215, %f1210;
	sub.f32 	%f1217, %f1777, %f1214;
	mov.f32 	%f1218, 0f43050000;
	div.approx.f32 	%f1219, %f1217, %f1218;
	add.f32 	%f1220, %f1214, %f1219;
	sub.f32 	%f1221, %f1777, %f1220;
	fma.rn.f32 	%f1222, %f1217, %f1221, %f1216;
	sub.f32 	%f1223, %f1776, %f1220;
	mov.f32 	%f1224, 0f43060000;
	div.approx.f32 	%f1225, %f1223, %f1224;
	add.f32 	%f1226, %f1220, %f1225;
	sub.f32 	%f1227, %f1776, %f1226;
	fma.rn.f32 	%f1228, %f1223, %f1227, %f1222;
	sub.f32 	%f1229, %f1775, %f1226;
	mov.f32 	%f1230, 0f43070000;
	div.approx.f32 	%f1231, %f1229, %f1230;
	add.f32 	%f1232, %f1226, %f1231;
	sub.f32 	%f1233, %f1775, %f1232;
	fma.rn.f32 	%f1234, %f1229, %f1233, %f1228;
	sub.f32 	%f1235, %f1774, %f1232;
	mov.f32 	%f1795, 0f43080000;
	div.approx.f32 	%f1236, %f1235, %f1795;
	add.f32 	%f1793, %f1232, %f1236;
	sub.f32 	%f1237, %f1774, %f1793;
	fma.rn.f32 	%f1794, %f1235, %f1237, %f1234;
$L__BB29_6:
	ld.param.u32 	%r1291, [_Z17LayerNormWarpImplI19BiasAddResidualLoadI6__halffE11AffineStoreIfS1_EfLi8ELi160ELi128ELi32ELi1ELb1EEvT_T0_iidPT1_S8__param_3];
	mov.u32 	%r571, %tid.x;
	shl.b32 	%r572, %r571, 3;
	add.s32 	%r573, %r572, 4352;
	setp.ge.s32 	%p4, %r573, %r1291;
	mov.f32 	%f1785, 0f00000000;
	mov.f32 	%f1786, %f1785;
	mov.f32 	%f1787, %f1785;
	mov.f32 	%f1788, %f1785;
	mov.f32 	%f1789, %f1785;
	mov.f32 	%f1790, %f1785;
	mov.f32 	%f1791, %f1785;
	mov.f32 	%f1792, %f1785;
	@%p4 bra 	$L__BB29_8;
	cvt.s64.s32 	%rd275, %r1298;
	mov.u32 	%r606, %tid.x;
	shl.b32 	%r607, %r606, 3;
	cvt.u64.u32 	%rd276, %r607;
	mad.lo.s64 	%rd277, %rd9, %rd275, %rd276;
	add.s64 	%rd278, %rd277, 4352;
	shr.s64 	%rd279, %rd278, 63;
	shr.u64 	%rd280, %rd279, 61;
	add.s64 	%rd281, %rd278, %rd280;
	cvta.to.global.u64 	%rd282, %rd6;
	shl.b64 	%rd283, %rd281, 1;
	and.b64  	%rd284, %rd283, -16;
	add.s64 	%rd285, %rd282, %rd284;
	ld.global.v2.u64 	{%rd286, %rd287}, [%rd285];
	mov.b64 	{%r587, %r593}, %rd287;
	mov.b64 	{%r575, %r581}, %rd286;
	cvta.to.global.u64 	%rd288, %rd7;
	mul.wide.u32 	%rd289, %r607, 2;
	add.s64 	%rd290, %rd288, %rd289;
	ld.global.v2.u64 	{%rd291, %rd292}, [%rd290+8704];
	mov.b64 	{%r591, %r597}, %rd292;
	mov.b64 	{%r579, %r585}, %rd291;
	cvta.to.global.u64 	%rd293, %rd8;
	add.s64 	%rd294, %rd293, %rd284;
	ld.global.v2.u64 	{%rd295, %rd296}, [%rd294];
	mov.b64 	{%r588, %r594}, %rd296;
	mov.b64 	{%r576, %r582}, %rd295;
	// begin inline asm
	{add.f16x2 %r574,%r575,%r576;
}
	// end inline asm
	// begin inline asm
	{add.f16x2 %r577,%r574,%r579;
}
	// end inline asm
	// begin inline asm
	{add.f16x2 %r580,%r581,%r582;
}
	// end inline asm
	// begin inline asm
	{add.f16x2 %r583,%r580,%r585;
}
	// end inline asm
	// begin inline asm
	{add.f16x2 %r586,%r587,%r588;
}
	// end inline asm
	// begin inline asm
	{add.f16x2 %r589,%r586,%r591;
}
	// end inline asm
	// begin inline asm
	{add.f16x2 %r592,%r593,%r594;
}
	// end inline asm
	// begin inline asm
	{add.f16x2 %r595,%r592,%r597;
}
	// end inline asm
	// begin inline asm
	{.reg .f16 low,high;
  mov.b32 {low,high},%r577;
  cvt.f32.f16 %f1792, low;}

	// end inline asm
	// begin inline asm
	{.reg .f16 low,high;
  mov.b32 {low,high},%r577;
  cvt.f32.f16 %f1791, high;}

	// end inline asm
	// begin inline asm
	{.reg .f16 low,high;
  mov.b32 {low,high},%r583;
  cvt.f32.f16 %f1790, low;}

	// end inline asm
	// begin inline asm
	{.reg .f16 low,high;
  mov.b32 {low,high},%r583;
  cvt.f32.f16 %f1789, high;}

	// end inline asm
	// begin inline asm
	{.reg .f16 low,high;
  mov.b32 {low,high},%r589;
  cvt.f32.f16 %f1788, low;}

	// end inline asm
	// begin inline asm
	{.reg .f16 low,high;
  mov.b32 {low,high},%r589;
  cvt.f32.f16 %f1787, high;}

	// end inline asm
	// begin inline asm
	{.reg .f16 low,high;
  mov.b32 {low,high},%r595;
  cvt.f32.f16 %f1786, low;}

	// end inline asm
	// begin inline asm
	{.reg .f16 low,high;
  mov.b32 {low,high},%r595;
  cvt.f32.f16 %f1785, high;}

	// end inline asm
	add.f32 	%f1247, %f1795, 0f3F800000;
	sub.f32 	%f1248, %f1792, %f1793;
	div.approx.f32 	%f1249, %f1248, %f1247;
	add.f32 	%f1250, %f1793, %f1249;
	sub.f32 	%f1251, %f1792, %f1250;
	fma.rn.f32 	%f1252, %f1248, %f1251, %f1794;
	add.f32 	%f1253, %f1247, 0f3F800000;
	sub.f32 	%f1254, %f1791, %f1250;
	div.approx.f32 	%f1255, %f1254, %f1253;
	add.f32 	%f1256, %f1250, %f1255;
	sub.f32 	%f1257, %f1791, %f1256;
	fma.rn.f32 	%f1258, %f1254, %f1257, %f1252;
	add.f32 	%f1259, %f1253, 0f3F800000;
	sub.f32 	%f1260, %f1790, %f1256;
	div.approx.f32 	%f1261, %f1260, %f1259;
	add.f32 	%f1262, %f1256, %f1261;
	sub.f32 	%f1263, %f1790, %f1262;
	fma.rn.f32 	%f1264, %f1260, %f1263, %f1258;
	add.f32 	%f1265, %f1259, 0f3F800000;
	sub.f32 	%f1266, %f1789, %f1262;
	div.approx.f32 	%f1267, %f1266, %f1265;
	add.f32 	%f1268, %f1262, %f1267;
	sub.f32 	%f1269, %f1789, %f1268;
	fma.rn.f32 	%f1270, %f1266, %f1269, %f1264;
	add.f32 	%f1271, %f1265, 0f3F800000;
	sub.f32 	%f1272, %f1788, %f1268;
	div.approx.f32 	%f1273, %f1272, %f1271;
	add.f32 	%f1274, %f1268, %f1273;
	sub.f32 	%f1275, %f1788, %f1274;
	fma.rn.f32 	%f1276, %f1272, %f1275, %f1270;
	add.f32 	%f1277, %f1271, 0f3F800000;
	sub.f32 	%f1278, %f1787, %f1274;
	div.approx.f32 	%f1279, %f1278, %f1277;
	add.f32 	%f1280, %f1274, %f1279;
	sub.f32 	%f1281, %f1787, %f1280;
	fma.rn.f32 	%f1282, %f1278, %f1281, %f1276;
	add.f32 	%f1283, %f1277, 0f3F800000;
	sub.f32 	%f1284, %f1786, %f1280;
	div.approx.f32 	%f1285, %f1284, %f1283;
	add.f32 	%f1286, %f1280, %f1285;
	sub.f32 	%f1287, %f1786, %f1286;
	fma.rn.f32 	%f1288, %f1284, %f1287, %f1282;
	add.f32 	%f1795, %f1283, 0f3F800000;
	sub.f32 	%f1289, %f1785, %f1286;
	div.approx.f32 	%f1290, %f1289, %f1795;
	add.f32 	%f1793, %f1286, %f1290;
	sub.f32 	%f1291, %f1785, %f1793;
	fma.rn.f32 	%f1794, %f1289, %f1291, %f1288;
$L__BB29_8:
	ld.param.u32 	%r1292, [_Z17LayerNormWarpImplI19BiasAddResidualLoadI6__halffE11AffineStoreIfS1_EfLi8ELi160ELi128ELi32ELi1ELb1EEvT_T0_iidPT1_S8__param_3];
	mov.u32 	%r608, %tid.x;
	shl.b32 	%r609, %r608, 3;
	add.s32 	%r610, %r609, 4608;
	setp.ge.s32 	%p5, %r610, %r1292;
	mov.f32 	%f1796, 0f00000000;
	mov.f32 	%f1797, %f1796;
	mov.f32 	%f1798, %f1796;
	mov.f32 	%f1799, %f1796;
	mov.f32 	%f1800, %f1796;
	mov.f32 	%f1801, %f1796;
	mov.f32 	%f1802, %f1796;
	mov.f32 	%f1803, %f1796;
	@%p5 bra 	$L__BB29_10;
	cvt.s64.s32 	%rd297, %r1298;
	mov.u32 	%r643, %tid.x;
	shl.b32 	%r644, %r643, 3;
	cvt.u64.u32 	%rd298, %r644;
	mad.lo.s64 	%rd299, %rd9, %rd297, %rd298;
	add.s64 	%rd300, %rd299, 4608;
	shr.s64 	%rd301, %rd300, 63;
	shr.u64 	%rd302, %rd301, 61;
	add.s64 	%rd303, %rd300, %rd302;
	cvta.to.global.u64 	%rd304, %rd6;
	shl.b64 	%rd305, %rd303, 1;
	and.b64  	%rd306, %rd305, -16;
	add.s64 	%rd307, %rd304, %rd306;
	ld.global.v2.u64 	{%rd308, %rd309}, [%rd307];
	mov.b64 	{%r624, %r630}, %rd309;
	mov.b64 	{%r612, %r618}, %rd308;
	cvta.to.global.u64 	%rd310, %rd7;
	mul.wide.u32 	%rd311, %r644, 2;
	add.s64 	%rd312, %rd310, %rd311;
	ld.global.v2.u64 	{%rd313, %rd314}, [%rd312+9216];
	mov.b64 	{%r628, %r634}, %rd314;
	mov.b64 	{%r616, %r622}, %rd313;
	cvta.to.global.u64 	%rd315, %rd8;
	add.s64 	%rd316, %rd315, %rd306;
	ld.global.v2.u64 	{%rd317, %rd318}, [%rd316];
	mov.b64 	{%r625, %r631}, %rd318;
	mov.b64 	{%r613, %r619}, %rd317;
	// begin inline asm
	{add.f16x2 %r611,%r612,%r613;
}
	// end inline asm
	// begin inline asm
	{add.f16x2 %r614,%r611,%r616;
}
	// end inline asm
	// begin inline asm
	{add.f16x2 %r617,%r618,%r619;
}
	// end inline asm
	// begin inline asm
	{add.f16x2 %r620,%r617,%r622;
}
	// end inline asm
	// begin inline asm
	{add.f16x2 %r623,%r624,%r625;
}
	// end inline asm
	// begin inline asm
	{add.f16x2 %r626,%r623,%r628;
}
	// end inline asm
	// begin inline asm
	{add.f16x2 %r629,%r630,%r631;
}
	// end inline asm
	// begin inline asm
	{add.f16x2 %r632,%r629,%r634;
}
	// end inline asm
	// begin inline asm
	{.reg .f16 low,high;
  mov.b32 {low,high},%r614;
  cvt.f32.f16 %f1803, low;}

	// end inline asm
	// begin inline asm
	{.reg .f16 low,high;
  mov.b32 {low,high},%r614;
  cvt.f32.f16 %f1802, high;}

	// end inline asm
	// begin inline asm
	{.reg .f16 low,high;
  mov.b32 {low,high},%r620;
  cvt.f32.f16 %f1801, low;}

	// end inline asm
	// begin inline asm
	{.reg .f16 low,high;
  mov.b32 {low,high},%r620;
  cvt.f32.f16 %f1800, high;}

	// end inline asm
	// begin inline asm
	{.reg .f16 low,high;
  mov.b32 {low,high},%r626;
  cvt.f32.f16 %f1799, low;}

	// end inline asm
	// begin inline asm
	{.reg .f16 low,high;
  mov.b32 {low,high},%r626;
  cvt.f32.f16 %f1798, high;}

	// end inline asm
	// begin inline asm
	{.reg .f16 low,high;
  mov.b32 {low,high},%r632;
  cvt.f32.f16 %f1797, low;}

	// end inline asm
	// begin inline asm
	{.reg .f16 low,high;
  mov.b32 {low,high},%r632;
  cvt.f32.f16 %f1796, high;}

	// end inline asm
	add.f32 	%f1301, %f1795, 0f3F800000;
	sub.f32 	%f1302, %f1803, %f1793;
	div.approx.f32 	%f1303, %f1302, %f1301;
	add.f32 	%f1304, %f1793, %f1303;
	sub.f32 	%f1305, %f1803, %f1304;
	fma.rn.f32 	%f1306, %f1302, %f1305, %f1794;
	add.f32 	%f1307, %f1301, 0f3F800000;
	sub.f32 	%f1308, %f1802, %f1304;
	div.approx.f32 	%f1309, %f1308, %f1307;
	add.f32 	%f1310, %f1304, %f1309;
	sub.f32 	%f1311, %f1802, %f1310;
	fma.rn.f32 	%f1312, %f1308, %f1311, %f1306;
	add.f32 	%f1313, %f1307, 0f3F800000;
	sub.f32 	%f1314, %f1801, %f1310;
	div.approx.f32 	%f1315, %f1314, %f1313;
	add.f32 	%f1316, %f1310, %f1315;
	sub.f32 	%f1317, %f1801, %f1316;
	fma.rn.f32 	%f1318, %f1314, %f1317, %f1312;
	add.f32 	%f1319, %f1313, 0f3F800000;
	sub.f32 	%f1320, %f1800, %f1316;
	div.approx.f32 	%f1321, %f1320, %f1319;
	add.f32 	%f1322, %f1316, %f1321;
	sub.f32 	%f1323, %f1800, %f1322;
	fma.rn.f32 	%f1324, %f1320, %f1323, %f1318;
	add.f32 	%f1325, %f1319, 0f3F800000;
	sub.f32 	%f1326, %f1799, %f1322;
	div.approx.f32 	%f1327, %f1326, %f1325;
	add.f32 	%f1328, %f1322, %f1327;
	sub.f32 	%f1329, %f1799, %f1328;
	fma.rn.f32 	%f1330, %f1326, %f1329, %f1324;
	add.f32 	%f1331, %f1325, 0f3F800000;
	sub.f32 	%f1332, %f1798, %f1328;
	div.approx.f32 	%f1333, %f1332, %f1331;
	add.f32 	%f1334, %f1328, %f1333;
	sub.f32 	%f1335, %f1798, %f1334;
	fma.rn.f32 	%f1336, %f1332, %f1335, %f1330;
	add.f32 	%f1337, %f1331, 0f3F800000;
	sub.f32 	%f1338, %f1797, %f1334;
	div.approx.f32 	%f1339, %f1338, %f1337;
	add.f32 	%f1340, %f1334, %f1339;
	sub.f32 	%f1341, %f1797, %f1340;
	fma.rn.f32 	%f1342, %f1338, %f1341, %f1336;
	add.f32 	%f1795, %f1337, 0f3F800000;
	sub.f32 	%f1343, %f1796, %f1340;
	div.approx.f32 	%f1344, %f1343, %f1795;
	add.f32 	%f1793, %f1340, %f1344;
	sub.f32 	%f1345, %f1796, %f1793;
	fma.rn.f32 	%f1794, %f1343, %f1345, %f1342;
$L__BB29_10:
	ld.param.u32 	%r1293, [_Z17LayerNormWarpImplI19BiasAddResidualLoadI6__halffE11AffineStoreIfS1_EfLi8ELi160ELi128ELi32ELi1ELb1EEvT_T0_iidPT1_S8__param_3];
	mov.u32 	%r645, %tid.x;
	shl.b32 	%r646, %r645, 3;
	add.s32 	%r647, %r646, 4864;
	setp.ge.s32 	%p6, %r647, %r1293;
	mov.f32 	%f1807, 0f00000000;
	mov.f32 	%f1808, %f1807;
	mov.f32 	%f1809, %f1807;
	mov.f32 	%f1810, %f1807;
	mov.f32 	%f1811, %f1807;
	mov.f32 	%f1812, %f1807;
	mov.f32 	%f1813, %f1807;
	mov.f32 	%f1814, %f1807;
	@%p6 bra 	$L__BB29_12;
	cvt.s64.s32 	%rd319, %r1298;
	mov.u32 	%r680, %tid.x;
	shl.b32 	%r681, %r680, 3;
	cvt.u64.u32 	%rd320, %r681;
	mad.lo.s64 	%rd321, %rd9, %rd319, %rd320;
	add.s64 	%rd322, %rd321, 4864;
	shr.s64 	%rd323, %rd322, 63;
	shr.u64 	%rd324, %rd323, 61;
	add.s64 	%rd325, %rd322, %rd324;
	cvta.to.global.u64 	%rd326, %rd6;
	shl.b64 	%rd327, %rd325, 1;
	and.b64  	%rd328, %rd327, -16;
	add.s64 	%rd329, %rd326, %rd328;
	ld.global.v2.u64 	{%rd330, %rd331}, [%rd329];
	mov.b64 	{%r661, %r667}, %rd331;
	mov.b64 	{%r649, %r655}, %rd330;
	cvta.to.global.u64 	%rd332, %rd7;
	mul.wide.u32 	%rd333, %r681, 2;
	add.s64 	%rd334, %rd332, %rd333;
	ld.global.v2.u64 	{%rd335, %rd336}, [%rd334+9728];
	mov.b64 	{%r665, %r671}, %rd336;
	mov.b64 	{%r653, %r659}, %rd335;
	cvta.to.global.u64 	%rd337, %rd8;
	add.s64 	%rd338, %rd337, %rd328;
	ld.global.v2.u64 	{%rd339, %rd340}, [%rd338];
	mov.b64 	{%r662, %r668}, %rd340;
	mov.b64 	{%r650, %r656}, %rd339;
	// begin inline asm
	{add.f16x2 %r648,%r649,%r650;
}
	// end inline asm
	// begin inline asm
	{add.f16x2 %r651,%r648,%r653;
}
	// end inline asm
	// begin inline asm
	{add.f16x2 %r654,%r655,%r656;
}
	// end inline asm
	// begin inline asm
	{add.f16x2 %r657,%r654,%r659;
}
	// end inline asm
	// begin inline asm
	{add.f16x2 %r660,%r661,%r662;
}
	// end inline asm
	// begin inline asm
	{add.f16x2 %r663,%r660,%r665;
}
	// end inline asm
	// begin inline asm
	{add.f16x2 %r666,%r667,%r668;
}
	// end inline asm
	// begin inline asm
	{add.f16x2 %r669,%r666,%r671;
}
	// end inline asm
	// begin inline asm
	{.reg .f16 low,high;
  mov.b32 {low,high},%r651;
  cvt.f32.f16 %f1814, low;}

	// end inline asm
	// begin inline asm
	{.reg .f16 low,high;
  mov.b32 {low,high},%r651;
  cvt.f32.f16 %f1813, high;}

	// end inline asm
	// begin inline asm
	{.reg .f16 low,high;
  mov.b32 {low,high},%r657;
  cvt.f32.f16 %f1812, low;}

	// end inline asm
	// begin inline asm
	{.reg .f16 low,high;
  mov.b32 {low,high},%r657;
  cvt.f32.f16 %f1811, high;}

	// end inline asm
	// begin inline asm
	{.reg .f16 low,high;
  mov.b32 {low,high},%r663;
  cvt.f32.f16 %f1810, low;}

	// end inline asm
	// begin inline asm
	{.reg .f16 low,high;
  mov.b32 {low,high},%r663;
  cvt.f32.f16 %f1809, high;}

	// end inline asm
	// begin inline asm
	{.reg .f16 low,high;
  mov.b32 {low,high},%r669;
  cvt.f32.f16 %f1808, low;}

	// end inline asm
	// begin inline asm
	{.reg .f16 low,high;
  mov.b32 {low,high},%r669;
  cvt.f32.f16 %f1807, high;}

	// end inline asm
	add.f32 	%f1355, %f1795, 0f3F800000;
	sub.f32 	%f1356, %f1814, %f1793;
	div.approx.f32 	%f1357, %f1356, %f1355;
	add.f32 	%f1358, %f1793, %f1357;
	sub.f32 	%f1359, %f1814, %f1358;
	fma.rn.f32 	%f1360, %f1356, %f1359, %f1794;
	add.f32 	%f1361, %f1355, 0f3F800000;
	sub.f32 	%f1362, %f1813, %f1358;
	div.approx.f32 	%f1363, %f1362, %f1361;
	add.f32 	%f1364, %f1358, %f1363;
	sub.f32 	%f1365, %f1813, %f1364;
	fma.rn.f32 	%f1366, %f1362, %f1365, %f1360;
	add.f32 	%f1367, %f1361, 0f3F800000;
	sub.f32 	%f1368, %f1812, %f1364;
	div.approx.f32 	%f1369, %f1368, %f1367;
	add.f32 	%f1370, %f1364, %f1369;
	sub.f32 	%f1371, %f1812, %f1370;
	fma.rn.f32 	%f1372, %f1368, %f1371, %f1366;
	add.f32 	%f1373, %f1367, 0f3F800000;
	sub.f32 	%f1374, %f1811, %f1370;
	div.approx.f32 	%f1375, %f1374, %f1373;
	add.f32 	%f1376, %f1370, %f1375;
	sub.f32 	%f1377, %f1811, %f1376;
	fma.rn.f32 	%f1378, %f1374, %f1377, %f1372;
	add.f32 	%f1379, %f1373, 0f3F800000;
	sub.f32 	%f1380, %f1810, %f1376;
	div.approx.f32 	%f1381, %f1380, %f1379;
	add.f32 	%f1382, %f1376, %f1381;
	sub.f32 	%f1383, %f1810, %f1382;
	fma.rn.f32 	%f1384, %f1380, %f1383, %f1378;
	add.f32 	%f1385, %f1379, 0f3F800000;
	sub.f32 	%f1386, %f1809, %f1382;
	div.approx.f32 	%f1387, %f1386, %f1385;
	add.f32 	%f1388, %f1382, %f1387;
	sub.f32 	%f1389, %f1809, %f1388;
	fma.rn.f32 	%f1390, %f1386, %f1389, %f1384;
	add.f32 	%f1391, %f1385, 0f3F800000;
	sub.f32 	%f1392, %f1808, %f1388;
	div.approx.f32 	%f1393, %f1392, %f1391;
	add.f32 	%f1394, %f1388, %f1393;
	sub.f32 	%f1395, %f1808, %f1394;
	fma.rn.f32 	%f1396, %f1392, %f1395, %f1390;
	add.f32 	%f1795, %f1391, 0f3F800000;
	sub.f32 	%f1397, %f1807, %f1394;
	div.approx.f32 	%f1398, %f1397, %f1795;
	add.f32 	%f1793, %f1394, %f1398;
	sub.f32 	%f1399, %f1807, %f1793;
	fma.rn.f32 	%f1794, %f1397, %f1399, %f1396;
$L__BB29_12:
	mov.b32 	%r682, %f1793;
	shfl.sync.down.b32	%r3|%p7, %r682, 16, 31, -1;
	mov.b32 	%r683, %f1794;
	shfl.sync.down.b32	%r4|%p8, %r683, 16, 31, -1;
	mov.b32 	%r684, %f1795;
	shfl.sync.down.b32	%r685|%p9, %r684, 16, 31, -1;
	mov.b32 	%f218, %r685;
	setp.eq.f32 	%p10, %f218, 0f00000000;
	@%p10 bra 	$L__BB29_14;
	mov.b32 	%f1400, %r4;
	mov.b32 	%f1401, %r3;
	add.f32 	%f219, %f1795, %f218;
	div.approx.f32 	%f1402, %f218, %f219;
	sub.f32 	%f1403, %f1401, %f1793;
	fma.rn.f32 	%f1793, %f1403, %f1402, %f1793;
	mul.f32 	%f1404, %f1403, %f1403;
	mul.f32 	%f1405, %f1795, %f1404;
	fma.rn.f32 	%f1406, %f1405, %f1402, %f1400;
	add.f32 	%f1794, %f1794, %f1406;
	mov.f32 	%f1795, %f219;
$L__BB29_14:
	mov.b32 	%r686, %f1793;
	shfl.sync.down.b32	%r5|%p11, %r686, 8, 31, -1;
	mov.b32 	%r687, %f1794;
	shfl.sync.down.b32	%r6|%p12, %r687, 8, 31, -1;
	mov.b32 	%r688, %f1795;
	shfl.sync.down.b32	%r689|%p13, %r688, 8, 31, -1;
	mov.b32 	%f225, %r689;
	setp.eq.f32 	%p14, %f225, 0f00000000;
	@%p14 bra 	$L__BB29_16;
	mov.b32 	%f1407, %r6;
	mov.b32 	%f1408, %r5;
	add.f32 	%f226, %f1795, %f225;
	div.approx.f32 	%f1409, %f225, %f226;
	sub.f32 	%f1410, %f1408, %f1793;
	fma.rn.f32 	%f1793, %f1410, %f1409, %f1793;
	mul.f32 	%f1411, %f1410, %f1410;
	mul.f32 	%f1412, %f1795, %f1411;
	fma.rn.f32 	%f1413, %f1412, %f1409, %f1407;
	add.f32 	%f1794, %f1794, %f1413;
	mov.f32 	%f1795, %f226;
$L__BB29_16:
	mov.b32 	%r690, %f1793;
	shfl.sync.down.b32	%r7|%p15, %r690, 4, 31, -1;
	mov.b32 	%r691, %f1794;
	shfl.sync.down.b32	%r8|%p16, %r691, 4, 31, -1;
	mov.b32 	%r692, %f1795;
	shfl.sync.down.b32	%r693|%p17, %r692, 4, 31, -1;
	mov.b32 	%f232, %r693;
	setp.eq.f32 	%p18, %f232, 0f00000000;
	@%p18 bra 	$L__BB29_18;
	mov.b32 	%f1414, %r8;
	mov.b32 	%f1415, %r7;
	add.f32 	%f233, %f1795, %f232;
	div.approx.f32 	%f1416, %f232, %f233;
	sub.f32 	%f1417, %f1415, %f1793;
	fma.rn.f32 	%f1793, %f1417, %f1416, %f1793;
	mul.f32 	%f1418, %f1417, %f1417;
	mul.f32 	%f1419, %f1795, %f1418;
	fma.rn.f32 	%f1420, %f1419, %f1416, %f1414;
	add.f32 	%f1794, %f1794, %f1420;
	mov.f32 	%f1795, %f233;
$L__BB29_18:
	mov.b32 	%r694, %f1793;
	shfl.sync.down.b32	%r9|%p19, %r694, 2, 31, -1;
	mov.b32 	%r695, %f1794;
	shfl.sync.down.b32	%r10|%p20, %r695, 2, 31, -1;
	mov.b32 	%r696, %f1795;
	shfl.sync.down.b32	%r697|%p21, %r696, 2, 31, -1;
	mov.b32 	%f239, %r697;
	setp.eq.f32 	%p22, %f239, 0f00000000;
	@%p22 bra 	$L__BB29_20;
	mov.b32 	%f1421, %r10;
	mov.b32 	%f1422, %r9;
	add.f32 	%f240, %f1795, %f239;
	div.approx.f32 	%f1423, %f239, %f240;
	sub.f32 	%f1424, %f1422, %f1793;
	fma.rn.f32 	%f1793, %f1424, %f1423, %f1793;
	mul.f32 	%f1425, %f1424, %f1424;
	mul.f32 	%f1426, %f1795, %f1425;
	fma.rn.f32 	%f1427, %f1426, %f1423, %f1421;
	add.f32 	%f1794, %f1794, %f1427;
	mov.f32 	%f1795, %f240;
$L__BB29_20:
	mov.b32 	%r698, %f1793;
	shfl.sync.down.b32	%r11|%p23, %r698, 1, 31, -1;
	mov.b32 	%r699, %f1794;
	shfl.sync.down.b32	%r12|%p24, %r699, 1, 31, -1;
	mov.b32 	%r700, %f1795;
	shfl.sync.down.b32	%r701|%p25, %r700, 1, 31, -1;
	mov.b32 	%f246, %r701;
	setp.eq.f32 	%p26, %f246, 0f00000000;
	@%p26 bra 	$L__BB29_22;
	mov.b32 	%f1428, %r12;
	mov.b32 	%f1429, %r11;
	add.f32 	%f247, %f1795, %f246;
	div.approx.f32 	%f1430, %f246, %f247;
	sub.f32 	%f1431, %f1429, %f1793;
	fma.rn.f32 	%f1793, %f1431, %f1430, %f1793;
	mul.f32 	%f1432, %f1431, %f1431;
	mul.f32 	%f1433, %f1795, %f1432;
	fma.rn.f32 	%f1434, %f1433, %f1430, %f1428;
	add.f32 	%f1794, %f1794, %f1434;
	mov.f32 	%f1795, %f247;
$L__BB29_22:
	ld.param.f64 	%fd2, [_Z17LayerNormWarpImplI19BiasAddResidualLoadI6__halffE11AffineStoreIfS1_EfLi8ELi160ELi128ELi32ELi1ELb1EEvT_T0_iidPT1_S8__param_4];
	mov.b32 	%r702, %f1793;
	shfl.sync.idx.b32	%r13|%p27, %r702, 0, 31, -1;
	mov.b32 	%r703, %f1794;
	shfl.sync.idx.b32	%r704|%p28, %r703, 0, 31, -1;
	mov.b32 	%r705, %f1795;
	shfl.sync.idx.b32	%r706|%p29, %r705, 0, 31, -1;
	mov.b32 	%f1435, %r704;
	mov.b32 	%f1436, %r706;
	div.approx.f32 	%f1437, %f1435, %f1436;
	max.f32 	%f1438, %f1437, 0f00000000;
	cvt.rn.f32.f64 	%f1439, %fd2;
	add.f32 	%f1440, %f1438, %f1439;
	abs.f32 	%f253, %f1440;
	setp.lt.f32 	%p30, %f253, 0f00800000;
	mul.f32 	%f1441, %f1440, 0f4B800000;
	selp.f32 	%f254, %f1441, %f1440, %p30;
	mov.b32 	%r14, %f254;
	add.s32 	%r707, %r14, -8388608;
	setp.gt.u32 	%p31, %r707, 2130706431;
	@%p31 bra 	$L__BB29_24;
	and.b32  	%r708, %r14, 16777215;
	or.b32  	%r709, %r708, 1056964608;
	mov.b32 	%f1442, %r709;
	sub.s32 	%r710, %r709, %r14;
	add.s32 	%r711, %r710, 201326592;
	selp.b32 	%r712, %r711, %r710, %p30;
	rsqrt.approx.ftz.f32 	%f1443, %f1442;
	mul.f32 	%f1444, %f1443, %f1443;
	neg.f32 	%f1445, %f1444;
	fma.rn.f32 	%f1446, %f1443, %f1443, %f1445;
	neg.f32 	%f1447, %f1442;
	fma.rn.f32 	%f1448, %f1444, %f1447, 0f3F800000;
	fma.rn.f32 	%f1449, %f1446, %f1447, %f1448;
	fma.rn.f32 	%f1450, %f1449, 0f3EC00000, 0f3F000000;
	mul.f32 	%f1451, %f1443, %f1449;
	fma.rn.f32 	%f1452, %f1450, %f1451, %f1443;
	shr.s32 	%r713, %r712, 1;
	mov.b32 	%r714, %f1452;
	add.s32 	%r715, %r713, %r714;
	mov.b32 	%f1833, %r715;
	bra.uni 	$L__BB29_25;
$L__BB29_24:
	rsqrt.approx.ftz.f32 	%f1833, %f254;
$L__BB29_25:
	mov.u32 	%r716, %tid.x;
	setp.ne.s32 	%p33, %r716, 0;
	@%p33 bra 	$L__BB29_27;
	ld.param.u64 	%rd570, [_Z17LayerNormWarpImplI19BiasAddResidualLoadI6__halffE11AffineStoreIfS1_EfLi8ELi160ELi128ELi32ELi1ELb1EEvT_T0_iidPT1_S8__param_6];
	ld.param.u64 	%rd569, [_Z17LayerNormWarpImplI19BiasAddResidualLoadI6__halffE11AffineStoreIfS1_EfLi8ELi160ELi128ELi32ELi1ELb1EEvT_T0_iidPT1_S8__param_5];
	cvta.to.global.u64 	%rd341, %rd569;
	mul.wide.s32 	%rd342, %r1298, 4;
	add.s64 	%rd343, %rd341, %rd342;
	st.global.u32 	[%rd343], %r13;
	cvta.to.global.u64 	%rd344, %rd570;
	add.s64 	%rd345, %rd344, %rd342;
	st.global.f32 	[%rd345], %f1833;
$L__BB29_27:
	ld.param.u32 	%r1294, [_Z17LayerNormWarpImplI19BiasAddResidualLoadI6__halffE11AffineStoreIfS1_EfLi8ELi160ELi128ELi32ELi1ELb1EEvT_T0_iidPT1_S8__param_3];
	mov.b32 	%f1581, %r13;
	mov.u32 	%r15, %tid.x;
	shl.b32 	%r1165, %r15, 3;
	or.b32  	%r1166, %r1165, 4096;
	setp.ge.s32 	%p34, %r1166, %r1294;
	sub.f32 	%f1582, %f290, %f1581;
	mul.f32 	%f1453, %f1833, %f1582;
	sub.f32 	%f1583, %f291, %f1581;
	mul.f32 	%f1454, %f1833, %f1583;
	sub.f32 	%f1584, %f292, %f1581;
	mul.f32 	%f1455, %f1833, %f1584;
	sub.f32 	%f1585, %f293, %f1581;
	mul.f32 	%f1456, %f1833, %f1585;
	sub.f32 	%f1586, %f294, %f1581;
	mul.f32 	%f1457, %f1833, %f1586;
	sub.f32 	%f1587, %f295, %f1581;
	mul.f32 	%f1458, %f1833, %f1587;
	sub.f32 	%f1588, %f296, %f1581;
	mul.f32 	%f1459, %f1833, %f1588;
	sub.f32 	%f1589, %f297, %f1581;
	mul.f32 	%f1460, %f1833, %f1589;
	sub.f32 	%f1590, %f298, %f1581;
	mul.f32 	%f1461, %f1833, %f1590;
	sub.f32 	%f1591, %f299, %f1581;
	mul.f32 	%f1462, %f1833, %f1591;
	sub.f32 	%f1592, %f300, %f1581;
	mul.f32 	%f1463, %f1833, %f1592;
	sub.f32 	%f1593, %f301, %f1581;
	mul.f32 	%f1464, %f1833, %f1593;
	sub.f32 	%f1594, %f302, %f1581;
	mul.f32 	%f1465, %f1833, %f1594;
	sub.f32 	%f1595, %f303, %f1581;
	mul.f32 	%f1466, %f1833, %f1595;
	sub.f32 	%f1596, %f304, %f1581;
	mul.f32 	%f1467, %f1833, %f1596;
	sub.f32 	%f1597, %f305, %f1581;
	mul.f32 	%f1468, %f1833, %f1597;
	sub.f32 	%f1598, %f306, %f1581;
	mul.f32 	%f1469, %f1833, %f1598;
	sub.f32 	%f1599, %f307, %f1581;
	mul.f32 	%f1470, %f1833, %f1599;
	sub.f32 	%f1600, %f308, %f1581;
	mul.f32 	%f1471, %f1833, %f1600;
	sub.f32 	%f1601, %f309, %f1581;
	mul.f32 	%f1472, %f1833, %f1601;
	sub.f32 	%f1602, %f310, %f1581;
	mul.f32 	%f1473, %f1833, %f1602;
	sub.f32 	%f1603, %f311, %f1581;
	mul.f32 	%f1474, %f1833, %f1603;
	sub.f32 	%f1604, %f312, %f1581;
	mul.f32 	%f1475, %f1833, %f1604;
	sub.f32 	%f1605, %f313, %f1581;
	mul.f32 	%f1476, %f1833, %f1605;
	sub.f32 	%f1606, %f314, %f1581;
	mul.f32 	%f1477, %f1833, %f1606;
	sub.f32 	%f1607, %f315, %f1581;
	mul.f32 	%f1478, %f1833, %f1607;
	sub.f32 	%f1608, %f316, %f1581;
	mul.f32 	%f1479, %f1833, %f1608;
	sub.f32 	%f1609, %f317, %f1581;
	mul.f32 	%f1480, %f1833, %f1609;
	sub.f32 	%f1610, %f318, %f1581;
	mul.f32 	%f1481, %f1833, %f1610;
	sub.f32 	%f1611, %f319, %f1581;
	mul.f32 	%f1482, %f1833, %f1611;
	sub.f32 	%f1612, %f320, %f1581;
	mul.f32 	%f1483, %f1833, %f1612;
	sub.f32 	%f1613, %f321, %f1581;
	mul.f32 	%f1484, %f1833, %f1613;
	sub.f32 	%f1614, %f322, %f1581;
	mul.f32 	%f1485, %f1833, %f1614;
	sub.f32 	%f1615, %f323, %f1581;
	mul.f32 	%f1486, %f1833, %f1615;
	sub.f32 	%f1616, %f324, %f1581;
	mul.f32 	%f1487, %f1833, %f1616;
	sub.f32 	%f1617, %f325, %f1581;
	mul.f32 	%f1488, %f1833, %f1617;
	sub.f32 	%f1618, %f326, %f1581;
	mul.f32 	%f1489, %f1833, %f1618;
	sub.f32 	%f1619, %f327, %f1581;
	mul.f32 	%f1490, %f1833, %f1619;
	sub.f32 	%f1620, %f328, %f1581;
	mul.f32 	%f1491, %f1833, %f1620;
	sub.f32 	%f1621, %f329, %f1581;
	mul.f32 	%f1492, %f1833, %f1621;
	sub.f32 	%f1622, %f330, %f1581;
	mul.f32 	%f1493, %f1833, %f1622;
	sub.f32 	%f1623, %f331, %f1581;
	mul.f32 	%f1494, %f1833, %f1623;
	sub.f32 	%f1624, %f332, %f1581;
	mul.f32 	%f1495, %f1833, %f1624;
	sub.f32 	%f1625, %f333, %f1581;
	mul.f32 	%f1496, %f1833, %f1625;
	sub.f32 	%f1626, %f334, %f1581;
	mul.f32 	%f1497, %f1833, %f1626;
	sub.f32 	%f1627, %f335, %f1581;
	mul.f32 	%f1498, %f1833, %f1627;
	sub.f32 	%f1628, %f336, %f1581;
	mul.f32 	%f1499, %f1833, %f1628;
	sub.f32 	%f1629, %f337, %f1581;
	mul.f32 	%f1500, %f1833, %f1629;
	sub.f32 	%f1630, %f338, %f1581;
	mul.f32 	%f1501, %f1833, %f1630;
	sub.f32 	%f1631, %f339, %f1581;
	mul.f32 	%f1502, %f1833, %f1631;
	sub.f32 	%f1632, %f340, %f1581;
	mul.f32 	%f1503, %f1833, %f1632;
	sub.f32 	%f1633, %f341, %f1581;
	mul.f32 	%f1504, %f1833, %f1633;
	sub.f32 	%f1634, %f342, %f1581;
	mul.f32 	%f1505, %f1833, %f1634;
	sub.f32 	%f1635, %f343, %f1581;
	mul.f32 	%f1506, %f1833, %f1635;
	sub.f32 	%f1636, %f344, %f1581;
	mul.f32 	%f1507, %f1833, %f1636;
	sub.f32 	%f1637, %f345, %f1581;
	mul.f32 	%f1508, %f1833, %f1637;
	sub.f32 	%f1638, %f346, %f1581;
	mul.f32 	%f1509, %f1833, %f1638;
	sub.f32 	%f1639, %f347, %f1581;
	mul.f32 	%f1510, %f1833, %f1639;
	sub.f32 	%f1640, %f348, %f1581;
	mul.f32 	%f1511, %f1833, %f1640;
	sub.f32 	%f1641, %f349, %f1581;
	mul.f32 	%f1512, %f1833, %f1641;
	sub.f32 	%f1642, %f350, %f1581;
	mul.f32 	%f1513, %f1833, %f1642;
	sub.f32 	%f1643, %f351, %f1581;
	mul.f32 	%f1514, %f1833, %f1643;
	sub.f32 	%f1644, %f352, %f1581;
	mul.f32 	%f1515, %f1833, %f1644;
	sub.f32 	%f1645, %f353, %f1581;
	mul.f32 	%f1516, %f1833, %f1645;
	sub.f32 	%f1646, %f354, %f1581;
	mul.f32 	%f1517, %f1833, %f1646;
	sub.f32 	%f1647, %f355, %f1581;
	mul.f32 	%f1518, %f1833, %f1647;
	sub.f32 	%f1648, %f356, %f1581;
	mul.f32 	%f1519, %f1833, %f1648;
	sub.f32 	%f1649, %f357, %f1581;
	mul.f32 	%f1520, %f1833, %f1649;
	sub.f32 	%f1650, %f358, %f1581;
	mul.f32 	%f1521, %f1833, %f1650;
	sub.f32 	%f1651, %f359, %f1581;
	mul.f32 	%f1522, %f1833, %f1651;
	sub.f32 	%f1652, %f360, %f1581;
	mul.f32 	%f1523, %f1833, %f1652;
	sub.f32 	%f1653, %f361, %f1581;
	mul.f32 	%f1524, %f1833, %f1653;
	sub.f32 	%f1654, %f362, %f1581;
	mul.f32 	%f1525, %f1833, %f1654;
	sub.f32 	%f1655, %f363, %f1581;
	mul.f32 	%f1526, %f1833, %f1655;
	sub.f32 	%f1656, %f364, %f1581;
	mul.f32 	%f1527, %f1833, %f1656;
	sub.f32 	%f1657, %f365, %f1581;
	mul.f32 	%f1528, %f1833, %f1657;
	sub.f32 	%f1658, %f366, %f1581;
	mul.f32 	%f1529, %f1833, %f1658;
	sub.f32 	%f1659, %f367, %f1581;
	mul.f32 	%f1530, %f1833, %f1659;
	sub.f32 	%f1660, %f368, %f1581;
	mul.f32 	%f1531, %f1833, %f1660;
	sub.f32 	%f1661, %f369, %f1581;
	mul.f32 	%f1532, %f1833, %f1661;
	sub.f32 	%f1662, %f370, %f1581;
	mul.f32 	%f1533, %f1833, %f1662;
	sub.f32 	%f1663, %f371, %f1581;
	mul.f32 	%f1534, %f1833, %f1663;
	sub.f32 	%f1664, %f372, %f1581;
	mul.f32 	%f1535, %f1833, %f1664;
	sub.f32 	%f1665, %f373, %f1581;
	mul.f32 	%f1536, %f1833, %f1665;
	sub.f32 	%f1666, %f374, %f1581;
	mul.f32 	%f1537, %f1833, %f1666;
	sub.f32 	%f1667, %f375, %f1581;
	mul.f32 	%f1538, %f1833, %f1667;
	sub.f32 	%f1668, %f376, %f1581;
	mul.f32 	%f1539, %f1833, %f1668;
	sub.f32 	%f1669, %f377, %f1581;
	mul.f32 	%f1540, %f1833, %f1669;
	sub.f32 	%f1670, %f378, %f1581;
	mul.f32 	%f1541, %f1833, %f1670;
	sub.f32 	%f1671, %f379, %f1581;
	mul.f32 	%f1542, %f1833, %f1671;
	sub.f32 	%f1672, %f380, %f1581;
	mul.f32 	%f1543, %f1833, %f1672;
	sub.f32 	%f1673, %f381, %f1581;
	mul.f32 	%f1544, %f1833, %f1673;
	sub.f32 	%f1674, %f382, %f1581;
	mul.f32 	%f1545, %f1833, %f1674;
	sub.f32 	%f1675, %f383, %f1581;
	mul.f32 	%f1546, %f1833, %f1675;
	sub.f32 	%f1676, %f384, %f1581;
	mul.f32 	%f1547, %f1833, %f1676;
	sub.f32 	%f1677, %f385, %f1581;
	mul.f32 	%f1548, %f1833, %f1677;
	sub.f32 	%f1678, %f386, %f1581;
	mul.f32 	%f1549, %f1833, %f1678;
	sub.f32 	%f1679, %f387, %f1581;
	mul.f32 	%f1550, %f1833, %f1679;
	sub.f32 	%f1680, %f388, %f1581;
	mul.f32 	%f1551, %f1833, %f1680;
	sub.f32 	%f1681, %f389, %f1581;
	mul.f32 	%f1552, %f1833, %f1681;
	sub.f32 	%f1682, %f390, %f1581;
	mul.f32 	%f1553, %f1833, %f1682;
	sub.f32 	%f1683, %f391, %f1581;
	mul.f32 	%f1554, %f1833, %f1683;
	sub.f32 	%f1684, %f392, %f1581;
	mul.f32 	%f1555, %f1833, %f1684;
	sub.f32 	%f1685, %f393, %f1581;
	mul.f32 	%f1556, %f1833, %f1685;
	sub.f32 	%f1686, %f394, %f1581;
	mul.f32 	%f1557, %f1833, %f1686;
	sub.f32 	%f1687, %f395, %f1581;
	mul.f32 	%f1558, %f1833, %f1687;
	sub.f32 	%f1688, %f396, %f1581;
	mul.f32 	%f1559, %f1833, %f1688;
	sub.f32 	%f1689, %f397, %f1581;
	mul.f32 	%f1560, %f1833, %f1689;
	sub.f32 	%f1690, %f398, %f1581;
	mul.f32 	%f1561, %f1833, %f1690;
	sub.f32 	%f1691, %f399, %f1581;
	mul.f32 	%f1562, %f1833, %f1691;
	sub.f32 	%f1692, %f400, %f1581;
	mul.f32 	%f1563, %f1833, %f1692;
	sub.f32 	%f1693, %f401, %f1581;
	mul.f32 	%f1564, %f1833, %f1693;
	sub.f32 	%f1694, %f402, %f1581;
	mul.f32 	%f1565, %f1833, %f1694;
	sub.f32 	%f1695, %f403, %f1581;
	mul.f32 	%f1566, %f1833, %f1695;
	sub.f32 	%f1696, %f404, %f1581;
	mul.f32 	%f1567, %f1833, %f1696;
	sub.f32 	%f1697, %f405, %f1581;
	mul.f32 	%f1568, %f1833, %f1697;
	sub.f32 	%f1698, %f406, %f1581;
	mul.f32 	%f1569, %f1833, %f1698;
	sub.f32 	%f1699, %f407, %f1581;
	mul.f32 	%f1570, %f1833, %f1699;
	sub.f32 	%f1700, %f408, %f1581;
	mul.f32 	%f1571, %f1833, %f1700;
	sub.f32 	%f1701, %f409, %f1581;
	mul.f32 	%f1572, %f1833, %f1701;
	sub.f32 	%f1702, %f410, %f1581;
	mul.f32 	%f1573, %f1833, %f1702;
	sub.f32 	%f1703, %f411, %f1581;
	mul.f32 	%f1574, %f1833, %f1703;
	sub.f32 	%f1704, %f412, %f1581;
	mul.f32 	%f1575, %f1833, %f1704;
	sub.f32 	%f1705, %f413, %f1581;
	mul.f32 	%f1576, %f1833, %f1705;
	sub.f32 	%f1706, %f414, %f1581;
	mul.f32 	%f1577, %f1833, %f1706;
	sub.f32 	%f1707, %f415, %f1581;
	mul.f32 	%f1578, %f1833, %f1707;
	sub.f32 	%f1708, %f416, %f1581;
	mul.f32 	%f1579, %f1833, %f1708;
	sub.f32 	%f1709, %f417, %f1581;
	mul.f32 	%f1580, %f1833, %f1709;
	sub.f32 	%f1710, %f1781, %f1581;
	mul.f32 	%f258, %f1833, %f1710;
	sub.f32 	%f1711, %f1780, %f1581;
	mul.f32 	%f259, %f1833, %f1711;
	sub.f32 	%f1712, %f1779, %f1581;
	mul.f32 	%f260, %f1833, %f1712;
	sub.f32 	%f1713, %f1778, %f1581;
	mul.f32 	%f261, %f1833, %f1713;
	sub.f32 	%f1714, %f1777, %f1581;
	mul.f32 	%f262, %f1833, %f1714;
	sub.f32 	%f1715, %f1776, %f1581;
	mul.f32 	%f263, %f1833, %f1715;
	sub.f32 	%f1716, %f1775, %f1581;
	mul.f32 	%f264, %f1833, %f1716;
	sub.f32 	%f1717, %f1774, %f1581;
	mul.f32 	%f265, %f1833, %f1717;
	sub.f32 	%f1718, %f1792, %f1581;
	mul.f32 	%f266, %f1833, %f1718;
	sub.f32 	%f1719, %f1791, %f1581;
	mul.f32 	%f267, %f1833, %f1719;
	sub.f32 	%f1720, %f1790, %f1581;
	mul.f32 	%f268, %f1833, %f1720;
	sub.f32 	%f1721, %f1789, %f1581;
	mul.f32 	%f269, %f1833, %f1721;
	sub.f32 	%f1722, %f1788, %f1581;
	mul.f32 	%f270, %f1833, %f1722;
	sub.f32 	%f1723, %f1787, %f1581;
	mul.f32 	%f271, %f1833, %f1723;
	sub.f32 	%f1724, %f1786, %f1581;
	mul.f32 	%f272, %f1833, %f1724;
	sub.f32 	%f1725, %f1785, %f1581;
	mul.f32 	%f273, %f1833, %f1725;
	sub.f32 	%f1726, %f1803, %f1581;
	mul.f32 	%f274, %f1833, %f1726;
	sub.f32 	%f1727, %f1802, %f1581;
	mul.f32 	%f275, %f1833, %f1727;
	sub.f32 	%f1728, %f1801, %f1581;
	mul.f32 	%f276, %f1833, %f1728;
	sub.f32 	%f1729, %f1800, %f1581;
	mul.f32 	%f277, %f1833, %f1729;
	sub.f32 	%f1730, %f1799, %f1581;
	mul.f32 	%f278, %f1833, %f1730;
	sub.f32 	%f1731, %f1798, %f1581;
	mul.f32 	%f279, %f1833, %f1731;
	sub.f32 	%f1732, %f1797, %f1581;
	mul.f32 	%f280, %f1833, %f1732;
	sub.f32 	%f1733, %f1796, %f1581;
	mul.f32 	%f281, %f1833, %f1733;
	sub.f32 	%f1734, %f1814, %f1581;
	mul.f32 	%f282, %f1833, %f1734;
	sub.f32 	%f1735, %f1813, %f1581;
	mul.f32 	%f283, %f1833, %f1735;
	sub.f32 	%f1736, %f1812, %f1581;
	mul.f32 	%f284, %f1833, %f1736;
	sub.f32 	%f1737, %f1811, %f1581;
	mul.f32 	%f285, %f1833, %f1737;
	sub.f32 	%f1738, %f1810, %f1581;
	mul.f32 	%f286, %f1833, %f1738;
	sub.f32 	%f1739, %f1809, %f1581;
	mul.f32 	%f287, %f1833, %f1739;
	sub.f32 	%f1740, %f1808, %f1581;
	mul.f32 	%f288, %f1833, %f1740;
	sub.f32 	%f1741, %f1807, %f1581;
	mul.f32 	%f289, %f1833, %f1741;
	cvt.s64.s32 	%rd1, %r1298;
	cvt.u64.u32 	%rd346, %r1165;
	mad.lo.s64 	%rd2, %rd11, %rd1, %rd346;
	cvta.to.global.u64 	%rd347, %rd12;
	mul.wide.u32 	%rd348, %r1165, 2;
	add.s64 	%rd3, %rd347, %rd348;
	ld.global.v2.u64 	{%rd349, %rd350}, [%rd3];
	mov.b64 	{%r734, %r741}, %rd350;
	mov.b64 	{%r720, %r727}, %rd349;
	cvta.to.global.u64 	%rd351, %rd13;
	add.s64 	%rd4, %rd351, %rd348;
	ld.global.v2.u64 	{%rd352, %rd353}, [%rd4];
	mov.b64 	{%r737, %r744}, %rd353;
	mov.b64 	{%r723, %r730}, %rd352;
	// begin inline asm
	{ cvt.rn.f16x2.f32 %r717, %f1454, %f1453; }

	// end inline asm
	// begin inline asm
	{mul.f16x2 %r718,%r717,%r720;
}
	// end inline asm
	// begin inline asm
	{add.f16x2 %r721,%r718,%r723;
}
	// end inline asm
	// begin inline asm
	{ cvt.rn.f16x2.f32 %r724, %f1456, %f1455; }

	// end inline asm
	// begin inline asm
	{mul.f16x2 %r725,%r724,%r727;
}
	// end inline asm
	// begin inline asm
	{add.f16x2 %r728,%r725,%r730;
}
	// end inline asm
	// begin inline asm
	{ cvt.rn.f16x2.f32 %r731, %f1458, %f1457; }

	// end inline asm
	// begin inline asm
	{mul.f16x2 %r732,%r731,%r734;
}
	// end inline asm
	// begin inline asm
	{add.f16x2 %r735,%r732,%r737;
}
	// end inline asm
	// begin inline asm
	{ cvt.rn.f16x2.f32 %r738, %f1460, %f1459; }

	// end inline asm
	// begin inline asm
	{mul.f16x2 %r739,%r738,%r741;
}
	// end inline asm
	// begin inline asm
	{add.f16x2 %r742,%r739,%r744;
}
	// end inline asm
	shr.s64 	%rd354, %rd2, 63;
	shr.u64 	%rd355, %rd354, 61;
	add.s64 	%rd356, %rd2, %rd355;
	cvta.to.global.u64 	%rd5, %rd10;
	shl.b64 	%rd357, %rd356, 1;
	and.b64  	%rd358, %rd357, -16;
	add.s64 	%rd359, %rd5, %rd358;
	st.global.v4.u32 	[%rd359], {%r721, %r728, %r735, %r742};
	add.s64 	%rd360, %rd2, 256;
	ld.global.v2.u64 	{%rd361, %rd362}, [%rd3+512];
	mov.b64 	{%r762, %r769}, %rd362;
	mov.b64 	{%r748, %r755}, %rd361;
	ld.global.v2.u64 	{%rd363, %rd364}, [%rd4+512];
	mov.b64 	{%r765, %r772}, %rd364;
	mov.b64 	{%r751, %r758}, %rd363;
	// begin inline asm
	{ cvt.rn.f16x2.f32 %r745, %f1462, %f1461; }

	// end inline asm
	// begin inline asm
	{mul.f16x2 %r746,%r745,%r748;
}
	// end inline asm
	// begin inline asm
	{add.f16x2 %r749,%r746,%r751;
}
	// end inline asm
	// begin inline asm
	{ cvt.rn.f16x2.f32 %r752, %f1464, %f1463; }

	// end inline asm
	// begin inline asm
	{mul.f16x2 %r753,%r752,%r755;
}
	// end inline asm
	// begin inline asm
	{add.f16x2 %r756,%r753,%r758;
}
	// end inline asm
	// begin inline asm
	{ cvt.rn.f16x2.f32 %r759, %f1466, %f1465; }

	// end inline asm
	// begin inline asm
	{mul.f16x2 %r760,%r759,%r762;
}
	// end inline asm
	// begin inline asm
	{add.f16x2 %r763,%r760,%r765;
}
	// end inline asm
	// begin inline asm
	{ cvt.rn.f16x2.f32 %r766, %f1468, %f1467; }

	// end inline asm
	// begin inline asm
	{mul.f16x2 %r767,%r766,%r769;
}
	// end inline asm
	// begin inline asm
	{add.f16x2 %r770,%r767,%r772;
}
	// end inline asm
	shr.s64 	%rd365, %rd360, 63;
	shr.u64 	%rd366, %rd365, 61;
	add.s64 	%rd367, %rd360, %rd366;
	shl.b64 	%rd368, %rd367, 1;
	and.b64  	%rd369, %rd368, -16;
	add.s64 	%rd370, %rd5, %rd369;
	st.global.v4.u32 	[%rd370], {%r749, %r756, %r763, %r770};
	add.s64 	%rd371, %rd2, 512;
	ld.global.v2.u64 	{%rd372, %rd373}, [%rd3+1024];
	mov.b64 	{%r790, %r797}, %rd373;
	mov.b64 	{%r776, %r783}, %rd372;
	ld.global.v2.u64 	{%rd374, %rd375}, [%rd4+1024];
	mov.b64 	{%r793, %r800}, %rd375;
	mov.b64 	{%r779, %r786}, %rd374;
	// begin inline asm
	{ cvt.rn.f16x2.f32 %r773, %f1470, %f1469; }

	// end inline asm
	// begin inline asm
	{mul.f16x2 %r774,%r773,%r776;
}
	// end inline asm
	// begin inline asm
	{add.f16x2 %r777,%r774,%r779;
}
	// end inline asm
	// begin inline asm
	{ cvt.rn.f16x2.f32 %r780, %f1472, %f1471; }

	// end inline asm
	// begin inline asm
	{mul.f16x2 %r781,%r780,%r783;
}
	// end inline asm
	// begin inline asm
	{add.f16x2 %r784,%r781,%r786;
}
	// end inline asm
	// begin inline asm
	{ cvt.rn.f16x2.f32 %r787, %f1474, %f1473; }

	// end inline asm
	// begin inline asm
	{mul.f16x2 %r788,%r787,%r790;
}
	// end inline asm
	// begin inline asm
	{add.f16x2 %r791,%r788,%r793;
}
	// end inline asm
	// begin inline asm
	{ cvt.rn.f16x2.f32 %r794, %f1476, %f1475; }

	// end inline asm
	// begin inline asm
	{mul.f16x2 %r795,%r794,%r797;
}
	// end inline asm
	// begin inline asm
	{add.f16x2 %r798,%r795,%r800;
}
	// end inline asm
	shr.s64 	%rd376, %rd371, 63;
	shr.u64 	%rd377, %rd376, 61;
	add.s64 	%rd378, %rd371, %rd377;
	shl.b64 	%rd379, %rd378, 1;
	and.b64  	%rd380, %rd379, -16;
	add.s64 	%rd381, %rd5, %rd380;
	st.global.v4.u32 	[%rd381], {%r777, %r784, %r791, %r798};
	add.s64 	%rd382, %rd2, 768;
	ld.global.v2.u64 	{%rd383, %rd384}, [%rd3+1536];
	mov.b64 	{%r818, %r825}, %rd384;
	mov.b64 	{%r804, %r811}, %rd383;
	ld.global.v2.u64 	{%rd385, %rd386}, [%rd4+1536];
	mov.b64 	{%r821, %r828}, %rd386;
	mov.b64 	{%r807, %r814}, %rd385;
	// begin inline asm
	{ cvt.rn.f16x2.f32 %r801, %f1478, %f1477; }

	// end inline asm
	// begin inline asm
	{mul.f16x2 %r802,%r801,%r804;
}
	// end inline asm
	// begin inline asm
	{add.f16x2 %r805,%r802,%r807;
}
	// end inline asm
	// begin inline asm
	{ cvt.rn.f16x2.f32 %r808, %f1480, %f1479; }

	// end inline asm
	// begin inline asm
	{mul.f16x2 %r809,%r808,%r811;
}
	// end inline asm
	// begin inline asm
	{add.f16x2 %r812,%r809,%r814;
}
	// end inline asm
	// begin inline asm
	{ cvt.rn.f16x2.f32 %r815, %f1482, %f1481; }

	// end inline asm
	// begin inline asm
	{mul.f16x2 %r816,%r815,%r818;
}
	// end inline asm
	// begin inline asm
	{add.f16x2 %r819,%r816,%r821;
}
	// end inline asm
	// begin inline asm
	{ cvt.rn.f16x2.f32 %r822, %f1484, %f1483; }

	// end inline asm
	// begin inline asm
	{mul.f16x2 %r823,%r822,%r825;
}
	// end inline asm
	// begin inline asm
	{add.f16x2 %r826,%r823,%r828;
}
	// end inline asm
	shr.s64 	%rd387, %rd382, 63;
	shr.u64 	%rd388, %rd387, 61;
	add.s64 	%rd389, %rd382, %rd388;
	shl.b64 	%rd390, %rd389, 1;
	and.b64  	%rd391, %rd390, -16;
	add.s64 	%rd392, %rd5, %rd391;
	st.global.v4.u32 	[%rd392], {%r805, %r812, %r819, %r826};
	add.s64 	%rd393, %rd2, 1024;
	ld.global.v2.u64 	{%rd394, %rd395}, [%rd3+2048];
	mov.b64 	{%r846, %r853}, %rd395;
	mov.b64 	{%r832, %r839}, %rd394;
	ld.global.v2.u64 	{%rd396, %rd397}, [%rd4+2048];
	mov.b64 	{%r849, %r856}, %rd397;
	mov.b64 	{%r835, %r842}, %rd396;
	// begin inline asm
	{ cvt.rn.f16x2.f32 %r829, %f1486, %f1485; }

	// end inline asm
	// begin inline asm
	{mul.f16x2 %r830,%r829,%r832;
}
	// end inline asm
	// begin inline asm
	{add.f16x2 %r833,%r830,%r835;
}
	// end inline asm
	// begin inline asm
	{ cvt.rn.f16x2.f32 %r836, %f1488, %f1487; }

	// end inline asm
	// begin inline asm
	{mul.f16x2 %r837,%r836,%r839;
}
	// end inline asm
	// begin inline asm
	{add.f16x2 %r840,%r837,%r842;
}
	// end inline asm
	// begin inline asm
	{ cvt.rn.f16x2.f32 %r843, %f1490, %f1489; }

	// end inline asm
	// begin inline asm
	{mul.f16x2 %r844,%r843,%r846;
}
	// end inline asm
	// begin inline asm
	{add.f16x2 %r847,%r844,%r849;
}
	// end inline asm
	// begin inline asm
	{ cvt.rn.f16x2.f32 %r850, %f1492, %f1491; }

	// end inline asm
	// begin inline asm
	{mul.f16x2 %r851,%r850,%r853;
}
	// end inline asm
	// begin inline asm
	{add.f16x2 %r854,%r851,%r856;
}
	// end inline asm
	shr.s64 	%rd398, %rd393, 63;
	shr.u64 	%rd399, %rd398, 61;
	add.s64 	%rd400, %rd393, %rd399;
	shl.b64 	%rd401, %rd400, 1;
	and.b64  	%rd402, %rd401, -16;
	add.s64 	%rd403, %rd5, %rd402;
	st.global.v4.u32 	[%rd403], {%r833, %r840, %r847, %r854};
	add.s64 	%rd404, %rd2, 1280;
	ld.global.v2.u64 	{%rd405, %rd406}, [%rd3+2560];
	mov.b64 	{%r874, %r881}, %rd406;
	mov.b64 	{%r860, %r867}, %rd405;
	ld.global.v2.u64 	{%rd407, %rd408}, [%rd4+2560];
	mov.b64 	{%r877, %r884}, %rd408;
	mov.b64 	{%r863, %r870}, %rd407;
	// begin inline asm
	{ cvt.rn.f16x2.f32 %r857, %f1494, %f1493; }

	// end inline asm
	// begin inline asm
	{mul.f16x2 %r858,%r857,%r860;
}
	// end inline asm
	// begin inline asm
	{add.f16x2 %r861,%r858,%r863;
}
	// end inline asm
	// begin inline asm
	{ cvt.rn.f16x2.f32 %r864, %f1496, %f1495; }

	// end inline asm
	// begin inline asm
	{mul.f16x2 %r865,%r864,%r867;
}
	// end inline asm
	// begin inline asm
	{add.f16x2 %r868,%r865,%r870;
}
	// end inline asm
	// begin inline asm
	{ cvt.rn.f16x2.f32 %r871, %f1498, %f1497; }

	// end inline asm
	// begin inline asm
	{mul.f16x2 %r872,%r871,%r874;
}
	// end inline asm
	// begin inline asm
	{add.f16x2 %r875,%r872,%r877;
}
	// end inline asm
	// begin inline asm
	{ cvt.rn.f16x2.f32 %r878, %f1500, %f1499; }

	// end inline asm
	// begin inline asm
	{mul.f16x2 %r879,%r878,%r881;
}
	// end inline asm
	// begin inline asm
	{add.f16x2 %r882,%r879,%r884;
}
	// end inline asm
	shr.s64 	%rd409, %rd404, 63;
	shr.u64 	%rd410, %rd409, 61;
	add.s64 	%rd411, %rd404, %rd410;
	shl.b64 	%rd412, %rd411, 1;
	and.b64  	%rd413, %rd412, -16;
	add.s64 	%rd414, %rd5, %rd413;
	st.global.v4.u32 	[%rd414], {%r861, %r868, %r875, %r882};
	add.s64 	%rd415, %rd2, 1536;
	ld.global.v2.u64 	{%rd416, %rd417}, [%rd3+3072];
	mov.b64 	{%r902, %r909}, %rd417;
	mov.b64 	{%r888, %r895}, %rd416;
	ld.global.v2.u64 	{%rd418, %rd419}, [%rd4+3072];
	mov.b64 	{%r905, %r912}, %rd419;
	mov.b64 	{%r891, %r898}, %rd418;
	// begin inline asm
	{ cvt.rn.f16x2.f32 %r885, %f1502, %f1501; }

	// end inline asm
	// begin inline asm
	{mul.f16x2 %r886,%r885,%r888;
}
	// end inline asm
	// begin inline asm
	{add.f16x2 %r889,%r886,%r891;
}
	// end inline asm
	// begin inline asm
	{ cvt.rn.f16x2.f32 %r892, %f1504, %f1503; }

	// end inline asm
	// begin inline asm
	{mul.f16x2 %r893,%r892,%r895;
}
	// end inline asm
	// begin inline asm
	{add.f16x2 %r896,%r893,%r898;
}
	// end inline asm
	// begin inline asm
	{ cvt.rn.f16x2.f32 %r899, %f1506, %f1505; }

	// end inline asm
	// begin inline asm
	{mul.f16x2 %r900,%r899,%r902;
}
	// end inline asm
	// begin inline asm
	{add.f16x2 %r903,%r900,%r905;
}
	// end inline asm
	// begin inline asm
	{ cvt.rn.f16x2.f32 %r906, %f1508, %f1507; }

	// end inline asm
	// begin inline asm
	{mul.f16x2 %r907,%r906,%r909;
}
	// end inline asm
	// begin inline asm
	{add.f16x2 %r910,%r907,%r912;
}
	// end inline asm
	shr.s64 	%rd420, %rd415, 63;
	shr.u64 	%rd421, %rd420, 61;
	add.s64 	%rd422, %rd415, %rd421;
	shl.b64 	%rd423, %rd422, 1;
	and.b64  	%rd424, %rd423, -16;
	add.s64 	%rd425, %rd5, %rd424;
	st.global.v4.u32 	[%rd425], {%r889, %r896, %r903, %r910};
	add.s64 	%rd426, %rd2, 1792;
	ld.global.v2.u64 	{%rd427, %rd428}, [%rd3+3584];
	mov.b64 	{%r930, %r937}, %rd428;
	mov.b64 	{%r916, %r923}, %rd427;
	ld.global.v2.u64 	{%rd429, %rd430}, [%rd4+3584];
	mov.b64 	{%r933, %r940}, %rd430;
	mov.b64 	{%r919, %r926}, %rd429;
	// begin inline asm
	{ cvt.rn.f16x2.f32 %r913, %f1510, %f1509; }

	// end inline asm
	// begin inline asm
	{mul.f16x2 %r914,%r913,%r916;
}
	// end inline asm
	// begin inline asm
	{add.f16x2 %r917,%r914,%r919;
}
	// end inline asm
	// begin inline asm
	{ cvt.rn.f16x2.f32 %r920, %f1512, %f1511; }

	// end inline asm
	// begin inline asm
	{mul.f16x2 %r921,%r920,%r923;
}
	// end inline asm
	// begin inline asm
	{add.f16x2 %r924,%r921,%r926;
}
	// end inline asm
	// begin inline asm
	{ cvt.rn.f16x2.f32 %r927, %f1514, %f1513; }

	// end inline asm
	// begin inline asm
	{mul.f16x2 %r928,%r927,%r930;
}
	// end inline asm
	// begin inline asm
	{add.f16x2 %r931,%r928,%r933;
}
	// end inline asm
	// begin inline asm
	{ cvt.rn.f16x2.f32 %r934, %f1516, %f1515; }

	// end inline asm
	// begin inline asm
	{mul.f16x2 %r935,%r934,%r937;
}
	// end inline asm
	// begin inline asm
	{add.f16x2 %r938,%r935,%r940;
}
	// end inline asm
	shr.s64 	%rd431, %rd426, 63;
	shr.u64 	%rd432, %rd431, 61;
	add.s64 	%rd433, %rd426, %rd432;
	shl.b64 	%rd434, %rd433, 1;
	and.b64  	%rd435, %rd434, -16;
	add.s64 	%rd436, %rd5, %rd435;
	st.global.v4.u32 	[%rd436], {%r917, %r924, %r931, %r938};
	add.s64 	%rd437, %rd2, 2048;
	ld.global.v2.u64 	{%rd438, %rd439}, [%rd3+4096];
	mov.b64 	{%r958, %r965}, %rd439;
	mov.b64 	{%r944, %r951}, %rd438;
	ld.global.v2.u64 	{%rd440, %rd441}, [%rd4+4096];
	mov.b64 	{%r961, %r968}, %rd441;
	mov.b64 	{%r947, %r954}, %rd440;
	// begin inline asm
	{ cvt.rn.f16x2.f32 %r941, %f1518, %f1517; }

	// end inline asm
	// begin inline asm
	{mul.f16x2 %r942,%r941,%r944;
}
	// end inline asm
	// begin inline asm
	{add.f16x2 %r945,%r942,%r947;
}
	// end inline asm
	// begin inline asm
	{ cvt.rn.f16x2.f32 %r948, %f1520, %f1519; }

	// end inline asm
	// begin inline asm
	{mul.f16x2 %r949,%r948,%r951;
}
	// end inline asm
	// begin inline asm
	{add.f16x2 %r952,%r949,%r954;
}
	// end inline asm
	// begin inline asm
	{ cvt.rn.f16x2.f32 %r955, %f1522, %f1521; }

	// end inline asm
	// begin inline asm
	{mul.f16x2 %r956,%r955,%r958;
}
	// end inline asm
	// begin inline asm
	{add.f16x2 %r959,%r956,%r961;
}
	// end inline asm
	// begin inline asm
	{ cvt.rn.f16x2.f32 %r962, %f1524, %f1523; }

	// end inline asm
	// begin inline asm
	{mul.f16x2 %r963,%r962,%r965;
}
	// end inline asm
	// begin inline asm
	{add.f16x2 %r966,%r963,%r968;
}
	// end inline asm
	shr.s64 	%rd442, %rd437, 63;
	shr.u64 	%rd443, %rd442, 61;
	add.s64 	%rd444, %rd437, %rd443;
	shl.b64 	%rd445, %rd444, 1;
	and.b64  	%rd446, %rd445, -16;
	add.s64 	%rd447, %rd5, %rd446;
	st.global.v4.u32 	[%rd447], {%r945, %r952, %r959, %r966};
	add.s64 	%rd448, %rd2, 2304;
	ld.global.v2.u64 	{%rd449, %rd450}, [%rd3+4608];
	mov.b64 	{%r986, %r993}, %rd450;
	mov.b64 	{%r972, %r979}, %rd449;
	ld.global.v2.u64 	{%rd451, %rd452}, [%rd4+4608];
	mov.b64 	{%r989, %r996}, %rd452;
	mov.b64 	{%r975, %r982}, %rd451;
	// begin inline asm
	{ cvt.rn.f16x2.f32 %r969, %f1526, %f1525; }

	// end inline asm
	// begin inline asm
	{mul.f16x2 %r970,%r969,%r972;
}
	// end inline asm
	// begin inline asm
	{add.f16x2 %r973,%r970,%r975;
}
	// end inline asm
	// begin inline asm
	{ cvt.rn.f16x2.f32 %r976, %f1528, %f1527; }

	// end inline asm
	// begin inline asm
	{mul.f16x2 %r977,%r976,%r979;
}
	// end inline asm
	// begin inline asm
	{add.f16x2 %r980,%r977,%r982;
}
	// end inline asm
	// begin inline asm
	{ cvt.rn.f16x2.f32 %r983, %f1530, %f1529; }

	// end inline asm
	// begin inline asm
	{mul.f16x2 %r984,%r983,%r986;
}
	// end inline asm
	// begin inline asm
	{add.f16x2 %r987,%r984,%r989;
}
	// end inline asm
	// begin inline asm
	{ cvt.rn.f16x2.f32 %r990, %f1532, %f1531; }

	// end inline asm
	// begin inline asm
	{mul.f16x2 %r991,%r990,%r993;
}
	// end inline asm
	// begin inline asm
	{add.f16x2 %r994,%r991,%r996;
}
	// end inline asm
	shr.s64 	%rd453, %rd448, 63;
	shr.u64 	%rd454, %rd453, 61;
	add.s64 	%rd455, %rd448, %rd454;
	shl.b64 	%rd456, %rd455, 1;
	and.b64  	%rd457, %rd456, -16;
	add.s64 	%rd458, %rd5, %rd457;
	st.global.v4.u32 	[%rd458], {%r973, %r980, %r987, %r994};
	add.s64 	%rd459, %rd2, 2560;
	ld.global.v2.u64 	{%rd460, %rd461}, [%rd3+5120];
	mov.b64 	{%r1014, %r1021}, %rd461;
	mov.b64 	{%r1000, %r1007}, %rd460;
	ld.global.v2.u64 	{%rd462, %rd463}, [%rd4+5120];
	mov.b64 	{%r1017, %r1024}, %rd463;
	mov.b64 	{%r1003, %r1010}, %rd462;
	// begin inline asm
	{ cvt.rn.f16x2.f32 %r997, %f1534, %f1533; }

	// end inline asm
	// begin inline asm
	{mul.f16x2 %r998,%r997,%r1000;
}
	// end inline asm
	// begin inline asm
	{add.f16x2 %r1001,%r998,%r1003;
}
	// end inline asm
	// begin inline asm
	{ cvt.rn.f16x2.f32 %r1004, %f1536, %f1535; }

	// end inline asm
	// begin inline asm
	{mul.f16x2 %r1005,%r1004,%r1007;
}
	// end inline asm
	// begin inline asm
	{add.f16x2 %r1008,%r1005,%r1010;
}
	// end inline asm
	// begin inline asm
	{ cvt.rn.f16x2.f32 %r1011, %f1538, %f1537; }

	// end inline asm
	// begin inline asm
	{mul.f16x2 %r1012,%r1011,%r1014;
}
	// end inline asm
	// begin inline asm
	{add.f16x2 %r1015,%r1012,%r1017;
}
	// end inline asm
	// begin inline asm
	{ cvt.rn.f16x2.f32 %r1018, %f1540, %f1539; }

	// end inline asm
	// begin inline asm
	{mul.f16x2 %r1019,%r1018,%r1021;
}
	// end inline asm
	// begin inline asm
	{add.f16x2 %r1022,%r1019,%r1024;
}
	// end inline asm
	shr.s64 	%rd464, %rd459, 63;
	shr.u64 	%rd465, %rd464, 61;
	add.s64 	%rd466, %rd459, %rd465;
	shl.b64 	%rd467, %rd466, 1;
	and.b64  	%rd468, %rd467, -16;
	add.s64 	%rd469, %rd5, %rd468;
	st.global.v4.u32 	[%rd469], {%r1001, %r1008, %r1015, %r1022};
	add.s64 	%rd470, %rd2, 2816;
	ld.global.v2.u64 	{%rd471, %rd472}, [%rd3+5632];
	mov.b64 	{%r1042, %r1049}, %rd472;
	mov.b64 	{%r1028, %r1035}, %rd471;
	ld.global.v2.u64 	{%rd473, %rd474}, [%rd4+5632];
	mov.b64 	{%r1045, %r1052}, %rd474;
	mov.b64 	{%r1031, %r1038}, %rd473;
	// begin inline asm
	{ cvt.rn.f16x2.f32 %r1025, %f1542, %f1541; }

	// end inline asm
	// begin inline asm
	{mul.f16x2 %r1026,%r1025,%r1028;
}
	// end inline asm
	// begin inline asm
	{add.f16x2 %r1029,%r1026,%r1031;
}
	// end inline asm
	// begin inline asm
	{ cvt.rn.f16x2.f32 %r1032, %f1544, %f1543; }

	// end inline asm
	// begin inline asm
	{mul.f16x2 %r1033,%r1032,%r1035;
}
	// end inline asm
	// begin inline asm
	{add.f16x2 %r1036,%r1033,%r1038;
}
	// end inline asm
	// begin inline asm
	{ cvt.rn.f16x2.f32 %r1039, %f1546, %f1545; }

	// end inline asm
	// begin inline asm
	{mul.f16x2 %r1040,%r1039,%r1042;
}
	// end inline asm
	// begin inline asm
	{add.f16x2 %r1043,%r1040,%r1045;
}
	// end inline asm
	// begin inline asm
	{ cvt.rn.f16x2.f32 %r1046, %f1548, %f1547; }

	// end inline asm
	// begin inline asm
	{mul.f16x2 %r1047,%r1046,%r1049;
}
	// end inline asm
	// begin inline asm
	{add.f16x2 %r1050,%r1047,%r1052;
}
	// end inline asm
	shr.s64 	%rd475, %rd470, 63;
	shr.u64 	%rd476, %rd475, 61;
	add.s64 	%rd477, %rd470, %rd476;
	shl.b64 	%rd478, %rd477, 1;
	and.b64  	%rd479, %rd478, -16;
	add.s64 	%rd480, %rd5, %rd479;
	st.global.v4.u32 	[%rd480], {%r1029, %r1036, %r1043, %r1050};
	add.s64 	%rd481, %rd2, 3072;
	ld.global.v2.u64 	{%rd482, %rd483}, [%rd3+6144];
	mov.b64 	{%r1070, %r1077}, %rd483;
	mov.b64 	{%r1056, %r1063}, %rd482;
	ld.global.v2.u64 	{%rd484, %rd485}, [%rd4+6144];
	mov.b64 	{%r1073, %r1080}, %rd485;
	mov.b64 	{%r1059, %r1066}, %rd484;
	// begin inline asm
	{ cvt.rn.f16x2.f32 %r1053, %f1550, %f1549; }

	// end inline asm
	// begin inline asm
	{mul.f16x2 %r1054,%r1053,%r1056;
}
	// end inline asm
	// begin inline asm
	{add.f16x2 %r1057,%r1054,%r1059;
}
	// end inline asm
	// begin inline asm
	{ cvt.rn.f16x2.f32 %r1060, %f1552, %f1551; }

	// end inline asm
	// begin inline asm
	{mul.f16x2 %r1061,%r1060,%r1063;
}
	// end inline asm
	// begin inline asm
	{add.f16x2 %r1064,%r1061,%r1066;
}
	// end inline asm
	// begin inline asm
	{ cvt.rn.f16x2.f32 %r1067, %f1554, %f1553; }

	// end inline asm
	// begin inline asm
	{mul.f16x2 %r1068,%r1067,%r1070;
}
	// end inline asm
	// begin inline asm
	{add.f16x2 %r1071,%r1068,%r1073;
}
	// end inline asm
	// begin inline asm
	{ cvt.rn.f16x2.f32 %r1074, %f1556, %f1555; }

	// end inline asm
	// begin inline asm
	{mul.f16x2 %r1075,%r1074,%r1077;
}
	// end inline asm
	// begin inline asm
	{add.f16x2 %r1078,%r1075,%r1080;
}
	// end inline asm
	shr.s64 	%rd486, %rd481, 63;
	shr.u64 	%rd487, %rd486, 61;
	add.s64 	%rd488, %rd481, %rd487;
	shl.b64 	%rd489, %rd488, 1;
	and.b64  	%rd490, %rd489, -16;
	add.s64 	%rd491, %rd5, %rd490;
	st.global.v4.u32 	[%rd491], {%r1057, %r1064, %r1071, %r1078};
	add.s64 	%rd492, %rd2, 3328;
	ld.global.v2.u64 	{%rd493, %rd494}, [%rd3+6656];
	mov.b64 	{%r1098, %r1105}, %rd494;
	mov.b64 	{%r1084, %r1091}, %rd493;
	ld.global.v2.u64 	{%rd495, %rd496}, [%rd4+6656];
	mov.b64 	{%r1101, %r1108}, %rd496;
	mov.b64 	{%r1087, %r1094}, %rd495;
	// begin inline asm
	{ cvt.rn.f16x2.f32 %r1081, %f1558, %f1557; }

	// end inline asm
	// begin inline asm
	{mul.f16x2 %r1082,%r1081,%r1084;
}
	// end inline asm
	// begin inline asm
	{add.f16x2 %r1085,%r1082,%r1087;
}
	// end inline asm
	// begin inline asm
	{ cvt.rn.f16x2.f32 %r1088, %f1560, %f1559; }

	// end inline asm
	// begin inline asm
	{mul.f16x2 %r1089,%r1088,%r1091;
}
	// end inline asm
	// begin inline asm
	{add.f16x2 %r1092,%r1089,%r1094;
}
	// end inline asm
	// begin inline asm
	{ cvt.rn.f16x2.f32 %r1095, %f1562, %f1561; }

	// end inline asm
	// begin inline asm
	{mul.f16x2 %r1096,%r1095,%r1098;
}
	// end inline asm
	// begin inline asm
	{add.f16x2 %r1099,%r1096,%r1101;
}
	// end inline asm
	// begin inline asm
	{ cvt.rn.f16x2.f32 %r1102, %f1564, %f1563; }

	// end inline asm
	// begin inline asm
	{mul.f16x2 %r1103,%r1102,%r1105;
}
	// end inline asm
	// begin inline asm
	{add.f16x2 %r1106,%r1103,%r1108;
}
	// end inline asm
	shr.s64 	%rd497, %rd492, 63;
	shr.u64 	%rd498, %rd497, 61;
	add.s64 	%rd499, %rd492, %rd498;
	shl.b64 	%rd500, %rd499, 1;
	and.b64  	%rd501, %rd500, -16;
	add.s64 	%rd502, %rd5, %rd501;
	st.global.v4.u32 	[%rd502], {%r1085, %r1092, %r1099, %r1106};
	add.s64 	%rd503, %rd2, 3584;
	ld.global.v2.u64 	{%rd504, %rd505}, [%rd3+7168];
	mov.b64 	{%r1126, %r1133}, %rd505;
	mov.b64 	{%r1112, %r1119}, %rd504;
	ld.global.v2.u64 	{%rd506, %rd507}, [%rd4+7168];
	mov.b64 	{%r1129, %r1136}, %rd507;
	mov.b64 	{%r1115, %r1122}, %rd506;
	// begin inline asm
	{ cvt.rn.f16x2.f32 %r1109, %f1566, %f1565; }

	// end inline asm
	// begin inline asm
	{mul.f16x2 %r1110,%r1109,%r1112;
}
	// end inline asm
	// begin inline asm
	{add.f16x2 %r1113,%r1110,%r1115;
}
	// end inline asm
	// begin inline asm
	{ cvt.rn.f16x2.f32 %r1116, %f1568, %f1567; }

	// end inline asm
	// begin inline asm
	{mul.f16x2 %r1117,%r1116,%r1119;
}
	// end inline asm
	// begin inline asm
	{add.f16x2 %r1120,%r1117,%r1122;
}
	// end inline asm
	// begin inline asm
	{ cvt.rn.f16x2.f32 %r1123, %f1570, %f1569; }

	// end inline asm
	// begin inline asm
	{mul.f16x2 %r1124,%r1123,%r1126;
}
	// end inline asm
	// begin inline asm
	{add.f16x2 %r1127,%r1124,%r1129;
}
	// end inline asm
	// begin inline asm
	{ cvt.rn.f16x2.f32 %r1130, %f1572, %f1571; }

	// end inline asm
	// begin inline asm
	{mul.f16x2 %r1131,%r1130,%r1133;
}
	// end inline asm
	// begin inline asm
	{add.f16x2 %r1134,%r1131,%r1136;
}
	// end inline asm
	shr.s64 	%rd508, %rd503, 63;
	shr.u64 	%rd509, %rd508, 61;
	add.s64 	%rd510, %rd503, %rd509;
	shl.b64 	%rd511, %rd510, 1;
	and.b64  	%rd512, %rd511, -16;
	add.s64 	%rd513, %rd5, %rd512;
	st.global.v4.u32 	[%rd513], {%r1113, %r1120, %r1127, %r1134};
	add.s64 	%rd514, %rd2, 3840;
	ld.global.v2.u64 	{%rd515, %rd516}, [%rd3+7680];
	mov.b64 	{%r1154, %r1161}, %rd516;
	mov.b64 	{%r1140, %r1147}, %rd515;
	ld.global.v2.u64 	{%rd517, %rd518}, [%rd4+7680];
	mov.b64 	{%r1157, %r1164}, %rd518;
	mov.b64 	{%r1143, %r1150}, %rd517;
	// begin inline asm
	{ cvt.rn.f16x2.f32 %r1137, %f1574, %f1573; }

	// end inline asm
	// begin inline asm
	{mul.f16x2 %r1138,%r1137,%r1140;
}
	// end inline asm
	// begin inline asm
	{add.f16x2 %r1141,%r1138,%r1143;
}
	// end inline asm
	// begin inline asm
	{ cvt.rn.f16x2.f32 %r1144, %f1576, %f1575; }

	// end inline asm
	// begin inline asm
	{mul.f16x2 %r1145,%r1144,%r1147;
}
	// end inline asm
	// begin inline asm
	{add.f16x2 %r1148,%r1145,%r1150;
}
	// end inline asm
	// begin inline asm
	{ cvt.rn.f16x2.f32 %r1151, %f1578, %f1577; }

	// end inline asm
	// begin inline asm
	{mul.f16x2 %r1152,%r1151,%r1154;
}
	// end inline asm
	// begin inline asm
	{add.f16x2 %r1155,%r1152,%r1157;
}
	// end inline asm
	// begin inline asm
	{ cvt.rn.f16x2.f32 %r1158, %f1580, %f1579; }

	// end inline asm
	// begin inline asm
	{mul.f16x2 %r1159,%r1158,%r1161;
}
	// end inline asm
	// begin inline asm
	{add.f16x2 %r1162,%r1159,%r1164;
}
	// end inline asm
	shr.s64 	%rd519, %rd514, 63;
	shr.u64 	%rd520, %rd519, 61;
	add.s64 	%rd521, %rd514, %rd520;
	shl.b64 	%rd522, %rd521, 1;
	and.b64  	%rd523, %rd522, -16;
	add.s64 	%rd524, %rd5, %rd523;
	st.global.v4.u32 	[%rd524], {%r1141, %r1148, %r1155, %r1162};
	@%p34 bra 	$L__BB29_29;
	add.s64 	%rd525, %rd2, 4096;
	ld.global.v2.u64 	{%rd526, %rd527}, [%rd3+8192];
	mov.b64 	{%r1184, %r1191}, %rd527;
	mov.b64 	{%r1170, %r1177}, %rd526;
	ld.global.v2.u64 	{%rd528, %rd529}, [%rd4+8192];
	mov.b64 	{%r1187, %r1194}, %rd529;
	mov.b64 	{%r1173, %r1180}, %rd528;
	// begin inline asm
	{ cvt.rn.f16x2.f32 %r1167, %f259, %f258; }

	// end inline asm
	// begin inline asm
	{mul.f16x2 %r1168,%r1167,%r1170;
}
	// end inline asm
	// begin inline asm
	{add.f16x2 %r1171,%r1168,%r1173;
}
	// end inline asm
	// begin inline asm
	{ cvt.rn.f16x2.f32 %r1174, %f261, %f260; }

	// end inline asm
	// begin inline asm
	{mul.f16x2 %r1175,%r1174,%r1177;
}
	// end inline asm
	// begin inline asm
	{add.f16x2 %r1178,%r1175,%r1180;
}
	// end inline asm
	// begin inline asm
	{ cvt.rn.f16x2.f32 %r1181, %f263, %f262; }

	// end inline asm
	// begin inline asm
	{mul.f16x2 %r1182,%r1181,%r1184;
}
	// end inline asm
	// begin inline asm
	{add.f16x2 %r1185,%r1182,%r1187;
}
	// end inline asm
	// begin inline asm
	{ cvt.rn.f16x2.f32 %r1188, %f265, %f264; }

	// end inline asm
	// begin inline asm
	{mul.f16x2 %r1189,%r1188,%r1191;
}
	// end inline asm
	// begin inline asm
	{add.f16x2 %r1192,%r1189,%r1194;
}
	// end inline asm
	shr.s64 	%rd530, %rd525, 63;
	shr.u64 	%rd531, %rd530, 61;
	add.s64 	%rd532, %rd525, %rd531;
	shl.b64 	%rd533, %rd532, 1;
	and.b64  	%rd534, %rd533, -16;
	add.s64 	%rd535, %rd5, %rd534;
	st.global.v4.u32 	[%rd535], {%r1171, %r1178, %r1185, %r1192};
$L__BB29_29:
	ld.param.u32 	%r1295, [_Z17LayerNormWarpImplI19BiasAddResidualLoadI6__halffE11AffineStoreIfS1_EfLi8ELi160ELi128ELi32ELi1ELb1EEvT_T0_iidPT1_S8__param_3];
	add.s32 	%r1196, %r1165, 4352;
	setp.ge.s32 	%p35, %r1196, %r1295;
	@%p35 bra 	$L__BB29_31;
	add.s64 	%rd536, %rd2, 4352;
	ld.global.v2.u64 	{%rd537, %rd538}, [%rd3+8704];
	mov.b64 	{%r1214, %r1221}, %rd538;
	mov.b64 	{%r1200, %r1207}, %rd537;
	ld.global.v2.u64 	{%rd539, %rd540}, [%rd4+8704];
	mov.b64 	{%r1217, %r1224}, %rd540;
	mov.b64 	{%r1203, %r1210}, %rd539;
	// begin inline asm
	{ cvt.rn.f16x2.f32 %r1197, %f267, %f266; }

	// end inline asm
	// begin inline asm
	{mul.f16x2 %r1198,%r1197,%r1200;
}
	// end inline asm
	// begin inline asm
	{add.f16x2 %r1201,%r1198,%r1203;
}
	// end inline asm
	// begin inline asm
	{ cvt.rn.f16x2.f32 %r1204, %f269, %f268; }

	// end inline asm
	// begin inline asm
	{mul.f16x2 %r1205,%r1204,%r1207;
}
	// end inline asm
	// begin inline asm
	{add.f16x2 %r1208,%r1205,%r1210;
}
	// end inline asm
	// begin inline asm
	{ cvt.rn.f16x2.f32 %r1211, %f271, %f270; }

	// end inline asm
	// begin inline asm
	{mul.f16x2 %r1212,%r1211,%r1214;
}
	// end inline asm
	// begin inline asm
	{add.f16x2 %r1215,%r1212,%r1217;
}
	// end inline asm
	// begin inline asm
	{ cvt.rn.f16x2.f32 %r1218, %f273, %f272; }

	// end inline asm
	// begin inline asm
	{mul.f16x2 %r1219,%r1218,%r1221;
}
	// end inline asm
	// begin inline asm
	{add.f16x2 %r1222,%r1219,%r1224;
}
	// end inline asm
	shr.s64 	%rd541, %rd536, 63;
	shr.u64 	%rd542, %rd541, 61;
	add.s64 	%rd543, %rd536, %rd542;
	shl.b64 	%rd544, %rd543, 1;
	and.b64  	%rd545, %rd544, -16;
	add.s64 	%rd546, %rd5, %rd545;
	st.global.v4.u32 	[%rd546], {%r1201, %r1208, %r1215, %r1222};
$L__BB29_31:
	ld.param.u32 	%r1296, [_Z17LayerNormWarpImplI19BiasAddResidualLoadI6__halffE11AffineStoreIfS1_EfLi8ELi160ELi128ELi32ELi1ELb1EEvT_T0_iidPT1_S8__param_3];
	add.s32 	%r1226, %r1165, 4608;
	setp.ge.s32 	%p36, %r1226, %r1296;
	@%p36 bra 	$L__BB29_33;
	add.s64 	%rd547, %rd2, 4608;
	ld.global.v2.u64 	{%rd548, %rd549}, [%rd3+9216];
	mov.b64 	{%r1244, %r1251}, %rd549;
	mov.b64 	{%r1230, %r1237}, %rd548;
	ld.global.v2.u64 	{%rd550, %rd551}, [%rd4+9216];
	mov.b64 	{%r1247, %r1254}, %rd551;
	mov.b64 	{%r1233, %r1240}, %rd550;
	// begin inline asm
	{ cvt.rn.f16x2.f32 %r1227, %f275, %f274; }

	// end inline asm
	// begin inline asm
	{mul.f16x2 %r1228,%r1227,%r1230;
}
	// end inline asm
	// begin inline asm
	{add.f16x2 %r1231,%r1228,%r1233;
}
	// end inline asm
	// begin inline asm
	{ cvt.rn.f16x2.f32 %r1234, %f277, %f276; }

	// end inline asm
	// begin inline asm
	{mul.f16x2 %r1235,%r1234,%r1237;
}
	// end inline asm
	// begin inline asm
	{add.f16x2 %r1238,%r1235,%r1240;
}
	// end inline asm
	// begin inline asm
	{ cvt.rn.f16x2.f32 %r1241, %f279, %f278; }

	// end inline asm
	// begin inline asm
	{mul.f16x2 %r1242,%r1241,%r1244;
}
	// end inline asm
	// begin inline asm
	{add.f16x2 %r1245,%r1242,%r1247;
}
	// end inline asm
	// begin inline asm
	{ cvt.rn.f16x2.f32 %r1248, %f281, %f280; }

	// end inline asm
	// begin inline asm
	{mul.f16x2 %r1249,%r1248,%r1251;
}
	// end inline asm
	// begin inline asm
	{add.f16x2 %r1252,%r1249,%r1254;
}
	// end inline asm
	shr.s64 	%rd552, %rd547, 63;
	shr.u64 	%rd553, %rd552, 61;
	add.s64 	%rd554, %rd547, %rd553;
	shl.b64 	%rd555, %rd554, 1;
	and.b64  	%rd556, %rd555, -16;
	add.s64 	%rd557, %rd5, %rd556;
	st.global.v4.u32 	[%rd557], {%r1231, %r1238, %r1245, %r1252};
$L__BB29_33:
	ld.param.u32 	%r1297, [_Z17LayerNormWarpImplI19BiasAddResidualLoadI6__halffE11AffineStoreIfS1_EfLi8ELi160ELi128ELi32ELi1ELb1EEvT_T0_iidPT1_S8__param_3];
	add.s32 	%r1256, %r1165, 4864;
	setp.ge.s32 	%p37, %r1256, %r1297;
	@%p37 bra 	$L__BB29_35;
	add.s64 	%rd558, %rd2, 4864;
	ld.global.v2.u64 	{%rd559, %rd560}, [%rd3+9728];
	mov.b64 	{%r1274, %r1281}, %rd560;
	mov.b64 	{%r1260, %r1267}, %rd559;
	ld.global.v2.u64 	{%rd561, %rd562}, [%rd4+9728];
	mov.b64 	{%r1277, %r1284}, %rd562;
	mov.b64 	{%r1263, %r1270}, %rd561;
	// begin inline asm
	{ cvt.rn.f16x2.f32 %r1257, %f283, %f282; }

	// end inline asm
	// begin inline asm
	{mul.f16x2 %r1258,%r1257,%r1260;
}
	// end inline asm
	// begin inline asm
	{add.f16x2 %r1261,%r1258,%r1263;
}
	// end inline asm
	// begin inline asm
	{ cvt.rn.f16x2.f32 %r1264, %f285, %f284; }

	// end inline asm
	// begin inline asm
	{mul.f16x2 %r1265,%r1264,%r1267;
}
	// end inline asm
	// begin inline asm
	{add.f16x2 %r1268,%r1265,%r1270;
}
	// end inline asm
	// begin inline asm
	{ cvt.rn.f16x2.f32 %r1271, %f287, %f286; }

	// end inline asm
	// begin inline asm
	{mul.f16x2 %r1272,%r1271,%r1274;
}
	// end inline asm
	// begin inline asm
	{add.f16x2 %r1275,%r1272,%r1277;
}
	// end inline asm
	// begin inline asm
	{ cvt.rn.f16x2.f32 %r1278, %f289, %f288; }

	// end inline asm
	// begin inline asm
	{mul.f16x2 %r1279,%r1278,%r1281;
}
	// end inline asm
	// begin inline asm
	{add.f16x2 %r1282,%r1279,%r1284;
}
	// end inline asm
	shr.s64 	%rd563, %rd558, 63;
	shr.u64 	%rd564, %rd563, 61;
	add.s64 	%rd565, %rd558, %rd564;
	shl.b64 	%rd566, %rd565, 1;
	and.b64  	%rd567, %rd566, -16;
	add.s64 	%rd568, %rd5, %rd567;
	st.global.v4.u32 	[%rd568], {%r1261, %r1268, %r1275, %r1282};
$L__BB29_35:
	ld.param.u32 	%r1289, [_Z17LayerNormWarpImplI19BiasAddResidualLoadI6__halffE11AffineStoreIfS1_EfLi8ELi160ELi128ELi32ELi1ELb1EEvT_T0_iidPT1_S8__param_2];
	cvt.u32.u64 	%r1285, %rd1;
	mov.u32 	%r1286, %nctaid.x;
	mov.u32 	%r1287, %ntid.y;
	mad.lo.s32 	%r1298, %r1286, %r1287, %r1285;
	setp.lt.s32 	%p38, %r1298, %r1289;
	@%p38 bra 	$L__BB29_4;
$L__BB29_36:
	ret;

}
	// .globl	_Z17LayerNormWarpImplI19BiasAddResidualLoadI6__halffE11AffineStoreIfS1_EfLi4ELi4ELi4ELi4ELi2ELb0EEvT_T0_iidPT1_S8_
.visible .entry _Z17LayerNormWarpImplI19BiasAddResidualLoadI6__halffE11AffineStoreIfS1_EfLi4ELi4ELi4ELi4ELi2ELb0EEvT_T0_iidPT1_S8_(
	.param .align 8 .b8 _Z17LayerNormWarpImplI19BiasAddResidualLoadI6__halffE11AffineStoreIfS1_EfLi4ELi4ELi4ELi4ELi2ELb0EEvT_T0_iidPT1_S8__param_0[32],
	.param .align 8 .b8 _Z17LayerNormWarpImplI19BiasAddResidualLoadI6__halffE11AffineStoreIfS1_EfLi4ELi4ELi4ELi4ELi2ELb0EEvT_T0_iidPT1_S8__param_1[32],
	.param .u32 _Z17LayerNormWarpImplI19BiasAddResidualLoadI6__halffE11AffineStoreIfS1_EfLi4ELi4ELi4ELi4ELi2ELb0EEvT_T0_iidPT1_S8__param_2,
	.param .u32 _Z17LayerNormWarpImplI19BiasAddResidualLoadI6__halffE11AffineStoreIfS1_EfLi4ELi4ELi4ELi4ELi2ELb0EEvT_T0_iidPT1_S8__param_3,
	.param .f64 _Z17LayerNormWarpImplI19BiasAddResidualLoadI6__halffE11AffineStoreIfS1_EfLi4ELi4ELi4ELi4ELi2ELb0EEvT_T0_iidPT1_S8__param_4,
	.param .u64 .ptr .align 1 _Z17LayerNormWarpImplI19BiasAddResidualLoadI6__halffE11AffineStoreIfS1_EfLi4ELi4ELi4ELi4ELi2ELb0EEvT_T0_iidPT1_S8__param_5,
	.param .u64 .ptr .align 1 _Z17LayerNormWarpImplI19BiasAddResidualLoadI6__halffE11AffineStoreIfS1_EfLi4ELi4ELi4ELi4ELi2ELb0EEvT_T0_iidPT1_S8__param_6
)
.maxntid 256
{
	.reg .pred 	%p<34>;
	.reg .b32 	%r<134>;
	.reg .b32 	%f<193>;
	.reg .b64 	%rd<67>;
	.reg .b64 	%fd<2>;

	ld.param.u64 	%rd21, [_Z17LayerNormWarpImplI19BiasAddResidualLoadI6__halffE11AffineStoreIfS1_EfLi4ELi4ELi4ELi4ELi2ELb0EEvT_T0_iidPT1_S8__param_0+24];
	ld.param.u64 	%rd20, [_Z17LayerNormWarpImplI19BiasAddResidualLoadI6__halffE11AffineStoreIfS1_EfLi4ELi4ELi4ELi4ELi2ELb0EEvT_T0_iidPT1_S8__param_0+16];
	ld.param.u64 	%rd19, [_Z17LayerNormWarpImplI19BiasAddResidualLoadI6__halffE11AffineStoreIfS1_EfLi4ELi4ELi4ELi4ELi2ELb0EEvT_T0_iidPT1_S8__param_0+8];
	ld.param.u64 	%rd18, [_Z17LayerNormWarpImplI19BiasAddResidualLoadI6__halffE11AffineStoreIfS1_EfLi4ELi4ELi4ELi4ELi2ELb0EEvT_T0_iidPT1_S8__param_0];
	ld.param.u64 	%rd4, [_Z17LayerNormWarpImplI19BiasAddResidualLoadI6__halffE11AffineStoreIfS1_EfLi4ELi4ELi4ELi4ELi2ELb0EEvT_T0_iidPT1_S8__param_1+8];
	ld.param.u64 	%rd5, [_Z17LayerNormWarpImplI19BiasAddResidualLoadI6__halffE11AffineStoreIfS1_EfLi4ELi4ELi4ELi4ELi2ELb0EEvT_T0_iidPT1_S8__param_1+16];
	ld.param.u64 	%rd6, [_Z17LayerNormWarpImplI19BiasAddResidualLoadI6__halffE11AffineStoreIfS1_EfLi4ELi4ELi4ELi4ELi2ELb0EEvT_T0_iidPT1_S8__param_1+24];
	ld.param.u64 	%rd24, [_Z17LayerNormWarpImplI19BiasAddResidualLoadI6__halffE11AffineStoreIfS1_EfLi4ELi4ELi4ELi4ELi2ELb0EEvT_T0_iidPT1_S8__param_1];
	ld.param.u32 	%r19, [_Z17LayerNormWarpImplI19BiasAddResidualLoadI6__halffE11AffineStoreIfS1_EfLi4ELi4ELi4ELi4ELi2ELb0EEvT_T0_iidPT1_S8__param_2];
	ld.param.u32 	%r20, [_Z17LayerNormWarpImplI19BiasAddResidualLoadI6__halffE11AffineStoreIfS1_EfLi4ELi4ELi4ELi4ELi2ELb0EEvT_T0_iidPT1_S8__param_3];
	ld.param.f64 	%fd1, [_Z17LayerNormWarpImplI19BiasAddResidualLoadI6__halffE11AffineStoreIfS1_EfLi4ELi4ELi4ELi4ELi2ELb0EEvT_T0_iidPT1_S8__param_4];
	ld.param.u64 	%rd22, [_Z17LayerNormWarpImplI19BiasAddResidualLoadI6__halffE11AffineStoreIfS1_EfLi4ELi4ELi4ELi4ELi2ELb0EEvT_T0_iidPT1_S8__param_5];
	ld.param.u64 	%rd23, [_Z17LayerNormWarpImplI19BiasAddResidualLoadI6__halffE11AffineStoreIfS1_EfLi4ELi4ELi4ELi4ELi2ELb0EEvT_T0_iidPT1_S8__param_6];
	cvta.to.global.u64 	%rd3, %rd24;
	setp.lt.s32 	%p1, %r20, 17;
	@%p1 bra 	$L__BB30_2;
	mov.u64 	%rd25, $str;
	cvta.global.u64 	%rd26, %rd25;
	mov.u64 	%rd27, $str$1;
	cvta.global.u64 	%rd28, %rd27;
	mov.u64 	%rd29, __unnamed_31;
	cvta.global.u64 	%rd30, %rd29;
	{ // callseq 30, 0
	.param .b64 param0;
	st.param.b64 	[param0], %rd26;
	.param .b64 param1;
	st.param.b64 	[param1], %rd28;
	.param .b32 param2;
	st.param.b32 	[param2], 462;
	.param .b64 param3;
	st.param.b64 	[param3], %rd30;
	.param .b64 param4;
	st.param.b64 	[param4], 1;
	call.uni 
	__assertfail, 
	(
	param0, 
	param1, 
	param2, 
	param3, 
	param4
	);
	} // callseq 30
$L__BB30_2:
	mov.u32 	%r21, %ctaid.x;
	mov.u32 	%r1, %ntid.y;
	mov.u32 	%r22, %tid.y;
	mad.lo.s32 	%r23, %r21, %r1, %r22;
	shl.b32 	%r133, %r23, 1;
	setp.ge.s32 	%p2, %r133, %r19;
	@%p2 bra 	$L__BB30_23;
	cvta.to.global.u64 	%rd7, %rd18;
	mov.u32 	%r3, %tid.x;
	shl.b32 	%r24, %r3, 2;
	cvt.u64.u32 	%rd8, %r24;
	cvta.to.global.u64 	%rd31, %rd19;
	mul.wide.u32 	%rd32, %r24, 2;
	add.s64 	%rd9, %rd31, %rd32;
	cvt.rn.f32.f64 	%f1, %fd1;
	cvta.to.global.u64 	%rd33, %rd5;
	add.s64 	%rd10, %rd33, %rd32;
	cvta.to.global.u64 	%rd34, %rd6;
	add.s64 	%rd11, %rd34, %rd32;
	cvta.to.global.u64 	%rd12, %rd22;
	cvta.to.global.u64 	%rd13, %rd23;
	mov.u32 	%r25, %nctaid.x;
	mul.lo.s32 	%r26, %r1, %r25;
	shl.b32 	%r4, %r26, 1;
$L__BB30_4:
	cvt.s64.s32 	%rd14, %r133;
	mad.lo.s64 	%rd35, %rd21, %rd14, %rd8;
	shr.s64 	%rd36, %rd35, 63;
	shr.u64 	%rd37, %rd36, 62;
	add.s64 	%rd38, %rd35, %rd37;
	shl.b64 	%rd39, %rd38, 1;
	and.b64  	%rd40, %rd39, -8;
	add.s64 	%rd41, %rd7, %rd40;
	ld.global.v2.u32 	{%r28, %r34}, [%rd41];
	ld.global.v2.u32 	{%r48, %r54}, [%rd9];
	cvta.to.global.u64 	%rd42, %rd20;
	add.s64 	%rd43, %rd42, %rd40;
	ld.global.v2.u32 	{%r29, %r35}, [%rd43];
	// begin inline asm
	{add.f16x2 %r27,%r28,%r29;
}
	// end inline asm
	// begin inline asm
	{add.f16x2 %r30,%r27,%r48;
}
	// end inline asm
	// begin inline asm
	{add.f16x2 %r33,%r34,%r35;
}
	// end inline asm
	// begin inline asm
	{add.f16x2 %r36,%r33,%r54;
}
	// end inline asm
	// begin inline asm
	{.reg .f16 low,high;
  mov.b32 {low,high},%r30;
  cvt.f32.f16 %f52, low;}

	// end inline asm
	// begin inline asm
	{.reg .f16 low,high;
  mov.b32 {low,high},%r30;
  cvt.f32.f16 %f53, high;}

	// end inline asm
	// begin inline asm
	{.reg .f16 low,high;
  mov.b32 {low,high},%r36;
  cvt.f32.f16 %f54, low;}

	// end inline asm
	// begin inline asm
	{.reg .f16 low,high;
  mov.b32 {low,high},%r36;
  cvt.f32.f16 %f55, high;}

	// end inline asm
	mov.f32 	%f61, 0f3F800000;
	div.approx.f32 	%f62, %f52, %f61;
	add.f32 	%f63, %f62, 0f00000000;
	sub.f32 	%f64, %f52, %f63;
	fma.rn.f32 	%f65, %f52, %f64, 0f00000000;
	sub.f32 	%f66, %f53, %f63;
	mov.f32 	%f67, 0f40000000;
	div.approx.f32 	%f68, %f66, %f67;
	add.f32 	%f69, %f63, %f68;
	sub.f32 	%f70, %f53, %f69;
	fma.rn.f32 	%f71, %f66, %f70, %f65;
	sub.f32 	%f72, %f54, %f69;
	mov.f32 	%f73, 0f40400000;
	div.approx.f32 	%f74, %f72, %f73;
	add.f32 	%f75, %f69, %f74;
	sub.f32 	%f76, %f54, %f75;
	fma.rn.f32 	%f77, %f72, %f76, %f71;
	sub.f32 	%f78, %f55, %f75;
	mov.f32 	%f184, 0f40800000;
	div.approx.f32 	%f79, %f78, %f184;
	add.f32 	%f182, %f75, %f79;
	sub.f32 	%f80, %f55, %f182;
	fma.rn.f32 	%f183, %f78, %f80, %f77;
	add.s32 	%r59, %r133, 1;
	cvt.s64.s32 	%rd15, %r59;
	mad.lo.s64 	%rd44, %rd21, %rd15, %rd8;
	shr.s64 	%rd45, %rd44, 63;
	shr.u64 	%rd46, %rd45, 62;
	add.s64 	%rd47, %rd44, %rd46;
	shl.b64 	%rd48, %rd47, 1;
	and.b64  	%rd49, %rd48, -8;
	add.s64 	%rd50, %rd7, %rd49;
	ld.global.v2.u32 	{%r44, %r50}, [%rd50];
	add.s64 	%rd51, %rd42, %rd49;
	ld.global.v2.u32 	{%r45, %r51}, [%rd51];
	// begin inline asm
	{add.f16x2 %r43,%r44,%r45;
}
	// end inline asm
	// begin inline asm
	{add.f16x2 %r46,%r43,%r48;
}
	// end inline asm
	// begin inline asm
	{add.f16x2 %r49,%r50,%r51;
}
	// end inline asm
	// begin inline asm
	{add.f16x2 %r52,%r49,%r54;
}
	// end inline asm
	// begin inline asm
	{.reg .f16 low,high;
  mov.b32 {low,high},%r46;
  cvt.f32.f16 %f56, low;}

	// end inline asm
	// begin inline asm
	{.reg .f16 low,high;
  mov.b32 {low,high},%r46;
  cvt.f32.f16 %f57, high;}

	// end inline asm
	// begin inline asm
	{.reg .f16 low,high;
  mov.b32 {low,high},%r52;
  cvt.f32.f16 %f58, low;}

	// end inline asm
	// begin inline asm
	{.reg .f16 low,high;
  mov.b32 {low,high},%r52;
  cvt.f32.f16 %f59, high;}

	// end inline asm
	div.approx.f32 	%f81, %f56, %f61;
	add.f32 	%f82, %f81, 0f00000000;
	sub.f32 	%f83, %f56, %f82;
	fma.rn.f32 	%f84, %f56, %f83, 0f00000000;
	sub.f32 	%f85, %f57, %f82;
	div.approx.f32 	%f86, %f85, %f67;
	add.f32 	%f87, %f82, %f86;
	sub.f32 	%f88, %f57, %f87;
	fma.rn.f32 	%f89, %f85, %f88, %f84;
	sub.f32 	%f90, %f58, %f87;
	div.approx.f32 	%f91, %f90, %f73;
	add.f32 	%f92, %f87, %f91;
	sub.f32 	%f93, %f58, %f92;
	fma.rn.f32 	%f94, %f90, %f93, %f89;
	sub.f32 	%f95, %f59, %f92;
	div.approx.f32 	%f96, %f95, %f184;
	add.f32 	%f189, %f92, %f96;
	sub.f32 	%f97, %f59, %f189;
	fma.rn.f32 	%f190, %f95, %f97, %f94;
	mov.b32 	%r60, %f182;
	shfl.sync.down.b32	%r6|%p3, %r60, 2, 7199, -1;
	mov.b32 	%r61, %f183;
	shfl.sync.down.b32	%r7|%p4, %r61, 2, 7199, -1;
	mov.b32 	%r62, 1082130432;
	shfl.sync.down.b32	%r63|%p5, %r62, 2, 7199, -1;
	mov.b32 	%f14, %r63;
	setp.eq.f32 	%p6, %f14, 0f00000000;
	@%p6 bra 	$L__BB30_6;
	mov.b32 	%f98, %r7;
	mov.b32 	%f99, %r6;
	add.f32 	%f184, %f14, 0f40800000;
	div.approx.f32 	%f100, %f14, %f184;
	sub.f32 	%f101, %f99, %f182;
	fma.rn.f32 	%f182, %f100, %f101, %f182;
	mul.f32 	%f102, %f101, %f101;
	mul.f32 	%f103, %f102, 0f40800000;
	fma.rn.f32 	%f104, %f100, %f103, %f98;
	add.f32 	%f183, %f183, %f104;
$L__BB30_6:
	mov.b32 	%r64, %f182;
	shfl.sync.down.b32	%r8|%p7, %r64, 1, 7199, -1;
	mov.b32 	%r65, %f183;
	shfl.sync.down.b32	%r9|%p8, %r65, 1, 7199, -1;
	mov.b32 	%r66, %f184;
	shfl.sync.down.b32	%r67|%p9, %r66, 1, 7199, -1;
	mov.b32 	%f21, %r67;
	setp.eq.f32 	%p10, %f21, 0f00000000;
	@%p10 bra 	$L__BB30_8;
	mov.b32 	%f105, %r9;
	mov.b32 	%f106, %r8;
	add.f32 	%f22, %f184, %f21;
	div.approx.f32 	%f107, %f21, %f22;
	sub.f32 	%f108, %f106, %f182;
	fma.rn.f32 	%f182, %f107, %f108, %f182;
	mul.f32 	%f109, %f108, %f108;
	mul.f32 	%f110, %f109, %f184;
	fma.rn.f32 	%f111, %f107, %f110, %f105;
	add.f32 	%f183, %f183, %f111;
	mov.f32 	%f184, %f22;
$L__BB30_8:
	mov.b32 	%r68, %f182;
	shfl.sync.idx.b32	%r10|%p11, %r68, 0, 7199, -1;
	mov.b32 	%r69, %f183;
	shfl.sync.idx.b32	%r70|%p12, %r69, 0, 7199, -1;
	mov.b32 	%r71, %f184;
	shfl.sync.idx.b32	%r72|%p13, %r71, 0, 7199, -1;
	mov.b32 	%f112, %r70;
	mov.b32 	%f113, %r72;
	div.approx.f32 	%f114, %f112, %f113;
	max.f32 	%f115, %f114, 0f00000000;
	add.f32 	%f116, %f115, %f1;
	abs.f32 	%f28, %f116;
	setp.lt.f32 	%p14, %f28, 0f00800000;
	mul.f32 	%f117, %f116, 0f4B800000;
	selp.f32 	%f29, %f117, %f116, %p14;
	mov.b32 	%r11, %f29;
	add.s32 	%r73, %r11, -8388608;
	setp.gt.u32 	%p15, %r73, 2130706431;
	@%p15 bra 	$L__BB30_10;
	and.b32  	%r74, %r11, 16777215;
	or.b32  	%r75, %r74, 1056964608;
	mov.b32 	%f118, %r75;
	sub.s32 	%r76, %r75, %r11;
	add.s32 	%r77, %r76, 201326592;
	selp.b32 	%r78, %r77, %r76, %p14;
	rsqrt.approx.ftz.f32 	%f119, %f118;
	mul.f32 	%f120, %f119, %f119;
	neg.f32 	%f121, %f120;
	fma.rn.f32 	%f122, %f119, %f119, %f121;
	neg.f32 	%f123, %f118;
	fma.rn.f32 	%f124, %f120, %f123, 0f3F800000;
	fma.rn.f32 	%f125, %f122, %f123, %f124;
	fma.rn.f32 	%f126, %f125, 0f3EC00000, 0f3F000000;
	mul.f32 	%f127, %f119, %f125;
	fma.rn.f32 	%f128, %f126, %f127, %f119;
	shr.s32 	%r79, %r78, 1;
	mov.b32 	%r80, %f128;
	add.s32 	%r81, %r79, %r80;
	mov.b32 	%f185, %r81;
	bra.uni 	$L__BB30_11;
$L__BB30_10:
	rsqrt.approx.ftz.f32 	%f185, %f29;
$L__BB30_11:
	setp.ne.s32 	%p17, %r3, 0;
	shl.b64 	%rd52, %rd14, 2;
	add.s64 	%rd16, %rd12, %rd52;
	add.s64 	%rd17, %rd13, %rd52;
	@%p17 bra 	$L__BB30_13;
	st.global.u32 	[%rd16], %r10;
	st.global.f32 	[%rd17], %f185;
$L__BB30_13:
	mov.b32 	%f134, %r10;
	sub.f32 	%f135, %f52, %f134;
	mul.f32 	%f129, %f185, %f135;
	sub.f32 	%f136, %f53, %f134;
	mul.f32 	%f130, %f185, %f136;
	sub.f32 	%f137, %f54, %f134;
	mul.f32 	%f131, %f185, %f137;
	sub.f32 	%f138, %f55, %f134;
	mul.f32 	%f132, %f185, %f138;
	mad.lo.s64 	%rd53, %rd4, %rd14, %rd8;
	ld.global.v2.u32 	{%r85, %r92}, [%rd10];
	ld.global.v2.u32 	{%r88, %r95}, [%rd11];
	// begin inline asm
	{ cvt.rn.f16x2.f32 %r82, %f130, %f129; }

	// end inline asm
	// begin inline asm
	{mul.f16x2 %r83,%r82,%r85;
}
	// end inline asm
	// begin inline asm
	{add.f16x2 %r86,%r83,%r88;
}
	// end inline asm
	// begin inline asm
	{ cvt.rn.f16x2.f32 %r89, %f132, %f131; }

	// end inline asm
	// begin inline asm
	{mul.f16x2 %r90,%r89,%r92;
}
	// end inline asm
	// begin inline asm
	{add.f16x2 %r93,%r90,%r95;
}
	// end inline asm
	shr.s64 	%rd54, %rd53, 63;
	shr.u64 	%rd55, %rd54, 62;
	add.s64 	%rd56, %rd53, %rd55;
	shl.b64 	%rd57, %rd56, 1;
	and.b64  	%rd58, %rd57, -8;
	add.s64 	%rd59, %rd3, %rd58;
	st.global.v2.u32 	[%rd59], {%r86, %r93};
	mov.b32 	%r96, %f189;
	shfl.sync.down.b32	%r12|%p18, %r96, 2, 7199, -1;
	mov.b32 	%r97, %f190;
	shfl.sync.down.b32	%r13|%p19, %r97, 2, 7199, -1;
	mov.b32 	%r98, 1082130432;
	shfl.sync.down.b32	%r99|%p20, %r98, 2, 7199, -1;
	mov.b32 	%f33, %r99;
	setp.eq.f32 	%p21, %f33, 0f00000000;
	mov.f32 	%f191, 0f40800000;
	@%p21 bra 	$L__BB30_15;
	mov.b32 	%f139, %r13;
	mov.b32 	%f140, %r12;
	add.f32 	%f191, %f33, 0f40800000;
	div.approx.f32 	%f141, %f33, %f191;
	sub.f32 	%f142, %f140, %f189;
	fma.rn.f32 	%f189, %f141, %f142, %f189;
	mul.f32 	%f143, %f142, %f142;
	mul.f32 	%f144, %f143, 0f40800000;
	fma.rn.f32 	%f145, %f141, %f144, %f139;
	add.f32 	%f190, %f190, %f145;
$L__BB30_15:
	mov.b32 	%r100, %f189;
	shfl.sync.down.b32	%r14|%p22, %r100, 1, 7199, -1;
	mov.b32 	%r101, %f190;
	shfl.sync.down.b32	%r15|%p23, %r101, 1, 7199, -1;
	mov.b32 	%r102, %f191;
	shfl.sync.down.b32	%r103|%p24, %r102, 1, 7199, -1;
	mov.b32 	%f40, %r103;
	setp.eq.f32 	%p25, %f40, 0f00000000;
	@%p25 bra 	$L__BB30_17;
	mov.b32 	%f146, %r15;
	mov.b32 	%f147, %r14;
	add.f32 	%f41, %f191, %f40;
	div.approx.f32 	%f148, %f40, %f41;
	sub.f32 	%f149, %f147, %f189;
	fma.rn.f32 	%f189, %f148, %f149, %f189;
	mul.f32 	%f150, %f149, %f149;
	mul.f32 	%f151, %f150, %f191;
	fma.rn.f32 	%f152, %f148, %f151, %f146;
	add.f32 	%f190, %f190, %f152;
	mov.f32 	%f191, %f41;
$L__BB30_17:
	mov.b32 	%r104, %f189;
	shfl.sync.idx.b32	%r16|%p26, %r104, 0, 7199, -1;
	mov.b32 	%r105, %f190;
	shfl.sync.idx.b32	%r106|%p27, %r105, 0, 7199, -1;
	mov.b32 	%r107, %f191;
	shfl.sync.idx.b32	%r108|%p28, %r107, 0, 7199, -1;
	mov.b32 	%f153, %r106;
	mov.b32 	%f154, %r108;
	div.approx.f32 	%f155, %f153, %f154;
	max.f32 	%f156, %f155, 0f00000000;
	add.f32 	%f157, %f156, %f1;
	abs.f32 	%f47, %f157;
	setp.lt.f32 	%p29, %f47, 0f00800000;
	mul.f32 	%f158, %f157, 0f4B800000;
	selp.f32 	%f48, %f158, %f157, %p29;
	mov.b32 	%r17, %f48;
	add.s32 	%r109, %r17, -8388608;
	setp.lt.u32 	%p30, %r109, 2130706432;
	@%p30 bra 	$L__BB30_19;
	rsqrt.approx.ftz.f32 	%f192, %f48;
	bra.uni 	$L__BB30_20;
$L__BB30_19:
	and.b32  	%r110, %r17, 16777215;
	or.b32  	%r111, %r110, 1056964608;
	mov.b32 	%f159, %r111;
	sub.s32 	%r112, %r111, %r17;
	add.s32 	%r113, %r112, 201326592;
	selp.b32 	%r114, %r113, %r112, %p29;
	rsqrt.approx.ftz.f32 	%f160, %f159;
	mul.f32 	%f161, %f160, %f160;
	neg.f32 	%f162, %f161;
	fma.rn.f32 	%f163, %f160, %f160, %f162;
	neg.f32 	%f164, %f159;
	fma.rn.f32 	%f165, %f161, %f164, 0f3F800000;
	fma.rn.f32 	%f166, %f163, %f164, %f165;
	fma.rn.f32 	%f167, %f166, 0f3EC00000, 0f3F000000;
	mul.f32 	%f168, %f160, %f166;
	fma.rn.f32 	%f169, %f167, %f168, %f160;
	shr.s32 	%r115, %r114, 1;
	mov.b32 	%r116, %f169;
	add.s32 	%r117, %r115, %r116;
	mov.b32 	%f192, %r117;
$L__BB30_20:
	@%p17 bra 	$L__BB30_22;
	st.global.u32 	[%rd16+4], %r16;
	st.global.f32 	[%rd17+4], %f192;
$L__BB30_22:
	mov.b32 	%f174, %r16;
	cvt.u32.u64 	%r132, %rd14;
	sub.f32 	%f175, %f56, %f174;
	mul.f32 	%f170, %f192, %f175;
	sub.f32 	%f176, %f57, %f174;
	mul.f32 	%f171, %f192, %f176;
	sub.f32 	%f177, %f58, %f174;
	mul.f32 	%f172, %f192, %f177;
	sub.f32 	%f178, %f59, %f174;
	mul.f32 	%f173, %f192, %f178;
	mad.lo.s64 	%rd60, %rd4, %rd15, %rd8;
	ld.global.v2.u32 	{%r121, %r128}, [%rd10];
	ld.global.v2.u32 	{%r124, %r131}, [%rd11];
	// begin inline asm
	{ cvt.rn.f16x2.f32 %r118, %f171, %f170; }

	// end inline asm
	// begin inline asm
	{mul.f16x2 %r119,%r118,%r121;
}
	// end inline asm
	// begin inline asm
	{add.f16x2 %r122,%r119,%r124;
}
	// end inline asm
	// begin inline asm
	{ cvt.rn.f16x2.f32 %r125, %f173, %f172; }

	// end inline asm
	// begin inline asm
	{mul.f16x2 %r126,%r125,%r128;
}
	// end inline asm
	// begin inline asm
	{add.f16x2 %r129,%r126,%r131;
}
	// end inline asm
	shr.s64 	%rd61, %rd60, 63;
	shr.u64 	%rd62, %rd61, 62;
	add.s64 	%rd63, %rd60, %rd62;
	shl.b64 	%rd64, %rd63, 1;
	and.b64  	%rd65, %rd64, -8;
	add.s64 	%rd66, %rd3, %rd65;
	st.global.v2.u32 	[%rd66], {%r122, %r129};
	add.s32 	%r133, %r132, %r4;
	setp.lt.s32 	%p33, %r133, %r19;
	@%p33 bra 	$L__BB30_4;
$L__BB30_23:
	ret;

}
	// .globl	_Z17LayerNormWarpImplI19BiasAddResidualLoadI6__halffE11AffineStoreIfS1_EfLi4ELi4ELi0ELi4ELi2ELb1EEvT_T0_iidPT1_S8_
.visible .entry _Z17LayerNormWarpImplI19BiasAddResidualLoadI6__halffE11AffineStoreIfS1_EfLi4ELi4ELi0ELi4ELi2ELb1EEvT_T0_iidPT1_S8_(
	.param .align 8 .b8 _Z17LayerNormWarpImplI19BiasAddResidualLoadI6__halffE11AffineStoreIfS1_EfLi4ELi4ELi0ELi4ELi2ELb1EEvT_T0_iidPT1_S8__param_0[32],
	.param .align 8 .b8 _Z17LayerNormWarpImplI19BiasAddResidualLoadI6__halffE11AffineStoreIfS1_EfLi4ELi4ELi0ELi4ELi2ELb1EEvT_T0_iidPT1_S8__param_1[32],
	.param .u32 _Z17LayerNormWarpImplI19BiasAddResidualLoadI6__halffE11AffineStoreIfS1_EfLi4ELi4ELi0ELi4ELi2ELb1EEvT_T0_iidPT1_S8__param_2,
	.param .u32 _Z17LayerNormWarpImplI19BiasAddResidualLoadI6__halffE11AffineStoreIfS1_EfLi4ELi4ELi0ELi4ELi2ELb1EEvT_T0_iidPT1_S8__param_3,
	.param .f64 _Z17LayerNormWarpImplI19BiasAddResidualLoadI6__halffE11AffineStoreIfS1_EfLi4ELi4ELi0ELi4ELi2ELb1EEvT_T0_iidPT1_S8__param_4,
	.param .u64 .ptr .align 1 _Z17LayerNormWarpImplI19BiasAddResidualLoadI6__halffE11AffineStoreIfS1_EfLi4ELi4ELi0ELi4ELi2ELb1EEvT_T0_iidPT1_S8__param_5,
	.param .u64 .ptr .align 1 _Z17LayerNormWarpImplI19BiasAddResidualLoadI6__halffE11AffineStoreIfS1_EfLi4ELi4ELi0ELi4ELi2ELb1EEvT_T0_iidPT1_S8__param_6
)
.maxntid 256
{
	.reg .pred 	%p<38>;
	.reg .b32 	%r<138>;
	.reg .b32 	%f<234>;
	.reg .b64 	%rd<75>;
	.reg .b64 	%fd<2>;

	ld.param.u64 	%rd18, [_Z17LayerNormWarpImplI19BiasAddResidualLoadI6__halffE11AffineStoreIfS1_EfLi4ELi4ELi0ELi4ELi2ELb1EEvT_T0_iidPT1_S8__param_1+24];
	ld.param.u64 	%rd17, [_Z17LayerNormWarpImplI19BiasAddResidualLoadI6__halffE11AffineStoreIfS1_EfLi4ELi4ELi0ELi4ELi2ELb1EEvT_T0_iidPT1_S8__param_1+16];
	ld.param.u64 	%rd16, [_Z17LayerNormWarpImplI19BiasAddResidualLoadI6__halffE11AffineStoreIfS1_EfLi4ELi4ELi0ELi4ELi2ELb1EEvT_T0_iidPT1_S8__param_1+8];
	ld.param.u64 	%rd15, [_Z17LayerNormWarpImplI19BiasAddResidualLoadI6__halffE11AffineStoreIfS1_EfLi4ELi4ELi0ELi4ELi2ELb1EEvT_T0_iidPT1_S8__param_1];
	ld.param.u64 	%rd14, [_Z17LayerNormWarpImplI19BiasAddResidualLoadI6__halffE11AffineStoreIfS1_EfLi4ELi4ELi0ELi4ELi2ELb1EEvT_T0_iidPT1_S8__param_0+24];
	ld.param.u64 	%rd13, [_Z17LayerNormWarpImplI19BiasAddResidualLoadI6__halffE11AffineStoreIfS1_EfLi4ELi4ELi0ELi4ELi2ELb1EEvT_T0_iidPT1_S8__param_0+16];
	ld.param.u64 	%rd12, [_Z17LayerNormWarpImplI19BiasAddResidualLoadI6__halffE11AffineStoreIfS1_EfLi4ELi4ELi0ELi4ELi2ELb1EEvT_T0_iidPT1_S8__param_0+8];
	ld.param.u64 	%rd11, [_Z17LayerNormWarpImplI19BiasAddResidualLoadI6__halffE11AffineStoreIfS1_EfLi4ELi4ELi0ELi4ELi2ELb1EEvT_T0_iidPT1_S8__param_0];
	ld.param.u32 	%r19, [_Z17LayerNormWarpImplI19BiasAddResidualLoadI6__halffE11AffineStoreIfS1_EfLi4ELi4ELi0ELi4ELi2ELb1EEvT_T0_iidPT1_S8__param_2];
	ld.param.u32 	%r20, [_Z17LayerNormWarpImplI19BiasAddResidualLoadI6__halffE11AffineStoreIfS1_EfLi4ELi4ELi0ELi4ELi2ELb1EEvT_T0_iidPT1_S8__param_3];
	ld.param.f64 	%fd1, [_Z17LayerNormWarpImplI19BiasAddResidualLoadI6__halffE11AffineStoreIfS1_EfLi4ELi4ELi0ELi4ELi2ELb1EEvT_T0_iidPT1_S8__param_4];
	ld.param.u64 	%rd19, [_Z17LayerNormWarpImplI19BiasAddResidualLoadI6__halffE11AffineStoreIfS1_EfLi4ELi4ELi0ELi4ELi2ELb1EEvT_T0_iidPT1_S8__param_5];
	ld.param.u64 	%rd20, [_Z17LayerNormWarpImplI19BiasAddResidualLoadI6__halffE11AffineStoreIfS1_EfLi4ELi4ELi0ELi4ELi2ELb1EEvT_T0_iidPT1_S8__param_6];
	cvta.to.global.u64 	%rd1, %rd20;
	cvta.to.global.u64 	%rd2, %rd19;
	cvta.to.global.u64 	%rd3, %rd11;
	setp.lt.s32 	%p1, %r20, 17;
	@%p1 bra 	$L__BB31_2;
	mov.u64 	%rd21, $str;
	cvta.global.u64 	%rd22, %rd21;
	mov.u64 	%rd23, $str$1;
	cvta.global.u64 	%rd24, %rd23;
	mov.u64 	%rd25, __unnamed_32;
	cvta.global.u64 	%rd26, %rd25;
	{ // callseq 31, 0
	.param .b64 param0;
	st.param.b64 	[param0], %rd22;
	.param .b64 param1;
	st.param.b64 	[param1], %rd24;
	.param .b32 param2;
	st.param.b32 	[param2], 462;
	.param .b64 param3;
	st.param.b64 	[param3], %rd26;
	.param .b64 param4;
	st.param.b64 	[param4], 1;
	call.uni 
	__assertfail, 
	(
	param0, 
	param1, 
	param2, 
	param3, 
	param4
	);
	} // callseq 31
$L__BB31_2:
	mov.u32 	%r21, %ctaid.x;
	mov.u32 	%r1, %ntid.y;
	mov.u32 	%r22, %tid.y;
	mad.lo.s32 	%r23, %r21, %r1, %r22;
	shl.b32 	%r137, %r23, 1;
	setp.ge.s32 	%p2, %r137, %r19;
	@%p2 bra 	$L__BB31_31;
	mov.u32 	%r3, %tid.x;
	shl.b32 	%r24, %r3, 2;
	cvt.u64.u32 	%rd7, %r24;
	cvta.to.global.u64 	%rd27, %rd12;
	mul.wide.u32 	%rd28, %r24, 2;
	add.s64 	%rd8, %rd27, %rd28;
	cvt.rn.f32.f64 	%f1, %fd1;
	cvta.to.global.u64 	%rd29, %rd17;
	add.s64 	%rd9, %rd29, %rd28;
	cvta.to.global.u64 	%rd30, %rd18;
	add.s64 	%rd10, %rd30, %rd28;
	mov.u32 	%r25, %nctaid.x;
	mul.lo.s32 	%r26, %r1, %r25;
	shl.b32 	%r4, %r26, 1;
$L__BB31_4:
	cvt.u32.u64 	%r27, %rd7;
	setp.ge.s32 	%p3, %r27, %r20;
	mov.f32 	%f206, 0f00000000;
	mov.f32 	%f207, %f206;
	mov.f32 	%f208, %f206;
	mov.f32 	%f209, %f206;
	mov.f32 	%f220, %f206;
	mov.f32 	%f221, %f206;
	mov.f32 	%f222, %f206;
	@%p3 bra 	$L__BB31_6;
	cvt.s64.s32 	%rd31, %r137;
	mad.lo.s64 	%rd32, %rd14, %rd31, %rd7;
	shr.s64 	%rd33, %rd32, 63;
	shr.u64 	%rd34, %rd33, 62;
	add.s64 	%rd35, %rd32, %rd34;
	shl.b64 	%rd36, %rd35, 1;
	and.b64  	%rd37, %rd36, -8;
	add.s64 	%rd38, %rd3, %rd37;
	ld.global.v2.u32 	{%r29, %r35}, [%rd38];
	ld.global.v2.u32 	{%r33, %r39}, [%rd8];
	cvta.to.global.u64 	%rd39, %rd13;
	add.s64 	%rd40, %rd39, %rd37;
	ld.global.v2.u32 	{%r30, %r36}, [%rd40];
	// begin inline asm
	{add.f16x2 %r28,%r29,%r30;
}
	// end inline asm
	// begin inline asm
	{add.f16x2 %r31,%r28,%r33;
}
	// end inline asm
	// begin inline asm
	{add.f16x2 %r34,%r35,%r36;
}
	// end inline asm
	// begin inline asm
	{add.f16x2 %r37,%r34,%r39;
}
	// end inline asm
	// begin inline asm
	{.reg .f16 low,high;
  mov.b32 {low,high},%r31;
  cvt.f32.f16 %f209, low;}

	// end inline asm
	// begin inline asm
	{.reg .f16 low,high;
  mov.b32 {low,high},%r31;
  cvt.f32.f16 %f208, high;}

	// end inline asm
	// begin inline asm
	{.reg .f16 low,high;
  mov.b32 {low,high},%r37;
  cvt.f32.f16 %f207, low;}

	// end inline asm
	// begin inline asm
	{.reg .f16 low,high;
  mov.b32 {low,high},%r37;
  cvt.f32.f16 %f206, high;}

	// end inline asm
	mov.f32 	%f80, 0f3F800000;
	div.approx.f32 	%f81, %f209, %f80;
	add.f32 	%f82, %f81, 0f00000000;
	sub.f32 	%f83, %f209, %f82;
	fma.rn.f32 	%f84, %f209, %f83, 0f00000000;
	sub.f32 	%f85, %f208, %f82;
	mov.f32 	%f86, 0f40000000;
	div.approx.f32 	%f87, %f85, %f86;
	add.f32 	%f88, %f82, %f87;
	sub.f32 	%f89, %f208, %f88;
	fma.rn.f32 	%f90, %f85, %f89, %f84;
	sub.f32 	%f91, %f207, %f88;
	mov.f32 	%f92, 0f40400000;
	div.approx.f32 	%f93, %f91, %f92;
	add.f32 	%f94, %f88, %f93;
	sub.f32 	%f95, %f207, %f94;
	fma.rn.f32 	%f96, %f91, %f95, %f90;
	sub.f32 	%f97, %f206, %f94;
	mov.f32 	%f222, 0f40800000;
	div.approx.f32 	%f98, %f97, %f222;
	add.f32 	%f220, %f94, %f98;
	sub.f32 	%f99, %f206, %f220;
	fma.rn.f32 	%f221, %f97, %f99, %f96;
$L__BB31_6:
	mov.f32 	%f213, 0f00000000;
	mov.f32 	%f214, %f213;
	mov.f32 	%f215, %f213;
	mov.f32 	%f216, %f213;
	mov.f32 	%f227, %f213;
	mov.f32 	%f228, %f213;
	mov.f32 	%f229, %f213;
	@%p3 bra 	$L__BB31_8;
	add.s32 	%r61, %r137, 1;
	cvt.s64.s32 	%rd41, %r61;
	mad.lo.s64 	%rd42, %rd14, %rd41, %rd7;
	shr.s64 	%rd43, %rd42, 63;
	shr.u64 	%rd44, %rd43, 62;
	add.s64 	%rd45, %rd42, %rd44;
	shl.b64 	%rd46, %rd45, 1;
	and.b64  	%rd47, %rd46, -8;
	add.s64 	%rd48, %rd3, %rd47;
	ld.global.v2.u32 	{%r46, %r52}, [%rd48];
	ld.global.v2.u32 	{%r50, %r56}, [%rd8];
	cvta.to.global.u64 	%rd49, %rd13;
	add.s64 	%rd50, %rd49, %rd47;
	ld.global.v2.u32 	{%r47, %r53}, [%rd50];
	// begin inline asm
	{add.f16x2 %r45,%r46,%r47;
}
	// end inline asm
	// begin inline asm
	{add.f16x2 %r48,%r45,%r50;
}
	// end inline asm
	// begin inline asm
	{add.f16x2 %r51,%r52,%r53;
}
	// end inline asm
	// begin inline asm
	{add.f16x2 %r54,%r51,%r56;
}
	// end inline asm
	// begin inline asm
	{.reg .f16 low,high;
  mov.b32 {low,high},%r48;
  cvt.f32.f16 %f216, low;}

	// end inline asm
	// begin inline asm
	{.reg .f16 low,high;
  mov.b32 {low,high},%r48;
  cvt.f32.f16 %f215, high;}

	// end inline asm
	// begin inline asm
	{.reg .f16 low,high;
  mov.b32 {low,high},%r54;
  cvt.f32.f16 %f214, low;}

	// end inline asm
	// begin inline asm
	{.reg .f16 low,high;
  mov.b32 {low,high},%r54;
  cvt.f32.f16 %f213, high;}

	// end inline asm
	mov.f32 	%f106, 0f3F800000;
	div.approx.f32 	%f107, %f216, %f106;
	add.f32 	%f108, %f107, 0f00000000;
	sub.f32 	%f109, %f216, %f108;
	fma.rn.f32 	%f110, %f216, %f109, 0f00000000;
	sub.f32 	%f111, %f215, %f108;
	mov.f32 	%f112, 0f40000000;
	div.approx.f32 	%f113, %f111, %f112;
	add.f32 	%f114, %f108, %f113;
	sub.f32 	%f115, %f215, %f114;
	fma.rn.f32 	%f116, %f111, %f115, %f110;
	sub.f32 	%f117, %f214, %f114;
	mov.f32 	%f118, 0f40400000;
	div.approx.f32 	%f119, %f117, %f118;
	add.f32 	%f120, %f114, %f119;
	sub.f32 	%f121, %f214, %f120;
	fma.rn.f32 	%f122, %f117, %f121, %f116;
	sub.f32 	%f123, %f213, %f120;
	mov.f32 	%f229, 0f40800000;
	div.approx.f32 	%f124, %f123, %f229;
	add.f32 	%f227, %f120, %f124;
	sub.f32 	%f125, %f213, %f227;
	fma.rn.f32 	%f228, %f123, %f125, %f122;
$L__BB31_8:
	mov.b32 	%r62, %f220;
	shfl.sync.down.b32	%r6|%p5, %r62, 2, 7199, -1;
	mov.b32 	%r63, %f221;
	shfl.sync.down.b32	%r7|%p6, %r63, 2, 7199, -1;
	mov.b32 	%r64, %f222;
	shfl.sync.down.b32	%r65|%p7, %r64, 2, 7199, -1;
	mov.b32 	%f28, %r65;
	setp.eq.f32 	%p8, %f28, 0f00000000;
	@%p8 bra 	$L__BB31_10;
	mov.b32 	%f126, %r7;
	mov.b32 	%f127, %r6;
	add.f32 	%f29, %f222, %f28;
	div.approx.f32 	%f128, %f28, %f29;
	sub.f32 	%f129, %f127, %f220;
	fma.rn.f32 	%f220, %f128, %f129, %f220;
	mul.f32 	%f130, %f129, %f129;
	mul.f32 	%f131, %f130, %f222;
	fma.rn.f32 	%f132, %f128, %f131, %f126;
	add.f32 	%f221, %f221, %f132;
	mov.f32 	%f222, %f29;
$L__BB31_10:
	mov.b32 	%r66, %f220;
	shfl.sync.down.b32	%r8|%p9, %r66, 1, 7199, -1;
	mov.b32 	%r67, %f221;
	shfl.sync.down.b32	%r9|%p10, %r67, 1, 7199, -1;
	mov.b32 	%r68, %f222;
	shfl.sync.down.b32	%r69|%p11, %r68, 1, 7199, -1;
	mov.b32 	%f35, %r69;
	setp.eq.f32 	%p12, %f35, 0f00000000;
	@%p12 bra 	$L__BB31_12;
	mov.b32 	%f133, %r9;
	mov.b32 	%f134, %r8;
	add.f32 	%f36, %f222, %f35;
	div.approx.f32 	%f135, %f35, %f36;
	sub.f32 	%f136, %f134, %f220;
	fma.rn.f32 	%f220, %f135, %f136, %f220;
	mul.f32 	%f137, %f136, %f136;
	mul.f32 	%f138, %f137, %f222;
	fma.rn.f32 	%f139, %f135, %f138, %f133;
	add.f32 	%f221, %f221, %f139;
	mov.f32 	%f222, %f36;
$L__BB31_12:
	mov.b32 	%r70, %f220;
	shfl.sync.idx.b32	%r10|%p13, %r70, 0, 7199, -1;
	mov.b32 	%r71, %f221;
	shfl.sync.idx.b32	%r72|%p14, %r71, 0, 7199, -1;
	mov.b32 	%r73, %f222;
	shfl.sync.idx.b32	%r74|%p15, %r73, 0, 7199, -1;
	mov.b32 	%f140, %r72;
	mov.b32 	%f141, %r74;
	div.approx.f32 	%f142, %f140, %f141;
	max.f32 	%f143, %f142, 0f00000000;
	add.f32 	%f144, %f143, %f1;
	abs.f32 	%f42, %f144;
	setp.lt.f32 	%p16, %f42, 0f00800000;
	mul.f32 	%f145, %f144, 0f4B800000;
	selp.f32 	%f43, %f145, %f144, %p16;
	mov.b32 	%r11, %f43;
	add.s32 	%r75, %r11, -8388608;
	setp.gt.u32 	%p17, %r75, 2130706431;
	@%p17 bra 	$L__BB31_14;
	and.b32  	%r76, %r11, 16777215;
	or.b32  	%r77, %r76, 1056964608;
	mov.b32 	%f146, %r77;
	sub.s32 	%r78, %r77, %r11;
	add.s32 	%r79, %r78, 201326592;
	selp.b32 	%r80, %r79, %r78, %p16;
	rsqrt.approx.ftz.f32 	%f147, %f146;
	mul.f32 	%f148, %f147, %f147;
	neg.f32 	%f149, %f148;
	fma.rn.f32 	%f150, %f147, %f147, %f149;
	neg.f32 	%f151, %f146;
	fma.rn.f32 	%f152, %f148, %f151, 0f3F800000;
	fma.rn.f32 	%f153, %f150, %f151, %f152;
	fma.rn.f32 	%f154, %f153, 0f3EC00000, 0f3F000000;
	mul.f32 	%f155, %f147, %f153;
	fma.rn.f32 	%f156, %f154, %f155, %f147;
	shr.s32 	%r81, %r80, 1;
	mov.b32 	%r82, %f156;
	add.s32 	%r83, %r81, %r82;
	mov.b32 	%f226, %r83;
	bra.uni 	$L__BB31_15;
$L__BB31_14:
	rsqrt.approx.ftz.f32 	%f226, %f43;
$L__BB31_15:
	setp.ne.s32 	%p19, %r3, 0;
	@%p19 bra 	$L__BB31_17;
	mul.wide.s32 	%rd51, %r137, 4;
	add.s64 	%rd52, %rd2, %rd51;
	st.global.u32 	[%rd52], %r10;
	add.s64 	%rd53, %rd1, %rd51;
	st.global.f32 	[%rd53], %f226;
$L__BB31_17:
	mov.b32 	%f157, %r10;
	cvt.u32.u64 	%r84, %rd7;
	setp.ge.s32 	%p20, %r84, %r20;
	sub.f32 	%f158, %f209, %f157;
	mul.f32 	%f47, %f226, %f158;
	sub.f32 	%f159, %f208, %f157;
	mul.f32 	%f48, %f226, %f159;
	sub.f32 	%f160, %f207, %f157;
	mul.f32 	%f49, %f226, %f160;
	sub.f32 	%f161, %f206, %f157;
	mul.f32 	%f50, %f226, %f161;
	@%p20 bra 	$L__BB31_19;
	cvt.s64.s32 	%rd54, %r137;
	mad.lo.s64 	%rd55, %rd16, %rd54, %rd7;
	ld.global.v2.u32 	{%r88, %r95}, [%rd9];
	ld.global.v2.u32 	{%r91, %r98}, [%rd10];
	// begin inline asm
	{ cvt.rn.f16x2.f32 %r85, %f48, %f47; }

	// end inline asm
	// begin inline asm
	{mul.f16x2 %r86,%r85,%r88;
}
	// end inline asm
	// begin inline asm
	{add.f16x2 %r89,%r86,%r91;
}
	// end inline asm
	// begin inline asm
	{ cvt.rn.f16x2.f32 %r92, %f50, %f49; }

	// end inline asm
	// begin inline asm
	{mul.f16x2 %r93,%r92,%r95;
}
	// end inline asm
	// begin inline asm
	{add.f16x2 %r96,%r93,%r98;
}
	// end inline asm
	shr.s64 	%rd56, %rd55, 63;
	shr.u64 	%rd57, %rd56, 62;
	add.s64 	%rd58, %rd55, %rd57;
	cvta.to.global.u64 	%rd59, %rd15;
	shl.b64 	%rd60, %rd58, 1;
	and.b64  	%rd61, %rd60, -8;
	add.s64 	%rd62, %rd59, %rd61;
	st.global.v2.u32 	[%rd62], {%r89, %r96};
$L__BB31_19:
	mov.b32 	%r99, %f227;
	shfl.sync.down.b32	%r12|%p21, %r99, 2, 7199, -1;
	mov.b32 	%r100, %f228;
	shfl.sync.down.b32	%r13|%p22, %r100, 2, 7199, -1;
	mov.b32 	%r101, %f229;
	shfl.sync.down.b32	%r102|%p23, %r101, 2, 7199, -1;
	mov.b32 	%f51, %r102;
	setp.eq.f32 	%p24, %f51, 0f00000000;
	@%p24 bra 	$L__BB31_21;
	mov.b32 	%f166, %r13;
	mov.b32 	%f167, %r12;
	add.f32 	%f52, %f229, %f51;
	div.approx.f32 	%f168, %f51, %f52;
	sub.f32 	%f169, %f167, %f227;
	fma.rn.f32 	%f227, %f168, %f169, %f227;
	mul.f32 	%f170, %f169, %f169;
	mul.f32 	%f171, %f170, %f229;
	fma.rn.f32 	%f172, %f168, %f171, %f166;
	add.f32 	%f228, %f228, %f172;
	mov.f32 	%f229, %f52;
$L__BB31_21:
	mov.b32 	%r103, %f227;
	shfl.sync.down.b32	%r14|%p25, %r103, 1, 7199, -1;
	mov.b32 	%r104, %f228;
	shfl.sync.down.b32	%r15|%p26, %r104, 1, 7199, -1;
	mov.b32 	%r105, %f229;
	shfl.sync.down.b32	%r106|%p27, %r105, 1, 7199, -1;
	mov.b32 	%f58, %r106;
	setp.eq.f32 	%p28, %f58, 0f00000000;
	@%p28 bra 	$L__BB31_23;
	mov.b32 	%f173, %r15;
	mov.b32 	%f174, %r14;
	add.f32 	%f59, %f229, %f58;
	div.approx.f32 	%f175, %f58, %f59;
	sub.f32 	%f176, %f174, %f227;
	fma.rn.f32 	%f227, %f175, %f176, %f227;
	mul.f32 	%f177, %f176, %f176;
	mul.f32 	%f178, %f177, %f229;
	fma.rn.f32 	%f179, %f175, %f178, %f173;
	add.f32 	%f228, %f228, %f179;
	mov.f32 	%f229, %f59;
$L__BB31_23:
	mov.b32 	%r107, %f227;
	shfl.sync.idx.b32	%r16|%p29, %r107, 0, 7199, -1;
	mov.b32 	%r108, %f228;
	shfl.sync.idx.b32	%r109|%p30, %r108, 0, 7199, -1;
	mov.b32 	%r110, %f229;
	shfl.sync.idx.b32	%r111|%p31, %r110, 0, 7199, -1;
	mov.b32 	%f180, %r109;
	mov.b32 	%f181, %r111;
	div.approx.f32 	%f182, %f180, %f181;
	max.f32 	%f183, %f182, 0f00000000;
	add.f32 	%f184, %f183, %f1;
	abs.f32 	%f65, %f184;
	setp.lt.f32 	%p32, %f65, 0f00800000;
	mul.f32 	%f185, %f184, 0f4B800000;
	selp.f32 	%f66, %f185, %f184, %p32;
	mov.b32 	%r17, %f66;
	add.s32 	%r112, %r17, -8388608;
	setp.lt.u32 	%p33, %r112, 2130706432;
	@%p33 bra 	$L__BB31_25;
	rsqrt.approx.ftz.f32 	%f233, %f66;
	bra.uni 	$L__BB31_26;
$L__BB31_25:
	and.b32  	%r113, %r17, 16777215;
	or.b32  	%r114, %r113, 1056964608;
	mov.b32 	%f186, %r114;
	sub.s32 	%r115, %r114, %r17;
	add.s32 	%r116, %r115, 201326592;
	selp.b32 	%r117, %r116, %r115, %p32;
	rsqrt.approx.ftz.f32 	%f187, %f186;
	mul.f32 	%f188, %f187, %f187;
	neg.f32 	%f189, %f188;
	fma.rn.f32 	%f190, %f187, %f187, %f189;
	neg.f32 	%f191, %f186;
	fma.rn.f32 	%f192, %f188, %f191, 0f3F800000;
	fma.rn.f32 	%f193, %f190, %f191, %f192;
	fma.rn.f32 	%f194, %f193, 0f3EC00000, 0f3F000000;
	mul.f32 	%f195, %f187, %f193;
	fma.rn.f32 	%f196, %f194, %f195, %f187;
	shr.s32 	%r118, %r117, 1;
	mov.b32 	%r119, %f196;
	add.s32 	%r120, %r118, %r119;
	mov.b32 	%f233, %r120;
$L__BB31_26:
	@%p19 bra 	$L__BB31_28;
	mul.wide.s32 	%rd63, %r137, 4;
	add.s64 	%rd64, %rd2, %rd63;
	st.global.u32 	[%rd64+4], %r16;
	add.s64 	%rd65, %rd1, %rd63;
	st.global.f32 	[%rd65+4], %f233;
$L__BB31_28:
	mov.b32 	%f197, %r16;
	cvt.u32.u64 	%r121, %rd7;
	setp.ge.s32 	%p36, %r121, %r20;
	sub.f32 	%f198, %f216, %f197;
	mul.f32 	%f70, %f233, %f198;
	sub.f32 	%f199, %f215, %f197;
	mul.f32 	%f71, %f233, %f199;
	sub.f32 	%f200, %f214, %f197;
	mul.f32 	%f72, %f233, %f200;
	sub.f32 	%f201, %f213, %f197;
	mul.f32 	%f73, %f233, %f201;
	@%p36 bra 	$L__BB31_30;
	add.s32 	%r136, %r137, 1;
	cvt.s64.s32 	%rd66, %r136;
	mad.lo.s64 	%rd67, %rd16, %rd66, %rd7;
	ld.global.v2.u32 	{%r125, %r132}, [%rd9];
	ld.global.v2.u32 	{%r128, %r135}, [%rd10];
	// begin inline asm
	{ cvt.rn.f16x2.f32 %r122, %f71, %f70; }

	// end inline asm
	// begin inline asm
	{mul.f16x2 %r123,%r122,%r125;
}
	// end inline asm
	// begin inline asm
	{add.f16x2 %r126,%r123,%r128;
}
	// end inline asm
	// begin inline asm
	{ cvt.rn.f16x2.f32 %r129, %f73, %f72; }

	// end inline asm
	// begin inline asm
	{mul.f16x2 %r130,%r129,%r132;
}
	// end inline asm
	// begin inline asm
	{add.f16x2 %r133,%r130,%r135;
}
	// end inline asm
	shr.s64 	%rd68, %rd67, 63;
	shr.u64 	%rd69, %rd68, 62;
	add.s64 	%rd70, %rd67, %rd69;
	cvta.to.global.u64 	%rd71, %rd15;
	shl.b64 	%rd72, %rd70, 1;
	and.b64  	%rd73, %rd72, -8;
	add.s64 	%rd74, %rd71, %rd73;
	st.global.v2.u32 	[%rd74], {%r126, %r133};
$L__BB31_30:
	add.s32 	%r137, %r137, %r4;
	setp.lt.s32 	%p37, %r137, %r19;
	@%p37 bra 	$L__BB31_4;
$L__BB31_31:
	ret;

}
	// .globl	_Z17LayerNormWarpImplI19BiasAddResidualLoadI6__halffE11AffineStoreIfS1_EfLi4ELi4ELi4ELi4ELi1ELb0EEvT_T0_iidPT1_S8_
.visible .entry _Z17LayerNormWarpImplI19BiasAddResidualLoadI6__halffE11AffineStoreIfS1_EfLi4ELi4ELi4ELi4ELi1ELb0EEvT_T0_iidPT1_S8_(
	.param .align 8 .b8 _Z17LayerNormWarpImplI19BiasAddResidualLoadI6__halffE11AffineStoreIfS1_EfLi4ELi4ELi4ELi4ELi1ELb0EEvT_T0_iidPT1_S8__param_0[32],
	.param .align 8 .b8 _Z17LayerNormWarpImplI19BiasAddResidualLoadI6__halffE11AffineStoreIfS1_EfLi4ELi4ELi4ELi4ELi1ELb0EEvT_T0_iidPT1_S8__param_1[32],
	.param .u32 _Z17LayerNormWarpImplI19BiasAddResidualLoadI6__halffE11AffineStoreIfS1_EfLi4ELi4ELi4ELi4ELi1ELb0EEvT_T0_iidPT1_S8__param_2,
	.param .u32 _Z17LayerNormWarpImplI19BiasAddResidualLoadI6__halffE11AffineStoreIfS1_EfLi4ELi4ELi4ELi4ELi1ELb0EEvT_T0_iidPT1_S8__param_3,
	.param .f64 _Z17LayerNormWarpImplI19BiasAddResidualLoadI6__halffE11AffineStoreIfS1_EfLi4ELi4ELi4ELi4ELi1ELb0EEvT_T0_iidPT1_S8__param_4,
	.param .u64 .ptr .align 1 _Z17LayerNormWarpImplI19BiasAddResidualLoadI6__halffE11AffineStoreIfS1_EfLi4ELi4ELi4ELi4ELi1ELb0EEvT_T0_iidPT1_S8__param_5,
	.param .u64 .ptr .align 1 _Z17LayerNormWarpImplI19BiasAddResidualLoadI6__halffE11AffineStoreIfS1_EfLi4ELi4ELi4ELi4ELi1ELb0EEvT_T0_iidPT1_S8__param_6
)
.maxntid 256
{
	.reg .pred 	%p<19>;
	.reg .b32 	%r<73>;
	.reg .b32 	%f<99>;
	.reg .b64 	%rd<49>;
	.reg .b64 	%fd<2>;

	ld.param.u64 	%rd15, [_Z17LayerNormWarpImplI19BiasAddResidualLoadI6__halffE11AffineStoreIfS1_EfLi4ELi4ELi4ELi4ELi1ELb0EEvT_T0_iidPT1_S8__param_1+24];
	ld.param.u64 	%rd14, [_Z17LayerNormWarpImplI19BiasAddResidualLoadI6__halffE11AffineStoreIfS1_EfLi4ELi4ELi4ELi4ELi1ELb0EEvT_T0_iidPT1_S8__param_1+16];
	ld.param.u64 	%rd13, [_Z17LayerNormWarpImplI19BiasAddResidualLoadI6__halffE11AffineStoreIfS1_EfLi4ELi4ELi4ELi4ELi1ELb0EEvT_T0_iidPT1_S8__param_1+8];
	ld.param.u64 	%rd12, [_Z17LayerNormWarpImplI19BiasAddResidualLoadI6__halffE11AffineStoreIfS1_EfLi4ELi4ELi4ELi4ELi1ELb0EEvT_T0_iidPT1_S8__param_1];
	ld.param.u64 	%rd11, [_Z17LayerNormWarpImplI19BiasAddResidualLoadI6__halffE11AffineStoreIfS1_EfLi4ELi4ELi4ELi4ELi1ELb0EEvT_T0_iidPT1_S8__param_0+24];
	ld.param.u64 	%rd10, [_Z17LayerNormWarpImplI19BiasAddResidualLoadI6__halffE11AffineStoreIfS1_EfLi4ELi4ELi4ELi4ELi1ELb0EEvT_T0_iidPT1_S8__param_0+16];
	ld.param.u64 	%rd9, [_Z17LayerNormWarpImplI19BiasAddResidualLoadI6__halffE11AffineStoreIfS1_EfLi4ELi4ELi4ELi4ELi1ELb0EEvT_T0_iidPT1_S8__param_0+8];
	ld.param.u64 	%rd8, [_Z17LayerNormWarpImplI19BiasAddResidualLoadI6__halffE11AffineStoreIfS1_EfLi4ELi4ELi4ELi4ELi1ELb0EEvT_T0_iidPT1_S8__param_0];
	ld.param.u32 	%r13, [_Z17LayerNormWarpImplI19BiasAddResidualLoadI6__halffE11AffineStoreIfS1_EfLi4ELi4ELi4ELi4ELi1ELb0EEvT_T0_iidPT1_S8__param_2];
	ld.param.u32 	%r14, [_Z17LayerNormWarpImplI19BiasAddResidualLoadI6__halffE11AffineStoreIfS1_EfLi4ELi4ELi4ELi4ELi1ELb0EEvT_T0_iidPT1_S8__param_3];
	ld.param.f64 	%fd1, [_Z17LayerNormWarpImplI19BiasAddResidualLoadI6__halffE11AffineStoreIfS1_EfLi4ELi4ELi4ELi4ELi1ELb0EEvT_T0_iidPT1_S8__param_4];
	ld.param.u64 	%rd16, [_Z17LayerNormWarpImplI19BiasAddResidualLoadI6__halffE11AffineStoreIfS1_EfLi4ELi4ELi4ELi4ELi1ELb0EEvT_T0_iidPT1_S8__param_5];
	ld.param.u64 	%rd17, [_Z17LayerNormWarpImplI19BiasAddResidualLoadI6__halffE11AffineStoreIfS1_EfLi4ELi4ELi4ELi4ELi1ELb0EEvT_T0_iidPT1_S8__param_6];
	setp.lt.s32 	%p1, %r14, 17;
	@%p1 bra 	$L__BB32_2;
	mov.u64 	%rd18, $str;
	cvta.global.u64 	%rd19, %rd18;
	mov.u64 	%rd20, $str$1;
	cvta.global.u64 	%rd21, %rd20;
	mov.u64 	%rd22, __unnamed_33;
	cvta.global.u64 	%rd23, %rd22;
	{ // callseq 32, 0
	.param .b64 param0;
	st.param.b64 	[param0], %rd19;
	.param .b64 param1;
	st.param.b64 	[param1], %rd21;
	.param .b32 param2;
	st.param.b32 	[param2], 462;
	.param .b64 param3;
	st.param.b64 	[param3], %rd23;
	.param .b64 param4;
	st.param.b64 	[param4], 1;
	call.uni 
	__assertfail, 
	(
	param0, 
	param1, 
	param2, 
	param3, 
	param4
	);
	} // callseq 32
$L__BB32_2:
	mov.u32 	%r15, %ctaid.x;
	mov.u32 	%r1, %ntid.y;
	mov.u32 	%r16, %tid.y;
	mad.lo.s32 	%r72, %r15, %r1, %r16;
	setp.ge.s32 	%p2, %r72, %r13;
	@%p2 bra 	$L__BB32_14;
	mov.u32 	%r3, %tid.x;
	shl.b32 	%r17, %r3, 2;
	cvt.u64.u32 	%rd1, %r17;
	cvta.to.global.u64 	%rd24, %rd9;
	mul.wide.u32 	%rd25, %r17, 2;
	add.s64 	%rd2, %rd24, %rd25;
	cvt.rn.f32.f64 	%f1, %fd1;
	cvta.to.global.u64 	%rd26, %rd14;
	add.s64 	%rd3, %rd26, %rd25;
	cvta.to.global.u64 	%rd27, %rd15;
	add.s64 	%rd4, %rd27, %rd25;
	cvta.to.global.u64 	%rd5, %rd16;
	cvta.to.global.u64 	%rd6, %rd17;
	mov.u32 	%r18, %nctaid.x;
	mul.lo.s32 	%r4, %r18, %r1;
$L__BB32_4:
	cvt.s64.s32 	%rd7, %r72;
	mad.lo.s64 	%rd28, %rd11, %rd7, %rd1;
	shr.s64 	%rd29, %rd28, 63;
	shr.u64 	%rd30, %rd29, 62;
	add.s64 	%rd31, %rd28, %rd30;
	cvta.to.global.u64 	%rd32, %rd8;
	shl.b64 	%rd33, %rd31, 1;
	and.b64  	%rd34, %rd33, -8;
	add.s64 	%rd35, %rd32, %rd34;
	ld.global.v2.u32 	{%r20, %r26}, [%rd35];
	ld.global.v2.u32 	{%r24, %r30}, [%rd2];
	cvta.to.global.u64 	%rd36, %rd10;
	add.s64 	%rd37, %rd36, %rd34;
	ld.global.v2.u32 	{%r21, %r27}, [%rd37];
	// begin inline asm
	{add.f16x2 %r19,%r20,%r21;
}
	// end inline asm
	// begin inline asm
	{add.f16x2 %r22,%r19,%r24;
}
	// end inline asm
	// begin inline asm
	{add.f16x2 %r25,%r26,%r27;
}
	// end inline asm
	// begin inline asm
	{add.f16x2 %r28,%r25,%r30;
}
	// end inline asm
	// begin inline asm
	{.reg .f16 low,high;
  mov.b32 {low,high},%r22;
  cvt.f32.f16 %f27, low;}

	// end inline asm
	// begin inline asm
	{.reg .f16 low,high;
  mov.b32 {low,high},%r22;
  cvt.f32.f16 %f28, high;}

	// end inline asm
	// begin inline asm
	{.reg .f16 low,high;
  mov.b32 {low,high},%r28;
  cvt.f32.f16 %f29, low;}

	// end inline asm
	// begin inline asm
	{.reg .f16 low,high;
  mov.b32 {low,high},%r28;
  cvt.f32.f16 %f30, high;}

	// end inline asm
	mov.f32 	%f32, 0f3F800000;
	div.approx.f32 	%f33, %f27, %f32;
	add.f32 	%f34, %f33, 0f00000000;
	sub.f32 	%f35, %f27, %f34;
	fma.rn.f32 	%f36, %f27, %f35, 0f00000000;
	sub.f32 	%f37, %f28, %f34;
	mov.f32 	%f38, 0f40000000;
	div.approx.f32 	%f39, %f37, %f38;
	add.f32 	%f40, %f34, %f39;
	sub.f32 	%f41, %f28, %f40;
	fma.rn.f32 	%f42, %f37, %f41, %f36;
	sub.f32 	%f43, %f29, %f40;
	mov.f32 	%f44, 0f40400000;
	div.approx.f32 	%f45, %f43, %f44;
	add.f32 	%f46, %f40, %f45;
	sub.f32 	%f47, %f29, %f46;
	fma.rn.f32 	%f48, %f43, %f47, %f42;
	sub.f32 	%f49, %f30, %f46;
	mov.f32 	%f97, 0f40800000;
	div.approx.f32 	%f50, %f49, %f97;
	add.f32 	%f95, %f46, %f50;
	sub.f32 	%f51, %f30, %f95;
	fma.rn.f32 	%f96, %f49, %f51, %f48;
	mov.b32 	%r35, %f95;
	shfl.sync.down.b32	%r6|%p3, %r35, 2, 7199, -1;
	mov.b32 	%r36, %f96;
	shfl.sync.down.b32	%r7|%p4, %r36, 2, 7199, -1;
	mov.b32 	%r37, 1082130432;
	shfl.sync.down.b32	%r38|%p5, %r37, 2, 7199, -1;
	mov.b32 	%f8, %r38;
	setp.eq.f32 	%p6, %f8, 0f00000000;
	@%p6 bra 	$L__BB32_6;
	mov.b32 	%f52, %r7;
	mov.b32 	%f53, %r6;
	add.f32 	%f97, %f8, 0f40800000;
	div.approx.f32 	%f54, %f8, %f97;
	sub.f32 	%f55, %f53, %f95;
	fma.rn.f32 	%f95, %f55, %f54, %f95;
	mul.f32 	%f56, %f55, %f55;
	mul.f32 	%f57, %f56, 0f40800000;
	fma.rn.f32 	%f58, %f57, %f54, %f52;
	add.f32 	%f96, %f96, %f58;
$L__BB32_6:
	mov.b32 	%r39, %f95;
	shfl.sync.down.b32	%r8|%p7, %r39, 1, 7199, -1;
	mov.b32 	%r40, %f96;
	shfl.sync.down.b32	%r9|%p8, %r40, 1, 7199, -1;
	mov.b32 	%r41, %f97;
	shfl.sync.down.b32	%r42|%p9, %r41, 1, 7199, -1;
	mov.b32 	%f15, %r42;
	setp.eq.f32 	%p10, %f15, 0f00000000;
	@%p10 bra 	$L__BB32_8;
	mov.b32 	%f59, %r9;
	mov.b32 	%f60, %r8;
	add.f32 	%f16, %f97, %f15;
	div.approx.f32 	%f61, %f15, %f16;
	sub.f32 	%f62, %f60, %f95;
	fma.rn.f32 	%f95, %f62, %f61, %f95;
	mul.f32 	%f63, %f62, %f62;
	mul.f32 	%f64, %f97, %f63;
	fma.rn.f32 	%f65, %f64, %f61, %f59;
	add.f32 	%f96, %f96, %f65;
	mov.f32 	%f97, %f16;
$L__BB32_8:
	mov.b32 	%r43, %f95;
	shfl.sync.idx.b32	%r10|%p11, %r43, 0, 7199, -1;
	mov.b32 	%r44, %f96;
	shfl.sync.idx.b32	%r45|%p12, %r44, 0, 7199, -1;
	mov.b32 	%r46, %f97;
	shfl.sync.idx.b32	%r47|%p13, %r46, 0, 7199, -1;
	mov.b32 	%f66, %r45;
	mov.b32 	%f67, %r47;
	div.approx.f32 	%f68, %f66, %f67;
	max.f32 	%f69, %f68, 0f00000000;
	add.f32 	%f70, %f69, %f1;
	abs.f32 	%f22, %f70;
	setp.lt.f32 	%p14, %f22, 0f00800000;
	mul.f32 	%f71, %f70, 0f4B800000;
	selp.f32 	%f23, %f71, %f70, %p14;
	mov.b32 	%r11, %f23;
	add.s32 	%r48, %r11, -8388608;
	setp.gt.u32 	%p15, %r48, 2130706431;
	@%p15 bra 	$L__BB32_10;
	and.b32  	%r49, %r11, 16777215;
	or.b32  	%r50, %r49, 1056964608;
	mov.b32 	%f72, %r50;
	sub.s32 	%r51, %r50, %r11;
	add.s32 	%r52, %r51, 201326592;
	selp.b32 	%r53, %r52, %r51, %p14;
	rsqrt.approx.ftz.f32 	%f73, %f72;
	mul.f32 	%f74, %f73, %f73;
	neg.f32 	%f75, %f74;
	fma.rn.f32 	%f76, %f73, %f73, %f75;
	neg.f32 	%f77, %f72;
	fma.rn.f32 	%f78, %f74, %f77, 0f3F800000;
	fma.rn.f32 	%f79, %f76, %f77, %f78;
	fma.rn.f32 	%f80, %f79, 0f3EC00000, 0f3F000000;
	mul.f32 	%f81, %f73, %f79;
	fma.rn.f32 	%f82, %f80, %f81, %f73;
	shr.s32 	%r54, %r53, 1;
	mov.b32 	%r55, %f82;
	add.s32 	%r56, %r54, %r55;
	mov.b32 	%f98, %r56;
	bra.uni 	$L__BB32_11;
$L__BB32_10:
	rsqrt.approx.ftz.f32 	%f98, %f23;
$L__BB32_11:
	setp.ne.s32 	%p17, %r3, 0;
	@%p17 bra 	$L__BB32_13;
	shl.b64 	%rd38, %rd7, 2;
	add.s64 	%rd39, %rd5, %rd38;
	st.global.u32 	[%rd39], %r10;
	add.s64 	%rd40, %rd6, %rd38;
	st.global.f32 	[%rd40], %f98;
$L__BB32_13:
	mov.b32 	%f87, %r10;
	cvt.u32.u64 	%r71, %rd7;
	sub.f32 	%f88, %f27, %f87;
	mul.f32 	%f83, %f98, %f88;
	sub.f32 	%f89, %f28, %f87;
	mul.f32 	%f84, %f98, %f89;
	sub.f32 	%f90, %f29, %f87;
	mul.f32 	%f85, %f98, %f90;
	sub.f32 	%f91, %f30, %f87;
	mul.f32 	%f86, %f98, %f91;
	mad.lo.s64 	%rd41, %rd13, %rd7, %rd1;
	ld.global.v2.u32 	{%r60, %r67}, [%rd3];
	ld.global.v2.u32 	{%r63, %r70}, [%rd4];
	// begin inline asm
	{ cvt.rn.f16x2.f32 %r57, %f84, %f83; }

	// end inline asm
	// begin inline asm
	{mul.f16x2 %r58,%r57,%r60;
}
	// end inline asm
	// begin inline asm
	{add.f16x2 %r61,%r58,%r63;
}
	// end inline asm
	// begin inline asm
	{ cvt.rn.f16x2.f32 %r64, %f86, %f85; }

	// end inline asm
	// begin inline asm
	{mul.f16x2 %r65,%r64,%r67;
}
	// end inline asm
	// begin inline asm
	{add.f16x2 %r68,%r65,%r70;
}
	// end inline asm
	shr.s64 	%rd42, %rd41, 63;
	shr.u64 	%rd43, %rd42, 62;
	add.s64 	%rd44, %rd41, %rd43;
	cvta.to.global.u64 	%rd45, %rd12;
	shl.b64 	%rd46, %rd44, 1;
	and.b64  	%rd47, %rd46, -8;
	add.s64 	%rd48, %rd45, %rd47;
	st.global.v2.u32 	[%rd48], {%r61, %r68};
	add.s32 	%r72, %r71, %r4;
	setp.lt.s32 	%p18, %r72, %r13;
	@%p18 bra 	$L__BB32_4;
$L__BB32_14:
	ret;

}
	// .globl	_Z17LayerNormWarpImplI19BiasAddResidualLoadI6__halffE11AffineStoreIfS1_EfLi4ELi4ELi0ELi4ELi1ELb1EEvT_T0_iidPT1_S8_
.visible .entry _Z17LayerNormWarpImplI19BiasAddResidualLoadI6__halffE11AffineStoreIfS1_EfLi4ELi4ELi0ELi4ELi1ELb1EEvT_T0_iidPT1_S8_(
	.param .align 8 .b8 _Z17LayerNormWarpImplI19BiasAddResidualLoadI6__halffE11AffineStoreIfS1_EfLi4ELi4ELi0ELi4ELi1ELb1EEvT_T0_iidPT1_S8__param_0[32],
	.param .align 8 .b8 _Z17LayerNormWarpImplI19BiasAddResidualLoadI6__halffE11AffineStoreIfS1_EfLi4ELi4ELi0ELi4ELi1ELb1EEvT_T0_iidPT1_S8__param_1[32],
	.param .u32 _Z17LayerNormWarpImplI19BiasAddResidualLoadI6__halffE11AffineStoreIfS1_EfLi4ELi4ELi0ELi4ELi1ELb1EEvT_T0_iidPT1_S8__param_2,
	.param .u32 _Z17LayerNormWarpImplI19BiasAddResidualLoadI6__halffE11AffineStoreIfS1_EfLi4ELi4ELi0ELi4ELi1ELb1EEvT_T0_iidPT1_S8__param_3,
	.param .f64 _Z17LayerNormWarpImplI19BiasAddResidualLoadI6__halffE11AffineStoreIfS1_EfLi4ELi4ELi0ELi4ELi1ELb1EEvT_T0_iidPT1_S8__param_4,
	.param .u64 .ptr .align 1 _Z17LayerNormWarpImplI19BiasAddResidualLoadI6__halffE11AffineStoreIfS1_EfLi4ELi4ELi0ELi4ELi1ELb1EEvT_T0_iidPT1_S8__param_5,
	.param .u64 .ptr .align 1 _Z17LayerNormWarpImplI19BiasAddResidualLoadI6__halffE11AffineStoreIfS1_EfLi4ELi4ELi0ELi4ELi1ELb1EEvT_T0_iidPT1_S8__param_6
)
.maxntid 256
{
	.reg .pred 	%p<21>;
	.reg .b32 	%r<74>;
	.reg .b32 	%f<118>;
	.reg .b64 	%rd<50>;
	.reg .b64 	%fd<2>;

	ld.param.u64 	%rd14, [_Z17LayerNormWarpImplI19BiasAddResidualLoadI6__halffE11AffineStoreIfS1_EfLi4ELi4ELi0ELi4ELi1ELb1EEvT_T0_iidPT1_S8__param_1+24];
	ld.param.u64 	%rd13, [_Z17LayerNormWarpImplI19BiasAddResidualLoadI6__halffE11AffineStoreIfS1_EfLi4ELi4ELi0ELi4ELi1ELb1EEvT_T0_iidPT1_S8__param_1+16];
	ld.param.u64 	%rd12, [_Z17LayerNormWarpImplI19BiasAddResidualLoadI6__halffE11AffineStoreIfS1_EfLi4ELi4ELi0ELi4ELi1ELb1EEvT_T0_iidPT1_S8__param_1+8];
	ld.param.u64 	%rd11, [_Z17LayerNormWarpImplI19BiasAddResidualLoadI6__halffE11AffineStoreIfS1_EfLi4ELi4ELi0ELi4ELi1ELb1EEvT_T0_iidPT1_S8__param_1];
	ld.param.u64 	%rd10, [_Z17LayerNormWarpImplI19BiasAddResidualLoadI6__halffE11AffineStoreIfS1_EfLi4ELi4ELi0ELi4ELi1ELb1EEvT_T0_iidPT1_S8__param_0+24];
	ld.param.u64 	%rd9, [_Z17LayerNormWarpImplI19BiasAddResidualLoadI6__halffE11AffineStoreIfS1_EfLi4ELi4ELi0ELi4ELi1ELb1EEvT_T0_iidPT1_S8__param_0+16];
	ld.param.u64 	%rd8, [_Z17LayerNormWarpImplI19BiasAddResidualLoadI6__halffE11AffineStoreIfS1_EfLi4ELi4ELi0ELi4ELi1ELb1EEvT_T0_iidPT1_S8__param_0+8];
	ld.param.u64 	%rd7, [_Z17LayerNormWarpImplI19BiasAddResidualLoadI6__halffE11AffineStoreIfS1_EfLi4ELi4ELi0ELi4ELi1ELb1EEvT_T0_iidPT1_S8__param_0];
	ld.param.u32 	%r13, [_Z17LayerNormWarpImplI19BiasAddResidualLoadI6__halffE11AffineStoreIfS1_EfLi4ELi4ELi0ELi4ELi1ELb1EEvT_T0_iidPT1_S8__param_2];
	ld.param.u32 	%r14, [_Z17LayerNormWarpImplI19BiasAddResidualLoadI6__halffE11AffineStoreIfS1_EfLi4ELi4ELi0ELi4ELi1ELb1EEvT_T0_iidPT1_S8__param_3];
	ld.param.f64 	%fd1, [_Z17LayerNormWarpImplI19BiasAddResidualLoadI6__halffE11AffineStoreIfS1_EfLi4ELi4ELi0ELi4ELi1ELb1EEvT_T0_iidPT1_S8__param_4];
	ld.param.u64 	%rd15, [_Z17LayerNormWarpImplI19BiasAddResidualLoadI6__halffE11AffineStoreIfS1_EfLi4ELi4ELi0ELi4ELi1ELb1EEvT_T0_iidPT1_S8__param_5];
	ld.param.u64 	%rd16, [_Z17LayerNormWarpImplI19BiasAddResidualLoadI6__halffE11AffineStoreIfS1_EfLi4ELi4ELi0ELi4ELi1ELb1EEvT_T0_iidPT1_S8__param_6];
	setp.lt.s32 	%p1, %r14, 17;
	@%p1 bra 	$L__BB33_2;
	mov.u64 	%rd17, $str;
	cvta.global.u64 	%rd18, %rd17;
	mov.u64 	%rd19, $str$1;
	cvta.global.u64 	%rd20, %rd19;
	mov.u64 	%rd21, __unnamed_34;
	cvta.global.u64 	%rd22, %rd21;
	{ // callseq 33, 0
	.param .b64 param0;
	st.param.b64 	[param0], %rd18;
	.param .b64 param1;
	st.param.b64 	[param1], %rd20;
	.param .b32 param2;
	st.param.b32 	[param2], 462;
	.param .b64 param3;
	st.param.b64 	[param3], %rd22;
	.param .b64 param4;
	st.param.b64 	[param4], 1;
	call.uni 
	__assertfail, 
	(
	param0, 
	param1, 
	param2, 
	param3, 
	param4
	);
	} // callseq 33
$L__BB33_2:
	mov.u32 	%r15, %ctaid.x;
	mov.u32 	%r1, %ntid.y;
	mov.u32 	%r16, %tid.y;
	mad.lo.s32 	%r73, %r15, %r1, %r16;
	setp.ge.s32 	%p2, %r73, %r13;
	@%p2 bra 	$L__BB33_18;
	mov.u32 	%r3, %tid.x;
	shl.b32 	%r17, %r3, 2;
	cvt.u64.u32 	%rd1, %r17;
	cvta.to.global.u64 	%rd23, %rd8;
	mul.wide.u32 	%rd24, %r17, 2;
	add.s64 	%rd2, %rd23, %rd24;
	cvt.rn.f32.f64 	%f1, %fd1;
	cvta.to.global.u64 	%rd25, %rd13;
	add.s64 	%rd3, %rd25, %rd24;
	cvta.to.global.u64 	%rd26, %rd14;
	add.s64 	%rd4, %rd26, %rd24;
	cvta.to.global.u64 	%rd5, %rd15;
	cvta.to.global.u64 	%rd6, %rd16;
	mov.u32 	%r18, %nctaid.x;
	mul.lo.s32 	%r4, %r18, %r1;
$L__BB33_4:
	cvt.u32.u64 	%r19, %rd1;
	setp.ge.s32 	%p3, %r19, %r14;
	mov.f32 	%f104, 0f00000000;
	mov.f32 	%f105, %f104;
	mov.f32 	%f106, %f104;
	mov.f32 	%f107, %f104;
	mov.f32 	%f111, %f104;
	mov.f32 	%f112, %f104;
	mov.f32 	%f113, %f104;
	@%p3 bra 	$L__BB33_6;
	cvt.s64.s32 	%rd27, %r73;
	mad.lo.s64 	%rd28, %rd10, %rd27, %rd1;
	shr.s64 	%rd29, %rd28, 63;
	shr.u64 	%rd30, %rd29, 62;
	add.s64 	%rd31, %rd28, %rd30;
	cvta.to.global.u64 	%rd32, %rd7;
	shl.b64 	%rd33, %rd31, 1;
	and.b64  	%rd34, %rd33, -8;
	add.s64 	%rd35, %rd32, %rd34;
	ld.global.v2.u32 	{%r21, %r27}, [%rd35];
	ld.global.v2.u32 	{%r25, %r31}, [%rd2];
	cvta.to.global.u64 	%rd36, %rd9;
	add.s64 	%rd37, %rd36, %rd34;
	ld.global.v2.u32 	{%r22, %r28}, [%rd37];
	// begin inline asm
	{add.f16x2 %r20,%r21,%r22;
}
	// end inline asm
	// begin inline asm
	{add.f16x2 %r23,%r20,%r25;
}
	// end inline asm
	// begin inline asm
	{add.f16x2 %r26,%r27,%r28;
}
	// end inline asm
	// begin inline asm
	{add.f16x2 %r29,%r26,%r31;
}
	// end inline asm
	// begin inline asm
	{.reg .f16 low,high;
  mov.b32 {low,high},%r23;
  cvt.f32.f16 %f107, low;}

	// end inline asm
	// begin inline asm
	{.reg .f16 low,high;
  mov.b32 {low,high},%r23;
  cvt.f32.f16 %f106, high;}

	// end inline asm
	// begin inline asm
	{.reg .f16 low,high;
  mov.b32 {low,high},%r29;
  cvt.f32.f16 %f105, low;}

	// end inline asm
	// begin inline asm
	{.reg .f16 low,high;
  mov.b32 {low,high},%r29;
  cvt.f32.f16 %f104, high;}

	// end inline asm
	mov.f32 	%f44, 0f3F800000;
	div.approx.f32 	%f45, %f107, %f44;
	add.f32 	%f46, %f45, 0f00000000;
	sub.f32 	%f47, %f107, %f46;
	fma.rn.f32 	%f48, %f107, %f47, 0f00000000;
	sub.f32 	%f49, %f106, %f46;
	mov.f32 	%f50, 0f40000000;
	div.approx.f32 	%f51, %f49, %f50;
	add.f32 	%f52, %f46, %f51;
	sub.f32 	%f53, %f106, %f52;
	fma.rn.f32 	%f54, %f49, %f53, %f48;
	sub.f32 	%f55, %f105, %f52;
	mov.f32 	%f56, 0f40400000;
	div.approx.f32 	%f57, %f55, %f56;
	add.f32 	%f58, %f52, %f57;
	sub.f32 	%f59, %f105, %f58;
	fma.rn.f32 	%f60, %f55, %f59, %f54;
	sub.f32 	%f61, %f104, %f58;
	mov.f32 	%f113, 0f40800000;
	div.approx.f32 	%f62, %f61, %f113;
	add.f32 	%f111, %f58, %f62;
	sub.f32 	%f63, %f104, %f111;
	fma.rn.f32 	%f112, %f61, %f63, %f60;
$L__BB33_6:
	mov.b32 	%r36, %f111;
	shfl.sync.down.b32	%r6|%p4, %r36, 2, 7199, -1;
	mov.b32 	%r37, %f112;
	shfl.sync.down.b32	%r7|%p5, %r37, 2, 7199, -1;
	mov.b32 	%r38, %f113;
	shfl.sync.down.b32	%r39|%p6, %r38, 2, 7199, -1;
	mov.b32 	%f15, %r39;
	setp.eq.f32 	%p7, %f15, 0f00000000;
	@%p7 bra 	$L__BB33_8;
	mov.b32 	%f64, %r7;
	mov.b32 	%f65, %r6;
	add.f32 	%f16, %f113, %f15;
	div.approx.f32 	%f66, %f15, %f16;
	sub.f32 	%f67, %f65, %f111;
	fma.rn.f32 	%f111, %f67, %f66, %f111;
	mul.f32 	%f68, %f67, %f67;
	mul.f32 	%f69, %f113, %f68;
	fma.rn.f32 	%f70, %f69, %f66, %f64;
	add.f32 	%f112, %f112, %f70;
	mov.f32 	%f113, %f16;
$L__BB33_8:
	mov.b32 	%r40, %f111;
	shfl.sync.down.b32	%r8|%p8, %r40, 1, 7199, -1;
	mov.b32 	%r41, %f112;
	shfl.sync.down.b32	%r9|%p9, %r41, 1, 7199, -1;
	mov.b32 	%r42, %f113;
	shfl.sync.down.b32	%r43|%p10, %r42, 1, 7199, -1;
	mov.b32 	%f22, %r43;
	setp.eq.f32 	%p11, %f22, 0f00000000;
	@%p11 bra 	$L__BB33_10;
	mov.b32 	%f71, %r9;
	mov.b32 	%f72, %r8;
	add.f32 	%f23, %f113, %f22;
	div.approx.f32 	%f73, %f22, %f23;
	sub.f32 	%f74, %f72, %f111;
	fma.rn.f32 	%f111, %f74, %f73, %f111;
	mul.f32 	%f75, %f74, %f74;
	mul.f32 	%f76, %f113, %f75;
	fma.rn.f32 	%f77, %f76, %f73, %f71;
	add.f32 	%f112, %f112, %f77;
	mov.f32 	%f113, %f23;
$L__BB33_10:
	mov.b32 	%r44, %f111;
	shfl.sync.idx.b32	%r10|%p12, %r44, 0, 7199, -1;
	mov.b32 	%r45, %f112;
	shfl.sync.idx.b32	%r46|%p13, %r45, 0, 7199, -1;
	mov.b32 	%r47, %f113;
	shfl.sync.idx.b32	%r48|%p14, %r47, 0, 7199, -1;
	mov.b32 	%f78, %r46;
	mov.b32 	%f79, %r48;
	div.approx.f32 	%f80, %f78, %f79;
	max.f32 	%f81, %f80, 0f00000000;
	add.f32 	%f82, %f81, %f1;
	abs.f32 	%f29, %f82;
	setp.lt.f32 	%p15, %f29, 0f00800000;
	mul.f32 	%f83, %f82, 0f4B800000;
	selp.f32 	%f30, %f83, %f82, %p15;
	mov.b32 	%r11, %f30;
	add.s32 	%r49, %r11, -8388608;
	setp.gt.u32 	%p16, %r49, 2130706431;
	@%p16 bra 	$L__BB33_12;
	and.b32  	%r50, %r11, 16777215;
	or.b32  	%r51, %r50, 1056964608;
	mov.b32 	%f84, %r51;
	sub.s32 	%r52, %r51, %r11;
	add.s32 	%r53, %r52, 201326592;
	selp.b32 	%r54, %r53, %r52, %p15;
	rsqrt.approx.ftz.f32 	%f85, %f84;
	mul.f32 	%f86, %f85, %f85;
	neg.f32 	%f87, %f86;
	fma.rn.f32 	%f88, %f85, %f85, %f87;
	neg.f32 	%f89, %f84;
	fma.rn.f32 	%f90, %f86, %f89, 0f3F800000;
	fma.rn.f32 	%f91, %f88, %f89, %f90;
	fma.rn.f32 	%f92, %f91, 0f3EC00000, 0f3F000000;
	mul.f32 	%f93, %f85, %f91;
	fma.rn.f32 	%f94, %f92, %f93, %f85;
	shr.s32 	%r55, %r54, 1;
	mov.b32 	%r56, %f94;
	add.s32 	%r57, %r55, %r56;
	mov.b32 	%f117, %r57;
	bra.uni 	$L__BB33_13;
$L__BB33_12:
	rsqrt.approx.ftz.f32 	%f117, %f30;
$L__BB33_13:
	setp.ne.s32 	%p18, %r3, 0;
	@%p18 bra 	$L__BB33_15;
	mul.wide.s32 	%rd38, %r73, 4;
	add.s64 	%rd39, %rd5, %rd38;
	st.global.u32 	[%rd39], %r10;
	add.s64 	%rd40, %rd6, %rd38;
	st.global.f32 	[%rd40], %f117;
$L__BB33_15:
	mov.b32 	%f95, %r10;
	cvt.u32.u64 	%r58, %rd1;
	setp.ge.s32 	%p19, %r58, %r14;
	sub.f32 	%f96, %f107, %f95;
	mul.f32 	%f34, %f117, %f96;
	sub.f32 	%f97, %f106, %f95;
	mul.f32 	%f35, %f117, %f97;
	sub.f32 	%f98, %f105, %f95;
	mul.f32 	%f36, %f117, %f98;
	sub.f32 	%f99, %f104, %f95;
	mul.f32 	%f37, %f117, %f99;
	@%p19 bra 	$L__BB33_17;
	cvt.s64.s32 	%rd41, %r73;
	mad.lo.s64 	%rd42, %rd12, %rd41, %rd1;
	ld.global.v2.u32 	{%r62, %r69}, [%rd3];
	ld.global.v2.u32 	{%r65, %r72}, [%rd4];
	// begin inline asm
	{ cvt.rn.f16x2.f32 %r59, %f35, %f34; }

	// end inline asm
	// begin inline asm
	{mul.f16x2 %r60,%r59,%r62;
}
	// end inline asm
	// begin inline asm
	{add.f16x2 %r63,%r60,%r65;
}
	// end inline asm
	// begin inline asm
	{ cvt.rn.f16x2.f32 %r66, %f37, %f36; }

	// end inline asm
	// begin inline asm
	{mul.f16x2 %r67,%r66,%r69;
}
	// end inline asm
	// begin inline asm
	{add.f16x2 %r70,%r67,%r72;
}
	// end inline asm
	shr.s64 	%rd43, %rd42, 63;
	shr.u64 	%rd44, %rd43, 62;
	add.s64 	%rd45, %rd42, %rd44;
	cvta.to.global.u64 	%rd46, %rd11;
	shl.b64 	%rd47, %rd45, 1;
	and.b64  	%rd48, %rd47, -8;
	add.s64 	%rd49, %rd46, %rd48;
	st.global.v2.u32 	[%rd49], {%r63, %r70};
$L__BB33_17:
	add.s32 	%r73, %r73, %r4;
	setp.lt.s32 	%p20, %r73, %r13;
	@%p20 bra 	$L__BB33_4;
$L__BB33_18:
	ret;

}
	// .globl	_Z17LayerNormWarpImplI19BiasAddResidualLoadI6__halffE11AffineStoreIfS1_EfLi4ELi4ELi4ELi8ELi2ELb0EEvT_T0_iidPT1_S8_
.visible .entry _Z17LayerNormWarpImplI19BiasAddResidualLoadI6__halffE11AffineStoreIfS1_EfLi4ELi4ELi4ELi8ELi2ELb0EEvT_T0_iidPT1_S8_(
	.param .align 8 .b8 _Z17LayerNormWarpImplI19BiasAddResidualLoadI6__halffE11AffineStoreIfS1_EfLi4ELi4ELi4ELi8ELi2ELb0EEvT_T0_iidPT1_S8__param_0[32],
	.param .align 8 .b8 _Z17LayerNormWarpImplI19BiasAddResidualLoadI6__halffE11AffineStoreIfS1_EfLi4ELi4ELi4ELi8ELi2ELb0EEvT_T0_iidPT1_S8__param_1[32],
	.param .u32 _Z17LayerNormWarpImplI19BiasAddResidualLoadI6__halffE11AffineStoreIfS1_EfLi4ELi4ELi4ELi8ELi2ELb0EEvT_T0_iidPT1_S8__param_2,
	.param .u32 _Z17LayerNormWarpImplI19BiasAddResidualLoadI6__halffE11AffineStoreIfS1_EfLi4ELi4ELi4ELi8ELi2ELb0EEvT_T0_iidPT1_S8__param_3,
	.param .f64 _Z17LayerNormWarpImplI19BiasAddResidualLoadI6__halffE11AffineStoreIfS1_EfLi4ELi4ELi4ELi8ELi2ELb0EEvT_T0_iidPT1_S8__param_4,
	.param .u64 .ptr .align 1 _Z17LayerNormWarpImplI19BiasAddResidualLoadI6__halffE11AffineStoreIfS1_EfLi4ELi4ELi4ELi8ELi2ELb0EEvT_T0_iidPT1_S8__param_5,
	.param .u64 .ptr .align 1 _Z17LayerNormWarpImplI19BiasAddResidualLoadI6__halffE11AffineStoreIfS1_EfLi4ELi4ELi4ELi8ELi2ELb0EEvT_T0_iidPT1_S8__param_6
)
.maxntid 256
{
	.reg .pred 	%p<42>;
	.reg .b32 	%r<146>;
	.reg .b32 	%f<227>;
	.reg .b64 	%rd<67>;
	.reg .b64 	%fd<2>;

	ld.param.u64 	%rd21, [_Z17LayerNormWarpImplI19BiasAddResidualLoadI6__halffE11AffineStoreIfS1_EfLi4ELi4ELi4ELi8ELi2ELb0EEvT_T0_iidPT1_S8__param_0+24];
	ld.param.u64 	%rd20, [_Z17LayerNormWarpImplI19BiasAddResidualLoadI6__halffE11AffineStoreIfS1_EfLi4ELi4ELi4ELi8ELi2ELb0EEvT_T0_iidPT1_S8__param_0+16];
	ld.param.u64 	%rd19, [_Z17LayerNormWarpImplI19BiasAddResidualLoadI6__halffE11AffineStoreIfS1_EfLi4ELi4ELi4ELi8ELi2ELb0EEvT_T0_iidPT1_S8__param_0+8];
	ld.param.u64 	%rd18, [_Z17LayerNormWarpImplI19BiasAddResidualLoadI6__halffE11AffineStoreIfS1_EfLi4ELi4ELi4ELi8ELi2ELb0EEvT_T0_iidPT1_S8__param_0];
	ld.param.u64 	%rd4, [_Z17LayerNormWarpImplI19BiasAddResidualLoadI6__halffE11AffineStoreIfS1_EfLi4ELi4ELi4ELi8ELi2ELb0EEvT_T0_iidPT1_S8__param_1+8];
	ld.param.u64 	%rd5, [_Z17LayerNormWarpImplI19BiasAddResidualLoadI6__halffE11AffineStoreIfS1_EfLi4ELi4ELi4ELi8ELi2ELb0EEvT_T0_iidPT1_S8__param_1+16];
	ld.param.u64 	%rd6, [_Z17LayerNormWarpImplI19BiasAddResidualLoadI6__halffE11AffineStoreIfS1_EfLi4ELi4ELi4ELi8ELi2ELb0EEvT_T0_iidPT1_S8__param_1+24];
	ld.param.u64 	%rd24, [_Z17LayerNormWarpImplI19BiasAddResidualLoadI6__halffE11AffineStoreIfS1_EfLi4ELi4ELi4ELi8ELi2ELb0EEvT_T0_iidPT1_S8__param_1];
	ld.param.u32 	%r23, [_Z17LayerNormWarpImplI19BiasAddResidualLoadI6__halffE11AffineStoreIfS1_EfLi4ELi4ELi4ELi8ELi2ELb0EEvT_T0_iidPT1_S8__param_2];
	ld.param.u32 	%r24, [_Z17LayerNormWarpImplI19BiasAddResidualLoadI6__halffE11AffineStoreIfS1_EfLi4ELi4ELi4ELi8ELi2ELb0EEvT_T0_iidPT1_S8__param_3];
	ld.param.f64 	%fd1, [_Z17LayerNormWarpImplI19BiasAddResidualLoadI6__halffE11AffineStoreIfS1_EfLi4ELi4ELi4ELi8ELi2ELb0EEvT_T0_iidPT1_S8__param_4];
	ld.param.u64 	%rd22, [_Z17LayerNormWarpImplI19BiasAddResidualLoadI6__halffE11AffineStoreIfS1_EfLi4ELi4ELi4ELi8ELi2ELb0EEvT_T0_iidPT1_S8__param_5];
	ld.param.u64 	%rd23, [_Z17LayerNormWarpImplI19BiasAddResidualLoadI6__halffE11AffineStoreIfS1_EfLi4ELi4ELi4ELi8ELi2ELb0EEvT_T0_iidPT1_S8__param_6];
	cvta.to.global.u64 	%rd3, %rd24;
	setp.lt.s32 	%p1, %r24, 33;
	@%p1 bra 	$L__BB34_2;
	mov.u64 	%rd25, $str;
	cvta.global.u64 	%rd26, %rd25;
	mov.u64 	%rd27, $str$1;
	cvta.global.u64 	%rd28, %rd27;
	mov.u64 	%rd29, __unnamed_35;
	cvta.global.u64 	%rd30, %rd29;
	{ // callseq 34, 0
	.param .b64 param0;
	st.param.b64 	[param0], %rd26;
	.param .b64 param1;
	st.param.b64 	[param1], %rd28;
	.param .b32 param2;
	st.param.b32 	[param2], 462;
	.param .b64 param3;
	st.param.b64 	[param3], %rd30;
	.param .b64 param4;
	st.param.b64 	[param4], 1;
	call.uni 
	__assertfail, 
	(
	param0, 
	param1, 
	param2, 
	param3, 
	param4
	);
	} // callseq 34
$L__BB34_2:
	mov.u32 	%r25, %ctaid.x;
	mov.u32 	%r1, %ntid.y;
	mov.u32 	%r26, %tid.y;
	mad.lo.s32 	%r27, %r25, %r1, %r26;
	shl.b32 	%r145, %r27, 1;
	setp.ge.s32 	%p2, %r145, %r23;
	@%p2 bra 	$L__BB34_27;
	cvta.to.global.u64 	%rd7, %rd18;
	mov.u32 	%r3, %tid.x;
	shl.b32 	%r28, %r3, 2;
	cvt.u64.u32 	%rd8, %r28;
	cvta.to.global.u64 	%rd31, %rd19;
	mul.wide.u32 	%rd32, %r28, 2;
	add.s64 	%rd9, %rd31, %rd32;
	cvt.rn.f32.f64 	%f1, %fd1;
	cvta.to.global.u64 	%rd33, %rd5;
	add.s64 	%rd10, %rd33, %rd32;
	cvta.to.global.u64 	%rd34, %rd6;
	add.s64 	%rd11, %rd34, %rd32;
	cvta.to.global.u64 	%rd12, %rd22;
	cvta.to.global.u64 	%rd13, %rd23;
	mov.u32 	%r29, %nctaid.x;
	mul.lo.s32 	%r30, %r1, %r29;
	shl.b32 	%r4, %r30, 1;
$L__BB34_4:
	cvt.s64.s32 	%rd14, %r145;
	mad.lo.s64 	%rd35, %rd21, %rd14, %rd8;
	shr.s64 	%rd36, %rd35, 63;
	shr.u64 	%rd37, %rd36, 62;
	add.s64 	%rd38, %rd35, %rd37;
	shl.b64 	%rd39, %rd38, 1;
	and.b64  	%rd40, %rd39, -8;
	add.s64 	%rd41, %rd7, %rd40;
	ld.global.v2.u32 	{%r32, %r38}, [%rd41];
	ld.global.v2.u32 	{%r52, %r58}, [%rd9];
	cvta.to.global.u64 	%rd42, %rd20;
	add.s64 	%rd43, %rd42, %rd40;
	ld.global.v2.u32 	{%r33, %r39}, [%rd43];
	// begin inline asm
	{add.f16x2 %r31,%r32,%r33;
}
	// end inline asm
	// begin inline asm
	{add.f16x2 %r34,%r31,%r52;
}
	// end inline asm
	// begin inline asm
	{add.f16x2 %r37,%r38,%r39;
}
	// end inline asm
	// begin inline asm
	{add.f16x2 %r40,%r37,%r58;
}
	// end inline asm
	// begin inline asm
	{.reg .f16 low,high;
  mov.b32 {low,high},%r34;
  cvt.f32.f16 %f66, low;}

	// end inline asm
	// begin inline asm
	{.reg .f16 low,high;
  mov.b32 {low,high},%r34;
  cvt.f32.f16 %f67, high;}

	// end inline asm
	// begin inline asm
	{.reg .f16 low,high;
  mov.b32 {low,high},%r40;
  cvt.f32.f16 %f68, low;}

	// end inline asm
	// begin inline asm
	{.reg .f16 low,high;
  mov.b32 {low,high},%r40;
  cvt.f32.f16 %f69, high;}

	// end inline asm
	mov.f32 	%f75, 0f3F800000;
	div.approx.f32 	%f76, %f66, %f75;
	add.f32 	%f77, %f76, 0f00000000;
	sub.f32 	%f78, %f66, %f77;
	fma.rn.f32 	%f79, %f66, %f78, 0f00000000;
	sub.f32 	%f80, %f67, %f77;
	mov.f32 	%f81, 0f40000000;
	div.approx.f32 	%f82, %f80, %f81;
	add.f32 	%f83, %f77, %f82;
	sub.f32 	%f84, %f67, %f83;
	fma.rn.f32 	%f85, %f80, %f84, %f79;
	sub.f32 	%f86, %f68, %f83;
	mov.f32 	%f87, 0f40400000;
	div.approx.f32 	%f88, %f86, %f87;
	add.f32 	%f89, %f83, %f88;
	sub.f32 	%f90, %f68, %f89;
	fma.rn.f32 	%f91, %f86, %f90, %f85;
	sub.f32 	%f92, %f69, %f89;
	mov.f32 	%f212, 0f40800000;
	div.approx.f32 	%f93, %f92, %f212;
	add.f32 	%f210, %f89, %f93;
	sub.f32 	%f94, %f69, %f210;
	fma.rn.f32 	%f211, %f92, %f94, %f91;
	add.s32 	%r63, %r145, 1;
	cvt.s64.s32 	%rd15, %r63;
	mad.lo.s64 	%rd44, %rd21, %rd15, %rd8;
	shr.s64 	%rd45, %rd44, 63;
	shr.u64 	%rd46, %rd45, 62;
	add.s64 	%rd47, %rd44, %rd46;
	shl.b64 	%rd48, %rd47, 1;
	and.b64  	%rd49, %rd48, -8;
	add.s64 	%rd50, %rd7, %rd49;
	ld.global.v2.u32 	{%r48, %r54}, [%rd50];
	add.s64 	%rd51, %rd42, %rd49;
	ld.global.v2.u32 	{%r49, %r55}, [%rd51];
	// begin inline asm
	{add.f16x2 %r47,%r48,%r49;
}
	// end inline asm
	// begin inline asm
	{add.f16x2 %r50,%r47,%r52;
}
	// end inline asm
	// begin inline asm
	{add.f16x2 %r53,%r54,%r55;
}
	// end inline asm
	// begin inline asm
	{add.f16x2 %r56,%r53,%r58;
}
	// end inline asm
	// begin inline asm
	{.reg .f16 low,high;
  mov.b32 {low,high},%r50;
  cvt.f32.f16 %f70, low;}

	// end inline asm
	// begin inline asm
	{.reg .f16 low,high;
  mov.b32 {low,high},%r50;
  cvt.f32.f16 %f71, high;}

	// end inline asm
	// begin inline asm
	{.reg .f16 low,high;
  mov.b32 {low,high},%r56;
  cvt.f32.f16 %f72, low;}

	// end inline asm
	// begin inline asm
	{.reg .f16 low,high;
  mov.b32 {low,high},%r56;
  cvt.f32.f16 %f73, high;}

	// end inline asm
	div.approx.f32 	%f95, %f70, %f75;
	add.f32 	%f96, %f95, 0f00000000;
	sub.f32 	%f97, %f70, %f96;
	fma.rn.f32 	%f98, %f70, %f97, 0f00000000;
	sub.f32 	%f99, %f71, %f96;
	div.approx.f32 	%f100, %f99, %f81;
	add.f32 	%f101, %f96, %f100;
	sub.f32 	%f102, %f71, %f101;
	fma.rn.f32 	%f103, %f99, %f102, %f98;
	sub.f32 	%f104, %f72, %f101;
	div.approx.f32 	%f105, %f104, %f87;
	add.f32 	%f106, %f101, %f105;
	sub.f32 	%f107, %f72, %f106;
	fma.rn.f32 	%f108, %f104, %f107, %f103;
	sub.f32 	%f109, %f73, %f106;
	div.approx.f32 	%f110, %f109, %f212;
	add.f32 	%f220, %f106, %f110;
	sub.f32 	%f111, %f73, %f220;
	fma.rn.f32 	%f221, %f109, %f111, %f108;
	mov.b32 	%r64, %f210;
	shfl.sync.down.b32	%r6|%p3, %r64, 4, 6175, -1;
	mov.b32 	%r65, %f211;
	shfl.sync.down.b32	%r7|%p4, %r65, 4, 6175, -1;
	mov.b32 	%r66, 1082130432;
	shfl.sync.down.b32	%r67|%p5, %r66, 4, 6175, -1;
	mov.b32 	%f14, %r67;
	setp.eq.f32 	%p6, %f14, 0f00000000;
	@%p6 bra 	$L__BB34_6;
	mov.b32 	%f112, %r7;
	mov.b32 	%f113, %r6;
	add.f32 	%f212, %f14, 0f40800000;
	div.approx.f32 	%f114, %f14, %f212;
	sub.f32 	%f115, %f113, %f210;
	fma.rn.f32 	%f210, %f114, %f115, %f210;
	mul.f32 	%f116, %f115, %f115;
	mul.f32 	%f117, %f116, 0f40800000;
	fma.rn.f32 	%f118, %f114, %f117, %f112;
	add.f32 	%f211, %f211, %f118;
$L__BB34_6:
	mov.b32 	%r68, %f210;
	shfl.sync.down.b32	%r8|%p7, %r68, 2, 6175, -1;
	mov.b32 	%r69, %f211;
	shfl.sync.down.b32	%r9|%p8, %r69, 2, 6175, -1;
	mov.b32 	%r70, %f212;
	shfl.sync.down.b32	%r71|%p9, %r70, 2, 6175, -1;
	mov.b32 	%f21, %r71;
	setp.eq.f32 	%p10, %f21, 0f00000000;
	@%p10 bra 	$L__BB34_8;
	mov.b32 	%f119, %r9;
	mov.b32 	%f120, %r8;
	add.f32 	%f22, %f212, %f21;
	div.approx.f32 	%f121, %f21, %f22;
	sub.f32 	%f122, %f120, %f210;
	fma.rn.f32 	%f210, %f121, %f122, %f210;
	mul.f32 	%f123, %f122, %f122;
	mul.f32 	%f124, %f123, %f212;
	fma.rn.f32 	%f125, %f121, %f124, %f119;
	add.f32 	%f211, %f211, %f125;
	mov.f32 	%f212, %f22;
$L__BB34_8:
	mov.b32 	%r72, %f210;
	shfl.sync.down.b32	%r10|%p11, %r72, 1, 6175, -1;
	mov.b32 	%r73, %f211;
	shfl.sync.down.b32	%r11|%p12, %r73, 1, 6175, -1;
	mov.b32 	%r74, %f212;
	shfl.sync.down.b32	%r75|%p13, %r74, 1, 6175, -1;
	mov.b32 	%f28, %r75;
	setp.eq.f32 	%p14, %f28, 0f00000000;
	@%p14 bra 	$L__BB34_10;
	mov.b32 	%f126, %r11;
	mov.b32 	%f127, %r10;
	add.f32 	%f29, %f212, %f28;
	div.approx.f32 	%f128, %f28, %f29;
	sub.f32 	%f129, %f127, %f210;
	fma.rn.f32 	%f210, %f128, %f129, %f210;
	mul.f32 	%f130, %f129, %f129;
	mul.f32 	%f131, %f130, %f212;
	fma.rn.f32 	%f132, %f128, %f131, %f126;
	add.f32 	%f211, %f211, %f132;
	mov.f32 	%f212, %f29;
$L__BB34_10:
	mov.b32 	%r76, %f210;
	shfl.sync.idx.b32	%r12|%p15, %r76, 0, 6175, -1;
	mov.b32 	%r77, %f211;
	shfl.sync.idx.b32	%r78|%p16, %r77, 0, 6175, -1;
	mov.b32 	%r79, %f212;
	shfl.sync.idx.b32	%r80|%p17, %r79, 0, 6175, -1;
	mov.b32 	%f133, %r78;
	mov.b32 	%f134, %r80;
	div.approx.f32 	%f135, %f133, %f134;
	max.f32 	%f136, %f135, 0f00000000;
	add.f32 	%f137, %f136, %f1;
	abs.f32 	%f35, %f137;
	setp.lt.f32 	%p18, %f35, 0f00800000;
	mul.f32 	%f138, %f137, 0f4B800000;
	selp.f32 	%f36, %f138, %f137, %p18;
	mov.b32 	%r13, %f36;
	add.s32 	%r81, %r13, -8388608;
	setp.gt.u32 	%p19, %r81, 2130706431;
	@%p19 bra 	$L__BB34_12;
	and.b32  	%r82, %r13, 16777215;
	or.b32  	%r83, %r82, 1056964608;
	mov.b32 	%f139, %r83;
	sub.s32 	%r84, %r83, %r13;
	add.s32 	%r85, %r84, 201326592;
	selp.b32 	%r86, %r85, %r84, %p18;
	rsqrt.approx.ftz.f32 	%f140, %f139;
	mul.f32 	%f141, %f140, %f140;
	neg.f32 	%f142, %f141;
	fma.rn.f32 	%f143, %f140, %f140, %f142;
	neg.f32 	%f144, %f139;
	fma.rn.f32 	%f145, %f141, %f144, 0f3F800000;
	fma.rn.f32 	%f146, %f143, %f144, %f145;
	fma.rn.f32 	%f147, %f146, 0f3EC00000, 0f3F000000;
	mul.f32 	%f148, %f140, %f146;
	fma.rn.f32 	%f149, %f147, %f148, %f140;
	shr.s32 	%r87, %r86, 1;
	mov.b32 	%r88, %f149;
	add.s32 	%r89, %r87, %r88;
	mov.b32 	%f216, %r89;
	bra.uni 	$L__BB34_13;
$L__BB34_12:
	rsqrt.approx.ftz.f32 	%f216, %f36;
$L__BB34_13:
	setp.ne.s32 	%p21, %r3, 0;
	shl.b64 	%rd52, %rd14, 2;
	add.s64 	%rd16, %rd12, %rd52;
	add.s64 	%rd17, %rd13, %rd52;
	@%p21 bra 	$L__BB34_15;
	st.global.u32 	[%rd16], %r12;
	st.global.f32 	[%rd17], %f216;
$L__BB34_15:
	mov.b32 	%f155, %r12;
	sub.f32 	%f156, %f66, %f155;
	mul.f32 	%f150, %f216, %f156;
	sub.f32 	%f157, %f67, %f155;
	mul.f32 	%f151, %f216, %f157;
	sub.f32 	%f158, %f68, %f155;
	mul.f32 	%f152, %f216, %f158;
	sub.f32 	%f159, %f69, %f155;
	mul.f32 	%f153, %f216, %f159;
	mad.lo.s64 	%rd53, %rd4, %rd14, %rd8;
	ld.global.v2.u32 	{%r93, %r100}, [%rd10];
	ld.global.v2.u32 	{%r96, %r103}, [%rd11];
	// begin inline asm
	{ cvt.rn.f16x2.f32 %r90, %f151, %f150; }

	// end inline asm
	// begin inline asm
	{mul.f16x2 %r91,%r90,%r93;
}
	// end inline asm
	// begin inline asm
	{add.f16x2 %r94,%r91,%r96;
}
	// end inline asm
	// begin inline asm
	{ cvt.rn.f16x2.f32 %r97, %f153, %f152; }

	// end inline asm
	// begin inline asm
	{mul.f16x2 %r98,%r97,%r100;
}
	// end inline asm
	// begin inline asm
	{add.f16x2 %r101,%r98,%r103;
}
	// end inline asm
	shr.s64 	%rd54, %rd53, 63;
	shr.u64 	%rd55, %rd54, 62;
	add.s64 	%rd56, %rd53, %rd55;
	shl.b64 	%rd57, %rd56, 1;
	and.b64  	%rd58, %rd57, -8;
	add.s64 	%rd59, %rd3, %rd58;
	st.global.v2.u32 	[%rd59], {%r94, %r101};
	mov.b32 	%r104, %f220;
	shfl.sync.down.b32	%r14|%p22, %r104, 4, 6175, -1;
	mov.b32 	%r105, %f221;
	shfl.sync.down.b32	%r15|%p23, %r105, 4, 6175, -1;
	mov.b32 	%r106, 1082130432;
	shfl.sync.down.b32	%r107|%p24, %r106, 4, 6175, -1;
	mov.b32 	%f40, %r107;
	setp.eq.f32 	%p25, %f40, 0f00000000;
	mov.f32 	%f222, 0f40800000;
	@%p25 bra 	$L__BB34_17;
	mov.b32 	%f160, %r15;
	mov.b32 	%f161, %r14;
	add.f32 	%f222, %f40, 0f40800000;
	div.approx.f32 	%f162, %f40, %f222;
	sub.f32 	%f163, %f161, %f220;
	fma.rn.f32 	%f220, %f162, %f163, %f220;
	mul.f32 	%f164, %f163, %f163;
	mul.f32 	%f165, %f164, 0f40800000;
	fma.rn.f32 	%f166, %f162, %f165, %f160;
	add.f32 	%f221, %f221, %f166;
$L__BB34_17:
	mov.b32 	%r108, %f220;
	shfl.sync.down.b32	%r16|%p26, %r108, 2, 6175, -1;
	mov.b32 	%r109, %f221;
	shfl.sync.down.b32	%r17|%p27, %r109, 2, 6175, -1;
	mov.b32 	%r110, %f222;
	shfl.sync.down.b32	%r111|%p28, %r110, 2, 6175, -1;
	mov.b32 	%f47, %r111;
	setp.eq.f32 	%p29, %f47, 0f00000000;
	@%p29 bra 	$L__BB34_19;
	mov.b32 	%f167, %r17;
	mov.b32 	%f168, %r16;
	add.f32 	%f48, %f222, %f47;
	div.approx.f32 	%f169, %f47, %f48;
	sub.f32 	%f170, %f168, %f220;
	fma.rn.f32 	%f220, %f169, %f170, %f220;
	mul.f32 	%f171, %f170, %f170;
	mul.f32 	%f172, %f171, %f222;
	fma.rn.f32 	%f173, %f169, %f172, %f167;
	add.f32 	%f221, %f221, %f173;
	mov.f32 	%f222, %f48;
$L__BB34_19:
	mov.b32 	%r112, %f220;
	shfl.sync.down.b32	%r18|%p30, %r112, 1, 6175, -1;
	mov.b32 	%r113, %f221;
	shfl.sync.down.b32	%r19|%p31, %r113, 1, 6175, -1;
	mov.b32 	%r114, %f222;
	shfl.sync.down.b32	%r115|%p32, %r114, 1, 6175, -1;
	mov.b32 	%f54, %r115;
	setp.eq.f32 	%p33, %f54, 0f00000000;
	@%p33 bra 	$L__BB34_21;
	mov.b32 	%f174, %r19;
	mov.b32 	%f175, %r18;
	add.f32 	%f55, %f222, %f54;
	div.approx.f32 	%f176, %f54, %f55;
	sub.f32 	%f177, %f175, %f220;
	fma.rn.f32 	%f220, %f176, %f177, %f220;
	mul.f32 	%f178, %f177, %f177;
	mul.f32 	%f179, %f178, %f222;
	fma.rn.f32 	%f180, %f176, %f179, %f174;
	add.f32 	%f221, %f221, %f180;
	mov.f32 	%f222, %f55;
$L__BB34_21:
	mov.b32 	%r116, %f220;
	shfl.sync.idx.b32	%r20|%p34, %r116, 0, 6175, -1;
	mov.b32 	%r117, %f221;
	shfl.sync.idx.b32	%r118|%p35, %r117, 0, 6175, -1;
	mov.b32 	%r119, %f222;
	shfl.sync.idx.b32	%r120|%p36, %r119, 0, 6175, -1;
	mov.b32 	%f181, %r118;
	mov.b32 	%f182, %r120;
	div.approx.f32 	%f183, %f181, %f182;
	max.f32 	%f184, %f183, 0f00000000;
	add.f32 	%f185, %f184, %f1;
	abs.f32 	%f61, %f185;
	setp.lt.f32 	%p37, %f61, 0f00800000;
	mul.f32 	%f186, %f185, 0f4B800000;
	selp.f32 	%f62, %f186, %f185, %p37;
	mov.b32 	%r21, %f62;
	add.s32 	%r121, %r21, -8388608;
	setp.lt.u32 	%p38, %r121, 2130706432;
	@%p38 bra 	$L__BB34_23;
	rsqrt.approx.ftz.f32 	%f226, %f62;
	bra.uni 	$L__BB34_24;
$L__BB34_23:
	and.b32  	%r122, %r21, 16777215;
	or.b32  	%r123, %r122, 1056964608;
	mov.b32 	%f187, %r123;
	sub.s32 	%r124, %r123, %r21;
	add.s32 	%r125, %r124, 201326592;
	selp.b32 	%r126, %r125, %r124, %p37;
	rsqrt.approx.ftz.f32 	%f188, %f187;
	mul.f32 	%f189, %f188, %f188;
	neg.f32 	%f190, %f189;
	fma.rn.f32 	%f191, %f188, %f188, %f190;
	neg.f32 	%f192, %f187;
	fma.rn.f32 	%f193, %f189, %f192, 0f3F800000;
	fma.rn.f32 	%f194, %f191, %f192, %f193;
	fma.rn.f32 	%f195, %f194, 0f3EC00000, 0f3F000000;
	mul.f32 	%f196, %f188, %f194;
	fma.rn.f32 	%f197, %f195, %f196, %f188;
	shr.s32 	%r127, %r126, 1;
	mov.b32 	%r128, %f197;
	add.s32 	%r129, %r127, %r128;
	mov.b32 	%f226, %r129;
$L__BB34_24:
	@%p21 bra 	$L__BB34_26;
	st.global.u32 	[%rd16+4], %r20;
	st.global.f32 	[%rd17+4], %f226;
$L__BB34_26:
	mov.b32 	%f202, %r20;
	cvt.u32.u64 	%r144, %rd14;
	sub.f32 	%f203, %f70, %f202;
	mul.f32 	%f198, %f226, %f203;
	sub.f32 	%f204, %f71, %f202;
	mul.f32 	%f199, %f226, %f204;
	sub.f32 	%f205, %f72, %f202;
	mul.f32 	%f200, %f226, %f205;
	sub.f32 	%f206, %f73, %f202;
	mul.f32 	%f201, %f226, %f206;
	mad.lo.s64 	%rd60, %rd4, %rd15, %rd8;
	ld.global.v2.u32 	{%r133, %r140}, [%rd10];
	ld.global.v2.u32 	{%r136, %r143}, [%rd11];
	// begin inline asm
	{ cvt.rn.f16x2.f32 %r130, %f199, %f198; }

	// end inline asm
	// begin inline asm
	{mul.f16x2 %r131,%r130,%r133;
}
	// end inline asm
	// begin inline asm
	{add.f16x2 %r134,%r131,%r136;
}
	// end inline asm
	// begin inline asm
	{ cvt.rn.f16x2.f32 %r137, %f201, %f200; }

	// end inline asm
	// begin inline asm
	{mul.f16x2 %r138,%r137,%r140;
}
	// end inline asm
	// begin inline asm
	{add.f16x2 %r141,%r138,%r143;
}
	// end inline asm
	shr.s64 	%rd61, %rd60, 63;
	shr.u64 	%rd62, %rd61, 62;
	add.s64 	%rd63, %rd60, %rd62;
	shl.b64 	%rd64, %rd63, 1;
	and.b64  	%rd65, %rd64, -8;
	add.s64 	%rd66, %rd3, %rd65;
	st.global.v2.u32 	[%rd66], {%r134, %r141};
	add.s32 	%r145, %r144, %r4;
	setp.lt.s32 	%p41, %r145, %r23;
	@%p41 bra 	$L__BB34_4;
$L__BB34_27:
	ret;

}
	// .globl	_Z17LayerNormWarpImplI19BiasAddResidualLoadI6__halffE11AffineStoreIfS1_EfLi4ELi4ELi0ELi8ELi2ELb1EEvT_T0_iidPT1_S8_
.visible .entry _Z17LayerNormWarpImplI19BiasAddResidualLoadI6__halffE11AffineStoreIfS1_EfLi4ELi4ELi0ELi8ELi2ELb1EEvT_T0_iidPT1_S8_(
	.param .align 8 .b8 _Z17LayerNormWarpImplI19BiasAddResidualLoadI6__halffE11AffineStoreIfS1_EfLi4ELi4ELi0ELi8ELi2ELb1EEvT_T0_iidPT1_S8__param_0[32],
	.param .align 8 .b8 _Z17LayerNormWarpImplI19BiasAddResidualLoadI6__halffE11AffineStoreIfS1_EfLi4ELi4ELi0ELi8ELi2ELb1EEvT_T0_iidPT1_S8__param_1[32],
	.param .u32 _Z17LayerNormWarpImplI19BiasAddResidualLoadI6__halffE11AffineStoreIfS1_EfLi4ELi4ELi0ELi8ELi2ELb1EEvT_T0_iidPT1_S8__param_2,
	.param .u32 _Z17LayerNormWarpImplI19BiasAddResidualLoadI6__halffE11AffineStoreIfS1_EfLi4ELi4ELi0ELi8ELi2ELb1EEvT_T0_iidPT1_S8__param_3,
	.param .f64 _Z17LayerNormWarpImplI19BiasAddResidualLoadI6__halffE11AffineStoreIfS1_EfLi4ELi4ELi0ELi8ELi2ELb1EEvT_T0_iidPT1_S8__param_4,
	.param .u64 .ptr .align 1 _Z17LayerNormWarpImplI19BiasAddResidualLoadI6__halffE11AffineStoreIfS1_EfLi4ELi4ELi0ELi8ELi2ELb1EEvT_T0_iidPT1_S8__param_5,
	.param .u64 .ptr .align 1 _Z17LayerNormWarpImplI19BiasAddResidualLoadI6__halffE11AffineStoreIfS1_EfLi4ELi4ELi0ELi8ELi2ELb1EEvT_T0_iidPT1_S8__param_6
)
.maxntid 256
{
	.reg .pred 	%p<46>;
	.reg .b32 	%r<150>;
	.reg .b32 	%f<268>;
	.reg .b64 	%rd<75>;
	.reg .b64 	%fd<2>;

	ld.param.u64 	%rd18, [_Z17LayerNormWarpImplI19BiasAddResidualLoadI6__halffE11AffineStoreIfS1_EfLi4ELi4ELi0ELi8ELi2ELb1EEvT_T0_iidPT1_S8__param_1+24];
	ld.param.u64 	%rd17, [_Z17LayerNormWarpImplI19BiasAddResidualLoadI6__halffE11AffineStoreIfS1_EfLi4ELi4ELi0ELi8ELi2ELb1EEvT_T0_iidPT1_S8__param_1+16];
	ld.param.u64 	%rd16, [_Z17LayerNormWarpImplI19BiasAddResidualLoadI6__halffE11AffineStoreIfS1_EfLi4ELi4ELi0ELi8ELi2ELb1EEvT_T0_iidPT1_S8__param_1+8];
	ld.param.u64 	%rd15, [_Z17LayerNormWarpImplI19BiasAddResidualLoadI6__halffE11AffineStoreIfS1_EfLi4ELi4ELi0ELi8ELi2ELb1EEvT_T0_iidPT1_S8__param_1];
	ld.param.u64 	%rd14, [_Z17LayerNormWarpImplI19BiasAddResidualLoadI6__halffE11AffineStoreIfS1_EfLi4ELi4ELi0ELi8ELi2ELb1EEvT_T0_iidPT1_S8__param_0+24];
	ld.param.u64 	%rd13, [_Z17LayerNormWarpImplI19BiasAddResidualLoadI6__halffE11AffineStoreIfS1_EfLi4ELi4ELi0ELi8ELi2ELb1EEvT_T0_iidPT1_S8__param_0+16];
	ld.param.u64 	%rd12, [_Z17LayerNormWarpImplI19BiasAddResidualLoadI6__halffE11AffineStoreIfS1_EfLi4ELi4ELi0ELi8ELi2ELb1EEvT_T0_iidPT1_S8__param_0+8];
	ld.param.u64 	%rd11, [_Z17LayerNormWarpImplI19BiasAddResidualLoadI6__halffE11AffineStoreIfS1_EfLi4ELi4ELi0ELi8ELi2ELb1EEvT_T0_iidPT1_S8__param_0];
	ld.param.u32 	%r23, [_Z17LayerNormWarpImplI19BiasAddResidualLoadI6__halffE11AffineStoreIfS1_EfLi4ELi4ELi0ELi8ELi2ELb1EEvT_T0_iidPT1_S8__param_2];
	ld.param.u32 	%r24, [_Z17LayerNormWarpImplI19BiasAddResidualLoadI6__halffE11AffineStoreIfS1_EfLi4ELi4ELi0ELi8ELi2ELb1EEvT_T0_iidPT1_S8__param_3];
	ld.param.f64 	%fd1, [_Z17LayerNormWarpImplI19BiasAddResidualLoadI6__halffE11AffineStoreIfS1_EfLi4ELi4ELi0ELi8ELi2ELb1EEvT_T0_iidPT1_S8__param_4];
	ld.param.u64 	%rd19, [_Z17LayerNormWarpImplI19BiasAddResidualLoadI6__halffE11AffineStoreIfS1_EfLi4ELi4ELi0ELi8ELi2ELb1EEvT_T0_iidPT1_S8__param_5];
	ld.param.u64 	%rd20, [_Z17LayerNormWarpImplI19BiasAddResidualLoadI6__halffE11AffineStoreIfS1_EfLi4ELi4ELi0ELi8ELi2ELb1EEvT_T0_iidPT1_S8__param_6];
	cvta.to.global.u64 	%rd1, %rd20;
	cvta.to.global.u64 	%rd2, %rd19;
	cvta.to.global.u64 	%rd3, %rd11;
	setp.lt.s32 	%p1, %r24, 33;
	@%p1 bra 	$L__BB35_2;
	mov.u64 	%rd21, $str;
	cvta.global.u64 	%rd22, %rd21;
	mov.u64 	%rd23, $str$1;
	cvta.global.u64 	%rd24, %rd23;
	mov.u64 	%rd25, __unnamed_36;
	cvta.global.u64 	%rd26, %rd25;
	{ // callseq 35, 0
	.param .b64 param0;
	st.param.b64 	[param0], %rd22;
	.param .b64 param1;
	st.param.b64 	[param1], %rd24;
	.param .b32 param2;
	st.param.b32 	[param2], 462;
	.param .b64 param3;
	st.param.b64 	[param3], %rd26;
	.param .b64 param4;
	st.param.b64 	[param4], 1;
	call.uni 
	__assertfail, 
	(
	param0, 
	param1, 
	param2, 
	param3, 
	param4
	);
	} // callseq 35
$L__BB35_2:
	mov.u32 	%r25, %ctaid.x;
	mov.u32 	%r1, %ntid.y;
	mov.u32 	%r26, %tid.y;
	mad.lo.s32 	%r27, %r25, %r1, %r26;
	shl.b32 	%r149, %r27, 1;
	setp.ge.s32 	%p2, %r149, %r23;
	@%p2 bra 	$L__BB35_35;
	mov.u32 	%r3, %tid.x;
	shl.b32 	%r28, %r3, 2;
	cvt.u64.u32 	%rd7, %r28;
	cvta.to.global.u64 	%rd27, %rd12;
	mul.wide.u32 	%rd28, %r28, 2;
	add.s64 	%rd8, %rd27, %rd28;
	cvt.rn.f32.f64 	%f1, %fd1;
	cvta.to.global.u64 	%rd29, %rd17;
	add.s64 	%rd9, %rd29, %rd28;
	cvta.to.global.u64 	%rd30, %rd18;
	add.s64 	%rd10, %rd30, %rd28;
	mov.u32 	%r29, %nctaid.x;
	mul.lo.s32 	%r30, %r1, %r29;
	shl.b32 	%r4, %r30, 1;
$L__BB35_4:
	cvt.u32.u64 	%r31, %rd7;
	setp.ge.s32 	%p3, %r31, %r24;
	mov.f32 	%f234, 0f00000000;
	mov.f32 	%f235, %f234;
	mov.f32 	%f236, %f234;
	mov.f32 	%f237, %f234;
	mov.f32 	%f248, %f234;
	mov.f32 	%f249, %f234;
	mov.f32 	%f250, %f234;
	@%p3 bra 	$L__BB35_6;
	cvt.s64.s32 	%rd31, %r149;
	mad.lo.s64 	%rd32, %rd14, %rd31, %rd7;
	shr.s64 	%rd33, %rd32, 63;
	shr.u64 	%rd34, %rd33, 62;
	add.s64 	%rd35, %rd32, %rd34;
	shl.b64 	%rd36, %rd35, 1;
	and.b64  	%rd37, %rd36, -8;
	add.s64 	%rd38, %rd3, %rd37;
	ld.global.v2.u32 	{%r33, %r39}, [%rd38];
	ld.global.v2.u32 	{%r37, %r43}, [%rd8];
	cvta.to.global.u64 	%rd39, %rd13;
	add.s64 	%rd40, %rd39, %rd37;
	ld.global.v2.u32 	{%r34, %r40}, [%rd40];
	// begin inline asm
	{add.f16x2 %r32,%r33,%r34;
}
	// end inline asm
	// begin inline asm
	{add.f16x2 %r35,%r32,%r37;
}
	// end inline asm
	// begin inline asm
	{add.f16x2 %r38,%r39,%r40;
}
	// end inline asm
	// begin inline asm
	{add.f16x2 %r41,%r38,%r43;
}
	// end inline asm
	// begin inline asm
	{.reg .f16 low,high;
  mov.b32 {low,high},%r35;
  cvt.f32.f16 %f237, low;}

	// end inline asm
	// begin inline asm
	{.reg .f16 low,high;
  mov.b32 {low,high},%r35;
  cvt.f32.f16 %f236, high;}

	// end inline asm
	// begin inline asm
	{.reg .f16 low,high;
  mov.b32 {low,high},%r41;
  cvt.f32.f16 %f235, low;}

	// end inline asm
	// begin inline asm
	{.reg .f16 low,high;
  mov.b32 {low,high},%r41;
  cvt.f32.f16 %f234, high;}

	// end inline asm
	mov.f32 	%f94, 0f3F800000;
	div.approx.f32 	%f95, %f237, %f94;
	add.f32 	%f96, %f95, 0f00000000;
	sub.f32 	%f97, %f237, %f96;
	fma.rn.f32 	%f98, %f237, %f97, 0f00000000;
	sub.f32 	%f99, %f236, %f96;
	mov.f32 	%f100, 0f40000000;
	div.approx.f32 	%f101, %f99, %f100;
	add.f32 	%f102, %f96, %f101;
	sub.f32 	%f103, %f236, %f102;
	fma.rn.f32 	%f104, %f99, %f103, %f98;
	sub.f32 	%f105, %f235, %f102;
	mov.f32 	%f106, 0f40400000;
	div.approx.f32 	%f107, %f105, %f106;
	add.f32 	%f108, %f102, %f107;
	sub.f32 	%f109, %f235, %f108;
	fma.rn.f32 	%f110, %f105, %f109, %f104;
	sub.f32 	%f111, %f234, %f108;
	mov.f32 	%f250, 0f40800000;
	div.approx.f32 	%f112, %f111, %f250;
	add.f32 	%f248, %f108, %f112;
	sub.f32 	%f113, %f234, %f248;
	fma.rn.f32 	%f249, %f111, %f113, %f110;
$L__BB35_6:
	mov.f32 	%f241, 0f00000000;
	mov.f32 	%f242, %f241;
	mov.f32 	%f243, %f241;
	mov.f32 	%f244, %f241;
	mov.f32 	%f258, %f241;
	mov.f32 	%f259, %f241;
	mov.f32 	%f260, %f241;
	@%p3 bra 	$L__BB35_8;
	add.s32 	%r65, %r149, 1;
	cvt.s64.s32 	%rd41, %r65;
	mad.lo.s64 	%rd42, %rd14, %rd41, %rd7;
	shr.s64 	%rd43, %rd42, 63;
	shr.u64 	%rd44, %rd43, 62;
	add.s64 	%rd45, %rd42, %rd44;
	shl.b64 	%rd46, %rd45, 1;
	and.b64  	%rd47, %rd46, -8;
	add.s64 	%rd48, %rd3, %rd47;
	ld.global.v2.u32 	{%r50, %r56}, [%rd48];
	ld.global.v2.u32 	{%r54, %r60}, [%rd8];
	cvta.to.global.u64 	%rd49, %rd13;
	add.s64 	%rd50, %rd49, %rd47;
	ld.global.v2.u32 	{%r51, %r57}, [%rd50];
	// begin inline asm
	{add.f16x2 %r49,%r50,%r51;
}
	// end inline asm
	// begin inline asm
	{add.f16x2 %r52,%r49,%r54;
}
	// end inline asm
	// begin inline asm
	{add.f16x2 %r55,%r56,%r57;
}
	// end inline asm
	// begin inline asm
	{add.f16x2 %r58,%r55,%r60;
}
	// end inline asm
	// begin inline asm
	{.reg .f16 low,high;
  mov.b32 {low,high},%r52;
  cvt.f32.f16 %f244, low;}

	// end inline asm
	// begin inline asm
	{.reg .f16 low,high;
  mov.b32 {low,high},%r52;
  cvt.f32.f16 %f243, high;}

	// end inline asm
	// begin inline asm
	{.reg .f16 low,high;
  mov.b32 {low,high},%r58;
  cvt.f32.f16 %f242, low;}

	// end inline asm
	// begin inline asm
	{.reg .f16 low,high;
  mov.b32 {low,high},%r58;
  cvt.f32.f16 %f241, high;}

	// end inline asm
	mov.f32 	%f120, 0f3F800000;
	div.approx.f32 	%f121, %f244, %f120;
	add.f32 	%f122, %f121, 0f00000000;
	sub.f32 	%f123, %f244, %f122;
	fma.rn.f32 	%f124, %f244, %f123, 0f00000000;
	sub.f32 	%f125, %f243, %f122;
	mov.f32 	%f126, 0f40000000;
	div.approx.f32 	%f127, %f125, %f126;
	add.f32 	%f128, %f122, %f127;
	sub.f32 	%f129, %f243, %f128;
	fma.rn.f32 	%f130, %f125, %f129, %f124;
	sub.f32 	%f131, %f242, %f128;
	mov.f32 	%f132, 0f40400000;
	div.approx.f32 	%f133, %f131, %f132;
	add.f32 	%f134, %f128, %f133;
	sub.f32 	%f135, %f242, %f134;
	fma.rn.f32 	%f136, %f131, %f135, %f130;
	sub.f32 	%f137, %f241, %f134;
	mov.f32 	%f260, 0f40800000;
	div.approx.f32 	%f138, %f137, %f260;
	add.f32 	%f258, %f134, %f138;
	sub.f32 	%f139, %f241, %f258;
	fma.rn.f32 	%f259, %f137, %f139, %f136;
$L__BB35_8:
	mov.b32 	%r66, %f248;
	shfl.sync.down.b32	%r6|%p5, %r66, 4, 6175, -1;
	mov.b32 	%r67, %f249;
	shfl.sync.down.b32	%r7|%p6, %r67, 4, 6175, -1;
	mov.b32 	%r68, %f250;
	shfl.sync.down.b32	%r69|%p7, %r68, 4, 6175, -1;
	mov.b32 	%f28, %r69;
	setp.eq.f32 	%p8, %f28, 0f00000000;
	@%p8 bra 	$L__BB35_10;
	mov.b32 	%f140, %r7;
	mov.b32 	%f141, %r6;
	add.f32 	%f29, %f250, %f28;
	div.approx.f32 	%f142, %f28, %f29;
	sub.f32 	%f143, %f141, %f248;
	fma.rn.f32 	%f248, %f142, %f143, %f248;
	mul.f32 	%f144, %f143, %f143;
	mul.f32 	%f145, %f144, %f250;
	fma.rn.f32 	%f146, %f142, %f145, %f140;
	add.f32 	%f249, %f249, %f146;
	mov.f32 	%f250, %f29;
$L__BB35_10:
	mov.b32 	%r70, %f248;
	shfl.sync.down.b32	%r8|%p9, %r70, 2, 6175, -1;
	mov.b32 	%r71, %f249;
	shfl.sync.down.b32	%r9|%p10, %r71, 2, 6175, -1;
	mov.b32 	%r72, %f250;
	shfl.sync.down.b32	%r73|%p11, %r72, 2, 6175, -1;
	mov.b32 	%f35, %r73;
	setp.eq.f32 	%p12, %f35, 0f00000000;
	@%p12 bra 	$L__BB35_12;
	mov.b32 	%f147, %r9;
	mov.b32 	%f148, %r8;
	add.f32 	%f36, %f250, %f35;
	div.approx.f32 	%f149, %f35, %f36;
	sub.f32 	%f150, %f148, %f248;
	fma.rn.f32 	%f248, %f149, %f150, %f248;
	mul.f32 	%f151, %f150, %f150;
	mul.f32 	%f152, %f151, %f250;
	fma.rn.f32 	%f153, %f149, %f152, %f147;
	add.f32 	%f249, %f249, %f153;
	mov.f32 	%f250, %f36;
$L__BB35_12:
	mov.b32 	%r74, %f248;
	shfl.sync.down.b32	%r10|%p13, %r74, 1, 6175, -1;
	mov.b32 	%r75, %f249;
	shfl.sync.down.b32	%r11|%p14, %r75, 1, 6175, -1;
	mov.b32 	%r76, %f250;
	shfl.sync.down.b32	%r77|%p15, %r76, 1, 6175, -1;
	mov.b32 	%f42, %r77;
	setp.eq.f32 	%p16, %f42, 0f00000000;
	@%p16 bra 	$L__BB35_14;
	mov.b32 	%f154, %r11;
	mov.b32 	%f155, %r10;
	add.f32 	%f43, %f250, %f42;
	div.approx.f32 	%f156, %f42, %f43;
	sub.f32 	%f157, %f155, %f248;
	fma.rn.f32 	%f248, %f156, %f157, %f248;
	mul.f32 	%f158, %f157, %f157;
	mul.f32 	%f159, %f158, %f250;
	fma.rn.f32 	%f160, %f156, %f159, %f154;
	add.f32 	%f249, %f249, %f160;
	mov.f32 	%f250, %f43;
$L__BB35_14:
	mov.b32 	%r78, %f248;
	shfl.sync.idx.b32	%r12|%p17, %r78, 0, 6175, -1;
	mov.b32 	%r79, %f249;
	shfl.sync.idx.b32	%r80|%p18, %r79, 0, 6175, -1;
	mov.b32 	%r81, %f250;
	shfl.sync.idx.b32	%r82|%p19, %r81, 0, 6175, -1;
	mov.b32 	%f161, %r80;
	mov.b32 	%f162, %r82;
	div.approx.f32 	%f163, %f161, %f162;
	max.f32 	%f164, %f163, 0f00000000;
	add.f32 	%f165, %f164, %f1;
	abs.f32 	%f49, %f165;
	setp.lt.f32 	%p20, %f49, 0f00800000;
	mul.f32 	%f166, %f165, 0f4B800000;
	selp.f32 	%f50, %f166, %f165, %p20;
	mov.b32 	%r13, %f50;
	add.s32 	%r83, %r13, -8388608;
	setp.gt.u32 	%p21, %r83, 2130706431;
	@%p21 bra 	$L__BB35_16;
	and.b32  	%r84, %r13, 16777215;
	or.b32  	%r85, %r84, 1056964608;
	mov.b32 	%f167, %r85;
	sub.s32 	%r86, %r85, %r13;
	add.s32 	%r87, %r86, 201326592;
	selp.b32 	%r88, %r87, %r86, %p20;
	rsqrt.approx.ftz.f32 	%f168, %f167;
	mul.f32 	%f169, %f168, %f168;
	neg.f32 	%f170, %f169;
	fma.rn.f32 	%f171, %f168, %f168, %f170;
	neg.f32 	%f172, %f167;
	fma.rn.f32 	%f173, %f169, %f172, 0f3F800000;
	fma.rn.f32 	%f174, %f171, %f172, %f173;
	fma.rn.f32 	%f175, %f174, 0f3EC00000, 0f3F000000;
	mul.f32 	%f176, %f168, %f174;
	fma.rn.f32 	%f177, %f175, %f176, %f168;
	shr.s32 	%r89, %r88, 1;
	mov.b32 	%r90, %f177;
	add.s32 	%r91, %r89, %r90;
	mov.b32 	%f257, %r91;
	bra.uni 	$L__BB35_17;
$L__BB35_16:
	rsqrt.approx.ftz.f32 	%f257, %f50;
$L__BB35_17:
	setp.ne.s32 	%p23, %r3, 0;
	@%p23 bra 	$L__BB35_19;
	mul.wide.s32 	%rd51, %r149, 4;
	add.s64 	%rd52, %rd2, %rd51;
	st.global.u32 	[%rd52], %r12;
	add.s64 	%rd53, %rd1, %rd51;
	st.global.f32 	[%rd53], %f257;
$L__BB35_19:
	mov.b32 	%f178, %r12;
	cvt.u32.u64 	%r92, %rd7;
	setp.ge.s32 	%p24, %r92, %r24;
	sub.f32 	%f179, %f237, %f178;
	mul.f32 	%f54, %f257, %f179;
	sub.f32 	%f180, %f236, %f178;
	mul.f32 	%f55, %f257, %f180;
	sub.f32 	%f181, %f235, %f178;
	mul.f32 	%f56, %f257, %f181;
	sub.f32 	%f182, %f234, %f178;
	mul.f32 	%f57, %f257, %f182;
	@%p24 bra 	$L__BB35_21;
	cvt.s64.s32 	%rd54, %r149;
	mad.lo.s64 	%rd55, %rd16, %rd54, %rd7;
	ld.global.v2.u32 	{%r96, %r103}, [%rd9];
	ld.global.v2.u32 	{%r99, %r106}, [%rd10];
	// begin inline asm
	{ cvt.rn.f16x2.f32 %r93, %f55, %f54; }

	// end inline asm
	// begin inline asm
	{mul.f16x2 %r94,%r93,%r96;
}
	// end inline asm
	// begin inline asm
	{add.f16x2 %r97,%r94,%r99;
}
	// end inline asm
	// begin inline asm
	{ cvt.rn.f16x2.f32 %r100, %f57, %f56; }

	// end inline asm
	// begin inline asm
	{mul.f16x2 %r101,%r100,%r103;
}
	// end inline asm
	// begin inline asm
	{add.f16x2 %r104,%r101,%r106;
}
	// end inline asm
	shr.s64 	%rd56, %rd55, 63;
	shr.u64 	%rd57, %rd56, 62;
	add.s64 	%rd58, %rd55, %rd57;
	cvta.to.global.u64 	%rd59, %rd15;
	shl.b64 	%rd60, %rd58, 1;
	and.b64  	%rd61, %rd60, -8;
	add.s64 	%rd62, %rd59, %rd61;
	st.global.v2.u32 	[%rd62], {%r97, %r104};
$L__BB35_21:
	mov.b32 	%r107, %f258;
	shfl.sync.down.b32	%r14|%p25, %r107, 4, 6175, -1;
	mov.b32 	%r108, %f259;
	shfl.sync.down.b32	%r15|%p26, %r108, 4, 6175, -1;
	mov.b32 	%r109, %f260;
	shfl.sync.down.b32	%r110|%p27, %r109, 4, 6175, -1;
	mov.b32 	%f58, %r110;
	setp.eq.f32 	%p28, %f58, 0f00000000;
	@%p28 bra 	$L__BB35_23;
	mov.b32 	%f187, %r15;
	mov.b32 	%f188, %r14;
	add.f32 	%f59, %f260, %f58;
	div.approx.f32 	%f189, %f58, %f59;
	sub.f32 	%f190, %f188, %f258;
	fma.rn.f32 	%f258, %f189, %f190, %f258;
	mul.f32 	%f191, %f190, %f190;
	mul.f32 	%f192, %f191, %f260;
	fma.rn.f32 	%f193, %f189, %f192, %f187;
	add.f32 	%f259, %f259, %f193;
	mov.f32 	%f260, %f59;
$L__BB35_23:
	mov.b32 	%r111, %f258;
	shfl.sync.down.b32	%r16|%p29, %r111, 2, 6175, -1;
	mov.b32 	%r112, %f259;
	shfl.sync.down.b32	%r17|%p30, %r112, 2, 6175, -1;
	mov.b32 	%r113, %f260;
	shfl.sync.down.b32	%r114|%p31, %r113, 2, 6175, -1;
	mov.b32 	%f65, %r114;
	setp.eq.f32 	%p32, %f65, 0f00000000;
	@%p32 bra 	$L__BB35_25;
	mov.b32 	%f194, %r17;
	mov.b32 	%f195, %r16;
	add.f32 	%f66, %f260, %f65;
	div.approx.f32 	%f196, %f65, %f66;
	sub.f32 	%f197, %f195, %f258;
	fma.rn.f32 	%f258, %f196, %f197, %f258;
	mul.f32 	%f198, %f197, %f197;
	mul.f32 	%f199, %f198, %f260;
	fma.rn.f32 	%f200, %f196, %f199, %f194;
	add.f32 	%f259, %f259, %f200;
	mov.f32 	%f260, %f66;
$L__BB35_25:
	mov.b32 	%r115, %f258;
	shfl.sync.down.b32	%r18|%p33, %r115, 1, 6175, -1;
	mov.b32 	%r116, %f259;
	shfl.sync.down.b32	%r19|%p34, %r116, 1, 6175, -1;
	mov.b32 	%r117, %f260;
	shfl.sync.down.b32	%r118|%p35, %r117, 1, 6175, -1;
	mov.b32 	%f72, %r118;
	setp.eq.f32 	%p36, %f72, 0f00000000;
	@%p36 bra 	$L__BB35_27;
	mov.b32 	%f201, %r19;
	mov.b32 	%f202, %r18;
	add.f32 	%f73, %f260, %f72;
	div.approx.f32 	%f203, %f72, %f73;
	sub.f32 	%f204, %f202, %f258;
	fma.rn.f32 	%f258, %f203, %f204, %f258;
	mul.f32 	%f205, %f204, %f204;
	mul.f32 	%f206, %f205, %f260;
	fma.rn.f32 	%f207, %f203, %f206, %f201;
	add.f32 	%f259, %f259, %f207;
	mov.f32 	%f260, %f73;
$L__BB35_27:
	mov.b32 	%r119, %f258;
	shfl.sync.idx.b32	%r20|%p37, %r119, 0, 6175, -1;
	mov.b32 	%r120, %f259;
	shfl.sync.idx.b32	%r121|%p38, %r120, 0, 6175, -1;
	mov.b32 	%r122, %f260;
	shfl.sync.idx.b32	%r123|%p39, %r122, 0, 6175, -1;
	mov.b32 	%f208, %r121;
	mov.b32 	%f209, %r123;
	div.approx.f32 	%f210, %f208, %f209;
	max.f32 	%f211, %f210, 0f00000000;
	add.f32 	%f212, %f211, %f1;
	abs.f32 	%f79, %f212;
	setp.lt.f32 	%p40, %f79, 0f00800000;
	mul.f32 	%f213, %f212, 0f4B800000;
	selp.f32 	%f80, %f213, %f212, %p40;
	mov.b32 	%r21, %f80;
	add.s32 	%r124, %r21, -8388608;
	setp.lt.u32 	%p41, %r124, 2130706432;
	@%p41 bra 	$L__BB35_29;
	rsqrt.approx.ftz.f32 	%f267, %f80;
	bra.uni 	$L__BB35_30;
$L__BB35_29:
	and.b32  	%r125, %r21, 16777215;
	or.b32  	%r126, %r125, 1056964608;
	mov.b32 	%f214, %r126;
	sub.s32 	%r127, %r126, %r21;
	add.s32 	%r128, %r127, 201326592;
	selp.b32 	%r129, %r128, %r127, %p40;
	rsqrt.approx.ftz.f32 	%f215, %f214;
	mul.f32 	%f216, %f215, %f215;
	neg.f32 	%f217, %f216;
	fma.rn.f32 	%f218, %f215, %f215, %f217;
	neg.f32 	%f219, %f214;
	fma.rn.f32 	%f220, %f216, %f219, 0f3F800000;
	fma.rn.f32 	%f221, %f218, %f219, %f220;
	fma.rn.f32 	%f222, %f221, 0f3EC00000, 0f3F000000;
	mul.f32 	%f223, %f215, %f221;
	fma.rn.f32 	%f224, %f222, %f223, %f215;
	shr.s32 	%r130, %r129, 1;
	mov.b32 	%r131, %f224;
	add.s32 	%r132, %r130, %r131;
	mov.b32 	%f267, %r132;
$L__BB35_30:
	@%p23 bra 	$L__BB35_32;
	mul.wide.s32 	%rd63, %r149, 4;
	add.s64 	%rd64, %rd2, %rd63;
	st.global.u32 	[%rd64+4], %r20;
	add.s64 	%rd65, %rd1, %rd63;
	st.global.f32 	[%rd65+4], %f267;
$L__BB35_32:
	mov.b32 	%f225, %r20;
	cvt.u32.u64 	%r133, %rd7;
	setp.ge.s32 	%p44, %r133, %r24;
	sub.f32 	%f226, %f244, %f225;
	mul.f32 	%f84, %f267, %f226;
	sub.f32 	%f227, %f243, %f225;
	mul.f32 	%f85, %f267, %f227;
	sub.f32 	%f228, %f242, %f225;
	mul.f32 	%f86, %f267, %f228;
	sub.f32 	%f229, %f241, %f225;
	mul.f32 	%f87, %f267, %f229;
	@%p44 bra 	$L__BB35_34;
	add.s32 	%r148, %r149, 1;
	cvt.s64.s32 	%rd66, %r148;
	mad.lo.s64 	%rd67, %rd16, %rd66, %rd7;
	ld.global.v2.u32 	{%r137, %r144}, [%rd9];
	ld.global.v2.u32 	{%r140, %r147}, [%rd10];
	// begin inline asm
	{ cvt.rn.f16x2.f32 %r134, %f85, %f84; }

	// end inline asm
	// begin inline asm
	{mul.f16x2 %r135,%r134,%r137;
}
	// end inline asm
	// begin inline asm
	{add.f16x2 %r138,%r135,%r140;
}
	// end inline asm
	// begin inline asm
	{ cvt.rn.f16x2.f32 %r141, %f87, %f86; }

	// end inline asm
	// begin inline asm
	{mul.f16x2 %r142,%r141,%r144;
}
	// end inline asm
	// begin inline asm
	{add.f16x2 %r145,%r142,%r147;
}
	// end inline asm
	shr.s64 	%rd68, %rd67, 63;
	shr.u64 	%rd69, %rd68, 62;
	add.s64 	%rd70, %rd67, %rd69;
	cvta.to.global.u64 	%rd71, %rd15;
	shl.b64 	%rd72, %rd70, 1;
	and.b64  	%rd73, %rd72, -8;
	add.s64 	%rd74, %rd71, %rd73;
	st.global.v2.u32 	[%rd74], {%r138, %r145};
$L__BB35_34:
	add.s32 	%r149, %r149, %r4;
	setp.lt.s32 	%p45, %r149, %r23;
	@%p45 bra 	$L__BB35_4;
$L__BB35_35:
	ret;

}
	// .globl	_Z17LayerNormWarpImplI19BiasAddResidualLoadI6__halffE11AffineStoreIfS1_EfLi4ELi4ELi4ELi8ELi1ELb0EEvT_T0_iidPT1_S8_
.visible .entry _Z17LayerNormWarpImplI19BiasAddResidualLoadI6__halffE11AffineStoreIfS1_EfLi4ELi4ELi4ELi8ELi1ELb0EEvT_T0_iidPT1_S8_(
	.param .align 8 .b8 _Z17LayerNormWarpImplI19BiasAddResidualLoadI6__halffE11AffineStoreIfS1_EfLi4ELi4ELi4ELi8ELi1ELb0EEvT_T0_iidPT1_S8__param_0[32],
	.param .align 8 .b8 _Z17LayerNormWarpImplI19BiasAddResidualLoadI6__halffE11AffineStoreIfS1_EfLi4ELi4ELi4ELi8ELi1ELb0EEvT_T0_iidPT1_S8__param_1[32],
	.param .u32 _Z17LayerNormWarpImplI19BiasAddResidualLoadI6__halffE11AffineStoreIfS1_EfLi4ELi4ELi4ELi8ELi1ELb0EEvT_T0_iidPT1_S8__param_2,
	.param .u32 _Z17LayerNormWarpImplI19BiasAddResidualLoadI6__halffE11AffineStoreIfS1_EfLi4ELi4ELi4ELi8ELi1ELb0EEvT_T0_iidPT1_S8__param_3,
	.param .f64 _Z17LayerNormWarpImplI19BiasAddResidualLoadI6__halffE11AffineStoreIfS1_EfLi4ELi4ELi4ELi8ELi1ELb0EEvT_T0_iidPT1_S8__param_4,
	.param .u64 .ptr .align 1 _Z17LayerNormWarpImplI19BiasAddResidualLoadI6__halffE11AffineStoreIfS1_EfLi4ELi4ELi4ELi8ELi1ELb0EEvT_T0_iidPT1_S8__param_5,
	.param .u64 .ptr .align 1 _Z17LayerNormWarpImplI19BiasAddResidualLoadI6__halffE11AffineStoreIfS1_EfLi4ELi4ELi4ELi8ELi1ELb0EEvT_T0_iidPT1_S8__param_6
)
.maxntid 256
{
	.reg .pred 	%p<23>;
	.reg .b32 	%r<79>;
	.reg .b32 	%f<116>;
	.reg .b64 	%rd<49>;
	.reg .b64 	%fd<2>;

	ld.param.u64 	%rd15, [_Z17LayerNormWarpImplI19BiasAddResidualLoadI6__halffE11AffineStoreIfS1_EfLi4ELi4ELi4ELi8ELi1ELb0EEvT_T0_iidPT1_S8__param_1+24];
	ld.param.u64 	%rd14, [_Z17LayerNormWarpImplI19BiasAddResidualLoadI6__halffE11AffineStoreIfS1_EfLi4ELi4ELi4ELi8ELi1ELb0EEvT_T0_iidPT1_S8__param_1+16];
	ld.param.u64 	%rd13, [_Z17LayerNormWarpImplI19BiasAddResidualLoadI6__halffE11AffineStoreIfS1_EfLi4ELi4ELi4ELi8ELi1ELb0EEvT_T0_iidPT1_S8__param_1+8];
	ld.param.u64 	%rd12, [_Z17LayerNormWarpImplI19BiasAddResidualLoadI6__halffE11AffineStoreIfS1_EfLi4ELi4ELi4ELi8ELi1ELb0EEvT_T0_iidPT1_S8__param_1];
	ld.param.u64 	%rd11, [_Z17LayerNormWarpImplI19BiasAddResidualLoadI6__halffE11AffineStoreIfS1_EfLi4ELi4ELi4ELi8ELi1ELb0EEvT_T0_iidPT1_S8__param_0+24];
	ld.param.u64 	%rd10, [_Z17LayerNormWarpImplI19BiasAddResidualLoadI6__halffE11AffineStoreIfS1_EfLi4ELi4ELi4ELi8ELi1ELb0EEvT_T0_iidPT1_S8__param_0+16];
	ld.param.u64 	%rd9, [_Z17LayerNormWarpImplI19BiasAddResidualLoadI6__halffE11AffineStoreIfS1_EfLi4ELi4ELi4ELi8ELi1ELb0EEvT_T0_iidPT1_S8__param_0+8];
	ld.param.u64 	%rd8, [_Z17LayerNormWarpImplI19BiasAddResidualLoadI6__halffE11AffineStoreIfS1_EfLi4ELi4ELi4ELi8ELi1ELb0EEvT_T0_iidPT1_S8__param_0];
	ld.param.u32 	%r15, [_Z17LayerNormWarpImplI19BiasAddResidualLoadI6__halffE11AffineStoreIfS1_EfLi4ELi4ELi4ELi8ELi1ELb0EEvT_T0_iidPT1_S8__param_2];
	ld.param.u32 	%r16, [_Z17LayerNormWarpImplI19BiasAddResidualLoadI6__halffE11AffineStoreIfS1_EfLi4ELi4ELi4ELi8ELi1ELb0EEvT_T0_iidPT1_S8__param_3];
	ld.param.f64 	%fd1, [_Z17LayerNormWarpImplI19BiasAddResidualLoadI6__halffE11AffineStoreIfS1_EfLi4ELi4ELi4ELi8ELi1ELb0EEvT_T0_iidPT1_S8__param_4];
	ld.param.u64 	%rd16, [_Z17LayerNormWarpImplI19BiasAddResidualLoadI6__halffE11AffineStoreIfS1_EfLi4ELi4ELi4ELi8ELi1ELb0EEvT_T0_iidPT1_S8__param_5];
	ld.param.u64 	%rd17, [_Z17LayerNormWarpImplI19BiasAddResidualLoadI6__halffE11AffineStoreIfS1_EfLi4ELi4ELi4ELi8ELi1ELb0EEvT_T0_iidPT1_S8__param_6];
	setp.lt.s32 	%p1, %r16, 33;
	@%p1 bra 	$L__BB36_2;
	mov.u64 	%rd18, $str;
	cvta.global.u64 	%rd19, %rd18;
	mov.u64 	%rd20, $str$1;
	cvta.global.u64 	%rd21, %rd20;
	mov.u64 	%rd22, __unnamed_37;
	cvta.global.u64 	%rd23, %rd22;
	{ // callseq 36, 0
	.param .b64 param0;
	st.param.b64 	[param0], %rd19;
	.param .b64 param1;
	st.param.b64 	[param1], %rd21;
	.param .b32 param2;
	st.param.b32 	[param2], 462;
	.param .b64 param3;
	st.param.b64 	[param3], %rd23;
	.param .b64 param4;
	st.param.b64 	[param4], 1;
	call.uni 
	__assertfail, 
	(
	param0, 
	param1, 
	param2, 
	param3, 
	param4
	);
	} // callseq 36
$L__BB36_2:
	mov.u32 	%r17, %ctaid.x;
	mov.u32 	%r1, %ntid.y;
	mov.u32 	%r18, %tid.y;
	mad.lo.s32 	%r78, %r17, %r1, %r18;
	setp.ge.s32 	%p2, %r78, %r15;
	@%p2 bra 	$L__BB36_16;
	mov.u32 	%r3, %tid.x;
	shl.b32 	%r19, %r3, 2;
	cvt.u64.u32 	%rd1, %r19;
	cvta.to.global.u64 	%rd24, %rd9;
	mul.wide.u32 	%rd25, %r19, 2;
	add.s64 	%rd2, %rd24, %rd25;
	cvt.rn.f32.f64 	%f1, %fd1;
	cvta.to.global.u64 	%rd26, %rd14;
	add.s64 	%rd3, %rd26, %rd25;
	cvta.to.global.u64 	%rd27, %rd15;
	add.s64 	%rd4, %rd27, %rd25;
	cvta.to.global.u64 	%rd5, %rd16;
	cvta.to.global.u64 	%rd6, %rd17;
	mov.u32 	%r20, %nctaid.x;
	mul.lo.s32 	%r4, %r20, %r1;
$L__BB36_4:
	cvt.s64.s32 	%rd7, %r78;
	mad.lo.s64 	%rd28, %rd11, %rd7, %rd1;
	shr.s64 	%rd29, %rd28, 63;
	shr.u64 	%rd30, %rd29, 62;
	add.s64 	%rd31, %rd28, %rd30;
	cvta.to.global.u64 	%rd32, %rd8;
	shl.b64 	%rd33, %rd31, 1;
	and.b64  	%rd34, %rd33, -8;
	add.s64 	%rd35, %rd32, %rd34;
	ld.global.v2.u32 	{%r22, %r28}, [%rd35];
	ld.global.v2.u32 	{%r26, %r32}, [%rd2];
	cvta.to.global.u64 	%rd36, %rd10;
	add.s64 	%rd37, %rd36, %rd34;
	ld.global.v2.u32 	{%r23, %r29}, [%rd37];
	// begin inline asm
	{add.f16x2 %r21,%r22,%r23;
}
	// end inline asm
	// begin inline asm
	{add.f16x2 %r24,%r21,%r26;
}
	// end inline asm
	// begin inline asm
	{add.f16x2 %r27,%r28,%r29;
}
	// end inline asm
	// begin inline asm
	{add.f16x2 %r30,%r27,%r32;
}
	// end inline asm
	// begin inline asm
	{.reg .f16 low,high;
  mov.b32 {low,high},%r24;
  cvt.f32.f16 %f34, low;}

	// end inline asm
	// begin inline asm
	{.reg .f16 low,high;
  mov.b32 {low,high},%r24;
  cvt.f32.f16 %f35, high;}

	// end inline asm
	// begin inline asm
	{.reg .f16 low,high;
  mov.b32 {low,high},%r30;
  cvt.f32.f16 %f36, low;}

	// end inline asm
	// begin inline asm
	{.reg .f16 low,high;
  mov.b32 {low,high},%r30;
  cvt.f32.f16 %f37, high;}

	// end inline asm
	mov.f32 	%f39, 0f3F800000;
	div.approx.f32 	%f40, %f34, %f39;
	add.f32 	%f41, %f40, 0f00000000;
	sub.f32 	%f42, %f34, %f41;
	fma.rn.f32 	%f43, %f34, %f42, 0f00000000;
	sub.f32 	%f44, %f35, %f41;
	mov.f32 	%f45, 0f40000000;
	div.approx.f32 	%f46, %f44, %f45;
	add.f32 	%f47, %f41, %f46;
	sub.f32 	%f48, %f35, %f47;
	fma.rn.f32 	%f49, %f44, %f48, %f43;
	sub.f32 	%f50, %f36, %f47;
	mov.f32 	%f51, 0f40400000;
	div.approx.f32 	%f52, %f50, %f51;
	add.f32 	%f53, %f47, %f52;
	sub.f32 	%f54, %f36, %f53;
	fma.rn.f32 	%f55, %f50, %f54, %f49;
	sub.f32 	%f56, %f37, %f53;
	mov.f32 	%f111, 0f40800000;
	div.approx.f32 	%f57, %f56, %f111;
	add.f32 	%f109, %f53, %f57;
	sub.f32 	%f58, %f37, %f109;
	fma.rn.f32 	%f110, %f56, %f58, %f55;
	mov.b32 	%r37, %f109;
	shfl.sync.down.b32	%r6|%p3, %r37, 4, 6175, -1;
	mov.b32 	%r38, %f110;
	shfl.sync.down.b32	%r7|%p4, %r38, 4, 6175, -1;
	mov.b32 	%r39, 1082130432;
	shfl.sync.down.b32	%r40|%p5, %r39, 4, 6175, -1;
	mov.b32 	%f8, %r40;
	setp.eq.f32 	%p6, %f8, 0f00000000;
	@%p6 bra 	$L__BB36_6;
	mov.b32 	%f59, %r7;
	mov.b32 	%f60, %r6;
	add.f32 	%f111, %f8, 0f40800000;
	div.approx.f32 	%f61, %f8, %f111;
	sub.f32 	%f62, %f60, %f109;
	fma.rn.f32 	%f109, %f62, %f61, %f109;
	mul.f32 	%f63, %f62, %f62;
	mul.f32 	%f64, %f63, 0f40800000;
	fma.rn.f32 	%f65, %f64, %f61, %f59;
	add.f32 	%f110, %f110, %f65;
$L__BB36_6:
	mov.b32 	%r41, %f109;
	shfl.sync.down.b32	%r8|%p7, %r41, 2, 6175, -1;
	mov.b32 	%r42, %f110;
	shfl.sync.down.b32	%r9|%p8, %r42, 2, 6175, -1;
	mov.b32 	%r43, %f111;
	shfl.sync.down.b32	%r44|%p9, %r43, 2, 6175, -1;
	mov.b32 	%f15, %r44;
	setp.eq.f32 	%p10, %f15, 0f00000000;
	@%p10 bra 	$L__BB36_8;
	mov.b32 	%f66, %r9;
	mov.b32 	%f67, %r8;
	add.f32 	%f16, %f111, %f15;
	div.approx.f32 	%f68, %f15, %f16;
	sub.f32 	%f69, %f67, %f109;
	fma.rn.f32 	%f109, %f69, %f68, %f109;
	mul.f32 	%f70, %f69, %f69;
	mul.f32 	%f71, %f111, %f70;
	fma.rn.f32 	%f72, %f71, %f68, %f66;
	add.f32 	%f110, %f110, %f72;
	mov.f32 	%f111, %f16;
$L__BB36_8:
	mov.b32 	%r45, %f109;
	shfl.sync.down.b32	%r10|%p11, %r45, 1, 6175, -1;
	mov.b32 	%r46, %f110;
	shfl.sync.down.b32	%r11|%p12, %r46, 1, 6175, -1;
	mov.b32 	%r47, %f111;
	shfl.sync.down.b32	%r48|%p13, %r47, 1, 6175, -1;
	mov.b32 	%f22, %r48;
	setp.eq.f32 	%p14, %f22, 0f00000000;
	@%p14 bra 	$L__BB36_10;
	mov.b32 	%f73, %r11;
	mov.b32 	%f74, %r10;
	add.f32 	%f23, %f111, %f22;
	div.approx.f32 	%f75, %f22, %f23;
	sub.f32 	%f76, %f74, %f109;
	fma.rn.f32 	%f109, %f76, %f75, %f109;
	mul.f32 	%f77, %f76, %f76;
	mul.f32 	%f78, %f111, %f77;
	fma.rn.f32 	%f79, %f78, %f75, %f73;
	add.f32 	%f110, %f110, %f79;
	mov.f32 	%f111, %f23;
$L__BB36_10:
	mov.b32 	%r49, %f109;
	shfl.sync.idx.b32	%r12|%p15, %r49, 0, 6175, -1;
	mov.b32 	%r50, %f110;
	shfl.sync.idx.b32	%r51|%p16, %r50, 0, 6175, -1;
	mov.b32 	%r52, %f111;
	shfl.sync.idx.b32	%r53|%p17, %r52, 0, 6175, -1;
	mov.b32 	%f80, %r51;
	mov.b32 	%f81, %r53;
	div.approx.f32 	%f82, %f80, %f81;
	max.f32 	%f83, %f82, 0f00000000;
	add.f32 	%f84, %f83, %f1;
	abs.f32 	%f29, %f84;
	setp.lt.f32 	%p18, %f29, 0f00800000;
	mul.f32 	%f85, %f84, 0f4B800000;
	selp.f32 	%f30, %f85, %f84, %p18;
	mov.b32 	%r13, %f30;
	add.s32 	%r54, %r13, -8388608;
	setp.gt.u32 	%p19, %r54, 2130706431;
	@%p19 bra 	$L__BB36_12;
	and.b32  	%r55, %r13, 16777215;
	or.b32  	%r56, %r55, 1056964608;
	mov.b32 	%f86, %r56;
	sub.s32 	%r57, %r56, %r13;
	add.s32 	%r58, %r57, 201326592;
	selp.b32 	%r59, %r58, %r57, %p18;
	rsqrt.approx.ftz.f32 	%f87, %f86;
	mul.f32 	%f88, %f87, %f87;
	neg.f32 	%f89, %f88;
	fma.rn.f32 	%f90, %f87, %f87, %f89;
	neg.f32 	%f91, %f86;
	fma.rn.f32 	%f92, %f88, %f91, 0f3F800000;
	fma.rn.f32 	%f93, %f90, %f91, %f92;
	fma.rn.f32 	%f94, %f93, 0f3EC00000, 0f3F000000;
	mul.f32 	%f95, %f87, %f93;
	fma.rn.f32 	%f96, %f94, %f95, %f87;
	shr.s32 	%r60, %r59, 1;
	mov.b32 	%r61, %f96;
	add.s32 	%r62, %r60, %r61;
	mov.b32 	%f115, %r62;
	bra.uni 	$L__BB36_13;
$L__BB36_12:
	rsqrt.approx.ftz.f32 	%f115, %f30;
$L__BB36_13:
	setp.ne.s32 	%p21, %r3, 0;
	@%p21 bra 	$L__BB36_15;
	shl.b64 	%rd38, %rd7, 2;
	add.s64 	%rd39, %rd5, %rd38;
	st.global.u32 	[%rd39], %r12;
	add.s64 	%rd40, %rd6, %rd38;
	st.global.f32 	[%rd40], %f115;
$L__BB36_15:
	mov.b32 	%f101, %r12;
	cvt.u32.u64 	%r77, %rd7;
	sub.f32 	%f102, %f34, %f101;
	mul.f32 	%f97, %f115, %f102;
	sub.f32 	%f103, %f35, %f101;
	mul.f32 	%f98, %f115, %f103;
	sub.f32 	%f104, %f36, %f101;
	mul.f32 	%f99, %f115, %f104;
	sub.f32 	%f105, %f37, %f101;
	mul.f32 	%f100, %f115, %f105;
	mad.lo.s64 	%rd41, %rd13, %rd7, %rd1;
	ld.global.v2.u32 	{%r66, %r73}, [%rd3];
	ld.global.v2.u32 	{%r69, %r76}, [%rd4];
	// begin inline asm
	{ cvt.rn.f16x2.f32 %r63, %f98, %f97; }

	// end inline asm
	// begin inline asm
	{mul.f16x2 %r64,%r63,%r66;
}
	// end inline asm
	// begin inline asm
	{add.f16x2 %r67,%r64,%r69;
}
	// end inline asm
	// begin inline asm
	{ cvt.rn.f16x2.f32 %r70, %f100, %f99; }

	// end inline asm
	// begin inline asm
	{mul.f16x2 %r71,%r70,%r73;
}
	// end inline asm
	// begin inline asm
	{add.f16x2 %r74,%r71,%r76;
}
	// end inline asm
	shr.s64 	%rd42, %rd41, 63;
	shr.u64 	%rd43, %rd42, 62;
	add.s64 	%rd44, %rd41, %rd43;
	cvta.to.global.u64 	%rd45, %rd12;
	shl.b64 	%rd46, %rd44, 1;
	and.b64  	%rd47, %rd46, -8;
	add.s64 	%rd48, %rd45, %rd47;
	st.global.v2.u32 	[%rd48], {%r67, %r74};
	add.s32 	%r78, %r77, %r4;
	setp.lt.s32 	%p22, %r78, %r15;
	@%p22 bra 	$L__BB36_4;
$L__BB36_16:
	ret;

}
	// .globl	_Z17LayerNormWarpImplI19BiasAddResidualLoadI6__halffE11AffineStoreIfS1_EfLi4ELi4ELi0ELi8ELi1ELb1EEvT_T0_iidPT1_S8_
.visible .entry _Z17LayerNormWarpImplI19BiasAddResidualLoadI6__halffE11AffineStoreIfS1_EfLi4ELi4ELi0ELi8ELi1ELb1EEvT_T0_iidPT1_S8_(
	.param .align 8 .b8 _Z17LayerNormWarpImplI19BiasAddResidualLoadI6__halffE11AffineStoreIfS1_EfLi4ELi4ELi0ELi8ELi1ELb1EEvT_T0_iidPT1_S8__param_0[32],
	.param .align 8 .b8 _Z17LayerNormWarpImplI19BiasAddResidualLoadI6__halffE11AffineStoreIfS1_EfLi4ELi4ELi0ELi8ELi1ELb1EEvT_T0_iidPT1_S8__param_1[32],
	.param .u32 _Z17LayerNormWarpImplI19BiasAddResidualLoadI6__halffE11AffineStoreIfS1_EfLi4ELi4ELi0ELi8ELi1ELb1EEvT_T0_iidPT1_S8__param_2,
	.param .u32 _Z17LayerNormWarpImplI19BiasAddResidualLoadI6__halffE11AffineStoreIfS1_EfLi4ELi4ELi0ELi8ELi1ELb1EEvT_T0_iidPT1_S8__param_3,
	.param .f64 _Z17LayerNormWarpImplI19BiasAddResidualLoadI6__halffE11AffineStoreIfS1_EfLi4ELi4ELi0ELi8ELi1ELb1EEvT_T0_iidPT1_S8__param_4,
	.param .u64 .ptr .align 1 _Z17LayerNormWarpImplI19BiasAddResidualLoadI6__halffE11AffineStoreIfS1_EfLi4ELi4ELi0ELi8ELi1ELb1EEvT_T0_iidPT1_S8__param_5,
	.param .u64 .ptr .align 1 _Z17LayerNormWarpImplI19BiasAddResidualLoadI6__halffE11AffineStoreIfS1_EfLi4ELi4ELi0ELi8ELi1ELb1EEvT_T0_iidPT1_S8__param_6
)
.maxntid 256
{
	.reg .pred 	%p<25>;
	.reg .b32 	%r<80>;
	.reg .b32 	%f<135>;
	.reg .b64 	%rd<50>;
	.reg .b64 	%fd<2>;

	ld.param.u64 	%rd14, [_Z17LayerNormWarpImplI19BiasAddResidualLoadI6__halffE11AffineStoreIfS1_EfLi4ELi4ELi0ELi8ELi1ELb1EEvT_T0_iidPT1_S8__param_1+24];
	ld.param.u64 	%rd13, [_Z17LayerNormWarpImplI19BiasAddResidualLoadI6__halffE11AffineStoreIfS1_EfLi4ELi4ELi0ELi8ELi1ELb1EEvT_T0_iidPT1_S8__param_1+16];
	ld.param.u64 	%rd12, [_Z17LayerNormWarpImplI19BiasAddResidualLoadI6__halffE11AffineStoreIfS1_EfLi4ELi4ELi0ELi8ELi1ELb1EEvT_T0_iidPT1_S8__param_1+8];
	ld.param.u64 	%rd11, [_Z17LayerNormWarpImplI19BiasAddResidualLoadI6__halffE11AffineStoreIfS1_EfLi4ELi4ELi0ELi8ELi1ELb1EEvT_T0_iidPT1_S8__param_1];
	ld.param.u64 	%rd10, [_Z17LayerNormWarpImplI19BiasAddResidualLoadI6__halffE11AffineStoreIfS1_EfLi4ELi4ELi0ELi8ELi1ELb1EEvT_T0_iidPT1_S8__param_0+24];
	ld.param.u64 	%rd9, [_Z17LayerNormWarpImplI19BiasAddResidualLoadI6__halffE11AffineStoreIfS1_EfLi4ELi4ELi0ELi8ELi1ELb1EEvT_T0_iidPT1_S8__param_0+16];
	ld.param.u64 	%rd8, [_Z17LayerNormWarpImplI19BiasAddResidualLoadI6__halffE11AffineStoreIfS1_EfLi4ELi4ELi0ELi8ELi1ELb1EEvT_T0_iidPT1_S8__param_0+8];
	ld.param.u64 	%rd7, [_Z17LayerNormWarpImplI19BiasAddResidualLoadI6__halffE11AffineStoreIfS1_EfLi4ELi4ELi0ELi8ELi1ELb1EEvT_T0_iidPT1_S8__param_0];
	ld.param.u32 	%r15, [_Z17LayerNormWarpImplI19BiasAddResidualLoadI6__halffE11AffineStoreIfS1_EfLi4ELi4ELi0ELi8ELi1ELb1EEvT_T0_iidPT1_S8__param_2];
	ld.param.u32 	%r16, [_Z17LayerNormWarpImplI19BiasAddResidualLoadI6__halffE11AffineStoreIfS1_EfLi4ELi4ELi0ELi8ELi1ELb1EEvT_T0_iidPT1_S8__param_3];
	ld.param.f64 	%fd1, [_Z17LayerNormWarpImplI19BiasAddResidualLoadI6__halffE11AffineStoreIfS1_EfLi4ELi4ELi0ELi8ELi1ELb1EEvT_T0_iidPT1_S8__param_4];
	ld.param.u64 	%rd15, [_Z17LayerNormWarpImplI19BiasAddResidualLoadI6__halffE11AffineStoreIfS1_EfLi4ELi4ELi0ELi8ELi1ELb1EEvT_T0_iidPT1_S8__param_5];
	ld.param.u64 	%rd16, [_Z17LayerNormWarpImplI19BiasAddResidualLoadI6__halffE11AffineStoreIfS1_EfLi4ELi4ELi0ELi8ELi1ELb1EEvT_T0_iidPT1_S8__param_6];
	setp.lt.s32 	%p1, %r16, 33;
	@%p1 bra 	$L__BB37_2;
	mov.u64 	%rd17, $str;
	cvta.global.u64 	%rd18, %rd17;
	mov.u64 	%rd19, $str$1;
	cvta.global.u64 	%rd20, %rd19;
	mov.u64 	%rd21, __unnamed_38;
	cvta.global.u64 	%rd22, %rd21;
	{ // callseq 37, 0
	.param .b64 param0;
	st.param.b64 	[param0], %rd18;
	.param .b64 param1;
	st.param.b64 	[param1], %rd20;
	.param .b32 param2;
	st.param.b32 	[param2], 462;
	.param .b64 param3;
	st.param.b64 	[param3], %rd22;
	.param .b64 param4;
	st.param.b64 	[param4], 1;
	call.uni 
	__assertfail, 
	(
	param0, 
	param1, 
	param2, 
	param3, 
	param4
	);
	} // callseq 37
$L__BB37_2:
	mov.u32 	%r17, %ctaid.x;
	mov.u32 	%r1, %ntid.y;
	mov.u32 	%r18, %tid.y;
	mad.lo.s32 	%r79, %r17, %r1, %r18;
	setp.ge.s32 	%p2, %r79, %r15;
	@%p2 bra 	$L__BB37_20;
	mov.u32 	%r3, %tid.x;
	shl.b32 	%r19, %r3, 2;
	cvt.u64.u32 	%rd1, %r19;
	cvta.to.global.u64 	%rd23, %rd8;
	mul.wide.u32 	%rd24, %r19, 2;
	add.s64 	%rd2, %rd23, %rd24;
	cvt.rn.f32.f64 	%f1, %fd1;
	cvta.to.global.u64 	%rd25, %rd13;
	add.s64 	%rd3, %rd25, %rd24;
	cvta.to.global.u64 	%rd26, %rd14;
	add.s64 	%rd4, %rd26, %rd24;
	cvta.to.global.u64 	%rd5, %rd15;
	cvta.to.global.u64 	%rd6, %rd16;
	mov.u32 	%r20, %nctaid.x;
	mul.lo.s32 	%r4, %r20, %r1;
$L__BB37_4:
	cvt.u32.u64 	%r21, %rd1;
	setp.ge.s32 	%p3, %r21, %r16;
	mov.f32 	%f118, 0f00000000;
	mov.f32 	%f119, %f118;
	mov.f32 	%f120, %f118;
	mov.f32 	%f121, %f118;
	mov.f32 	%f125, %f118;
	mov.f32 	%f126, %f118;
	mov.f32 	%f127, %f118;
	@%p3 bra 	$L__BB37_6;
	cvt.s64.s32 	%rd27, %r79;
	mad.lo.s64 	%rd28, %rd10, %rd27, %rd1;
	shr.s64 	%rd29, %rd28, 63;
	shr.u64 	%rd30, %rd29, 62;
	add.s64 	%rd31, %rd28, %rd30;
	cvta.to.global.u64 	%rd32, %rd7;
	shl.b64 	%rd33, %rd31, 1;
	and.b64  	%rd34, %rd33, -8;
	add.s64 	%rd35, %rd32, %rd34;
	ld.global.v2.u32 	{%r23, %r29}, [%rd35];
	ld.global.v2.u32 	{%r27, %r33}, [%rd2];
	cvta.to.global.u64 	%rd36, %rd9;
	add.s64 	%rd37, %rd36, %rd34;
	ld.global.v2.u32 	{%r24, %r30}, [%rd37];
	// begin inline asm
	{add.f16x2 %r22,%r23,%r24;
}
	// end inline asm
	// begin inline asm
	{add.f16x2 %r25,%r22,%r27;
}
	// end inline asm
	// begin inline asm
	{add.f16x2 %r28,%r29,%r30;
}
	// end inline asm
	// begin inline asm
	{add.f16x2 %r31,%r28,%r33;
}
	// end inline asm
	// begin inline asm
	{.reg .f16 low,high;
  mov.b32 {low,high},%r25;
  cvt.f32.f16 %f121, low;}

	// end inline asm
	// begin inline asm
	{.reg .f16 low,high;
  mov.b32 {low,high},%r25;
  cvt.f32.f16 %f120, high;}

	// end inline asm
	// begin inline asm
	{.reg .f16 low,high;
  mov.b32 {low,high},%r31;
  cvt.f32.f16 %f119, low;}

	// end inline asm
	// begin inline asm
	{.reg .f16 low,high;
  mov.b32 {low,high},%r31;
  cvt.f32.f16 %f118, high;}

	// end inline asm
	mov.f32 	%f51, 0f3F800000;
	div.approx.f32 	%f52, %f121, %f51;
	add.f32 	%f53, %f52, 0f00000000;
	sub.f32 	%f54, %f121, %f53;
	fma.rn.f32 	%f55, %f121, %f54, 0f00000000;
	sub.f32 	%f56, %f120, %f53;
	mov.f32 	%f57, 0f40000000;
	div.approx.f32 	%f58, %f56, %f57;
	add.f32 	%f59, %f53, %f58;
	sub.f32 	%f60, %f120, %f59;
	fma.rn.f32 	%f61, %f56, %f60, %f55;
	sub.f32 	%f62, %f119, %f59;
	mov.f32 	%f63, 0f40400000;
	div.approx.f32 	%f64, %f62, %f63;
	add.f32 	%f65, %f59, %f64;
	sub.f32 	%f66, %f119, %f65;
	fma.rn.f32 	%f67, %f62, %f66, %f61;
	sub.f32 	%f68, %f118, %f65;
	mov.f32 	%f127, 0f40800000;
	div.approx.f32 	%f69, %f68, %f127;
	add.f32 	%f125, %f65, %f69;
	sub.f32 	%f70, %f118, %f125;
	fma.rn.f32 	%f126, %f68, %f70, %f67;
$L__BB37_6:
	mov.b32 	%r38, %f125;
	shfl.sync.down.b32	%r6|%p4, %r38, 4, 6175, -1;
	mov.b32 	%r39, %f126;
	shfl.sync.down.b32	%r7|%p5, %r39, 4, 6175, -1;
	mov.b32 	%r40, %f127;
	shfl.sync.down.b32	%r41|%p6, %r40, 4, 6175, -1;
	mov.b32 	%f15, %r41;
	setp.eq.f32 	%p7, %f15, 0f00000000;
	@%p7 bra 	$L__BB37_8;
	mov.b32 	%f71, %r7;
	mov.b32 	%f72, %r6;
	add.f32 	%f16, %f127, %f15;
	div.approx.f32 	%f73, %f15, %f16;
	sub.f32 	%f74, %f72, %f125;
	fma.rn.f32 	%f125, %f74, %f73, %f125;
	mul.f32 	%f75, %f74, %f74;
	mul.f32 	%f76, %f127, %f75;
	fma.rn.f32 	%f77, %f76, %f73, %f71;
	add.f32 	%f126, %f126, %f77;
	mov.f32 	%f127, %f16;
$L__BB37_8:
	mov.b32 	%r42, %f125;
	shfl.sync.down.b32	%r8|%p8, %r42, 2, 6175, -1;
	mov.b32 	%r43, %f126;
	shfl.sync.down.b32	%r9|%p9, %r43, 2, 6175, -1;
	mov.b32 	%r44, %f127;
	shfl.sync.down.b32	%r45|%p10, %r44, 2, 6175, -1;
	mov.b32 	%f22, %r45;
	setp.eq.f32 	%p11, %f22, 0f00000000;
	@%p11 bra 	$L__BB37_10;
	mov.b32 	%f78, %r9;
	mov.b32 	%f79, %r8;
	add.f32 	%f23, %f127, %f22;
	div.approx.f32 	%f80, %f22, %f23;
	sub.f32 	%f81, %f79, %f125;
	fma.rn.f32 	%f125, %f81, %f80, %f125;
	mul.f32 	%f82, %f81, %f81;
	mul.f32 	%f83, %f127, %f82;
	fma.rn.f32 	%f84, %f83, %f80, %f78;
	add.f32 	%f126, %f126, %f84;
	mov.f32 	%f127, %f23;
$L__BB37_10:
	mov.b32 	%r46, %f125;
	shfl.sync.down.b32	%r10|%p12, %r46, 1, 6175, -1;
	mov.b32 	%r47, %f126;
	shfl.sync.down.b32	%r11|%p13, %r47, 1, 6175, -1;
	mov.b32 	%r48, %f127;
	shfl.sync.down.b32	%r49|%p14, %r48, 1, 6175, -1;
	mov.b32 	%f29, %r49;
	setp.eq.f32 	%p15, %f29, 0f00000000;
	@%p15 bra 	$L__BB37_12;
	mov.b32 	%f85, %r11;
	mov.b32 	%f86, %r10;
	add.f32 	%f30, %f127, %f29;
	div.approx.f32 	%f87, %f29, %f30;
	sub.f32 	%f88, %f86, %f125;
	fma.rn.f32 	%f125, %f88, %f87, %f125;
	mul.f32 	%f89, %f88, %f88;
	mul.f32 	%f90, %f127, %f89;
	fma.rn.f32 	%f91, %f90, %f87, %f85;
	add.f32 	%f126, %f126, %f91;
	mov.f32 	%f127, %f30;
$L__BB37_12:
	mov.b32 	%r50, %f125;
	shfl.sync.idx.b32	%r12|%p16, %r50, 0, 6175, -1;
	mov.b32 	%r51, %f126;
	shfl.sync.idx.b32	%r52|%p17, %r51, 0, 6175, -1;
	mov.b32 	%r53, %f127;
	shfl.sync.idx.b32	%r54|%p18, %r53, 0, 6175, -1;
	mov.b32 	%f92, %r52;
	mov.b32 	%f93, %r54;
	div.approx.f32 	%f94, %f92, %f93;
	max.f32 	%f95, %f94, 0f00000000;
	add.f32 	%f96, %f95, %f1;
	abs.f32 	%f36, %f96;
	setp.lt.f32 	%p19, %f36, 0f00800000;
	mul.f32 	%f97, %f96, 0f4B800000;
	selp.f32 	%f37, %f97, %f96, %p19;
	mov.b32 	%r13, %f37;
	add.s32 	%r55, %r13, -8388608;
	setp.gt.u32 	%p20, %r55, 2130706431;
	@%p20 bra 	$L__BB37_14;
	and.b32  	%r56, %r13, 16777215;
	or.b32  	%r57, %r56, 1056964608;
	mov.b32 	%f98, %r57;
	sub.s32 	%r58, %r57, %r13;
	add.s32 	%r59, %r58, 201326592;
	selp.b32 	%r60, %r59, %r58, %p19;
	rsqrt.approx.ftz.f32 	%f99, %f98;
	mul.f32 	%f100, %f99, %f99;
	neg.f32 	%f101, %f100;
	fma.rn.f32 	%f102, %f99, %f99, %f101;
	neg.f32 	%f103, %f98;
	fma.rn.f32 	%f104, %f100, %f103, 0f3F800000;
	fma.rn.f32 	%f105, %f102, %f103, %f104;
	fma.rn.f32 	%f106, %f105, 0f3EC00000, 0f3F000000;
	mul.f32 	%f107, %f99, %f105;
	fma.rn.f32 	%f108, %f106, %f107, %f99;
	shr.s32 	%r61, %r60, 1;
	mov.b32 	%r62, %f108;
	add.s32 	%r63, %r61, %r62;
	mov.b32 	%f134, %r63;
	bra.uni 	$L__BB37_15;
$L__BB37_14:
	rsqrt.approx.ftz.f32 	%f134, %f37;
$L__BB37_15:
	setp.ne.s32 	%p22, %r3, 0;
	@%p22 bra 	$L__BB37_17;
	mul.wide.s32 	%rd38, %r79, 4;
	add.s64 	%rd39, %rd5, %rd38;
	st.global.u32 	[%rd39], %r12;
	add.s64 	%rd40, %rd6, %rd38;
	st.global.f32 	[%rd40], %f134;
$L__BB37_17:
	mov.b32 	%f109, %r12;
	cvt.u32.u64 	%r64, %rd1;
	setp.ge.s32 	%p23, %r64, %r16;
	sub.f32 	%f110, %f121, %f109;
	mul.f32 	%f41, %f134, %f110;
	sub.f32 	%f111, %f120, %f109;
	mul.f32 	%f42, %f134, %f111;
	sub.f32 	%f112, %f119, %f109;
	mul.f32 	%f43, %f134, %f112;
	sub.f32 	%f113, %f118, %f109;
	mul.f32 	%f44, %f134, %f113;
	@%p23 bra 	$L__BB37_19;
	cvt.s64.s32 	%rd41, %r79;
	mad.lo.s64 	%rd42, %rd12, %rd41, %rd1;
	ld.global.v2.u32 	{%r68, %r75}, [%rd3];
	ld.global.v2.u32 	{%r71, %r78}, [%rd4];
	// begin inline asm
	{ cvt.rn.f16x2.f32 %r65, %f42, %f41; }

	// end inline asm
	// begin inline asm
	{mul.f16x2 %r66,%r65,%r68;
}
	// end inline asm
	// begin inline asm
	{add.f16x2 %r69,%r66,%r71;
}
	// end inline asm
	// begin inline asm
	{ cvt.rn.f16x2.f32 %r72, %f44, %f43; }

	// end inline asm
	// begin inline asm
	{mul.f16x2 %r73,%r72,%r75;
}
	// end inline asm
	// begin inline asm
	{add.f16x2 %r76,%r73,%r78;
}
	// end inline asm
	shr.s64 	%rd43, %rd42, 63;
	shr.u64 	%rd44, %rd43, 62;
	add.s64 	%rd45, %rd42, %rd44;
	cvta.to.global.u64 	%rd46, %rd11;
	shl.b64 	%rd47, %rd45, 1;
	and.b64  	%rd48, %rd47, -8;
	add.s64 	%rd49, %rd46, %rd48;
	st.global.v2.u32 	[%rd49], {%r69, %r76};
$L__BB37_19:
	add.s32 	%r79, %r79, %r4;
	setp.lt.s32 	%p24, %r79, %r15;
	@%p24 bra 	$L__BB37_4;
$L__BB37_20:
	ret;

}
	// .globl	_Z17LayerNormWarpImplI19BiasAddResidualLoadI6__halffE11AffineStoreIfS1_EfLi4ELi4ELi4ELi16ELi2ELb0EEvT_T0_iidPT1_S8_
.visible .entry _Z17LayerNormWarpImplI19BiasAddResidualLoadI6__halffE11AffineStoreIfS1_EfLi4ELi4ELi4ELi16ELi2ELb0EEvT_T0_iidPT1_S8_(
	.param .align 8 .b8 _Z17LayerNormWarpImplI19BiasAddResidualLoadI6__halffE11AffineStoreIfS1_EfLi4ELi4ELi4ELi16ELi2ELb0EEvT_T0_iidPT1_S8__param_0[32],
	.param .align 8 .b8 _Z17LayerNormWarpImplI19BiasAddResidualLoadI6__halffE11AffineStoreIfS1_EfLi4ELi4ELi4ELi16ELi2ELb0EEvT_T0_iidPT1_S8__param_1[32],
	.param .u32 _Z17LayerNormWarpImplI19BiasAddResidualLoadI6__halffE11AffineStoreIfS1_EfLi4ELi4ELi4ELi16ELi2ELb0EEvT_T0_iidPT1_S8__param_2,
	.param .u32 _Z17LayerNormWarpImplI19BiasAddResidualLoadI6__halffE11AffineStoreIfS1_EfLi4ELi4ELi4ELi16ELi2ELb0EEvT_T0_iidPT1_S8__param_3,
	.param .f64 _Z17LayerNormWarpImplI19BiasAddResidualLoadI6__halffE11AffineStoreIfS1_EfLi4ELi4ELi4ELi16ELi2ELb0EEvT_T0_iidPT1_S8__param_4,
	.param .u64 .ptr .align 1 _Z17LayerNormWarpImplI19BiasAddResidualLoadI6__halffE11AffineStoreIfS1_EfLi4ELi4ELi4ELi16ELi2ELb0EEvT_T0_iidPT1_S8__param_5,
	.param .u64 .ptr .align 1 _Z17LayerNormWarpImplI19BiasAddResidualLoadI6__halffE11AffineStoreIfS1_EfLi4ELi4ELi4ELi16ELi2ELb0EEvT_T0_iidPT1_S8__param_6
)
.maxntid 256
{
	.reg .pred 	%p<50>;
	.reg .b32 	%r<158>;
	.reg .b32 	%f<261>;
	.reg .b64 	%rd<67>;
	.reg .b64 	%fd<2>;

	ld.param.u64 	%rd21, [_Z17LayerNormWarpImplI19BiasAddResidualLoadI6__halffE11AffineStoreIfS1_EfLi4ELi4ELi4ELi16ELi2ELb0EEvT_T0_iidPT1_S8__param_0+24];
	ld.param.u64 	%rd20, [_Z17LayerNormWarpImplI19BiasAddResidualLoadI6__halffE11AffineStoreIfS1_EfLi4ELi4ELi4ELi16ELi2ELb0EEvT_T0_iidPT1_S8__param_0+16];
	ld.param.u64 	%rd19, [_Z17LayerNormWarpImplI19BiasAddResidualLoadI6__halffE11AffineStoreIfS1_EfLi4ELi4ELi4ELi16ELi2ELb0EEvT_T0_iidPT1_S8__param_0+8];
	ld.param.u64 	%rd18, [_Z17LayerNormWarpImplI19BiasAddResidualLoadI6__halffE11AffineStoreIfS1_EfLi4ELi4ELi4ELi16ELi2ELb0EEvT_T0_iidPT1_S8__param_0];
	ld.param.u64 	%rd4, [_Z17LayerNormWarpImplI19BiasAddResidualLoadI6__halffE11AffineStoreIfS1_EfLi4ELi4ELi4ELi16ELi2ELb0EEvT_T0_iidPT1_S8__param_1+8];
	ld.param.u64 	%rd5, [_Z17LayerNormWarpImplI19BiasAddResidualLoadI6__halffE11AffineStoreIfS1_EfLi4ELi4ELi4ELi16ELi2ELb0EEvT_T0_iidPT1_S8__param_1+16];
	ld.param.u64 	%rd6, [_Z17LayerNormWarpImplI19BiasAddResidualLoadI6__halffE11AffineStoreIfS1_EfLi4ELi4ELi4ELi16ELi2ELb0EEvT_T0_iidPT1_S8__param_1+24];
	ld.param.u64 	%rd24, [_Z17LayerNormWarpImplI19BiasAddResidualLoadI6__halffE11AffineStoreIfS1_EfLi4ELi4ELi4ELi16ELi2ELb0EEvT_T0_iidPT1_S8__param_1];
	ld.param.u32 	%r27, [_Z17LayerNormWarpImplI19BiasAddResidualLoadI6__halffE11AffineStoreIfS1_EfLi4ELi4ELi4ELi16ELi2ELb0EEvT_T0_iidPT1_S8__param_2];
	ld.param.u32 	%r28, [_Z17LayerNormWarpImplI19BiasAddResidualLoadI6__halffE11AffineStoreIfS1_EfLi4ELi4ELi4ELi16ELi2ELb0EEvT_T0_iidPT1_S8__param_3];
	ld.param.f64 	%fd1, [_Z17LayerNormWarpImplI19BiasAddResidualLoadI6__halffE11AffineStoreIfS1_EfLi4ELi4ELi4ELi16ELi2ELb0EEvT_T0_iidPT1_S8__param_4];
	ld.param.u64 	%rd22, [_Z17LayerNormWarpImplI19BiasAddResidualLoadI6__halffE11AffineStoreIfS1_EfLi4ELi4ELi4ELi16ELi2ELb0EEvT_T0_iidPT1_S8__param_5];
	ld.param.u64 	%rd23, [_Z17LayerNormWarpImplI19BiasAddResidualLoadI6__halffE11AffineStoreIfS1_EfLi4ELi4ELi4ELi16ELi2ELb0EEvT_T0_iidPT1_S8__param_6];
	cvta.to.global.u64 	%rd3, %rd24;
	setp.lt.s32 	%p1, %r28, 65;
	@%p1 bra 	$L__BB38_2;
	mov.u64 	%rd25, $str;
	cvta.global.u64 	%rd26, %rd25;
	mov.u64 	%rd27, $str$1;
	cvta.global.u64 	%rd28, %rd27;
	mov.u64 	%rd29, __unnamed_39;
	cvta.global.u64 	%rd30, %rd29;
	{ // callseq 38, 0
	.param .b64 param0;
	st.param.b64 	[param0], %rd26;
	.param .b64 param1;
	st.param.b64 	[param1], %rd28;
	.param .b32 param2;
	st.param.b32 	[param2], 462;
	.param .b64 param3;
	st.param.b64 	[param3], %rd30;
	.param .b64 param4;
	st.param.b64 	[param4], 1;
	call.uni 
	__assertfail, 
	(
	param0, 
	param1, 
	param2, 
	param3, 
	param4
	);
	} // callseq 38
$L__BB38_2:
	mov.u32 	%r29, %ctaid.x;
	mov.u32 	%r1, %ntid.y;
	mov.u32 	%r30, %tid.y;
	mad.lo.s32 	%r31, %r29, %r1, %r30;
	shl.b32 	%r157, %r31, 1;
	setp.ge.s32 	%p2, %r157, %r27;
	@%p2 bra 	$L__BB38_31;
	cvta.to.global.u64 	%rd7, %rd18;
	mov.u32 	%r3, %tid.x;
	shl.b32 	%r32, %r3, 2;
	cvt.u64.u32 	%rd8, %r32;
	cvta.to.global.u64 	%rd31, %rd19;
	mul.wide.u32 	%rd32, %r32, 2;
	add.s64 	%rd9, %rd31, %rd32;
	cvt.rn.f32.f64 	%f1, %fd1;
	cvta.to.global.u64 	%rd33, %rd5;
	add.s64 	%rd10, %rd33, %rd32;
	cvta.to.global.u64 	%rd34, %rd6;
	add.s64 	%rd11, %rd34, %rd32;
	cvta.to.global.u64 	%rd12, %rd22;
	cvta.to.global.u64 	%rd13, %rd23;
	mov.u32 	%r33, %nctaid.x;
	mul.lo.s32 	%r34, %r1, %r33;
	shl.b32 	%r4, %r34, 1;
$L__BB38_4:
	cvt.s64.s32 	%rd14, %r157;
	mad.lo.s64 	%rd35, %rd21, %rd14, %rd8;
	shr.s64 	%rd36, %rd35, 63;
	shr.u64 	%rd37, %rd36, 62;
	add.s64 	%rd38, %rd35, %rd37;
	shl.b64 	%rd39, %rd38, 1;
	and.b64  	%rd40, %rd39, -8;
	add.s64 	%rd41, %rd7, %rd40;
	ld.global.v2.u32 	{%r36, %r42}, [%rd41];
	ld.global.v2.u32 	{%r56, %r62}, [%rd9];
	cvta.to.global.u64 	%rd42, %rd20;
	add.s64 	%rd43, %rd42, %rd40;
	ld.global.v2.u32 	{%r37, %r43}, [%rd43];
	// begin inline asm
	{add.f16x2 %r35,%r36,%r37;
}
	// end inline asm
	// begin inline asm
	{add.f16x2 %r38,%r35,%r56;
}
	// end inline asm
	// begin inline asm
	{add.f16x2 %r41,%r42,%r43;
}
	// end inline asm
	// begin inline asm
	{add.f16x2 %r44,%r41,%r62;
}
	// end inline asm
	// begin inline asm
	{.reg .f16 low,high;
  mov.b32 {low,high},%r38;
  cvt.f32.f16 %f80, low;}

	// end inline asm
	// begin inline asm
	{.reg .f16 low,high;
  mov.b32 {low,high},%r38;
  cvt.f32.f16 %f81, high;}

	// end inline asm
	// begin inline asm
	{.reg .f16 low,high;
  mov.b32 {low,high},%r44;
  cvt.f32.f16 %f82, low;}

	// end inline asm
	// begin inline asm
	{.reg .f16 low,high;
  mov.b32 {low,high},%r44;
  cvt.f32.f16 %f83, high;}

	// end inline asm
	mov.f32 	%f89, 0f3F800000;
	div.approx.f32 	%f90, %f80, %f89;
	add.f32 	%f91, %f90, 0f00000000;
	sub.f32 	%f92, %f80, %f91;
	fma.rn.f32 	%f93, %f80, %f92, 0f00000000;
	sub.f32 	%f94, %f81, %f91;
	mov.f32 	%f95, 0f40000000;
	div.approx.f32 	%f96, %f94, %f95;
	add.f32 	%f97, %f91, %f96;
	sub.f32 	%f98, %f81, %f97;
	fma.rn.f32 	%f99, %f94, %f98, %f93;
	sub.f32 	%f100, %f82, %f97;
	mov.f32 	%f101, 0f40400000;
	div.approx.f32 	%f102, %f100, %f101;
	add.f32 	%f103, %f97, %f102;
	sub.f32 	%f104, %f82, %f103;
	fma.rn.f32 	%f105, %f100, %f104, %f99;
	sub.f32 	%f106, %f83, %f103;
	mov.f32 	%f240, 0f40800000;
	div.approx.f32 	%f107, %f106, %f240;
	add.f32 	%f238, %f103, %f107;
	sub.f32 	%f108, %f83, %f238;
	fma.rn.f32 	%f239, %f106, %f108, %f105;
	add.s32 	%r67, %r157, 1;
	cvt.s64.s32 	%rd15, %r67;
	mad.lo.s64 	%rd44, %rd21, %rd15, %rd8;
	shr.s64 	%rd45, %rd44, 63;
	shr.u64 	%rd46, %rd45, 62;
	add.s64 	%rd47, %rd44, %rd46;
	shl.b64 	%rd48, %rd47, 1;
	and.b64  	%rd49, %rd48, -8;
	add.s64 	%rd50, %rd7, %rd49;
	ld.global.v2.u32 	{%r52, %r58}, [%rd50];
	add.s64 	%rd51, %rd42, %rd49;
	ld.global.v2.u32 	{%r53, %r59}, [%rd51];
	// begin inline asm
	{add.f16x2 %r51,%r52,%r53;
}
	// end inline asm
	// begin inline asm
	{add.f16x2 %r54,%r51,%r56;
}
	// end inline asm
	// begin inline asm
	{add.f16x2 %r57,%r58,%r59;
}
	// end inline asm
	// begin inline asm
	{add.f16x2 %r60,%r57,%r62;
}
	// end inline asm
	// begin inline asm
	{.reg .f16 low,high;
  mov.b32 {low,high},%r54;
  cvt.f32.f16 %f84, low;}

	// end inline asm
	// begin inline asm
	{.reg .f16 low,high;
  mov.b32 {low,high},%r54;
  cvt.f32.f16 %f85, high;}

	// end inline asm
	// begin inline asm
	{.reg .f16 low,high;
  mov.b32 {low,high},%r60;
  cvt.f32.f16 %f86, low;}

	// end inline asm
	// begin inline asm
	{.reg .f16 low,high;
  mov.b32 {low,high},%r60;
  cvt.f32.f16 %f87, high;}

	// end inline asm
	div.approx.f32 	%f109, %f84, %f89;
	add.f32 	%f110, %f109, 0f00000000;
	sub.f32 	%f111, %f84, %f110;
	fma.rn.f32 	%f112, %f84, %f111, 0f00000000;
	sub.f32 	%f113, %f85, %f110;
	div.approx.f32 	%f114, %f113, %f95;
	add.f32 	%f115, %f110, %f114;
	sub.f32 	%f116, %f85, %f115;
	fma.rn.f32 	%f117, %f113, %f116, %f112;
	sub.f32 	%f118, %f86, %f115;
	div.approx.f32 	%f119, %f118, %f101;
	add.f32 	%f120, %f115, %f119;
	sub.f32 	%f121, %f86, %f120;
	fma.rn.f32 	%f122, %f118, %f121, %f117;
	sub.f32 	%f123, %f87, %f120;
	div.approx.f32 	%f124, %f123, %f240;
	add.f32 	%f251, %f120, %f124;
	sub.f32 	%f125, %f87, %f251;
	fma.rn.f32 	%f252, %f123, %f125, %f122;
	mov.b32 	%r68, %f238;
	shfl.sync.down.b32	%r6|%p3, %r68, 8, 4127, -1;
	mov.b32 	%r69, %f239;
	shfl.sync.down.b32	%r7|%p4, %r69, 8, 4127, -1;
	mov.b32 	%r70, 1082130432;
	shfl.sync.down.b32	%r71|%p5, %r70, 8, 4127, -1;
	mov.b32 	%f14, %r71;
	setp.eq.f32 	%p6, %f14, 0f00000000;
	@%p6 bra 	$L__BB38_6;
	mov.b32 	%f126, %r7;
	mov.b32 	%f127, %r6;
	add.f32 	%f240, %f14, 0f40800000;
	div.approx.f32 	%f128, %f14, %f240;
	sub.f32 	%f129, %f127, %f238;
	fma.rn.f32 	%f238, %f128, %f129, %f238;
	mul.f32 	%f130, %f129, %f129;
	mul.f32 	%f131, %f130, 0f40800000;
	fma.rn.f32 	%f132, %f128, %f131, %f126;
	add.f32 	%f239, %f239, %f132;
$L__BB38_6:
	mov.b32 	%r72, %f238;
	shfl.sync.down.b32	%r8|%p7, %r72, 4, 4127, -1;
	mov.b32 	%r73, %f239;
	shfl.sync.down.b32	%r9|%p8, %r73, 4, 4127, -1;
	mov.b32 	%r74, %f240;
	shfl.sync.down.b32	%r75|%p9, %r74, 4, 4127, -1;
	mov.b32 	%f21, %r75;
	setp.eq.f32 	%p10, %f21, 0f00000000;
	@%p10 bra 	$L__BB38_8;
	mov.b32 	%f133, %r9;
	mov.b32 	%f134, %r8;
	add.f32 	%f22, %f240, %f21;
	div.approx.f32 	%f135, %f21, %f22;
	sub.f32 	%f136, %f134, %f238;
	fma.rn.f32 	%f238, %f135, %f136, %f238;
	mul.f32 	%f137, %f136, %f136;
	mul.f32 	%f138, %f137, %f240;
	fma.rn.f32 	%f139, %f135, %f138, %f133;
	add.f32 	%f239, %f239, %f139;
	mov.f32 	%f240, %f22;
$L__BB38_8:
	mov.b32 	%r76, %f238;
	shfl.sync.down.b32	%r10|%p11, %r76, 2, 4127, -1;
	mov.b32 	%r77, %f239;
	shfl.sync.down.b32	%r11|%p12, %r77, 2, 4127, -1;
	mov.b32 	%r78, %f240;
	shfl.sync.down.b32	%r79|%p13, %r78, 2, 4127, -1;
	mov.b32 	%f28, %r79;
	setp.eq.f32 	%p14, %f28, 0f00000000;
	@%p14 bra 	$L__BB38_10;
	mov.b32 	%f140, %r11;
	mov.b32 	%f141, %r10;
	add.f32 	%f29, %f240, %f28;
	div.approx.f32 	%f142, %f28, %f29;
	sub.f32 	%f143, %f141, %f238;
	fma.rn.f32 	%f238, %f142, %f143, %f238;
	mul.f32 	%f144, %f143, %f143;
	mul.f32 	%f145, %f144, %f240;
	fma.rn.f32 	%f146, %f142, %f145, %f140;
	add.f32 	%f239, %f239, %f146;
	mov.f32 	%f240, %f29;
$L__BB38_10:
	mov.b32 	%r80, %f238;
	shfl.sync.down.b32	%r12|%p15, %r80, 1, 4127, -1;
	mov.b32 	%r81, %f239;
	shfl.sync.down.b32	%r13|%p16, %r81, 1, 4127, -1;
	mov.b32 	%r82, %f240;
	shfl.sync.down.b32	%r83|%p17, %r82, 1, 4127, -1;
	mov.b32 	%f35, %r83;
	setp.eq.f32 	%p18, %f35, 0f00000000;
	@%p18 bra 	$L__BB38_12;
	mov.b32 	%f147, %r13;
	mov.b32 	%f148, %r12;
	add.f32 	%f36, %f240, %f35;
	div.approx.f32 	%f149, %f35, %f36;
	sub.f32 	%f150, %f148, %f238;
	fma.rn.f32 	%f238, %f149, %f150, %f238;
	mul.f32 	%f151, %f150, %f150;
	mul.f32 	%f152, %f151, %f240;
	fma.rn.f32 	%f153, %f149, %f152, %f147;
	add.f32 	%f239, %f239, %f153;
	mov.f32 	%f240, %f36;
$L__BB38_12:
	mov.b32 	%r84, %f238;
	shfl.sync.idx.b32	%r14|%p19, %r84, 0, 4127, -1;
	mov.b32 	%r85, %f239;
	shfl.sync.idx.b32	%r86|%p20, %r85, 0, 4127, -1;
	mov.b32 	%r87, %f240;
	shfl.sync.idx.b32	%r88|%p21, %r87, 0, 4127, -1;
	mov.b32 	%f154, %r86;
	mov.b32 	%f155, %r88;
	div.approx.f32 	%f156, %f154, %f155;
	max.f32 	%f157, %f156, 0f00000000;
	add.f32 	%f158, %f157, %f1;
	abs.f32 	%f42, %f158;
	setp.lt.f32 	%p22, %f42, 0f00800000;
	mul.f32 	%f159, %f158, 0f4B800000;
	selp.f32 	%f43, %f159, %f158, %p22;
	mov.b32 	%r15, %f43;
	add.s32 	%r89, %r15, -8388608;
	setp.gt.u32 	%p23, %r89, 2130706431;
	@%p23 bra 	$L__BB38_14;
	and.b32  	%r90, %r15, 16777215;
	or.b32  	%r91, %r90, 1056964608;
	mov.b32 	%f160, %r91;
	sub.s32 	%r92, %r91, %r15;
	add.s32 	%r93, %r92, 201326592;
	selp.b32 	%r94, %r93, %r92, %p22;
	rsqrt.approx.ftz.f32 	%f161, %f160;
	mul.f32 	%f162, %f161, %f161;
	neg.f32 	%f163, %f162;
	fma.rn.f32 	%f164, %f161, %f161, %f163;
	neg.f32 	%f165, %f160;
	fma.rn.f32 	%f166, %f162, %f165, 0f3F800000;
	fma.rn.f32 	%f167, %f164, %f165, %f166;
	fma.rn.f32 	%f168, %f167, 0f3EC00000, 0f3F000000;
	mul.f32 	%f169, %f161, %f167;
	fma.rn.f32 	%f170, %f168, %f169, %f161;
	shr.s32 	%r95, %r94, 1;
	mov.b32 	%r96, %f170;
	add.s32 	%r97, %r95, %r96;
	mov.b32 	%f247, %r97;
	bra.uni 	$L__BB38_15;
$L__BB38_14:
	rsqrt.approx.ftz.f32 	%f247, %f43;
$L__BB38_15:
	setp.ne.s32 	%p25, %r3, 0;
	shl.b64 	%rd52, %rd14, 2;
	add.s64 	%rd16, %rd12, %rd52;
	add.s64 	%rd17, %rd13, %rd52;
	@%p25 bra 	$L__BB38_17;
	st.global.u32 	[%rd16], %r14;
	st.global.f32 	[%rd17], %f247;
$L__BB38_17:
	mov.b32 	%f176, %r14;
	sub.f32 	%f177, %f80, %f176;
	mul.f32 	%f171, %f247, %f177;
	sub.f32 	%f178, %f81, %f176;
	mul.f32 	%f172, %f247, %f178;
	sub.f32 	%f179, %f82, %f176;
	mul.f32 	%f173, %f247, %f179;
	sub.f32 	%f180, %f83, %f176;
	mul.f32 	%f174, %f247, %f180;
	mad.lo.s64 	%rd53, %rd4, %rd14, %rd8;
	ld.global.v2.u32 	{%r101, %r108}, [%rd10];
	ld.global.v2.u32 	{%r104, %r111}, [%rd11];
	// begin inline asm
	{ cvt.rn.f16x2.f32 %r98, %f172, %f171; }

	// end inline asm
	// begin inline asm
	{mul.f16x2 %r99,%r98,%r101;
}
	// end inline asm
	// begin inline asm
	{add.f16x2 %r102,%r99,%r104;
}
	// end inline asm
	// begin inline asm
	{ cvt.rn.f16x2.f32 %r105, %f174, %f173; }

	// end inline asm
	// begin inline asm
	{mul.f16x2 %r106,%r105,%r108;
}
	// end inline asm
	// begin inline asm
	{add.f16x2 %r109,%r106,%r111;
}
	// end inline asm
	shr.s64 	%rd54, %rd53, 63;
	shr.u64 	%rd55, %rd54, 62;
	add.s64 	%rd56, %rd53, %rd55;
	shl.b64 	%rd57, %rd56, 1;
	and.b64  	%rd58, %rd57, -8;
	add.s64 	%rd59, %rd3, %rd58;
	st.global.v2.u32 	[%rd59], {%r102, %r109};
	mov.b32 	%r112, %f251;
	shfl.sync.down.b32	%r16|%p26, %r112, 8, 4127, -1;
	mov.b32 	%r113, %f252;
	shfl.sync.down.b32	%r17|%p27, %r113, 8, 4127, -1;
	mov.b32 	%r114, 1082130432;
	shfl.sync.down.b32	%r115|%p28, %r114, 8, 4127, -1;
	mov.b32 	%f47, %r115;
	setp.eq.f32 	%p29, %f47, 0f00000000;
	mov.f32 	%f253, 0f40800000;
	@%p29 bra 	$L__BB38_19;
	mov.b32 	%f181, %r17;
	mov.b32 	%f182, %r16;
	add.f32 	%f253, %f47, 0f40800000;
	div.approx.f32 	%f183, %f47, %f253;
	sub.f32 	%f184, %f182, %f251;
	fma.rn.f32 	%f251, %f183, %f184, %f251;
	mul.f32 	%f185, %f184, %f184;
	mul.f32 	%f186, %f185, 0f40800000;
	fma.rn.f32 	%f187, %f183, %f186, %f181;
	add.f32 	%f252, %f252, %f187;
$L__BB38_19:
	mov.b32 	%r116, %f251;
	shfl.sync.down.b32	%r18|%p30, %r116, 4, 4127, -1;
	mov.b32 	%r117, %f252;
	shfl.sync.down.b32	%r19|%p31, %r117, 4, 4127, -1;
	mov.b32 	%r118, %f253;
	shfl.sync.down.b32	%r119|%p32, %r118, 4, 4127, -1;
	mov.b32 	%f54, %r119;
	setp.eq.f32 	%p33, %f54, 0f00000000;
	@%p33 bra 	$L__BB38_21;
	mov.b32 	%f188, %r19;
	mov.b32 	%f189, %r18;
	add.f32 	%f55, %f253, %f54;
	div.approx.f32 	%f190, %f54, %f55;
	sub.f32 	%f191, %f189, %f251;
	fma.rn.f32 	%f251, %f190, %f191, %f251;
	mul.f32 	%f192, %f191, %f191;
	mul.f32 	%f193, %f192, %f253;
	fma.rn.f32 	%f194, %f190, %f193, %f188;
	add.f32 	%f252, %f252, %f194;
	mov.f32 	%f253, %f55;
$L__BB38_21:
	mov.b32 	%r120, %f251;
	shfl.sync.down.b32	%r20|%p34, %r120, 2, 4127, -1;
	mov.b32 	%r121, %f252;
	shfl.sync.down.b32	%r21|%p35, %r121, 2, 4127, -1;
	mov.b32 	%r122, %f253;
	shfl.sync.down.b32	%r123|%p36, %r122, 2, 4127, -1;
	mov.b32 	%f61, %r123;
	setp.eq.f32 	%p37, %f61, 0f00000000;
	@%p37 bra 	$L__BB38_23;
	mov.b32 	%f195, %r21;
	mov.b32 	%f196, %r20;
	add.f32 	%f62, %f253, %f61;
	div.approx.f32 	%f197, %f61, %f62;
	sub.f32 	%f198, %f196, %f251;
	fma.rn.f32 	%f251, %f197, %f198, %f251;
	mul.f32 	%f199, %f198, %f198;
	mul.f32 	%f200, %f199, %f253;
	fma.rn.f32 	%f201, %f197, %f200, %f195;
	add.f32 	%f252, %f252, %f201;
	mov.f32 	%f253, %f62;
$L__BB38_23:
	mov.b32 	%r124, %f251;
	shfl.sync.down.b32	%r22|%p38, %r124, 1, 4127, -1;
	mov.b32 	%r125, %f252;
	shfl.sync.down.b32	%r23|%p39, %r125, 1, 4127, -1;
	mov.b32 	%r126, %f253;
	shfl.sync.down.b32	%r127|%p40, %r126, 1, 4127, -1;
	mov.b32 	%f68, %r127;
	setp.eq.f32 	%p41, %f68, 0f00000000;
	@%p41 bra 	$L__BB38_25;
	mov.b32 	%f202, %r23;
	mov.b32 	%f203, %r22;
	add.f32 	%f69, %f253, %f68;
	div.approx.f32 	%f204, %f68, %f69;
	sub.f32 	%f205, %f203, %f251;
	fma.rn.f32 	%f251, %f204, %f205, %f251;
	mul.f32 	%f206, %f205, %f205;
	mul.f32 	%f207, %f206, %f253;
	fma.rn.f32 	%f208, %f204, %f207, %f202;
	add.f32 	%f252, %f252, %f208;
	mov.f32 	%f253, %f69;
$L__BB38_25:
	mov.b32 	%r128, %f251;
	shfl.sync.idx.b32	%r24|%p42, %r128, 0, 4127, -1;
	mov.b32 	%r129, %f252;
	shfl.sync.idx.b32	%r130|%p43, %r129, 0, 4127, -1;
	mov.b32 	%r131, %f253;
	shfl.sync.idx.b32	%r132|%p44, %r131, 0, 4127, -1;
	mov.b32 	%f209, %r130;
	mov.b32 	%f210, %r132;
	div.approx.f32 	%f211, %f209, %f210;
	max.f32 	%f212, %f211, 0f00000000;
	add.f32 	%f213, %f212, %f1;
	abs.f32 	%f75, %f213;
	setp.lt.f32 	%p45, %f75, 0f00800000;
	mul.f32 	%f214, %f213, 0f4B800000;
	selp.f32 	%f76, %f214, %f213, %p45;
	mov.b32 	%r25, %f76;
	add.s32 	%r133, %r25, -8388608;
	setp.lt.u32 	%p46, %r133, 2130706432;
	@%p46 bra 	$L__BB38_27;
	rsqrt.approx.ftz.f32 	%f260, %f76;
	bra.uni 	$L__BB38_28;
$L__BB38_27:
	and.b32  	%r134, %r25, 16777215;
	or.b32  	%r135, %r134, 1056964608;
	mov.b32 	%f215, %r135;
	sub.s32 	%r136, %r135, %r25;
	add.s32 	%r137, %r136, 201326592;
	selp.b32 	%r138, %r137, %r136, %p45;
	rsqrt.approx.ftz.f32 	%f216, %f215;
	mul.f32 	%f217, %f216, %f216;
	neg.f32 	%f218, %f217;
	fma.rn.f32 	%f219, %f216, %f216, %f218;
	neg.f32 	%f220, %f215;
	fma.rn.f32 	%f221, %f217, %f220, 0f3F800000;
	fma.rn.f32 	%f222, %f219, %f220, %f221;
	fma.rn.f32 	%f223, %f222, 0f3EC00000, 0f3F000000;
	mul.f32 	%f224, %f216, %f222;
	fma.rn.f32 	%f225, %f223, %f224, %f216;
	shr.s32 	%r139, %r138, 1;
	mov.b32 	%r140, %f225;
	add.s32 	%r141, %r139, %r140;
	mov.b32 	%f260, %r141;
$L__BB38_28:
	@%p25 bra 	$L__BB38_30;
	st.global.u32 	[%rd16+4], %r24;
	st.global.f32 	[%rd17+4], %f260;
$L__BB38_30:
	mov.b32 	%f230, %r24;
	cvt.u32.u64 	%r156, %rd14;
	sub.f32 	%f231, %f84, %f230;
	mul.f32 	%f226, %f260, %f231;
	sub.f32 	%f232, %f85, %f230;
	mul.f32 	%f227, %f260, %f232;
	sub.f32 	%f233, %f86, %f230;
	mul.f32 	%f228, %f260, %f233;
	sub.f32 	%f234, %f87, %f230;
	mul.f32 	%f229, %f260, %f234;
	mad.lo.s64 	%rd60, %rd4, %rd15, %rd8;
	ld.global.v2.u32 	{%r145, %r152}, [%rd10];
	ld.global.v2.u32 	{%r148, %r155}, [%rd11];
	// begin inline asm
	{ cvt.rn.f16x2.f32 %r142, %f227, %f226; }

	// end inline asm
	// begin inline asm
	{mul.f16x2 %r143,%r142,%r145;
}
	// end inline asm
	// begin inline asm
	{add.f16x2 %r146,%r143,%r148;
}
	// end inline asm
	// begin inline asm
	{ cvt.rn.f16x2.f32 %r149, %f229, %f228; }

	// end inline asm
	// begin inline asm
	{mul.f16x2 %r150,%r149,%r152;
}
	// end inline asm
	// begin inline asm
	{add.f16x2 %r153,%r150,%r155;
}
	// end inline asm
	shr.s64 	%rd61, %rd60, 63;
	shr.u64 	%rd62, %rd61, 62;
	add.s64 	%rd63, %rd60, %rd62;
	shl.b64 	%rd64, %rd63, 1;
	and.b64  	%rd65, %rd64, -8;
	add.s64 	%rd66, %rd3, %rd65;
	st.global.v2.u32 	[%rd66], {%r146, %r153};
	add.s32 	%r157, %r156, %r4;
	setp.lt.s32 	%p49, %r157, %r27;
	@%p49 bra 	$L__BB38_4;
$L__BB38_31:
	ret;

}
	// .globl	_Z17LayerNormWarpImplI19BiasAddResidualLoadI6__halffE11AffineStoreIfS1_EfLi4ELi4ELi0ELi16ELi2ELb1EEvT_T0_iidPT1_S8_
.visible .entry _Z17LayerNormWarpImplI19BiasAddResidualLoadI6__halffE11AffineStoreIfS1_EfLi4ELi4ELi0ELi16ELi2ELb1EEvT_T0_iidPT1_S8_(
	.param .align 8 .b8 _Z17LayerNormWarpImplI19BiasAddResidualLoadI6__halffE11AffineStoreIfS1_EfLi4ELi4ELi0ELi16ELi2ELb1EEvT_T0_iidPT1_S8__param_0[32],
	.param .align 8 .b8 _Z17LayerNormWarpImplI19BiasAddResidualLoadI6__halffE11AffineStoreIfS1_EfLi4ELi4ELi0ELi16ELi2ELb1EEvT_T0_iidPT1_S8__param_1[32],
	.param .u32 _Z17LayerNormWarpImplI19BiasAddResidualLoadI6__halffE11AffineStoreIfS1_EfLi4ELi4ELi0ELi16ELi2ELb1EEvT_T0_iidPT1_S8__param_2,
	.param .u32 _Z17LayerNormWarpImplI19BiasAddResidualLoadI6__halffE11AffineStoreIfS1_EfLi4ELi4ELi0ELi16ELi2ELb1EEvT_T0_iidPT1_S8__param_3,
	.param .f64 _Z17LayerNormWarpImplI19BiasAddResidualLoadI6__halffE11AffineStoreIfS1_EfLi4ELi4ELi0ELi16ELi2ELb1EEvT_T0_iidPT1_S8__param_4,
	.param .u64 .ptr .align 1 _Z17LayerNormWarpImplI19BiasAddResidualLoadI6__halffE11AffineStoreIfS1_EfLi4ELi4ELi0ELi16ELi2ELb1EEvT_T0_iidPT1_S8__param_5,
	.param .u64 .ptr .align 1 _Z17LayerNormWarpImplI19BiasAddResidualLoadI6__halffE11AffineStoreIfS1_EfLi4ELi4ELi0ELi16ELi2ELb1EEvT_T0_iidPT1_S8__param_6
)
.maxntid 256
{
	.reg .pred 	%p<54>;
	.reg .b32 	%r<162>;
	.reg .b32 	%f<302>;
	.reg .b64 	%rd<75>;
	.reg .b64 	%fd<2>;

	ld.param.u64 	%rd18, [_Z17LayerNormWarpImplI19BiasAddResidualLoadI6__halffE11AffineStoreIfS1_EfLi4ELi4ELi0ELi16ELi2ELb1EEvT_T0_iidPT1_S8__param_1+24];
	ld.param.u64 	%rd17, [_Z17LayerNormWarpImplI19BiasAddResidualLoadI6__halffE11AffineStoreIfS1_EfLi4ELi4ELi0ELi16ELi2ELb1EEvT_T0_iidPT1_S8__param_1+16];
	ld.param.u64 	%rd16, [_Z17LayerNormWarpImplI19BiasAddResidualLoadI6__halffE11AffineStoreIfS1_EfLi4ELi4ELi0ELi16ELi2ELb1EEvT_T0_iidPT1_S8__param_1+8];
	ld.param.u64 	%rd15, [_Z17LayerNormWarpImplI19BiasAddResidualLoadI6__halffE11AffineStoreIfS1_EfLi4ELi4ELi0ELi16ELi2ELb1EEvT_T0_iidPT1_S8__param_1];
	ld.param.u64 	%rd14, [_Z17LayerNormWarpImplI19BiasAddResidualLoadI6__halffE11AffineStoreIfS1_EfLi4ELi4ELi0ELi16ELi2ELb1EEvT_T0_iidPT1_S8__param_0+24];
	ld.param.u64 	%rd13, [_Z17LayerNormWarpImplI19BiasAddResidualLoadI6__halffE11AffineStoreIfS1_EfLi4ELi4ELi0ELi16ELi2ELb1EEvT_T0_iidPT1_S8__param_0+16];
	ld.param.u64 	%rd12, [_Z17LayerNormWarpImplI19BiasAddResidualLoadI6__halffE11AffineStoreIfS1_EfLi4ELi4ELi0ELi16ELi2ELb1EEvT_T0_iidPT1_S8__param_0+8];
	ld.param.u64 	%rd11, [_Z17LayerNormWarpImplI19BiasAddResidualLoadI6__halffE11AffineStoreIfS1_EfLi4ELi4ELi0ELi16ELi2ELb1EEvT_T0_iidPT1_S8__param_0];
	ld.param.u32 	%r27, [_Z17LayerNormWarpImplI19BiasAddResidualLoadI6__halffE11AffineStoreIfS1_EfLi4ELi4ELi0ELi16ELi2ELb1EEvT_T0_iidPT1_S8__param_2];
	ld.param.u32 	%r28, [_Z17LayerNormWarpImplI19BiasAddResidualLoadI6__halffE11AffineStoreIfS1_EfLi4ELi4ELi0ELi16ELi2ELb1EEvT_T0_iidPT1_S8__param_3];
	ld.param.f64 	%fd1, [_Z17LayerNormWarpImplI19BiasAddResidualLoadI6__halffE11AffineStoreIfS1_EfLi4ELi4ELi0ELi16ELi2ELb1EEvT_T0_iidPT1_S8__param_4];
	ld.param.u64 	%rd19, [_Z17LayerNormWarpImplI19BiasAddResidualLoadI6__halffE11AffineStoreIfS1_EfLi4ELi4ELi0ELi16ELi2ELb1EEvT_T0_iidPT1_S8__param_5];
	ld.param.u64 	%rd20, [_Z17LayerNormWarpImplI19BiasAddResidualLoadI6__halffE11AffineStoreIfS1_EfLi4ELi4ELi0ELi16ELi2ELb1EEvT_T0_iidPT1_S8__param_6];
	cvta.to.global.u64 	%rd1, %rd20;
	cvta.to.global.u64 	%rd2, %rd19;
	cvta.to.global.u64 	%rd3, %rd11;
	setp.lt.s32 	%p1, %r28, 65;
	@%p1 bra 	$L__BB39_2;
	mov.u64 	%rd21, $str;
	cvta.global.u64 	%rd22, %rd21;
	mov.u64 	%rd23, $str$1;
	cvta.global.u64 	%rd24, %rd23;
	mov.u64 	%rd25, __unnamed_40;
	cvta.global.u64 	%rd26, %rd25;
	{ // callseq 39, 0
	.param .b64 param0;
	st.param.b64 	[param0], %rd22;
	.param .b64 param1;
	st.param.b64 	[param1], %rd24;
	.param .b32 param2;
	st.param.b32 	[param2], 462;
	.param .b64 param3;
	st.param.b64 	[param3], %rd26;
	.param .b64 param4;
	st.param.b64 	[param4], 1;
	call.uni 
	__assertfail, 
	(
	param0, 
	param1, 
	param2, 
	param3, 
	param4
	);
	} // callseq 39
$L__BB39_2:
	mov.u32 	%r29, %ctaid.x;
	mov.u32 	%r1, %ntid.y;
	mov.u32 	%r30, %tid.y;
	mad.lo.s32 	%r31, %r29, %r1, %r30;
	shl.b32 	%r161, %r31, 1;
	setp.ge.s32 	%p2, %r161, %r27;
	@%p2 bra 	$L__BB39_39;
	mov.u32 	%r3, %tid.x;
	shl.b32 	%r32, %r3, 2;
	cvt.u64.u32 	%rd7, %r32;
	cvta.to.global.u64 	%rd27, %rd12;
	mul.wide.u32 	%rd28, %r32, 2;
	add.s64 	%rd8, %rd27, %rd28;
	cvt.rn.f32.f64 	%f1, %fd1;
	cvta.to.global.u64 	%rd29, %rd17;
	add.s64 	%rd9, %rd29, %rd28;
	cvta.to.global.u64 	%rd30, %rd18;
	add.s64 	%rd10, %rd30, %rd28;
	mov.u32 	%r33, %nctaid.x;
	mul.lo.s32 	%r34, %r1, %r33;
	shl.b32 	%r4, %r34, 1;
$L__BB39_4:
	cvt.u32.u64 	%r35, %rd7;
	setp.ge.s32 	%p3, %r35, %r28;
	mov.f32 	%f262, 0f00000000;
	mov.f32 	%f263, %f262;
	mov.f32 	%f264, %f262;
	mov.f32 	%f265, %f262;
	mov.f32 	%f276, %f262;
	mov.f32 	%f277, %f262;
	mov.f32 	%f278, %f262;
	@%p3 bra 	$L__BB39_6;
	cvt.s64.s32 	%rd31, %r161;
	mad.lo.s64 	%rd32, %rd14, %rd31, %rd7;
	shr.s64 	%rd33, %rd32, 63;
	shr.u64 	%rd34, %rd33, 62;
	add.s64 	%rd35, %rd32, %rd34;
	shl.b64 	%rd36, %rd35, 1;
	and.b64  	%rd37, %rd36, -8;
	add.s64 	%rd38, %rd3, %rd37;
	ld.global.v2.u32 	{%r37, %r43}, [%rd38];
	ld.global.v2.u32 	{%r41, %r47}, [%rd8];
	cvta.to.global.u64 	%rd39, %rd13;
	add.s64 	%rd40, %rd39, %rd37;
	ld.global.v2.u32 	{%r38, %r44}, [%rd40];
	// begin inline asm
	{add.f16x2 %r36,%r37,%r38;
}
	// end inline asm
	// begin inline asm
	{add.f16x2 %r39,%r36,%r41;
}
	// end inline asm
	// begin inline asm
	{add.f16x2 %r42,%r43,%r44;
}
	// end inline asm
	// begin inline asm
	{add.f16x2 %r45,%r42,%r47;
}
	// end inline asm
	// begin inline asm
	{.reg .f16 low,high;
  mov.b32 {low,high},%r39;
  cvt.f32.f16 %f265, low;}

	// end inline asm
	// begin inline asm
	{.reg .f16 low,high;
  mov.b32 {low,high},%r39;
  cvt.f32.f16 %f264, high;}

	// end inline asm
	// begin inline asm
	{.reg .f16 low,high;
  mov.b32 {low,high},%r45;
  cvt.f32.f16 %f263, low;}

	// end inline asm
	// begin inline asm
	{.reg .f16 low,high;
  mov.b32 {low,high},%r45;
  cvt.f32.f16 %f262, high;}

	// end inline asm
	mov.f32 	%f108, 0f3F800000;
	div.approx.f32 	%f109, %f265, %f108;
	add.f32 	%f110, %f109, 0f00000000;
	sub.f32 	%f111, %f265, %f110;
	fma.rn.f32 	%f112, %f265, %f111, 0f00000000;
	sub.f32 	%f113, %f264, %f110;
	mov.f32 	%f114, 0f40000000;
	div.approx.f32 	%f115, %f113, %f114;
	add.f32 	%f116, %f110, %f115;
	sub.f32 	%f117, %f264, %f116;
	fma.rn.f32 	%f118, %f113, %f117, %f112;
	sub.f32 	%f119, %f263, %f116;
	mov.f32 	%f120, 0f40400000;
	div.approx.f32 	%f121, %f119, %f120;
	add.f32 	%f122, %f116, %f121;
	sub.f32 	%f123, %f263, %f122;
	fma.rn.f32 	%f124, %f119, %f123, %f118;
	sub.f32 	%f125, %f262, %f122;
	mov.f32 	%f278, 0f40800000;
	div.approx.f32 	%f126, %f125, %f278;
	add.f32 	%f276, %f122, %f126;
	sub.f32 	%f127, %f262, %f276;
	fma.rn.f32 	%f277, %f125, %f127, %f124;
$L__BB39_6:
	mov.f32 	%f269, 0f00000000;
	mov.f32 	%f270, %f269;
	mov.f32 	%f271, %f269;
	mov.f32 	%f272, %f269;
	mov.f32 	%f289, %f269;
	mov.f32 	%f290, %f269;
	mov.f32 	%f291, %f269;
	@%p3 bra 	$L__BB39_8;
	add.s32 	%r69, %r161, 1;
	cvt.s64.s32 	%rd41, %r69;
	mad.lo.s64 	%rd42, %rd14, %rd41, %rd7;
	shr.s64 	%rd43, %rd42, 63;
	shr.u64 	%rd44, %rd43, 62;
	add.s64 	%rd45, %rd42, %rd44;
	shl.b64 	%rd46, %rd45, 1;
	and.b64  	%rd47, %rd46, -8;
	add.s64 	%rd48, %rd3, %rd47;
	ld.global.v2.u32 	{%r54, %r60}, [%rd48];
	ld.global.v2.u32 	{%r58, %r64}, [%rd8];
	cvta.to.global.u64 	%rd49, %rd13;
	add.s64 	%rd50, %rd49, %rd47;
	ld.global.v2.u32 	{%r55, %r61}, [%rd50];
	// begin inline asm
	{add.f16x2 %r53,%r54,%r55;
}
	// end inline asm
	// begin inline asm
	{add.f16x2 %r56,%r53,%r58;
}
	// end inline asm
	// begin inline asm
	{add.f16x2 %r59,%r60,%r61;
}
	// end inline asm
	// begin inline asm
	{add.f16x2 %r62,%r59,%r64;
}
	// end inline asm
	// begin inline asm
	{.reg .f16 low,high;
  mov.b32 {low,high},%r56;
  cvt.f32.f16 %f272, low;}

	// end inline asm
	// begin inline asm
	{.reg .f16 low,high;
  mov.b32 {low,high},%r56;
  cvt.f32.f16 %f271, high;}

	// end inline asm
	// begin inline asm
	{.reg .f16 low,high;
  mov.b32 {low,high},%r62;
  cvt.f32.f16 %f270, low;}

	// end inline asm
	// begin inline asm
	{.reg .f16 low,high;
  mov.b32 {low,high},%r62;
  cvt.f32.f16 %f269, high;}

	// end inline asm
	mov.f32 	%f134, 0f3F800000;
	div.approx.f32 	%f135, %f272, %f134;
	add.f32 	%f136, %f135, 0f00000000;
	sub.f32 	%f137, %f272, %f136;
	fma.rn.f32 	%f138, %f272, %f137, 0f00000000;
	sub.f32 	%f139, %f271, %f136;
	mov.f32 	%f140, 0f40000000;
	div.approx.f32 	%f141, %f139, %f140;
	add.f32 	%f142, %f136, %f141;
	sub.f32 	%f143, %f271, %f142;
	fma.rn.f32 	%f144, %f139, %f143, %f138;
	sub.f32 	%f145, %f270, %f142;
	mov.f32 	%f146, 0f40400000;
	div.approx.f32 	%f147, %f145, %f146;
	add.f32 	%f148, %f142, %f147;
	sub.f32 	%f149, %f270, %f148;
	fma.rn.f32 	%f150, %f145, %f149, %f144;
	sub.f32 	%f151, %f269, %f148;
	mov.f32 	%f291, 0f40800000;
	div.approx.f32 	%f152, %f151, %f291;
	add.f32 	%f289, %f148, %f152;
	sub.f32 	%f153, %f269, %f289;
	fma.rn.f32 	%f290, %f151, %f153, %f150;
$L__BB39_8:
	mov.b32 	%r70, %f276;
	shfl.sync.down.b32	%r6|%p5, %r70, 8, 4127, -1;
	mov.b32 	%r71, %f277;
	shfl.sync.down.b32	%r7|%p6, %r71, 8, 4127, -1;
	mov.b32 	%r72, %f278;
	shfl.sync.down.b32	%r73|%p7, %r72, 8, 4127, -1;
	mov.b32 	%f28, %r73;
	setp.eq.f32 	%p8, %f28, 0f00000000;
	@%p8 bra 	$L__BB39_10;
	mov.b32 	%f154, %r7;
	mov.b32 	%f155, %r6;
	add.f32 	%f29, %f278, %f28;
	div.approx.f32 	%f156, %f28, %f29;
	sub.f32 	%f157, %f155, %f276;
	fma.rn.f32 	%f276, %f156, %f157, %f276;
	mul.f32 	%f158, %f157, %f157;
	mul.f32 	%f159, %f158, %f278;
	fma.rn.f32 	%f160, %f156, %f159, %f154;
	add.f32 	%f277, %f277, %f160;
	mov.f32 	%f278, %f29;
$L__BB39_10:
	mov.b32 	%r74, %f276;
	shfl.sync.down.b32	%r8|%p9, %r74, 4, 4127, -1;
	mov.b32 	%r75, %f277;
	shfl.sync.down.b32	%r9|%p10, %r75, 4, 4127, -1;
	mov.b32 	%r76, %f278;
	shfl.sync.down.b32	%r77|%p11, %r76, 4, 4127, -1;
	mov.b32 	%f35, %r77;
	setp.eq.f32 	%p12, %f35, 0f00000000;
	@%p12 bra 	$L__BB39_12;
	mov.b32 	%f161, %r9;
	mov.b32 	%f162, %r8;
	add.f32 	%f36, %f278, %f35;
	div.approx.f32 	%f163, %f35, %f36;
	sub.f32 	%f164, %f162, %f276;
	fma.rn.f32 	%f276, %f163, %f164, %f276;
	mul.f32 	%f165, %f164, %f164;
	mul.f32 	%f166, %f165, %f278;
	fma.rn.f32 	%f167, %f163, %f166, %f161;
	add.f32 	%f277, %f277, %f167;
	mov.f32 	%f278, %f36;
$L__BB39_12:
	mov.b32 	%r78, %f276;
	shfl.sync.down.b32	%r10|%p13, %r78, 2, 4127, -1;
	mov.b32 	%r79, %f277;
	shfl.sync.down.b32	%r11|%p14, %r79, 2, 4127, -1;
	mov.b32 	%r80, %f278;
	shfl.sync.down.b32	%r81|%p15, %r80, 2, 4127, -1;
	mov.b32 	%f42, %r81;
	setp.eq.f32 	%p16, %f42, 0f00000000;
	@%p16 bra 	$L__BB39_14;
	mov.b32 	%f168, %r11;
	mov.b32 	%f169, %r10;
	add.f32 	%f43, %f278, %f42;
	div.approx.f32 	%f170, %f42, %f43;
	sub.f32 	%f171, %f169, %f276;
	fma.rn.f32 	%f276, %f170, %f171, %f276;
	mul.f32 	%f172, %f171, %f171;
	mul.f32 	%f173, %f172, %f278;
	fma.rn.f32 	%f174, %f170, %f173, %f168;
	add.f32 	%f277, %f277, %f174;
	mov.f32 	%f278, %f43;
$L__BB39_14:
	mov.b32 	%r82, %f276;
	shfl.sync.down.b32	%r12|%p17, %r82, 1, 4127, -1;
	mov.b32 	%r83, %f277;
	shfl.sync.down.b32	%r13|%p18, %r83, 1, 4127, -1;
	mov.b32 	%r84, %f278;
	shfl.sync.down.b32	%r85|%p19, %r84, 1, 4127, -1;
	mov.b32 	%f49, %r85;
	setp.eq.f32 	%p20, %f49, 0f00000000;
	@%p20 bra 	$L__BB39_16;
	mov.b32 	%f175, %r13;
	mov.b32 	%f176, %r12;
	add.f32 	%f50, %f278, %f49;
	div.approx.f32 	%f177, %f49, %f50;
	sub.f32 	%f178, %f176, %f276;
	fma.rn.f32 	%f276, %f177, %f178, %f276;
	mul.f32 	%f179, %f178, %f178;
	mul.f32 	%f180, %f179, %f278;
	fma.rn.f32 	%f181, %f177, %f180, %f175;
	add.f32 	%f277, %f277, %f181;
	mov.f32 	%f278, %f50;
$L__BB39_16:
	mov.b32 	%r86, %f276;
	shfl.sync.idx.b32	%r14|%p21, %r86, 0, 4127, -1;
	mov.b32 	%r87, %f277;
	shfl.sync.idx.b32	%r88|%p22, %r87, 0, 4127, -1;
	mov.b32 	%r89, %f278;
	shfl.sync.idx.b32	%r90|%p23, %r89, 0, 4127, -1;
	mov.b32 	%f182, %r88;
	mov.b32 	%f183, %r90;
	div.approx.f32 	%f184, %f182, %f183;
	max.f32 	%f185, %f184, 0f00000000;
	add.f32 	%f186, %f185, %f1;
	abs.f32 	%f56, %f186;
	setp.lt.f32 	%p24, %f56, 0f00800000;
	mul.f32 	%f187, %f186, 0f4B800000;
	selp.f32 	%f57, %f187, %f186, %p24;
	mov.b32 	%r15, %f57;
	add.s32 	%r91, %r15, -8388608;
	setp.gt.u32 	%p25, %r91, 2130706431;
	@%p25 bra 	$L__BB39_18;
	and.b32  	%r92, %r15, 16777215;
	or.b32  	%r93, %r92, 1056964608;
	mov.b32 	%f188, %r93;
	sub.s32 	%r94, %r93, %r15;
	add.s32 	%r95, %r94, 201326592;
	selp.b32 	%r96, %r95, %r94, %p24;
	rsqrt.approx.ftz.f32 	%f189, %f188;
	mul.f32 	%f190, %f189, %f189;
	neg.f32 	%f191, %f190;
	fma.rn.f32 	%f192, %f189, %f189, %f191;
	neg.f32 	%f193, %f188;
	fma.rn.f32 	%f194, %f190, %f193, 0f3F800000;
	fma.rn.f32 	%f195, %f192, %f193, %f194;
	fma.rn.f32 	%f196, %f195, 0f3EC00000, 0f3F000000;
	mul.f32 	%f197, %f189, %f195;
	fma.rn.f32 	%f198, %f196, %f197, %f189;
	shr.s32 	%r97, %r96, 1;
	mov.b32 	%r98, %f198;
	add.s32 	%r99, %r97, %r98;
	mov.b32 	%f288, %r99;
	bra.uni 	$L__BB39_19;
$L__BB39_18:
	rsqrt.approx.ftz.f32 	%f288, %f57;
$L__BB39_19:
	setp.ne.s32 	%p27, %r3, 0;
	@%p27 bra 	$L__BB39_21;
	mul.wide.s32 	%rd51, %r161, 4;
	add.s64 	%rd52, %rd2, %rd51;
	st.global.u32 	[%rd52], %r14;
	add.s64 	%rd53, %rd1, %rd51;
	st.global.f32 	[%rd53], %f288;
$L__BB39_21:
	mov.b32 	%f199, %r14;
	cvt.u32.u64 	%r100, %rd7;
	setp.ge.s32 	%p28, %r100, %r28;
	sub.f32 	%f200, %f265, %f199;
	mul.f32 	%f61, %f288, %f200;
	sub.f32 	%f201, %f264, %f199;
	mul.f32 	%f62, %f288, %f201;
	sub.f32 	%f202, %f263, %f199;
	mul.f32 	%f63, %f288, %f202;
	sub.f32 	%f203, %f262, %f199;
	mul.f32 	%f64, %f288, %f203;
	@%p28 bra 	$L__BB39_23;
	cvt.s64.s32 	%rd54, %r161;
	mad.lo.s64 	%rd55, %rd16, %rd54, %rd7;
	ld.global.v2.u32 	{%r104, %r111}, [%rd9];
	ld.global.v2.u32 	{%r107, %r114}, [%rd10];
	// begin inline asm
	{ cvt.rn.f16x2.f32 %r101, %f62, %f61; }

	// end inline asm
	// begin inline asm
	{mul.f16x2 %r102,%r101,%r104;
}
	// end inline asm
	// begin inline asm
	{add.f16x2 %r105,%r102,%r107;
}
	// end inline asm
	// begin inline asm
	{ cvt.rn.f16x2.f32 %r108, %f64, %f63; }

	// end inline asm
	// begin inline asm
	{mul.f16x2 %r109,%r108,%r111;
}
	// end inline asm
	// begin inline asm
	{add.f16x2 %r112,%r109,%r114;
}
	// end inline asm
	shr.s64 	%rd56, %rd55, 63;
	shr.u64 	%rd57, %rd56, 62;
	add.s64 	%rd58, %rd55, %rd57;
	cvta.to.global.u64 	%rd59, %rd15;
	shl.b64 	%rd60, %rd58, 1;
	and.b64  	%rd61, %rd60, -8;
	add.s64 	%rd62, %rd59, %rd61;
	st.global.v2.u32 	[%rd62], {%r105, %r112};
$L__BB39_23:
	mov.b32 	%r115, %f289;
	shfl.sync.down.b32	%r16|%p29, %r115, 8, 4127, -1;
	mov.b32 	%r116, %f290;
	shfl.sync.down.b32	%r17|%p30, %r116, 8, 4127, -1;
	mov.b32 	%r117, %f291;
	shfl.sync.down.b32	%r118|%p31, %r117, 8, 4127, -1;
	mov.b32 	%f65, %r118;
	setp.eq.f32 	%p32, %f65, 0f00000000;
	@%p32 bra 	$L__BB39_25;
	mov.b32 	%f208, %r17;
	mov.b32 	%f209, %r16;
	add.f32 	%f66, %f291, %f65;
	div.approx.f32 	%f210, %f65, %f66;
	sub.f32 	%f211, %f209, %f289;
	fma.rn.f32 	%f289, %f210, %f211, %f289;
	mul.f32 	%f212, %f211, %f211;
	mul.f32 	%f213, %f212, %f291;
	fma.rn.f32 	%f214, %f210, %f213, %f208;
	add.f32 	%f290, %f290, %f214;
	mov.f32 	%f291, %f66;
$L__BB39_25:
	mov.b32 	%r119, %f289;
	shfl.sync.down.b32	%r18|%p33, %r119, 4, 4127, -1;
	mov.b32 	%r120, %f290;
	shfl.sync.down.b32	%r19|%p34, %r120, 4, 4127, -1;
	mov.b32 	%r121, %f291;
	shfl.sync.down.b32	%r122|%p35, %r121, 4, 4127, -1;
	mov.b32 	%f72, %r122;
	setp.eq.f32 	%p36, %f72, 0f00000000;
	@%p36 bra 	$L__BB39_27;
	mov.b32 	%f215, %r19;
	mov.b32 	%f216, %r18;
	add.f32 	%f73, %f291, %f72;
	div.approx.f32 	%f217, %f72, %f73;
	sub.f32 	%f218, %f216, %f289;
	fma.rn.f32 	%f289, %f217, %f218, %f289;
	mul.f32 	%f219, %f218, %f218;
	mul.f32 	%f220, %f219, %f291;
	fma.rn.f32 	%f221, %f217, %f220, %f215;
	add.f32 	%f290, %f290, %f221;
	mov.f32 	%f291, %f73;
$L__BB39_27:
	mov.b32 	%r123, %f289;
	shfl.sync.down.b32	%r20|%p37, %r123, 2, 4127, -1;
	mov.b32 	%r124, %f290;
	shfl.sync.down.b32	%r21|%p38, %r124, 2, 4127, -1;
	mov.b32 	%r125, %f291;
	shfl.sync.down.b32	%r126|%p39, %r125, 2, 4127, -1;
	mov.b32 	%f79, %r126;
	setp.eq.f32 	%p40, %f79, 0f00000000;
	@%p40 bra 	$L__BB39_29;
	mov.b32 	%f222, %r21;
	mov.b32 	%f223, %r20;
	add.f32 	%f80, %f291, %f79;
	div.approx.f32 	%f224, %f79, %f80;
	sub.f32 	%f225, %f223, %f289;
	fma.rn.f32 	%f289, %f224, %f225, %f289;
	mul.f32 	%f226, %f225, %f225;
	mul.f32 	%f227, %f226, %f291;
	fma.rn.f32 	%f228, %f224, %f227, %f222;
	add.f32 	%f290, %f290, %f228;
	mov.f32 	%f291, %f80;
$L__BB39_29:
	mov.b32 	%r127, %f289;
	shfl.sync.down.b32	%r22|%p41, %r127, 1, 4127, -1;
	mov.b32 	%r128, %f290;
	shfl.sync.down.b32	%r23|%p42, %r128, 1, 4127, -1;
	mov.b32 	%r129, %f291;
	shfl.sync.down.b32	%r130|%p43, %r129, 1, 4127, -1;
	mov.b32 	%f86, %r130;
	setp.eq.f32 	%p44, %f86, 0f00000000;
	@%p44 bra 	$L__BB39_31;
	mov.b32 	%f229, %r23;
	mov.b32 	%f230, %r22;
	add.f32 	%f87, %f291, %f86;
	div.approx.f32 	%f231, %f86, %f87;
	sub.f32 	%f232, %f230, %f289;
	fma.rn.f32 	%f289, %f231, %f232, %f289;
	mul.f32 	%f233, %f232, %f232;
	mul.f32 	%f234, %f233, %f291;
	fma.rn.f32 	%f235, %f231, %f234, %f229;
	add.f32 	%f290, %f290, %f235;
	mov.f32 	%f291, %f87;
$L__BB39_31:
	mov.b32 	%r131, %f289;
	shfl.sync.idx.b32	%r24|%p45, %r131, 0, 4127, -1;
	mov.b32 	%r132, %f290;
	shfl.sync.idx.b32	%r133|%p46, %r132, 0, 4127, -1;
	mov.b32 	%r134, %f291;
	shfl.sync.idx.b32	%r135|%p47, %r134, 0, 4127, -1;
	mov.b32 	%f236, %r133;
	mov.b32 	%f237, %r135;
	div.approx.f32 	%f238, %f236, %f237;
	max.f32 	%f239, %f238, 0f00000000;
	add.f32 	%f240, %f239, %f1;
	abs.f32 	%f93, %f240;
	setp.lt.f32 	%p48, %f93, 0f00800000;
	mul.f32 	%f241, %f240, 0f4B800000;
	selp.f32 	%f94, %f241, %f240, %p48;
	mov.b32 	%r25, %f94;
	add.s32 	%r136, %r25, -8388608;
	setp.lt.u32 	%p49, %r136, 2130706432;
	@%p49 bra 	$L__BB39_33;
	rsqrt.approx.ftz.f32 	%f301, %f94;
	bra.uni 	$L__BB39_34;
$L__BB39_33:
	and.b32  	%r137, %r25, 16777215;
	or.b32  	%r138, %r137, 1056964608;
	mov.b32 	%f242, %r138;
	sub.s32 	%r139, %r138, %r25;
	add.s32 	%r140, %r139, 201326592;
	selp.b32 	%r141, %r140, %r139, %p48;
	rsqrt.approx.ftz.f32 	%f243, %f242;
	mul.f32 	%f244, %f243, %f243;
	neg.f32 	%f245, %f244;
	fma.rn.f32 	%f246, %f243, %f243, %f245;
	neg.f32 	%f247, %f242;
	fma.rn.f32 	%f248, %f244, %f247, 0f3F800000;
	fma.rn.f32 	%f249, %f246, %f247, %f248;
	fma.rn.f32 	%f250, %f249, 0f3EC00000, 0f3F000000;
	mul.f32 	%f251, %f243, %f249;
	fma.rn.f32 	%f252, %f250, %f251, %f243;
	shr.s32 	%r142, %r141, 1;
	mov.b32 	%r143, %f252;
	add.s32 	%r144, %r142, %r143;
	mov.b32 	%f301, %r144;
$L__BB39_34:
	@%p27 bra 	$L__BB39_36;
	mul.wide.s32 	%rd63, %r161, 4;
	add.s64 	%rd64, %rd2, %rd63;
	st.global.u32 	[%rd64+4], %r24;
	add.s64 	%rd65, %rd1, %rd63;
	st.global.f32 	[%rd65+4], %f301;
$L__BB39_36:
	mov.b32 	%f253, %r24;
	cvt.u32.u64 	%r145, %rd7;
	setp.ge.s32 	%p52, %r145, %r28;
	sub.f32 	%f254, %f272, %f253;
	mul.f32 	%f98, %f301, %f254;
	sub.f32 	%f255, %f271, %f253;
	mul.f32 	%f99, %f301, %f255;
	sub.f32 	%f256, %f270, %f253;
	mul.f32 	%f100, %f301, %f256;
	sub.f32 	%f257, %f269, %f253;
	mul.f32 	%f101, %f301, %f257;
	@%p52 bra 	$L__BB39_38;
	add.s32 	%r160, %r161, 1;
	cvt.s64.s32 	%rd66, %r160;
	mad.lo.s64 	%rd67, %rd16, %rd66, %rd7;
	ld.global.v2.u32 	{%r149, %r156}, [%rd9];
	ld.global.v2.u32 	{%r152, %r159}, [%rd10];
	// begin inline asm
	{ cvt.rn.f16x2.f32 %r146, %f99, %f98; }

	// end inline asm
	// begin inline asm
	{mul.f16x2 %r147,%r146,%r149;
}
	// end inline asm
	// begin inline asm
	{add.f16x2 %r150,%r147,%r152;
}
	// end inline asm
	// begin inline asm
	{ cvt.rn.f16x2.f32 %r153, %f101, %f100; }

	// end inline asm
	// begin inline asm
	{mul.f16x2 %r154,%r153,%r156;
}
	// end inline asm
	// begin inline asm
	{add.f16x2 %r157,%r154,%r159;
}
	// end inline asm
	shr.s64 	%rd68, %rd67, 63;
	shr.u64 	%rd69, %rd68, 62;
	add.s64 	%rd70, %rd67, %rd69;
	cvta.to.global.u64 	%rd71, %rd15;
	shl.b64 	%rd72, %rd70, 1;
	and.b64  	%rd73, %rd72, -8;
	add.s64 	%rd74, %rd71, %rd73;
	st.global.v2.u32 	[%rd74], {%r150, %r157};
$L__BB39_38:
	add.s32 	%r161, %r161, %r4;
	setp.lt.s32 	%p53, %r161, %r27;
	@%p53 bra 	$L__BB39_4;
$L__BB39_39:
	ret;

}
	// .globl	_Z17LayerNormWarpImplI19BiasAddResidualLoadI6__halffE11AffineStoreIfS1_EfLi4ELi4ELi4ELi16ELi1ELb0EEvT_T0_iidPT1_S8_
.visible .entry _Z17LayerNormWarpImplI19BiasAddResidualLoadI6__halffE11AffineStoreIfS1_EfLi4ELi4ELi4ELi16ELi1ELb0EEvT_T0_iidPT1_S8_(
	.param .align 8 .b8 _Z17LayerNormWarpImplI19BiasAddResidualLoadI6__halffE11AffineStoreIfS1_EfLi4ELi4ELi4ELi16ELi1ELb0EEvT_T0_iidPT1_S8__param_0[32],
	.param .align 8 .b8 _Z17LayerNormWarpImplI19BiasAddResidualLoadI6__halffE11AffineStoreIfS1_EfLi4ELi4ELi4ELi16ELi1ELb0EEvT_T0_iidPT1_S8__param_1[32],
	.param .u32 _Z17LayerNormWarpImplI19BiasAddResidualLoadI6__halffE11AffineStoreIfS1_EfLi4ELi4ELi4ELi16ELi1ELb0EEvT_T0_iidPT1_S8__param_2,
	.param .u32 _Z17LayerNormWarpImplI19BiasAddResidualLoadI6__halffE11AffineStoreIfS1_EfLi4ELi4ELi4ELi16ELi1ELb0EEvT_T0_iidPT1_S8__param_3,
	.param .f64 _Z17LayerNormWarpImplI19BiasAddResidualLoadI6__halffE11AffineStoreIfS1_EfLi4ELi4ELi4ELi16ELi1ELb0EEvT_T0_iidPT1_S8__param_4,
	.param .u64 .ptr .align 1 _Z17LayerNormWarpImplI19BiasAddResidualLoadI6__halffE11AffineStoreIfS1_EfLi4ELi4ELi4ELi16ELi1ELb0EEvT_T0_iidPT1_S8__param_5,
	.param .u64 .ptr .align 1 _Z17LayerNormWarpImplI19BiasAddResidualLoadI6__halffE11AffineStoreIfS1_EfLi4ELi4ELi4ELi16ELi1ELb0EEvT_T0_iidPT1_S8__param_6
)
.maxntid 256
{
	.reg .pred 	%p<27>;
	.reg .b32 	%r<85>;
	.reg .b32 	%f<133>;
	.reg .b64 	%rd<49>;
	.reg .b64 	%fd<2>;

	ld.param.u64 	%rd15, [_Z17LayerNormWarpImplI19BiasAddResidualLoadI6__halffE11AffineStoreIfS1_EfLi4ELi4ELi4ELi16ELi1ELb0EEvT_T0_iidPT1_S8__param_1+24];
	ld.param.u64 	%rd14, [_Z17LayerNormWarpImplI19BiasAddResidualLoadI6__halffE11AffineStoreIfS1_EfLi4ELi4ELi4ELi16ELi1ELb0EEvT_T0_iidPT1_S8__param_1+16];
	ld.param.u64 	%rd13, [_Z17LayerNormWarpImplI19BiasAddResidualLoadI6__halffE11AffineStoreIfS1_EfLi4ELi4ELi4ELi16ELi1ELb0EEvT_T0_iidPT1_S8__param_1+8];
	ld.param.u64 	%rd12, [_Z17LayerNormWarpImplI19BiasAddResidualLoadI6__halffE11AffineStoreIfS1_EfLi4ELi4ELi4ELi16ELi1ELb0EEvT_T0_iidPT1_S8__param_1];
	ld.param.u64 	%rd11, [_Z17LayerNormWarpImplI19BiasAddResidualLoadI6__halffE11AffineStoreIfS1_EfLi4ELi4ELi4ELi16ELi1ELb0EEvT_T0_iidPT1_S8__param_0+24];
	ld.param.u64 	%rd10, [_Z17LayerNormWarpImplI19BiasAddResidualLoadI6__halffE11AffineStoreIfS1_EfLi4ELi4ELi4ELi16ELi1ELb0EEvT_T0_iidPT1_S8__param_0+16];
	ld.param.u64 	%rd9, [_Z17LayerNormWarpImplI19BiasAddResidualLoadI6__halffE11AffineStoreIfS1_EfLi4ELi4ELi4ELi16ELi1ELb0EEvT_T0_iidPT1_S8__param_0+8];
	ld.param.u64 	%rd8, [_Z17LayerNormWarpImplI19BiasAddResidualLoadI6__halffE11AffineStoreIfS1_EfLi4ELi4ELi4ELi16ELi1ELb0EEvT_T0_iidPT1_S8__param_0];
	ld.param.u32 	%r17, [_Z17LayerNormWarpImplI19BiasAddResidualLoadI6__halffE11AffineStoreIfS1_EfLi4ELi4ELi4ELi16ELi1ELb0EEvT_T0_iidPT1_S8__param_2];
	ld.param.u32 	%r18, [_Z17LayerNormWarpImplI19BiasAddResidualLoadI6__halffE11AffineStoreIfS1_EfLi4ELi4ELi4ELi16ELi1ELb0EEvT_T0_iidPT1_S8__param_3];
	ld.param.f64 	%fd1, [_Z17LayerNormWarpImplI19BiasAddResidualLoadI6__halffE11AffineStoreIfS1_EfLi4ELi4ELi4ELi16ELi1ELb0EEvT_T0_iidPT1_S8__param_4];
	ld.param.u64 	%rd16, [_Z17LayerNormWarpImplI19BiasAddResidualLoadI6__halffE11AffineStoreIfS1_EfLi4ELi4ELi4ELi16ELi1ELb0EEvT_T0_iidPT1_S8__param_5];
	ld.param.u64 	%rd17, [_Z17LayerNormWarpImplI19BiasAddResidualLoadI6__halffE11AffineStoreIfS1_EfLi4ELi4ELi4ELi16ELi1ELb0EEvT_T0_iidPT1_S8__param_6];
	setp.lt.s32 	%p1, %r18, 65;
	@%p1 bra 	$L__BB40_2;
	mov.u64 	%rd18, $str;
	cvta.global.u64 	%rd19, %rd18;
	mov.u64 	%rd20, $str$1;
	cvta.global.u64 	%rd21, %rd20;
	mov.u64 	%rd22, __unnamed_41;
	cvta.global.u64 	%rd23, %rd22;
	{ // callseq 40, 0
	.param .b64 param0;
	st.param.b64 	[param0], %rd19;
	.param .b64 param1;
	st.param.b64 	[param1], %rd21;
	.param .b32 param2;
	st.param.b32 	[param2], 462;
	.param .b64 param3;
	st.param.b64 	[param3], %rd23;
	.param .b64 param4;
	st.param.b64 	[param4], 1;
	call.uni 
	__assertfail, 
	(
	param0, 
	param1, 
	param2, 
	param3, 
	param4
	);
	} // callseq 40
$L__BB40_2:
	mov.u32 	%r19, %ctaid.x;
	mov.u32 	%r1, %ntid.y;
	mov.u32 	%r20, %tid.y;
	mad.lo.s32 	%r84, %r19, %r1, %r20;
	setp.ge.s32 	%p2, %r84, %r17;
	@%p2 bra 	$L__BB40_18;
	mov.u32 	%r3, %tid.x;
	shl.b32 	%r21, %r3, 2;
	cvt.u64.u32 	%rd1, %r21;
	cvta.to.global.u64 	%rd24, %rd9;
	mul.wide.u32 	%rd25, %r21, 2;
	add.s64 	%rd2, %rd24, %rd25;
	cvt.rn.f32.f64 	%f1, %fd1;
	cvta.to.global.u64 	%rd26, %rd14;
	add.s64 	%rd3, %rd26, %rd25;
	cvta.to.global.u64 	%rd27, %rd15;
	add.s64 	%rd4, %rd27, %rd25;
	cvta.to.global.u64 	%rd5, %rd16;
	cvta.to.global.u64 	%rd6, %rd17;
	mov.u32 	%r22, %nctaid.x;
	mul.lo.s32 	%r4, %r22, %r1;
$L__BB40_4:
	cvt.s64.s32 	%rd7, %r84;
	mad.lo.s64 	%rd28, %rd11, %rd7, %rd1;
	shr.s64 	%rd29, %rd28, 63;
	shr.u64 	%rd30, %rd29, 62;
	add.s64 	%rd31, %rd28, %rd30;
	cvta.to.global.u64 	%rd32, %rd8;
	shl.b64 	%rd33, %rd31, 1;
	and.b64  	%rd34, %rd33, -8;
	add.s64 	%rd35, %rd32, %rd34;
	ld.global.v2.u32 	{%r24, %r30}, [%rd35];
	ld.global.v2.u32 	{%r28, %r34}, [%rd2];
	cvta.to.global.u64 	%rd36, %rd10;
	add.s64 	%rd37, %rd36, %rd34;
	ld.global.v2.u32 	{%r25, %r31}, [%rd37];
	// begin inline asm
	{add.f16x2 %r23,%r24,%r25;
}
	// end inline asm
	// begin inline asm
	{add.f16x2 %r26,%r23,%r28;
}
	// end inline asm
	// begin inline asm
	{add.f16x2 %r29,%r30,%r31;
}
	// end inline asm
	// begin inline asm
	{add.f16x2 %r32,%r29,%r34;
}
	// end inline asm
	// begin inline asm
	{.reg .f16 low,high;
  mov.b32 {low,high},%r26;
  cvt.f32.f16 %f41, low;}

	// end inline asm
	// begin inline asm
	{.reg .f16 low,high;
  mov.b32 {low,high},%r26;
  cvt.f32.f16 %f42, high;}

	// end inline asm
	// begin inline asm
	{.reg .f16 low,high;
  mov.b32 {low,high},%r32;
  cvt.f32.f16 %f43, low;}

	// end inline asm
	// begin inline asm
	{.reg .f16 low,high;
  mov.b32 {low,high},%r32;
  cvt.f32.f16 %f44, high;}

	// end inline asm
	mov.f32 	%f46, 0f3F800000;
	div.approx.f32 	%f47, %f41, %f46;
	add.f32 	%f48, %f47, 0f00000000;
	sub.f32 	%f49, %f41, %f48;
	fma.rn.f32 	%f50, %f41, %f49, 0f00000000;
	sub.f32 	%f51, %f42, %f48;
	mov.f32 	%f52, 0f40000000;
	div.approx.f32 	%f53, %f51, %f52;
	add.f32 	%f54, %f48, %f53;
	sub.f32 	%f55, %f42, %f54;
	fma.rn.f32 	%f56, %f51, %f55, %f50;
	sub.f32 	%f57, %f43, %f54;
	mov.f32 	%f58, 0f40400000;
	div.approx.f32 	%f59, %f57, %f58;
	add.f32 	%f60, %f54, %f59;
	sub.f32 	%f61, %f43, %f60;
	fma.rn.f32 	%f62, %f57, %f61, %f56;
	sub.f32 	%f63, %f44, %f60;
	mov.f32 	%f125, 0f40800000;
	div.approx.f32 	%f64, %f63, %f125;
	add.f32 	%f123, %f60, %f64;
	sub.f32 	%f65, %f44, %f123;
	fma.rn.f32 	%f124, %f63, %f65, %f62;
	mov.b32 	%r39, %f123;
	shfl.sync.down.b32	%r6|%p3, %r39, 8, 4127, -1;
	mov.b32 	%r40, %f124;
	shfl.sync.down.b32	%r7|%p4, %r40, 8, 4127, -1;
	mov.b32 	%r41, 1082130432;
	shfl.sync.down.b32	%r42|%p5, %r41, 8, 4127, -1;
	mov.b32 	%f8, %r42;
	setp.eq.f32 	%p6, %f8, 0f00000000;
	@%p6 bra 	$L__BB40_6;
	mov.b32 	%f66, %r7;
	mov.b32 	%f67, %r6;
	add.f32 	%f125, %f8, 0f40800000;
	div.approx.f32 	%f68, %f8, %f125;
	sub.f32 	%f69, %f67, %f123;
	fma.rn.f32 	%f123, %f69, %f68, %f123;
	mul.f32 	%f70, %f69, %f69;
	mul.f32 	%f71, %f70, 0f40800000;
	fma.rn.f32 	%f72, %f71, %f68, %f66;
	add.f32 	%f124, %f124, %f72;
$L__BB40_6:
	mov.b32 	%r43, %f123;
	shfl.sync.down.b32	%r8|%p7, %r43, 4, 4127, -1;
	mov.b32 	%r44, %f124;
	shfl.sync.down.b32	%r9|%p8, %r44, 4, 4127, -1;
	mov.b32 	%r45, %f125;
	shfl.sync.down.b32	%r46|%p9, %r45, 4, 4127, -1;
	mov.b32 	%f15, %r46;
	setp.eq.f32 	%p10, %f15, 0f00000000;
	@%p10 bra 	$L__BB40_8;
	mov.b32 	%f73, %r9;
	mov.b32 	%f74, %r8;
	add.f32 	%f16, %f125, %f15;
	div.approx.f32 	%f75, %f15, %f16;
	sub.f32 	%f76, %f74, %f123;
	fma.rn.f32 	%f123, %f76, %f75, %f123;
	mul.f32 	%f77, %f76, %f76;
	mul.f32 	%f78, %f125, %f77;
	fma.rn.f32 	%f79, %f78, %f75, %f73;
	add.f32 	%f124, %f124, %f79;
	mov.f32 	%f125, %f16;
$L__BB40_8:
	mov.b32 	%r47, %f123;
	shfl.sync.down.b32	%r10|%p11, %r47, 2, 4127, -1;
	mov.b32 	%r48, %f124;
	shfl.sync.down.b32	%r11|%p12, %r48, 2, 4127, -1;
	mov.b32 	%r49, %f125;
	shfl.sync.down.b32	%r50|%p13, %r49, 2, 4127, -1;
	mov.b32 	%f22, %r50;
	setp.eq.f32 	%p14, %f22, 0f00000000;
	@%p14 bra 	$L__BB40_10;
	mov.b32 	%f80, %r11;
	mov.b32 	%f81, %r10;
	add.f32 	%f23, %f125, %f22;
	div.approx.f32 	%f82, %f22, %f23;
	sub.f32 	%f83, %f81, %f123;
	fma.rn.f32 	%f123, %f83, %f82, %f123;
	mul.f32 	%f84, %f83, %f83;
	mul.f32 	%f85, %f125, %f84;
	fma.rn.f32 	%f86, %f85, %f82, %f80;
	add.f32 	%f124, %f124, %f86;
	mov.f32 	%f125, %f23;
$L__BB40_10:
	mov.b32 	%r51, %f123;
	shfl.sync.down.b32	%r12|%p15, %r51, 1, 4127, -1;
	mov.b32 	%r52, %f124;
	shfl.sync.down.b32	%r13|%p16, %r52, 1, 4127, -1;
	mov.b32 	%r53, %f125;
	shfl.sync.down.b32	%r54|%p17, %r53, 1, 4127, -1;
	mov.b32 	%f29, %r54;
	setp.eq.f32 	%p18, %f29, 0f00000000;
	@%p18 bra 	$L__BB40_12;
	mov.b32 	%f87, %r13;
	mov.b32 	%f88, %r12;
	add.f32 	%f30, %f125, %f29;
	div.approx.f32 	%f89, %f29, %f30;
	sub.f32 	%f90, %f88, %f123;
	fma.rn.f32 	%f123, %f90, %f89, %f123;
	mul.f32 	%f91, %f90, %f90;
	mul.f32 	%f92, %f125, %f91;
	fma.rn.f32 	%f93, %f92, %f89, %f87;
	add.f32 	%f124, %f124, %f93;
	mov.f32 	%f125, %f30;
$L__BB40_12:
	mov.b32 	%r55, %f123;
	shfl.sync.idx.b32	%r14|%p19, %r55, 0, 4127, -1;
	mov.b32 	%r56, %f124;
	shfl.sync.idx.b32	%r57|%p20, %r56, 0, 4127, -1;
	mov.b32 	%r58, %f125;
	shfl.sync.idx.b32	%r59|%p21, %r58, 0, 4127, -1;
	mov.b32 	%f94, %r57;
	mov.b32 	%f95, %r59;
	div.approx.f32 	%f96, %f94, %f95;
	max.f32 	%f97, %f96, 0f00000000;
	add.f32 	%f98, %f97, %f1;
	abs.f32 	%f36, %f98;
	setp.lt.f32 	%p22, %f36, 0f00800000;
	mul.f32 	%f99, %f98, 0f4B800000;
	selp.f32 	%f37, %f99, %f98, %p22;
	mov.b32 	%r15, %f37;
	add.s32 	%r60, %r15, -8388608;
	setp.gt.u32 	%p23, %r60, 2130706431;
	@%p23 bra 	$L__BB40_14;
	and.b32  	%r61, %r15, 16777215;
	or.b32  	%r62, %r61, 1056964608;
	mov.b32 	%f100, %r62;
	sub.s32 	%r63, %r62, %r15;
	add.s32 	%r64, %r63, 201326592;
	selp.b32 	%r65, %r64, %r63, %p22;
	rsqrt.approx.ftz.f32 	%f101, %f100;
	mul.f32 	%f102, %f101, %f101;
	neg.f32 	%f103, %f102;
	fma.rn.f32 	%f104, %f101, %f101, %f103;
	neg.f32 	%f105, %f100;
	fma.rn.f32 	%f106, %f102, %f105, 0f3F800000;
	fma.rn.f32 	%f107, %f104, %f105, %f106;
	fma.rn.f32 	%f108, %f107, 0f3EC00000, 0f3F000000;
	mul.f32 	%f109, %f101, %f107;
	fma.rn.f32 	%f110, %f108, %f109, %f101;
	shr.s32 	%r66, %r65, 1;
	mov.b32 	%r67, %f110;
	add.s32 	%r68, %r66, %r67;
	mov.b32 	%f132, %r68;
	bra.uni 	$L__BB40_15;
$L__BB40_14:
	rsqrt.approx.ftz.f32 	%f132, %f37;
$L__BB40_15:
	setp.ne.s32 	%p25, %r3, 0;
	@%p25 bra 	$L__BB40_17;
	shl.b64 	%rd38, %rd7, 2;
	add.s64 	%rd39, %rd5, %rd38;
	st.global.u32 	[%rd39], %r14;
	add.s64 	%rd40, %rd6, %rd38;
	st.global.f32 	[%rd40], %f132;
$L__BB40_17:
	mov.b32 	%f115, %r14;
	cvt.u32.u64 	%r83, %rd7;
	sub.f32 	%f116, %f41, %f115;
	mul.f32 	%f111, %f132, %f116;
	sub.f32 	%f117, %f42, %f115;
	mul.f32 	%f112, %f132, %f117;
	sub.f32 	%f118, %f43, %f115;
	mul.f32 	%f113, %f132, %f118;
	sub.f32 	%f119, %f44, %f115;
	mul.f32 	%f114, %f132, %f119;
	mad.lo.s64 	%rd41, %rd13, %rd7, %rd1;
	ld.global.v2.u32 	{%r72, %r79}, [%rd3];
	ld.global.v2.u32 	{%r75, %r82}, [%rd4];
	// begin inline asm
	{ cvt.rn.f16x2.f32 %r69, %f112, %f111; }

	// end inline asm
	// begin inline asm
	{mul.f16x2 %r70,%r69,%r72;
}
	// end inline asm
	// begin inline asm
	{add.f16x2 %r73,%r70,%r75;
}
	// end inline asm
	// begin inline asm
	{ cvt.rn.f16x2.f32 %r76, %f114, %f113; }

	// end inline asm
	// begin inline asm
	{mul.f16x2 %r77,%r76,%r79;
}
	// end inline asm
	// begin inline asm
	{add.f16x2 %r80,%r77,%r82;
}
	// end inline asm
	shr.s64 	%rd42, %rd41, 63;
	shr.u64 	%rd43, %rd42, 62;
	add.s64 	%rd44, %rd41, %rd43;
	cvta.to.global.u64 	%rd45, %rd12;
	shl.b64 	%rd46, %rd44, 1;
	and.b64  	%rd47, %rd46, -8;
	add.s64 	%rd48, %rd45, %rd47;
	st.global.v2.u32 	[%rd48], {%r73, %r80};
	add.s32 	%r84, %r83, %r4;
	setp.lt.s32 	%p26, %r84, %r17;
	@%p26 bra 	$L__BB40_4;
$L__BB40_18:
	ret;

}
	// .globl	_Z17LayerNormWarpImplI19BiasAddResidualLoadI6__halffE11AffineStoreIfS1_EfLi4ELi4ELi0ELi16ELi1ELb1EEvT_T0_iidPT1_S8_
.visible .entry _Z17LayerNormWarpImplI19BiasAddResidualLoadI6__halffE11AffineStoreIfS1_EfLi4ELi4ELi0ELi16ELi1ELb1EEvT_T0_iidPT1_S8_(
	.param .align 8 .b8 _Z17LayerNormWarpImplI19BiasAddResidualLoadI6__halffE11AffineStoreIfS1_EfLi4ELi4ELi0ELi16ELi1ELb1EEvT_T0_iidPT1_S8__param_0[32],
	.param .align 8 .b8 _Z17LayerNormWarpImplI19BiasAddResidualLoadI6__halffE11AffineStoreIfS1_EfLi4ELi4ELi0ELi16ELi1ELb1EEvT_T0_iidPT1_S8__param_1[32],
	.param .u32 _Z17LayerNormWarpImplI19BiasAddResidualLoadI6__halffE11AffineStoreIfS1_EfLi4ELi4ELi0ELi16ELi1ELb1EEvT_T0_iidPT1_S8__param_2,
	.param .u32 _Z17LayerNormWarpImplI19BiasAddResidualLoadI6__halffE11AffineStoreIfS1_EfLi4ELi4ELi0ELi16ELi1ELb1EEvT_T0_iidPT1_S8__param_3,
	.param .f64 _Z17LayerNormWarpImplI19BiasAddResidualLoadI6__halffE11AffineStoreIfS1_EfLi4ELi4ELi0ELi16ELi1ELb1EEvT_T0_iidPT1_S8__param_4,
	.param .u64 .ptr .align 1 _Z17LayerNormWarpImplI19BiasAddResidualLoadI6__halffE11AffineStoreIfS1_EfLi4ELi4ELi0ELi16ELi1ELb1EEvT_T0_iidPT1_S8__param_5,
	.param .u64 .ptr .align 1 _Z17LayerNormWarpImplI19BiasAddResidualLoadI6__halffE11AffineStoreIfS1_EfLi4ELi4ELi0ELi16ELi1ELb1EEvT_T0_iidPT1_S8__param_6
)
.maxntid 256
{
	.reg .pred 	%p<29>;
	.reg .b32 	%r<86>;
	.reg .b32 	%f<152>;
	.reg .b64 	%rd<50>;
	.reg .b64 	%fd<2>;

	ld.param.u64 	%rd14, [_Z17LayerNormWarpImplI19BiasAddResidualLoadI6__halffE11AffineStoreIfS1_EfLi4ELi4ELi0ELi16ELi1ELb1EEvT_T0_iidPT1_S8__param_1+24];
	ld.param.u64 	%rd13, [_Z17LayerNormWarpImplI19BiasAddResidualLoadI6__halffE11AffineStoreIfS1_EfLi4ELi4ELi0ELi16ELi1ELb1EEvT_T0_iidPT1_S8__param_1+16];
	ld.param.u64 	%rd12, [_Z17LayerNormWarpImplI19BiasAddResidualLoadI6__halffE11AffineStoreIfS1_EfLi4ELi4ELi0ELi16ELi1ELb1EEvT_T0_iidPT1_S8__param_1+8];
	ld.param.u64 	%rd11, [_Z17LayerNormWarpImplI19BiasAddResidualLoadI6__halffE11AffineStoreIfS1_EfLi4ELi4ELi0ELi16ELi1ELb1EEvT_T0_iidPT1_S8__param_1];
	ld.param.u64 	%rd10, [_Z17LayerNormWarpImplI19BiasAddResidualLoadI6__halffE11AffineStoreIfS1_EfLi4ELi4ELi0ELi16ELi1ELb1EEvT_T0_iidPT1_S8__param_0+24];
	ld.param.u64 	%rd9, [_Z17LayerNormWarpImplI19BiasAddResidualLoadI6__halffE11AffineStoreIfS1_EfLi4ELi4ELi0ELi16ELi1ELb1EEvT_T0_iidPT1_S8__param_0+16];
	ld.param.u64 	%rd8, [_Z17LayerNormWarpImplI19BiasAddResidualLoadI6__halffE11AffineStoreIfS1_EfLi4ELi4ELi0ELi16ELi1ELb1EEvT_T0_iidPT1_S8__param_0+8];
	ld.param.u64 	%rd7, [_Z17LayerNormWarpImplI19BiasAddResidualLoadI6__halffE11AffineStoreIfS1_EfLi4ELi4ELi0ELi16ELi1ELb1EEvT_T0_iidPT1_S8__param_0];
	ld.param.u32 	%r17, [_Z17LayerNormWarpImplI19BiasAddResidualLoadI6__halffE11AffineStoreIfS1_EfLi4ELi4ELi0ELi16ELi1ELb1EEvT_T0_iidPT1_S8__param_2];
	ld.param.u32 	%r18, [_Z17LayerNormWarpImplI19BiasAddResidualLoadI6__halffE11AffineStoreIfS1_EfLi4ELi4ELi0ELi16ELi1ELb1EEvT_T0_iidPT1_S8__param_3];
	ld.param.f64 	%fd1, [_Z17LayerNormWarpImplI19BiasAddResidualLoadI6__halffE11AffineStoreIfS1_EfLi4ELi4ELi0ELi16ELi1ELb1EEvT_T0_iidPT1_S8__param_4];
	ld.param.u64 	%rd15, [_Z17LayerNormWarpImplI19BiasAddResidualLoadI6__halffE11AffineStoreIfS1_EfLi4ELi4ELi0ELi16ELi1ELb1EEvT_T0_iidPT1_S8__param_5];
	ld.param.u64 	%rd16, [_Z17LayerNormWarpImplI19BiasAddResidualLoadI6__halffE11AffineStoreIfS1_EfLi4ELi4ELi0ELi16ELi1ELb1EEvT_T0_iidPT1_S8__param_6];
	setp.lt.s32 	%p1, %r18, 65;
	@%p1 bra 	$L__BB41_2;
	mov.u64 	%rd17, $str;
	cvta.global.u64 	%rd18, %rd17;
	mov.u64 	%rd19, $str$1;
	cvta.global.u64 	%rd20, %rd19;
	mov.u64 	%rd21, __unnamed_42;
	cvta.global.u64 	%rd22, %rd21;
	{ // callseq 41, 0
	.param .b64 param0;
	st.param.b64 	[param0], %rd18;
	.param .b64 param1;
	st.param.b64 	[param1], %rd20;
	.param .b32 param2;
	st.param.b32 	[param2], 462;
	.param .b64 param3;
	st.param.b64 	[param3], %rd22;
	.param .b64 param4;
	st.param.b64 	[param4], 1;
	call.uni 
	__assertfail, 
	(
	param0, 
	param1, 
	param2, 
	param3, 
	param4
	);
	} // callseq 41
$L__BB41_2:
	mov.u32 	%r19, %ctaid.x;
	mov.u32 	%r1, %ntid.y;
	mov.u32 	%r20, %tid.y;
	mad.lo.s32 	%r85, %r19, %r1, %r20;
	setp.ge.s32 	%p2, %r85, %r17;
	@%p2 bra 	$L__BB41_22;
	mov.u32 	%r3, %tid.x;
	shl.b32 	%r21, %r3, 2;
	cvt.u64.u32 	%rd1, %r21;
	cvta.to.global.u64 	%rd23, %rd8;
	mul.wide.u32 	%rd24, %r21, 2;
	add.s64 	%rd2, %rd23, %rd24;
	cvt.rn.f32.f64 	%f1, %fd1;
	cvta.to.global.u64 	%rd25, %rd13;
	add.s64 	%rd3, %rd25, %rd24;
	cvta.to.global.u64 	%rd26, %rd14;
	add.s64 	%rd4, %rd26, %rd24;
	cvta.to.global.u64 	%rd5, %rd15;
	cvta.to.global.u64 	%rd6, %rd16;
	mov.u32 	%r22, %nctaid.x;
	mul.lo.s32 	%r4, %r22, %r1;
$L__BB41_4:
	cvt.u32.u64 	%r23, %rd1;
	setp.ge.s32 	%p3, %r23, %r18;
	mov.f32 	%f132, 0f00000000;
	mov.f32 	%f133, %f132;
	mov.f32 	%f134, %f132;
	mov.f32 	%f135, %f132;
	mov.f32 	%f139, %f132;
	mov.f32 	%f140, %f132;
	mov.f32 	%f141, %f132;
	@%p3 bra 	$L__BB41_6;
	cvt.s64.s32 	%rd27, %r85;
	mad.lo.s64 	%rd28, %rd10, %rd27, %rd1;
	shr.s64 	%rd29, %rd28, 63;
	shr.u64 	%rd30, %rd29, 62;
	add.s64 	%rd31, %rd28, %rd30;
	cvta.to.global.u64 	%rd32, %rd7;
	shl.b64 	%rd33, %rd31, 1;
	and.b64  	%rd34, %rd33, -8;
	add.s64 	%rd35, %rd32, %rd34;
	ld.global.v2.u32 	{%r25, %r31}, [%rd35];
	ld.global.v2.u32 	{%r29, %r35}, [%rd2];
	cvta.to.global.u64 	%rd36, %rd9;
	add.s64 	%rd37, %rd36, %rd34;
	ld.global.v2.u32 	{%r26, %r32}, [%rd37];
	// begin inline asm
	{add.f16x2 %r24,%r25,%r26;
}
	// end inline asm
	// begin inline asm
	{add.f16x2 %r27,%r24,%r29;
}
	// end inline asm
	// begin inline asm
	{add.f16x2 %r30,%r31,%r32;
}
	// end inline asm
	// begin inline asm
	{add.f16x2 %r33,%r30,%r35;
}
	// end inline asm
	// begin inline asm
	{.reg .f16 low,high;
  mov.b32 {low,high},%r27;
  cvt.f32.f16 %f135, low;}

	// end inline asm
	// begin inline asm
	{.reg .f16 low,high;
  mov.b32 {low,high},%r27;
  cvt.f32.f16 %f134, high;}

	// end inline asm
	// begin inline asm
	{.reg .f16 low,high;
  mov.b32 {low,high},%r33;
  cvt.f32.f16 %f133, low;}

	// end inline asm
	// begin inline asm
	{.reg .f16 low,high;
  mov.b32 {low,high},%r33;
  cvt.f32.f16 %f132, high;}

	// end inline asm
	mov.f32 	%f58, 0f3F800000;
	div.approx.f32 	%f59, %f135, %f58;
	add.f32 	%f60, %f59, 0f00000000;
	sub.f32 	%f61, %f135, %f60;
	fma.rn.f32 	%f62, %f135, %f61, 0f00000000;
	sub.f32 	%f63, %f134, %f60;
	mov.f32 	%f64, 0f40000000;
	div.approx.f32 	%f65, %f63, %f64;
	add.f32 	%f66, %f60, %f65;
	sub.f32 	%f67, %f134, %f66;
	fma.rn.f32 	%f68, %f63, %f67, %f62;
	sub.f32 	%f69, %f133, %f66;
	mov.f32 	%f70, 0f40400000;
	div.approx.f32 	%f71, %f69, %f70;
	add.f32 	%f72, %f66, %f71;
	sub.f32 	%f73, %f133, %f72;
	fma.rn.f32 	%f74, %f69, %f73, %f68;
	sub.f32 	%f75, %f132, %f72;
	mov.f32 	%f141, 0f40800000;
	div.approx.f32 	%f76, %f75, %f141;
	add.f32 	%f139, %f72, %f76;
	sub.f32 	%f77, %f132, %f139;
	fma.rn.f32 	%f140, %f75, %f77, %f74;
$L__BB41_6:
	mov.b32 	%r40, %f139;
	shfl.sync.down.b32	%r6|%p4, %r40, 8, 4127, -1;
	mov.b32 	%r41, %f140;
	shfl.sync.down.b32	%r7|%p5, %r41, 8, 4127, -1;
	mov.b32 	%r42, %f141;
	shfl.sync.down.b32	%r43|%p6, %r42, 8, 4127, -1;
	mov.b32 	%f15, %r43;
	setp.eq.f32 	%p7, %f15, 0f00000000;
	@%p7 bra 	$L__BB41_8;
	mov.b32 	%f78, %r7;
	mov.b32 	%f79, %r6;
	add.f32 	%f16, %f141, %f15;
	div.approx.f32 	%f80, %f15, %f16;
	sub.f32 	%f81, %f79, %f139;
	fma.rn.f32 	%f139, %f81, %f80, %f139;
	mul.f32 	%f82, %f81, %f81;
	mul.f32 	%f83, %f141, %f82;
	fma.rn.f32 	%f84, %f83, %f80, %f78;
	add.f32 	%f140, %f140, %f84;
	mov.f32 	%f141, %f16;
$L__BB41_8:
	mov.b32 	%r44, %f139;
	shfl.sync.down.b32	%r8|%p8, %r44, 4, 4127, -1;
	mov.b32 	%r45, %f140;
	shfl.sync.down.b32	%r9|%p9, %r45, 4, 4127, -1;
	mov.b32 	%r46, %f141;
	shfl.sync.down.b32	%r47|%p10, %r46, 4, 4127, -1;
	mov.b32 	%f22, %r47;
	setp.eq.f32 	%p11, %f22, 0f00000000;
	@%p11 bra 	$L__BB41_10;
	mov.b32 	%f85, %r9;
	mov.b32 	%f86, %r8;
	add.f32 	%f23, %f141, %f22;
	div.approx.f32 	%f87, %f22, %f23;
	sub.f32 	%f88, %f86, %f139;
	fma.rn.f32 	%f139, %f88, %f87, %f139;
	mul.f32 	%f89, %f88, %f88;
	mul.f32 	%f90, %f141, %f89;
	fma.rn.f32 	%f91, %f90, %f87, %f85;
	add.f32 	%f140, %f140, %f91;
	mov.f32 	%f141, %f23;
$L__BB41_10:
	mov.b32 	%r48, %f139;
	shfl.sync.down.b32	%r10|%p12, %r48, 2, 4127, -1;
	mov.b32 	%r49, %f140;
	shfl.sync.down.b32	%r11|%p13, %r49, 2, 4127, -1;
	mov.b32 	%r50, %f141;
	shfl.sync.down.b32	%r51|%p14, %r50, 2, 4127, -1;
	mov.b32 	%f29, %r51;
	setp.eq.f32 	%p15, %f29, 0f00000000;
	@%p15 bra 	$L__BB41_12;
	mov.b32 	%f92, %r11;
	mov.b32 	%f93, %r10;
	add.f32 	%f30, %f141, %f29;
	div.approx.f32 	%f94, %f29, %f30;
	sub.f32 	%f95, %f93, %f139;
	fma.rn.f32 	%f139, %f95, %f94, %f139;
	mul.f32 	%f96, %f95, %f95;
	mul.f32 	%f97, %f141, %f96;
	fma.rn.f32 	%f98, %f97, %f94, %f92;
	add.f32 	%f140, %f140, %f98;
	mov.f32 	%f141, %f30;
$L__BB41_12:
	mov.b32 	%r52, %f139;
	shfl.sync.down.b32	%r12|%p16, %r52, 1, 4127, -1;
	mov.b32 	%r53, %f140;
	shfl.sync.down.b32	%r13|%p17, %r53, 1, 4127, -1;
	mov.b32 	%r54, %f141;
	shfl.sync.down.b32	%r55|%p18, %r54, 1, 4127, -1;
	mov.b32 	%f36, %r55;
	setp.eq.f32 	%p19, %f36, 0f00000000;
	@%p19 bra 	$L__BB41_14;
	mov.b32 	%f99, %r13;
	mov.b32 	%f100, %r12;
	add.f32 	%f37, %f141, %f36;
	div.approx.f32 	%f101, %f36, %f37;
	sub.f32 	%f102, %f100, %f139;
	fma.rn.f32 	%f139, %f102, %f101, %f139;
	mul.f32 	%f103, %f102, %f102;
	mul.f32 	%f104, %f141, %f103;
	fma.rn.f32 	%f105, %f104, %f101, %f99;
	add.f32 	%f140, %f140, %f105;
	mov.f32 	%f141, %f37;
$L__BB41_14:
	mov.b32 	%r56, %f139;
	shfl.sync.idx.b32	%r14|%p20, %r56, 0, 4127, -1;
	mov.b32 	%r57, %f140;
	shfl.sync.idx.b32	%r58|%p21, %r57, 0, 4127, -1;
	mov.b32 	%r59, %f141;
	shfl.sync.idx.b32	%r60|%p22, %r59, 0, 4127, -1;
	mov.b32 	%f106, %r58;
	mov.b32 	%f107, %r60;
	div.approx.f32 	%f108, %f106, %f107;
	max.f32 	%f109, %f108, 0f00000000;
	add.f32 	%f110, %f109, %f1;
	abs.f32 	%f43, %f110;
	setp.lt.f32 	%p23, %f43, 0f00800000;
	mul.f32 	%f111, %f110, 0f4B800000;
	selp.f32 	%f44, %f111, %f110, %p23;
	mov.b32 	%r15, %f44;
	add.s32 	%r61, %r15, -8388608;
	setp.gt.u32 	%p24, %r61, 2130706431;
	@%p24 bra 	$L__BB41_16;
	and.b32  	%r62, %r15, 16777215;
	or.b32  	%r63, %r62, 1056964608;
	mov.b32 	%f112, %r63;
	sub.s32 	%r64, %r63, %r15;
	add.s32 	%r65, %r64, 201326592;
	selp.b32 	%r66, %r65, %r64, %p23;
	rsqrt.approx.ftz.f32 	%f113, %f112;
	mul.f32 	%f114, %f113, %f113;
	neg.f32 	%f115, %f114;
	fma.rn.f32 	%f116, %f113, %f113, %f115;
	neg.f32 	%f117, %f112;
	fma.rn.f32 	%f118, %f114, %f117, 0f3F800000;
	fma.rn.f32 	%f119, %f116, %f117, %f118;
	fma.rn.f32 	%f120, %f119, 0f3EC00000, 0f3F000000;
	mul.f32 	%f121, %f113, %f119;
	fma.rn.f32 	%f122, %f120, %f121, %f113;
	shr.s32 	%r67, %r66, 1;
	mov.b32 	%r68, %f122;
	add.s32 	%r69, %r67, %r68;
	mov.b32 	%f151, %r69;
	bra.uni 	$L__BB41_17;
$L__BB41_16:
	rsqrt.approx.ftz.f32 	%f151, %f44;
$L__BB41_17:
	setp.ne.s32 	%p26, %r3, 0;
	@%p26 bra 	$L__BB41_19;
	mul.wide.s32 	%rd38, %r85, 4;
	add.s64 	%rd39, %rd5, %rd38;
	st.global.u32 	[%rd39], %r14;
	add.s64 	%rd40, %rd6, %rd38;
	st.global.f32 	[%rd40], %f151;
$L__BB41_19:
	mov.b32 	%f123, %r14;
	cvt.u32.u64 	%r70, %rd1;
	setp.ge.s32 	%p27, %r70, %r18;
	sub.f32 	%f124, %f135, %f123;
	mul.f32 	%f48, %f151, %f124;
	sub.f32 	%f125, %f134, %f123;
	mul.f32 	%f49, %f151, %f125;
	sub.f32 	%f126, %f133, %f123;
	mul.f32 	%f50, %f151, %f126;
	sub.f32 	%f127, %f132, %f123;
	mul.f32 	%f51, %f151, %f127;
	@%p27 bra 	$L__BB41_21;
	cvt.s64.s32 	%rd41, %r85;
	mad.lo.s64 	%rd42, %rd12, %rd41, %rd1;
	ld.global.v2.u32 	{%r74, %r81}, [%rd3];
	ld.global.v2.u32 	{%r77, %r84}, [%rd4];
	// begin inline asm
	{ cvt.rn.f16x2.f32 %r71, %f49, %f48; }

	// end inline asm
	// begin inline asm
	{mul.f16x2 %r72,%r71,%r74;
}
	// end inline asm
	// begin inline asm
	{add.f16x2 %r75,%r72,%r77;
}
	// end inline asm
	// begin inline asm
	{ cvt.rn.f16x2.f32 %r78, %f51, %f50; }

	// end inline asm
	// begin inline asm
	{mul.f16x2 %r79,%r78,%r81;
}
	// end inline asm
	// begin inline asm
	{add.f16x2 %r82,%r79,%r84;
}
	// end inline asm
	shr.s64 	%rd43, %rd42, 63;
	shr.u64 	%rd44, %rd43, 62;
	add.s64 	%rd45, %rd42, %rd44;
	cvta.to.global.u64 	%rd46, %rd11;
	shl.b64 	%rd47, %rd45, 1;
	and.b64  	%rd48, %rd47, -8;
	add.s64 	%rd49, %rd46, %rd48;
	st.global.v2.u32 	[%rd49], {%r75, %r82};
$L__BB41_21:
	add.s32 	%r85, %r85, %r4;
	setp.lt.s32 	%p28, %r85, %r17;
	@%p28 bra 	$L__BB41_4;
$L__BB41_22:
	ret;

}
	// .globl	_Z17LayerNormWarpImplI19BiasAddResidualLoadI6__halffE11AffineStoreIfS1_EfLi4ELi4ELi4ELi32ELi2ELb0EEvT_T0_iidPT1_S8_
.visible .entry _Z17LayerNormWarpImplI19BiasAddResidualLoadI6__halffE11AffineStoreIfS1_EfLi4ELi4ELi4ELi32ELi2ELb0EEvT_T0_iidPT1_S8_(
	.param .align 8 .b8 _Z17LayerNormWarpImplI19BiasAddResidualLoadI6__halffE11AffineStoreIfS1_EfLi4ELi4ELi4ELi32ELi2ELb0EEvT_T0_iidPT1_S8__param_0[32],
	.param .align 8 .b8 _Z17LayerNormWarpImplI19BiasAddResidualLoadI6__halffE11AffineStoreIfS1_EfLi4ELi4ELi4ELi32ELi2ELb0EEvT_T0_iidPT1_S8__param_1[32],
	.param .u32 _Z17LayerNormWarpImplI19BiasAddResidualLoadI6__halffE11AffineStoreIfS1_EfLi4ELi4ELi4ELi32ELi2ELb0EEvT_T0_iidPT1_S8__param_2,
	.param .u32 _Z17LayerNormWarpImplI19BiasAddResidualLoadI6__halffE11AffineStoreIfS1_EfLi4ELi4ELi4ELi32ELi2ELb0EEvT_T0_iidPT1_S8__param_3,
	.param .f64 _Z17LayerNormWarpImplI19BiasAddResidualLoadI6__halffE11AffineStoreIfS1_EfLi4ELi4ELi4ELi32ELi2ELb0EEvT_T0_iidPT1_S8__param_4,
	.param .u64 .ptr .align 1 _Z17LayerNormWarpImplI19BiasAddResidualLoadI6__halffE11AffineStoreIfS1_EfLi4ELi4ELi4ELi32ELi2ELb0EEvT_T0_iidPT1_S8__param_5,
	.param .u64 .ptr .align 1 _Z17LayerNormWarpImplI19BiasAddResidualLoadI6__halffE11AffineStoreIfS1_EfLi4ELi4ELi4ELi32ELi2ELb0EEvT_T0_iidPT1_S8__param_6
)
.maxntid 256
{
	.reg .pred 	%p<58>;
	.reg .b32 	%r<170>;
	.reg .b32 	%f<295>;
	.reg .b64 	%rd<67>;
	.reg .b64 	%fd<2>;

	ld.param.u64 	%rd21, [_Z17LayerNormWarpImplI19BiasAddResidualLoadI6__halffE11AffineStoreIfS1_EfLi4ELi4ELi4ELi32ELi2ELb0EEvT_T0_iidPT1_S8__param_0+24];
	ld.param.u64 	%rd20, [_Z17LayerNormWarpImplI19BiasAddResidualLoadI6__halffE11AffineStoreIfS1_EfLi4ELi4ELi4ELi32ELi2ELb0EEvT_T0_iidPT1_S8__param_0+16];
	ld.param.u64 	%rd19, [_Z17LayerNormWarpImplI19BiasAddResidualLoadI6__halffE11AffineStoreIfS1_EfLi4ELi4ELi4ELi32ELi2ELb0EEvT_T0_iidPT1_S8__param_0+8];
	ld.param.u64 	%rd18, [_Z17LayerNormWarpImplI19BiasAddResidualLoadI6__halffE11AffineStoreIfS1_EfLi4ELi4ELi4ELi32ELi2ELb0EEvT_T0_iidPT1_S8__param_0];
	ld.param.u64 	%rd4, [_Z17LayerNormWarpImplI19BiasAddResidualLoadI6__halffE11AffineStoreIfS1_EfLi4ELi4ELi4ELi32ELi2ELb0EEvT_T0_iidPT1_S8__param_1+8];
	ld.param.u64 	%rd5, [_Z17LayerNormWarpImplI19BiasAddResidualLoadI6__halffE11AffineStoreIfS1_EfLi4ELi4ELi4ELi32ELi2ELb0EEvT_T0_iidPT1_S8__param_1+16];
	ld.param.u64 	%rd6, [_Z17LayerNormWarpImplI19BiasAddResidualLoadI6__halffE11AffineStoreIfS1_EfLi4ELi4ELi4ELi32ELi2ELb0EEvT_T0_iidPT1_S8__param_1+24];
	ld.param.u64 	%rd24, [_Z17LayerNormWarpImplI19BiasAddResidualLoadI6__halffE11AffineStoreIfS1_EfLi4ELi4ELi4ELi32ELi2ELb0EEvT_T0_iidPT1_S8__param_1];
	ld.param.u32 	%r31, [_Z17LayerNormWarpImplI19BiasAddResidualLoadI6__halffE11AffineStoreIfS1_EfLi4ELi4ELi4ELi32ELi2ELb0EEvT_T0_iidPT1_S8__param_2];
	ld.param.u32 	%r32, [_Z17LayerNormWarpImplI19BiasAddResidualLoadI6__halffE11AffineStoreIfS1_EfLi4ELi4ELi4ELi32ELi2ELb0EEvT_T0_iidPT1_S8__param_3];
	ld.param.f64 	%fd1, [_Z17LayerNormWarpImplI19BiasAddResidualLoadI6__halffE11AffineStoreIfS1_EfLi4ELi4ELi4ELi32ELi2ELb0EEvT_T0_iidPT1_S8__param_4];
	ld.param.u64 	%rd22, [_Z17LayerNormWarpImplI19BiasAddResidualLoadI6__halffE11AffineStoreIfS1_EfLi4ELi4ELi4ELi32ELi2ELb0EEvT_T0_iidPT1_S8__param_5];
	ld.param.u64 	%rd23, [_Z17LayerNormWarpImplI19BiasAddResidualLoadI6__halffE11AffineStoreIfS1_EfLi4ELi4ELi4ELi32ELi2ELb0EEvT_T0_iidPT1_S8__param_6];
	cvta.to.global.u64 	%rd3, %rd24;
	setp.lt.s32 	%p1, %r32, 129;
	@%p1 bra 	$L__BB42_2;
	mov.u64 	%rd25, $str;
	cvta.global.u64 	%rd26, %rd25;
	mov.u64 	%rd27, $str$1;
	cvta.global.u64 	%rd28, %rd27;
	mov.u64 	%rd29, __unnamed_43;
	cvta.global.u64 	%rd30, %rd29;
	{ // callseq 42, 0
	.param .b64 param0;
	st.param.b64 	[param0], %rd26;
	.param .b64 param1;
	st.param.b64 	[param1], %rd28;
	.param .b32 param2;
	st.param.b32 	[param2], 462;
	.param .b64 param3;
	st.param.b64 	[param3], %rd30;
	.param .b64 param4;
	st.param.b64 	[param4], 1;
	call.uni 
	__assertfail, 
	(
	param0, 
	param1, 
	param2, 
	param3, 
	param4
	);
	} // callseq 42
$L__BB42_2:
	mov.u32 	%r33, %ctaid.x;
	mov.u32 	%r1, %ntid.y;
	mov.u32 	%r34, %tid.y;
	mad.lo.s32 	%r35, %r33, %r1, %r34;
	shl.b32 	%r169, %r35, 1;
	setp.ge.s32 	%p2, %r169, %r31;
	@%p2 bra 	$L__BB42_35;
	cvta.to.global.u64 	%rd7, %rd18;
	mov.u32 	%r3, %tid.x;
	shl.b32 	%r36, %r3, 2;
	cvt.u64.u32 	%rd8, %r36;
	cvta.to.global.u64 	%rd31, %rd19;
	mul.wide.u32 	%rd32, %r36, 2;
	add.s64 	%rd9, %rd31, %rd32;
	cvt.rn.f32.f64 	%f1, %fd1;
	cvta.to.global.u64 	%rd33, %rd5;
	add.s64 	%rd10, %rd33, %rd32;
	cvta.to.global.u64 	%rd34, %rd6;
	add.s64 	%rd11, %rd34, %rd32;
	cvta.to.global.u64 	%rd12, %rd22;
	cvta.to.global.u64 	%rd13, %rd23;
	mov.u32 	%r37, %nctaid.x;
	mul.lo.s32 	%r38, %r1, %r37;
	shl.b32 	%r4, %r38, 1;
$L__BB42_4:
	cvt.s64.s32 	%rd14, %r169;
	mad.lo.s64 	%rd35, %rd21, %rd14, %rd8;
	shr.s64 	%rd36, %rd35, 63;
	shr.u64 	%rd37, %rd36, 62;
	add.s64 	%rd38, %rd35, %rd37;
	shl.b64 	%rd39, %rd38, 1;
	and.b64  	%rd40, %rd39, -8;
	add.s64 	%rd41, %rd7, %rd40;
	ld.global.v2.u32 	{%r40, %r46}, [%rd41];
	ld.global.v2.u32 	{%r60, %r66}, [%rd9];
	cvta.to.global.u64 	%rd42, %rd20;
	add.s64 	%rd43, %rd42, %rd40;
	ld.global.v2.u32 	{%r41, %r47}, [%rd43];
	// begin inline asm
	{add.f16x2 %r39,%r40,%r41;
}
	// end inline asm
	// begin inline asm
	{add.f16x2 %r42,%r39,%r60;
}
	// end inline asm
	// begin inline asm
	{add.f16x2 %r45,%r46,%r47;
}
	// end inline asm
	// begin inline asm
	{add.f16x2 %r48,%r45,%r66;
}
	// end inline asm
	// begin inline asm
	{.reg .f16 low,high;
  mov.b32 {low,high},%r42;
  cvt.f32.f16 %f94, low;}

	// end inline asm
	// begin inline asm
	{.reg .f16 low,high;
  mov.b32 {low,high},%r42;
  cvt.f32.f16 %f95, high;}

	// end inline asm
	// begin inline asm
	{.reg .f16 low,high;
  mov.b32 {low,high},%r48;
  cvt.f32.f16 %f96, low;}

	// end inline asm
	// begin inline asm
	{.reg .f16 low,high;
  mov.b32 {low,high},%r48;
  cvt.f32.f16 %f97, high;}

	// end inline asm
	mov.f32 	%f103, 0f3F800000;
	div.approx.f32 	%f104, %f94, %f103;
	add.f32 	%f105, %f104, 0f00000000;
	sub.f32 	%f106, %f94, %f105;
	fma.rn.f32 	%f107, %f94, %f106, 0f00000000;
	sub.f32 	%f108, %f95, %f105;
	mov.f32 	%f109, 0f40000000;
	div.approx.f32 	%f110, %f108, %f109;
	add.f32 	%f111, %f105, %f110;
	sub.f32 	%f112, %f95, %f111;
	fma.rn.f32 	%f113, %f108, %f112, %f107;
	sub.f32 	%f114, %f96, %f111;
	mov.f32 	%f115, 0f40400000;
	div.approx.f32 	%f116, %f114, %f115;
	add.f32 	%f117, %f111, %f116;
	sub.f32 	%f118, %f96, %f117;
	fma.rn.f32 	%f119, %f114, %f118, %f113;
	sub.f32 	%f120, %f97, %f117;
	mov.f32 	%f268, 0f40800000;
	div.approx.f32 	%f121, %f120, %f268;
	add.f32 	%f266, %f117, %f121;
	sub.f32 	%f122, %f97, %f266;
	fma.rn.f32 	%f267, %f120, %f122, %f119;
	add.s32 	%r71, %r169, 1;
	cvt.s64.s32 	%rd15, %r71;
	mad.lo.s64 	%rd44, %rd21, %rd15, %rd8;
	shr.s64 	%rd45, %rd44, 63;
	shr.u64 	%rd46, %rd45, 62;
	add.s64 	%rd47, %rd44, %rd46;
	shl.b64 	%rd48, %rd47, 1;
	and.b64  	%rd49, %rd48, -8;
	add.s64 	%rd50, %rd7, %rd49;
	ld.global.v2.u32 	{%r56, %r62}, [%rd50];
	add.s64 	%rd51, %rd42, %rd49;
	ld.global.v2.u32 	{%r57, %r63}, [%rd51];
	// begin inline asm
	{add.f16x2 %r55,%r56,%r57;
}
	// end inline asm
	// begin inline asm
	{add.f16x2 %r58,%r55,%r60;
}
	// end inline asm
	// begin inline asm
	{add.f16x2 %r61,%r62,%r63;
}
	// end inline asm
	// begin inline asm
	{add.f16x2 %r64,%r61,%r66;
}
	// end inline asm
	// begin inline asm
	{.reg .f16 low,high;
  mov.b32 {low,high},%r58;
  cvt.f32.f16 %f98, low;}

	// end inline asm
	// begin inline asm
	{.reg .f16 low,high;
  mov.b32 {low,high},%r58;
  cvt.f32.f16 %f99, high;}

	// end inline asm
	// begin inline asm
	{.reg .f16 low,high;
  mov.b32 {low,high},%r64;
  cvt.f32.f16 %f100, low;}

	// end inline asm
	// begin inline asm
	{.reg .f16 low,high;
  mov.b32 {low,high},%r64;
  cvt.f32.f16 %f101, high;}

	// end inline asm
	div.approx.f32 	%f123, %f98, %f103;
	add.f32 	%f124, %f123, 0f00000000;
	sub.f32 	%f125, %f98, %f124;
	fma.rn.f32 	%f126, %f98, %f125, 0f00000000;
	sub.f32 	%f127, %f99, %f124;
	div.approx.f32 	%f128, %f127, %f109;
	add.f32 	%f129, %f124, %f128;
	sub.f32 	%f130, %f99, %f129;
	fma.rn.f32 	%f131, %f127, %f130, %f126;
	sub.f32 	%f132, %f100, %f129;
	div.approx.f32 	%f133, %f132, %f115;
	add.f32 	%f134, %f129, %f133;
	sub.f32 	%f135, %f100, %f134;
	fma.rn.f32 	%f136, %f132, %f135, %f131;
	sub.f32 	%f137, %f101, %f134;
	div.approx.f32 	%f138, %f137, %f268;
	add.f32 	%f282, %f134, %f138;
	sub.f32 	%f139, %f101, %f282;
	fma.rn.f32 	%f283, %f137, %f139, %f136;
	mov.b32 	%r72, %f266;
	shfl.sync.down.b32	%r6|%p3, %r72, 16, 31, -1;
	mov.b32 	%r73, %f267;
	shfl.sync.down.b32	%r7|%p4, %r73, 16, 31, -1;
	mov.b32 	%r74, 1082130432;
	shfl.sync.down.b32	%r75|%p5, %r74, 16, 31, -1;
	mov.b32 	%f14, %r75;
	setp.eq.f32 	%p6, %f14, 0f00000000;
	@%p6 bra 	$L__BB42_6;
	mov.b32 	%f140, %r7;
	mov.b32 	%f141, %r6;
	add.f32 	%f268, %f14, 0f40800000;
	div.approx.f32 	%f142, %f14, %f268;
	sub.f32 	%f143, %f141, %f266;
	fma.rn.f32 	%f266, %f142, %f143, %f266;
	mul.f32 	%f144, %f143, %f143;
	mul.f32 	%f145, %f144, 0f40800000;
	fma.rn.f32 	%f146, %f142, %f145, %f140;
	add.f32 	%f267, %f267, %f146;
$L__BB42_6:
	mov.b32 	%r76, %f266;
	shfl.sync.down.b32	%r8|%p7, %r76, 8, 31, -1;
	mov.b32 	%r77, %f267;
	shfl.sync.down.b32	%r9|%p8, %r77, 8, 31, -1;
	mov.b32 	%r78, %f268;
	shfl.sync.down.b32	%r79|%p9, %r78, 8, 31, -1;
	mov.b32 	%f21, %r79;
	setp.eq.f32 	%p10, %f21, 0f00000000;
	@%p10 bra 	$L__BB42_8;
	mov.b32 	%f147, %r9;
	mov.b32 	%f148, %r8;
	add.f32 	%f22, %f268, %f21;
	div.approx.f32 	%f149, %f21, %f22;
	sub.f32 	%f150, %f148, %f266;
	fma.rn.f32 	%f266, %f149, %f150, %f266;
	mul.f32 	%f151, %f150, %f150;
	mul.f32 	%f152, %f151, %f268;
	fma.rn.f32 	%f153, %f149, %f152, %f147;
	add.f32 	%f267, %f267, %f153;
	mov.f32 	%f268, %f22;
$L__BB42_8:
	mov.b32 	%r80, %f266;
	shfl.sync.down.b32	%r10|%p11, %r80, 4, 31, -1;
	mov.b32 	%r81, %f267;
	shfl.sync.down.b32	%r11|%p12, %r81, 4, 31, -1;
	mov.b32 	%r82, %f268;
	shfl.sync.down.b32	%r83|%p13, %r82, 4, 31, -1;
	mov.b32 	%f28, %r83;
	setp.eq.f32 	%p14, %f28, 0f00000000;
	@%p14 bra 	$L__BB42_10;
	mov.b32 	%f154, %r11;
	mov.b32 	%f155, %r10;
	add.f32 	%f29, %f268, %f28;
	div.approx.f32 	%f156, %f28, %f29;
	sub.f32 	%f157, %f155, %f266;
	fma.rn.f32 	%f266, %f156, %f157, %f266;
	mul.f32 	%f158, %f157, %f157;
	mul.f32 	%f159, %f158, %f268;
	fma.rn.f32 	%f160, %f156, %f159, %f154;
	add.f32 	%f267, %f267, %f160;
	mov.f32 	%f268, %f29;
$L__BB42_10:
	mov.b32 	%r84, %f266;
	shfl.sync.down.b32	%r12|%p15, %r84, 2, 31, -1;
	mov.b32 	%r85, %f267;
	shfl.sync.down.b32	%r13|%p16, %r85, 2, 31, -1;
	mov.b32 	%r86, %f268;
	shfl.sync.down.b32	%r87|%p17, %r86, 2, 31, -1;
	mov.b32 	%f35, %r87;
	setp.eq.f32 	%p18, %f35, 0f00000000;
	@%p18 bra 	$L__BB42_12;
	mov.b32 	%f161, %r13;
	mov.b32 	%f162, %r12;
	add.f32 	%f36, %f268, %f35;
	div.approx.f32 	%f163, %f35, %f36;
	sub.f32 	%f164, %f162, %f266;
	fma.rn.f32 	%f266, %f163, %f164, %f266;
	mul.f32 	%f165, %f164, %f164;
	mul.f32 	%f166, %f165, %f268;
	fma.rn.f32 	%f167, %f163, %f166, %f161;
	add.f32 	%f267, %f267, %f167;
	mov.f32 	%f268, %f36;
$L__BB42_12:
	mov.b32 	%r88, %f266;
	shfl.sync.down.b32	%r14|%p19, %r88, 1, 31, -1;
	mov.b32 	%r89, %f267;
	shfl.sync.down.b32	%r15|%p20, %r89, 1, 31, -1;
	mov.b32 	%r90, %f268;
	shfl.sync.down.b32	%r91|%p21, %r90, 1, 31, -1;
	mov.b32 	%f42, %r91;
	setp.eq.f32 	%p22, %f42, 0f00000000;
	@%p22 bra 	$L__BB42_14;
	mov.b32 	%f168, %r15;
	mov.b32 	%f169, %r14;
	add.f32 	%f43, %f268, %f42;
	div.approx.f32 	%f170, %f42, %f43;
	sub.f32 	%f171, %f169, %f266;
	fma.rn.f32 	%f266, %f170, %f171, %f266;
	mul.f32 	%f172, %f171, %f171;
	mul.f32 	%f173, %f172, %f268;
	fma.rn.f32 	%f174, %f170, %f173, %f168;
	add.f32 	%f267, %f267, %f174;
	mov.f32 	%f268, %f43;
$L__BB42_14:
	mov.b32 	%r92, %f266;
	shfl.sync.idx.b32	%r16|%p23, %r92, 0, 31, -1;
	mov.b32 	%r93, %f267;
	shfl.sync.idx.b32	%r94|%p24, %r93, 0, 31, -1;
	mov.b32 	%r95, %f268;
	shfl.sync.idx.b32	%r96|%p25, %r95, 0, 31, -1;
	mov.b32 	%f175, %r94;
	mov.b32 	%f176, %r96;
	div.approx.f32 	%f177, %f175, %f176;
	max.f32 	%f178, %f177, 0f00000000;
	add.f32 	%f179, %f178, %f1;
	abs.f32 	%f49, %f179;
	setp.lt.f32 	%p26, %f49, 0f00800000;
	mul.f32 	%f180, %f179, 0f4B800000;
	selp.f32 	%f50, %f180, %f179, %p26;
	mov.b32 	%r17, %f50;
	add.s32 	%r97, %r17, -8388608;
	setp.gt.u32 	%p27, %r97, 2130706431;
	@%p27 bra 	$L__BB42_16;
	and.b32  	%r98, %r17, 16777215;
	or.b32  	%r99, %r98, 1056964608;
	mov.b32 	%f181, %r99;
	sub.s32 	%r100, %r99, %r17;
	add.s32 	%r101, %r100, 201326592;
	selp.b32 	%r102, %r101, %r100, %p26;
	rsqrt.approx.ftz.f32 	%f182, %f181;
	mul.f32 	%f183, %f182, %f182;
	neg.f32 	%f184, %f183;
	fma.rn.f32 	%f185, %f182, %f182, %f184;
	neg.f32 	%f186, %f181;
	fma.rn.f32 	%f187, %f183, %f186, 0f3F800000;
	fma.rn.f32 	%f188, %f185, %f186, %f187;
	fma.rn.f32 	%f189, %f188, 0f3EC00000, 0f3F000000;
	mul.f32 	%f190, %f182, %f188;
	fma.rn.f32 	%f191, %f189, %f190, %f182;
	shr.s32 	%r103, %r102, 1;
	mov.b32 	%r104, %f191;
	add.s32 	%r105, %r103, %r104;
	mov.b32 	%f278, %r105;
	bra.uni 	$L__BB42_17;
$L__BB42_16:
	rsqrt.approx.ftz.f32 	%f278, %f50;
$L__BB42_17:
	setp.ne.s32 	%p29, %r3, 0;
	shl.b64 	%rd52, %rd14, 2;
	add.s64 	%rd16, %rd12, %rd52;
	add.s64 	%rd17, %rd13, %rd52;
	@%p29 bra 	$L__BB42_19;
	st.global.u32 	[%rd16], %r16;
	st.global.f32 	[%rd17], %f278;
$L__BB42_19:
	mov.b32 	%f197, %r16;
	sub.f32 	%f198, %f94, %f197;
	mul.f32 	%f192, %f278, %f198;
	sub.f32 	%f199, %f95, %f197;
	mul.f32 	%f193, %f278, %f199;
	sub.f32 	%f200, %f96, %f197;
	mul.f32 	%f194, %f278, %f200;
	sub.f32 	%f201, %f97, %f197;
	mul.f32 	%f195, %f278, %f201;
	mad.lo.s64 	%rd53, %rd4, %rd14, %rd8;
	ld.global.v2.u32 	{%r109, %r116}, [%rd10];
	ld.global.v2.u32 	{%r112, %r119}, [%rd11];
	// begin inline asm
	{ cvt.rn.f16x2.f32 %r106, %f193, %f192; }

	// end inline asm
	// begin inline asm
	{mul.f16x2 %r107,%r106,%r109;
}
	// end inline asm
	// begin inline asm
	{add.f16x2 %r110,%r107,%r112;
}
	// end inline asm
	// begin inline asm
	{ cvt.rn.f16x2.f32 %r113, %f195, %f194; }

	// end inline asm
	// begin inline asm
	{mul.f16x2 %r114,%r113,%r116;
}
	// end inline asm
	// begin inline asm
	{add.f16x2 %r117,%r114,%r119;
}
	// end inline asm
	shr.s64 	%rd54, %rd53, 63;
	shr.u64 	%rd55, %rd54, 62;
	add.s64 	%rd56, %rd53, %rd55;
	shl.b64 	%rd57, %rd56, 1;
	and.b64  	%rd58, %rd57, -8;
	add.s64 	%rd59, %rd3, %rd58;
	st.global.v2.u32 	[%rd59], {%r110, %r117};
	mov.b32 	%r120, %f282;
	shfl.sync.down.b32	%r18|%p30, %r120, 16, 31, -1;
	mov.b32 	%r121, %f283;
	shfl.sync.down.b32	%r19|%p31, %r121, 16, 31, -1;
	mov.b32 	%r122, 1082130432;
	shfl.sync.down.b32	%r123|%p32, %r122, 16, 31, -1;
	mov.b32 	%f54, %r123;
	setp.eq.f32 	%p33, %f54, 0f00000000;
	mov.f32 	%f284, 0f40800000;
	@%p33 bra 	$L__BB42_21;
	mov.b32 	%f202, %r19;
	mov.b32 	%f203, %r18;
	add.f32 	%f284, %f54, 0f40800000;
	div.approx.f32 	%f204, %f54, %f284;
	sub.f32 	%f205, %f203, %f282;
	fma.rn.f32 	%f282, %f204, %f205, %f282;
	mul.f32 	%f206, %f205, %f205;
	mul.f32 	%f207, %f206, 0f40800000;
	fma.rn.f32 	%f208, %f204, %f207, %f202;
	add.f32 	%f283, %f283, %f208;
$L__BB42_21:
	mov.b32 	%r124, %f282;
	shfl.sync.down.b32	%r20|%p34, %r124, 8, 31, -1;
	mov.b32 	%r125, %f283;
	shfl.sync.down.b32	%r21|%p35, %r125, 8, 31, -1;
	mov.b32 	%r126, %f284;
	shfl.sync.down.b32	%r127|%p36, %r126, 8, 31, -1;
	mov.b32 	%f61, %r127;
	setp.eq.f32 	%p37, %f61, 0f00000000;
	@%p37 bra 	$L__BB42_23;
	mov.b32 	%f209, %r21;
	mov.b32 	%f210, %r20;
	add.f32 	%f62, %f284, %f61;
	div.approx.f32 	%f211, %f61, %f62;
	sub.f32 	%f212, %f210, %f282;
	fma.rn.f32 	%f282, %f211, %f212, %f282;
	mul.f32 	%f213, %f212, %f212;
	mul.f32 	%f214, %f213, %f284;
	fma.rn.f32 	%f215, %f211, %f214, %f209;
	add.f32 	%f283, %f283, %f215;
	mov.f32 	%f284, %f62;
$L__BB42_23:
	mov.b32 	%r128, %f282;
	shfl.sync.down.b32	%r22|%p38, %r128, 4, 31, -1;
	mov.b32 	%r129, %f283;
	shfl.sync.down.b32	%r23|%p39, %r129, 4, 31, -1;
	mov.b32 	%r130, %f284;
	shfl.sync.down.b32	%r131|%p40, %r130, 4, 31, -1;
	mov.b32 	%f68, %r131;
	setp.eq.f32 	%p41, %f68, 0f00000000;
	@%p41 bra 	$L__BB42_25;
	mov.b32 	%f216, %r23;
	mov.b32 	%f217, %r22;
	add.f32 	%f69, %f284, %f68;
	div.approx.f32 	%f218, %f68, %f69;
	sub.f32 	%f219, %f217, %f282;
	fma.rn.f32 	%f282, %f218, %f219, %f282;
	mul.f32 	%f220, %f219, %f219;
	mul.f32 	%f221, %f220, %f284;
	fma.rn.f32 	%f222, %f218, %f221, %f216;
	add.f32 	%f283, %f283, %f222;
	mov.f32 	%f284, %f69;
$L__BB42_25:
	mov.b32 	%r132, %f282;
	shfl.sync.down.b32	%r24|%p42, %r132, 2, 31, -1;
	mov.b32 	%r133, %f283;
	shfl.sync.down.b32	%r25|%p43, %r133, 2, 31, -1;
	mov.b32 	%r134, %f284;
	shfl.sync.down.b32	%r135|%p44, %r134, 2, 31, -1;
	mov.b32 	%f75, %r135;
	setp.eq.f32 	%p45, %f75, 0f00000000;
	@%p45 bra 	$L__BB42_27;
	mov.b32 	%f223, %r25;
	mov.b32 	%f224, %r24;
	add.f32 	%f76, %f284, %f75;
	div.approx.f32 	%f225, %f75, %f76;
	sub.f32 	%f226, %f224, %f282;
	fma.rn.f32 	%f282, %f225, %f226, %f282;
	mul.f32 	%f227, %f226, %f226;
	mul.f32 	%f228, %f227, %f284;
	fma.rn.f32 	%f229, %f225, %f228, %f223;
	add.f32 	%f283, %f283, %f229;
	mov.f32 	%f284, %f76;
$L__BB42_27:
	mov.b32 	%r136, %f282;
	shfl.sync.down.b32	%r26|%p46, %r136, 1, 31, -1;
	mov.b32 	%r137, %f283;
	shfl.sync.down.b32	%r27|%p47, %r137, 1, 31, -1;
	mov.b32 	%r138, %f284;
	shfl.sync.down.b32	%r139|%p48, %r138, 1, 31, -1;
	mov.b32 	%f82, %r139;
	setp.eq.f32 	%p49, %f82, 0f00000000;
	@%p49 bra 	$L__BB42_29;
	mov.b32 	%f230, %r27;
	mov.b32 	%f231, %r26;
	add.f32 	%f83, %f284, %f82;
	div.approx.f32 	%f232, %f82, %f83;
	sub.f32 	%f233, %f231, %f282;
	fma.rn.f32 	%f282, %f232, %f233, %f282;
	mul.f32 	%f234, %f233, %f233;
	mul.f32 	%f235, %f234, %f284;
	fma.rn.f32 	%f236, %f232, %f235, %f230;
	add.f32 	%f283, %f283, %f236;
	mov.f32 	%f284, %f83;
$L__BB42_29:
	mov.b32 	%r140, %f282;
	shfl.sync.idx.b32	%r28|%p50, %r140, 0, 31, -1;
	mov.b32 	%r141, %f283;
	shfl.sync.idx.b32	%r142|%p51, %r141, 0, 31, -1;
	mov.b32 	%r143, %f284;
	shfl.sync.idx.b32	%r144|%p52, %r143, 0, 31, -1;
	mov.b32 	%f237, %r142;
	mov.b32 	%f238, %r144;
	div.approx.f32 	%f239, %f237, %f238;
	max.f32 	%f240, %f239, 0f00000000;
	add.f32 	%f241, %f240, %f1;
	abs.f32 	%f89, %f241;
	setp.lt.f32 	%p53, %f89, 0f00800000;
	mul.f32 	%f242, %f241, 0f4B800000;
	selp.f32 	%f90, %f242, %f241, %p53;
	mov.b32 	%r29, %f90;
	add.s32 	%r145, %r29, -8388608;
	setp.lt.u32 	%p54, %r145, 2130706432;
	@%p54 bra 	$L__BB42_31;
	rsqrt.approx.ftz.f32 	%f294, %f90;
	bra.uni 	$L__BB42_32;
$L__BB42_31:
	and.b32  	%r146, %r29, 16777215;
	or.b32  	%r147, %r146, 1056964608;
	mov.b32 	%f243, %r147;
	sub.s32 	%r148, %r147, %r29;
	add.s32 	%r149, %r148, 201326592;
	selp.b32 	%r150, %r149, %r148, %p53;
	rsqrt.approx.ftz.f32 	%f244, %f243;
	mul.f32 	%f245, %f244, %f244;
	neg.f32 	%f246, %f245;
	fma.rn.f32 	%f247, %f244, %f244, %f246;
	neg.f32 	%f248, %f243;
	fma.rn.f32 	%f249, %f245, %f248, 0f3F800000;
	fma.rn.f32 	%f250, %f247, %f248, %f249;
	fma.rn.f32 	%f251, %f250, 0f3EC00000, 0f3F000000;
	mul.f32 	%f252, %f244, %f250;
	fma.rn.f32 	%f253, %f251, %f252, %f244;
	shr.s32 	%r151, %r150, 1;
	mov.b32 	%r152, %f253;
	add.s32 	%r153, %r151, %r152;
	mov.b32 	%f294, %r153;
$L__BB42_32:
	@%p29 bra 	$L__BB42_34;
	st.global.u32 	[%rd16+4], %r28;
	st.global.f32 	[%rd17+4], %f294;
$L__BB42_34:
	mov.b32 	%f258, %r28;
	cvt.u32.u64 	%r168, %rd14;
	sub.f32 	%f259, %f98, %f258;
	mul.f32 	%f254, %f294, %f259;
	sub.f32 	%f260, %f99, %f258;
	mul.f32 	%f255, %f294, %f260;
	sub.f32 	%f261, %f100, %f258;
	mul.f32 	%f256, %f294, %f261;
	sub.f32 	%f262, %f101, %f258;
	mul.f32 	%f257, %f294, %f262;
	mad.lo.s64 	%rd60, %rd4, %rd15, %rd8;
	ld.global.v2.u32 	{%r157, %r164}, [%rd10];
	ld.global.v2.u32 	{%r160, %r167}, [%rd11];
	// begin inline asm
	{ cvt.rn.f16x2.f32 %r154, %f255, %f254; }

	// end inline asm
	// begin inline asm
	{mul.f16x2 %r155,%r154,%r157;
}
	// end inline asm
	// begin inline asm
	{add.f16x2 %r158,%r155,%r160;
}
	// end inline asm
	// begin inline asm
	{ cvt.rn.f16x2.f32 %r161, %f257, %f256; }

	// end inline asm
	// begin inline asm
	{mul.f16x2 %r162,%r161,%r164;
}
	// end inline asm
	// begin inline asm
	{add.f16x2 %r165,%r162,%r167;
}
	// end inline asm
	shr.s64 	%rd61, %rd60, 63;
	shr.u64 	%rd62, %rd61, 62;
	add.s64 	%rd63, %rd60, %rd62;
	shl.b64 	%rd64, %rd63, 1;
	and.b64  	%rd65, %rd64, -8;
	add.s64 	%rd66, %rd3, %rd65;
	st.global.v2.u32 	[%rd66], {%r158, %r165};
	add.s32 	%r169, %r168, %r4;
	setp.lt.s32 	%p57, %r169, %r31;
	@%p57 bra 	$L__BB42_4;
$L__BB42_35:
	ret;

}
	// .globl	_Z17LayerNormWarpImplI19BiasAddResidualLoadI6__halffE11AffineStoreIfS1_EfLi4ELi4ELi0ELi32ELi2ELb1EEvT_T0_iidPT1_S8_
.visible .entry _Z17LayerNormWarpImplI19BiasAddResidualLoadI6__halffE11AffineStoreIfS1_EfLi4ELi4ELi0ELi32ELi2ELb1EEvT_T0_iidPT1_S8_(
	.param .align 8 .b8 _Z17LayerNormWarpImplI19BiasAddResidualLoadI6__halffE11AffineStoreIfS1_EfLi4ELi4ELi0ELi32ELi2ELb1EEvT_T0_iidPT1_S8__param_0[32],
	.param .align 8 .b8 _Z17LayerNormWarpImplI19BiasAddResidualLoadI6__halffE11AffineStoreIfS1_EfLi4ELi4ELi0ELi32ELi2ELb1EEvT_T0_iidPT1_S8__param_1[32],
	.param .u32 _Z17LayerNormWarpImplI19BiasAddResidualLoadI6__halffE11AffineStoreIfS1_EfLi4ELi4ELi0ELi32ELi2ELb1EEvT_T0_iidPT1_S8__param_2,
	.param .u32 _Z17LayerNormWarpImplI19BiasAddResidualLoadI6__halffE11AffineStoreIfS1_EfLi4ELi4ELi0ELi32ELi2ELb1EEvT_T0_iidPT1_S8__param_3,
	.param .f64 _Z17LayerNormWarpImplI19BiasAddResidualLoadI6__halffE11AffineStoreIfS1_EfLi4ELi4ELi0ELi32ELi2ELb1EEvT_T0_iidPT1_S8__param_4,
	.param .u64 .ptr .align 1 _Z17LayerNormWarpImplI19BiasAddResidualLoadI6__halffE11AffineStoreIfS1_EfLi4ELi4ELi0ELi32ELi2ELb1EEvT_T0_iidPT1_S8__param_5,
	.param .u64 .ptr .align 1 _Z17LayerNormWarpImplI19BiasAddResidualLoadI6__halffE11AffineStoreIfS1_EfLi4ELi4ELi0ELi32ELi2ELb1EEvT_T0_iidPT1_S8__param_6
)
.maxntid 256
{
	.reg .pred 	%p<62>;
	.reg .b32 	%r<174>;
	.reg .b32 	%f<336>;
	.reg .b64 	%rd<75>;
	.reg .b64 	%fd<2>;

	ld.param.u64 	%rd18, [_Z17LayerNormWarpImplI19BiasAddResidualLoadI6__halffE11AffineStoreIfS1_EfLi4ELi4ELi0ELi32ELi2ELb1EEvT_T0_iidPT1_S8__param_1+24];
	ld.param.u64 	%rd17, [_Z17LayerNormWarpImplI19BiasAddResidualLoadI6__halffE11AffineStoreIfS1_EfLi4ELi4ELi0ELi32ELi2ELb1EEvT_T0_iidPT1_S8__param_1+16];
	ld.param.u64 	%rd16, [_Z17LayerNormWarpImplI19BiasAddResidualLoadI6__halffE11AffineStoreIfS1_EfLi4ELi4ELi0ELi32ELi2ELb1EEvT_T0_iidPT1_S8__param_1+8];
	ld.param.u64 	%rd15, [_Z17LayerNormWarpImplI19BiasAddResidualLoadI6__halffE11AffineStoreIfS1_EfLi4ELi4ELi0ELi32ELi2ELb1EEvT_T0_iidPT1_S8__param_1];
	ld.param.u64 	%rd14, [_Z17LayerNormWarpImplI19BiasAddResidualLoadI6__halffE11AffineStoreIfS1_EfLi4ELi4ELi0ELi32ELi2ELb1EEvT_T0_iidPT1_S8__param_0+24];
	ld.param.u64 	%rd13, [_Z17LayerNormWarpImplI19BiasAddResidualLoadI6__halffE11AffineStoreIfS1_EfLi4ELi4ELi0ELi32ELi2ELb1EEvT_T0_iidPT1_S8__param_0+16];
	ld.param.u64 	%rd12, [_Z17LayerNormWarpImplI19BiasAddResidualLoadI6__halffE11AffineStoreIfS1_EfLi4ELi4ELi0ELi32ELi2ELb1EEvT_T0_iidPT1_S8__param_0+8];
	ld.param.u64 	%rd11, [_Z17LayerNormWarpImplI19BiasAddResidualLoadI6__halffE11AffineStoreIfS1_EfLi4ELi4ELi0ELi32ELi2ELb1EEvT_T0_iidPT1_S8__param_0];
	ld.param.u32 	%r31, [_Z17LayerNormWarpImplI19BiasAddResidualLoadI6__halffE11AffineStoreIfS1_EfLi4ELi4ELi0ELi32ELi2ELb1EEvT_T0_iidPT1_S8__param_2];
	ld.param.u32 	%r32, [_Z17LayerNormWarpImplI19BiasAddResidualLoadI6__halffE11AffineStoreIfS1_EfLi4ELi4ELi0ELi32ELi2ELb1EEvT_T0_iidPT1_S8__param_3];
	ld.param.f64 	%fd1, [_Z17LayerNormWarpImplI19BiasAddResidualLoadI6__halffE11AffineStoreIfS1_EfLi4ELi4ELi0ELi32ELi2ELb1EEvT_T0_iidPT1_S8__param_4];
	ld.param.u64 	%rd19, [_Z17LayerNormWarpImplI19BiasAddResidualLoadI6__halffE11AffineStoreIfS1_EfLi4ELi4ELi0ELi32ELi2ELb1EEvT_T0_iidPT1_S8__param_5];
	ld.param.u64 	%rd20, [_Z17LayerNormWarpImplI19BiasAddResidualLoadI6__halffE11AffineStoreIfS1_EfLi4ELi4ELi0ELi32ELi2ELb1EEvT_T0_iidPT1_S8__param_6];
	cvta.to.global.u64 	%rd1, %rd20;
	cvta.to.global.u64 	%rd2, %rd19;
	cvta.to.global.u64 	%rd3, %rd11;
	setp.lt.s32 	%p1, %r32, 129;
	@%p1 bra 	$L__BB43_2;
	mov.u64 	%rd21, $str;
	cvta.global.u64 	%rd22, %rd21;
	mov.u64 	%rd23, $str$1;
	cvta.global.u64 	%rd24, %rd23;
	mov.u64 	%rd25, __unnamed_44;
	cvta.global.u64 	%rd26, %rd25;
	{ // callseq 43, 0
	.param .b64 param0;
	st.param.b64 	[param0], %rd22;
	.param .b64 param1;
	st.param.b64 	[param1], %rd24;
	.param .b32 param2;
	st.param.b32 	[param2], 462;
	.param .b64 param3;
	st.param.b64 	[param3], %rd26;
	.param .b64 param4;
	st.param.b64 	[param4], 1;
	call.uni 
	__assertfail, 
	(
	param0, 
	param1, 
	param2, 
	param3, 
	param4
	);
	} // callseq 43
$L__BB43_2:
	mov.u32 	%r33, %ctaid.x;
	mov.u32 	%r1, %ntid.y;
	mov.u32 	%r34, %tid.y;
	mad.lo.s32 	%r35, %r33, %r1, %r34;
	shl.b32 	%r173, %r35, 1;
	setp.ge.s32 	%p2, %r173, %r31;
	@%p2 bra 	$L__BB43_43;
	mov.u32 	%r3, %tid.x;
	shl.b32 	%r36, %r3, 2;
	cvt.u64.u32 	%rd7, %r36;
	cvta.to.global.u64 	%rd27, %rd12;
	mul.wide.u32 	%rd28, %r36, 2;
	add.s64 	%rd8, %rd27, %rd28;
	cvt.rn.f32.f64 	%f1, %fd1;
	cvta.to.global.u64 	%rd29, %rd17;
	add.s64 	%rd9, %rd29, %rd28;
	cvta.to.global.u64 	%rd30, %rd18;
	add.s64 	%rd10, %rd30, %rd28;
	mov.u32 	%r37, %nctaid.x;
	mul.lo.s32 	%r38, %r1, %r37;
	shl.b32 	%r4, %r38, 1;
$L__BB43_4:
	cvt.u32.u64 	%r39, %rd7;
	setp.ge.s32 	%p3, %r39, %r32;
	mov.f32 	%f290, 0f00000000;
	mov.f32 	%f291, %f290;
	mov.f32 	%f292, %f290;
	mov.f32 	%f293, %f290;
	mov.f32 	%f304, %f290;
	mov.f32 	%f305, %f290;
	mov.f32 	%f306, %f290;
	@%p3 bra 	$L__BB43_6;
	cvt.s64.s32 	%rd31, %r173;
	mad.lo.s64 	%rd32, %rd14, %rd31, %rd7;
	shr.s64 	%rd33, %rd32, 63;
	shr.u64 	%rd34, %rd33, 62;
	add.s64 	%rd35, %rd32, %rd34;
	shl.b64 	%rd36, %rd35, 1;
	and.b64  	%rd37, %rd36, -8;
	add.s64 	%rd38, %rd3, %rd37;
	ld.global.v2.u32 	{%r41, %r47}, [%rd38];
	ld.global.v2.u32 	{%r45, %r51}, [%rd8];
	cvta.to.global.u64 	%rd39, %rd13;
	add.s64 	%rd40, %rd39, %rd37;
	ld.global.v2.u32 	{%r42, %r48}, [%rd40];
	// begin inline asm
	{add.f16x2 %r40,%r41,%r42;
}
	// end inline asm
	// begin inline asm
	{add.f16x2 %r43,%r40,%r45;
}
	// end inline asm
	// begin inline asm
	{add.f16x2 %r46,%r47,%r48;
}
	// end inline asm
	// begin inline asm
	{add.f16x2 %r49,%r46,%r51;
}
	// end inline asm
	// begin inline asm
	{.reg .f16 low,high;
  mov.b32 {low,high},%r43;
  cvt.f32.f16 %f293, low;}

	// end inline asm
	// begin inline asm
	{.reg .f16 low,high;
  mov.b32 {low,high},%r43;
  cvt.f32.f16 %f292, high;}

	// end inline asm
	// begin inline asm
	{.reg .f16 low,high;
  mov.b32 {low,high},%r49;
  cvt.f32.f16 %f291, low;}

	// end inline asm
	// begin inline asm
	{.reg .f16 low,high;
  mov.b32 {low,high},%r49;
  cvt.f32.f16 %f290, high;}

	// end inline asm
	mov.f32 	%f122, 0f3F800000;
	div.approx.f32 	%f123, %f293, %f122;
	add.f32 	%f124, %f123, 0f00000000;
	sub.f32 	%f125, %f293, %f124;
	fma.rn.f32 	%f126, %f293, %f125, 0f00000000;
	sub.f32 	%f127, %f292, %f124;
	mov.f32 	%f128, 0f40000000;
	div.approx.f32 	%f129, %f127, %f128;
	add.f32 	%f130, %f124, %f129;
	sub.f32 	%f131, %f292, %f130;
	fma.rn.f32 	%f132, %f127, %f131, %f126;
	sub.f32 	%f133, %f291, %f130;
	mov.f32 	%f134, 0f40400000;
	div.approx.f32 	%f135, %f133, %f134;
	add.f32 	%f136, %f130, %f135;
	sub.f32 	%f137, %f291, %f136;
	fma.rn.f32 	%f138, %f133, %f137, %f132;
	sub.f32 	%f139, %f290, %f136;
	mov.f32 	%f306, 0f40800000;
	div.approx.f32 	%f140, %f139, %f306;
	add.f32 	%f304, %f136, %f140;
	sub.f32 	%f141, %f290, %f304;
	fma.rn.f32 	%f305, %f139, %f141, %f138;
$L__BB43_6:
	mov.f32 	%f297, 0f00000000;
	mov.f32 	%f298, %f297;
	mov.f32 	%f299, %f297;
	mov.f32 	%f300, %f297;
	mov.f32 	%f320, %f297;
	mov.f32 	%f321, %f297;
	mov.f32 	%f322, %f297;
	@%p3 bra 	$L__BB43_8;
	add.s32 	%r73, %r173, 1;
	cvt.s64.s32 	%rd41, %r73;
	mad.lo.s64 	%rd42, %rd14, %rd41, %rd7;
	shr.s64 	%rd43, %rd42, 63;
	shr.u64 	%rd44, %rd43, 62;
	add.s64 	%rd45, %rd42, %rd44;
	shl.b64 	%rd46, %rd45, 1;
	and.b64  	%rd47, %rd46, -8;
	add.s64 	%rd48, %rd3, %rd47;
	ld.global.v2.u32 	{%r58, %r64}, [%rd48];
	ld.global.v2.u32 	{%r62, %r68}, [%rd8];
	cvta.to.global.u64 	%rd49, %rd13;
	add.s64 	%rd50, %rd49, %rd47;
	ld.global.v2.u32 	{%r59, %r65}, [%rd50];
	// begin inline asm
	{add.f16x2 %r57,%r58,%r59;
}
	// end inline asm
	// begin inline asm
	{add.f16x2 %r60,%r57,%r62;
}
	// end inline asm
	// begin inline asm
	{add.f16x2 %r63,%r64,%r65;
}
	// end inline asm
	// begin inline asm
	{add.f16x2 %r66,%r63,%r68;
}
	// end inline asm
	// begin inline asm
	{.reg .f16 low,high;
  mov.b32 {low,high},%r60;
  cvt.f32.f16 %f300, low;}

	// end inline asm
	// begin inline asm
	{.reg .f16 low,high;
  mov.b32 {low,high},%r60;
  cvt.f32.f16 %f299, high;}

	// end inline asm
	// begin inline asm
	{.reg .f16 low,high;
  mov.b32 {low,high},%r66;
  cvt.f32.f16 %f298, low;}

	// end inline asm
	// begin inline asm
	{.reg .f16 low,high;
  mov.b32 {low,high},%r66;
  cvt.f32.f16 %f297, high;}

	// end inline asm
	mov.f32 	%f148, 0f3F800000;
	div.approx.f32 	%f149, %f300, %f148;
	add.f32 	%f150, %f149, 0f00000000;
	sub.f32 	%f151, %f300, %f150;
	fma.rn.f32 	%f152, %f300, %f151, 0f00000000;
	sub.f32 	%f153, %f299, %f150;
	mov.f32 	%f154, 0f40000000;
	div.approx.f32 	%f155, %f153, %f154;
	add.f32 	%f156, %f150, %f155;
	sub.f32 	%f157, %f299, %f156;
	fma.rn.f32 	%f158, %f153, %f157, %f152;
	sub.f32 	%f159, %f298, %f156;
	mov.f32 	%f160, 0f40400000;
	div.approx.f32 	%f161, %f159, %f160;
	add.f32 	%f162, %f156, %f161;
	sub.f32 	%f163, %f298, %f162;
	fma.rn.f32 	%f164, %f159, %f163, %f158;
	sub.f32 	%f165, %f297, %f162;
	mov.f32 	%f322, 0f40800000;
	div.approx.f32 	%f166, %f165, %f322;
	add.f32 	%f320, %f162, %f166;
	sub.f32 	%f167, %f297, %f320;
	fma.rn.f32 	%f321, %f165, %f167, %f164;
$L__BB43_8:
	mov.b32 	%r74, %f304;
	shfl.sync.down.b32	%r6|%p5, %r74, 16, 31, -1;
	mov.b32 	%r75, %f305;
	shfl.sync.down.b32	%r7|%p6, %r75, 16, 31, -1;
	mov.b32 	%r76, %f306;
	shfl.sync.down.b32	%r77|%p7, %r76, 16, 31, -1;
	mov.b32 	%f28, %r77;
	setp.eq.f32 	%p8, %f28, 0f00000000;
	@%p8 bra 	$L__BB43_10;
	mov.b32 	%f168, %r7;
	mov.b32 	%f169, %r6;
	add.f32 	%f29, %f306, %f28;
	div.approx.f32 	%f170, %f28, %f29;
	sub.f32 	%f171, %f169, %f304;
	fma.rn.f32 	%f304, %f170, %f171, %f304;
	mul.f32 	%f172, %f171, %f171;
	mul.f32 	%f173, %f172, %f306;
	fma.rn.f32 	%f174, %f170, %f173, %f168;
	add.f32 	%f305, %f305, %f174;
	mov.f32 	%f306, %f29;
$L__BB43_10:
	mov.b32 	%r78, %f304;
	shfl.sync.down.b32	%r8|%p9, %r78, 8, 31, -1;
	mov.b32 	%r79, %f305;
	shfl.sync.down.b32	%r9|%p10, %r79, 8, 31, -1;
	mov.b32 	%r80, %f306;
	shfl.sync.down.b32	%r81|%p11, %r80, 8, 31, -1;
	mov.b32 	%f35, %r81;
	setp.eq.f32 	%p12, %f35, 0f00000000;
	@%p12 bra 	$L__BB43_12;
	mov.b32 	%f175, %r9;
	mov.b32 	%f176, %r8;
	add.f32 	%f36, %f306, %f35;
	div.approx.f32 	%f177, %f35, %f36;
	sub.f32 	%f178, %f176, %f304;
	fma.rn.f32 	%f304, %f177, %f178, %f304;
	mul.f32 	%f179, %f178, %f178;
	mul.f32 	%f180, %f179, %f306;
	fma.rn.f32 	%f181, %f177, %f180, %f175;
	add.f32 	%f305, %f305, %f181;
	mov.f32 	%f306, %f36;
$L__BB43_12:
	mov.b32 	%r82, %f304;
	shfl.sync.down.b32	%r10|%p13, %r82, 4, 31, -1;
	mov.b32 	%r83, %f305;
	shfl.sync.down.b32	%r11|%p14, %r83, 4, 31, -1;
	mov.b32 	%r84, %f306;
	shfl.sync.down.b32	%r85|%p15, %r84, 4, 31, -1;
	mov.b32 	%f42, %r85;
	setp.eq.f32 	%p16, %f42, 0f00000000;
	@%p16 bra 	$L__BB43_14;
	mov.b32 	%f182, %r11;
	mov.b32 	%f183, %r10;
	add.f32 	%f43, %f306, %f42;
	div.approx.f32 	%f184, %f42, %f43;
	sub.f32 	%f185, %f183, %f304;
	fma.rn.f32 	%f304, %f184, %f185, %f304;
	mul.f32 	%f186, %f185, %f185;
	mul.f32 	%f187, %f186, %f306;
	fma.rn.f32 	%f188, %f184, %f187, %f182;
	add.f32 	%f305, %f305, %f188;
	mov.f32 	%f306, %f43;
$L__BB43_14:
	mov.b32 	%r86, %f304;
	shfl.sync.down.b32	%r12|%p17, %r86, 2, 31, -1;
	mov.b32 	%r87, %f305;
	shfl.sync.down.b32	%r13|%p18, %r87, 2, 31, -1;
	mov.b32 	%r88, %f306;
	shfl.sync.down.b32	%r89|%p19, %r88, 2, 31, -1;
	mov.b32 	%f49, %r89;
	setp.eq.f32 	%p20, %f49, 0f00000000;
	@%p20 bra 	$L__BB43_16;
	mov.b32 	%f189, %r13;
	mov.b32 	%f190, %r12;
	add.f32 	%f50, %f306, %f49;
	div.approx.f32 	%f191, %f49, %f50;
	sub.f32 	%f192, %f190, %f304;
	fma.rn.f32 	%f304, %f191, %f192, %f304;
	mul.f32 	%f193, %f192, %f192;
	mul.f32 	%f194, %f193, %f306;
	fma.rn.f32 	%f195, %f191, %f194, %f189;
	add.f32 	%f305, %f305, %f195;
	mov.f32 	%f306, %f50;
$L__BB43_16:
	mov.b32 	%r90, %f304;
	shfl.sync.down.b32	%r14|%p21, %r90, 1, 31, -1;
	mov.b32 	%r91, %f305;
	shfl.sync.down.b32	%r15|%p22, %r91, 1, 31, -1;
	mov.b32 	%r92, %f306;
	shfl.sync.down.b32	%r93|%p23, %r92, 1, 31, -1;
	mov.b32 	%f56, %r93;
	setp.eq.f32 	%p24, %f56, 0f00000000;
	@%p24 bra 	$L__BB43_18;
	mov.b32 	%f196, %r15;
	mov.b32 	%f197, %r14;
	add.f32 	%f57, %f306, %f56;
	div.approx.f32 	%f198, %f56, %f57;
	sub.f32 	%f199, %f197, %f304;
	fma.rn.f32 	%f304, %f198, %f199, %f304;
	mul.f32 	%f200, %f199, %f199;
	mul.f32 	%f201, %f200, %f306;
	fma.rn.f32 	%f202, %f198, %f201, %f196;
	add.f32 	%f305, %f305, %f202;
	mov.f32 	%f306, %f57;
$L__BB43_18:
	mov.b32 	%r94, %f304;
	shfl.sync.idx.b32	%r16|%p25, %r94, 0, 31, -1;
	mov.b32 	%r95, %f305;
	shfl.sync.idx.b32	%r96|%p26, %r95, 0, 31, -1;
	mov.b32 	%r97, %f306;
	shfl.sync.idx.b32	%r98|%p27, %r97, 0, 31, -1;
	mov.b32 	%f203, %r96;
	mov.b32 	%f204, %r98;
	div.approx.f32 	%f205, %f203, %f204;
	max.f32 	%f206, %f205, 0f00000000;
	add.f32 	%f207, %f206, %f1;
	abs.f32 	%f63, %f207;
	setp.lt.f32 	%p28, %f63, 0f00800000;
	mul.f32 	%f208, %f207, 0f4B800000;
	selp.f32 	%f64, %f208, %f207, %p28;
	mov.b32 	%r17, %f64;
	add.s32 	%r99, %r17, -8388608;
	setp.gt.u32 	%p29, %r99, 2130706431;
	@%p29 bra 	$L__BB43_20;
	and.b32  	%r100, %r17, 16777215;
	or.b32  	%r101, %r100, 1056964608;
	mov.b32 	%f209, %r101;
	sub.s32 	%r102, %r101, %r17;
	add.s32 	%r103, %r102, 201326592;
	selp.b32 	%r104, %r103, %r102, %p28;
	rsqrt.approx.ftz.f32 	%f210, %f209;
	mul.f32 	%f211, %f210, %f210;
	neg.f32 	%f212, %f211;
	fma.rn.f32 	%f213, %f210, %f210, %f212;
	neg.f32 	%f214, %f209;
	fma.rn.f32 	%f215, %f211, %f214, 0f3F800000;
	fma.rn.f32 	%f216, %f213, %f214, %f215;
	fma.rn.f32 	%f217, %f216, 0f3EC00000, 0f3F000000;
	mul.f32 	%f218, %f210, %f216;
	fma.rn.f32 	%f219, %f217, %f218, %f210;
	shr.s32 	%r105, %r104, 1;
	mov.b32 	%r106, %f219;
	add.s32 	%r107, %r105, %r106;
	mov.b32 	%f319, %r107;
	bra.uni 	$L__BB43_21;
$L__BB43_20:
	rsqrt.approx.ftz.f32 	%f319, %f64;
$L__BB43_21:
	setp.ne.s32 	%p31, %r3, 0;
	@%p31 bra 	$L__BB43_23;
	mul.wide.s32 	%rd51, %r173, 4;
	add.s64 	%rd52, %rd2, %rd51;
	st.global.u32 	[%rd52], %r16;
	add.s64 	%rd53, %rd1, %rd51;
	st.global.f32 	[%rd53], %f319;
$L__BB43_23:
	mov.b32 	%f220, %r16;
	cvt.u32.u64 	%r108, %rd7;
	setp.ge.s32 	%p32, %r108, %r32;
	sub.f32 	%f221, %f293, %f220;
	mul.f32 	%f68, %f319, %f221;
	sub.f32 	%f222, %f292, %f220;
	mul.f32 	%f69, %f319, %f222;
	sub.f32 	%f223, %f291, %f220;
	mul.f32 	%f70, %f319, %f223;
	sub.f32 	%f224, %f290, %f220;
	mul.f32 	%f71, %f319, %f224;
	@%p32 bra 	$L__BB43_25;
	cvt.s64.s32 	%rd54, %r173;
	mad.lo.s64 	%rd55, %rd16, %rd54, %rd7;
	ld.global.v2.u32 	{%r112, %r119}, [%rd9];
	ld.global.v2.u32 	{%r115, %r122}, [%rd10];
	// begin inline asm
	{ cvt.rn.f16x2.f32 %r109, %f69, %f68; }

	// end inline asm
	// begin inline asm
	{mul.f16x2 %r110,%r109,%r112;
}
	// end inline asm
	// begin inline asm
	{add.f16x2 %r113,%r110,%r115;
}
	// end inline asm
	// begin inline asm
	{ cvt.rn.f16x2.f32 %r116, %f71, %f70; }

	// end inline asm
	// begin inline asm
	{mul.f16x2 %r117,%r116,%r119;
}
	// end inline asm
	// begin inline asm
	{add.f16x2 %r120,%r117,%r122;
}
	// end inline asm
	shr.s64 	%rd56, %rd55, 63;
	shr.u64 	%rd57, %rd56, 62;
	add.s64 	%rd58, %rd55, %rd57;
	cvta.to.global.u64 	%rd59, %rd15;
	shl.b64 	%rd60, %rd58, 1;
	and.b64  	%rd61, %rd60, -8;
	add.s64 	%rd62, %rd59, %rd61;
	st.global.v2.u32 	[%rd62], {%r113, %r120};
$L__BB43_25:
	mov.b32 	%r123, %f320;
	shfl.sync.down.b32	%r18|%p33, %r123, 16, 31, -1;
	mov.b32 	%r124, %f321;
	shfl.sync.down.b32	%r19|%p34, %r124, 16, 31, -1;
	mov.b32 	%r125, %f322;
	shfl.sync.down.b32	%r126|%p35, %r125, 16, 31, -1;
	mov.b32 	%f72, %r126;
	setp.eq.f32 	%p36, %f72, 0f00000000;
	@%p36 bra 	$L__BB43_27;
	mov.b32 	%f229, %r19;
	mov.b32 	%f230, %r18;
	add.f32 	%f73, %f322, %f72;
	div.approx.f32 	%f231, %f72, %f73;
	sub.f32 	%f232, %f230, %f320;
	fma.rn.f32 	%f320, %f231, %f232, %f320;
	mul.f32 	%f233, %f232, %f232;
	mul.f32 	%f234, %f233, %f322;
	fma.rn.f32 	%f235, %f231, %f234, %f229;
	add.f32 	%f321, %f321, %f235;
	mov.f32 	%f322, %f73;
$L__BB43_27:
	mov.b32 	%r127, %f320;
	shfl.sync.down.b32	%r20|%p37, %r127, 8, 31, -1;
	mov.b32 	%r128, %f321;
	shfl.sync.down.b32	%r21|%p38, %r128, 8, 31, -1;
	mov.b32 	%r129, %f322;
	shfl.sync.down.b32	%r130|%p39, %r129, 8, 31, -1;
	mov.b32 	%f79, %r130;
	setp.eq.f32 	%p40, %f79, 0f00000000;
	@%p40 bra 	$L__BB43_29;
	mov.b32 	%f236, %r21;
	mov.b32 	%f237, %r20;
	add.f32 	%f80, %f322, %f79;
	div.approx.f32 	%f238, %f79, %f80;
	sub.f32 	%f239, %f237, %f320;
	fma.rn.f32 	%f320, %f238, %f239, %f320;
	mul.f32 	%f240, %f239, %f239;
	mul.f32 	%f241, %f240, %f322;
	fma.rn.f32 	%f242, %f238, %f241, %f236;
	add.f32 	%f321, %f321, %f242;
	mov.f32 	%f322, %f80;
$L__BB43_29:
	mov.b32 	%r131, %f320;
	shfl.sync.down.b32	%r22|%p41, %r131, 4, 31, -1;
	mov.b32 	%r132, %f321;
	shfl.sync.down.b32	%r23|%p42, %r132, 4, 31, -1;
	mov.b32 	%r133, %f322;
	shfl.sync.down.b32	%r134|%p43, %r133, 4, 31, -1;
	mov.b32 	%f86, %r134;
	setp.eq.f32 	%p44, %f86, 0f00000000;
	@%p44 bra 	$L__BB43_31;
	mov.b32 	%f243, %r23;
	mov.b32 	%f244, %r22;
	add.f32 	%f87, %f322, %f86;
	div.approx.f32 	%f245, %f86, %f87;
	sub.f32 	%f246, %f244, %f320;
	fma.rn.f32 	%f320, %f245, %f246, %f320;
	mul.f32 	%f247, %f246, %f246;
	mul.f32 	%f248, %f247, %f322;
	fma.rn.f32 	%f249, %f245, %f248, %f243;
	add.f32 	%f321, %f321, %f249;
	mov.f32 	%f322, %f87;
$L__BB43_31:
	mov.b32 	%r135, %f320;
	shfl.sync.down.b32	%r24|%p45, %r135, 2, 31, -1;
	mov.b32 	%r136, %f321;
	shfl.sync.down.b32	%r25|%p46, %r136, 2, 31, -1;
	mov.b32 	%r137, %f322;
	shfl.sync.down.b32	%r138|%p47, %r137, 2, 31, -1;
	mov.b32 	%f93, %r138;
	setp.eq.f32 	%p48, %f93, 0f00000000;
	@%p48 bra 	$L__BB43_33;
	mov.b32 	%f250, %r25;
	mov.b32 	%f251, %r24;
	add.f32 	%f94, %f322, %f93;
	div.approx.f32 	%f252, %f93, %f94;
	sub.f32 	%f253, %f251, %f320;
	fma.rn.f32 	%f320, %f252, %f253, %f320;
	mul.f32 	%f254, %f253, %f253;
	mul.f32 	%f255, %f254, %f322;
	fma.rn.f32 	%f256, %f252, %f255, %f250;
	add.f32 	%f321, %f321, %f256;
	mov.f32 	%f322, %f94;
$L__BB43_33:
	mov.b32 	%r139, %f320;
	shfl.sync.down.b32	%r26|%p49, %r139, 1, 31, -1;
	mov.b32 	%r140, %f321;
	shfl.sync.down.b32	%r27|%p50, %r140, 1, 31, -1;
	mov.b32 	%r141, %f322;
	shfl.sync.down.b32	%r142|%p51, %r141, 1, 31, -1;
	mov.b32 	%f100, %r142;
	setp.eq.f32 	%p52, %f100, 0f00000000;
	@%p52 bra 	$L__BB43_35;
	mov.b32 	%f257, %r27;
	mov.b32 	%f258, %r26;
	add.f32 	%f101, %f322, %f100;
	div.approx.f32 	%f259, %f100, %f101;
	sub.f32 	%f260, %f258, %f320;
	fma.rn.f32 	%f320, %f259, %f260, %f320;
	mul.f32 	%f261, %f260, %f260;
	mul.f32 	%f262, %f261, %f322;
	fma.rn.f32 	%f263, %f259, %f262, %f257;
	add.f32 	%f321, %f321, %f263;
	mov.f32 	%f322, %f101;
$L__BB43_35:
	mov.b32 	%r143, %f320;
	shfl.sync.idx.b32	%r28|%p53, %r143, 0, 31, -1;
	mov.b32 	%r144, %f321;
	shfl.sync.idx.b32	%r145|%p54, %r144, 0, 31, -1;
	mov.b32 	%r146, %f322;
	shfl.sync.idx.b32	%r147|%p55, %r146, 0, 31, -1;
	mov.b32 	%f264, %r145;
	mov.b32 	%f265, %r147;
	div.approx.f32 	%f266, %f264, %f265;
	max.f32 	%f267, %f266, 0f00000000;
	add.f32 	%f268, %f267, %f1;
	abs.f32 	%f107, %f268;
	setp.lt.f32 	%p56, %f107, 0f00800000;
	mul.f32 	%f269, %f268, 0f4B800000;
	selp.f32 	%f108, %f269, %f268, %p56;
	mov.b32 	%r29, %f108;
	add.s32 	%r148, %r29, -8388608;
	setp.lt.u32 	%p57, %r148, 2130706432;
	@%p57 bra 	$L__BB43_37;
	rsqrt.approx.ftz.f32 	%f335, %f108;
	bra.uni 	$L__BB43_38;
$L__BB43_37:
	and.b32  	%r149, %r29, 16777215;
	or.b32  	%r150, %r149, 1056964608;
	mov.b32 	%f270, %r150;
	sub.s32 	%r151, %r150, %r29;
	add.s32 	%r152, %r151, 201326592;
	selp.b32 	%r153, %r152, %r151, %p56;
	rsqrt.approx.ftz.f32 	%f271, %f270;
	mul.f32 	%f272, %f271, %f271;
	neg.f32 	%f273, %f272;
	fma.rn.f32 	%f274, %f271, %f271, %f273;
	neg.f32 	%f275, %f270;
	fma.rn.f32 	%f276, %f272, %f275, 0f3F800000;
	fma.rn.f32 	%f277, %f274, %f275, %f276;
	fma.rn.f32 	%f278, %f277, 0f3EC00000, 0f3F000000;
	mul.f32 	%f279, %f271, %f277;
	fma.rn.f32 	%f280, %f278, %f279, %f271;
	shr.s32 	%r154, %r153, 1;
	mov.b32 	%r155, %f280;
	add.s32 	%r156, %r154, %r155;
	mov.b32 	%f335, %r156;
$L__BB43_38:
	@%p31 bra 	$L__BB43_40;
	mul.wide.s32 	%rd63, %r173, 4;
	add.s64 	%rd64, %rd2, %rd63;
	st.global.u32 	[%rd64+4], %r28;
	add.s64 	%rd65, %rd1, %rd63;
	st.global.f32 	[%rd65+4], %f335;
$L__BB43_40:
	mov.b32 	%f281, %r28;
	cvt.u32.u64 	%r157, %rd7;
	setp.ge.s32 	%p60, %r157, %r32;
	sub.f32 	%f282, %f300, %f281;
	mul.f32 	%f112, %f335, %f282;
	sub.f32 	%f283, %f299, %f281;
	mul.f32 	%f113, %f335, %f283;
	sub.f32 	%f284, %f298, %f281;
	mul.f32 	%f114, %f335, %f284;
	sub.f32 	%f285, %f297, %f281;
	mul.f32 	%f115, %f335, %f285;
	@%p60 bra 	$L__BB43_42;
	add.s32 	%r172, %r173, 1;
	cvt.s64.s32 	%rd66, %r172;
	mad.lo.s64 	%rd67, %rd16, %rd66, %rd7;
	ld.global.v2.u32 	{%r161, %r168}, [%rd9];
	ld.global.v2.u32 	{%r164, %r171}, [%rd10];
	// begin inline asm
	{ cvt.rn.f16x2.f32 %r158, %f113, %f112; }

	// end inline asm
	// begin inline asm
	{mul.f16x2 %r159,%r158,%r161;
}
	// end inline asm
	// begin inline asm
	{add.f16x2 %r162,%r159,%r164;
}
	// end inline asm
	// begin inline asm
	{ cvt.rn.f16x2.f32 %r165, %f115, %f114; }

	// end inline asm
	// begin inline asm
	{mul.f16x2 %r166,%r165,%r168;
}
	// end inline asm
	// begin inline asm
	{add.f16x2 %r169,%r166,%r171;
}
	// end inline asm
	shr.s64 	%rd68, %rd67, 63;
	shr.u64 	%rd69, %rd68, 62;
	add.s64 	%rd70, %rd67, %rd69;
	cvta.to.global.u64 	%rd71, %rd15;
	shl.b64 	%rd72, %rd70, 1;
	and.b64  	%rd73, %rd72, -8;
	add.s64 	%rd74, %rd71, %rd73;
	st.global.v2.u32 	[%rd74], {%r162, %r169};
$L__BB43_42:
	add.s32 	%r173, %r173, %r4;
	setp.lt.s32 	%p61, %r173, %r31;
	@%p61 bra 	$L__BB43_4;
$L__BB43_43:
	ret;

}
	// .globl	_Z17LayerNormWarpImplI19BiasAddResidualLoadI6__halffE11AffineStoreIfS1_EfLi4ELi4ELi4ELi32ELi1ELb0EEvT_T0_iidPT1_S8_
.visible .entry _Z17LayerNormWarpImplI19BiasAddResidualLoadI6__halffE11AffineStoreIfS1_EfLi4ELi4ELi4ELi32ELi1ELb0EEvT_T0_iidPT1_S8_(
	.param .align 8 .b8 _Z17LayerNormWarpImplI19BiasAddResidualLoadI6__halffE11AffineStoreIfS1_EfLi4ELi4ELi4ELi32ELi1ELb0EEvT_T0_iidPT1_S8__param_0[32],
	.param .align 8 .b8 _Z17LayerNormWarpImplI19BiasAddResidualLoadI6__halffE11AffineStoreIfS1_EfLi4ELi4ELi4ELi32ELi1ELb0EEvT_T0_iidPT1_S8__param_1[32],
	.param .u32 _Z17LayerNormWarpImplI19BiasAddResidualLoadI6__halffE11AffineStoreIfS1_EfLi4ELi4ELi4ELi32ELi1ELb0EEvT_T0_iidPT1_S8__param_2,
	.param .u32 _Z17LayerNormWarpImplI19BiasAddResidualLoadI6__halffE11AffineStoreIfS1_EfLi4ELi4ELi4ELi32ELi1ELb0EEvT_T0_iidPT1_S8__param_3,
	.param .f64 _Z17LayerNormWarpImplI19BiasAddResidualLoadI6__halffE11AffineStoreIfS1_EfLi4ELi4ELi4ELi32ELi1ELb0EEvT_T0_iidPT1_S8__param_4,
	.param .u64 .ptr .align 1 _Z17LayerNormWarpImplI19BiasAddResidualLoadI6__halffE11AffineStoreIfS1_EfLi4ELi4ELi4ELi32ELi1ELb0EEvT_T0_iidPT1_S8__param_5,
	.param .u64 .ptr .align 1 _Z17LayerNormWarpImplI19BiasAddResidualLoadI6__halffE11AffineStoreIfS1_EfLi4ELi4ELi4ELi32ELi1ELb0EEvT_T0_iidPT1_S8__param_6
)
.maxntid 256
{
	.reg .pred 	%p<31>;
	.reg .b32 	%r<91>;
	.reg .b32 	%f<150>;
	.reg .b64 	%rd<49>;
	.reg .b64 	%fd<2>;

	ld.param.u64 	%rd15, [_Z17LayerNormWarpImplI19BiasAddResidualLoadI6__halffE11AffineStoreIfS1_EfLi4ELi4ELi4ELi32ELi1ELb0EEvT_T0_iidPT1_S8__param_1+24];
	ld.param.u64 	%rd14, [_Z17LayerNormWarpImplI19BiasAddResidualLoadI6__halffE11AffineStoreIfS1_EfLi4ELi4ELi4ELi32ELi1ELb0EEvT_T0_iidPT1_S8__param_1+16];
	ld.param.u64 	%rd13, [_Z17LayerNormWarpImplI19BiasAddResidualLoadI6__halffE11AffineStoreIfS1_EfLi4ELi4ELi4ELi32ELi1ELb0EEvT_T0_iidPT1_S8__param_1+8];
	ld.param.u64 	%rd12, [_Z17LayerNormWarpImplI19BiasAddResidualLoadI6__halffE11AffineStoreIfS1_EfLi4ELi4ELi4ELi32ELi1ELb0EEvT_T0_iidPT1_S8__param_1];
	ld.param.u64 	%rd11, [_Z17LayerNormWarpImplI19BiasAddResidualLoadI6__halffE11AffineStoreIfS1_EfLi4ELi4ELi4ELi32ELi1ELb0EEvT_T0_iidPT1_S8__param_0+24];
	ld.param.u64 	%rd10, [_Z17LayerNormWarpImplI19BiasAddResidualLoadI6__halffE11AffineStoreIfS1_EfLi4ELi4ELi4ELi32ELi1ELb0EEvT_T0_iidPT1_S8__param_0+16];
	ld.param.u64 	%rd9, [_Z17LayerNormWarpImplI19BiasAddResidualLoadI6__halffE11AffineStoreIfS1_EfLi4ELi4ELi4ELi32ELi1ELb0EEvT_T0_iidPT1_S8__param_0+8];
	ld.param.u64 	%rd8, [_Z17LayerNormWarpImplI19BiasAddResidualLoadI6__halffE11AffineStoreIfS1_EfLi4ELi4ELi4ELi32ELi1ELb0EEvT_T0_iidPT1_S8__param_0];
	ld.param.u32 	%r19, [_Z17LayerNormWarpImplI19BiasAddResidualLoadI6__halffE11AffineStoreIfS1_EfLi4ELi4ELi4ELi32ELi1ELb0EEvT_T0_iidPT1_S8__param_2];
	ld.param.u32 	%r20, [_Z17LayerNormWarpImplI19BiasAddResidualLoadI6__halffE11AffineStoreIfS1_EfLi4ELi4ELi4ELi32ELi1ELb0EEvT_T0_iidPT1_S8__param_3];
	ld.param.f64 	%fd1, [_Z17LayerNormWarpImplI19BiasAddResidualLoadI6__halffE11AffineStoreIfS1_EfLi4ELi4ELi4ELi32ELi1ELb0EEvT_T0_iidPT1_S8__param_4];
	ld.param.u64 	%rd16, [_Z17LayerNormWarpImplI19BiasAddResidualLoadI6__halffE11AffineStoreIfS1_EfLi4ELi4ELi4ELi32ELi1ELb0EEvT_T0_iidPT1_S8__param_5];
	ld.param.u64 	%rd17, [_Z17LayerNormWarpImplI19BiasAddResidualLoadI6__halffE11AffineStoreIfS1_EfLi4ELi4ELi4ELi32ELi1ELb0EEvT_T0_iidPT1_S8__param_6];
	setp.lt.s32 	%p1, %r20, 129;
	@%p1 bra 	$L__BB44_2;
	mov.u64 	%rd18, $str;
	cvta.global.u64 	%rd19, %rd18;
	mov.u64 	%rd20, $str$1;
	cvta.global.u64 	%rd21, %rd20;
	mov.u64 	%rd22, __unnamed_45;
	cvta.global.u64 	%rd23, %rd22;
	{ // callseq 44, 0
	.param .b64 param0;
	st.param.b64 	[param0], %rd19;
	.param .b64 param1;
	st.param.b64 	[param1], %rd21;
	.param .b32 param2;
	st.param.b32 	[param2], 462;
	.param .b64 param3;
	st.param.b64 	[param3], %rd23;
	.param .b64 param4;
	st.param.b64 	[param4], 1;
	call.uni 
	__assertfail, 
	(
	param0, 
	param1, 
	param2, 
	param3, 
	param4
	);
	} // callseq 44
$L__BB44_2:
	mov.u32 	%r21, %ctaid.x;
	mov.u32 	%r1, %ntid.y;
	mov.u32 	%r22, %tid.y;
	mad.lo.s32 	%r90, %r21, %r1, %r22;
	setp.ge.s32 	%p2, %r90, %r19;
	@%p2 bra 	$L__BB44_20;
	mov.u32 	%r3, %tid.x;
	shl.b32 	%r23, %r3, 2;
	cvt.u64.u32 	%rd1, %r23;
	cvta.to.global.u64 	%rd24, %rd9;
	mul.wide.u32 	%rd25, %r23, 2;
	add.s64 	%rd2, %rd24, %rd25;
	cvt.rn.f32.f64 	%f1, %fd1;
	cvta.to.global.u64 	%rd26, %rd14;
	add.s64 	%rd3, %rd26, %rd25;
	cvta.to.global.u64 	%rd27, %rd15;
	add.s64 	%rd4, %rd27, %rd25;
	cvta.to.global.u64 	%rd5, %rd16;
	cvta.to.global.u64 	%rd6, %rd17;
	mov.u32 	%r24, %nctaid.x;
	mul.lo.s32 	%r4, %r24, %r1;
$L__BB44_4:
	cvt.s64.s32 	%rd7, %r90;
	mad.lo.s64 	%rd28, %rd11, %rd7, %rd1;
	shr.s64 	%rd29, %rd28, 63;
	shr.u64 	%rd30, %rd29, 62;
	add.s64 	%rd31, %rd28, %rd30;
	cvta.to.global.u64 	%rd32, %rd8;
	shl.b64 	%rd33, %rd31, 1;
	and.b64  	%rd34, %rd33, -8;
	add.s64 	%rd35, %rd32, %rd34;
	ld.global.v2.u32 	{%r26, %r32}, [%rd35];
	ld.global.v2.u32 	{%r30, %r36}, [%rd2];
	cvta.to.global.u64 	%rd36, %rd10;
	add.s64 	%rd37, %rd36, %rd34;
	ld.global.v2.u32 	{%r27, %r33}, [%rd37];
	// begin inline asm
	{add.f16x2 %r25,%r26,%r27;
}
	// end inline asm
	// begin inline asm
	{add.f16x2 %r28,%r25,%r30;
}
	// end inline asm
	// begin inline asm
	{add.f16x2 %r31,%r32,%r33;
}
	// end inline asm
	// begin inline asm
	{add.f16x2 %r34,%r31,%r36;
}
	// end inline asm
	// begin inline asm
	{.reg .f16 low,high;
  mov.b32 {low,high},%r28;
  cvt.f32.f16 %f48, low;}

	// end inline asm
	// begin inline asm
	{.reg .f16 low,high;
  mov.b32 {low,high},%r28;
  cvt.f32.f16 %f49, high;}

	// end inline asm
	// begin inline asm
	{.reg .f16 low,high;
  mov.b32 {low,high},%r34;
  cvt.f32.f16 %f50, low;}

	// end inline asm
	// begin inline asm
	{.reg .f16 low,high;
  mov.b32 {low,high},%r34;
  cvt.f32.f16 %f51, high;}

	// end inline asm
	mov.f32 	%f53, 0f3F800000;
	div.approx.f32 	%f54, %f48, %f53;
	add.f32 	%f55, %f54, 0f00000000;
	sub.f32 	%f56, %f48, %f55;
	fma.rn.f32 	%f57, %f48, %f56, 0f00000000;
	sub.f32 	%f58, %f49, %f55;
	mov.f32 	%f59, 0f40000000;
	div.approx.f32 	%f60, %f58, %f59;
	add.f32 	%f61, %f55, %f60;
	sub.f32 	%f62, %f49, %f61;
	fma.rn.f32 	%f63, %f58, %f62, %f57;
	sub.f32 	%f64, %f50, %f61;
	mov.f32 	%f65, 0f40400000;
	div.approx.f32 	%f66, %f64, %f65;
	add.f32 	%f67, %f61, %f66;
	sub.f32 	%f68, %f50, %f67;
	fma.rn.f32 	%f69, %f64, %f68, %f63;
	sub.f32 	%f70, %f51, %f67;
	mov.f32 	%f139, 0f40800000;
	div.approx.f32 	%f71, %f70, %f139;
	add.f32 	%f137, %f67, %f71;
	sub.f32 	%f72, %f51, %f137;
	fma.rn.f32 	%f138, %f70, %f72, %f69;
	mov.b32 	%r41, %f137;
	shfl.sync.down.b32	%r6|%p3, %r41, 16, 31, -1;
	mov.b32 	%r42, %f138;
	shfl.sync.down.b32	%r7|%p4, %r42, 16, 31, -1;
	mov.b32 	%r43, 1082130432;
	shfl.sync.down.b32	%r44|%p5, %r43, 16, 31, -1;
	mov.b32 	%f8, %r44;
	setp.eq.f32 	%p6, %f8, 0f00000000;
	@%p6 bra 	$L__BB44_6;
	mov.b32 	%f73, %r7;
	mov.b32 	%f74, %r6;
	add.f32 	%f139, %f8, 0f40800000;
	div.approx.f32 	%f75, %f8, %f139;
	sub.f32 	%f76, %f74, %f137;
	fma.rn.f32 	%f137, %f76, %f75, %f137;
	mul.f32 	%f77, %f76, %f76;
	mul.f32 	%f78, %f77, 0f40800000;
	fma.rn.f32 	%f79, %f78, %f75, %f73;
	add.f32 	%f138, %f138, %f79;
$L__BB44_6:
	mov.b32 	%r45, %f137;
	shfl.sync.down.b32	%r8|%p7, %r45, 8, 31, -1;
	mov.b32 	%r46, %f138;
	shfl.sync.down.b32	%r9|%p8, %r46, 8, 31, -1;
	mov.b32 	%r47, %f139;
	shfl.sync.down.b32	%r48|%p9, %r47, 8, 31, -1;
	mov.b32 	%f15, %r48;
	setp.eq.f32 	%p10, %f15, 0f00000000;
	@%p10 bra 	$L__BB44_8;
	mov.b32 	%f80, %r9;
	mov.b32 	%f81, %r8;
	add.f32 	%f16, %f139, %f15;
	div.approx.f32 	%f82, %f15, %f16;
	sub.f32 	%f83, %f81, %f137;
	fma.rn.f32 	%f137, %f83, %f82, %f137;
	mul.f32 	%f84, %f83, %f83;
	mul.f32 	%f85, %f139, %f84;
	fma.rn.f32 	%f86, %f85, %f82, %f80;
	add.f32 	%f138, %f138, %f86;
	mov.f32 	%f139, %f16;
$L__BB44_8:
	mov.b32 	%r49, %f137;
	shfl.sync.down.b32	%r10|%p11, %r49, 4, 31, -1;
	mov.b32 	%r50, %f138;
	shfl.sync.down.b32	%r11|%p12, %r50, 4, 31, -1;
	mov.b32 	%r51, %f139;
	shfl.sync.down.b32	%r52|%p13, %r51, 4, 31, -1;
	mov.b32 	%f22, %r52;
	setp.eq.f32 	%p14, %f22, 0f00000000;
	@%p14 bra 	$L__BB44_10;
	mov.b32 	%f87, %r11;
	mov.b32 	%f88, %r10;
	add.f32 	%f23, %f139, %f22;
	div.approx.f32 	%f89, %f22, %f23;
	sub.f32 	%f90, %f88, %f137;
	fma.rn.f32 	%f137, %f90, %f89, %f137;
	mul.f32 	%f91, %f90, %f90;
	mul.f32 	%f92, %f139, %f91;
	fma.rn.f32 	%f93, %f92, %f89, %f87;
	add.f32 	%f138, %f138, %f93;
	mov.f32 	%f139, %f23;
$L__BB44_10:
	mov.b32 	%r53, %f137;
	shfl.sync.down.b32	%r12|%p15, %r53, 2, 31, -1;
	mov.b32 	%r54, %f138;
	shfl.sync.down.b32	%r13|%p16, %r54, 2, 31, -1;
	mov.b32 	%r55, %f139;
	shfl.sync.down.b32	%r56|%p17, %r55, 2, 31, -1;
	mov.b32 	%f29, %r56;
	setp.eq.f32 	%p18, %f29, 0f00000000;
	@%p18 bra 	$L__BB44_12;
	mov.b32 	%f94, %r13;
	mov.b32 	%f95, %r12;
	add.f32 	%f30, %f139, %f29;
	div.approx.f32 	%f96, %f29, %f30;
	sub.f32 	%f97, %f95, %f137;
	fma.rn.f32 	%f137, %f97, %f96, %f137;
	mul.f32 	%f98, %f97, %f97;
	mul.f32 	%f99, %f139, %f98;
	fma.rn.f32 	%f100, %f99, %f96, %f94;
	add.f32 	%f138, %f138, %f100;
	mov.f32 	%f139, %f30;
$L__BB44_12:
	mov.b32 	%r57, %f137;
	shfl.sync.down.b32	%r14|%p19, %r57, 1, 31, -1;
	mov.b32 	%r58, %f138;
	shfl.sync.down.b32	%r15|%p20, %r58, 1, 31, -1;
	mov.b32 	%r59, %f139;
	shfl.sync.down.b32	%r60|%p21, %r59, 1, 31, -1;
	mov.b32 	%f36, %r60;
	setp.eq.f32 	%p22, %f36, 0f00000000;
	@%p22 bra 	$L__BB44_14;
	mov.b32 	%f101, %r15;
	mov.b32 	%f102, %r14;
	add.f32 	%f37, %f139, %f36;
	div.approx.f32 	%f103, %f36, %f37;
	sub.f32 	%f104, %f102, %f137;
	fma.rn.f32 	%f137, %f104, %f103, %f137;
	mul.f32 	%f105, %f104, %f104;
	mul.f32 	%f106, %f139, %f105;
	fma.rn.f32 	%f107, %f106, %f103, %f101;
	add.f32 	%f138, %f138, %f107;
	mov.f32 	%f139, %f37;
$L__BB44_14:
	mov.b32 	%r61, %f137;
	shfl.sync.idx.b32	%r16|%p23, %r61, 0, 31, -1;
	mov.b32 	%r62, %f138;
	shfl.sync.idx.b32	%r63|%p24, %r62, 0, 31, -1;
	mov.b32 	%r64, %f139;
	shfl.sync.idx.b32	%r65|%p25, %r64, 0, 31, -1;
	mov.b32 	%f108, %r63;
	mov.b32 	%f109, %r65;
	div.approx.f32 	%f110, %f108, %f109;
	max.f32 	%f111, %f110, 0f00000000;
	add.f32 	%f112, %f111, %f1;
	abs.f32 	%f43, %f112;
	setp.lt.f32 	%p26, %f43, 0f00800000;
	mul.f32 	%f113, %f112, 0f4B800000;
	selp.f32 	%f44, %f113, %f112, %p26;
	mov.b32 	%r17, %f44;
	add.s32 	%r66, %r17, -8388608;
	setp.gt.u32 	%p27, %r66, 2130706431;
	@%p27 bra 	$L__BB44_16;
	and.b32  	%r67, %r17, 16777215;
	or.b32  	%r68, %r67, 1056964608;
	mov.b32 	%f114, %r68;
	sub.s32 	%r69, %r68, %r17;
	add.s32 	%r70, %r69, 201326592;
	selp.b32 	%r71, %r70, %r69, %p26;
	rsqrt.approx.ftz.f32 	%f115, %f114;
	mul.f32 	%f116, %f115, %f115;
	neg.f32 	%f117, %f116;
	fma.rn.f32 	%f118, %f115, %f115, %f117;
	neg.f32 	%f119, %f114;
	fma.rn.f32 	%f120, %f116, %f119, 0f3F800000;
	fma.rn.f32 	%f121, %f118, %f119, %f120;
	fma.rn.f32 	%f122, %f121, 0f3EC00000, 0f3F000000;
	mul.f32 	%f123, %f115, %f121;
	fma.rn.f32 	%f124, %f122, %f123, %f115;
	shr.s32 	%r72, %r71, 1;
	mov.b32 	%r73, %f124;
	add.s32 	%r74, %r72, %r73;
	mov.b32 	%f149, %r74;
	bra.uni 	$L__BB44_17;
$L__BB44_16:
	rsqrt.approx.ftz.f32 	%f149, %f44;
$L__BB44_17:
	setp.ne.s32 	%p29, %r3, 0;
	@%p29 bra 	$L__BB44_19;
	shl.b64 	%rd38, %rd7, 2;
	add.s64 	%rd39, %rd5, %rd38;
	st.global.u32 	[%rd39], %r16;
	add.s64 	%rd40, %rd6, %rd38;
	st.global.f32 	[%rd40], %f149;
$L__BB44_19:
	mov.b32 	%f129, %r16;
	cvt.u32.u64 	%r89, %rd7;
	sub.f32 	%f130, %f48, %f129;
	mul.f32 	%f125, %f149, %f130;
	sub.f32 	%f131, %f49, %f129;
	mul.f32 	%f126, %f149, %f131;
	sub.f32 	%f132, %f50, %f129;
	mul.f32 	%f127, %f149, %f132;
	sub.f32 	%f133, %f51, %f129;
	mul.f32 	%f128, %f149, %f133;
	mad.lo.s64 	%rd41, %rd13, %rd7, %rd1;
	ld.global.v2.u32 	{%r78, %r85}, [%rd3];
	ld.global.v2.u32 	{%r81, %r88}, [%rd4];
	// begin inline asm
	{ cvt.rn.f16x2.f32 %r75, %f126, %f125; }

	// end inline asm
	// begin inline asm
	{mul.f16x2 %r76,%r75,%r78;
}
	// end inline asm
	// begin inline asm
	{add.f16x2 %r79,%r76,%r81;
}
	// end inline asm
	// begin inline asm
	{ cvt.rn.f16x2.f32 %r82, %f128, %f127; }

	// end inline asm
	// begin inline asm
	{mul.f16x2 %r83,%r82,%r85;
}
	// end inline asm
	// begin inline asm
	{add.f16x2 %r86,%r83,%r88;
}
	// end inline asm
	shr.s64 	%rd42, %rd41, 63;
	shr.u64 	%rd43, %rd42, 62;
	add.s64 	%rd44, %rd41, %rd43;
	cvta.to.global.u64 	%rd45, %rd12;
	shl.b64 	%rd46, %rd44, 1;
	and.b64  	%rd47, %rd46, -8;
	add.s64 	%rd48, %rd45, %rd47;
	st.global.v2.u32 	[%rd48], {%r79, %r86};
	add.s32 	%r90, %r89, %r4;
	setp.lt.s32 	%p30, %r90, %r19;
	@%p30 bra 	$L__BB44_4;
$L__BB44_20:
	ret;

}
	// .globl	_Z17LayerNormWarpImplI19BiasAddResidualLoadI6__halffE11AffineStoreIfS1_EfLi4ELi4ELi0ELi32ELi1ELb1EEvT_T0_iidPT1_S8_
.visible .entry _Z17LayerNormWarpImplI19BiasAddResidualLoadI6__halffE11AffineStoreIfS1_EfLi4ELi4ELi0ELi32ELi1ELb1EEvT_T0_iidPT1_S8_(
	.param .align 8 .b8 _Z17LayerNormWarpImplI19BiasAddResidualLoadI6__halffE11AffineStoreIfS1_EfLi4ELi4ELi0ELi32ELi1ELb1EEvT_T0_iidPT1_S8__param_0[32],
	.param .align 8 .b8 _Z17LayerNormWarpImplI19BiasAddResidualLoadI6__halffE11AffineStoreIfS1_EfLi4ELi4ELi0ELi32ELi1ELb1EEvT_T0_iidPT1_S8__param_1[32],
	.param .u32 _Z17LayerNormWarpImplI19BiasAddResidualLoadI6__halffE11AffineStoreIfS1_EfLi4ELi4ELi0ELi32ELi1ELb1EEvT_T0_iidPT1_S8__param_2,
	.param .u32 _Z17LayerNormWarpImplI19BiasAddResidualLoadI6__halffE11AffineStoreIfS1_EfLi4ELi4ELi0ELi32ELi1ELb1EEvT_T0_iidPT1_S8__param_3,
	.param .f64 _Z17LayerNormWarpImplI19BiasAddResidualLoadI6__halffE11AffineStoreIfS1_EfLi4ELi4ELi0ELi32ELi1ELb1EEvT_T0_iidPT1_S8__param_4,
	.param .u64 .ptr .align 1 _Z17LayerNormWarpImplI19BiasAddResidualLoadI6__halffE11AffineStoreIfS1_EfLi4ELi4ELi0ELi32ELi1ELb1EEvT_T0_iidPT1_S8__param_5,
	.param .u64 .ptr .align 1 _Z17LayerNormWarpImplI19BiasAddResidualLoadI6__halffE11AffineStoreIfS1_EfLi4ELi4ELi0ELi32ELi1ELb1EEvT_T0_iidPT1_S8__param_6
)
.maxntid 256
{
	.reg .pred 	%p<33>;
	.reg .b32 	%r<92>;
	.reg .b32 	%f<169>;
	.reg .b64 	%rd<50>;
	.reg .b64 	%fd<2>;

	ld.param.u64 	%rd14, [_Z17LayerNormWarpImplI19BiasAddResidualLoadI6__halffE11AffineStoreIfS1_EfLi4ELi4ELi0ELi32ELi1ELb1EEvT_T0_iidPT1_S8__param_1+24];
	ld.param.u64 	%rd13, [_Z17LayerNormWarpImplI19BiasAddResidualLoadI6__halffE11AffineStoreIfS1_EfLi4ELi4ELi0ELi32ELi1ELb1EEvT_T0_iidPT1_S8__param_1+16];
	ld.param.u64 	%rd12, [_Z17LayerNormWarpImplI19BiasAddResidualLoadI6__halffE11AffineStoreIfS1_EfLi4ELi4ELi0ELi32ELi1ELb1EEvT_T0_iidPT1_S8__param_1+8];
	ld.param.u64 	%rd11, [_Z17LayerNormWarpImplI19BiasAddResidualLoadI6__halffE11AffineStoreIfS1_EfLi4ELi4ELi0ELi32ELi1ELb1EEvT_T0_iidPT1_S8__param_1];
	ld.param.u64 	%rd10, [_Z17LayerNormWarpImplI19BiasAddResidualLoadI6__halffE11AffineStoreIfS1_EfLi4ELi4ELi0ELi32ELi1ELb1EEvT_T0_iidPT1_S8__param_0+24];
	ld.param.u64 	%rd9, [_Z17LayerNormWarpImplI19BiasAddResidualLoadI6__halffE11AffineStoreIfS1_EfLi4ELi4ELi0ELi32ELi1ELb1EEvT_T0_iidPT1_S8__param_0+16];
	ld.param.u64 	%rd8, [_Z17LayerNormWarpImplI19BiasAddResidualLoadI6__halffE11AffineStoreIfS1_EfLi4ELi4ELi0ELi32ELi1ELb1EEvT_T0_iidPT1_S8__param_0+8];
	ld.param.u64 	%rd7, [_Z17LayerNormWarpImplI19BiasAddResidualLoadI6__halffE11AffineStoreIfS1_EfLi4ELi4ELi0ELi32ELi1ELb1EEvT_T0_iidPT1_S8__param_0];
	ld.param.u32 	%r19, [_Z17LayerNormWarpImplI19BiasAddResidualLoadI6__halffE11AffineStoreIfS1_EfLi4ELi4ELi0ELi32ELi1ELb1EEvT_T0_iidPT1_S8__param_2];
	ld.param.u32 	%r20, [_Z17LayerNormWarpImplI19BiasAddResidualLoadI6__halffE11AffineStoreIfS1_EfLi4ELi4ELi0ELi32ELi1ELb1EEvT_T0_iidPT1_S8__param_3];
	ld.param.f64 	%fd1, [_Z17LayerNormWarpImplI19BiasAddResidualLoadI6__halffE11AffineStoreIfS1_EfLi4ELi4ELi0ELi32ELi1ELb1EEvT_T0_iidPT1_S8__param_4];
	ld.param.u64 	%rd15, [_Z17LayerNormWarpImplI19BiasAddResidualLoadI6__halffE11AffineStoreIfS1_EfLi4ELi4ELi0ELi32ELi1ELb1EEvT_T0_iidPT1_S8__param_5];
	ld.param.u64 	%rd16, [_Z17LayerNormWarpImplI19BiasAddResidualLoadI6__halffE11AffineStoreIfS1_EfLi4ELi4ELi0ELi32ELi1ELb1EEvT_T0_iidPT1_S8__param_6];
	setp.lt.s32 	%p1, %r20, 129;
	@%p1 bra 	$L__BB45_2;
	mov.u64 	%rd17, $str;
	cvta.global.u64 	%rd18, %rd17;
	mov.u64 	%rd19, $str$1;
	cvta.global.u64 	%rd20, %rd19;
	mov.u64 	%rd21, __unnamed_46;
	cvta.global.u64 	%rd22, %rd21;
	{ // callseq 45, 0
	.param .b64 param0;
	st.param.b64 	[param0], %rd18;
	.param .b64 param1;
	st.param.b64 	[param1], %rd20;
	.param .b32 param2;
	st.param.b32 	[param2], 462;
	.param .b64 param3;
	st.param.b64 	[param3], %rd22;
	.param .b64 param4;
	st.param.b64 	[param4], 1;
	call.uni 
	__assertfail, 
	(
	param0, 
	param1, 
	param2, 
	param3, 
	param4
	);
	} // callseq 45
$L__BB45_2:
	mov.u32 	%r21, %ctaid.x;
	mov.u32 	%r1, %ntid.y;
	mov.u32 	%r22, %tid.y;
	mad.lo.s32 	%r91, %r21, %r1, %r22;
	setp.ge.s32 	%p2, %r91, %r19;
	@%p2 bra 	$L__BB45_24;
	mov.u32 	%r3, %tid.x;
	shl.b32 	%r23, %r3, 2;
	cvt.u64.u32 	%rd1, %r23;
	cvta.to.global.u64 	%rd23, %rd8;
	mul.wide.u32 	%rd24, %r23, 2;
	add.s64 	%rd2, %rd23, %rd24;
	cvt.rn.f32.f64 	%f1, %fd1;
	cvta.to.global.u64 	%rd25, %rd13;
	add.s64 	%rd3, %rd25, %rd24;
	cvta.to.global.u64 	%rd26, %rd14;
	add.s64 	%rd4, %rd26, %rd24;
	cvta.to.global.u64 	%rd5, %rd15;
	cvta.to.global.u64 	%rd6, %rd16;
	mov.u32 	%r24, %nctaid.x;
	mul.lo.s32 	%r4, %r24, %r1;
$L__BB45_4:
	cvt.u32.u64 	%r25, %rd1;
	setp.ge.s32 	%p3, %r25, %r20;
	mov.f32 	%f146, 0f00000000;
	mov.f32 	%f147, %f146;
	mov.f32 	%f148, %f146;
	mov.f32 	%f149, %f146;
	mov.f32 	%f153, %f146;
	mov.f32 	%f154, %f146;
	mov.f32 	%f155, %f146;
	@%p3 bra 	$L__BB45_6;
	cvt.s64.s32 	%rd27, %r91;
	mad.lo.s64 	%rd28, %rd10, %rd27, %rd1;
	shr.s64 	%rd29, %rd28, 63;
	shr.u64 	%rd30, %rd29, 62;
	add.s64 	%rd31, %rd28, %rd30;
	cvta.to.global.u64 	%rd32, %rd7;
	shl.b64 	%rd33, %rd31, 1;
	and.b64  	%rd34, %rd33, -8;
	add.s64 	%rd35, %rd32, %rd34;
	ld.global.v2.u32 	{%r27, %r33}, [%rd35];
	ld.global.v2.u32 	{%r31, %r37}, [%rd2];
	cvta.to.global.u64 	%rd36, %rd9;
	add.s64 	%rd37, %rd36, %rd34;
	ld.global.v2.u32 	{%r28, %r34}, [%rd37];
	// begin inline asm
	{add.f16x2 %r26,%r27,%r28;
}
	// end inline asm
	// begin inline asm
	{add.f16x2 %r29,%r26,%r31;
}
	// end inline asm
	// begin inline asm
	{add.f16x2 %r32,%r33,%r34;
}
	// end inline asm
	// begin inline asm
	{add.f16x2 %r35,%r32,%r37;
}
	// end inline asm
	// begin inline asm
	{.reg .f16 low,high;
  mov.b32 {low,high},%r29;
  cvt.f32.f16 %f149, low;}

	// end inline asm
	// begin inline asm
	{.reg .f16 low,high;
  mov.b32 {low,high},%r29;
  cvt.f32.f16 %f148, high;}

	// end inline asm
	// begin inline asm
	{.reg .f16 low,high;
  mov.b32 {low,high},%r35;
  cvt.f32.f16 %f147, low;}

	// end inline asm
	// begin inline asm
	{.reg .f16 low,high;
  mov.b32 {low,high},%r35;
  cvt.f32.f16 %f146, high;}

	// end inline asm
	mov.f32 	%f65, 0f3F800000;
	div.approx.f32 	%f66, %f149, %f65;
	add.f32 	%f67, %f66, 0f00000000;
	sub.f32 	%f68, %f149, %f67;
	fma.rn.f32 	%f69, %f149, %f68, 0f00000000;
	sub.f32 	%f70, %f148, %f67;
	mov.f32 	%f71, 0f40000000;
	div.approx.f32 	%f72, %f70, %f71;
	add.f32 	%f73, %f67, %f72;
	sub.f32 	%f74, %f148, %f73;
	fma.rn.f32 	%f75, %f70, %f74, %f69;
	sub.f32 	%f76, %f147, %f73;
	mov.f32 	%f77, 0f40400000;
	div.approx.f32 	%f78, %f76, %f77;
	add.f32 	%f79, %f73, %f78;
	sub.f32 	%f80, %f147, %f79;
	fma.rn.f32 	%f81, %f76, %f80, %f75;
	sub.f32 	%f82, %f146, %f79;
	mov.f32 	%f155, 0f40800000;
	div.approx.f32 	%f83, %f82, %f155;
	add.f32 	%f153, %f79, %f83;
	sub.f32 	%f84, %f146, %f153;
	fma.rn.f32 	%f154, %f82, %f84, %f81;
$L__BB45_6:
	mov.b32 	%r42, %f153;
	shfl.sync.down.b32	%r6|%p4, %r42, 16, 31, -1;
	mov.b32 	%r43, %f154;
	shfl.sync.down.b32	%r7|%p5, %r43, 16, 31, -1;
	mov.b32 	%r44, %f155;
	shfl.sync.down.b32	%r45|%p6, %r44, 16, 31, -1;
	mov.b32 	%f15, %r45;
	setp.eq.f32 	%p7, %f15, 0f00000000;
	@%p7 bra 	$L__BB45_8;
	mov.b32 	%f85, %r7;
	mov.b32 	%f86, %r6;
	add.f32 	%f16, %f155, %f15;
	div.approx.f32 	%f87, %f15, %f16;
	sub.f32 	%f88, %f86, %f153;
	fma.rn.f32 	%f153, %f88, %f87, %f153;
	mul.f32 	%f89, %f88, %f88;
	mul.f32 	%f90, %f155, %f89;
	fma.rn.f32 	%f91, %f90, %f87, %f85;
	add.f32 	%f154, %f154, %f91;
	mov.f32 	%f155, %f16;
$L__BB45_8:
	mov.b32 	%r46, %f153;
	shfl.sync.down.b32	%r8|%p8, %r46, 8, 31, -1;
	mov.b32 	%r47, %f154;
	shfl.sync.down.b32	%r9|%p9, %r47, 8, 31, -1;
	mov.b32 	%r48, %f155;
	shfl.sync.down.b32	%r49|%p10, %r48, 8, 31, -1;
	mov.b32 	%f22, %r49;
	setp.eq.f32 	%p11, %f22, 0f00000000;
	@%p11 bra 	$L__BB45_10;
	mov.b32 	%f92, %r9;
	mov.b32 	%f93, %r8;
	add.f32 	%f23, %f155, %f22;
	div.approx.f32 	%f94, %f22, %f23;
	sub.f32 	%f95, %f93, %f153;
	fma.rn.f32 	%f153, %f95, %f94, %f153;
	mul.f32 	%f96, %f95, %f95;
	mul.f32 	%f97, %f155, %f96;
	fma.rn.f32 	%f98, %f97, %f94, %f92;
	add.f32 	%f154, %f154, %f98;
	mov.f32 	%f155, %f23;
$L__BB45_10:
	mov.b32 	%r50, %f153;
	shfl.sync.down.b32	%r10|%p12, %r50, 4, 31, -1;
	mov.b32 	%r51, %f154;
	shfl.sync.down.b32	%r11|%p13, %r51, 4, 31, -1;
	mov.b32 	%r52, %f155;
	shfl.sync.down.b32	%r53|%p14, %r52, 4, 31, -1;
	mov.b32 	%f29, %r53;
	setp.eq.f32 	%p15, %f29, 0f00000000;
	@%p15 bra 	$L__BB45_12;
	mov.b32 	%f99, %r11;
	mov.b32 	%f100, %r10;
	add.f32 	%f30, %f155, %f29;
	div.approx.f32 	%f101, %f29, %f30;
	sub.f32 	%f102, %f100, %f153;
	fma.rn.f32 	%f153, %f102, %f101, %f153;
	mul.f32 	%f103, %f102, %f102;
	mul.f32 	%f104, %f155, %f103;
	fma.rn.f32 	%f105, %f104, %f101, %f99;
	add.f32 	%f154, %f154, %f105;
	mov.f32 	%f155, %f30;
$L__BB45_12:
	mov.b32 	%r54, %f153;
	shfl.sync.down.b32	%r12|%p16, %r54, 2, 31, -1;
	mov.b32 	%r55, %f154;
	shfl.sync.down.b32	%r13|%p17, %r55, 2, 31, -1;
	mov.b32 	%r56, %f155;
	shfl.sync.down.b32	%r57|%p18, %r56, 2, 31, -1;
	mov.b32 	%f36, %r57;
	setp.eq.f32 	%p19, %f36, 0f00000000;
	@%p19 bra 	$L__BB45_14;
	mov.b32 	%f106, %r13;
	mov.b32 	%f107, %r12;
	add.f32 	%f37, %f155, %f36;
	div.approx.f32 	%f108, %f36, %f37;
	sub.f32 	%f109, %f107, %f153;
	fma.rn.f32 	%f153, %f109, %f108, %f153;
	mul.f32 	%f110, %f109, %f109;
	mul.f32 	%f111, %f155, %f110;
	fma.rn.f32 	%f112, %f111, %f108, %f106;
	add.f32 	%f154, %f154, %f112;
	mov.f32 	%f155, %f37;
$L__BB45_14:
	mov.b32 	%r58, %f153;
	shfl.sync.down.b32	%r14|%p20, %r58, 1, 31, -1;
	mov.b32 	%r59, %f154;
	shfl.sync.down.b32	%r15|%p21, %r59, 1, 31, -1;
	mov.b32 	%r60, %f155;
	shfl.sync.down.b32	%r61|%p22, %r60, 1, 31, -1;
	mov.b32 	%f43, %r61;
	setp.eq.f32 	%p23, %f43, 0f00000000;
	@%p23 bra 	$L__BB45_16;
	mov.b32 	%f113, %r15;
	mov.b32 	%f114, %r14;
	add.f32 	%f44, %f155, %f43;
	div.approx.f32 	%f115, %f43, %f44;
	sub.f32 	%f116, %f114, %f153;
	fma.rn.f32 	%f153, %f116, %f115, %f153;
	mul.f32 	%f117, %f116, %f116;
	mul.f32 	%f118, %f155, %f117;
	fma.rn.f32 	%f119, %f118, %f115, %f113;
	add.f32 	%f154, %f154, %f119;
	mov.f32 	%f155, %f44;
$L__BB45_16:
	mov.b32 	%r62, %f153;
	shfl.sync.idx.b32	%r16|%p24, %r62, 0, 31, -1;
	mov.b32 	%r63, %f154;
	shfl.sync.idx.b32	%r64|%p25, %r63, 0, 31, -1;
	mov.b32 	%r65, %f155;
	shfl.sync.idx.b32	%r66|%p26, %r65, 0, 31, -1;
	mov.b32 	%f120, %r64;
	mov.b32 	%f121, %r66;
	div.approx.f32 	%f122, %f120, %f121;
	max.f32 	%f123, %f122, 0f00000000;
	add.f32 	%f124, %f123, %f1;
	abs.f32 	%f50, %f124;
	setp.lt.f32 	%p27, %f50, 0f00800000;
	mul.f32 	%f125, %f124, 0f4B800000;
	selp.f32 	%f51, %f125, %f124, %p27;
	mov.b32 	%r17, %f51;
	add.s32 	%r67, %r17, -8388608;
	setp.gt.u32 	%p28, %r67, 2130706431;
	@%p28 bra 	$L__BB45_18;
	and.b32  	%r68, %r17, 16777215;
	or.b32  	%r69, %r68, 1056964608;
	mov.b32 	%f126, %r69;
	sub.s32 	%r70, %r69, %r17;
	add.s32 	%r71, %r70, 201326592;
	selp.b32 	%r72, %r71, %r70, %p27;
	rsqrt.approx.ftz.f32 	%f127, %f126;
	mul.f32 	%f128, %f127, %f127;
	neg.f32 	%f129, %f128;
	fma.rn.f32 	%f130, %f127, %f127, %f129;
	neg.f32 	%f131, %f126;
	fma.rn.f32 	%f132, %f128, %f131, 0f3F800000;
	fma.rn.f32 	%f133, %f130, %f131, %f132;
	fma.rn.f32 	%f134, %f133, 0f3EC00000, 0f3F000000;
	mul.f32 	%f135, %f127, %f133;
	fma.rn.f32 	%f136, %f134, %f135, %f127;
	shr.s32 	%r73, %r72, 1;
	mov.b32 	%r74, %f136;
	add.s32 	%r75, %r73, %r74;
	mov.b32 	%f168, %r75;
	bra.uni 	$L__BB45_19;
$L__BB45_18:
	rsqrt.approx.ftz.f32 	%f168, %f51;
$L__BB45_19:
	setp.ne.s32 	%p30, %r3, 0;
	@%p30 bra 	$L__BB45_21;
	mul.wide.s32 	%rd38, %r91, 4;
	add.s64 	%rd39, %rd5, %rd38;
	st.global.u32 	[%rd39], %r16;
	add.s64 	%rd40, %rd6, %rd38;
	st.global.f32 	[%rd40], %f168;
$L__BB45_21:
	mov.b32 	%f137, %r16;
	cvt.u32.u64 	%r76, %rd1;
	setp.ge.s32 	%p31, %r76, %r20;
	sub.f32 	%f138, %f149, %f137;
	mul.f32 	%f55, %f168, %f138;
	sub.f32 	%f139, %f148, %f137;
	mul.f32 	%f56, %f168, %f139;
	sub.f32 	%f140, %f147, %f137;
	mul.f32 	%f57, %f168, %f140;
	sub.f32 	%f141, %f146, %f137;
	mul.f32 	%f58, %f168, %f141;
	@%p31 bra 	$L__BB45_23;
	cvt.s64.s32 	%rd41, %r91;
	mad.lo.s64 	%rd42, %rd12, %rd41, %rd1;
	ld.global.v2.u32 	{%r80, %r87}, [%rd3];
	ld.global.v2.u32 	{%r83, %r90}, [%rd4];
	// begin inline asm
	{ cvt.rn.f16x2.f32 %r77, %f56, %f55; }

	// end inline asm
	// begin inline asm
	{mul.f16x2 %r78,%r77,%r80;
}
	// end inline asm
	// begin inline asm
	{add.f16x2 %r81,%r78,%r83;
}
	// end inline asm
	// begin inline asm
	{ cvt.rn.f16x2.f32 %r84, %f58, %f57; }

	// end inline asm
	// begin inline asm
	{mul.f16x2 %r85,%r84,%r87;
}
	// end inline asm
	// begin inline asm
	{add.f16x2 %r88,%r85,%r90;
}
	// end inline asm
	shr.s64 	%rd43, %rd42, 63;
	shr.u64 	%rd44, %rd43, 62;
	add.s64 	%rd45, %rd42, %rd44;
	cvta.to.global.u64 	%rd46, %rd11;
	shl.b64 	%rd47, %rd45, 1;
	and.b64  	%rd48, %rd47, -8;
	add.s64 	%rd49, %rd46, %rd48;
	st.global.v2.u32 	[%rd49], {%r81, %r88};
$L__BB45_23:
	add.s32 	%r91, %r91, %r4;
	setp.lt.s32 	%p32, %r91, %r19;
	@%p32 bra 	$L__BB45_4;
$L__BB45_24:
	ret;

}
	// .globl	_Z17LayerNormWarpImplI19BiasAddResidualLoadI6__halffE11AffineStoreIfS1_EfLi4ELi8ELi8ELi32ELi1ELb0EEvT_T0_iidPT1_S8_
.visible .entry _Z17LayerNormWarpImplI19BiasAddResidualLoadI6__halffE11AffineStoreIfS1_EfLi4ELi8ELi8ELi32ELi1ELb0EEvT_T0_iidPT1_S8_(
	.param .align 8 .b8 _Z17LayerNormWarpImplI19BiasAddResidualLoadI6__halffE11AffineStoreIfS1_EfLi4ELi8ELi8ELi32ELi1ELb0EEvT_T0_iidPT1_S8__param_0[32],
	.param .align 8 .b8 _Z17LayerNormWarpImplI19BiasAddResidualLoadI6__halffE11AffineStoreIfS1_EfLi4ELi8ELi8ELi32ELi1ELb0EEvT_T0_iidPT1_S8__param_1[32],
	.param .u32 _Z17LayerNormWarpImplI19BiasAddResidualLoadI6__halffE11AffineStoreIfS1_EfLi4ELi8ELi8ELi32ELi1ELb0EEvT_T0_iidPT1_S8__param_2,
	.param .u32 _Z17LayerNormWarpImplI19BiasAddResidualLoadI6__halffE11AffineStoreIfS1_EfLi4ELi8ELi8ELi32ELi1ELb0EEvT_T0_iidPT1_S8__param_3,
	.param .f64 _Z17LayerNormWarpImplI19BiasAddResidualLoadI6__halffE11AffineStoreIfS1_EfLi4ELi8ELi8ELi32ELi1ELb0EEvT_T0_iidPT1_S8__param_4,
	.param .u64 .ptr .align 1 _Z17LayerNormWarpImplI19BiasAddResidualLoadI6__halffE11AffineStoreIfS1_EfLi4ELi8ELi8ELi32ELi1ELb0EEvT_T0_iidPT1_S8__param_5,
	.param .u64 .ptr .align 1 _Z17LayerNormWarpImplI19BiasAddResidualLoadI6__halffE11AffineStoreIfS1_EfLi4ELi8ELi8ELi32ELi1ELb0EEvT_T0_iidPT1_S8__param_6
)
.maxntid 256
{
	.reg .pred 	%p<31>;
	.reg .b32 	%r<121>;
	.reg .b32 	%f<190>;
	.reg .b64 	%rd<69>;
	.reg .b64 	%fd<2>;

	ld.param.u64 	%rd22, [_Z17LayerNormWarpImplI19BiasAddResidualLoadI6__halffE11AffineStoreIfS1_EfLi4ELi8ELi8ELi32ELi1ELb0EEvT_T0_iidPT1_S8__param_1+24];
	ld.param.u64 	%rd21, [_Z17LayerNormWarpImplI19BiasAddResidualLoadI6__halffE11AffineStoreIfS1_EfLi4ELi8ELi8ELi32ELi1ELb0EEvT_T0_iidPT1_S8__param_1+16];
	ld.param.u64 	%rd20, [_Z17LayerNormWarpImplI19BiasAddResidualLoadI6__halffE11AffineStoreIfS1_EfLi4ELi8ELi8ELi32ELi1ELb0EEvT_T0_iidPT1_S8__param_1+8];
	ld.param.u64 	%rd19, [_Z17LayerNormWarpImplI19BiasAddResidualLoadI6__halffE11AffineStoreIfS1_EfLi4ELi8ELi8ELi32ELi1ELb0EEvT_T0_iidPT1_S8__param_1];
	ld.param.u64 	%rd18, [_Z17LayerNormWarpImplI19BiasAddResidualLoadI6__halffE11AffineStoreIfS1_EfLi4ELi8ELi8ELi32ELi1ELb0EEvT_T0_iidPT1_S8__param_0+24];
	ld.param.u64 	%rd17, [_Z17LayerNormWarpImplI19BiasAddResidualLoadI6__halffE11AffineStoreIfS1_EfLi4ELi8ELi8ELi32ELi1ELb0EEvT_T0_iidPT1_S8__param_0+16];
	ld.param.u64 	%rd16, [_Z17LayerNormWarpImplI19BiasAddResidualLoadI6__halffE11AffineStoreIfS1_EfLi4ELi8ELi8ELi32ELi1ELb0EEvT_T0_iidPT1_S8__param_0+8];
	ld.param.u64 	%rd15, [_Z17LayerNormWarpImplI19BiasAddResidualLoadI6__halffE11AffineStoreIfS1_EfLi4ELi8ELi8ELi32ELi1ELb0EEvT_T0_iidPT1_S8__param_0];
	ld.param.u32 	%r19, [_Z17LayerNormWarpImplI19BiasAddResidualLoadI6__halffE11AffineStoreIfS1_EfLi4ELi8ELi8ELi32ELi1ELb0EEvT_T0_iidPT1_S8__param_2];
	ld.param.u32 	%r20, [_Z17LayerNormWarpImplI19BiasAddResidualLoadI6__halffE11AffineStoreIfS1_EfLi4ELi8ELi8ELi32ELi1ELb0EEvT_T0_iidPT1_S8__param_3];
	ld.param.f64 	%fd1, [_Z17LayerNormWarpImplI19BiasAddResidualLoadI6__halffE11AffineStoreIfS1_EfLi4ELi8ELi8ELi32ELi1ELb0EEvT_T0_iidPT1_S8__param_4];
	ld.param.u64 	%rd23, [_Z17LayerNormWarpImplI19BiasAddResidualLoadI6__halffE11AffineStoreIfS1_EfLi4ELi8ELi8ELi32ELi1ELb0EEvT_T0_iidPT1_S8__param_5];
	ld.param.u64 	%rd24, [_Z17LayerNormWarpImplI19BiasAddResidualLoadI6__halffE11AffineStoreIfS1_EfLi4ELi8ELi8ELi32ELi1ELb0EEvT_T0_iidPT1_S8__param_6];
	setp.lt.s32 	%p1, %r20, 257;
	@%p1 bra 	$L__BB46_2;
	mov.u64 	%rd25, $str;
	cvta.global.u64 	%rd26, %rd25;
	mov.u64 	%rd27, $str$1;
	cvta.global.u64 	%rd28, %rd27;
	mov.u64 	%rd29, __unnamed_47;
	cvta.global.u64 	%rd30, %rd29;
	{ // callseq 46, 0
	.param .b64 param0;
	st.param.b64 	[param0], %rd26;
	.param .b64 param1;
	st.param.b64 	[param1], %rd28;
	.param .b32 param2;
	st.param.b32 	[param2], 462;
	.param .b64 param3;
	st.param.b64 	[param3], %rd30;
	.param .b64 param4;
	st.param.b64 	[param4], 1;
	call.uni 
	__assertfail, 
	(
	param0, 
	param1, 
	param2, 
	param3, 
	param4
	);
	} // callseq 46
$L__BB46_2:
	mov.u32 	%r21, %ctaid.x;
	mov.u32 	%r1, %ntid.y;
	mov.u32 	%r22, %tid.y;
	mad.lo.s32 	%r120, %r21, %r1, %r22;
	setp.ge.s32 	%p2, %r120, %r19;
	@%p2 bra 	$L__BB46_20;
	cvta.to.global.u64 	%rd6, %rd15;
	cvta.to.global.u64 	%rd7, %rd19;
	mov.u32 	%r3, %tid.x;
	shl.b32 	%r23, %r3, 2;
	cvt.rn.f32.f64 	%f1, %fd1;
	cvt.u64.u32 	%rd8, %r23;
	cvta.to.global.u64 	%rd31, %rd16;
	mul.wide.u32 	%rd32, %r23, 2;
	add.s64 	%rd9, %rd31, %rd32;
	cvta.to.global.u64 	%rd33, %rd21;
	add.s64 	%rd10, %rd33, %rd32;
	cvta.to.global.u64 	%rd34, %rd22;
	add.s64 	%rd11, %rd34, %rd32;
	cvta.to.global.u64 	%rd12, %rd23;
	cvta.to.global.u64 	%rd13, %rd24;
	mov.u32 	%r24, %nctaid.x;
	mul.lo.s32 	%r4, %r24, %r1;
$L__BB46_4:
	cvt.s64.s32 	%rd14, %r120;
	mad.lo.s64 	%rd35, %rd18, %rd14, %rd8;
	shr.s64 	%rd36, %rd35, 63;
	shr.u64 	%rd37, %rd36, 62;
	add.s64 	%rd38, %rd35, %rd37;
	shl.b64 	%rd39, %rd38, 1;
	and.b64  	%rd40, %rd39, -8;
	add.s64 	%rd41, %rd6, %rd40;
	ld.global.v2.u32 	{%r26, %r32}, [%rd41];
	ld.global.v2.u32 	{%r30, %r36}, [%rd9];
	cvta.to.global.u64 	%rd42, %rd17;
	add.s64 	%rd43, %rd42, %rd40;
	ld.global.v2.u32 	{%r27, %r33}, [%rd43];
	// begin inline asm
	{add.f16x2 %r25,%r26,%r27;
}
	// end inline asm
	// begin inline asm
	{add.f16x2 %r28,%r25,%r30;
}
	// end inline asm
	// begin inline asm
	{add.f16x2 %r31,%r32,%r33;
}
	// end inline asm
	// begin inline asm
	{add.f16x2 %r34,%r31,%r36;
}
	// end inline asm
	// begin inline asm
	{.reg .f16 low,high;
  mov.b32 {low,high},%r28;
  cvt.f32.f16 %f52, low;}

	// end inline asm
	// begin inline asm
	{.reg .f16 low,high;
  mov.b32 {low,high},%r28;
  cvt.f32.f16 %f53, high;}

	// end inline asm
	// begin inline asm
	{.reg .f16 low,high;
  mov.b32 {low,high},%r34;
  cvt.f32.f16 %f54, low;}

	// end inline asm
	// begin inline asm
	{.reg .f16 low,high;
  mov.b32 {low,high},%r34;
  cvt.f32.f16 %f55, high;}

	// end inline asm
	mov.f32 	%f61, 0f3F800000;
	div.approx.f32 	%f62, %f52, %f61;
	add.f32 	%f63, %f62, 0f00000000;
	sub.f32 	%f64, %f52, %f63;
	fma.rn.f32 	%f65, %f52, %f64, 0f00000000;
	sub.f32 	%f66, %f53, %f63;
	mov.f32 	%f67, 0f40000000;
	div.approx.f32 	%f68, %f66, %f67;
	add.f32 	%f69, %f63, %f68;
	sub.f32 	%f70, %f53, %f69;
	fma.rn.f32 	%f71, %f66, %f70, %f65;
	sub.f32 	%f72, %f54, %f69;
	mov.f32 	%f73, 0f40400000;
	div.approx.f32 	%f74, %f72, %f73;
	add.f32 	%f75, %f69, %f74;
	sub.f32 	%f76, %f54, %f75;
	fma.rn.f32 	%f77, %f72, %f76, %f71;
	sub.f32 	%f78, %f55, %f75;
	mov.f32 	%f79, 0f40800000;
	div.approx.f32 	%f80, %f78, %f79;
	add.f32 	%f81, %f75, %f80;
	sub.f32 	%f82, %f55, %f81;
	fma.rn.f32 	%f83, %f78, %f82, %f77;
	add.s64 	%rd44, %rd35, 128;
	shr.s64 	%rd45, %rd44, 63;
	shr.u64 	%rd46, %rd45, 62;
	add.s64 	%rd47, %rd44, %rd46;
	shl.b64 	%rd48, %rd47, 1;
	and.b64  	%rd49, %rd48, -8;
	add.s64 	%rd50, %rd6, %rd49;
	ld.global.v2.u32 	{%r42, %r48}, [%rd50];
	ld.global.v2.u32 	{%r46, %r52}, [%rd9+256];
	add.s64 	%rd51, %rd42, %rd49;
	ld.global.v2.u32 	{%r43, %r49}, [%rd51];
	// begin inline asm
	{add.f16x2 %r41,%r42,%r43;
}
	// end inline asm
	// begin inline asm
	{add.f16x2 %r44,%r41,%r46;
}
	// end inline asm
	// begin inline asm
	{add.f16x2 %r47,%r48,%r49;
}
	// end inline asm
	// begin inline asm
	{add.f16x2 %r50,%r47,%r52;
}
	// end inline asm
	// begin inline asm
	{.reg .f16 low,high;
  mov.b32 {low,high},%r44;
  cvt.f32.f16 %f56, low;}

	// end inline asm
	// begin inline asm
	{.reg .f16 low,high;
  mov.b32 {low,high},%r44;
  cvt.f32.f16 %f57, high;}

	// end inline asm
	// begin inline asm
	{.reg .f16 low,high;
  mov.b32 {low,high},%r50;
  cvt.f32.f16 %f58, low;}

	// end inline asm
	// begin inline asm
	{.reg .f16 low,high;
  mov.b32 {low,high},%r50;
  cvt.f32.f16 %f59, high;}

	// end inline asm
	sub.f32 	%f84, %f56, %f81;
	mov.f32 	%f85, 0f40A00000;
	div.approx.f32 	%f86, %f84, %f85;
	add.f32 	%f87, %f81, %f86;
	sub.f32 	%f88, %f56, %f87;
	fma.rn.f32 	%f89, %f84, %f88, %f83;
	sub.f32 	%f90, %f57, %f87;
	mov.f32 	%f91, 0f40C00000;
	div.approx.f32 	%f92, %f90, %f91;
	add.f32 	%f93, %f87, %f92;
	sub.f32 	%f94, %f57, %f93;
	fma.rn.f32 	%f95, %f90, %f94, %f89;
	sub.f32 	%f96, %f58, %f93;
	mov.f32 	%f97, 0f40E00000;
	div.approx.f32 	%f98, %f96, %f97;
	add.f32 	%f99, %f93, %f98;
	sub.f32 	%f100, %f58, %f99;
	fma.rn.f32 	%f101, %f96, %f100, %f95;
	sub.f32 	%f102, %f59, %f99;
	mov.f32 	%f179, 0f41000000;
	div.approx.f32 	%f103, %f102, %f179;
	add.f32 	%f177, %f99, %f103;
	sub.f32 	%f104, %f59, %f177;
	fma.rn.f32 	%f178, %f102, %f104, %f101;
	mov.b32 	%r57, %f177;
	shfl.sync.down.b32	%r6|%p3, %r57, 16, 31, -1;
	mov.b32 	%r58, %f178;
	shfl.sync.down.b32	%r7|%p4, %r58, 16, 31, -1;
	mov.b32 	%r59, 1090519040;
	shfl.sync.down.b32	%r60|%p5, %r59, 16, 31, -1;
	mov.b32 	%f12, %r60;
	setp.eq.f32 	%p6, %f12, 0f00000000;
	@%p6 bra 	$L__BB46_6;
	mov.b32 	%f105, %r7;
	mov.b32 	%f106, %r6;
	add.f32 	%f179, %f12, 0f41000000;
	div.approx.f32 	%f107, %f12, %f179;
	sub.f32 	%f108, %f106, %f177;
	fma.rn.f32 	%f177, %f108, %f107, %f177;
	mul.f32 	%f109, %f108, %f108;
	mul.f32 	%f110, %f109, 0f41000000;
	fma.rn.f32 	%f111, %f110, %f107, %f105;
	add.f32 	%f178, %f178, %f111;
$L__BB46_6:
	mov.b32 	%r61, %f177;
	shfl.sync.down.b32	%r8|%p7, %r61, 8, 31, -1;
	mov.b32 	%r62, %f178;
	shfl.sync.down.b32	%r9|%p8, %r62, 8, 31, -1;
	mov.b32 	%r63, %f179;
	shfl.sync.down.b32	%r64|%p9, %r63, 8, 31, -1;
	mov.b32 	%f19, %r64;
	setp.eq.f32 	%p10, %f19, 0f00000000;
	@%p10 bra 	$L__BB46_8;
	mov.b32 	%f112, %r9;
	mov.b32 	%f113, %r8;
	add.f32 	%f20, %f179, %f19;
	div.approx.f32 	%f114, %f19, %f20;
	sub.f32 	%f115, %f113, %f177;
	fma.rn.f32 	%f177, %f115, %f114, %f177;
	mul.f32 	%f116, %f115, %f115;
	mul.f32 	%f117, %f179, %f116;
	fma.rn.f32 	%f118, %f117, %f114, %f112;
	add.f32 	%f178, %f178, %f118;
	mov.f32 	%f179, %f20;
$L__BB46_8:
	mov.b32 	%r65, %f177;
	shfl.sync.down.b32	%r10|%p11, %r65, 4, 31, -1;
	mov.b32 	%r66, %f178;
	shfl.sync.down.b32	%r11|%p12, %r66, 4, 31, -1;
	mov.b32 	%r67, %f179;
	shfl.sync.down.b32	%r68|%p13, %r67, 4, 31, -1;
	mov.b32 	%f26, %r68;
	setp.eq.f32 	%p14, %f26, 0f00000000;
	@%p14 bra 	$L__BB46_10;
	mov.b32 	%f119, %r11;
	mov.b32 	%f120, %r10;
	add.f32 	%f27, %f179, %f26;
	div.approx.f32 	%f121, %f26, %f27;
	sub.f32 	%f122, %f120, %f177;
	fma.rn.f32 	%f177, %f122, %f121, %f177;
	mul.f32 	%f123, %f122, %f122;
	mul.f32 	%f124, %f179, %f123;
	fma.rn.f32 	%f125, %f124, %f121, %f119;
	add.f32 	%f178, %f178, %f125;
	mov.f32 	%f179, %f27;
$L__BB46_10:
	mov.b32 	%r69, %f177;
	shfl.sync.down.b32	%r12|%p15, %r69, 2, 31, -1;
	mov.b32 	%r70, %f178;
	shfl.sync.down.b32	%r13|%p16, %r70, 2, 31, -1;
	mov.b32 	%r71, %f179;
	shfl.sync.down.b32	%r72|%p17, %r71, 2, 31, -1;
	mov.b32 	%f33, %r72;
	setp.eq.f32 	%p18, %f33, 0f00000000;
	@%p18 bra 	$L__BB46_12;
	mov.b32 	%f126, %r13;
	mov.b32 	%f127, %r12;
	add.f32 	%f34, %f179, %f33;
	div.approx.f32 	%f128, %f33, %f34;
	sub.f32 	%f129, %f127, %f177;
	fma.rn.f32 	%f177, %f129, %f128, %f177;
	mul.f32 	%f130, %f129, %f129;
	mul.f32 	%f131, %f179, %f130;
	fma.rn.f32 	%f132, %f131, %f128, %f126;
	add.f32 	%f178, %f178, %f132;
	mov.f32 	%f179, %f34;
$L__BB46_12:
	mov.b32 	%r73, %f177;
	shfl.sync.down.b32	%r14|%p19, %r73, 1, 31, -1;
	mov.b32 	%r74, %f178;
	shfl.sync.down.b32	%r15|%p20, %r74, 1, 31, -1;
	mov.b32 	%r75, %f179;
	shfl.sync.down.b32	%r76|%p21, %r75, 1, 31, -1;
	mov.b32 	%f40, %r76;
	setp.eq.f32 	%p22, %f40, 0f00000000;
	@%p22 bra 	$L__BB46_14;
	mov.b32 	%f133, %r15;
	mov.b32 	%f134, %r14;
	add.f32 	%f41, %f179, %f40;
	div.approx.f32 	%f135, %f40, %f41;
	sub.f32 	%f136, %f134, %f177;
	fma.rn.f32 	%f177, %f136, %f135, %f177;
	mul.f32 	%f137, %f136, %f136;
	mul.f32 	%f138, %f179, %f137;
	fma.rn.f32 	%f139, %f138, %f135, %f133;
	add.f32 	%f178, %f178, %f139;
	mov.f32 	%f179, %f41;
$L__BB46_14:
	mov.b32 	%r77, %f177;
	shfl.sync.idx.b32	%r16|%p23, %r77, 0, 31, -1;
	mov.b32 	%r78, %f178;
	shfl.sync.idx.b32	%r79|%p24, %r78, 0, 31, -1;
	mov.b32 	%r80, %f179;
	shfl.sync.idx.b32	%r81|%p25, %r80, 0, 31, -1;
	mov.b32 	%f140, %r79;
	mov.b32 	%f141, %r81;
	div.approx.f32 	%f142, %f140, %f141;
	max.f32 	%f143, %f142, 0f00000000;
	add.f32 	%f144, %f143, %f1;
	abs.f32 	%f47, %f144;
	setp.lt.f32 	%p26, %f47, 0f00800000;
	mul.f32 	%f145, %f144, 0f4B800000;
	selp.f32 	%f48, %f145, %f144, %p26;
	mov.b32 	%r17, %f48;
	add.s32 	%r82, %r17, -8388608;
	setp.gt.u32 	%p27, %r82, 2130706431;
	@%p27 bra 	$L__BB46_16;
	and.b32  	%r83, %r17, 16777215;
	or.b32  	%r84, %r83, 1056964608;
	mov.b32 	%f146, %r84;
	sub.s32 	%r85, %r84, %r17;
	add.s32 	%r86, %r85, 201326592;
	selp.b32 	%r87, %r86, %r85, %p26;
	rsqrt.approx.ftz.f32 	%f147, %f146;
	mul.f32 	%f148, %f147, %f147;
	neg.f32 	%f149, %f148;
	fma.rn.f32 	%f150, %f147, %f147, %f149;
	neg.f32 	%f151, %f146;
	fma.rn.f32 	%f152, %f148, %f151, 0f3F800000;
	fma.rn.f32 	%f153, %f150, %f151, %f152;
	fma.rn.f32 	%f154, %f153, 0f3EC00000, 0f3F000000;
	mul.f32 	%f155, %f147, %f153;
	fma.rn.f32 	%f156, %f154, %f155, %f147;
	shr.s32 	%r88, %r87, 1;
	mov.b32 	%r89, %f156;
	add.s32 	%r90, %r88, %r89;
	mov.b32 	%f189, %r90;
	bra.uni 	$L__BB46_17;
$L__BB46_16:
	rsqrt.approx.ftz.f32 	%f189, %f48;
$L__BB46_17:
	setp.ne.s32 	%p29, %r3, 0;
	@%p29 bra 	$L__BB46_19;
	shl.b64 	%rd52, %rd14, 2;
	add.s64 	%rd53, %rd12, %rd52;
	st.global.u32 	[%rd53], %r16;
	add.s64 	%rd54, %rd13, %rd52;
	st.global.f32 	[%rd54], %f189;
$L__BB46_19:
	mov.b32 	%f165, %r16;
	cvt.u32.u64 	%r119, %rd14;
	sub.f32 	%f166, %f52, %f165;
	mul.f32 	%f157, %f189, %f166;
	sub.f32 	%f167, %f53, %f165;
	mul.f32 	%f158, %f189, %f167;
	sub.f32 	%f168, %f54, %f165;
	mul.f32 	%f159, %f189, %f168;
	sub.f32 	%f169, %f55, %f165;
	mul.f32 	%f160, %f189, %f169;
	sub.f32 	%f170, %f56, %f165;
	mul.f32 	%f161, %f189, %f170;
	sub.f32 	%f171, %f57, %f165;
	mul.f32 	%f162, %f189, %f171;
	sub.f32 	%f172, %f58, %f165;
	mul.f32 	%f163, %f189, %f172;
	sub.f32 	%f173, %f59, %f165;
	mul.f32 	%f164, %f189, %f173;
	mad.lo.s64 	%rd55, %rd20, %rd14, %rd8;
	ld.global.v2.u32 	{%r94, %r101}, [%rd10];
	ld.global.v2.u32 	{%r97, %r104}, [%rd11];
	// begin inline asm
	{ cvt.rn.f16x2.f32 %r91, %f158, %f157; }

	// end inline asm
	// begin inline asm
	{mul.f16x2 %r92,%r91,%r94;
}
	// end inline asm
	// begin inline asm
	{add.f16x2 %r95,%r92,%r97;
}
	// end inline asm
	// begin inline asm
	{ cvt.rn.f16x2.f32 %r98, %f160, %f159; }

	// end inline asm
	// begin inline asm
	{mul.f16x2 %r99,%r98,%r101;
}
	// end inline asm
	// begin inline asm
	{add.f16x2 %r102,%r99,%r104;
}
	// end inline asm
	shr.s64 	%rd56, %rd55, 63;
	shr.u64 	%rd57, %rd56, 62;
	add.s64 	%rd58, %rd55, %rd57;
	shl.b64 	%rd59, %rd58, 1;
	and.b64  	%rd60, %rd59, -8;
	add.s64 	%rd61, %rd7, %rd60;
	st.global.v2.u32 	[%rd61], {%r95, %r102};
	add.s64 	%rd62, %rd55, 128;
	ld.global.v2.u32 	{%r108, %r115}, [%rd10+256];
	ld.global.v2.u32 	{%r111, %r118}, [%rd11+256];
	// begin inline asm
	{ cvt.rn.f16x2.f32 %r105, %f162, %f161; }

	// end inline asm
	// begin inline asm
	{mul.f16x2 %r106,%r105,%r108;
}
	// end inline asm
	// begin inline asm
	{add.f16x2 %r109,%r106,%r111;
}
	// end inline asm
	// begin inline asm
	{ cvt.rn.f16x2.f32 %r112, %f164, %f163; }

	// end inline asm
	// begin inline asm
	{mul.f16x2 %r113,%r112,%r115;
}
	// end inline asm
	// begin inline asm
	{add.f16x2 %r116,%r113,%r118;
}
	// end inline asm
	shr.s64 	%rd63, %rd62, 63;
	shr.u64 	%rd64, %rd63, 62;
	add.s64 	%rd65, %rd62, %rd64;
	shl.b64 	%rd66, %rd65, 1;
	and.b64  	%rd67, %rd66, -8;
	add.s64 	%rd68, %rd7, %rd67;
	st.global.v2.u32 	[%rd68], {%r109, %r116};
	add.s32 	%r120, %r119, %r4;
	setp.lt.s32 	%p30, %r120, %r19;
	@%p30 bra 	$L__BB46_4;
$L__BB46_20:
	ret;

}
	// .globl	_Z17LayerNormWarpImplI19BiasAddResidualLoadI6__halffE11AffineStoreIfS1_EfLi4ELi8ELi4ELi32ELi1ELb1EEvT_T0_iidPT1_S8_
.visible .entry _Z17LayerNormWarpImplI19BiasAddResidualLoadI6__halffE11AffineStoreIfS1_EfLi4ELi8ELi4ELi32ELi1ELb1EEvT_T0_iidPT1_S8_(
	.param .align 8 .b8 _Z17LayerNormWarpImplI19BiasAddResidualLoadI6__halffE11AffineStoreIfS1_EfLi4ELi8ELi4ELi32ELi1ELb1EEvT_T0_iidPT1_S8__param_0[32],
	.param .align 8 .b8 _Z17LayerNormWarpImplI19BiasAddResidualLoadI6__halffE11AffineStoreIfS1_EfLi4ELi8ELi4ELi32ELi1ELb1EEvT_T0_iidPT1_S8__param_1[32],
	.param .u32 _Z17LayerNormWarpImplI19BiasAddResidualLoadI6__halffE11AffineStoreIfS1_EfLi4ELi8ELi4ELi32ELi1ELb1EEvT_T0_iidPT1_S8__param_2,
	.param .u32 _Z17LayerNormWarpImplI19BiasAddResidualLoadI6__halffE11AffineStoreIfS1_EfLi4ELi8ELi4ELi32ELi1ELb1EEvT_T0_iidPT1_S8__param_3,
	.param .f64 _Z17LayerNormWarpImplI19BiasAddResidualLoadI6__halffE11AffineStoreIfS1_EfLi4ELi8ELi4ELi32ELi1ELb1EEvT_T0_iidPT1_S8__param_4,
	.param .u64 .ptr .align 1 _Z17LayerNormWarpImplI19BiasAddResidualLoadI6__halffE11AffineStoreIfS1_EfLi4ELi8ELi4ELi32ELi1ELb1EEvT_T0_iidPT1_S8__param_5,
	.param .u64 .ptr .align 1 _Z17LayerNormWarpImplI19BiasAddResidualLoadI6__halffE11AffineStoreIfS1_EfLi4ELi8ELi4ELi32ELi1ELb1EEvT_T0_iidPT1_S8__param_6
)
.maxntid 256
{
	.reg .pred 	%p<33>;
	.reg .b32 	%r<122>;
	.reg .b32 	%f<209>;
	.reg .b64 	%rd<69>;
	.reg .b64 	%fd<2>;

	ld.param.u64 	%rd21, [_Z17LayerNormWarpImplI19BiasAddResidualLoadI6__halffE11AffineStoreIfS1_EfLi4ELi8ELi4ELi32ELi1ELb1EEvT_T0_iidPT1_S8__param_1+24];
	ld.param.u64 	%rd20, [_Z17LayerNormWarpImplI19BiasAddResidualLoadI6__halffE11AffineStoreIfS1_EfLi4ELi8ELi4ELi32ELi1ELb1EEvT_T0_iidPT1_S8__param_1+16];
	ld.param.u64 	%rd19, [_Z17LayerNormWarpImplI19BiasAddResidualLoadI6__halffE11AffineStoreIfS1_EfLi4ELi8ELi4ELi32ELi1ELb1EEvT_T0_iidPT1_S8__param_1+8];
	ld.param.u64 	%rd17, [_Z17LayerNormWarpImplI19BiasAddResidualLoadI6__halffE11AffineStoreIfS1_EfLi4ELi8ELi4ELi32ELi1ELb1EEvT_T0_iidPT1_S8__param_0+24];
	ld.param.u64 	%rd16, [_Z17LayerNormWarpImplI19BiasAddResidualLoadI6__halffE11AffineStoreIfS1_EfLi4ELi8ELi4ELi32ELi1ELb1EEvT_T0_iidPT1_S8__param_0+16];
	ld.param.u64 	%rd15, [_Z17LayerNormWarpImplI19BiasAddResidualLoadI6__halffE11AffineStoreIfS1_EfLi4ELi8ELi4ELi32ELi1ELb1EEvT_T0_iidPT1_S8__param_0+8];
	ld.param.u64 	%rd14, [_Z17LayerNormWarpImplI19BiasAddResidualLoadI6__halffE11AffineStoreIfS1_EfLi4ELi8ELi4ELi32ELi1ELb1EEvT_T0_iidPT1_S8__param_0];
	ld.param.u64 	%rd18, [_Z17LayerNormWarpImplI19BiasAddResidualLoadI6__halffE11AffineStoreIfS1_EfLi4ELi8ELi4ELi32ELi1ELb1EEvT_T0_iidPT1_S8__param_1];
	ld.param.u32 	%r20, [_Z17LayerNormWarpImplI19BiasAddResidualLoadI6__halffE11AffineStoreIfS1_EfLi4ELi8ELi4ELi32ELi1ELb1EEvT_T0_iidPT1_S8__param_2];
	ld.param.u32 	%r21, [_Z17LayerNormWarpImplI19BiasAddResidualLoadI6__halffE11AffineStoreIfS1_EfLi4ELi8ELi4ELi32ELi1ELb1EEvT_T0_iidPT1_S8__param_3];
	ld.param.f64 	%fd1, [_Z17LayerNormWarpImplI19BiasAddResidualLoadI6__halffE11AffineStoreIfS1_EfLi4ELi8ELi4ELi32ELi1ELb1EEvT_T0_iidPT1_S8__param_4];
	ld.param.u64 	%rd22, [_Z17LayerNormWarpImplI19BiasAddResidualLoadI6__halffE11AffineStoreIfS1_EfLi4ELi8ELi4ELi32ELi1ELb1EEvT_T0_iidPT1_S8__param_5];
	ld.param.u64 	%rd23, [_Z17LayerNormWarpImplI19BiasAddResidualLoadI6__halffE11AffineStoreIfS1_EfLi4ELi8ELi4ELi32ELi1ELb1EEvT_T0_iidPT1_S8__param_6];
	cvta.to.global.u64 	%rd2, %rd18;
	setp.lt.s32 	%p1, %r21, 257;
	@%p1 bra 	$L__BB47_2;
	mov.u64 	%rd24, $str;
	cvta.global.u64 	%rd25, %rd24;
	mov.u64 	%rd26, $str$1;
	cvta.global.u64 	%rd27, %rd26;
	mov.u64 	%rd28, __unnamed_48;
	cvta.global.u64 	%rd29, %rd28;
	{ // callseq 47, 0
	.param .b64 param0;
	st.param.b64 	[param0], %rd25;
	.param .b64 param1;
	st.param.b64 	[param1], %rd27;
	.param .b32 param2;
	st.param.b32 	[param2], 462;
	.param .b64 param3;
	st.param.b64 	[param3], %rd29;
	.param .b64 param4;
	st.param.b64 	[param4], 1;
	call.uni 
	__assertfail, 
	(
	param0, 
	param1, 
	param2, 
	param3, 
	param4
	);
	} // callseq 47
$L__BB47_2:
	mov.u32 	%r22, %ctaid.x;
	mov.u32 	%r1, %ntid.y;
	mov.u32 	%r23, %tid.y;
	mad.lo.s32 	%r121, %r22, %r1, %r23;
	setp.ge.s32 	%p2, %r121, %r20;
	@%p2 bra 	$L__BB47_24;
	mov.u32 	%r3, %tid.x;
	shl.b32 	%r24, %r3, 2;
	cvt.u64.u32 	%rd5, %r24;
	cvta.to.global.u64 	%rd30, %rd15;
	mul.wide.u32 	%rd31, %r24, 2;
	add.s64 	%rd6, %rd30, %rd31;
	add.s32 	%r4, %r24, 128;
	cvt.rn.f32.f64 	%f1, %fd1;
	cvta.to.global.u64 	%rd32, %rd20;
	add.s64 	%rd7, %rd32, %rd31;
	cvta.to.global.u64 	%rd33, %rd21;
	add.s64 	%rd8, %rd33, %rd31;
	cvta.to.global.u64 	%rd9, %rd22;
	cvta.to.global.u64 	%rd10, %rd23;
	mov.u32 	%r25, %nctaid.x;
	mul.lo.s32 	%r5, %r25, %r1;
$L__BB47_4:
	setp.ge.s32 	%p3, %r4, %r21;
	cvt.s64.s32 	%rd11, %r121;
	mad.lo.s64 	%rd12, %rd17, %rd11, %rd5;
	shr.s64 	%rd34, %rd12, 63;
	shr.u64 	%rd35, %rd34, 62;
	add.s64 	%rd36, %rd12, %rd35;
	cvta.to.global.u64 	%rd37, %rd14;
	shl.b64 	%rd38, %rd36, 1;
	and.b64  	%rd39, %rd38, -8;
	add.s64 	%rd40, %rd37, %rd39;
	ld.global.v2.u32 	{%r27, %r33}, [%rd40];
	ld.global.v2.u32 	{%r31, %r37}, [%rd6];
	cvta.to.global.u64 	%rd41, %rd16;
	add.s64 	%rd42, %rd41, %rd39;
	ld.global.v2.u32 	{%r28, %r34}, [%rd42];
	// begin inline asm
	{add.f16x2 %r26,%r27,%r28;
}
	// end inline asm
	// begin inline asm
	{add.f16x2 %r29,%r26,%r31;
}
	// end inline asm
	// begin inline asm
	{add.f16x2 %r32,%r33,%r34;
}
	// end inline asm
	// begin inline asm
	{add.f16x2 %r35,%r32,%r37;
}
	// end inline asm
	// begin inline asm
	{.reg .f16 low,high;
  mov.b32 {low,high},%r29;
  cvt.f32.f16 %f65, low;}

	// end inline asm
	// begin inline asm
	{.reg .f16 low,high;
  mov.b32 {low,high},%r29;
  cvt.f32.f16 %f66, high;}

	// end inline asm
	// begin inline asm
	{.reg .f16 low,high;
  mov.b32 {low,high},%r35;
  cvt.f32.f16 %f67, low;}

	// end inline asm
	// begin inline asm
	{.reg .f16 low,high;
  mov.b32 {low,high},%r35;
  cvt.f32.f16 %f68, high;}

	// end inline asm
	mov.f32 	%f71, 0f3F800000;
	div.approx.f32 	%f72, %f65, %f71;
	add.f32 	%f73, %f72, 0f00000000;
	sub.f32 	%f74, %f65, %f73;
	fma.rn.f32 	%f75, %f65, %f74, 0f00000000;
	sub.f32 	%f76, %f66, %f73;
	mov.f32 	%f77, 0f40000000;
	div.approx.f32 	%f78, %f76, %f77;
	add.f32 	%f79, %f73, %f78;
	sub.f32 	%f80, %f66, %f79;
	fma.rn.f32 	%f81, %f76, %f80, %f75;
	sub.f32 	%f82, %f67, %f79;
	mov.f32 	%f83, 0f40400000;
	div.approx.f32 	%f84, %f82, %f83;
	add.f32 	%f85, %f79, %f84;
	sub.f32 	%f86, %f67, %f85;
	fma.rn.f32 	%f87, %f82, %f86, %f81;
	sub.f32 	%f88, %f68, %f85;
	mov.f32 	%f195, 0f40800000;
	div.approx.f32 	%f89, %f88, %f195;
	add.f32 	%f193, %f85, %f89;
	sub.f32 	%f90, %f68, %f193;
	fma.rn.f32 	%f194, %f88, %f90, %f87;
	mov.f32 	%f186, 0f00000000;
	mov.f32 	%f187, %f186;
	mov.f32 	%f188, %f186;
	mov.f32 	%f189, %f186;
	@%p3 bra 	$L__BB47_6;
	add.s64 	%rd43, %rd12, 128;
	shr.s64 	%rd44, %rd43, 63;
	shr.u64 	%rd45, %rd44, 62;
	add.s64 	%rd46, %rd43, %rd45;
	cvta.to.global.u64 	%rd47, %rd14;
	shl.b64 	%rd48, %rd46, 1;
	and.b64  	%rd49, %rd48, -8;
	add.s64 	%rd50, %rd47, %rd49;
	ld.global.v2.u32 	{%r43, %r49}, [%rd50];
	ld.global.v2.u32 	{%r47, %r53}, [%rd6+256];
	cvta.to.global.u64 	%rd51, %rd16;
	add.s64 	%rd52, %rd51, %rd49;
	ld.global.v2.u32 	{%r44, %r50}, [%rd52];
	// begin inline asm
	{add.f16x2 %r42,%r43,%r44;
}
	// end inline asm
	// begin inline asm
	{add.f16x2 %r45,%r42,%r47;
}
	// end inline asm
	// begin inline asm
	{add.f16x2 %r48,%r49,%r50;
}
	// end inline asm
	// begin inline asm
	{add.f16x2 %r51,%r48,%r53;
}
	// end inline asm
	// begin inline asm
	{.reg .f16 low,high;
  mov.b32 {low,high},%r45;
  cvt.f32.f16 %f189, low;}

	// end inline asm
	// begin inline asm
	{.reg .f16 low,high;
  mov.b32 {low,high},%r45;
  cvt.f32.f16 %f188, high;}

	// end inline asm
	// begin inline asm
	{.reg .f16 low,high;
  mov.b32 {low,high},%r51;
  cvt.f32.f16 %f187, low;}

	// end inline asm
	// begin inline asm
	{.reg .f16 low,high;
  mov.b32 {low,high},%r51;
  cvt.f32.f16 %f186, high;}

	// end inline asm
	sub.f32 	%f96, %f189, %f193;
	mov.f32 	%f97, 0f40A00000;
	div.approx.f32 	%f98, %f96, %f97;
	add.f32 	%f99, %f193, %f98;
	sub.f32 	%f100, %f189, %f99;
	fma.rn.f32 	%f101, %f96, %f100, %f194;
	sub.f32 	%f102, %f188, %f99;
	mov.f32 	%f103, 0f40C00000;
	div.approx.f32 	%f104, %f102, %f103;
	add.f32 	%f105, %f99, %f104;
	sub.f32 	%f106, %f188, %f105;
	fma.rn.f32 	%f107, %f102, %f106, %f101;
	sub.f32 	%f108, %f187, %f105;
	mov.f32 	%f109, 0f40E00000;
	div.approx.f32 	%f110, %f108, %f109;
	add.f32 	%f111, %f105, %f110;
	sub.f32 	%f112, %f187, %f111;
	fma.rn.f32 	%f113, %f108, %f112, %f107;
	sub.f32 	%f114, %f186, %f111;
	mov.f32 	%f195, 0f41000000;
	div.approx.f32 	%f115, %f114, %f195;
	add.f32 	%f193, %f111, %f115;
	sub.f32 	%f116, %f186, %f193;
	fma.rn.f32 	%f194, %f114, %f116, %f113;
$L__BB47_6:
	mov.b32 	%r58, %f193;
	shfl.sync.down.b32	%r7|%p4, %r58, 16, 31, -1;
	mov.b32 	%r59, %f194;
	shfl.sync.down.b32	%r8|%p5, %r59, 16, 31, -1;
	mov.b32 	%r60, %f195;
	shfl.sync.down.b32	%r61|%p6, %r60, 16, 31, -1;
	mov.b32 	%f21, %r61;
	setp.eq.f32 	%p7, %f21, 0f00000000;
	@%p7 bra 	$L__BB47_8;
	mov.b32 	%f117, %r8;
	mov.b32 	%f118, %r7;
	add.f32 	%f22, %f195, %f21;
	div.approx.f32 	%f119, %f21, %f22;
	sub.f32 	%f120, %f118, %f193;
	fma.rn.f32 	%f193, %f120, %f119, %f193;
	mul.f32 	%f121, %f120, %f120;
	mul.f32 	%f122, %f195, %f121;
	fma.rn.f32 	%f123, %f122, %f119, %f117;
	add.f32 	%f194, %f194, %f123;
	mov.f32 	%f195, %f22;
$L__BB47_8:
	mov.b32 	%r62, %f193;
	shfl.sync.down.b32	%r9|%p8, %r62, 8, 31, -1;
	mov.b32 	%r63, %f194;
	shfl.sync.down.b32	%r10|%p9, %r63, 8, 31, -1;
	mov.b32 	%r64, %f195;
	shfl.sync.down.b32	%r65|%p10, %r64, 8, 31, -1;
	mov.b32 	%f28, %r65;
	setp.eq.f32 	%p11, %f28, 0f00000000;
	@%p11 bra 	$L__BB47_10;
	mov.b32 	%f124, %r10;
	mov.b32 	%f125, %r9;
	add.f32 	%f29, %f195, %f28;
	div.approx.f32 	%f126, %f28, %f29;
	sub.f32 	%f127, %f125, %f193;
	fma.rn.f32 	%f193, %f127, %f126, %f193;
	mul.f32 	%f128, %f127, %f127;
	mul.f32 	%f129, %f195, %f128;
	fma.rn.f32 	%f130, %f129, %f126, %f124;
	add.f32 	%f194, %f194, %f130;
	mov.f32 	%f195, %f29;
$L__BB47_10:
	mov.b32 	%r66, %f193;
	shfl.sync.down.b32	%r11|%p12, %r66, 4, 31, -1;
	mov.b32 	%r67, %f194;
	shfl.sync.down.b32	%r12|%p13, %r67, 4, 31, -1;
	mov.b32 	%r68, %f195;
	shfl.sync.down.b32	%r69|%p14, %r68, 4, 31, -1;
	mov.b32 	%f35, %r69;
	setp.eq.f32 	%p15, %f35, 0f00000000;
	@%p15 bra 	$L__BB47_12;
	mov.b32 	%f131, %r12;
	mov.b32 	%f132, %r11;
	add.f32 	%f36, %f195, %f35;
	div.approx.f32 	%f133, %f35, %f36;
	sub.f32 	%f134, %f132, %f193;
	fma.rn.f32 	%f193, %f134, %f133, %f193;
	mul.f32 	%f135, %f134, %f134;
	mul.f32 	%f136, %f195, %f135;
	fma.rn.f32 	%f137, %f136, %f133, %f131;
	add.f32 	%f194, %f194, %f137;
	mov.f32 	%f195, %f36;
$L__BB47_12:
	mov.b32 	%r70, %f193;
	shfl.sync.down.b32	%r13|%p16, %r70, 2, 31, -1;
	mov.b32 	%r71, %f194;
	shfl.sync.down.b32	%r14|%p17, %r71, 2, 31, -1;
	mov.b32 	%r72, %f195;
	shfl.sync.down.b32	%r73|%p18, %r72, 2, 31, -1;
	mov.b32 	%f42, %r73;
	setp.eq.f32 	%p19, %f42, 0f00000000;
	@%p19 bra 	$L__BB47_14;
	mov.b32 	%f138, %r14;
	mov.b32 	%f139, %r13;
	add.f32 	%f43, %f195, %f42;
	div.approx.f32 	%f140, %f42, %f43;
	sub.f32 	%f141, %f139, %f193;
	fma.rn.f32 	%f193, %f141, %f140, %f193;
	mul.f32 	%f142, %f141, %f141;
	mul.f32 	%f143, %f195, %f142;
	fma.rn.f32 	%f144, %f143, %f140, %f138;
	add.f32 	%f194, %f194, %f144;
	mov.f32 	%f195, %f43;
$L__BB47_14:
	mov.b32 	%r74, %f193;
	shfl.sync.down.b32	%r15|%p20, %r74, 1, 31, -1;
	mov.b32 	%r75, %f194;
	shfl.sync.down.b32	%r16|%p21, %r75, 1, 31, -1;
	mov.b32 	%r76, %f195;
	shfl.sync.down.b32	%r77|%p22, %r76, 1, 31, -1;
	mov.b32 	%f49, %r77;
	setp.eq.f32 	%p23, %f49, 0f00000000;
	@%p23 bra 	$L__BB47_16;
	mov.b32 	%f145, %r16;
	mov.b32 	%f146, %r15;
	add.f32 	%f50, %f195, %f49;
	div.approx.f32 	%f147, %f49, %f50;
	sub.f32 	%f148, %f146, %f193;
	fma.rn.f32 	%f193, %f148, %f147, %f193;
	mul.f32 	%f149, %f148, %f148;
	mul.f32 	%f150, %f195, %f149;
	fma.rn.f32 	%f151, %f150, %f147, %f145;
	add.f32 	%f194, %f194, %f151;
	mov.f32 	%f195, %f50;
$L__BB47_16:
	mov.b32 	%r78, %f193;
	shfl.sync.idx.b32	%r17|%p24, %r78, 0, 31, -1;
	mov.b32 	%r79, %f194;
	shfl.sync.idx.b32	%r80|%p25, %r79, 0, 31, -1;
	mov.b32 	%r81, %f195;
	shfl.sync.idx.b32	%r82|%p26, %r81, 0, 31, -1;
	mov.b32 	%f152, %r80;
	mov.b32 	%f153, %r82;
	div.approx.f32 	%f154, %f152, %f153;
	max.f32 	%f155, %f154, 0f00000000;
	add.f32 	%f156, %f155, %f1;
	abs.f32 	%f56, %f156;
	setp.lt.f32 	%p27, %f56, 0f00800000;
	mul.f32 	%f157, %f156, 0f4B800000;
	selp.f32 	%f57, %f157, %f156, %p27;
	mov.b32 	%r18, %f57;
	add.s32 	%r83, %r18, -8388608;
	setp.gt.u32 	%p28, %r83, 2130706431;
	@%p28 bra 	$L__BB47_18;
	and.b32  	%r84, %r18, 16777215;
	or.b32  	%r85, %r84, 1056964608;
	mov.b32 	%f158, %r85;
	sub.s32 	%r86, %r85, %r18;
	add.s32 	%r87, %r86, 201326592;
	selp.b32 	%r88, %r87, %r86, %p27;
	rsqrt.approx.ftz.f32 	%f159, %f158;
	mul.f32 	%f160, %f159, %f159;
	neg.f32 	%f161, %f160;
	fma.rn.f32 	%f162, %f159, %f159, %f161;
	neg.f32 	%f163, %f158;
	fma.rn.f32 	%f164, %f160, %f163, 0f3F800000;
	fma.rn.f32 	%f165, %f162, %f163, %f164;
	fma.rn.f32 	%f166, %f165, 0f3EC00000, 0f3F000000;
	mul.f32 	%f167, %f159, %f165;
	fma.rn.f32 	%f168, %f166, %f167, %f159;
	shr.s32 	%r89, %r88, 1;
	mov.b32 	%r90, %f168;
	add.s32 	%r91, %r89, %r90;
	mov.b32 	%f208, %r91;
	bra.uni 	$L__BB47_19;
$L__BB47_18:
	rsqrt.approx.ftz.f32 	%f208, %f57;
$L__BB47_19:
	setp.ne.s32 	%p30, %r3, 0;
	@%p30 bra 	$L__BB47_21;
	shl.b64 	%rd53, %rd11, 2;
	add.s64 	%rd54, %rd9, %rd53;
	st.global.u32 	[%rd54], %r17;
	add.s64 	%rd55, %rd10, %rd53;
	st.global.f32 	[%rd55], %f208;
$L__BB47_21:
	mov.b32 	%f173, %r17;
	sub.f32 	%f174, %f65, %f173;
	mul.f32 	%f169, %f208, %f174;
	sub.f32 	%f175, %f66, %f173;
	mul.f32 	%f170, %f208, %f175;
	sub.f32 	%f176, %f67, %f173;
	mul.f32 	%f171, %f208, %f176;
	sub.f32 	%f177, %f68, %f173;
	mul.f32 	%f172, %f208, %f177;
	sub.f32 	%f178, %f189, %f173;
	mul.f32 	%f61, %f208, %f178;
	sub.f32 	%f179, %f188, %f173;
	mul.f32 	%f62, %f208, %f179;
	sub.f32 	%f180, %f187, %f173;
	mul.f32 	%f63, %f208, %f180;
	sub.f32 	%f181, %f186, %f173;
	mul.f32 	%f64, %f208, %f181;
	mad.lo.s64 	%rd13, %rd19, %rd11, %rd5;
	ld.global.v2.u32 	{%r95, %r102}, [%rd7];
	ld.global.v2.u32 	{%r98, %r105}, [%rd8];
	// begin inline asm
	{ cvt.rn.f16x2.f32 %r92, %f170, %f169; }

	// end inline asm
	// begin inline asm
	{mul.f16x2 %r93,%r92,%r95;
}
	// end inline asm
	// begin inline asm
	{add.f16x2 %r96,%r93,%r98;
}
	// end inline asm
	// begin inline asm
	{ cvt.rn.f16x2.f32 %r99, %f172, %f171; }

	// end inline asm
	// begin inline asm
	{mul.f16x2 %r100,%r99,%r102;
}
	// end inline asm
	// begin inline asm
	{add.f16x2 %r103,%r100,%r105;
}
	// end inline asm
	shr.s64 	%rd56, %rd13, 63;
	shr.u64 	%rd57, %rd56, 62;
	add.s64 	%rd58, %rd13, %rd57;
	shl.b64 	%rd59, %rd58, 1;
	and.b64  	%rd60, %rd59, -8;
	add.s64 	%rd61, %rd2, %rd60;
	st.global.v2.u32 	[%rd61], {%r96, %r103};
	@%p3 bra 	$L__BB47_23;
	add.s64 	%rd62, %rd13, 128;
	ld.global.v2.u32 	{%r109, %r116}, [%rd7+256];
	ld.global.v2.u32 	{%r112, %r119}, [%rd8+256];
	// begin inline asm
	{ cvt.rn.f16x2.f32 %r106, %f62, %f61; }

	// end inline asm
	// begin inline asm
	{mul.f16x2 %r107,%r106,%r109;
}
	// end inline asm
	// begin inline asm
	{add.f16x2 %r110,%r107,%r112;
}
	// end inline asm
	// begin inline asm
	{ cvt.rn.f16x2.f32 %r113, %f64, %f63; }

	// end inline asm
	// begin inline asm
	{mul.f16x2 %r114,%r113,%r116;
}
	// end inline asm
	// begin inline asm
	{add.f16x2 %r117,%r114,%r119;
}
	// end inline asm
	shr.s64 	%rd63, %rd62, 63;
	shr.u64 	%rd64, %rd63, 62;
	add.s64 	%rd65, %rd62, %rd64;
	shl.b64 	%rd66, %rd65, 1;
	and.b64  	%rd67, %rd66, -8;
	add.s64 	%rd68, %rd2, %rd67;
	st.global.v2.u32 	[%rd68], {%r110, %r117};
$L__BB47_23:
	cvt.u32.u64 	%r120, %rd11;
	add.s32 	%r121, %r120, %r5;
	setp.lt.s32 	%p32, %r121, %r20;
	@%p32 bra 	$L__BB47_4;
$L__BB47_24:
	ret;

}
	// .globl	_Z17LayerNormWarpImplI19BiasAddResidualLoadI6__halffE11AffineStoreIfS1_EfLi4ELi12ELi12ELi32ELi1ELb0EEvT_T0_iidPT1_S8_
.visible .entry _Z17LayerNormWarpImplI19BiasAddResidualLoadI6__halffE11AffineStoreIfS1_EfLi4ELi12ELi12ELi32ELi1ELb0EEvT_T0_iidPT1_S8_(
	.param .align 8 .b8 _Z17LayerNormWarpImplI19BiasAddResidualLoadI6__halffE11AffineStoreIfS1_EfLi4ELi12ELi12ELi32ELi1ELb0EEvT_T0_iidPT1_S8__param_0[32],
	.param .align 8 .b8 _Z17LayerNormWarpImplI19BiasAddResidualLoadI6__halffE11AffineStoreIfS1_EfLi4ELi12ELi12ELi32ELi1ELb0EEvT_T0_iidPT1_S8__param_1[32],
	.param .u32 _Z17LayerNormWarpImplI19BiasAddResidualLoadI6__halffE11AffineStoreIfS1_EfLi4ELi12ELi12ELi32ELi1ELb0EEvT_T0_iidPT1_S8__param_2,
	.param .u32 _Z17LayerNormWarpImplI19BiasAddResidualLoadI6__halffE11AffineStoreIfS1_EfLi4ELi12ELi12ELi32ELi1ELb0EEvT_T0_iidPT1_S8__param_3,
	.param .f64 _Z17LayerNormWarpImplI19BiasAddResidualLoadI6__halffE11AffineStoreIfS1_EfLi4ELi12ELi12ELi32ELi1ELb0EEvT_T0_iidPT1_S8__param_4,
	.param .u64 .ptr .align 1 _Z17LayerNormWarpImplI19BiasAddResidualLoadI6__halffE11AffineStoreIfS1_EfLi4ELi12ELi12ELi32ELi1ELb0EEvT_T0_iidPT1_S8__param_5,
	.param .u64 .ptr .align 1 _Z17LayerNormWarpImplI19BiasAddResidualLoadI6__halffE11AffineStoreIfS1_EfLi4ELi12ELi12ELi32ELi1ELb0EEvT_T0_iidPT1_S8__param_6
)
.maxntid 256
{
	.reg .pred 	%p<31>;
	.reg .b32 	%r<151>;
	.reg .b32 	%f<230>;
	.reg .b64 	%rd<82>;
	.reg .b64 	%fd<2>;

	ld.param.u64 	%rd18, [_Z17LayerNormWarpImplI19BiasAddResidualLoadI6__halffE11AffineStoreIfS1_EfLi4ELi12ELi12ELi32ELi1ELb0EEvT_T0_iidPT1_S8__param_1+24];
	ld.param.u64 	%rd17, [_Z17LayerNormWarpImplI19BiasAddResidualLoadI6__halffE11AffineStoreIfS1_EfLi4ELi12ELi12ELi32ELi1ELb0EEvT_T0_iidPT1_S8__param_1+16];
	ld.param.u64 	%rd16, [_Z17LayerNormWarpImplI19BiasAddResidualLoadI6__halffE11AffineStoreIfS1_EfLi4ELi12ELi12ELi32ELi1ELb0EEvT_T0_iidPT1_S8__param_1+8];
	ld.param.u64 	%rd15, [_Z17LayerNormWarpImplI19BiasAddResidualLoadI6__halffE11AffineStoreIfS1_EfLi4ELi12ELi12ELi32ELi1ELb0EEvT_T0_iidPT1_S8__param_1];
	ld.param.u64 	%rd14, [_Z17LayerNormWarpImplI19BiasAddResidualLoadI6__halffE11AffineStoreIfS1_EfLi4ELi12ELi12ELi32ELi1ELb0EEvT_T0_iidPT1_S8__param_0+24];
	ld.param.u64 	%rd13, [_Z17LayerNormWarpImplI19BiasAddResidualLoadI6__halffE11AffineStoreIfS1_EfLi4ELi12ELi12ELi32ELi1ELb0EEvT_T0_iidPT1_S8__param_0+16];
	ld.param.u64 	%rd12, [_Z17LayerNormWarpImplI19BiasAddResidualLoadI6__halffE11AffineStoreIfS1_EfLi4ELi12ELi12ELi32ELi1ELb0EEvT_T0_iidPT1_S8__param_0+8];
	ld.param.u64 	%rd11, [_Z17LayerNormWarpImplI19BiasAddResidualLoadI6__halffE11AffineStoreIfS1_EfLi4ELi12ELi12ELi32ELi1ELb0EEvT_T0_iidPT1_S8__param_0];
	ld.param.u32 	%r19, [_Z17LayerNormWarpImplI19BiasAddResidualLoadI6__halffE11AffineStoreIfS1_EfLi4ELi12ELi12ELi32ELi1ELb0EEvT_T0_iidPT1_S8__param_2];
	ld.param.u32 	%r20, [_Z17LayerNormWarpImplI19BiasAddResidualLoadI6__halffE11AffineStoreIfS1_EfLi4ELi12ELi12ELi32ELi1ELb0EEvT_T0_iidPT1_S8__param_3];
	ld.param.f64 	%fd1, [_Z17LayerNormWarpImplI19BiasAddResidualLoadI6__halffE11AffineStoreIfS1_EfLi4ELi12ELi12ELi32ELi1ELb0EEvT_T0_iidPT1_S8__param_4];
	ld.param.u64 	%rd19, [_Z17LayerNormWarpImplI19BiasAddResidualLoadI6__halffE11AffineStoreIfS1_EfLi4ELi12ELi12ELi32ELi1ELb0EEvT_T0_iidPT1_S8__param_5];
	ld.param.u64 	%rd20, [_Z17LayerNormWarpImplI19BiasAddResidualLoadI6__halffE11AffineStoreIfS1_EfLi4ELi12ELi12ELi32ELi1ELb0EEvT_T0_iidPT1_S8__param_6];
	setp.lt.s32 	%p1, %r20, 385;
	@%p1 bra 	$L__BB48_2;
	mov.u64 	%rd21, $str;
	cvta.global.u64 	%rd22, %rd21;
	mov.u64 	%rd23, $str$1;
	cvta.global.u64 	%rd24, %rd23;
	mov.u64 	%rd25, __unnamed_49;
	cvta.global.u64 	%rd26, %rd25;
	{ // callseq 48, 0
	.param .b64 param0;
	st.param.b64 	[param0], %rd22;
	.param .b64 param1;
	st.param.b64 	[param1], %rd24;
	.param .b32 param2;
	st.param.b32 	[param2], 462;
	.param .b64 param3;
	st.param.b64 	[param3], %rd26;
	.param .b64 param4;
	st.param.b64 	[param4], 1;
	call.uni 
	__assertfail, 
	(
	param0, 
	param1, 
	param2, 
	param3, 
	param4
	);
	} // callseq 48
$L__BB48_2:
	mov.u32 	%r21, %ctaid.x;
	mov.u32 	%r1, %ntid.y;
	mov.u32 	%r22, %tid.y;
	mad.lo.s32 	%r150, %r21, %r1, %r22;
	setp.ge.s32 	%p2, %r150, %r19;
	@%p2 bra 	$L__BB48_20;
	mov.u32 	%r3, %tid.x;
	shl.b32 	%r23, %r3, 2;
	cvt.rn.f32.f64 	%f1, %fd1;
	cvt.u64.u32 	%rd4, %r23;
	cvta.to.global.u64 	%rd27, %rd12;
	mul.wide.u32 	%rd28, %r23, 2;
	add.s64 	%rd5, %rd27, %rd28;
	cvta.to.global.u64 	%rd29, %rd17;
	add.s64 	%rd6, %rd29, %rd28;
	cvta.to.global.u64 	%rd30, %rd18;
	add.s64 	%rd7, %rd30, %rd28;
	cvta.to.global.u64 	%rd8, %rd19;
	cvta.to.global.u64 	%rd9, %rd20;
	mov.u32 	%r24, %nctaid.x;
	mul.lo.s32 	%r4, %r24, %r1;
$L__BB48_4:
	cvt.s64.s32 	%rd10, %r150;
	mad.lo.s64 	%rd31, %rd14, %rd10, %rd4;
	shr.s64 	%rd32, %rd31, 63;
	shr.u64 	%rd33, %rd32, 62;
	add.s64 	%rd34, %rd31, %rd33;
	cvta.to.global.u64 	%rd35, %rd11;
	shl.b64 	%rd36, %rd34, 1;
	and.b64  	%rd37, %rd36, -8;
	add.s64 	%rd38, %rd35, %rd37;
	ld.global.v2.u32 	{%r26, %r32}, [%rd38];
	ld.global.v2.u32 	{%r30, %r36}, [%rd5];
	cvta.to.global.u64 	%rd39, %rd13;
	add.s64 	%rd40, %rd39, %rd37;
	ld.global.v2.u32 	{%r27, %r33}, [%rd40];
	// begin inline asm
	{add.f16x2 %r25,%r26,%r27;
}
	// end inline asm
	// begin inline asm
	{add.f16x2 %r28,%r25,%r30;
}
	// end inline asm
	// begin inline asm
	{add.f16x2 %r31,%r32,%r33;
}
	// end inline asm
	// begin inline asm
	{add.f16x2 %r34,%r31,%r36;
}
	// end inline asm
	// begin inline asm
	{.reg .f16 low,high;
  mov.b32 {low,high},%r28;
  cvt.f32.f16 %f56, low;}

	// end inline asm
	// begin inline asm
	{.reg .f16 low,high;
  mov.b32 {low,high},%r28;
  cvt.f32.f16 %f57, high;}

	// end inline asm
	// begin inline asm
	{.reg .f16 low,high;
  mov.b32 {low,high},%r34;
  cvt.f32.f16 %f58, low;}

	// end inline asm
	// begin inline asm
	{.reg .f16 low,high;
  mov.b32 {low,high},%r34;
  cvt.f32.f16 %f59, high;}

	// end inline asm
	mov.f32 	%f69, 0f3F800000;
	div.approx.f32 	%f70, %f56, %f69;
	add.f32 	%f71, %f70, 0f00000000;
	sub.f32 	%f72, %f56, %f71;
	fma.rn.f32 	%f73, %f56, %f72, 0f00000000;
	sub.f32 	%f74, %f57, %f71;
	mov.f32 	%f75, 0f40000000;
	div.approx.f32 	%f76, %f74, %f75;
	add.f32 	%f77, %f71, %f76;
	sub.f32 	%f78, %f57, %f77;
	fma.rn.f32 	%f79, %f74, %f78, %f73;
	sub.f32 	%f80, %f58, %f77;
	mov.f32 	%f81, 0f40400000;
	div.approx.f32 	%f82, %f80, %f81;
	add.f32 	%f83, %f77, %f82;
	sub.f32 	%f84, %f58, %f83;
	fma.rn.f32 	%f85, %f80, %f84, %f79;
	sub.f32 	%f86, %f59, %f83;
	mov.f32 	%f87, 0f40800000;
	div.approx.f32 	%f88, %f86, %f87;
	add.f32 	%f89, %f83, %f88;
	sub.f32 	%f90, %f59, %f89;
	fma.rn.f32 	%f91, %f86, %f90, %f85;
	add.s64 	%rd41, %rd31, 128;
	shr.s64 	%rd42, %rd41, 63;
	shr.u64 	%rd43, %rd42, 62;
	add.s64 	%rd44, %rd41, %rd43;
	shl.b64 	%rd45, %rd44, 1;
	and.b64  	%rd46, %rd45, -8;
	add.s64 	%rd47, %rd35, %rd46;
	ld.global.v2.u32 	{%r42, %r48}, [%rd47];
	ld.global.v2.u32 	{%r46, %r52}, [%rd5+256];
	add.s64 	%rd48, %rd39, %rd46;
	ld.global.v2.u32 	{%r43, %r49}, [%rd48];
	// begin inline asm
	{add.f16x2 %r41,%r42,%r43;
}
	// end inline asm
	// begin inline asm
	{add.f16x2 %r44,%r41,%r46;
}
	// end inline asm
	// begin inline asm
	{add.f16x2 %r47,%r48,%r49;
}
	// end inline asm
	// begin inline asm
	{add.f16x2 %r50,%r47,%r52;
}
	// end inline asm
	// begin inline asm
	{.reg .f16 low,high;
  mov.b32 {low,high},%r44;
  cvt.f32.f16 %f60, low;}

	// end inline asm
	// begin inline asm
	{.reg .f16 low,high;
  mov.b32 {low,high},%r44;
  cvt.f32.f16 %f61, high;}

	// end inline asm
	// begin inline asm
	{.reg .f16 low,high;
  mov.b32 {low,high},%r50;
  cvt.f32.f16 %f62, low;}

	// end inline asm
	// begin inline asm
	{.reg .f16 low,high;
  mov.b32 {low,high},%r50;
  cvt.f32.f16 %f63, high;}

	// end inline asm
	sub.f32 	%f92, %f60, %f89;
	mov.f32 	%f93, 0f40A00000;
	div.approx.f32 	%f94, %f92, %f93;
	add.f32 	%f95, %f89, %f94;
	sub.f32 	%f96, %f60, %f95;
	fma.rn.f32 	%f97, %f92, %f96, %f91;
	sub.f32 	%f98, %f61, %f95;
	mov.f32 	%f99, 0f40C00000;
	div.approx.f32 	%f100, %f98, %f99;
	add.f32 	%f101, %f95, %f100;
	sub.f32 	%f102, %f61, %f101;
	fma.rn.f32 	%f103, %f98, %f102, %f97;
	sub.f32 	%f104, %f62, %f101;
	mov.f32 	%f105, 0f40E00000;
	div.approx.f32 	%f106, %f104, %f105;
	add.f32 	%f107, %f101, %f106;
	sub.f32 	%f108, %f62, %f107;
	fma.rn.f32 	%f109, %f104, %f108, %f103;
	sub.f32 	%f110, %f63, %f107;
	mov.f32 	%f111, 0f41000000;
	div.approx.f32 	%f112, %f110, %f111;
	add.f32 	%f113, %f107, %f112;
	sub.f32 	%f114, %f63, %f113;
	fma.rn.f32 	%f115, %f110, %f114, %f109;
	add.s64 	%rd49, %rd31, 256;
	shr.s64 	%rd50, %rd49, 63;
	shr.u64 	%rd51, %rd50, 62;
	add.s64 	%rd52, %rd49, %rd51;
	shl.b64 	%rd53, %rd52, 1;
	and.b64  	%rd54, %rd53, -8;
	add.s64 	%rd55, %rd35, %rd54;
	ld.global.v2.u32 	{%r58, %r64}, [%rd55];
	ld.global.v2.u32 	{%r62, %r68}, [%rd5+512];
	add.s64 	%rd56, %rd39, %rd54;
	ld.global.v2.u32 	{%r59, %r65}, [%rd56];
	// begin inline asm
	{add.f16x2 %r57,%r58,%r59;
}
	// end inline asm
	// begin inline asm
	{add.f16x2 %r60,%r57,%r62;
}
	// end inline asm
	// begin inline asm
	{add.f16x2 %r63,%r64,%r65;
}
	// end inline asm
	// begin inline asm
	{add.f16x2 %r66,%r63,%r68;
}
	// end inline asm
	// begin inline asm
	{.reg .f16 low,high;
  mov.b32 {low,high},%r60;
  cvt.f32.f16 %f64, low;}

	// end inline asm
	// begin inline asm
	{.reg .f16 low,high;
  mov.b32 {low,high},%r60;
  cvt.f32.f16 %f65, high;}

	// end inline asm
	// begin inline asm
	{.reg .f16 low,high;
  mov.b32 {low,high},%r66;
  cvt.f32.f16 %f66, low;}

	// end inline asm
	// begin inline asm
	{.reg .f16 low,high;
  mov.b32 {low,high},%r66;
  cvt.f32.f16 %f67, high;}

	// end inline asm
	sub.f32 	%f116, %f64, %f113;
	mov.f32 	%f117, 0f41100000;
	div.approx.f32 	%f118, %f116, %f117;
	add.f32 	%f119, %f113, %f118;
	sub.f32 	%f120, %f64, %f119;
	fma.rn.f32 	%f121, %f116, %f120, %f115;
	sub.f32 	%f122, %f65, %f119;
	mov.f32 	%f123, 0f41200000;
	div.approx.f32 	%f124, %f122, %f123;
	add.f32 	%f125, %f119, %f124;
	sub.f32 	%f126, %f65, %f125;
	fma.rn.f32 	%f127, %f122, %f126, %f121;
	sub.f32 	%f128, %f66, %f125;
	mov.f32 	%f129, 0f41300000;
	div.approx.f32 	%f130, %f128, %f129;
	add.f32 	%f131, %f125, %f130;
	sub.f32 	%f132, %f66, %f131;
	fma.rn.f32 	%f133, %f128, %f132, %f127;
	sub.f32 	%f134, %f67, %f131;
	mov.f32 	%f219, 0f41400000;
	div.approx.f32 	%f135, %f134, %f219;
	add.f32 	%f217, %f131, %f135;
	sub.f32 	%f136, %f67, %f217;
	fma.rn.f32 	%f218, %f134, %f136, %f133;
	mov.b32 	%r73, %f217;
	shfl.sync.down.b32	%r6|%p3, %r73, 16, 31, -1;
	mov.b32 	%r74, %f218;
	shfl.sync.down.b32	%r7|%p4, %r74, 16, 31, -1;
	mov.b32 	%r75, 1094713344;
	shfl.sync.down.b32	%r76|%p5, %r75, 16, 31, -1;
	mov.b32 	%f16, %r76;
	setp.eq.f32 	%p6, %f16, 0f00000000;
	@%p6 bra 	$L__BB48_6;
	mov.b32 	%f137, %r7;
	mov.b32 	%f138, %r6;
	add.f32 	%f219, %f16, 0f41400000;
	div.approx.f32 	%f139, %f16, %f219;
	sub.f32 	%f140, %f138, %f217;
	fma.rn.f32 	%f217, %f140, %f139, %f217;
	mul.f32 	%f141, %f140, %f140;
	mul.f32 	%f142, %f141, 0f41400000;
	fma.rn.f32 	%f143, %f142, %f139, %f137;
	add.f32 	%f218, %f218, %f143;
$L__BB48_6:
	mov.b32 	%r77, %f217;
	shfl.sync.down.b32	%r8|%p7, %r77, 8, 31, -1;
	mov.b32 	%r78, %f218;
	shfl.sync.down.b32	%r9|%p8, %r78, 8, 31, -1;
	mov.b32 	%r79, %f219;
	shfl.sync.down.b32	%r80|%p9, %r79, 8, 31, -1;
	mov.b32 	%f23, %r80;
	setp.eq.f32 	%p10, %f23, 0f00000000;
	@%p10 bra 	$L__BB48_8;
	mov.b32 	%f144, %r9;
	mov.b32 	%f145, %r8;
	add.f32 	%f24, %f219, %f23;
	div.approx.f32 	%f146, %f23, %f24;
	sub.f32 	%f147, %f145, %f217;
	fma.rn.f32 	%f217, %f147, %f146, %f217;
	mul.f32 	%f148, %f147, %f147;
	mul.f32 	%f149, %f219, %f148;
	fma.rn.f32 	%f150, %f149, %f146, %f144;
	add.f32 	%f218, %f218, %f150;
	mov.f32 	%f219, %f24;
$L__BB48_8:
	mov.b32 	%r81, %f217;
	shfl.sync.down.b32	%r10|%p11, %r81, 4, 31, -1;
	mov.b32 	%r82, %f218;
	shfl.sync.down.b32	%r11|%p12, %r82, 4, 31, -1;
	mov.b32 	%r83, %f219;
	shfl.sync.down.b32	%r84|%p13, %r83, 4, 31, -1;
	mov.b32 	%f30, %r84;
	setp.eq.f32 	%p14, %f30, 0f00000000;
	@%p14 bra 	$L__BB48_10;
	mov.b32 	%f151, %r11;
	mov.b32 	%f152, %r10;
	add.f32 	%f31, %f219, %f30;
	div.approx.f32 	%f153, %f30, %f31;
	sub.f32 	%f154, %f152, %f217;
	fma.rn.f32 	%f217, %f154, %f153, %f217;
	mul.f32 	%f155, %f154, %f154;
	mul.f32 	%f156, %f219, %f155;
	fma.rn.f32 	%f157, %f156, %f153, %f151;
	add.f32 	%f218, %f218, %f157;
	mov.f32 	%f219, %f31;
$L__BB48_10:
	mov.b32 	%r85, %f217;
	shfl.sync.down.b32	%r12|%p15, %r85, 2, 31, -1;
	mov.b32 	%r86, %f218;
	shfl.sync.down.b32	%r13|%p16, %r86, 2, 31, -1;
	mov.b32 	%r87, %f219;
	shfl.sync.down.b32	%r88|%p17, %r87, 2, 31, -1;
	mov.b32 	%f37, %r88;
	setp.eq.f32 	%p18, %f37, 0f00000000;
	@%p18 bra 	$L__BB48_12;
	mov.b32 	%f158, %r13;
	mov.b32 	%f159, %r12;
	add.f32 	%f38, %f219, %f37;
	div.approx.f32 	%f160, %f37, %f38;
	sub.f32 	%f161, %f159, %f217;
	fma.rn.f32 	%f217, %f161, %f160, %f217;
	mul.f32 	%f162, %f161, %f161;
	mul.f32 	%f163, %f219, %f162;
	fma.rn.f32 	%f164, %f163, %f160, %f158;
	add.f32 	%f218, %f218, %f164;
	mov.f32 	%f219, %f38;
$L__BB48_12:
	mov.b32 	%r89, %f217;
	shfl.sync.down.b32	%r14|%p19, %r89, 1, 31, -1;
	mov.b32 	%r90, %f218;
	shfl.sync.down.b32	%r15|%p20, %r90, 1, 31, -1;
	mov.b32 	%r91, %f219;
	shfl.sync.down.b32	%r92|%p21, %r91, 1, 31, -1;
	mov.b32 	%f44, %r92;
	setp.eq.f32 	%p22, %f44, 0f00000000;
	@%p22 bra 	$L__BB48_14;
	mov.b32 	%f165, %r15;
	mov.b32 	%f166, %r14;
	add.f32 	%f45, %f219, %f44;
	div.approx.f32 	%f167, %f44, %f45;
	sub.f32 	%f168, %f166, %f217;
	fma.rn.f32 	%f217, %f168, %f167, %f217;
	mul.f32 	%f169, %f168, %f168;
	mul.f32 	%f170, %f219, %f169;
	fma.rn.f32 	%f171, %f170, %f167, %f165;
	add.f32 	%f218, %f218, %f171;
	mov.f32 	%f219, %f45;
$L__BB48_14:
	mov.b32 	%r93, %f217;
	shfl.sync.idx.b32	%r16|%p23, %r93, 0, 31, -1;
	mov.b32 	%r94, %f218;
	shfl.sync.idx.b32	%r95|%p24, %r94, 0, 31, -1;
	mov.b32 	%r96, %f219;
	shfl.sync.idx.b32	%r97|%p25, %r96, 0, 31, -1;
	mov.b32 	%f172, %r95;
	mov.b32 	%f173, %r97;
	div.approx.f32 	%f174, %f172, %f173;
	max.f32 	%f175, %f174, 0f00000000;
	add.f32 	%f176, %f175, %f1;
	abs.f32 	%f51, %f176;
	setp.lt.f32 	%p26, %f51, 0f00800000;
	mul.f32 	%f177, %f176, 0f4B800000;
	selp.f32 	%f52, %f177, %f176, %p26;
	mov.b32 	%r17, %f52;
	add.s32 	%r98, %r17, -8388608;
	setp.gt.u32 	%p27, %r98, 2130706431;
	@%p27 bra 	$L__BB48_16;
	and.b32  	%r99, %r17, 16777215;
	or.b32  	%r100, %r99, 1056964608;
	mov.b32 	%f178, %r100;
	sub.s32 	%r101, %r100, %r17;
	add.s32 	%r102, %r101, 201326592;
	selp.b32 	%r103, %r102, %r101, %p26;
	rsqrt.approx.ftz.f32 	%f179, %f178;
	mul.f32 	%f180, %f179, %f179;
	neg.f32 	%f181, %f180;
	fma.rn.f32 	%f182, %f179, %f179, %f181;
	neg.f32 	%f183, %f178;
	fma.rn.f32 	%f184, %f180, %f183, 0f3F800000;
	fma.rn.f32 	%f185, %f182, %f183, %f184;
	fma.rn.f32 	%f186, %f185, 0f3EC00000, 0f3F000000;
	mul.f32 	%f187, %f179, %f185;
	fma.rn.f32 	%f188, %f186, %f187, %f179;
	shr.s32 	%r104, %r103, 1;
	mov.b32 	%r105, %f188;
	add.s32 	%r106, %r104, %r105;
	mov.b32 	%f229, %r106;
	bra.uni 	$L__BB48_17;
$L__BB48_16:
	rsqrt.approx.ftz.f32 	%f229, %f52;
$L__BB48_17:
	setp.ne.s32 	%p29, %r3, 0;
	@%p29 bra 	$L__BB48_19;
	shl.b64 	%rd57, %rd10, 2;
	add.s64 	%rd58, %rd8, %rd57;
	st.global.u32 	[%rd58], %r16;
	add.s64 	%rd59, %rd9, %rd57;
	st.global.f32 	[%rd59], %f229;
$L__BB48_19:
	mov.b32 	%f201, %r16;
	cvt.u32.u64 	%r149, %rd10;
	sub.f32 	%f202, %f56, %f201;
	mul.f32 	%f189, %f229, %f202;
	sub.f32 	%f203, %f57, %f201;
	mul.f32 	%f190, %f229, %f203;
	sub.f32 	%f204, %f58, %f201;
	mul.f32 	%f191, %f229, %f204;
	sub.f32 	%f205, %f59, %f201;
	mul.f32 	%f192, %f229, %f205;
	sub.f32 	%f206, %f60, %f201;
	mul.f32 	%f193, %f229, %f206;
	sub.f32 	%f207, %f61, %f201;
	mul.f32 	%f194, %f229, %f207;
	sub.f32 	%f208, %f62, %f201;
	mul.f32 	%f195, %f229, %f208;
	sub.f32 	%f209, %f63, %f201;
	mul.f32 	%f196, %f229, %f209;
	sub.f32 	%f210, %f64, %f201;
	mul.f32 	%f197, %f229, %f210;
	sub.f32 	%f211, %f65, %f201;
	mul.f32 	%f198, %f229, %f211;
	sub.f32 	%f212, %f66, %f201;
	mul.f32 	%f199, %f229, %f212;
	sub.f32 	%f213, %f67, %f201;
	mul.f32 	%f200, %f229, %f213;
	mad.lo.s64 	%rd60, %rd16, %rd10, %rd4;
	ld.global.v2.u32 	{%r110, %r117}, [%rd6];
	ld.global.v2.u32 	{%r113, %r120}, [%rd7];
	// begin inline asm
	{ cvt.rn.f16x2.f32 %r107, %f190, %f189; }

	// end inline asm
	// begin inline asm
	{mul.f16x2 %r108,%r107,%r110;
}
	// end inline asm
	// begin inline asm
	{add.f16x2 %r111,%r108,%r113;
}
	// end inline asm
	// begin inline asm
	{ cvt.rn.f16x2.f32 %r114, %f192, %f191; }

	// end inline asm
	// begin inline asm
	{mul.f16x2 %r115,%r114,%r117;
}
	// end inline asm
	// begin inline asm
	{add.f16x2 %r118,%r115,%r120;
}
	// end inline asm
	shr.s64 	%rd61, %rd60, 63;
	shr.u64 	%rd62, %rd61, 62;
	add.s64 	%rd63, %rd60, %rd62;
	cvta.to.global.u64 	%rd64, %rd15;
	shl.b64 	%rd65, %rd63, 1;
	and.b64  	%rd66, %rd65, -8;
	add.s64 	%rd67, %rd64, %rd66;
	st.global.v2.u32 	[%rd67], {%r111, %r118};
	add.s64 	%rd68, %rd60, 128;
	ld.global.v2.u32 	{%r124, %r131}, [%rd6+256];
	ld.global.v2.u32 	{%r127, %r134}, [%rd7+256];
	// begin inline asm
	{ cvt.rn.f16x2.f32 %r121, %f194, %f193; }

	// end inline asm
	// begin inline asm
	{mul.f16x2 %r122,%r121,%r124;
}
	// end inline asm
	// begin inline asm
	{add.f16x2 %r125,%r122,%r127;
}
	// end inline asm
	// begin inline asm
	{ cvt.rn.f16x2.f32 %r128, %f196, %f195; }

	// end inline asm
	// begin inline asm
	{mul.f16x2 %r129,%r128,%r131;
}
	// end inline asm
	// begin inline asm
	{add.f16x2 %r132,%r129,%r134;
}
	// end inline asm
	shr.s64 	%rd69, %rd68, 63;
	shr.u64 	%rd70, %rd69, 62;
	add.s64 	%rd71, %rd68, %rd70;
	shl.b64 	%rd72, %rd71, 1;
	and.b64  	%rd73, %rd72, -8;
	add.s64 	%rd74, %rd64, %rd73;
	st.global.v2.u32 	[%rd74], {%r125, %r132};
	add.s64 	%rd75, %rd60, 256;
	ld.global.v2.u32 	{%r138, %r145}, [%rd6+512];
	ld.global.v2.u32 	{%r141, %r148}, [%rd7+512];
	// begin inline asm
	{ cvt.rn.f16x2.f32 %r135, %f198, %f197; }

	// end inline asm
	// begin inline asm
	{mul.f16x2 %r136,%r135,%r138;
}
	// end inline asm
	// begin inline asm
	{add.f16x2 %r139,%r136,%r141;
}
	// end inline asm
	// begin inline asm
	{ cvt.rn.f16x2.f32 %r142, %f200, %f199; }

	// end inline asm
	// begin inline asm
	{mul.f16x2 %r143,%r142,%r145;
}
	// end inline asm
	// begin inline asm
	{add.f16x2 %r146,%r143,%r148;
}
	// end inline asm
	shr.s64 	%rd76, %rd75, 63;
	shr.u64 	%rd77, %rd76, 62;
	add.s64 	%rd78, %rd75, %rd77;
	shl.b64 	%rd79, %rd78, 1;
	and.b64  	%rd80, %rd79, -8;
	add.s64 	%rd81, %rd64, %rd80;
	st.global.v2.u32 	[%rd81], {%r139, %r146};
	add.s32 	%r150, %r149, %r4;
	setp.lt.s32 	%p30, %r150, %r19;
	@%p30 bra 	$L__BB48_4;
$L__BB48_20:
	ret;

}
	// .globl	_Z17LayerNormWarpImplI19BiasAddResidualLoadI6__halffE11AffineStoreIfS1_EfLi4ELi12ELi8ELi32ELi1ELb1EEvT_T0_iidPT1_S8_
.visible .entry _Z17LayerNormWarpImplI19BiasAddResidualLoadI6__halffE11AffineStoreIfS1_EfLi4ELi12ELi8ELi32ELi1ELb1EEvT_T0_iidPT1_S8_(
	.param .align 8 .b8 _Z17LayerNormWarpImplI19BiasAddResidualLoadI6__halffE11AffineStoreIfS1_EfLi4ELi12ELi8ELi32ELi1ELb1EEvT_T0_iidPT1_S8__param_0[32],
	.param .align 8 .b8 _Z17LayerNormWarpImplI19BiasAddResidualLoadI6__halffE11AffineStoreIfS1_EfLi4ELi12ELi8ELi32ELi1ELb1EEvT_T0_iidPT1_S8__param_1[32],
	.param .u32 _Z17LayerNormWarpImplI19BiasAddResidualLoadI6__halffE11AffineStoreIfS1_EfLi4ELi12ELi8ELi32ELi1ELb1EEvT_T0_iidPT1_S8__param_2,
	.param .u32 _Z17LayerNormWarpImplI19BiasAddResidualLoadI6__halffE11AffineStoreIfS1_EfLi4ELi12ELi8ELi32ELi1ELb1EEvT_T0_iidPT1_S8__param_3,
	.param .f64 _Z17LayerNormWarpImplI19BiasAddResidualLoadI6__halffE11AffineStoreIfS1_EfLi4ELi12ELi8ELi32ELi1ELb1EEvT_T0_iidPT1_S8__param_4,
	.param .u64 .ptr .align 1 _Z17LayerNormWarpImplI19BiasAddResidualLoadI6__halffE11AffineStoreIfS1_EfLi4ELi12ELi8ELi32ELi1ELb1EEvT_T0_iidPT1_S8__param_5,
	.param .u64 .ptr .align 1 _Z17LayerNormWarpImplI19BiasAddResidualLoadI6__halffE11AffineStoreIfS1_EfLi4ELi12ELi8ELi32ELi1ELb1EEvT_T0_iidPT1_S8__param_6
)
.maxntid 256
{
	.reg .pred 	%p<33>;
	.reg .b32 	%r<153>;
	.reg .b32 	%f<249>;
	.reg .b64 	%rd<82>;
	.reg .b64 	%fd<2>;

	ld.param.u64 	%rd23, [_Z17LayerNormWarpImplI19BiasAddResidualLoadI6__halffE11AffineStoreIfS1_EfLi4ELi12ELi8ELi32ELi1ELb1EEvT_T0_iidPT1_S8__param_1+24];
	ld.param.u64 	%rd22, [_Z17LayerNormWarpImplI19BiasAddResidualLoadI6__halffE11AffineStoreIfS1_EfLi4ELi12ELi8ELi32ELi1ELb1EEvT_T0_iidPT1_S8__param_1+16];
	ld.param.u64 	%rd21, [_Z17LayerNormWarpImplI19BiasAddResidualLoadI6__halffE11AffineStoreIfS1_EfLi4ELi12ELi8ELi32ELi1ELb1EEvT_T0_iidPT1_S8__param_1+8];
	ld.param.u64 	%rd19, [_Z17LayerNormWarpImplI19BiasAddResidualLoadI6__halffE11AffineStoreIfS1_EfLi4ELi12ELi8ELi32ELi1ELb1EEvT_T0_iidPT1_S8__param_0+24];
	ld.param.u64 	%rd17, [_Z17LayerNormWarpImplI19BiasAddResidualLoadI6__halffE11AffineStoreIfS1_EfLi4ELi12ELi8ELi32ELi1ELb1EEvT_T0_iidPT1_S8__param_0+8];
	ld.param.u64 	%rd20, [_Z17LayerNormWarpImplI19BiasAddResidualLoadI6__halffE11AffineStoreIfS1_EfLi4ELi12ELi8ELi32ELi1ELb1EEvT_T0_iidPT1_S8__param_1];
	ld.param.u64 	%rd18, [_Z17LayerNormWarpImplI19BiasAddResidualLoadI6__halffE11AffineStoreIfS1_EfLi4ELi12ELi8ELi32ELi1ELb1EEvT_T0_iidPT1_S8__param_0+16];
	ld.param.u64 	%rd16, [_Z17LayerNormWarpImplI19BiasAddResidualLoadI6__halffE11AffineStoreIfS1_EfLi4ELi12ELi8ELi32ELi1ELb1EEvT_T0_iidPT1_S8__param_0];
	ld.param.u32 	%r20, [_Z17LayerNormWarpImplI19BiasAddResidualLoadI6__halffE11AffineStoreIfS1_EfLi4ELi12ELi8ELi32ELi1ELb1EEvT_T0_iidPT1_S8__param_2];
	ld.param.u32 	%r21, [_Z17LayerNormWarpImplI19BiasAddResidualLoadI6__halffE11AffineStoreIfS1_EfLi4ELi12ELi8ELi32ELi1ELb1EEvT_T0_iidPT1_S8__param_3];
	ld.param.f64 	%fd1, [_Z17LayerNormWarpImplI19BiasAddResidualLoadI6__halffE11AffineStoreIfS1_EfLi4ELi12ELi8ELi32ELi1ELb1EEvT_T0_iidPT1_S8__param_4];
	ld.param.u64 	%rd24, [_Z17LayerNormWarpImplI19BiasAddResidualLoadI6__halffE11AffineStoreIfS1_EfLi4ELi12ELi8ELi32ELi1ELb1EEvT_T0_iidPT1_S8__param_5];
	ld.param.u64 	%rd25, [_Z17LayerNormWarpImplI19BiasAddResidualLoadI6__halffE11AffineStoreIfS1_EfLi4ELi12ELi8ELi32ELi1ELb1EEvT_T0_iidPT1_S8__param_6];
	cvta.to.global.u64 	%rd1, %rd16;
	cvta.to.global.u64 	%rd3, %rd18;
	cvta.to.global.u64 	%rd4, %rd20;
	setp.lt.s32 	%p1, %r21, 385;
	@%p1 bra 	$L__BB49_2;
	mov.u64 	%rd26, $str;
	cvta.global.u64 	%rd27, %rd26;
	mov.u64 	%rd28, $str$1;
	cvta.global.u64 	%rd29, %rd28;
	mov.u64 	%rd30, __unnamed_50;
	cvta.global.u64 	%rd31, %rd30;
	{ // callseq 49, 0
	.param .b64 param0;
	st.param.b64 	[param0], %rd27;
	.param .b64 param1;
	st.param.b64 	[param1], %rd29;
	.param .b32 param2;
	st.param.b32 	[param2], 462;
	.param .b64 param3;
	st.param.b64 	[param3], %rd31;
	.param .b64 param4;
	st.param.b64 	[param4], 1;
	call.uni 
	__assertfail, 
	(
	param0, 
	param1, 
	param2, 
	param3, 
	param4
	);
	} // callseq 49
$L__BB49_2:
	mov.u32 	%r22, %ctaid.x;
	mov.u32 	%r1, %ntid.y;
	mov.u32 	%r23, %tid.y;
	mad.lo.s32 	%r152, %r22, %r1, %r23;
	setp.ge.s32 	%p2, %r152, %r20;
	@%p2 bra 	$L__BB49_24;
	mov.u32 	%r3, %tid.x;
	shl.b32 	%r24, %r3, 2;
	add.s32 	%r4, %r24, 256;
	shr.u32 	%r25, %r4, 2;
	cvta.to.global.u64 	%rd32, %rd17;
	mul.wide.u32 	%rd33, %r25, 8;
	add.s64 	%rd7, %rd32, %rd33;
	cvt.rn.f32.f64 	%f1, %fd1;
	cvta.to.global.u64 	%rd34, %rd22;
	add.s64 	%rd8, %rd34, %rd33;
	cvta.to.global.u64 	%rd35, %rd23;
	add.s64 	%rd9, %rd35, %rd33;
	cvt.u64.u32 	%rd10, %r24;
	cvta.to.global.u64 	%rd11, %rd24;
	cvta.to.global.u64 	%rd12, %rd25;
	mov.u32 	%r26, %nctaid.x;
	mul.lo.s32 	%r5, %r26, %r1;
$L__BB49_4:
	setp.ge.s32 	%p3, %r4, %r21;
	cvt.s64.s32 	%rd13, %r152;
	mad.lo.s64 	%rd14, %rd19, %rd13, %rd10;
	shr.s64 	%rd36, %rd14, 63;
	shr.u64 	%rd37, %rd36, 62;
	add.s64 	%rd38, %rd14, %rd37;
	shl.b64 	%rd39, %rd38, 1;
	and.b64  	%rd40, %rd39, -8;
	add.s64 	%rd41, %rd1, %rd40;
	ld.global.v2.u32 	{%r28, %r34}, [%rd41];
	ld.global.v2.u32 	{%r32, %r38}, [%rd7+-512];
	add.s64 	%rd42, %rd3, %rd40;
	ld.global.v2.u32 	{%r29, %r35}, [%rd42];
	// begin inline asm
	{add.f16x2 %r27,%r28,%r29;
}
	// end inline asm
	// begin inline asm
	{add.f16x2 %r30,%r27,%r32;
}
	// end inline asm
	// begin inline asm
	{add.f16x2 %r33,%r34,%r35;
}
	// end inline asm
	// begin inline asm
	{add.f16x2 %r36,%r33,%r38;
}
	// end inline asm
	// begin inline asm
	{.reg .f16 low,high;
  mov.b32 {low,high},%r30;
  cvt.f32.f16 %f69, low;}

	// end inline asm
	// begin inline asm
	{.reg .f16 low,high;
  mov.b32 {low,high},%r30;
  cvt.f32.f16 %f70, high;}

	// end inline asm
	// begin inline asm
	{.reg .f16 low,high;
  mov.b32 {low,high},%r36;
  cvt.f32.f16 %f71, low;}

	// end inline asm
	// begin inline asm
	{.reg .f16 low,high;
  mov.b32 {low,high},%r36;
  cvt.f32.f16 %f72, high;}

	// end inline asm
	mov.f32 	%f79, 0f3F800000;
	div.approx.f32 	%f80, %f69, %f79;
	add.f32 	%f81, %f80, 0f00000000;
	sub.f32 	%f82, %f69, %f81;
	fma.rn.f32 	%f83, %f69, %f82, 0f00000000;
	sub.f32 	%f84, %f70, %f81;
	mov.f32 	%f85, 0f40000000;
	div.approx.f32 	%f86, %f84, %f85;
	add.f32 	%f87, %f81, %f86;
	sub.f32 	%f88, %f70, %f87;
	fma.rn.f32 	%f89, %f84, %f88, %f83;
	sub.f32 	%f90, %f71, %f87;
	mov.f32 	%f91, 0f40400000;
	div.approx.f32 	%f92, %f90, %f91;
	add.f32 	%f93, %f87, %f92;
	sub.f32 	%f94, %f71, %f93;
	fma.rn.f32 	%f95, %f90, %f94, %f89;
	sub.f32 	%f96, %f72, %f93;
	mov.f32 	%f97, 0f40800000;
	div.approx.f32 	%f98, %f96, %f97;
	add.f32 	%f99, %f93, %f98;
	sub.f32 	%f100, %f72, %f99;
	fma.rn.f32 	%f101, %f96, %f100, %f95;
	add.s64 	%rd43, %rd14, 128;
	shr.s64 	%rd44, %rd43, 63;
	shr.u64 	%rd45, %rd44, 62;
	add.s64 	%rd46, %rd43, %rd45;
	shl.b64 	%rd47, %rd46, 1;
	and.b64  	%rd48, %rd47, -8;
	add.s64 	%rd49, %rd1, %rd48;
	ld.global.v2.u32 	{%r44, %r50}, [%rd49];
	ld.global.v2.u32 	{%r48, %r54}, [%rd7+-256];
	add.s64 	%rd50, %rd3, %rd48;
	ld.global.v2.u32 	{%r45, %r51}, [%rd50];
	// begin inline asm
	{add.f16x2 %r43,%r44,%r45;
}
	// end inline asm
	// begin inline asm
	{add.f16x2 %r46,%r43,%r48;
}
	// end inline asm
	// begin inline asm
	{add.f16x2 %r49,%r50,%r51;
}
	// end inline asm
	// begin inline asm
	{add.f16x2 %r52,%r49,%r54;
}
	// end inline asm
	// begin inline asm
	{.reg .f16 low,high;
  mov.b32 {low,high},%r46;
  cvt.f32.f16 %f73, low;}

	// end inline asm
	// begin inline asm
	{.reg .f16 low,high;
  mov.b32 {low,high},%r46;
  cvt.f32.f16 %f74, high;}

	// end inline asm
	// begin inline asm
	{.reg .f16 low,high;
  mov.b32 {low,high},%r52;
  cvt.f32.f16 %f75, low;}

	// end inline asm
	// begin inline asm
	{.reg .f16 low,high;
  mov.b32 {low,high},%r52;
  cvt.f32.f16 %f76, high;}

	// end inline asm
	sub.f32 	%f102, %f73, %f99;
	mov.f32 	%f103, 0f40A00000;
	div.approx.f32 	%f104, %f102, %f103;
	add.f32 	%f105, %f99, %f104;
	sub.f32 	%f106, %f73, %f105;
	fma.rn.f32 	%f107, %f102, %f106, %f101;
	sub.f32 	%f108, %f74, %f105;
	mov.f32 	%f109, 0f40C00000;
	div.approx.f32 	%f110, %f108, %f109;
	add.f32 	%f111, %f105, %f110;
	sub.f32 	%f112, %f74, %f111;
	fma.rn.f32 	%f113, %f108, %f112, %f107;
	sub.f32 	%f114, %f75, %f111;
	mov.f32 	%f115, 0f40E00000;
	div.approx.f32 	%f116, %f114, %f115;
	add.f32 	%f117, %f111, %f116;
	sub.f32 	%f118, %f75, %f117;
	fma.rn.f32 	%f119, %f114, %f118, %f113;
	sub.f32 	%f120, %f76, %f117;
	mov.f32 	%f235, 0f41000000;
	div.approx.f32 	%f121, %f120, %f235;
	add.f32 	%f233, %f117, %f121;
	sub.f32 	%f122, %f76, %f233;
	fma.rn.f32 	%f234, %f120, %f122, %f119;
	mov.f32 	%f226, 0f00000000;
	mov.f32 	%f227, %f226;
	mov.f32 	%f228, %f226;
	mov.f32 	%f229, %f226;
	@%p3 bra 	$L__BB49_6;
	add.s64 	%rd51, %rd14, 256;
	shr.s64 	%rd52, %rd51, 63;
	shr.u64 	%rd53, %rd52, 62;
	add.s64 	%rd54, %rd51, %rd53;
	shl.b64 	%rd55, %rd54, 1;
	and.b64  	%rd56, %rd55, -8;
	add.s64 	%rd57, %rd1, %rd56;
	ld.global.v2.u32 	{%r60, %r66}, [%rd57];
	ld.global.v2.u32 	{%r64, %r70}, [%rd7];
	add.s64 	%rd58, %rd3, %rd56;
	ld.global.v2.u32 	{%r61, %r67}, [%rd58];
	// begin inline asm
	{add.f16x2 %r59,%r60,%r61;
}
	// end inline asm
	// begin inline asm
	{add.f16x2 %r62,%r59,%r64;
}
	// end inline asm
	// begin inline asm
	{add.f16x2 %r65,%r66,%r67;
}
	// end inline asm
	// begin inline asm
	{add.f16x2 %r68,%r65,%r70;
}
	// end inline asm
	// begin inline asm
	{.reg .f16 low,high;
  mov.b32 {low,high},%r62;
  cvt.f32.f16 %f229, low;}

	// end inline asm
	// begin inline asm
	{.reg .f16 low,high;
  mov.b32 {low,high},%r62;
  cvt.f32.f16 %f228, high;}

	// end inline asm
	// begin inline asm
	{.reg .f16 low,high;
  mov.b32 {low,high},%r68;
  cvt.f32.f16 %f227, low;}

	// end inline asm
	// begin inline asm
	{.reg .f16 low,high;
  mov.b32 {low,high},%r68;
  cvt.f32.f16 %f226, high;}

	// end inline asm
	sub.f32 	%f128, %f229, %f233;
	mov.f32 	%f129, 0f41100000;
	div.approx.f32 	%f130, %f128, %f129;
	add.f32 	%f131, %f233, %f130;
	sub.f32 	%f132, %f229, %f131;
	fma.rn.f32 	%f133, %f128, %f132, %f234;
	sub.f32 	%f134, %f228, %f131;
	mov.f32 	%f135, 0f41200000;
	div.approx.f32 	%f136, %f134, %f135;
	add.f32 	%f137, %f131, %f136;
	sub.f32 	%f138, %f228, %f137;
	fma.rn.f32 	%f139, %f134, %f138, %f133;
	sub.f32 	%f140, %f227, %f137;
	mov.f32 	%f141, 0f41300000;
	div.approx.f32 	%f142, %f140, %f141;
	add.f32 	%f143, %f137, %f142;
	sub.f32 	%f144, %f227, %f143;
	fma.rn.f32 	%f145, %f140, %f144, %f139;
	sub.f32 	%f146, %f226, %f143;
	mov.f32 	%f235, 0f41400000;
	div.approx.f32 	%f147, %f146, %f235;
	add.f32 	%f233, %f143, %f147;
	sub.f32 	%f148, %f226, %f233;
	fma.rn.f32 	%f234, %f146, %f148, %f145;
$L__BB49_6:
	mov.b32 	%r75, %f233;
	shfl.sync.down.b32	%r7|%p4, %r75, 16, 31, -1;
	mov.b32 	%r76, %f234;
	shfl.sync.down.b32	%r8|%p5, %r76, 16, 31, -1;
	mov.b32 	%r77, %f235;
	shfl.sync.down.b32	%r78|%p6, %r77, 16, 31, -1;
	mov.b32 	%f25, %r78;
	setp.eq.f32 	%p7, %f25, 0f00000000;
	@%p7 bra 	$L__BB49_8;
	mov.b32 	%f149, %r8;
	mov.b32 	%f150, %r7;
	add.f32 	%f26, %f235, %f25;
	div.approx.f32 	%f151, %f25, %f26;
	sub.f32 	%f152, %f150, %f233;
	fma.rn.f32 	%f233, %f152, %f151, %f233;
	mul.f32 	%f153, %f152, %f152;
	mul.f32 	%f154, %f235, %f153;
	fma.rn.f32 	%f155, %f154, %f151, %f149;
	add.f32 	%f234, %f234, %f155;
	mov.f32 	%f235, %f26;
$L__BB49_8:
	mov.b32 	%r79, %f233;
	shfl.sync.down.b32	%r9|%p8, %r79, 8, 31, -1;
	mov.b32 	%r80, %f234;
	shfl.sync.down.b32	%r10|%p9, %r80, 8, 31, -1;
	mov.b32 	%r81, %f235;
	shfl.sync.down.b32	%r82|%p10, %r81, 8, 31, -1;
	mov.b32 	%f32, %r82;
	setp.eq.f32 	%p11, %f32, 0f00000000;
	@%p11 bra 	$L__BB49_10;
	mov.b32 	%f156, %r10;
	mov.b32 	%f157, %r9;
	add.f32 	%f33, %f235, %f32;
	div.approx.f32 	%f158, %f32, %f33;
	sub.f32 	%f159, %f157, %f233;
	fma.rn.f32 	%f233, %f159, %f158, %f233;
	mul.f32 	%f160, %f159, %f159;
	mul.f32 	%f161, %f235, %f160;
	fma.rn.f32 	%f162, %f161, %f158, %f156;
	add.f32 	%f234, %f234, %f162;
	mov.f32 	%f235, %f33;
$L__BB49_10:
	mov.b32 	%r83, %f233;
	shfl.sync.down.b32	%r11|%p12, %r83, 4, 31, -1;
	mov.b32 	%r84, %f234;
	shfl.sync.down.b32	%r12|%p13, %r84, 4, 31, -1;
	mov.b32 	%r85, %f235;
	shfl.sync.down.b32	%r86|%p14, %r85, 4, 31, -1;
	mov.b32 	%f39, %r86;
	setp.eq.f32 	%p15, %f39, 0f00000000;
	@%p15 bra 	$L__BB49_12;
	mov.b32 	%f163, %r12;
	mov.b32 	%f164, %r11;
	add.f32 	%f40, %f235, %f39;
	div.approx.f32 	%f165, %f39, %f40;
	sub.f32 	%f166, %f164, %f233;
	fma.rn.f32 	%f233, %f166, %f165, %f233;
	mul.f32 	%f167, %f166, %f166;
	mul.f32 	%f168, %f235, %f167;
	fma.rn.f32 	%f169, %f168, %f165, %f163;
	add.f32 	%f234, %f234, %f169;
	mov.f32 	%f235, %f40;
$L__BB49_12:
	mov.b32 	%r87, %f233;
	shfl.sync.down.b32	%r13|%p16, %r87, 2, 31, -1;
	mov.b32 	%r88, %f234;
	shfl.sync.down.b32	%r14|%p17, %r88, 2, 31, -1;
	mov.b32 	%r89, %f235;
	shfl.sync.down.b32	%r90|%p18, %r89, 2, 31, -1;
	mov.b32 	%f46, %r90;
	setp.eq.f32 	%p19, %f46, 0f00000000;
	@%p19 bra 	$L__BB49_14;
	mov.b32 	%f170, %r14;
	mov.b32 	%f171, %r13;
	add.f32 	%f47, %f235, %f46;
	div.approx.f32 	%f172, %f46, %f47;
	sub.f32 	%f173, %f171, %f233;
	fma.rn.f32 	%f233, %f173, %f172, %f233;
	mul.f32 	%f174, %f173, %f173;
	mul.f32 	%f175, %f235, %f174;
	fma.rn.f32 	%f176, %f175, %f172, %f170;
	add.f32 	%f234, %f234, %f176;
	mov.f32 	%f235, %f47;
$L__BB49_14:
	mov.b32 	%r91, %f233;
	shfl.sync.down.b32	%r15|%p20, %r91, 1, 31, -1;
	mov.b32 	%r92, %f234;
	shfl.sync.down.b32	%r16|%p21, %r92, 1, 31, -1;
	mov.b32 	%r93, %f235;
	shfl.sync.down.b32	%r94|%p22, %r93, 1, 31, -1;
	mov.b32 	%f53, %r94;
	setp.eq.f32 	%p23, %f53, 0f00000000;
	@%p23 bra 	$L__BB49_16;
	mov.b32 	%f177, %r16;
	mov.b32 	%f178, %r15;
	add.f32 	%f54, %f235, %f53;
	div.approx.f32 	%f179, %f53, %f54;
	sub.f32 	%f180, %f178, %f233;
	fma.rn.f32 	%f233, %f180, %f179, %f233;
	mul.f32 	%f181, %f180, %f180;
	mul.f32 	%f182, %f235, %f181;
	fma.rn.f32 	%f183, %f182, %f179, %f177;
	add.f32 	%f234, %f234, %f183;
	mov.f32 	%f235, %f54;
$L__BB49_16:
	mov.b32 	%r95, %f233;
	shfl.sync.idx.b32	%r17|%p24, %r95, 0, 31, -1;
	mov.b32 	%r96, %f234;
	shfl.sync.idx.b32	%r97|%p25, %r96, 0, 31, -1;
	mov.b32 	%r98, %f235;
	shfl.sync.idx.b32	%r99|%p26, %r98, 0, 31, -1;
	mov.b32 	%f184, %r97;
	mov.b32 	%f185, %r99;
	div.approx.f32 	%f186, %f184, %f185;
	max.f32 	%f187, %f186, 0f00000000;
	add.f32 	%f188, %f187, %f1;
	abs.f32 	%f60, %f188;
	setp.lt.f32 	%p27, %f60, 0f00800000;
	mul.f32 	%f189, %f188, 0f4B800000;
	selp.f32 	%f61, %f189, %f188, %p27;
	mov.b32 	%r18, %f61;
	add.s32 	%r100, %r18, -8388608;
	setp.gt.u32 	%p28, %r100, 2130706431;
	@%p28 bra 	$L__BB49_18;
	and.b32  	%r101, %r18, 16777215;
	or.b32  	%r102, %r101, 1056964608;
	mov.b32 	%f190, %r102;
	sub.s32 	%r103, %r102, %r18;
	add.s32 	%r104, %r103, 201326592;
	selp.b32 	%r105, %r104, %r103, %p27;
	rsqrt.approx.ftz.f32 	%f191, %f190;
	mul.f32 	%f192, %f191, %f191;
	neg.f32 	%f193, %f192;
	fma.rn.f32 	%f194, %f191, %f191, %f193;
	neg.f32 	%f195, %f190;
	fma.rn.f32 	%f196, %f192, %f195, 0f3F800000;
	fma.rn.f32 	%f197, %f194, %f195, %f196;
	fma.rn.f32 	%f198, %f197, 0f3EC00000, 0f3F000000;
	mul.f32 	%f199, %f191, %f197;
	fma.rn.f32 	%f200, %f198, %f199, %f191;
	shr.s32 	%r106, %r105, 1;
	mov.b32 	%r107, %f200;
	add.s32 	%r108, %r106, %r107;
	mov.b32 	%f248, %r108;
	bra.uni 	$L__BB49_19;
$L__BB49_18:
	rsqrt.approx.ftz.f32 	%f248, %f61;
$L__BB49_19:
	setp.ne.s32 	%p30, %r3, 0;
	@%p30 bra 	$L__BB49_21;
	shl.b64 	%rd59, %rd13, 2;
	add.s64 	%rd60, %rd11, %rd59;
	st.global.u32 	[%rd60], %r17;
	add.s64 	%rd61, %rd12, %rd59;
	st.global.f32 	[%rd61], %f248;
$L__BB49_21:
	mov.b32 	%f209, %r17;
	sub.f32 	%f210, %f69, %f209;
	mul.f32 	%f201, %f248, %f210;
	sub.f32 	%f211, %f70, %f209;
	mul.f32 	%f202, %f248, %f211;
	sub.f32 	%f212, %f71, %f209;
	mul.f32 	%f203, %f248, %f212;
	sub.f32 	%f213, %f72, %f209;
	mul.f32 	%f204, %f248, %f213;
	sub.f32 	%f214, %f73, %f209;
	mul.f32 	%f205, %f248, %f214;
	sub.f32 	%f215, %f74, %f209;
	mul.f32 	%f206, %f248, %f215;
	sub.f32 	%f216, %f75, %f209;
	mul.f32 	%f207, %f248, %f216;
	sub.f32 	%f217, %f76, %f209;
	mul.f32 	%f208, %f248, %f217;
	sub.f32 	%f218, %f229, %f209;
	mul.f32 	%f65, %f248, %f218;
	sub.f32 	%f219, %f228, %f209;
	mul.f32 	%f66, %f248, %f219;
	sub.f32 	%f220, %f227, %f209;
	mul.f32 	%f67, %f248, %f220;
	sub.f32 	%f221, %f226, %f209;
	mul.f32 	%f68, %f248, %f221;
	mad.lo.s64 	%rd15, %rd21, %rd13, %rd10;
	ld.global.v2.u32 	{%r112, %r119}, [%rd8+-512];
	ld.global.v2.u32 	{%r115, %r122}, [%rd9+-512];
	// begin inline asm
	{ cvt.rn.f16x2.f32 %r109, %f202, %f201; }

	// end inline asm
	// begin inline asm
	{mul.f16x2 %r110,%r109,%r112;
}
	// end inline asm
	// begin inline asm
	{add.f16x2 %r113,%r110,%r115;
}
	// end inline asm
	// begin inline asm
	{ cvt.rn.f16x2.f32 %r116, %f204, %f203; }

	// end inline asm
	// begin inline asm
	{mul.f16x2 %r117,%r116,%r119;
}
	// end inline asm
	// begin inline asm
	{add.f16x2 %r120,%r117,%r122;
}
	// end inline asm
	shr.s64 	%rd62, %rd15, 63;
	shr.u64 	%rd63, %rd62, 62;
	add.s64 	%rd64, %rd15, %rd63;
	shl.b64 	%rd65, %rd64, 1;
	and.b64  	%rd66, %rd65, -8;
	add.s64 	%rd67, %rd4, %rd66;
	st.global.v2.u32 	[%rd67], {%r113, %r120};
	add.s64 	%rd68, %rd15, 128;
	ld.global.v2.u32 	{%r126, %r133}, [%rd8+-256];
	ld.global.v2.u32 	{%r129, %r136}, [%rd9+-256];
	// begin inline asm
	{ cvt.rn.f16x2.f32 %r123, %f206, %f205; }

	// end inline asm
	// begin inline asm
	{mul.f16x2 %r124,%r123,%r126;
}
	// end inline asm
	// begin inline asm
	{add.f16x2 %r127,%r124,%r129;
}
	// end inline asm
	// begin inline asm
	{ cvt.rn.f16x2.f32 %r130, %f208, %f207; }

	// end inline asm
	// begin inline asm
	{mul.f16x2 %r131,%r130,%r133;
}
	// end inline asm
	// begin inline asm
	{add.f16x2 %r134,%r131,%r136;
}
	// end inline asm
	shr.s64 	%rd69, %rd68, 63;
	shr.u64 	%rd70, %rd69, 62;
	add.s64 	%rd71, %rd68, %rd70;
	shl.b64 	%rd72, %rd71, 1;
	and.b64  	%rd73, %rd72, -8;
	add.s64 	%rd74, %rd4, %rd73;
	st.global.v2.u32 	[%rd74], {%r127, %r134};
	@%p3 bra 	$L__BB49_23;
	add.s64 	%rd75, %rd15, 256;
	ld.global.v2.u32 	{%r140, %r147}, [%rd8];
	ld.global.v2.u32 	{%r143, %r150}, [%rd9];
	// begin inline asm
	{ cvt.rn.f16x2.f32 %r137, %f66, %f65; }

	// end inline asm
	// begin inline asm
	{mul.f16x2 %r138,%r137,%r140;
}
	// end inline asm
	// begin inline asm
	{add.f16x2 %r141,%r138,%r143;
}
	// end inline asm
	// begin inline asm
	{ cvt.rn.f16x2.f32 %r144, %f68, %f67; }

	// end inline asm
	// begin inline asm
	{mul.f16x2 %r145,%r144,%r147;
}
	// end inline asm
	// begin inline asm
	{add.f16x2 %r148,%r145,%r150;
}
	// end inline asm
	shr.s64 	%rd76, %rd75, 63;
	shr.u64 	%rd77, %rd76, 62;
	add.s64 	%rd78, %rd75, %rd77;
	shl.b64 	%rd79, %rd78, 1;
	and.b64  	%rd80, %rd79, -8;
	add.s64 	%rd81, %rd4, %rd80;
	st.global.v2.u32 	[%rd81], {%r141, %r148};
$L__BB49_23:
	cvt.u32.u64 	%r151, %rd13;
	add.s32 	%r152, %r151, %r5;
	setp.lt.s32 	%p32, %r152, %r20;
	@%p32 bra 	$L__BB49_4;
$L__BB49_24:
	ret;

}
	// .globl	_Z17LayerNormWarpImplI19BiasAddResidualLoadI6__halffE11AffineStoreIfS1_EfLi4ELi16ELi16ELi32ELi1ELb0EEvT_T0_iidPT1_S8_
.visible .entry _Z17LayerNormWarpImplI19BiasAddResidualLoadI6__halffE11AffineStoreIfS1_EfLi4ELi16ELi16ELi32ELi1ELb0EEvT_T0_iidPT1_S8_(
	.param .align 8 .b8 _Z17LayerNormWarpImplI19BiasAddResidualLoadI6__halffE11AffineStoreIfS1_EfLi4ELi16ELi16ELi32ELi1ELb0EEvT_T0_iidPT1_S8__param_0[32],
	.param .align 8 .b8 _Z17LayerNormWarpImplI19BiasAddResidualLoadI6__halffE11AffineStoreIfS1_EfLi4ELi16ELi16ELi32ELi1ELb0EEvT_T0_iidPT1_S8__param_1[32],
	.param .u32 _Z17LayerNormWarpImplI19BiasAddResidualLoadI6__halffE11AffineStoreIfS1_EfLi4ELi16ELi16ELi32ELi1ELb0EEvT_T0_iidPT1_S8__param_2,
	.param .u32 _Z17LayerNormWarpImplI19BiasAddResidualLoadI6__halffE11AffineStoreIfS1_EfLi4ELi16ELi16ELi32ELi1ELb0EEvT_T0_iidPT1_S8__param_3,
	.param .f64 _Z17LayerNormWarpImplI19BiasAddResidualLoadI6__halffE11AffineStoreIfS1_EfLi4ELi16ELi16ELi32ELi1ELb0EEvT_T0_iidPT1_S8__param_4,
	.param .u64 .ptr .align 1 _Z17LayerNormWarpImplI19BiasAddResidualLoadI6__halffE11AffineStoreIfS1_EfLi4ELi16ELi16ELi32ELi1ELb0EEvT_T0_iidPT1_S8__param_5,
	.param .u64 .ptr .align 1 _Z17LayerNormWarpImplI19BiasAddResidualLoadI6__halffE11AffineStoreIfS1_EfLi4ELi16ELi16ELi32ELi1ELb0EEvT_T0_iidPT1_S8__param_6
)
.maxntid 256
{
	.reg .pred 	%p<31>;
	.reg .b32 	%r<181>;
	.reg .b32 	%f<270>;
	.reg .b64 	%rd<99>;
	.reg .b64 	%fd<2>;

	ld.param.u64 	%rd22, [_Z17LayerNormWarpImplI19BiasAddResidualLoadI6__halffE11AffineStoreIfS1_EfLi4ELi16ELi16ELi32ELi1ELb0EEvT_T0_iidPT1_S8__param_1+24];
	ld.param.u64 	%rd21, [_Z17LayerNormWarpImplI19BiasAddResidualLoadI6__halffE11AffineStoreIfS1_EfLi4ELi16ELi16ELi32ELi1ELb0EEvT_T0_iidPT1_S8__param_1+16];
	ld.param.u64 	%rd20, [_Z17LayerNormWarpImplI19BiasAddResidualLoadI6__halffE11AffineStoreIfS1_EfLi4ELi16ELi16ELi32ELi1ELb0EEvT_T0_iidPT1_S8__param_1+8];
	ld.param.u64 	%rd19, [_Z17LayerNormWarpImplI19BiasAddResidualLoadI6__halffE11AffineStoreIfS1_EfLi4ELi16ELi16ELi32ELi1ELb0EEvT_T0_iidPT1_S8__param_1];
	ld.param.u64 	%rd18, [_Z17LayerNormWarpImplI19BiasAddResidualLoadI6__halffE11AffineStoreIfS1_EfLi4ELi16ELi16ELi32ELi1ELb0EEvT_T0_iidPT1_S8__param_0+24];
	ld.param.u64 	%rd17, [_Z17LayerNormWarpImplI19BiasAddResidualLoadI6__halffE11AffineStoreIfS1_EfLi4ELi16ELi16ELi32ELi1ELb0EEvT_T0_iidPT1_S8__param_0+16];
	ld.param.u64 	%rd16, [_Z17LayerNormWarpImplI19BiasAddResidualLoadI6__halffE11AffineStoreIfS1_EfLi4ELi16ELi16ELi32ELi1ELb0EEvT_T0_iidPT1_S8__param_0+8];
	ld.param.u64 	%rd15, [_Z17LayerNormWarpImplI19BiasAddResidualLoadI6__halffE11AffineStoreIfS1_EfLi4ELi16ELi16ELi32ELi1ELb0EEvT_T0_iidPT1_S8__param_0];
	ld.param.u32 	%r19, [_Z17LayerNormWarpImplI19BiasAddResidualLoadI6__halffE11AffineStoreIfS1_EfLi4ELi16ELi16ELi32ELi1ELb0EEvT_T0_iidPT1_S8__param_2];
	ld.param.u32 	%r20, [_Z17LayerNormWarpImplI19BiasAddResidualLoadI6__halffE11AffineStoreIfS1_EfLi4ELi16ELi16ELi32ELi1ELb0EEvT_T0_iidPT1_S8__param_3];
	ld.param.f64 	%fd1, [_Z17LayerNormWarpImplI19BiasAddResidualLoadI6__halffE11AffineStoreIfS1_EfLi4ELi16ELi16ELi32ELi1ELb0EEvT_T0_iidPT1_S8__param_4];
	ld.param.u64 	%rd23, [_Z17LayerNormWarpImplI19BiasAddResidualLoadI6__halffE11AffineStoreIfS1_EfLi4ELi16ELi16ELi32ELi1ELb0EEvT_T0_iidPT1_S8__param_5];
	ld.param.u64 	%rd24, [_Z17LayerNormWarpImplI19BiasAddResidualLoadI6__halffE11AffineStoreIfS1_EfLi4ELi16ELi16ELi32ELi1ELb0EEvT_T0_iidPT1_S8__param_6];
	setp.lt.s32 	%p1, %r20, 513;
	@%p1 bra 	$L__BB50_2;
	mov.u64 	%rd25, $str;
	cvta.global.u64 	%rd26, %rd25;
	mov.u64 	%rd27, $str$1;
	cvta.global.u64 	%rd28, %rd27;
	mov.u64 	%rd29, __unnamed_51;
	cvta.global.u64 	%rd30, %rd29;
	{ // callseq 50, 0
	.param .b64 param0;
	st.param.b64 	[param0], %rd26;
	.param .b64 param1;
	st.param.b64 	[param1], %rd28;
	.param .b32 param2;
	st.param.b32 	[param2], 462;
	.param .b64 param3;
	st.param.b64 	[param3], %rd30;
	.param .b64 param4;
	st.param.b64 	[param4], 1;
	call.uni 
	__assertfail, 
	(
	param0, 
	param1, 
	param2, 
	param3, 
	param4
	);
	} // callseq 50
$L__BB50_2:
	mov.u32 	%r21, %ctaid.x;
	mov.u32 	%r1, %ntid.y;
	mov.u32 	%r22, %tid.y;
	mad.lo.s32 	%r180, %r21, %r1, %r22;
	setp.ge.s32 	%p2, %r180, %r19;
	@%p2 bra 	$L__BB50_20;
	cvta.to.global.u64 	%rd6, %rd15;
	cvta.to.global.u64 	%rd7, %rd19;
	mov.u32 	%r3, %tid.x;
	shl.b32 	%r23, %r3, 2;
	cvt.rn.f32.f64 	%f1, %fd1;
	cvt.u64.u32 	%rd8, %r23;
	cvta.to.global.u64 	%rd31, %rd16;
	mul.wide.u32 	%rd32, %r23, 2;
	add.s64 	%rd9, %rd31, %rd32;
	cvta.to.global.u64 	%rd33, %rd21;
	add.s64 	%rd10, %rd33, %rd32;
	cvta.to.global.u64 	%rd34, %rd22;
	add.s64 	%rd11, %rd34, %rd32;
	cvta.to.global.u64 	%rd12, %rd23;
	cvta.to.global.u64 	%rd13, %rd24;
	mov.u32 	%r24, %nctaid.x;
	mul.lo.s32 	%r4, %r24, %r1;
$L__BB50_4:
	cvt.s64.s32 	%rd14, %r180;
	mad.lo.s64 	%rd35, %rd18, %rd14, %rd8;
	shr.s64 	%rd36, %rd35, 63;
	shr.u64 	%rd37, %rd36, 62;
	add.s64 	%rd38, %rd35, %rd37;
	shl.b64 	%rd39, %rd38, 1;
	and.b64  	%rd40, %rd39, -8;
	add.s64 	%rd41, %rd6, %rd40;
	ld.global.v2.u32 	{%r26, %r32}, [%rd41];
	ld.global.v2.u32 	{%r30, %r36}, [%rd9];
	cvta.to.global.u64 	%rd42, %rd17;
	add.s64 	%rd43, %rd42, %rd40;
	ld.global.v2.u32 	{%r27, %r33}, [%rd43];
	// begin inline asm
	{add.f16x2 %r25,%r26,%r27;
}
	// end inline asm
	// begin inline asm
	{add.f16x2 %r28,%r25,%r30;
}
	// end inline asm
	// begin inline asm
	{add.f16x2 %r31,%r32,%r33;
}
	// end inline asm
	// begin inline asm
	{add.f16x2 %r34,%r31,%r36;
}
	// end inline asm
	// begin inline asm
	{.reg .f16 low,high;
  mov.b32 {low,high},%r28;
  cvt.f32.f16 %f60, low;}

	// end inline asm
	// begin inline asm
	{.reg .f16 low,high;
  mov.b32 {low,high},%r28;
  cvt.f32.f16 %f61, high;}

	// end inline asm
	// begin inline asm
	{.reg .f16 low,high;
  mov.b32 {low,high},%r34;
  cvt.f32.f16 %f62, low;}

	// end inline asm
	// begin inline asm
	{.reg .f16 low,high;
  mov.b32 {low,high},%r34;
  cvt.f32.f16 %f63, high;}

	// end inline asm
	mov.f32 	%f77, 0f3F800000;
	div.approx.f32 	%f78, %f60, %f77;
	add.f32 	%f79, %f78, 0f00000000;
	sub.f32 	%f80, %f60, %f79;
	fma.rn.f32 	%f81, %f60, %f80, 0f00000000;
	sub.f32 	%f82, %f61, %f79;
	mov.f32 	%f83, 0f40000000;
	div.approx.f32 	%f84, %f82, %f83;
	add.f32 	%f85, %f79, %f84;
	sub.f32 	%f86, %f61, %f85;
	fma.rn.f32 	%f87, %f82, %f86, %f81;
	sub.f32 	%f88, %f62, %f85;
	mov.f32 	%f89, 0f40400000;
	div.approx.f32 	%f90, %f88, %f89;
	add.f32 	%f91, %f85, %f90;
	sub.f32 	%f92, %f62, %f91;
	fma.rn.f32 	%f93, %f88, %f92, %f87;
	sub.f32 	%f94, %f63, %f91;
	mov.f32 	%f95, 0f40800000;
	div.approx.f32 	%f96, %f94, %f95;
	add.f32 	%f97, %f91, %f96;
	sub.f32 	%f98, %f63, %f97;
	fma.rn.f32 	%f99, %f94, %f98, %f93;
	add.s64 	%rd44, %rd35, 128;
	shr.s64 	%rd45, %rd44, 63;
	shr.u64 	%rd46, %rd45, 62;
	add.s64 	%rd47, %rd44, %rd46;
	shl.b64 	%rd48, %rd47, 1;
	and.b64  	%rd49, %rd48, -8;
	add.s64 	%rd50, %rd6, %rd49;
	ld.global.v2.u32 	{%r42, %r48}, [%rd50];
	ld.global.v2.u32 	{%r46, %r52}, [%rd9+256];
	add.s64 	%rd51, %rd42, %rd49;
	ld.global.v2.u32 	{%r43, %r49}, [%rd51];
	// begin inline asm
	{add.f16x2 %r41,%r42,%r43;
}
	// end inline asm
	// begin inline asm
	{add.f16x2 %r44,%r41,%r46;
}
	// end inline asm
	// begin inline asm
	{add.f16x2 %r47,%r48,%r49;
}
	// end inline asm
	// begin inline asm
	{add.f16x2 %r50,%r47,%r52;
}
	// end inline asm
	// begin inline asm
	{.reg .f16 low,high;
  mov.b32 {low,high},%r44;
  cvt.f32.f16 %f64, low;}

	// end inline asm
	// begin inline asm
	{.reg .f16 low,high;
  mov.b32 {low,high},%r44;
  cvt.f32.f16 %f65, high;}

	// end inline asm
	// begin inline asm
	{.reg .f16 low,high;
  mov.b32 {low,high},%r50;
  cvt.f32.f16 %f66, low;}

	// end inline asm
	// begin inline asm
	{.reg .f16 low,high;
  mov.b32 {low,high},%r50;
  cvt.f32.f16 %f67, high;}

	// end inline asm
	sub.f32 	%f100, %f64, %f97;
	mov.f32 	%f101, 0f40A00000;
	div.approx.f32 	%f102, %f100, %f101;
	add.f32 	%f103, %f97, %f102;
	sub.f32 	%f104, %f64, %f103;
	fma.rn.f32 	%f105, %f100, %f104, %f99;
	sub.f32 	%f106, %f65, %f103;
	mov.f32 	%f107, 0f40C00000;
	div.approx.f32 	%f108, %f106, %f107;
	add.f32 	%f109, %f103, %f108;
	sub.f32 	%f110, %f65, %f109;
	fma.rn.f32 	%f111, %f106, %f110, %f105;
	sub.f32 	%f112, %f66, %f109;
	mov.f32 	%f113, 0f40E00000;
	div.approx.f32 	%f114, %f112, %f113;
	add.f32 	%f115, %f109, %f114;
	sub.f32 	%f116, %f66, %f115;
	fma.rn.f32 	%f117, %f112, %f116, %f111;
	sub.f32 	%f118, %f67, %f115;
	mov.f32 	%f119, 0f41000000;
	div.approx.f32 	%f120, %f118, %f119;
	add.f32 	%f121, %f115, %f120;
	sub.f32 	%f122, %f67, %f121;
	fma.rn.f32 	%f123, %f118, %f122, %f117;
	add.s64 	%rd52, %rd35, 256;
	shr.s64 	%rd53, %rd52, 63;
	shr.u64 	%rd54, %rd53, 62;
	add.s64 	%rd55, %rd52, %rd54;
	shl.b64 	%rd56, %rd55, 1;
	and.b64  	%rd57, %rd56, -8;
	add.s64 	%rd58, %rd6, %rd57;
	ld.global.v2.u32 	{%r58, %r64}, [%rd58];
	ld.global.v2.u32 	{%r62, %r68}, [%rd9+512];
	add.s64 	%rd59, %rd42, %rd57;
	ld.global.v2.u32 	{%r59, %r65}, [%rd59];
	// begin inline asm
	{add.f16x2 %r57,%r58,%r59;
}
	// end inline asm
	// begin inline asm
	{add.f16x2 %r60,%r57,%r62;
}
	// end inline asm
	// begin inline asm
	{add.f16x2 %r63,%r64,%r65;
}
	// end inline asm
	// begin inline asm
	{add.f16x2 %r66,%r63,%r68;
}
	// end inline asm
	// begin inline asm
	{.reg .f16 low,high;
  mov.b32 {low,high},%r60;
  cvt.f32.f16 %f68, low;}

	// end inline asm
	// begin inline asm
	{.reg .f16 low,high;
  mov.b32 {low,high},%r60;
  cvt.f32.f16 %f69, high;}

	// end inline asm
	// begin inline asm
	{.reg .f16 low,high;
  mov.b32 {low,high},%r66;
  cvt.f32.f16 %f70, low;}

	// end inline asm
	// begin inline asm
	{.reg .f16 low,high;
  mov.b32 {low,high},%r66;
  cvt.f32.f16 %f71, high;}

	// end inline asm
	sub.f32 	%f124, %f68, %f121;
	mov.f32 	%f125, 0f41100000;
	div.approx.f32 	%f126, %f124, %f125;
	add.f32 	%f127, %f121, %f126;
	sub.f32 	%f128, %f68, %f127;
	fma.rn.f32 	%f129, %f124, %f128, %f123;
	sub.f32 	%f130, %f69, %f127;
	mov.f32 	%f131, 0f41200000;
	div.approx.f32 	%f132, %f130, %f131;
	add.f32 	%f133, %f127, %f132;
	sub.f32 	%f134, %f69, %f133;
	fma.rn.f32 	%f135, %f130, %f134, %f129;
	sub.f32 	%f136, %f70, %f133;
	mov.f32 	%f137, 0f41300000;
	div.approx.f32 	%f138, %f136, %f137;
	add.f32 	%f139, %f133, %f138;
	sub.f32 	%f140, %f70, %f139;
	fma.rn.f32 	%f141, %f136, %f140, %f135;
	sub.f32 	%f142, %f71, %f139;
	mov.f32 	%f143, 0f41400000;
	div.approx.f32 	%f144, %f142, %f143;
	add.f32 	%f145, %f139, %f144;
	sub.f32 	%f146, %f71, %f145;
	fma.rn.f32 	%f147, %f142, %f146, %f141;
	add.s64 	%rd60, %rd35, 384;
	shr.s64 	%rd61, %rd60, 63;
	shr.u64 	%rd62, %rd61, 62;
	add.s64 	%rd63, %rd60, %rd62;
	shl.b64 	%rd64, %rd63, 1;
	and.b64  	%rd65, %rd64, -8;
	add.s64 	%rd66, %rd6, %rd65;
	ld.global.v2.u32 	{%r74, %r80}, [%rd66];
	ld.global.v2.u32 	{%r78, %r84}, [%rd9+768];
	add.s64 	%rd67, %rd42, %rd65;
	ld.global.v2.u32 	{%r75, %r81}, [%rd67];
	// begin inline asm
	{add.f16x2 %r73,%r74,%r75;
}
	// end inline asm
	// begin inline asm
	{add.f16x2 %r76,%r73,%r78;
}
	// end inline asm
	// begin inline asm
	{add.f16x2 %r79,%r80,%r81;
}
	// end inline asm
	// begin inline asm
	{add.f16x2 %r82,%r79,%r84;
}
	// end inline asm
	// begin inline asm
	{.reg .f16 low,high;
  mov.b32 {low,high},%r76;
  cvt.f32.f16 %f72, low;}

	// end inline asm
	// begin inline asm
	{.reg .f16 low,high;
  mov.b32 {low,high},%r76;
  cvt.f32.f16 %f73, high;}

	// end inline asm
	// begin inline asm
	{.reg .f16 low,high;
  mov.b32 {low,high},%r82;
  cvt.f32.f16 %f74, low;}

	// end inline asm
	// begin inline asm
	{.reg .f16 low,high;
  mov.b32 {low,high},%r82;
  cvt.f32.f16 %f75, high;}

	// end inline asm
	sub.f32 	%f148, %f72, %f145;
	mov.f32 	%f149, 0f41500000;
	div.approx.f32 	%f150, %f148, %f149;
	add.f32 	%f151, %f145, %f150;
	sub.f32 	%f152, %f72, %f151;
	fma.rn.f32 	%f153, %f148, %f152, %f147;
	sub.f32 	%f154, %f73, %f151;
	mov.f32 	%f155, 0f41600000;
	div.approx.f32 	%f156, %f154, %f155;
	add.f32 	%f157, %f151, %f156;
	sub.f32 	%f158, %f73, %f157;
	fma.rn.f32 	%f159, %f154, %f158, %f153;
	sub.f32 	%f160, %f74, %f157;
	mov.f32 	%f161, 0f41700000;
	div.approx.f32 	%f162, %f160, %f161;
	add.f32 	%f163, %f157, %f162;
	sub.f32 	%f164, %f74, %f163;
	fma.rn.f32 	%f165, %f160, %f164, %f159;
	sub.f32 	%f166, %f75, %f163;
	mov.f32 	%f259, 0f41800000;
	div.approx.f32 	%f167, %f166, %f259;
	add.f32 	%f257, %f163, %f167;
	sub.f32 	%f168, %f75, %f257;
	fma.rn.f32 	%f258, %f166, %f168, %f165;
	mov.b32 	%r89, %f257;
	shfl.sync.down.b32	%r6|%p3, %r89, 16, 31, -1;
	mov.b32 	%r90, %f258;
	shfl.sync.down.b32	%r7|%p4, %r90, 16, 31, -1;
	mov.b32 	%r91, 1098907648;
	shfl.sync.down.b32	%r92|%p5, %r91, 16, 31, -1;
	mov.b32 	%f20, %r92;
	setp.eq.f32 	%p6, %f20, 0f00000000;
	@%p6 bra 	$L__BB50_6;
	mov.b32 	%f169, %r7;
	mov.b32 	%f170, %r6;
	add.f32 	%f259, %f20, 0f41800000;
	div.approx.f32 	%f171, %f20, %f259;
	sub.f32 	%f172, %f170, %f257;
	fma.rn.f32 	%f257, %f172, %f171, %f257;
	mul.f32 	%f173, %f172, %f172;
	mul.f32 	%f174, %f173, 0f41800000;
	fma.rn.f32 	%f175, %f174, %f171, %f169;
	add.f32 	%f258, %f258, %f175;
$L__BB50_6:
	mov.b32 	%r93, %f257;
	shfl.sync.down.b32	%r8|%p7, %r93, 8, 31, -1;
	mov.b32 	%r94, %f258;
	shfl.sync.down.b32	%r9|%p8, %r94, 8, 31, -1;
	mov.b32 	%r95, %f259;
	shfl.sync.down.b32	%r96|%p9, %r95, 8, 31, -1;
	mov.b32 	%f27, %r96;
	setp.eq.f32 	%p10, %f27, 0f00000000;
	@%p10 bra 	$L__BB50_8;
	mov.b32 	%f176, %r9;
	mov.b32 	%f177, %r8;
	add.f32 	%f28, %f259, %f27;
	div.approx.f32 	%f178, %f27, %f28;
	sub.f32 	%f179, %f177, %f257;
	fma.rn.f32 	%f257, %f179, %f178, %f257;
	mul.f32 	%f180, %f179, %f179;
	mul.f32 	%f181, %f259, %f180;
	fma.rn.f32 	%f182, %f181, %f178, %f176;
	add.f32 	%f258, %f258, %f182;
	mov.f32 	%f259, %f28;
$L__BB50_8:
	mov.b32 	%r97, %f257;
	shfl.sync.down.b32	%r10|%p11, %r97, 4, 31, -1;
	mov.b32 	%r98, %f258;
	shfl.sync.down.b32	%r11|%p12, %r98, 4, 31, -1;
	mov.b32 	%r99, %f259;
	shfl.sync.down.b32	%r100|%p13, %r99, 4, 31, -1;
	mov.b32 	%f34, %r100;
	setp.eq.f32 	%p14, %f34, 0f00000000;
	@%p14 bra 	$L__BB50_10;
	mov.b32 	%f183, %r11;
	mov.b32 	%f184, %r10;
	add.f32 	%f35, %f259, %f34;
	div.approx.f32 	%f185, %f34, %f35;
	sub.f32 	%f186, %f184, %f257;
	fma.rn.f32 	%f257, %f186, %f185, %f257;
	mul.f32 	%f187, %f186, %f186;
	mul.f32 	%f188, %f259, %f187;
	fma.rn.f32 	%f189, %f188, %f185, %f183;
	add.f32 	%f258, %f258, %f189;
	mov.f32 	%f259, %f35;
$L__BB50_10:
	mov.b32 	%r101, %f257;
	shfl.sync.down.b32	%r12|%p15, %r101, 2, 31, -1;
	mov.b32 	%r102, %f258;
	shfl.sync.down.b32	%r13|%p16, %r102, 2, 31, -1;
	mov.b32 	%r103, %f259;
	shfl.sync.down.b32	%r104|%p17, %r103, 2, 31, -1;
	mov.b32 	%f41, %r104;
	setp.eq.f32 	%p18, %f41, 0f00000000;
	@%p18 bra 	$L__BB50_12;
	mov.b32 	%f190, %r13;
	mov.b32 	%f191, %r12;
	add.f32 	%f42, %f259, %f41;
	div.approx.f32 	%f192, %f41, %f42;
	sub.f32 	%f193, %f191, %f257;
	fma.rn.f32 	%f257, %f193, %f192, %f257;
	mul.f32 	%f194, %f193, %f193;
	mul.f32 	%f195, %f259, %f194;
	fma.rn.f32 	%f196, %f195, %f192, %f190;
	add.f32 	%f258, %f258, %f196;
	mov.f32 	%f259, %f42;
$L__BB50_12:
	mov.b32 	%r105, %f257;
	shfl.sync.down.b32	%r14|%p19, %r105, 1, 31, -1;
	mov.b32 	%r106, %f258;
	shfl.sync.down.b32	%r15|%p20, %r106, 1, 31, -1;
	mov.b32 	%r107, %f259;
	shfl.sync.down.b32	%r108|%p21, %r107, 1, 31, -1;
	mov.b32 	%f48, %r108;
	setp.eq.f32 	%p22, %f48, 0f00000000;
	@%p22 bra 	$L__BB50_14;
	mov.b32 	%f197, %r15;
	mov.b32 	%f198, %r14;
	add.f32 	%f49, %f259, %f48;
	div.approx.f32 	%f199, %f48, %f49;
	sub.f32 	%f200, %f198, %f257;
	fma.rn.f32 	%f257, %f200, %f199, %f257;
	mul.f32 	%f201, %f200, %f200;
	mul.f32 	%f202, %f259, %f201;
	fma.rn.f32 	%f203, %f202, %f199, %f197;
	add.f32 	%f258, %f258, %f203;
	mov.f32 	%f259, %f49;
$L__BB50_14:
	mov.b32 	%r109, %f257;
	shfl.sync.idx.b32	%r16|%p23, %r109, 0, 31, -1;
	mov.b32 	%r110, %f258;
	shfl.sync.idx.b32	%r111|%p24, %r110, 0, 31, -1;
	mov.b32 	%r112, %f259;
	shfl.sync.idx.b32	%r113|%p25, %r112, 0, 31, -1;
	mov.b32 	%f204, %r111;
	mov.b32 	%f205, %r113;
	div.approx.f32 	%f206, %f204, %f205;
	max.f32 	%f207, %f206, 0f00000000;
	add.f32 	%f208, %f207, %f1;
	abs.f32 	%f55, %f208;
	setp.lt.f32 	%p26, %f55, 0f00800000;
	mul.f32 	%f209, %f208, 0f4B800000;
	selp.f32 	%f56, %f209, %f208, %p26;
	mov.b32 	%r17, %f56;
	add.s32 	%r114, %r17, -8388608;
	setp.gt.u32 	%p27, %r114, 2130706431;
	@%p27 bra 	$L__BB50_16;
	and.b32  	%r115, %r17, 16777215;
	or.b32  	%r116, %r115, 1056964608;
	mov.b32 	%f210, %r116;
	sub.s32 	%r117, %r116, %r17;
	add.s32 	%r118, %r117, 201326592;
	selp.b32 	%r119, %r118, %r117, %p26;
	rsqrt.approx.ftz.f32 	%f211, %f210;
	mul.f32 	%f212, %f211, %f211;
	neg.f32 	%f213, %f212;
	fma.rn.f32 	%f214, %f211, %f211, %f213;
	neg.f32 	%f215, %f210;
	fma.rn.f32 	%f216, %f212, %f215, 0f3F800000;
	fma.rn.f32 	%f217, %f214, %f215, %f216;
	fma.rn.f32 	%f218, %f217, 0f3EC00000, 0f3F000000;
	mul.f32 	%f219, %f211, %f217;
	fma.rn.f32 	%f220, %f218, %f219, %f211;
	shr.s32 	%r120, %r119, 1;
	mov.b32 	%r121, %f220;
	add.s32 	%r122, %r120, %r121;
	mov.b32 	%f269, %r122;
	bra.uni 	$L__BB50_17;
$L__BB50_16:
	rsqrt.approx.ftz.f32 	%f269, %f56;
$L__BB50_17:
	setp.ne.s32 	%p29, %r3, 0;
	@%p29 bra 	$L__BB50_19;
	shl.b64 	%rd68, %rd14, 2;
	add.s64 	%rd69, %rd12, %rd68;
	st.global.u32 	[%rd69], %r16;
	add.s64 	%rd70, %rd13, %rd68;
	st.global.f32 	[%rd70], %f269;
$L__BB50_19:
	mov.b32 	%f237, %r16;
	cvt.u32.u64 	%r179, %rd14;
	sub.f32 	%f238, %f60, %f237;
	mul.f32 	%f221, %f269, %f238;
	sub.f32 	%f239, %f61, %f237;
	mul.f32 	%f222, %f269, %f239;
	sub.f32 	%f240, %f62, %f237;
	mul.f32 	%f223, %f269, %f240;
	sub.f32 	%f241, %f63, %f237;
	mul.f32 	%f224, %f269, %f241;
	sub.f32 	%f242, %f64, %f237;
	mul.f32 	%f225, %f269, %f242;
	sub.f32 	%f243, %f65, %f237;
	mul.f32 	%f226, %f269, %f243;
	sub.f32 	%f244, %f66, %f237;
	mul.f32 	%f227, %f269, %f244;
	sub.f32 	%f245, %f67, %f237;
	mul.f32 	%f228, %f269, %f245;
	sub.f32 	%f246, %f68, %f237;
	mul.f32 	%f229, %f269, %f246;
	sub.f32 	%f247, %f69, %f237;
	mul.f32 	%f230, %f269, %f247;
	sub.f32 	%f248, %f70, %f237;
	mul.f32 	%f231, %f269, %f248;
	sub.f32 	%f249, %f71, %f237;
	mul.f32 	%f232, %f269, %f249;
	sub.f32 	%f250, %f72, %f237;
	mul.f32 	%f233, %f269, %f250;
	sub.f32 	%f251, %f73, %f237;
	mul.f32 	%f234, %f269, %f251;
	sub.f32 	%f252, %f74, %f237;
	mul.f32 	%f235, %f269, %f252;
	sub.f32 	%f253, %f75, %f237;
	mul.f32 	%f236, %f269, %f253;
	mad.lo.s64 	%rd71, %rd20, %rd14, %rd8;
	ld.global.v2.u32 	{%r126, %r133}, [%rd10];
	ld.global.v2.u32 	{%r129, %r136}, [%rd11];
	// begin inline asm
	{ cvt.rn.f16x2.f32 %r123, %f222, %f221; }

	// end inline asm
	// begin inline asm
	{mul.f16x2 %r124,%r123,%r126;
}
	// end inline asm
	// begin inline asm
	{add.f16x2 %r127,%r124,%r129;
}
	// end inline asm
	// begin inline asm
	{ cvt.rn.f16x2.f32 %r130, %f224, %f223; }

	// end inline asm
	// begin inline asm
	{mul.f16x2 %r131,%r130,%r133;
}
	// end inline asm
	// begin inline asm
	{add.f16x2 %r134,%r131,%r136;
}
	// end inline asm
	shr.s64 	%rd72, %rd71, 63;
	shr.u64 	%rd73, %rd72, 62;
	add.s64 	%rd74, %rd71, %rd73;
	shl.b64 	%rd75, %rd74, 1;
	and.b64  	%rd76, %rd75, -8;
	add.s64 	%rd77, %rd7, %rd76;
	st.global.v2.u32 	[%rd77], {%r127, %r134};
	add.s64 	%rd78, %rd71, 128;
	ld.global.v2.u32 	{%r140, %r147}, [%rd10+256];
	ld.global.v2.u32 	{%r143, %r150}, [%rd11+256];
	// begin inline asm
	{ cvt.rn.f16x2.f32 %r137, %f226, %f225; }

	// end inline asm
	// begin inline asm
	{mul.f16x2 %r138,%r137,%r140;
}
	// end inline asm
	// begin inline asm
	{add.f16x2 %r141,%r138,%r143;
}
	// end inline asm
	// begin inline asm
	{ cvt.rn.f16x2.f32 %r144, %f228, %f227; }

	// end inline asm
	// begin inline asm
	{mul.f16x2 %r145,%r144,%r147;
}
	// end inline asm
	// begin inline asm
	{add.f16x2 %r148,%r145,%r150;
}
	// end inline asm
	shr.s64 	%rd79, %rd78, 63;
	shr.u64 	%rd80, %rd79, 62;
	add.s64 	%rd81, %rd78, %rd80;
	shl.b64 	%rd82, %rd81, 1;
	and.b64  	%rd83, %rd82, -8;
	add.s64 	%rd84, %rd7, %rd83;
	st.global.v2.u32 	[%rd84], {%r141, %r148};
	add.s64 	%rd85, %rd71, 256;
	ld.global.v2.u32 	{%r154, %r161}, [%rd10+512];
	ld.global.v2.u32 	{%r157, %r164}, [%rd11+512];
	// begin inline asm
	{ cvt.rn.f16x2.f32 %r151, %f230, %f229; }

	// end inline asm
	// begin inline asm
	{mul.f16x2 %r152,%r151,%r154;
}
	// end inline asm
	// begin inline asm
	{add.f16x2 %r155,%r152,%r157;
}
	// end inline asm
	// begin inline asm
	{ cvt.rn.f16x2.f32 %r158, %f232, %f231; }

	// end inline asm
	// begin inline asm
	{mul.f16x2 %r159,%r158,%r161;
}
	// end inline asm
	// begin inline asm
	{add.f16x2 %r162,%r159,%r164;
}
	// end inline asm
	shr.s64 	%rd86, %rd85, 63;
	shr.u64 	%rd87, %rd86, 62;
	add.s64 	%rd88, %rd85, %rd87;
	shl.b64 	%rd89, %rd88, 1;
	and.b64  	%rd90, %rd89, -8;
	add.s64 	%rd91, %rd7, %rd90;
	st.global.v2.u32 	[%rd91], {%r155, %r162};
	add.s64 	%rd92, %rd71, 384;
	ld.global.v2.u32 	{%r168, %r175}, [%rd10+768];
	ld.global.v2.u32 	{%r171, %r178}, [%rd11+768];
	// begin inline asm
	{ cvt.rn.f16x2.f32 %r165, %f234, %f233; }

	// end inline asm
	// begin inline asm
	{mul.f16x2 %r166,%r165,%r168;
}
	// end inline asm
	// begin inline asm
	{add.f16x2 %r169,%r166,%r171;
}
	// end inline asm
	// begin inline asm
	{ cvt.rn.f16x2.f32 %r172, %f236, %f235; }

	// end inline asm
	// begin inline asm
	{mul.f16x2 %r173,%r172,%r175;
}
	// end inline asm
	// begin inline asm
	{add.f16x2 %r176,%r173,%r178;
}
	// end inline asm
	shr.s64 	%rd93, %rd92, 63;
	shr.u64 	%rd94, %rd93, 62;
	add.s64 	%rd95, %rd92, %rd94;
	shl.b64 	%rd96, %rd95, 1;
	and.b64  	%rd97, %rd96, -8;
	add.s64 	%rd98, %rd7, %rd97;
	st.global.v2.u32 	[%rd98], {%r169, %r176};
	add.s32 	%r180, %r179, %r4;
	setp.lt.s32 	%p30, %r180, %r19;
	@%p30 bra 	$L__BB50_4;
$L__BB50_20:
	ret;

}
	// .globl	_Z17LayerNormWarpImplI19BiasAddResidualLoadI6__halffE11AffineStoreIfS1_EfLi4ELi16ELi12ELi32ELi1ELb1EEvT_T0_iidPT1_S8_
.visible .entry _Z17LayerNormWarpImplI19BiasAddResidualLoadI6__halffE11AffineStoreIfS1_EfLi4ELi16ELi12ELi32ELi1ELb1EEvT_T0_iidPT1_S8_(
	.param .align 8 .b8 _Z17LayerNormWarpImplI19BiasAddResidualLoadI6__halffE11AffineStoreIfS1_EfLi4ELi16ELi12ELi32ELi1ELb1EEvT_T0_iidPT1_S8__param_0[32],
	.param .align 8 .b8 _Z17LayerNormWarpImplI19BiasAddResidualLoadI6__halffE11AffineStoreIfS1_EfLi4ELi16ELi12ELi32ELi1ELb1EEvT_T0_iidPT1_S8__param_1[32],
	.param .u32 _Z17LayerNormWarpImplI19BiasAddResidualLoadI6__halffE11AffineStoreIfS1_EfLi4ELi16ELi12ELi32ELi1ELb1EEvT_T0_iidPT1_S8__param_2,
	.param .u32 _Z17LayerNormWarpImplI19BiasAddResidualLoadI6__halffE11AffineStoreIfS1_EfLi4ELi16ELi12ELi32ELi1ELb1EEvT_T0_iidPT1_S8__param_3,
	.param .f64 _Z17LayerNormWarpImplI19BiasAddResidualLoadI6__halffE11AffineStoreIfS1_EfLi4ELi16ELi12ELi32ELi1ELb1EEvT_T0_iidPT1_S8__param_4,
	.param .u64 .ptr .align 1 _Z17LayerNormWarpImplI19BiasAddResidualLoadI6__halffE11AffineStoreIfS1_EfLi4ELi16ELi12ELi32ELi1ELb1EEvT_T0_iidPT1_S8__param_5,
	.param .u64 .ptr .align 1 _Z17LayerNormWarpImplI19BiasAddResidualLoadI6__halffE11AffineStoreIfS1_EfLi4ELi16ELi12ELi32ELi1ELb1EEvT_T0_iidPT1_S8__param_6
)
.maxntid 256
{
	.reg .pred 	%p<33>;
	.reg .b32 	%r<183>;
	.reg .b32 	%f<289>;
	.reg .b64 	%rd<98>;
	.reg .b64 	%fd<2>;

	ld.param.u64 	%rd22, [_Z17LayerNormWarpImplI19BiasAddResidualLoadI6__halffE11AffineStoreIfS1_EfLi4ELi16ELi12ELi32ELi1ELb1EEvT_T0_iidPT1_S8__param_1+24];
	ld.param.u64 	%rd21, [_Z17LayerNormWarpImplI19BiasAddResidualLoadI6__halffE11AffineStoreIfS1_EfLi4ELi16ELi12ELi32ELi1ELb1EEvT_T0_iidPT1_S8__param_1+16];
	ld.param.u64 	%rd20, [_Z17LayerNormWarpImplI19BiasAddResidualLoadI6__halffE11AffineStoreIfS1_EfLi4ELi16ELi12ELi32ELi1ELb1EEvT_T0_iidPT1_S8__param_1+8];
	ld.param.u64 	%rd19, [_Z17LayerNormWarpImplI19BiasAddResidualLoadI6__halffE11AffineStoreIfS1_EfLi4ELi16ELi12ELi32ELi1ELb1EEvT_T0_iidPT1_S8__param_1];
	ld.param.u64 	%rd18, [_Z17LayerNormWarpImplI19BiasAddResidualLoadI6__halffE11AffineStoreIfS1_EfLi4ELi16ELi12ELi32ELi1ELb1EEvT_T0_iidPT1_S8__param_0+24];
	ld.param.u64 	%rd16, [_Z17LayerNormWarpImplI19BiasAddResidualLoadI6__halffE11AffineStoreIfS1_EfLi4ELi16ELi12ELi32ELi1ELb1EEvT_T0_iidPT1_S8__param_0+8];
	ld.param.u64 	%rd15, [_Z17LayerNormWarpImplI19BiasAddResidualLoadI6__halffE11AffineStoreIfS1_EfLi4ELi16ELi12ELi32ELi1ELb1EEvT_T0_iidPT1_S8__param_0];
	ld.param.u64 	%rd17, [_Z17LayerNormWarpImplI19BiasAddResidualLoadI6__halffE11AffineStoreIfS1_EfLi4ELi16ELi12ELi32ELi1ELb1EEvT_T0_iidPT1_S8__param_0+16];
	ld.param.u32 	%r20, [_Z17LayerNormWarpImplI19BiasAddResidualLoadI6__halffE11AffineStoreIfS1_EfLi4ELi16ELi12ELi32ELi1ELb1EEvT_T0_iidPT1_S8__param_2];
	ld.param.u32 	%r21, [_Z17LayerNormWarpImplI19BiasAddResidualLoadI6__halffE11AffineStoreIfS1_EfLi4ELi16ELi12ELi32ELi1ELb1EEvT_T0_iidPT1_S8__param_3];
	ld.param.f64 	%fd1, [_Z17LayerNormWarpImplI19BiasAddResidualLoadI6__halffE11AffineStoreIfS1_EfLi4ELi16ELi12ELi32ELi1ELb1EEvT_T0_iidPT1_S8__param_4];
	ld.param.u64 	%rd23, [_Z17LayerNormWarpImplI19BiasAddResidualLoadI6__halffE11AffineStoreIfS1_EfLi4ELi16ELi12ELi32ELi1ELb1EEvT_T0_iidPT1_S8__param_5];
	ld.param.u64 	%rd24, [_Z17LayerNormWarpImplI19BiasAddResidualLoadI6__halffE11AffineStoreIfS1_EfLi4ELi16ELi12ELi32ELi1ELb1EEvT_T0_iidPT1_S8__param_6];
	cvta.to.global.u64 	%rd2, %rd17;
	setp.lt.s32 	%p1, %r21, 513;
	@%p1 bra 	$L__BB51_2;
	mov.u64 	%rd25, $str;
	cvta.global.u64 	%rd26, %rd25;
	mov.u64 	%rd27, $str$1;
	cvta.global.u64 	%rd28, %rd27;
	mov.u64 	%rd29, __unnamed_52;
	cvta.global.u64 	%rd30, %rd29;
	{ // callseq 51, 0
	.param .b64 param0;
	st.param.b64 	[param0], %rd26;
	.param .b64 param1;
	st.param.b64 	[param1], %rd28;
	.param .b32 param2;
	st.param.b32 	[param2], 462;
	.param .b64 param3;
	st.param.b64 	[param3], %rd30;
	.param .b64 param4;
	st.param.b64 	[param4], 1;
	call.uni 
	__assertfail, 
	(
	param0, 
	param1, 
	param2, 
	param3, 
	param4
	);
	} // callseq 51
$L__BB51_2:
	mov.u32 	%r22, %ctaid.x;
	mov.u32 	%r1, %ntid.y;
	mov.u32 	%r23, %tid.y;
	mad.lo.s32 	%r182, %r22, %r1, %r23;
	setp.ge.s32 	%p2, %r182, %r20;
	@%p2 bra 	$L__BB51_24;
	mov.u32 	%r3, %tid.x;
	shl.b32 	%r24, %r3, 2;
	add.s32 	%r4, %r24, 384;
	shr.u32 	%r25, %r4, 2;
	cvta.to.global.u64 	%rd31, %rd16;
	mul.wide.u32 	%rd32, %r25, 8;
	add.s64 	%rd5, %rd31, %rd32;
	cvt.rn.f32.f64 	%f1, %fd1;
	cvta.to.global.u64 	%rd33, %rd21;
	add.s64 	%rd6, %rd33, %rd32;
	cvta.to.global.u64 	%rd34, %rd22;
	add.s64 	%rd7, %rd34, %rd32;
	cvt.u64.u32 	%rd8, %r24;
	cvta.to.global.u64 	%rd9, %rd23;
	cvta.to.global.u64 	%rd10, %rd24;
	mov.u32 	%r26, %nctaid.x;
	mul.lo.s32 	%r5, %r26, %r1;
$L__BB51_4:
	setp.ge.s32 	%p3, %r4, %r21;
	cvt.s64.s32 	%rd11, %r182;
	mad.lo.s64 	%rd12, %rd18, %rd11, %rd8;
	shr.s64 	%rd35, %rd12, 63;
	shr.u64 	%rd36, %rd35, 62;
	add.s64 	%rd37, %rd12, %rd36;
	cvta.to.global.u64 	%rd38, %rd15;
	shl.b64 	%rd39, %rd37, 1;
	and.b64  	%rd40, %rd39, -8;
	add.s64 	%rd41, %rd38, %rd40;
	ld.global.v2.u32 	{%r28, %r34}, [%rd41];
	ld.global.v2.u32 	{%r32, %r38}, [%rd5+-768];
	add.s64 	%rd42, %rd2, %rd40;
	ld.global.v2.u32 	{%r29, %r35}, [%rd42];
	// begin inline asm
	{add.f16x2 %r27,%r28,%r29;
}
	// end inline asm
	// begin inline asm
	{add.f16x2 %r30,%r27,%r32;
}
	// end inline asm
	// begin inline asm
	{add.f16x2 %r33,%r34,%r35;
}
	// end inline asm
	// begin inline asm
	{add.f16x2 %r36,%r33,%r38;
}
	// end inline asm
	// begin inline asm
	{.reg .f16 low,high;
  mov.b32 {low,high},%r30;
  cvt.f32.f16 %f73, low;}

	// end inline asm
	// begin inline asm
	{.reg .f16 low,high;
  mov.b32 {low,high},%r30;
  cvt.f32.f16 %f74, high;}

	// end inline asm
	// begin inline asm
	{.reg .f16 low,high;
  mov.b32 {low,high},%r36;
  cvt.f32.f16 %f75, low;}

	// end inline asm
	// begin inline asm
	{.reg .f16 low,high;
  mov.b32 {low,high},%r36;
  cvt.f32.f16 %f76, high;}

	// end inline asm
	mov.f32 	%f87, 0f3F800000;
	div.approx.f32 	%f88, %f73, %f87;
	add.f32 	%f89, %f88, 0f00000000;
	sub.f32 	%f90, %f73, %f89;
	fma.rn.f32 	%f91, %f73, %f90, 0f00000000;
	sub.f32 	%f92, %f74, %f89;
	mov.f32 	%f93, 0f40000000;
	div.approx.f32 	%f94, %f92, %f93;
	add.f32 	%f95, %f89, %f94;
	sub.f32 	%f96, %f74, %f95;
	fma.rn.f32 	%f97, %f92, %f96, %f91;
	sub.f32 	%f98, %f75, %f95;
	mov.f32 	%f99, 0f40400000;
	div.approx.f32 	%f100, %f98, %f99;
	add.f32 	%f101, %f95, %f100;
	sub.f32 	%f102, %f75, %f101;
	fma.rn.f32 	%f103, %f98, %f102, %f97;
	sub.f32 	%f104, %f76, %f101;
	mov.f32 	%f105, 0f40800000;
	div.approx.f32 	%f106, %f104, %f105;
	add.f32 	%f107, %f101, %f106;
	sub.f32 	%f108, %f76, %f107;
	fma.rn.f32 	%f109, %f104, %f108, %f103;
	add.s64 	%rd43, %rd12, 128;
	shr.s64 	%rd44, %rd43, 63;
	shr.u64 	%rd45, %rd44, 62;
	add.s64 	%rd46, %rd43, %rd45;
	shl.b64 	%rd47, %rd46, 1;
	and.b64  	%rd48, %rd47, -8;
	add.s64 	%rd49, %rd38, %rd48;
	ld.global.v2.u32 	{%r44, %r50}, [%rd49];
	ld.global.v2.u32 	{%r48, %r54}, [%rd5+-512];
	add.s64 	%rd50, %rd2, %rd48;
	ld.global.v2.u32 	{%r45, %r51}, [%rd50];
	// begin inline asm
	{add.f16x2 %r43,%r44,%r45;
}
	// end inline asm
	// begin inline asm
	{add.f16x2 %r46,%r43,%r48;
}
	// end inline asm
	// begin inline asm
	{add.f16x2 %r49,%r50,%r51;
}
	// end inline asm
	// begin inline asm
	{add.f16x2 %r52,%r49,%r54;
}
	// end inline asm
	// begin inline asm
	{.reg .f16 low,high;
  mov.b32 {low,high},%r46;
  cvt.f32.f16 %f77, low;}

	// end inline asm
	// begin inline asm
	{.reg .f16 low,high;
  mov.b32 {low,high},%r46;
  cvt.f32.f16 %f78, high;}

	// end inline asm
	// begin inline asm
	{.reg .f16 low,high;
  mov.b32 {low,high},%r52;
  cvt.f32.f16 %f79, low;}

	// end inline asm
	// begin inline asm
	{.reg .f16 low,high;
  mov.b32 {low,high},%r52;
  cvt.f32.f16 %f80, high;}

	// end inline asm
	sub.f32 	%f110, %f77, %f107;
	mov.f32 	%f111, 0f40A00000;
	div.approx.f32 	%f112, %f110, %f111;
	add.f32 	%f113, %f107, %f112;
	sub.f32 	%f114, %f77, %f113;
	fma.rn.f32 	%f115, %f110, %f114, %f109;
	sub.f32 	%f116, %f78, %f113;
	mov.f32 	%f117, 0f40C00000;
	div.approx.f32 	%f118, %f116, %f117;
	add.f32 	%f119, %f113, %f118;
	sub.f32 	%f120, %f78, %f119;
	fma.rn.f32 	%f121, %f116, %f120, %f115;
	sub.f32 	%f122, %f79, %f119;
	mov.f32 	%f123, 0f40E00000;
	div.approx.f32 	%f124, %f122, %f123;
	add.f32 	%f125, %f119, %f124;
	sub.f32 	%f126, %f79, %f125;
	fma.rn.f32 	%f127, %f122, %f126, %f121;
	sub.f32 	%f128, %f80, %f125;
	mov.f32 	%f129, 0f41000000;
	div.approx.f32 	%f130, %f128, %f129;
	add.f32 	%f131, %f125, %f130;
	sub.f32 	%f132, %f80, %f131;
	fma.rn.f32 	%f133, %f128, %f132, %f127;
	add.s64 	%rd51, %rd12, 256;
	shr.s64 	%rd52, %rd51, 63;
	shr.u64 	%rd53, %rd52, 62;
	add.s64 	%rd54, %rd51, %rd53;
	shl.b64 	%rd55, %rd54, 1;
	and.b64  	%rd56, %rd55, -8;
	add.s64 	%rd57, %rd38, %rd56;
	ld.global.v2.u32 	{%r60, %r66}, [%rd57];
	ld.global.v2.u32 	{%r64, %r70}, [%rd5+-256];
	add.s64 	%rd58, %rd2, %rd56;
	ld.global.v2.u32 	{%r61, %r67}, [%rd58];
	// begin inline asm
	{add.f16x2 %r59,%r60,%r61;
}
	// end inline asm
	// begin inline asm
	{add.f16x2 %r62,%r59,%r64;
}
	// end inline asm
	// begin inline asm
	{add.f16x2 %r65,%r66,%r67;
}
	// end inline asm
	// begin inline asm
	{add.f16x2 %r68,%r65,%r70;
}
	// end inline asm
	// begin inline asm
	{.reg .f16 low,high;
  mov.b32 {low,high},%r62;
  cvt.f32.f16 %f81, low;}

	// end inline asm
	// begin inline asm
	{.reg .f16 low,high;
  mov.b32 {low,high},%r62;
  cvt.f32.f16 %f82, high;}

	// end inline asm
	// begin inline asm
	{.reg .f16 low,high;
  mov.b32 {low,high},%r68;
  cvt.f32.f16 %f83, low;}

	// end inline asm
	// begin inline asm
	{.reg .f16 low,high;
  mov.b32 {low,high},%r68;
  cvt.f32.f16 %f84, high;}

	// end inline asm
	sub.f32 	%f134, %f81, %f131;
	mov.f32 	%f135, 0f41100000;
	div.approx.f32 	%f136, %f134, %f135;
	add.f32 	%f137, %f131, %f136;
	sub.f32 	%f138, %f81, %f137;
	fma.rn.f32 	%f139, %f134, %f138, %f133;
	sub.f32 	%f140, %f82, %f137;
	mov.f32 	%f141, 0f41200000;
	div.approx.f32 	%f142, %f140, %f141;
	add.f32 	%f143, %f137, %f142;
	sub.f32 	%f144, %f82, %f143;
	fma.rn.f32 	%f145, %f140, %f144, %f139;
	sub.f32 	%f146, %f83, %f143;
	mov.f32 	%f147, 0f41300000;
	div.approx.f32 	%f148, %f146, %f147;
	add.f32 	%f149, %f143, %f148;
	sub.f32 	%f150, %f83, %f149;
	fma.rn.f32 	%f151, %f146, %f150, %f145;
	sub.f32 	%f152, %f84, %f149;
	mov.f32 	%f275, 0f41400000;
	div.approx.f32 	%f153, %f152, %f275;
	add.f32 	%f273, %f149, %f153;
	sub.f32 	%f154, %f84, %f273;
	fma.rn.f32 	%f274, %f152, %f154, %f151;
	mov.f32 	%f266, 0f00000000;
	mov.f32 	%f267, %f266;
	mov.f32 	%f268, %f266;
	mov.f32 	%f269, %f266;
	@%p3 bra 	$L__BB51_6;
	add.s64 	%rd59, %rd12, 384;
	shr.s64 	%rd60, %rd59, 63;
	shr.u64 	%rd61, %rd60, 62;
	add.s64 	%rd62, %rd59, %rd61;
	cvta.to.global.u64 	%rd63, %rd15;
	shl.b64 	%rd64, %rd62, 1;
	and.b64  	%rd65, %rd64, -8;
	add.s64 	%rd66, %rd63, %rd65;
	ld.global.v2.u32 	{%r76, %r82}, [%rd66];
	ld.global.v2.u32 	{%r80, %r86}, [%rd5];
	add.s64 	%rd67, %rd2, %rd65;
	ld.global.v2.u32 	{%r77, %r83}, [%rd67];
	// begin inline asm
	{add.f16x2 %r75,%r76,%r77;
}
	// end inline asm
	// begin inline asm
	{add.f16x2 %r78,%r75,%r80;
}
	// end inline asm
	// begin inline asm
	{add.f16x2 %r81,%r82,%r83;
}
	// end inline asm
	// begin inline asm
	{add.f16x2 %r84,%r81,%r86;
}
	// end inline asm
	// begin inline asm
	{.reg .f16 low,high;
  mov.b32 {low,high},%r78;
  cvt.f32.f16 %f269, low;}

	// end inline asm
	// begin inline asm
	{.reg .f16 low,high;
  mov.b32 {low,high},%r78;
  cvt.f32.f16 %f268, high;}

	// end inline asm
	// begin inline asm
	{.reg .f16 low,high;
  mov.b32 {low,high},%r84;
  cvt.f32.f16 %f267, low;}

	// end inline asm
	// begin inline asm
	{.reg .f16 low,high;
  mov.b32 {low,high},%r84;
  cvt.f32.f16 %f266, high;}

	// end inline asm
	sub.f32 	%f160, %f269, %f273;
	mov.f32 	%f161, 0f41500000;
	div.approx.f32 	%f162, %f160, %f161;
	add.f32 	%f163, %f273, %f162;
	sub.f32 	%f164, %f269, %f163;
	fma.rn.f32 	%f165, %f160, %f164, %f274;
	sub.f32 	%f166, %f268, %f163;
	mov.f32 	%f167, 0f41600000;
	div.approx.f32 	%f168, %f166, %f167;
	add.f32 	%f169, %f163, %f168;
	sub.f32 	%f170, %f268, %f169;
	fma.rn.f32 	%f171, %f166, %f170, %f165;
	sub.f32 	%f172, %f267, %f169;
	mov.f32 	%f173, 0f41700000;
	div.approx.f32 	%f174, %f172, %f173;
	add.f32 	%f175, %f169, %f174;
	sub.f32 	%f176, %f267, %f175;
	fma.rn.f32 	%f177, %f172, %f176, %f171;
	sub.f32 	%f178, %f266, %f175;
	mov.f32 	%f275, 0f41800000;
	div.approx.f32 	%f179, %f178, %f275;
	add.f32 	%f273, %f175, %f179;
	sub.f32 	%f180, %f266, %f273;
	fma.rn.f32 	%f274, %f178, %f180, %f177;
$L__BB51_6:
	mov.b32 	%r91, %f273;
	shfl.sync.down.b32	%r7|%p4, %r91, 16, 31, -1;
	mov.b32 	%r92, %f274;
	shfl.sync.down.b32	%r8|%p5, %r92, 16, 31, -1;
	mov.b32 	%r93, %f275;
	shfl.sync.down.b32	%r94|%p6, %r93, 16, 31, -1;
	mov.b32 	%f29, %r94;
	setp.eq.f32 	%p7, %f29, 0f00000000;
	@%p7 bra 	$L__BB51_8;
	mov.b32 	%f181, %r8;
	mov.b32 	%f182, %r7;
	add.f32 	%f30, %f275, %f29;
	div.approx.f32 	%f183, %f29, %f30;
	sub.f32 	%f184, %f182, %f273;
	fma.rn.f32 	%f273, %f184, %f183, %f273;
	mul.f32 	%f185, %f184, %f184;
	mul.f32 	%f186, %f275, %f185;
	fma.rn.f32 	%f187, %f186, %f183, %f181;
	add.f32 	%f274, %f274, %f187;
	mov.f32 	%f275, %f30;
$L__BB51_8:
	mov.b32 	%r95, %f273;
	shfl.sync.down.b32	%r9|%p8, %r95, 8, 31, -1;
	mov.b32 	%r96, %f274;
	shfl.sync.down.b32	%r10|%p9, %r96, 8, 31, -1;
	mov.b32 	%r97, %f275;
	shfl.sync.down.b32	%r98|%p10, %r97, 8, 31, -1;
	mov.b32 	%f36, %r98;
	setp.eq.f32 	%p11, %f36, 0f00000000;
	@%p11 bra 	$L__BB51_10;
	mov.b32 	%f188, %r10;
	mov.b32 	%f189, %r9;
	add.f32 	%f37, %f275, %f36;
	div.approx.f32 	%f190, %f36, %f37;
	sub.f32 	%f191, %f189, %f273;
	fma.rn.f32 	%f273, %f191, %f190, %f273;
	mul.f32 	%f192, %f191, %f191;
	mul.f32 	%f193, %f275, %f192;
	fma.rn.f32 	%f194, %f193, %f190, %f188;
	add.f32 	%f274, %f274, %f194;
	mov.f32 	%f275, %f37;
$L__BB51_10:
	mov.b32 	%r99, %f273;
	shfl.sync.down.b32	%r11|%p12, %r99, 4, 31, -1;
	mov.b32 	%r100, %f274;
	shfl.sync.down.b32	%r12|%p13, %r100, 4, 31, -1;
	mov.b32 	%r101, %f275;
	shfl.sync.down.b32	%r102|%p14, %r101, 4, 31, -1;
	mov.b32 	%f43, %r102;
	setp.eq.f32 	%p15, %f43, 0f00000000;
	@%p15 bra 	$L__BB51_12;
	mov.b32 	%f195, %r12;
	mov.b32 	%f196, %r11;
	add.f32 	%f44, %f275, %f43;
	div.approx.f32 	%f197, %f43, %f44;
	sub.f32 	%f198, %f196, %f273;
	fma.rn.f32 	%f273, %f198, %f197, %f273;
	mul.f32 	%f199, %f198, %f198;
	mul.f32 	%f200, %f275, %f199;
	fma.rn.f32 	%f201, %f200, %f197, %f195;
	add.f32 	%f274, %f274, %f201;
	mov.f32 	%f275, %f44;
$L__BB51_12:
	mov.b32 	%r103, %f273;
	shfl.sync.down.b32	%r13|%p16, %r103, 2, 31, -1;
	mov.b32 	%r104, %f274;
	shfl.sync.down.b32	%r14|%p17, %r104, 2, 31, -1;
	mov.b32 	%r105, %f275;
	shfl.sync.down.b32	%r106|%p18, %r105, 2, 31, -1;
	mov.b32 	%f50, %r106;
	setp.eq.f32 	%p19, %f50, 0f00000000;
	@%p19 bra 	$L__BB51_14;
	mov.b32 	%f202, %r14;
	mov.b32 	%f203, %r13;
	add.f32 	%f51, %f275, %f50;
	div.approx.f32 	%f204, %f50, %f51;
	sub.f32 	%f205, %f203, %f273;
	fma.rn.f32 	%f273, %f205, %f204, %f273;
	mul.f32 	%f206, %f205, %f205;
	mul.f32 	%f207, %f275, %f206;
	fma.rn.f32 	%f208, %f207, %f204, %f202;
	add.f32 	%f274, %f274, %f208;
	mov.f32 	%f275, %f51;
$L__BB51_14:
	mov.b32 	%r107, %f273;
	shfl.sync.down.b32	%r15|%p20, %r107, 1, 31, -1;
	mov.b32 	%r108, %f274;
	shfl.sync.down.b32	%r16|%p21, %r108, 1, 31, -1;
	mov.b32 	%r109, %f275;
	shfl.sync.down.b32	%r110|%p22, %r109, 1, 31, -1;
	mov.b32 	%f57, %r110;
	setp.eq.f32 	%p23, %f57, 0f00000000;
	@%p23 bra 	$L__BB51_16;
	mov.b32 	%f209, %r16;
	mov.b32 	%f210, %r15;
	add.f32 	%f58, %f275, %f57;
	div.approx.f32 	%f211, %f57, %f58;
	sub.f32 	%f212, %f210, %f273;
	fma.rn.f32 	%f273, %f212, %f211, %f273;
	mul.f32 	%f213, %f212, %f212;
	mul.f32 	%f214, %f275, %f213;
	fma.rn.f32 	%f215, %f214, %f211, %f209;
	add.f32 	%f274, %f274, %f215;
	mov.f32 	%f275, %f58;
$L__BB51_16:
	mov.b32 	%r111, %f273;
	shfl.sync.idx.b32	%r17|%p24, %r111, 0, 31, -1;
	mov.b32 	%r112, %f274;
	shfl.sync.idx.b32	%r113|%p25, %r112, 0, 31, -1;
	mov.b32 	%r114, %f275;
	shfl.sync.idx.b32	%r115|%p26, %r114, 0, 31, -1;
	mov.b32 	%f216, %r113;
	mov.b32 	%f217, %r115;
	div.approx.f32 	%f218, %f216, %f217;
	max.f32 	%f219, %f218, 0f00000000;
	add.f32 	%f220, %f219, %f1;
	abs.f32 	%f64, %f220;
	setp.lt.f32 	%p27, %f64, 0f00800000;
	mul.f32 	%f221, %f220, 0f4B800000;
	selp.f32 	%f65, %f221, %f220, %p27;
	mov.b32 	%r18, %f65;
	add.s32 	%r116, %r18, -8388608;
	setp.gt.u32 	%p28, %r116, 2130706431;
	@%p28 bra 	$L__BB51_18;
	and.b32  	%r117, %r18, 16777215;
	or.b32  	%r118, %r117, 1056964608;
	mov.b32 	%f222, %r118;
	sub.s32 	%r119, %r118, %r18;
	add.s32 	%r120, %r119, 201326592;
	selp.b32 	%r121, %r120, %r119, %p27;
	rsqrt.approx.ftz.f32 	%f223, %f222;
	mul.f32 	%f224, %f223, %f223;
	neg.f32 	%f225, %f224;
	fma.rn.f32 	%f226, %f223, %f223, %f225;
	neg.f32 	%f227, %f222;
	fma.rn.f32 	%f228, %f224, %f227, 0f3F800000;
	fma.rn.f32 	%f229, %f226, %f227, %f228;
	fma.rn.f32 	%f230, %f229, 0f3EC00000, 0f3F000000;
	mul.f32 	%f231, %f223, %f229;
	fma.rn.f32 	%f232, %f230, %f231, %f223;
	shr.s32 	%r122, %r121, 1;
	mov.b32 	%r123, %f232;
	add.s32 	%r124, %r122, %r123;
	mov.b32 	%f288, %r124;
	bra.uni 	$L__BB51_19;
$L__BB51_18:
	rsqrt.approx.ftz.f32 	%f288, %f65;
$L__BB51_19:
	setp.ne.s32 	%p30, %r3, 0;
	@%p30 bra 	$L__BB51_21;
	shl.b64 	%rd68, %rd11, 2;
	add.s64 	%rd69, %rd9, %rd68;
	st.global.u32 	[%rd69], %r17;
	add.s64 	%rd70, %rd10, %rd68;
	st.global.f32 	[%rd70], %f288;
$L__BB51_21:
	mov.b32 	%f245, %r17;
	sub.f32 	%f246, %f73, %f245;
	mul.f32 	%f233, %f288, %f246;
	sub.f32 	%f247, %f74, %f245;
	mul.f32 	%f234, %f288, %f247;
	sub.f32 	%f248, %f75, %f245;
	mul.f32 	%f235, %f288, %f248;
	sub.f32 	%f249, %f76, %f245;
	mul.f32 	%f236, %f288, %f249;
	sub.f32 	%f250, %f77, %f245;
	mul.f32 	%f237, %f288, %f250;
	sub.f32 	%f251, %f78, %f245;
	mul.f32 	%f238, %f288, %f251;
	sub.f32 	%f252, %f79, %f245;
	mul.f32 	%f239, %f288, %f252;
	sub.f32 	%f253, %f80, %f245;
	mul.f32 	%f240, %f288, %f253;
	sub.f32 	%f254, %f81, %f245;
	mul.f32 	%f241, %f288, %f254;
	sub.f32 	%f255, %f82, %f245;
	mul.f32 	%f242, %f288, %f255;
	sub.f32 	%f256, %f83, %f245;
	mul.f32 	%f243, %f288, %f256;
	sub.f32 	%f257, %f84, %f245;
	mul.f32 	%f244, %f288, %f257;
	sub.f32 	%f258, %f269, %f245;
	mul.f32 	%f69, %f288, %f258;
	sub.f32 	%f259, %f268, %f245;
	mul.f32 	%f70, %f288, %f259;
	sub.f32 	%f260, %f267, %f245;
	mul.f32 	%f71, %f288, %f260;
	sub.f32 	%f261, %f266, %f245;
	mul.f32 	%f72, %f288, %f261;
	mad.lo.s64 	%rd13, %rd20, %rd11, %rd8;
	ld.global.v2.u32 	{%r128, %r135}, [%rd6+-768];
	ld.global.v2.u32 	{%r131, %r138}, [%rd7+-768];
	// begin inline asm
	{ cvt.rn.f16x2.f32 %r125, %f234, %f233; }

	// end inline asm
	// begin inline asm
	{mul.f16x2 %r126,%r125,%r128;
}
	// end inline asm
	// begin inline asm
	{add.f16x2 %r129,%r126,%r131;
}
	// end inline asm
	// begin inline asm
	{ cvt.rn.f16x2.f32 %r132, %f236, %f235; }

	// end inline asm
	// begin inline asm
	{mul.f16x2 %r133,%r132,%r135;
}
	// end inline asm
	// begin inline asm
	{add.f16x2 %r136,%r133,%r138;
}
	// end inline asm
	shr.s64 	%rd71, %rd13, 63;
	shr.u64 	%rd72, %rd71, 62;
	add.s64 	%rd73, %rd13, %rd72;
	cvta.to.global.u64 	%rd14, %rd19;
	shl.b64 	%rd74, %rd73, 1;
	and.b64  	%rd75, %rd74, -8;
	add.s64 	%rd76, %rd14, %rd75;
	st.global.v2.u32 	[%rd76], {%r129, %r136};
	add.s64 	%rd77, %rd13, 128;
	ld.global.v2.u32 	{%r142, %r149}, [%rd6+-512];
	ld.global.v2.u32 	{%r145, %r152}, [%rd7+-512];
	// begin inline asm
	{ cvt.rn.f16x2.f32 %r139, %f238, %f237; }

	// end inline asm
	// begin inline asm
	{mul.f16x2 %r140,%r139,%r142;
}
	// end inline asm
	// begin inline asm
	{add.f16x2 %r143,%r140,%r145;
}
	// end inline asm
	// begin inline asm
	{ cvt.rn.f16x2.f32 %r146, %f240, %f239; }

	// end inline asm
	// begin inline asm
	{mul.f16x2 %r147,%r146,%r149;
}
	// end inline asm
	// begin inline asm
	{add.f16x2 %r150,%r147,%r152;
}
	// end inline asm
	shr.s64 	%rd78, %rd77, 63;
	shr.u64 	%rd79, %rd78, 62;
	add.s64 	%rd80, %rd77, %rd79;
	shl.b64 	%rd81, %rd80, 1;
	and.b64  	%rd82, %rd81, -8;
	add.s64 	%rd83, %rd14, %rd82;
	st.global.v2.u32 	[%rd83], {%r143, %r150};
	add.s64 	%rd84, %rd13, 256;
	ld.global.v2.u32 	{%r156, %r163}, [%rd6+-256];
	ld.global.v2.u32 	{%r159, %r166}, [%rd7+-256];
	// begin inline asm
	{ cvt.rn.f16x2.f32 %r153, %f242, %f241; }

	// end inline asm
	// begin inline asm
	{mul.f16x2 %r154,%r153,%r156;
}
	// end inline asm
	// begin inline asm
	{add.f16x2 %r157,%r154,%r159;
}
	// end inline asm
	// begin inline asm
	{ cvt.rn.f16x2.f32 %r160, %f244, %f243; }

	// end inline asm
	// begin inline asm
	{mul.f16x2 %r161,%r160,%r163;
}
	// end inline asm
	// begin inline asm
	{add.f16x2 %r164,%r161,%r166;
}
	// end inline asm
	shr.s64 	%rd85, %rd84, 63;
	shr.u64 	%rd86, %rd85, 62;
	add.s64 	%rd87, %rd84, %rd86;
	shl.b64 	%rd88, %rd87, 1;
	and.b64  	%rd89, %rd88, -8;
	add.s64 	%rd90, %rd14, %rd89;
	st.global.v2.u32 	[%rd90], {%r157, %r164};
	@%p3 bra 	$L__BB51_23;
	add.s64 	%rd91, %rd13, 384;
	ld.global.v2.u32 	{%r170, %r177}, [%rd6];
	ld.global.v2.u32 	{%r173, %r180}, [%rd7];
	// begin inline asm
	{ cvt.rn.f16x2.f32 %r167, %f70, %f69; }

	// end inline asm
	// begin inline asm
	{mul.f16x2 %r168,%r167,%r170;
}
	// end inline asm
	// begin inline asm
	{add.f16x2 %r171,%r168,%r173;
}
	// end inline asm
	// begin inline asm
	{ cvt.rn.f16x2.f32 %r174, %f72, %f71; }

	// end inline asm
	// begin inline asm
	{mul.f16x2 %r175,%r174,%r177;
}
	// end inline asm
	// begin inline asm
	{add.f16x2 %r178,%r175,%r180;
}
	// end inline asm
	shr.s64 	%rd92, %rd91, 63;
	shr.u64 	%rd93, %rd92, 62;
	add.s64 	%rd94, %rd91, %rd93;
	shl.b64 	%rd95, %rd94, 1;
	and.b64  	%rd96, %rd95, -8;
	add.s64 	%rd97, %rd14, %rd96;
	st.global.v2.u32 	[%rd97], {%r171, %r178};
$L__BB51_23:
	cvt.u32.u64 	%r181, %rd11;
	add.s32 	%r182, %r181, %r5;
	setp.lt.s32 	%p32, %r182, %r20;
	@%p32 bra 	$L__BB51_4;
$L__BB51_24:
	ret;

}
	// .globl	_Z17LayerNormWarpImplI19BiasAddResidualLoadI6__halffE11AffineStoreIfS1_EfLi4ELi20ELi20ELi32ELi1ELb0EEvT_T0_iidPT1_S8_
.visible .entry _Z17LayerNormWarpImplI19BiasAddResidualLoadI6__halffE11AffineStoreIfS1_EfLi4ELi20ELi20ELi32ELi1ELb0EEvT_T0_iidPT1_S8_(
	.param .align 8 .b8 _Z17LayerNormWarpImplI19BiasAddResidualLoadI6__halffE11AffineStoreIfS1_EfLi4ELi20ELi20ELi32ELi1ELb0EEvT_T0_iidPT1_S8__param_0[32],
	.param .align 8 .b8 _Z17LayerNormWarpImplI19BiasAddResidualLoadI6__halffE11AffineStoreIfS1_EfLi4ELi20ELi20ELi32ELi1ELb0EEvT_T0_iidPT1_S8__param_1[32],
	.param .u32 _Z17LayerNormWarpImplI19BiasAddResidualLoadI6__halffE11AffineStoreIfS1_EfLi4ELi20ELi20ELi32ELi1ELb0EEvT_T0_iidPT1_S8__param_2,
	.param .u32 _Z17LayerNormWarpImplI19BiasAddResidualLoadI6__halffE11AffineStoreIfS1_EfLi4ELi20ELi20ELi32ELi1ELb0EEvT_T0_iidPT1_S8__param_3,
	.param .f64 _Z17LayerNormWarpImplI19BiasAddResidualLoadI6__halffE11AffineStoreIfS1_EfLi4ELi20ELi20ELi32ELi1ELb0EEvT_T0_iidPT1_S8__param_4,
	.param .u64 .ptr .align 1 _Z17LayerNormWarpImplI19BiasAddResidualLoadI6__halffE11AffineStoreIfS1_EfLi4ELi20ELi20ELi32ELi1ELb0EEvT_T0_iidPT1_S8__param_5,
	.param .u64 .ptr .align 1 _Z17LayerNormWarpImplI19BiasAddResidualLoadI6__halffE11AffineStoreIfS1_EfLi4ELi20ELi20ELi32ELi1ELb0EEvT_T0_iidPT1_S8__param_6
)
.maxntid 256
{
	.reg .pred 	%p<31>;
	.reg .b32 	%r<211>;
	.reg .b32 	%f<310>;
	.reg .b64 	%rd<112>;
	.reg .b64 	%fd<2>;

	ld.param.u64 	%rd18, [_Z17LayerNormWarpImplI19BiasAddResidualLoadI6__halffE11AffineStoreIfS1_EfLi4ELi20ELi20ELi32ELi1ELb0EEvT_T0_iidPT1_S8__param_1+24];
	ld.param.u64 	%rd17, [_Z17LayerNormWarpImplI19BiasAddResidualLoadI6__halffE11AffineStoreIfS1_EfLi4ELi20ELi20ELi32ELi1ELb0EEvT_T0_iidPT1_S8__param_1+16];
	ld.param.u64 	%rd16, [_Z17LayerNormWarpImplI19BiasAddResidualLoadI6__halffE11AffineStoreIfS1_EfLi4ELi20ELi20ELi32ELi1ELb0EEvT_T0_iidPT1_S8__param_1+8];
	ld.param.u64 	%rd15, [_Z17LayerNormWarpImplI19BiasAddResidualLoadI6__halffE11AffineStoreIfS1_EfLi4ELi20ELi20ELi32ELi1ELb0EEvT_T0_iidPT1_S8__param_1];
	ld.param.u64 	%rd14, [_Z17LayerNormWarpImplI19BiasAddResidualLoadI6__halffE11AffineStoreIfS1_EfLi4ELi20ELi20ELi32ELi1ELb0EEvT_T0_iidPT1_S8__param_0+24];
	ld.param.u64 	%rd13, [_Z17LayerNormWarpImplI19BiasAddResidualLoadI6__halffE11AffineStoreIfS1_EfLi4ELi20ELi20ELi32ELi1ELb0EEvT_T0_iidPT1_S8__param_0+16];
	ld.param.u64 	%rd12, [_Z17LayerNormWarpImplI19BiasAddResidualLoadI6__halffE11AffineStoreIfS1_EfLi4ELi20ELi20ELi32ELi1ELb0EEvT_T0_iidPT1_S8__param_0+8];
	ld.param.u64 	%rd11, [_Z17LayerNormWarpImplI19BiasAddResidualLoadI6__halffE11AffineStoreIfS1_EfLi4ELi20ELi20ELi32ELi1ELb0EEvT_T0_iidPT1_S8__param_0];
	ld.param.u32 	%r19, [_Z17LayerNormWarpImplI19BiasAddResidualLoadI6__halffE11AffineStoreIfS1_EfLi4ELi20ELi20ELi32ELi1ELb0EEvT_T0_iidPT1_S8__param_2];
	ld.param.u32 	%r20, [_Z17LayerNormWarpImplI19BiasAddResidualLoadI6__halffE11AffineStoreIfS1_EfLi4ELi20ELi20ELi32ELi1ELb0EEvT_T0_iidPT1_S8__param_3];
	ld.param.f64 	%fd1, [_Z17LayerNormWarpImplI19BiasAddResidualLoadI6__halffE11AffineStoreIfS1_EfLi4ELi20ELi20ELi32ELi1ELb0EEvT_T0_iidPT1_S8__param_4];
	ld.param.u64 	%rd19, [_Z17LayerNormWarpImplI19BiasAddResidualLoadI6__halffE11AffineStoreIfS1_EfLi4ELi20ELi20ELi32ELi1ELb0EEvT_T0_iidPT1_S8__param_5];
	ld.param.u64 	%rd20, [_Z17LayerNormWarpImplI19BiasAddResidualLoadI6__halffE11AffineStoreIfS1_EfLi4ELi20ELi20ELi32ELi1ELb0EEvT_T0_iidPT1_S8__param_6];
	setp.lt.s32 	%p1, %r20, 641;
	@%p1 bra 	$L__BB52_2;
	mov.u64 	%rd21, $str;
	cvta.global.u64 	%rd22, %rd21;
	mov.u64 	%rd23, $str$1;
	cvta.global.u64 	%rd24, %rd23;
	mov.u64 	%rd25, __unnamed_53;
	cvta.global.u64 	%rd26, %rd25;
	{ // callseq 52, 0
	.param .b64 param0;
	st.param.b64 	[param0], %rd22;
	.param .b64 param1;
	st.param.b64 	[param1], %rd24;
	.param .b32 param2;
	st.param.b32 	[param2], 462;
	.param .b64 param3;
	st.param.b64 	[param3], %rd26;
	.param .b64 param4;
	st.param.b64 	[param4], 1;
	call.uni 
	__assertfail, 
	(
	param0, 
	param1, 
	param2, 
	param3, 
	param4
	);
	} // callseq 52
$L__BB52_2:
	mov.u32 	%r21, %ctaid.x;
	mov.u32 	%r1, %ntid.y;
	mov.u32 	%r22, %tid.y;
	mad.lo.s32 	%r210, %r21, %r1, %r22;
	setp.ge.s32 	%p2, %r210, %r19;
	@%p2 bra 	$L__BB52_20;
	mov.u32 	%r3, %tid.x;
	shl.b32 	%r23, %r3, 2;
	cvt.rn.f32.f64 	%f1, %fd1;
	cvt.u64.u32 	%rd4, %r23;
	cvta.to.global.u64 	%rd27, %rd12;
	mul.wide.u32 	%rd28, %r23, 2;
	add.s64 	%rd5, %rd27, %rd28;
	cvta.to.global.u64 	%rd29, %rd17;
	add.s64 	%rd6, %rd29, %rd28;
	cvta.to.global.u64 	%rd30, %rd18;
	add.s64 	%rd7, %rd30, %rd28;
	cvta.to.global.u64 	%rd8, %rd19;
	cvta.to.global.u64 	%rd9, %rd20;
	mov.u32 	%r24, %nctaid.x;
	mul.lo.s32 	%r4, %r24, %r1;
$L__BB52_4:
	cvt.s64.s32 	%rd10, %r210;
	mad.lo.s64 	%rd31, %rd14, %rd10, %rd4;
	shr.s64 	%rd32, %rd31, 63;
	shr.u64 	%rd33, %rd32, 62;
	add.s64 	%rd34, %rd31, %rd33;
	cvta.to.global.u64 	%rd35, %rd11;
	shl.b64 	%rd36, %rd34, 1;
	and.b64  	%rd37, %rd36, -8;
	add.s64 	%rd38, %rd35, %rd37;
	ld.global.v2.u32 	{%r26, %r32}, [%rd38];
	ld.global.v2.u32 	{%r30, %r36}, [%rd5];
	cvta.to.global.u64 	%rd39, %rd13;
	add.s64 	%rd40, %rd39, %rd37;
	ld.global.v2.u32 	{%r27, %r33}, [%rd40];
	// begin inline asm
	{add.f16x2 %r25,%r26,%r27;
}
	// end inline asm
	// begin inline asm
	{add.f16x2 %r28,%r25,%r30;
}
	// end inline asm
	// begin inline asm
	{add.f16x2 %r31,%r32,%r33;
}
	// end inline asm
	// begin inline asm
	{add.f16x2 %r34,%r31,%r36;
}
	// end inline asm
	// begin inline asm
	{.reg .f16 low,high;
  mov.b32 {low,high},%r28;
  cvt.f32.f16 %f64, low;}

	// end inline asm
	// begin inline asm
	{.reg .f16 low,high;
  mov.b32 {low,high},%r28;
  cvt.f32.f16 %f65, high;}

	// end inline asm
	// begin inline asm
	{.reg .f16 low,high;
  mov.b32 {low,high},%r34;
  cvt.f32.f16 %f66, low;}

	// end inline asm
	// begin inline asm
	{.reg .f16 low,high;
  mov.b32 {low,high},%r34;
  cvt.f32.f16 %f67, high;}

	// end inline asm
	mov.f32 	%f85, 0f3F800000;
	div.approx.f32 	%f86, %f64, %f85;
	add.f32 	%f87, %f86, 0f00000000;
	sub.f32 	%f88, %f64, %f87;
	fma.rn.f32 	%f89, %f64, %f88, 0f00000000;
	sub.f32 	%f90, %f65, %f87;
	mov.f32 	%f91, 0f40000000;
	div.approx.f32 	%f92, %f90, %f91;
	add.f32 	%f93, %f87, %f92;
	sub.f32 	%f94, %f65, %f93;
	fma.rn.f32 	%f95, %f90, %f94, %f89;
	sub.f32 	%f96, %f66, %f93;
	mov.f32 	%f97, 0f40400000;
	div.approx.f32 	%f98, %f96, %f97;
	add.f32 	%f99, %f93, %f98;
	sub.f32 	%f100, %f66, %f99;
	fma.rn.f32 	%f101, %f96, %f100, %f95;
	sub.f32 	%f102, %f67, %f99;
	mov.f32 	%f103, 0f40800000;
	div.approx.f32 	%f104, %f102, %f103;
	add.f32 	%f105, %f99, %f104;
	sub.f32 	%f106, %f67, %f105;
	fma.rn.f32 	%f107, %f102, %f106, %f101;
	add.s64 	%rd41, %rd31, 128;
	shr.s64 	%rd42, %rd41, 63;
	shr.u64 	%rd43, %rd42, 62;
	add.s64 	%rd44, %rd41, %rd43;
	shl.b64 	%rd45, %rd44, 1;
	and.b64  	%rd46, %rd45, -8;
	add.s64 	%rd47, %rd35, %rd46;
	ld.global.v2.u32 	{%r42, %r48}, [%rd47];
	ld.global.v2.u32 	{%r46, %r52}, [%rd5+256];
	add.s64 	%rd48, %rd39, %rd46;
	ld.global.v2.u32 	{%r43, %r49}, [%rd48];
	// begin inline asm
	{add.f16x2 %r41,%r42,%r43;
}
	// end inline asm
	// begin inline asm
	{add.f16x2 %r44,%r41,%r46;
}
	// end inline asm
	// begin inline asm
	{add.f16x2 %r47,%r48,%r49;
}
	// end inline asm
	// begin inline asm
	{add.f16x2 %r50,%r47,%r52;
}
	// end inline asm
	// begin inline asm
	{.reg .f16 low,high;
  mov.b32 {low,high},%r44;
  cvt.f32.f16 %f68, low;}

	// end inline asm
	// begin inline asm
	{.reg .f16 low,high;
  mov.b32 {low,high},%r44;
  cvt.f32.f16 %f69, high;}

	// end inline asm
	// begin inline asm
	{.reg .f16 low,high;
  mov.b32 {low,high},%r50;
  cvt.f32.f16 %f70, low;}

	// end inline asm
	// begin inline asm
	{.reg .f16 low,high;
  mov.b32 {low,high},%r50;
  cvt.f32.f16 %f71, high;}

	// end inline asm
	sub.f32 	%f108, %f68, %f105;
	mov.f32 	%f109, 0f40A00000;
	div.approx.f32 	%f110, %f108, %f109;
	add.f32 	%f111, %f105, %f110;
	sub.f32 	%f112, %f68, %f111;
	fma.rn.f32 	%f113, %f108, %f112, %f107;
	sub.f32 	%f114, %f69, %f111;
	mov.f32 	%f115, 0f40C00000;
	div.approx.f32 	%f116, %f114, %f115;
	add.f32 	%f117, %f111, %f116;
	sub.f32 	%f118, %f69, %f117;
	fma.rn.f32 	%f119, %f114, %f118, %f113;
	sub.f32 	%f120, %f70, %f117;
	mov.f32 	%f121, 0f40E00000;
	div.approx.f32 	%f122, %f120, %f121;
	add.f32 	%f123, %f117, %f122;
	sub.f32 	%f124, %f70, %f123;
	fma.rn.f32 	%f125, %f120, %f124, %f119;
	sub.f32 	%f126, %f71, %f123;
	mov.f32 	%f127, 0f41000000;
	div.approx.f32 	%f128, %f126, %f127;
	add.f32 	%f129, %f123, %f128;
	sub.f32 	%f130, %f71, %f129;
	fma.rn.f32 	%f131, %f126, %f130, %f125;
	add.s64 	%rd49, %rd31, 256;
	shr.s64 	%rd50, %rd49, 63;
	shr.u64 	%rd51, %rd50, 62;
	add.s64 	%rd52, %rd49, %rd51;
	shl.b64 	%rd53, %rd52, 1;
	and.b64  	%rd54, %rd53, -8;
	add.s64 	%rd55, %rd35, %rd54;
	ld.global.v2.u32 	{%r58, %r64}, [%rd55];
	ld.global.v2.u32 	{%r62, %r68}, [%rd5+512];
	add.s64 	%rd56, %rd39, %rd54;
	ld.global.v2.u32 	{%r59, %r65}, [%rd56];
	// begin inline asm
	{add.f16x2 %r57,%r58,%r59;
}
	// end inline asm
	// begin inline asm
	{add.f16x2 %r60,%r57,%r62;
}
	// end inline asm
	// begin inline asm
	{add.f16x2 %r63,%r64,%r65;
}
	// end inline asm
	// begin inline asm
	{add.f16x2 %r66,%r63,%r68;
}
	// end inline asm
	// begin inline asm
	{.reg .f16 low,high;
  mov.b32 {low,high},%r60;
  cvt.f32.f16 %f72, low;}

	// end inline asm
	// begin inline asm
	{.reg .f16 low,high;
  mov.b32 {low,high},%r60;
  cvt.f32.f16 %f73, high;}

	// end inline asm
	// begin inline asm
	{.reg .f16 low,high;
  mov.b32 {low,high},%r66;
  cvt.f32.f16 %f74, low;}

	// end inline asm
	// begin inline asm
	{.reg .f16 low,high;
  mov.b32 {low,high},%r66;
  cvt.f32.f16 %f75, high;}

	// end inline asm
	sub.f32 	%f132, %f72, %f129;
	mov.f32 	%f133, 0f41100000;
	div.approx.f32 	%f134, %f132, %f133;
	add.f32 	%f135, %f129, %f134;
	sub.f32 	%f136, %f72, %f135;
	fma.rn.f32 	%f137, %f132, %f136, %f131;
	sub.f32 	%f138, %f73, %f135;
	mov.f32 	%f139, 0f41200000;
	div.approx.f32 	%f140, %f138, %f139;
	add.f32 	%f141, %f135, %f140;
	sub.f32 	%f142, %f73, %f141;
	fma.rn.f32 	%f143, %f138, %f142, %f137;
	sub.f32 	%f144, %f74, %f141;
	mov.f32 	%f145, 0f41300000;
	div.approx.f32 	%f146, %f144, %f145;
	add.f32 	%f147, %f141, %f146;
	sub.f32 	%f148, %f74, %f147;
	fma.rn.f32 	%f149, %f144, %f148, %f143;
	sub.f32 	%f150, %f75, %f147;
	mov.f32 	%f151, 0f41400000;
	div.approx.f32 	%f152, %f150, %f151;
	add.f32 	%f153, %f147, %f152;
	sub.f32 	%f154, %f75, %f153;
	fma.rn.f32 	%f155, %f150, %f154, %f149;
	add.s64 	%rd57, %rd31, 384;
	shr.s64 	%rd58, %rd57, 63;
	shr.u64 	%rd59, %rd58, 62;
	add.s64 	%rd60, %rd57, %rd59;
	shl.b64 	%rd61, %rd60, 1;
	and.b64  	%rd62, %rd61, -8;
	add.s64 	%rd63, %rd35, %rd62;
	ld.global.v2.u32 	{%r74, %r80}, [%rd63];
	ld.global.v2.u32 	{%r78, %r84}, [%rd5+768];
	add.s64 	%rd64, %rd39, %rd62;
	ld.global.v2.u32 	{%r75, %r81}, [%rd64];
	// begin inline asm
	{add.f16x2 %r73,%r74,%r75;
}
	// end inline asm
	// begin inline asm
	{add.f16x2 %r76,%r73,%r78;
}
	// end inline asm
	// begin inline asm
	{add.f16x2 %r79,%r80,%r81;
}
	// end inline asm
	// begin inline asm
	{add.f16x2 %r82,%r79,%r84;
}
	// end inline asm
	// begin inline asm
	{.reg .f16 low,high;
  mov.b32 {low,high},%r76;
  cvt.f32.f16 %f76, low;}

	// end inline asm
	// begin inline asm
	{.reg .f16 low,high;
  mov.b32 {low,high},%r76;
  cvt.f32.f16 %f77, high;}

	// end inline asm
	// begin inline asm
	{.reg .f16 low,high;
  mov.b32 {low,high},%r82;
  cvt.f32.f16 %f78, low;}

	// end inline asm
	// begin inline asm
	{.reg .f16 low,high;
  mov.b32 {low,high},%r82;
  cvt.f32.f16 %f79, high;}

	// end inline asm
	sub.f32 	%f156, %f76, %f153;
	mov.f32 	%f157, 0f41500000;
	div.approx.f32 	%f158, %f156, %f157;
	add.f32 	%f159, %f153, %f158;
	sub.f32 	%f160, %f76, %f159;
	fma.rn.f32 	%f161, %f156, %f160, %f155;
	sub.f32 	%f162, %f77, %f159;
	mov.f32 	%f163, 0f41600000;
	div.approx.f32 	%f164, %f162, %f163;
	add.f32 	%f165, %f159, %f164;
	sub.f32 	%f166, %f77, %f165;
	fma.rn.f32 	%f167, %f162, %f166, %f161;
	sub.f32 	%f168, %f78, %f165;
	mov.f32 	%f169, 0f41700000;
	div.approx.f32 	%f170, %f168, %f169;
	add.f32 	%f171, %f165, %f170;
	sub.f32 	%f172, %f78, %f171;
	fma.rn.f32 	%f173, %f168, %f172, %f167;
	sub.f32 	%f174, %f79, %f171;
	mov.f32 	%f175, 0f41800000;
	div.approx.f32 	%f176, %f174, %f175;
	add.f32 	%f177, %f171, %f176;
	sub.f32 	%f178, %f79, %f177;
	fma.rn.f32 	%f179, %f174, %f178, %f173;
	add.s64 	%rd65, %rd31, 512;
	shr.s64 	%rd66, %rd65, 63;
	shr.u64 	%rd67, %rd66, 62;
	add.s64 	%rd68, %rd65, %rd67;
	shl.b64 	%rd69, %rd68, 1;
	and.b64  	%rd70, %rd69, -8;
	add.s64 	%rd71, %rd35, %rd70;
	ld.global.v2.u32 	{%r90, %r96}, [%rd71];
	ld.global.v2.u32 	{%r94, %r100}, [%rd5+1024];
	add.s64 	%rd72, %rd39, %rd70;
	ld.global.v2.u32 	{%r91, %r97}, [%rd72];
	// begin inline asm
	{add.f16x2 %r89,%r90,%r91;
}
	// end inline asm
	// begin inline asm
	{add.f16x2 %r92,%r89,%r94;
}
	// end inline asm
	// begin inline asm
	{add.f16x2 %r95,%r96,%r97;
}
	// end inline asm
	// begin inline asm
	{add.f16x2 %r98,%r95,%r100;
}
	// end inline asm
	// begin inline asm
	{.reg .f16 low,high;
  mov.b32 {low,high},%r92;
  cvt.f32.f16 %f80, low;}

	// end inline asm
	// begin inline asm
	{.reg .f16 low,high;
  mov.b32 {low,high},%r92;
  cvt.f32.f16 %f81, high;}

	// end inline asm
	// begin inline asm
	{.reg .f16 low,high;
  mov.b32 {low,high},%r98;
  cvt.f32.f16 %f82, low;}

	// end inline asm
	// begin inline asm
	{.reg .f16 low,high;
  mov.b32 {low,high},%r98;
  cvt.f32.f16 %f83, high;}

	// end inline asm
	sub.f32 	%f180, %f80, %f177;
	mov.f32 	%f181, 0f41880000;
	div.approx.f32 	%f182, %f180, %f181;
	add.f32 	%f183, %f177, %f182;
	sub.f32 	%f184, %f80, %f183;
	fma.rn.f32 	%f185, %f180, %f184, %f179;
	sub.f32 	%f186, %f81, %f183;
	mov.f32 	%f187, 0f41900000;
	div.approx.f32 	%f188, %f186, %f187;
	add.f32 	%f189, %f183, %f188;
	sub.f32 	%f190, %f81, %f189;
	fma.rn.f32 	%f191, %f186, %f190, %f185;
	sub.f32 	%f192, %f82, %f189;
	mov.f32 	%f193, 0f41980000;
	div.approx.f32 	%f194, %f192, %f193;
	add.f32 	%f195, %f189, %f194;
	sub.f32 	%f196, %f82, %f195;
	fma.rn.f32 	%f197, %f192, %f196, %f191;
	sub.f32 	%f198, %f83, %f195;
	mov.f32 	%f299, 0f41A00000;
	div.approx.f32 	%f199, %f198, %f299;
	add.f32 	%f297, %f195, %f199;
	sub.f32 	%f200, %f83, %f297;
	fma.rn.f32 	%f298, %f198, %f200, %f197;
	mov.b32 	%r105, %f297;
	shfl.sync.down.b32	%r6|%p3, %r105, 16, 31, -1;
	mov.b32 	%r106, %f298;
	shfl.sync.down.b32	%r7|%p4, %r106, 16, 31, -1;
	mov.b32 	%r107, 1101004800;
	shfl.sync.down.b32	%r108|%p5, %r107, 16, 31, -1;
	mov.b32 	%f24, %r108;
	setp.eq.f32 	%p6, %f24, 0f00000000;
	@%p6 bra 	$L__BB52_6;
	mov.b32 	%f201, %r7;
	mov.b32 	%f202, %r6;
	add.f32 	%f299, %f24, 0f41A00000;
	div.approx.f32 	%f203, %f24, %f299;
	sub.f32 	%f204, %f202, %f297;
	fma.rn.f32 	%f297, %f204, %f203, %f297;
	mul.f32 	%f205, %f204, %f204;
	mul.f32 	%f206, %f205, 0f41A00000;
	fma.rn.f32 	%f207, %f206, %f203, %f201;
	add.f32 	%f298, %f298, %f207;
$L__BB52_6:
	mov.b32 	%r109, %f297;
	shfl.sync.down.b32	%r8|%p7, %r109, 8, 31, -1;
	mov.b32 	%r110, %f298;
	shfl.sync.down.b32	%r9|%p8, %r110, 8, 31, -1;
	mov.b32 	%r111, %f299;
	shfl.sync.down.b32	%r112|%p9, %r111, 8, 31, -1;
	mov.b32 	%f31, %r112;
	setp.eq.f32 	%p10, %f31, 0f00000000;
	@%p10 bra 	$L__BB52_8;
	mov.b32 	%f208, %r9;
	mov.b32 	%f209, %r8;
	add.f32 	%f32, %f299, %f31;
	div.approx.f32 	%f210, %f31, %f32;
	sub.f32 	%f211, %f209, %f297;
	fma.rn.f32 	%f297, %f211, %f210, %f297;
	mul.f32 	%f212, %f211, %f211;
	mul.f32 	%f213, %f299, %f212;
	fma.rn.f32 	%f214, %f213, %f210, %f208;
	add.f32 	%f298, %f298, %f214;
	mov.f32 	%f299, %f32;
$L__BB52_8:
	mov.b32 	%r113, %f297;
	shfl.sync.down.b32	%r10|%p11, %r113, 4, 31, -1;
	mov.b32 	%r114, %f298;
	shfl.sync.down.b32	%r11|%p12, %r114, 4, 31, -1;
	mov.b32 	%r115, %f299;
	shfl.sync.down.b32	%r116|%p13, %r115, 4, 31, -1;
	mov.b32 	%f38, %r116;
	setp.eq.f32 	%p14, %f38, 0f00000000;
	@%p14 bra 	$L__BB52_10;
	mov.b32 	%f215, %r11;
	mov.b32 	%f216, %r10;
	add.f32 	%f39, %f299, %f38;
	div.approx.f32 	%f217, %f38, %f39;
	sub.f32 	%f218, %f216, %f297;
	fma.rn.f32 	%f297, %f218, %f217, %f297;
	mul.f32 	%f219, %f218, %f218;
	mul.f32 	%f220, %f299, %f219;
	fma.rn.f32 	%f221, %f220, %f217, %f215;
	add.f32 	%f298, %f298, %f221;
	mov.f32 	%f299, %f39;
$L__BB52_10:
	mov.b32 	%r117, %f297;
	shfl.sync.down.b32	%r12|%p15, %r117, 2, 31, -1;
	mov.b32 	%r118, %f298;
	shfl.sync.down.b32	%r13|%p16, %r118, 2, 31, -1;
	mov.b32 	%r119, %f299;
	shfl.sync.down.b32	%r120|%p17, %r119, 2, 31, -1;
	mov.b32 	%f45, %r120;
	setp.eq.f32 	%p18, %f45, 0f00000000;
	@%p18 bra 	$L__BB52_12;
	mov.b32 	%f222, %r13;
	mov.b32 	%f223, %r12;
	add.f32 	%f46, %f299, %f45;
	div.approx.f32 	%f224, %f45, %f46;
	sub.f32 	%f225, %f223, %f297;
	fma.rn.f32 	%f297, %f225, %f224, %f297;
	mul.f32 	%f226, %f225, %f225;
	mul.f32 	%f227, %f299, %f226;
	fma.rn.f32 	%f228, %f227, %f224, %f222;
	add.f32 	%f298, %f298, %f228;
	mov.f32 	%f299, %f46;
$L__BB52_12:
	mov.b32 	%r121, %f297;
	shfl.sync.down.b32	%r14|%p19, %r121, 1, 31, -1;
	mov.b32 	%r122, %f298;
	shfl.sync.down.b32	%r15|%p20, %r122, 1, 31, -1;
	mov.b32 	%r123, %f299;
	shfl.sync.down.b32	%r124|%p21, %r123, 1, 31, -1;
	mov.b32 	%f52, %r124;
	setp.eq.f32 	%p22, %f52, 0f00000000;
	@%p22 bra 	$L__BB52_14;
	mov.b32 	%f229, %r15;
	mov.b32 	%f230, %r14;
	add.f32 	%f53, %f299, %f52;
	div.approx.f32 	%f231, %f52, %f53;
	sub.f32 	%f232, %f230, %f297;
	fma.rn.f32 	%f297, %f232, %f231, %f297;
	mul.f32 	%f233, %f232, %f232;
	mul.f32 	%f234, %f299, %f233;
	fma.rn.f32 	%f235, %f234, %f231, %f229;
	add.f32 	%f298, %f298, %f235;
	mov.f32 	%f299, %f53;
$L__BB52_14:
	mov.b32 	%r125, %f297;
	shfl.sync.idx.b32	%r16|%p23, %r125, 0, 31, -1;
	mov.b32 	%r126, %f298;
	shfl.sync.idx.b32	%r127|%p24, %r126, 0, 31, -1;
	mov.b32 	%r128, %f299;
	shfl.sync.idx.b32	%r129|%p25, %r128, 0, 31, -1;
	mov.b32 	%f236, %r127;
	mov.b32 	%f237, %r129;
	div.approx.f32 	%f238, %f236, %f237;
	max.f32 	%f239, %f238, 0f00000000;
	add.f32 	%f240, %f239, %f1;
	abs.f32 	%f59, %f240;
	setp.lt.f32 	%p26, %f59, 0f00800000;
	mul.f32 	%f241, %f240, 0f4B800000;
	selp.f32 	%f60, %f241, %f240, %p26;
	mov.b32 	%r17, %f60;
	add.s32 	%r130, %r17, -8388608;
	setp.gt.u32 	%p27, %r130, 2130706431;
	@%p27 bra 	$L__BB52_16;
	and.b32  	%r131, %r17, 16777215;
	or.b32  	%r132, %r131, 1056964608;
	mov.b32 	%f242, %r132;
	sub.s32 	%r133, %r132, %r17;
	add.s32 	%r134, %r133, 201326592;
	selp.b32 	%r135, %r134, %r133, %p26;
	rsqrt.approx.ftz.f32 	%f243, %f242;
	mul.f32 	%f244, %f243, %f243;
	neg.f32 	%f245, %f244;
	fma.rn.f32 	%f246, %f243, %f243, %f245;
	neg.f32 	%f247, %f242;
	fma.rn.f32 	%f248, %f244, %f247, 0f3F800000;
	fma.rn.f32 	%f249, %f246, %f247, %f248;
	fma.rn.f32 	%f250, %f249, 0f3EC00000, 0f3F000000;
	mul.f32 	%f251, %f243, %f249;
	fma.rn.f32 	%f252, %f250, %f251, %f243;
	shr.s32 	%r136, %r135, 1;
	mov.b32 	%r137, %f252;
	add.s32 	%r138, %r136, %r137;
	mov.b32 	%f309, %r138;
	bra.uni 	$L__BB52_17;
$L__BB52_16:
	rsqrt.approx.ftz.f32 	%f309, %f60;
$L__BB52_17:
	setp.ne.s32 	%p29, %r3, 0;
	@%p29 bra 	$L__BB52_19;
	shl.b64 	%rd73, %rd10, 2;
	add.s64 	%rd74, %rd8, %rd73;
	st.global.u32 	[%rd74], %r16;
	add.s64 	%rd75, %rd9, %rd73;
	st.global.f32 	[%rd75], %f309;
$L__BB52_19:
	mov.b32 	%f273, %r16;
	cvt.u32.u64 	%r209, %rd10;
	sub.f32 	%f274, %f64, %f273;
	mul.f32 	%f253, %f309, %f274;
	sub.f32 	%f275, %f65, %f273;
	mul.f32 	%f254, %f309, %f275;
	sub.f32 	%f276, %f66, %f273;
	mul.f32 	%f255, %f309, %f276;
	sub.f32 	%f277, %f67, %f273;
	mul.f32 	%f256, %f309, %f277;
	sub.f32 	%f278, %f68, %f273;
	mul.f32 	%f257, %f309, %f278;
	sub.f32 	%f279, %f69, %f273;
	mul.f32 	%f258, %f309, %f279;
	sub.f32 	%f280, %f70, %f273;
	mul.f32 	%f259, %f309, %f280;
	sub.f32 	%f281, %f71, %f273;
	mul.f32 	%f260, %f309, %f281;
	sub.f32 	%f282, %f72, %f273;
	mul.f32 	%f261, %f309, %f282;
	sub.f32 	%f283, %f73, %f273;
	mul.f32 	%f262, %f309, %f283;
	sub.f32 	%f284, %f74, %f273;
	mul.f32 	%f263, %f309, %f284;
	sub.f32 	%f285, %f75, %f273;
	mul.f32 	%f264, %f309, %f285;
	sub.f32 	%f286, %f76, %f273;
	mul.f32 	%f265, %f309, %f286;
	sub.f32 	%f287, %f77, %f273;
	mul.f32 	%f266, %f309, %f287;
	sub.f32 	%f288, %f78, %f273;
	mul.f32 	%f267, %f309, %f288;
	sub.f32 	%f289, %f79, %f273;
	mul.f32 	%f268, %f309, %f289;
	sub.f32 	%f290, %f80, %f273;
	mul.f32 	%f269, %f309, %f290;
	sub.f32 	%f291, %f81, %f273;
	mul.f32 	%f270, %f309, %f291;
	sub.f32 	%f292, %f82, %f273;
	mul.f32 	%f271, %f309, %f292;
	sub.f32 	%f293, %f83, %f273;
	mul.f32 	%f272, %f309, %f293;
	mad.lo.s64 	%rd76, %rd16, %rd10, %rd4;
	ld.global.v2.u32 	{%r142, %r149}, [%rd6];
	ld.global.v2.u32 	{%r145, %r152}, [%rd7];
	// begin inline asm
	{ cvt.rn.f16x2.f32 %r139, %f254, %f253; }

	// end inline asm
	// begin inline asm
	{mul.f16x2 %r140,%r139,%r142;
}
	// end inline asm
	// begin inline asm
	{add.f16x2 %r143,%r140,%r145;
}
	// end inline asm
	// begin inline asm
	{ cvt.rn.f16x2.f32 %r146, %f256, %f255; }

	// end inline asm
	// begin inline asm
	{mul.f16x2 %r147,%r146,%r149;
}
	// end inline asm
	// begin inline asm
	{add.f16x2 %r150,%r147,%r152;
}
	// end inline asm
	shr.s64 	%rd77, %rd76, 63;
	shr.u64 	%rd78, %rd77, 62;
	add.s64 	%rd79, %rd76, %rd78;
	cvta.to.global.u64 	%rd80, %rd15;
	shl.b64 	%rd81, %rd79, 1;
	and.b64  	%rd82, %rd81, -8;
	add.s64 	%rd83, %rd80, %rd82;
	st.global.v2.u32 	[%rd83], {%r143, %r150};
	add.s64 	%rd84, %rd76, 128;
	ld.global.v2.u32 	{%r156, %r163}, [%rd6+256];
	ld.global.v2.u32 	{%r159, %r166}, [%rd7+256];
	// begin inline asm
	{ cvt.rn.f16x2.f32 %r153, %f258, %f257; }

	// end inline asm
	// begin inline asm
	{mul.f16x2 %r154,%r153,%r156;
}
	// end inline asm
	// begin inline asm
	{add.f16x2 %r157,%r154,%r159;
}
	// end inline asm
	// begin inline asm
	{ cvt.rn.f16x2.f32 %r160, %f260, %f259; }

	// end inline asm
	// begin inline asm
	{mul.f16x2 %r161,%r160,%r163;
}
	// end inline asm
	// begin inline asm
	{add.f16x2 %r164,%r161,%r166;
}
	// end inline asm
	shr.s64 	%rd85, %rd84, 63;
	shr.u64 	%rd86, %rd85, 62;
	add.s64 	%rd87, %rd84, %rd86;
	shl.b64 	%rd88, %rd87, 1;
	and.b64  	%rd89, %rd88, -8;
	add.s64 	%rd90, %rd80, %rd89;
	st.global.v2.u32 	[%rd90], {%r157, %r164};
	add.s64 	%rd91, %rd76, 256;
	ld.global.v2.u32 	{%r170, %r177}, [%rd6+512];
	ld.global.v2.u32 	{%r173, %r180}, [%rd7+512];
	// begin inline asm
	{ cvt.rn.f16x2.f32 %r167, %f262, %f261; }

	// end inline asm
	// begin inline asm
	{mul.f16x2 %r168,%r167,%r170;
}
	// end inline asm
	// begin inline asm
	{add.f16x2 %r171,%r168,%r173;
}
	// end inline asm
	// begin inline asm
	{ cvt.rn.f16x2.f32 %r174, %f264, %f263; }

	// end inline asm
	// begin inline asm
	{mul.f16x2 %r175,%r174,%r177;
}
	// end inline asm
	// begin inline asm
	{add.f16x2 %r178,%r175,%r180;
}
	// end inline asm
	shr.s64 	%rd92, %rd91, 63;
	shr.u64 	%rd93, %rd92, 62;
	add.s64 	%rd94, %rd91, %rd93;
	shl.b64 	%rd95, %rd94, 1;
	and.b64  	%rd96, %rd95, -8;
	add.s64 	%rd97, %rd80, %rd96;
	st.global.v2.u32 	[%rd97], {%r171, %r178};
	add.s64 	%rd98, %rd76, 384;
	ld.global.v2.u32 	{%r184, %r191}, [%rd6+768];
	ld.global.v2.u32 	{%r187, %r194}, [%rd7+768];
	// begin inline asm
	{ cvt.rn.f16x2.f32 %r181, %f266, %f265; }

	// end inline asm
	// begin inline asm
	{mul.f16x2 %r182,%r181,%r184;
}
	// end inline asm
	// begin inline asm
	{add.f16x2 %r185,%r182,%r187;
}
	// end inline asm
	// begin inline asm
	{ cvt.rn.f16x2.f32 %r188, %f268, %f267; }

	// end inline asm
	// begin inline asm
	{mul.f16x2 %r189,%r188,%r191;
}
	// end inline asm
	// begin inline asm
	{add.f16x2 %r192,%r189,%r194;
}
	// end inline asm
	shr.s64 	%rd99, %rd98, 63;
	shr.u64 	%rd100, %rd99, 62;
	add.s64 	%rd101, %rd98, %rd100;
	shl.b64 	%rd102, %rd101, 1;
	and.b64  	%rd103, %rd102, -8;
	add.s64 	%rd104, %rd80, %rd103;
	st.global.v2.u32 	[%rd104], {%r185, %r192};
	add.s64 	%rd105, %rd76, 512;
	ld.global.v2.u32 	{%r198, %r205}, [%rd6+1024];
	ld.global.v2.u32 	{%r201, %r208}, [%rd7+1024];
	// begin inline asm
	{ cvt.rn.f16x2.f32 %r195, %f270, %f269; }

	// end inline asm
	// begin inline asm
	{mul.f16x2 %r196,%r195,%r198;
}
	// end inline asm
	// begin inline asm
	{add.f16x2 %r199,%r196,%r201;
}
	// end inline asm
	// begin inline asm
	{ cvt.rn.f16x2.f32 %r202, %f272, %f271; }

	// end inline asm
	// begin inline asm
	{mul.f16x2 %r203,%r202,%r205;
}
	// end inline asm
	// begin inline asm
	{add.f16x2 %r206,%r203,%r208;
}
	// end inline asm
	shr.s64 	%rd106, %rd105, 63;
	shr.u64 	%rd107, %rd106, 62;
	add.s64 	%rd108, %rd105, %rd107;
	shl.b64 	%rd109, %rd108, 1;
	and.b64  	%rd110, %rd109, -8;
	add.s64 	%rd111, %rd80, %rd110;
	st.global.v2.u32 	[%rd111], {%r199, %r206};
	add.s32 	%r210, %r209, %r4;
	setp.lt.s32 	%p30, %r210, %r19;
	@%p30 bra 	$L__BB52_4;
$L__BB52_20:
	ret;

}
	// .globl	_Z17LayerNormWarpImplI19BiasAddResidualLoadI6__halffE11AffineStoreIfS1_EfLi4ELi20ELi16ELi32ELi1ELb1EEvT_T0_iidPT1_S8_
.visible .entry _Z17LayerNormWarpImplI19BiasAddResidualLoadI6__halffE11AffineStoreIfS1_EfLi4ELi20ELi16ELi32ELi1ELb1EEvT_T0_iidPT1_S8_(
	.param .align 8 .b8 _Z17LayerNormWarpImplI19BiasAddResidualLoadI6__halffE11AffineStoreIfS1_EfLi4ELi20ELi16ELi32ELi1ELb1EEvT_T0_iidPT1_S8__param_0[32],
	.param .align 8 .b8 _Z17LayerNormWarpImplI19BiasAddResidualLoadI6__halffE11AffineStoreIfS1_EfLi4ELi20ELi16ELi32ELi1ELb1EEvT_T0_iidPT1_S8__param_1[32],
	.param .u32 _Z17LayerNormWarpImplI19BiasAddResidualLoadI6__halffE11AffineStoreIfS1_EfLi4ELi20ELi16ELi32ELi1ELb1EEvT_T0_iidPT1_S8__param_2,
	.param .u32 _Z17LayerNormWarpImplI19BiasAddResidualLoadI6__halffE11AffineStoreIfS1_EfLi4ELi20ELi16ELi32ELi1ELb1EEvT_T0_iidPT1_S8__param_3,
	.param .f64 _Z17LayerNormWarpImplI19BiasAddResidualLoadI6__halffE11AffineStoreIfS1_EfLi4ELi20ELi16ELi32ELi1ELb1EEvT_T0_iidPT1_S8__param_4,
	.param .u64 .ptr .align 1 _Z17LayerNormWarpImplI19BiasAddResidualLoadI6__halffE11AffineStoreIfS1_EfLi4ELi20ELi16ELi32ELi1ELb1EEvT_T0_iidPT1_S8__param_5,
	.param .u64 .ptr .align 1 _Z17LayerNormWarpImplI19BiasAddResidualLoadI6__halffE11AffineStoreIfS1_EfLi4ELi20ELi16ELi32ELi1ELb1EEvT_T0_iidPT1_S8__param_6
)
.maxntid 256
{
	.reg .pred 	%p<33>;
	.reg .b32 	%r<215>;
	.reg .b32 	%f<329>;
	.reg .b64 	%rd<115>;
	.reg .b64 	%fd<2>;

	ld.param.u64 	%rd20, [_Z17LayerNormWarpImplI19BiasAddResidualLoadI6__halffE11AffineStoreIfS1_EfLi4ELi20ELi16ELi32ELi1ELb1EEvT_T0_iidPT1_S8__param_1+24];
	ld.param.u64 	%rd19, [_Z17LayerNormWarpImplI19BiasAddResidualLoadI6__halffE11AffineStoreIfS1_EfLi4ELi20ELi16ELi32ELi1ELb1EEvT_T0_iidPT1_S8__param_1+16];
	ld.param.u64 	%rd18, [_Z17LayerNormWarpImplI19BiasAddResidualLoadI6__halffE11AffineStoreIfS1_EfLi4ELi20ELi16ELi32ELi1ELb1EEvT_T0_iidPT1_S8__param_1+8];
	ld.param.u64 	%rd17, [_Z17LayerNormWarpImplI19BiasAddResidualLoadI6__halffE11AffineStoreIfS1_EfLi4ELi20ELi16ELi32ELi1ELb1EEvT_T0_iidPT1_S8__param_1];
	ld.param.u64 	%rd16, [_Z17LayerNormWarpImplI19BiasAddResidualLoadI6__halffE11AffineStoreIfS1_EfLi4ELi20ELi16ELi32ELi1ELb1EEvT_T0_iidPT1_S8__param_0+24];
	ld.param.u64 	%rd15, [_Z17LayerNormWarpImplI19BiasAddResidualLoadI6__halffE11AffineStoreIfS1_EfLi4ELi20ELi16ELi32ELi1ELb1EEvT_T0_iidPT1_S8__param_0+16];
	ld.param.u64 	%rd14, [_Z17LayerNormWarpImplI19BiasAddResidualLoadI6__halffE11AffineStoreIfS1_EfLi4ELi20ELi16ELi32ELi1ELb1EEvT_T0_iidPT1_S8__param_0+8];
	ld.param.u64 	%rd13, [_Z17LayerNormWarpImplI19BiasAddResidualLoadI6__halffE11AffineStoreIfS1_EfLi4ELi20ELi16ELi32ELi1ELb1EEvT_T0_iidPT1_S8__param_0];
	ld.param.u32 	%r20, [_Z17LayerNormWarpImplI19BiasAddResidualLoadI6__halffE11AffineStoreIfS1_EfLi4ELi20ELi16ELi32ELi1ELb1EEvT_T0_iidPT1_S8__param_2];
	ld.param.u32 	%r21, [_Z17LayerNormWarpImplI19BiasAddResidualLoadI6__halffE11AffineStoreIfS1_EfLi4ELi20ELi16ELi32ELi1ELb1EEvT_T0_iidPT1_S8__param_3];
	ld.param.f64 	%fd1, [_Z17LayerNormWarpImplI19BiasAddResidualLoadI6__halffE11AffineStoreIfS1_EfLi4ELi20ELi16ELi32ELi1ELb1EEvT_T0_iidPT1_S8__param_4];
	ld.param.u64 	%rd21, [_Z17LayerNormWarpImplI19BiasAddResidualLoadI6__halffE11AffineStoreIfS1_EfLi4ELi20ELi16ELi32ELi1ELb1EEvT_T0_iidPT1_S8__param_5];
	ld.param.u64 	%rd22, [_Z17LayerNormWarpImplI19BiasAddResidualLoadI6__halffE11AffineStoreIfS1_EfLi4ELi20ELi16ELi32ELi1ELb1EEvT_T0_iidPT1_S8__param_6];
	setp.lt.s32 	%p1, %r21, 641;
	@%p1 bra 	$L__BB53_2;
	mov.u64 	%rd23, $str;
	cvta.global.u64 	%rd24, %rd23;
	mov.u64 	%rd25, $str$1;
	cvta.global.u64 	%rd26, %rd25;
	mov.u64 	%rd27, __unnamed_54;
	cvta.global.u64 	%rd28, %rd27;
	{ // callseq 53, 0
	.param .b64 param0;
	st.param.b64 	[param0], %rd24;
	.param .b64 param1;
	st.param.b64 	[param1], %rd26;
	.param .b32 param2;
	st.param.b32 	[param2], 462;
	.param .b64 param3;
	st.param.b64 	[param3], %rd28;
	.param .b64 param4;
	st.param.b64 	[param4], 1;
	call.uni 
	__assertfail, 
	(
	param0, 
	param1, 
	param2, 
	param3, 
	param4
	);
	} // callseq 53
$L__BB53_2:
	mov.u32 	%r22, %ctaid.x;
	mov.u32 	%r1, %ntid.y;
	mov.u32 	%r23, %tid.y;
	mad.lo.s32 	%r214, %r22, %r1, %r23;
	setp.ge.s32 	%p2, %r214, %r20;
	@%p2 bra 	$L__BB53_24;
	mov.u32 	%r3, %tid.x;
	shl.b32 	%r24, %r3, 2;
	add.s32 	%r4, %r24, 512;
	shr.u32 	%r25, %r4, 2;
	cvta.to.global.u64 	%rd29, %rd14;
	mul.wide.u32 	%rd30, %r25, 8;
	add.s64 	%rd4, %rd29, %rd30;
	cvt.rn.f32.f64 	%f1, %fd1;
	cvta.to.global.u64 	%rd31, %rd19;
	add.s64 	%rd5, %rd31, %rd30;
	cvta.to.global.u64 	%rd32, %rd20;
	add.s64 	%rd6, %rd32, %rd30;
	cvta.to.global.u64 	%rd7, %rd21;
	cvta.to.global.u64 	%rd8, %rd22;
	mov.u32 	%r26, %nctaid.x;
	mul.lo.s32 	%r5, %r26, %r1;
$L__BB53_4:
	setp.ge.s32 	%p3, %r4, %r21;
	cvt.s64.s32 	%rd9, %r214;
	shl.b32 	%r91, %r3, 2;
	cvt.u64.u32 	%rd33, %r91;
	mad.lo.s64 	%rd10, %rd16, %rd9, %rd33;
	shr.s64 	%rd34, %rd10, 63;
	shr.u64 	%rd35, %rd34, 62;
	add.s64 	%rd36, %rd10, %rd35;
	cvta.to.global.u64 	%rd37, %rd13;
	shl.b64 	%rd38, %rd36, 1;
	and.b64  	%rd39, %rd38, -8;
	add.s64 	%rd40, %rd37, %rd39;
	ld.global.v2.u32 	{%r28, %r34}, [%rd40];
	ld.global.v2.u32 	{%r32, %r38}, [%rd4+-1024];
	cvta.to.global.u64 	%rd41, %rd15;
	add.s64 	%rd42, %rd41, %rd39;
	ld.global.v2.u32 	{%r29, %r35}, [%rd42];
	// begin inline asm
	{add.f16x2 %r27,%r28,%r29;
}
	// end inline asm
	// begin inline asm
	{add.f16x2 %r30,%r27,%r32;
}
	// end inline asm
	// begin inline asm
	{add.f16x2 %r33,%r34,%r35;
}
	// end inline asm
	// begin inline asm
	{add.f16x2 %r36,%r33,%r38;
}
	// end inline asm
	// begin inline asm
	{.reg .f16 low,high;
  mov.b32 {low,high},%r30;
  cvt.f32.f16 %f77, low;}

	// end inline asm
	// begin inline asm
	{.reg .f16 low,high;
  mov.b32 {low,high},%r30;
  cvt.f32.f16 %f78, high;}

	// end inline asm
	// begin inline asm
	{.reg .f16 low,high;
  mov.b32 {low,high},%r36;
  cvt.f32.f16 %f79, low;}

	// end inline asm
	// begin inline asm
	{.reg .f16 low,high;
  mov.b32 {low,high},%r36;
  cvt.f32.f16 %f80, high;}

	// end inline asm
	mov.f32 	%f95, 0f3F800000;
	div.approx.f32 	%f96, %f77, %f95;
	add.f32 	%f97, %f96, 0f00000000;
	sub.f32 	%f98, %f77, %f97;
	fma.rn.f32 	%f99, %f77, %f98, 0f00000000;
	sub.f32 	%f100, %f78, %f97;
	mov.f32 	%f101, 0f40000000;
	div.approx.f32 	%f102, %f100, %f101;
	add.f32 	%f103, %f97, %f102;
	sub.f32 	%f104, %f78, %f103;
	fma.rn.f32 	%f105, %f100, %f104, %f99;
	sub.f32 	%f106, %f79, %f103;
	mov.f32 	%f107, 0f40400000;
	div.approx.f32 	%f108, %f106, %f107;
	add.f32 	%f109, %f103, %f108;
	sub.f32 	%f110, %f79, %f109;
	fma.rn.f32 	%f111, %f106, %f110, %f105;
	sub.f32 	%f112, %f80, %f109;
	mov.f32 	%f113, 0f40800000;
	div.approx.f32 	%f114, %f112, %f113;
	add.f32 	%f115, %f109, %f114;
	sub.f32 	%f116, %f80, %f115;
	fma.rn.f32 	%f117, %f112, %f116, %f111;
	add.s64 	%rd43, %rd10, 128;
	shr.s64 	%rd44, %rd43, 63;
	shr.u64 	%rd45, %rd44, 62;
	add.s64 	%rd46, %rd43, %rd45;
	shl.b64 	%rd47, %rd46, 1;
	and.b64  	%rd48, %rd47, -8;
	add.s64 	%rd49, %rd37, %rd48;
	ld.global.v2.u32 	{%r44, %r50}, [%rd49];
	ld.global.v2.u32 	{%r48, %r54}, [%rd4+-768];
	add.s64 	%rd50, %rd41, %rd48;
	ld.global.v2.u32 	{%r45, %r51}, [%rd50];
	// begin inline asm
	{add.f16x2 %r43,%r44,%r45;
}
	// end inline asm
	// begin inline asm
	{add.f16x2 %r46,%r43,%r48;
}
	// end inline asm
	// begin inline asm
	{add.f16x2 %r49,%r50,%r51;
}
	// end inline asm
	// begin inline asm
	{add.f16x2 %r52,%r49,%r54;
}
	// end inline asm
	// begin inline asm
	{.reg .f16 low,high;
  mov.b32 {low,high},%r46;
  cvt.f32.f16 %f81, low;}

	// end inline asm
	// begin inline asm
	{.reg .f16 low,high;
  mov.b32 {low,high},%r46;
  cvt.f32.f16 %f82, high;}

	// end inline asm
	// begin inline asm
	{.reg .f16 low,high;
  mov.b32 {low,high},%r52;
  cvt.f32.f16 %f83, low;}

	// end inline asm
	// begin inline asm
	{.reg .f16 low,high;
  mov.b32 {low,high},%r52;
  cvt.f32.f16 %f84, high;}

	// end inline asm
	sub.f32 	%f118, %f81, %f115;
	mov.f32 	%f119, 0f40A00000;
	div.approx.f32 	%f120, %f118, %f119;
	add.f32 	%f121, %f115, %f120;
	sub.f32 	%f122, %f81, %f121;
	fma.rn.f32 	%f123, %f118, %f122, %f117;
	sub.f32 	%f124, %f82, %f121;
	mov.f32 	%f125, 0f40C00000;
	div.approx.f32 	%f126, %f124, %f125;
	add.f32 	%f127, %f121, %f126;
	sub.f32 	%f128, %f82, %f127;
	fma.rn.f32 	%f129, %f124, %f128, %f123;
	sub.f32 	%f130, %f83, %f127;
	mov.f32 	%f131, 0f40E00000;
	div.approx.f32 	%f132, %f130, %f131;
	add.f32 	%f133, %f127, %f132;
	sub.f32 	%f134, %f83, %f133;
	fma.rn.f32 	%f135, %f130, %f134, %f129;
	sub.f32 	%f136, %f84, %f133;
	mov.f32 	%f137, 0f41000000;
	div.approx.f32 	%f138, %f136, %f137;
	add.f32 	%f139, %f133, %f138;
	sub.f32 	%f140, %f84, %f139;
	fma.rn.f32 	%f141, %f136, %f140, %f135;
	add.s64 	%rd51, %rd10, 256;
	shr.s64 	%rd52, %rd51, 63;
	shr.u64 	%rd53, %rd52, 62;
	add.s64 	%rd54, %rd51, %rd53;
	shl.b64 	%rd55, %rd54, 1;
	and.b64  	%rd56, %rd55, -8;
	add.s64 	%rd57, %rd37, %rd56;
	ld.global.v2.u32 	{%r60, %r66}, [%rd57];
	ld.global.v2.u32 	{%r64, %r70}, [%rd4+-512];
	add.s64 	%rd58, %rd41, %rd56;
	ld.global.v2.u32 	{%r61, %r67}, [%rd58];
	// begin inline asm
	{add.f16x2 %r59,%r60,%r61;
}
	// end inline asm
	// begin inline asm
	{add.f16x2 %r62,%r59,%r64;
}
	// end inline asm
	// begin inline asm
	{add.f16x2 %r65,%r66,%r67;
}
	// end inline asm
	// begin inline asm
	{add.f16x2 %r68,%r65,%r70;
}
	// end inline asm
	// begin inline asm
	{.reg .f16 low,high;
  mov.b32 {low,high},%r62;
  cvt.f32.f16 %f85, low;}

	// end inline asm
	// begin inline asm
	{.reg .f16 low,high;
  mov.b32 {low,high},%r62;
  cvt.f32.f16 %f86, high;}

	// end inline asm
	// begin inline asm
	{.reg .f16 low,high;
  mov.b32 {low,high},%r68;
  cvt.f32.f16 %f87, low;}

	// end inline asm
	// begin inline asm
	{.reg .f16 low,high;
  mov.b32 {low,high},%r68;
  cvt.f32.f16 %f88, high;}

	// end inline asm
	sub.f32 	%f142, %f85, %f139;
	mov.f32 	%f143, 0f41100000;
	div.approx.f32 	%f144, %f142, %f143;
	add.f32 	%f145, %f139, %f144;
	sub.f32 	%f146, %f85, %f145;
	fma.rn.f32 	%f147, %f142, %f146, %f141;
	sub.f32 	%f148, %f86, %f145;
	mov.f32 	%f149, 0f41200000;
	div.approx.f32 	%f150, %f148, %f149;
	add.f32 	%f151, %f145, %f150;
	sub.f32 	%f152, %f86, %f151;
	fma.rn.f32 	%f153, %f148, %f152, %f147;
	sub.f32 	%f154, %f87, %f151;
	mov.f32 	%f155, 0f41300000;
	div.approx.f32 	%f156, %f154, %f155;
	add.f32 	%f157, %f151, %f156;
	sub.f32 	%f158, %f87, %f157;
	fma.rn.f32 	%f159, %f154, %f158, %f153;
	sub.f32 	%f160, %f88, %f157;
	mov.f32 	%f161, 0f41400000;
	div.approx.f32 	%f162, %f160, %f161;
	add.f32 	%f163, %f157, %f162;
	sub.f32 	%f164, %f88, %f163;
	fma.rn.f32 	%f165, %f160, %f164, %f159;
	add.s64 	%rd59, %rd10, 384;
	shr.s64 	%rd60, %rd59, 63;
	shr.u64 	%rd61, %rd60, 62;
	add.s64 	%rd62, %rd59, %rd61;
	shl.b64 	%rd63, %rd62, 1;
	and.b64  	%rd64, %rd63, -8;
	add.s64 	%rd65, %rd37, %rd64;
	ld.global.v2.u32 	{%r76, %r82}, [%rd65];
	ld.global.v2.u32 	{%r80, %r86}, [%rd4+-256];
	add.s64 	%rd66, %rd41, %rd64;
	ld.global.v2.u32 	{%r77, %r83}, [%rd66];
	// begin inline asm
	{add.f16x2 %r75,%r76,%r77;
}
	// end inline asm
	// begin inline asm
	{add.f16x2 %r78,%r75,%r80;
}
	// end inline asm
	// begin inline asm
	{add.f16x2 %r81,%r82,%r83;
}
	// end inline asm
	// begin inline asm
	{add.f16x2 %r84,%r81,%r86;
}
	// end inline asm
	// begin inline asm
	{.reg .f16 low,high;
  mov.b32 {low,high},%r78;
  cvt.f32.f16 %f89, low;}

	// end inline asm
	// begin inline asm
	{.reg .f16 low,high;
  mov.b32 {low,high},%r78;
  cvt.f32.f16 %f90, high;}

	// end inline asm
	// begin inline asm
	{.reg .f16 low,high;
  mov.b32 {low,high},%r84;
  cvt.f32.f16 %f91, low;}

	// end inline asm
	// begin inline asm
	{.reg .f16 low,high;
  mov.b32 {low,high},%r84;
  cvt.f32.f16 %f92, high;}

	// end inline asm
	sub.f32 	%f166, %f89, %f163;
	mov.f32 	%f167, 0f41500000;
	div.approx.f32 	%f168, %f166, %f167;
	add.f32 	%f169, %f163, %f168;
	sub.f32 	%f170, %f89, %f169;
	fma.rn.f32 	%f171, %f166, %f170, %f165;
	sub.f32 	%f172, %f90, %f169;
	mov.f32 	%f173, 0f41600000;
	div.approx.f32 	%f174, %f172, %f173;
	add.f32 	%f175, %f169, %f174;
	sub.f32 	%f176, %f90, %f175;
	fma.rn.f32 	%f177, %f172, %f176, %f171;
	sub.f32 	%f178, %f91, %f175;
	mov.f32 	%f179, 0f41700000;
	div.approx.f32 	%f180, %f178, %f179;
	add.f32 	%f181, %f175, %f180;
	sub.f32 	%f182, %f91, %f181;
	fma.rn.f32 	%f183, %f178, %f182, %f177;
	sub.f32 	%f184, %f92, %f181;
	mov.f32 	%f315, 0f41800000;
	div.approx.f32 	%f185, %f184, %f315;
	add.f32 	%f313, %f181, %f185;
	sub.f32 	%f186, %f92, %f313;
	fma.rn.f32 	%f314, %f184, %f186, %f183;
	mov.f32 	%f306, 0f00000000;
	mov.f32 	%f307, %f306;
	mov.f32 	%f308, %f306;
	mov.f32 	%f309, %f306;
	@%p3 bra 	$L__BB53_6;
	add.s64 	%rd67, %rd10, 512;
	shr.s64 	%rd68, %rd67, 63;
	shr.u64 	%rd69, %rd68, 62;
	add.s64 	%rd70, %rd67, %rd69;
	cvta.to.global.u64 	%rd71, %rd13;
	shl.b64 	%rd72, %rd70, 1;
	and.b64  	%rd73, %rd72, -8;
	add.s64 	%rd74, %rd71, %rd73;
	ld.global.v2.u32 	{%r93, %r99}, [%rd74];
	ld.global.v2.u32 	{%r97, %r103}, [%rd4];
	cvta.to.global.u64 	%rd75, %rd15;
	add.s64 	%rd76, %rd75, %rd73;
	ld.global.v2.u32 	{%r94, %r100}, [%rd76];
	// begin inline asm
	{add.f16x2 %r92,%r93,%r94;
}
	// end inline asm
	// begin inline asm
	{add.f16x2 %r95,%r92,%r97;
}
	// end inline asm
	// begin inline asm
	{add.f16x2 %r98,%r99,%r100;
}
	// end inline asm
	// begin inline asm
	{add.f16x2 %r101,%r98,%r103;
}
	// end inline asm
	// begin inline asm
	{.reg .f16 low,high;
  mov.b32 {low,high},%r95;
  cvt.f32.f16 %f309, low;}

	// end inline asm
	// begin inline asm
	{.reg .f16 low,high;
  mov.b32 {low,high},%r95;
  cvt.f32.f16 %f308, high;}

	// end inline asm
	// begin inline asm
	{.reg .f16 low,high;
  mov.b32 {low,high},%r101;
  cvt.f32.f16 %f307, low;}

	// end inline asm
	// begin inline asm
	{.reg .f16 low,high;
  mov.b32 {low,high},%r101;
  cvt.f32.f16 %f306, high;}

	// end inline asm
	sub.f32 	%f192, %f309, %f313;
	mov.f32 	%f193, 0f41880000;
	div.approx.f32 	%f194, %f192, %f193;
	add.f32 	%f195, %f313, %f194;
	sub.f32 	%f196, %f309, %f195;
	fma.rn.f32 	%f197, %f192, %f196, %f314;
	sub.f32 	%f198, %f308, %f195;
	mov.f32 	%f199, 0f41900000;
	div.approx.f32 	%f200, %f198, %f199;
	add.f32 	%f201, %f195, %f200;
	sub.f32 	%f202, %f308, %f201;
	fma.rn.f32 	%f203, %f198, %f202, %f197;
	sub.f32 	%f204, %f307, %f201;
	mov.f32 	%f205, 0f41980000;
	div.approx.f32 	%f206, %f204, %f205;
	add.f32 	%f207, %f201, %f206;
	sub.f32 	%f208, %f307, %f207;
	fma.rn.f32 	%f209, %f204, %f208, %f203;
	sub.f32 	%f210, %f306, %f207;
	mov.f32 	%f315, 0f41A00000;
	div.approx.f32 	%f211, %f210, %f315;
	add.f32 	%f313, %f207, %f211;
	sub.f32 	%f212, %f306, %f313;
	fma.rn.f32 	%f314, %f210, %f212, %f209;
$L__BB53_6:
	mov.b32 	%r108, %f313;
	shfl.sync.down.b32	%r7|%p4, %r108, 16, 31, -1;
	mov.b32 	%r109, %f314;
	shfl.sync.down.b32	%r8|%p5, %r109, 16, 31, -1;
	mov.b32 	%r110, %f315;
	shfl.sync.down.b32	%r111|%p6, %r110, 16, 31, -1;
	mov.b32 	%f33, %r111;
	setp.eq.f32 	%p7, %f33, 0f00000000;
	@%p7 bra 	$L__BB53_8;
	mov.b32 	%f213, %r8;
	mov.b32 	%f214, %r7;
	add.f32 	%f34, %f315, %f33;
	div.approx.f32 	%f215, %f33, %f34;
	sub.f32 	%f216, %f214, %f313;
	fma.rn.f32 	%f313, %f216, %f215, %f313;
	mul.f32 	%f217, %f216, %f216;
	mul.f32 	%f218, %f315, %f217;
	fma.rn.f32 	%f219, %f218, %f215, %f213;
	add.f32 	%f314, %f314, %f219;
	mov.f32 	%f315, %f34;
$L__BB53_8:
	mov.b32 	%r112, %f313;
	shfl.sync.down.b32	%r9|%p8, %r112, 8, 31, -1;
	mov.b32 	%r113, %f314;
	shfl.sync.down.b32	%r10|%p9, %r113, 8, 31, -1;
	mov.b32 	%r114, %f315;
	shfl.sync.down.b32	%r115|%p10, %r114, 8, 31, -1;
	mov.b32 	%f40, %r115;
	setp.eq.f32 	%p11, %f40, 0f00000000;
	@%p11 bra 	$L__BB53_10;
	mov.b32 	%f220, %r10;
	mov.b32 	%f221, %r9;
	add.f32 	%f41, %f315, %f40;
	div.approx.f32 	%f222, %f40, %f41;
	sub.f32 	%f223, %f221, %f313;
	fma.rn.f32 	%f313, %f223, %f222, %f313;
	mul.f32 	%f224, %f223, %f223;
	mul.f32 	%f225, %f315, %f224;
	fma.rn.f32 	%f226, %f225, %f222, %f220;
	add.f32 	%f314, %f314, %f226;
	mov.f32 	%f315, %f41;
$L__BB53_10:
	mov.b32 	%r116, %f313;
	shfl.sync.down.b32	%r11|%p12, %r116, 4, 31, -1;
	mov.b32 	%r117, %f314;
	shfl.sync.down.b32	%r12|%p13, %r117, 4, 31, -1;
	mov.b32 	%r118, %f315;
	shfl.sync.down.b32	%r119|%p14, %r118, 4, 31, -1;
	mov.b32 	%f47, %r119;
	setp.eq.f32 	%p15, %f47, 0f00000000;
	@%p15 bra 	$L__BB53_12;
	mov.b32 	%f227, %r12;
	mov.b32 	%f228, %r11;
	add.f32 	%f48, %f315, %f47;
	div.approx.f32 	%f229, %f47, %f48;
	sub.f32 	%f230, %f228, %f313;
	fma.rn.f32 	%f313, %f230, %f229, %f313;
	mul.f32 	%f231, %f230, %f230;
	mul.f32 	%f232, %f315, %f231;
	fma.rn.f32 	%f233, %f232, %f229, %f227;
	add.f32 	%f314, %f314, %f233;
	mov.f32 	%f315, %f48;
$L__BB53_12:
	mov.b32 	%r120, %f313;
	shfl.sync.down.b32	%r13|%p16, %r120, 2, 31, -1;
	mov.b32 	%r121, %f314;
	shfl.sync.down.b32	%r14|%p17, %r121, 2, 31, -1;
	mov.b32 	%r122, %f315;
	shfl.sync.down.b32	%r123|%p18, %r122, 2, 31, -1;
	mov.b32 	%f54, %r123;
	setp.eq.f32 	%p19, %f54, 0f00000000;
	@%p19 bra 	$L__BB53_14;
	mov.b32 	%f234, %r14;
	mov.b32 	%f235, %r13;
	add.f32 	%f55, %f315, %f54;
	div.approx.f32 	%f236, %f54, %f55;
	sub.f32 	%f237, %f235, %f313;
	fma.rn.f32 	%f313, %f237, %f236, %f313;
	mul.f32 	%f238, %f237, %f237;
	mul.f32 	%f239, %f315, %f238;
	fma.rn.f32 	%f240, %f239, %f236, %f234;
	add.f32 	%f314, %f314, %f240;
	mov.f32 	%f315, %f55;
$L__BB53_14:
	mov.b32 	%r124, %f313;
	shfl.sync.down.b32	%r15|%p20, %r124, 1, 31, -1;
	mov.b32 	%r125, %f314;
	shfl.sync.down.b32	%r16|%p21, %r125, 1, 31, -1;
	mov.b32 	%r126, %f315;
	shfl.sync.down.b32	%r127|%p22, %r126, 1, 31, -1;
	mov.b32 	%f61, %r127;
	setp.eq.f32 	%p23, %f61, 0f00000000;
	@%p23 bra 	$L__BB53_16;
	mov.b32 	%f241, %r16;
	mov.b32 	%f242, %r15;
	add.f32 	%f62, %f315, %f61;
	div.approx.f32 	%f243, %f61, %f62;
	sub.f32 	%f244, %f242, %f313;
	fma.rn.f32 	%f313, %f244, %f243, %f313;
	mul.f32 	%f245, %f244, %f244;
	mul.f32 	%f246, %f315, %f245;
	fma.rn.f32 	%f247, %f246, %f243, %f241;
	add.f32 	%f314, %f314, %f247;
	mov.f32 	%f315, %f62;
$L__BB53_16:
	mov.b32 	%r128, %f313;
	shfl.sync.idx.b32	%r17|%p24, %r128, 0, 31, -1;
	mov.b32 	%r129, %f314;
	shfl.sync.idx.b32	%r130|%p25, %r129, 0, 31, -1;
	mov.b32 	%r131, %f315;
	shfl.sync.idx.b32	%r132|%p26, %r131, 0, 31, -1;
	mov.b32 	%f248, %r130;
	mov.b32 	%f249, %r132;
	div.approx.f32 	%f250, %f248, %f249;
	max.f32 	%f251, %f250, 0f00000000;
	add.f32 	%f252, %f251, %f1;
	abs.f32 	%f68, %f252;
	setp.lt.f32 	%p27, %f68, 0f00800000;
	mul.f32 	%f253, %f252, 0f4B800000;
	selp.f32 	%f69, %f253, %f252, %p27;
	mov.b32 	%r18, %f69;
	add.s32 	%r133, %r18, -8388608;
	setp.gt.u32 	%p28, %r133, 2130706431;
	@%p28 bra 	$L__BB53_18;
	and.b32  	%r134, %r18, 16777215;
	or.b32  	%r135, %r134, 1056964608;
	mov.b32 	%f254, %r135;
	sub.s32 	%r136, %r135, %r18;
	add.s32 	%r137, %r136, 201326592;
	selp.b32 	%r138, %r137, %r136, %p27;
	rsqrt.approx.ftz.f32 	%f255, %f254;
	mul.f32 	%f256, %f255, %f255;
	neg.f32 	%f257, %f256;
	fma.rn.f32 	%f258, %f255, %f255, %f257;
	neg.f32 	%f259, %f254;
	fma.rn.f32 	%f260, %f256, %f259, 0f3F800000;
	fma.rn.f32 	%f261, %f258, %f259, %f260;
	fma.rn.f32 	%f262, %f261, 0f3EC00000, 0f3F000000;
	mul.f32 	%f263, %f255, %f261;
	fma.rn.f32 	%f264, %f262, %f263, %f255;
	shr.s32 	%r139, %r138, 1;
	mov.b32 	%r140, %f264;
	add.s32 	%r141, %r139, %r140;
	mov.b32 	%f328, %r141;
	bra.uni 	$L__BB53_19;
$L__BB53_18:
	rsqrt.approx.ftz.f32 	%f328, %f69;
$L__BB53_19:
	setp.ne.s32 	%p30, %r3, 0;
	@%p30 bra 	$L__BB53_21;
	shl.b64 	%rd77, %rd9, 2;
	add.s64 	%rd78, %rd7, %rd77;
	st.global.u32 	[%rd78], %r17;
	add.s64 	%rd79, %rd8, %rd77;
	st.global.f32 	[%rd79], %f328;
$L__BB53_21:
	mov.b32 	%f281, %r17;
	sub.f32 	%f282, %f77, %f281;
	mul.f32 	%f265, %f328, %f282;
	sub.f32 	%f283, %f78, %f281;
	mul.f32 	%f266, %f328, %f283;
	sub.f32 	%f284, %f79, %f281;
	mul.f32 	%f267, %f328, %f284;
	sub.f32 	%f285, %f80, %f281;
	mul.f32 	%f268, %f328, %f285;
	sub.f32 	%f286, %f81, %f281;
	mul.f32 	%f269, %f328, %f286;
	sub.f32 	%f287, %f82, %f281;
	mul.f32 	%f270, %f328, %f287;
	sub.f32 	%f288, %f83, %f281;
	mul.f32 	%f271, %f328, %f288;
	sub.f32 	%f289, %f84, %f281;
	mul.f32 	%f272, %f328, %f289;
	sub.f32 	%f290, %f85, %f281;
	mul.f32 	%f273, %f328, %f290;
	sub.f32 	%f291, %f86, %f281;
	mul.f32 	%f274, %f328, %f291;
	sub.f32 	%f292, %f87, %f281;
	mul.f32 	%f275, %f328, %f292;
	sub.f32 	%f293, %f88, %f281;
	mul.f32 	%f276, %f328, %f293;
	sub.f32 	%f294, %f89, %f281;
	mul.f32 	%f277, %f328, %f294;
	sub.f32 	%f295, %f90, %f281;
	mul.f32 	%f278, %f328, %f295;
	sub.f32 	%f296, %f91, %f281;
	mul.f32 	%f279, %f328, %f296;
	sub.f32 	%f297, %f92, %f281;
	mul.f32 	%f280, %f328, %f297;
	sub.f32 	%f298, %f309, %f281;
	mul.f32 	%f73, %f328, %f298;
	sub.f32 	%f299, %f308, %f281;
	mul.f32 	%f74, %f328, %f299;
	sub.f32 	%f300, %f307, %f281;
	mul.f32 	%f75, %f328, %f300;
	sub.f32 	%f301, %f306, %f281;
	mul.f32 	%f76, %f328, %f301;
	shl.b32 	%r198, %r3, 2;
	cvt.u64.u32 	%rd80, %r198;
	mad.lo.s64 	%rd11, %rd18, %rd9, %rd80;
	ld.global.v2.u32 	{%r145, %r152}, [%rd5+-1024];
	ld.global.v2.u32 	{%r148, %r155}, [%rd6+-1024];
	// begin inline asm
	{ cvt.rn.f16x2.f32 %r142, %f266, %f265; }

	// end inline asm
	// begin inline asm
	{mul.f16x2 %r143,%r142,%r145;
}
	// end inline asm
	// begin inline asm
	{add.f16x2 %r146,%r143,%r148;
}
	// end inline asm
	// begin inline asm
	{ cvt.rn.f16x2.f32 %r149, %f268, %f267; }

	// end inline asm
	// begin inline asm
	{mul.f16x2 %r150,%r149,%r152;
}
	// end inline asm
	// begin inline asm
	{add.f16x2 %r153,%r150,%r155;
}
	// end inline asm
	shr.s64 	%rd81, %rd11, 63;
	shr.u64 	%rd82, %rd81, 62;
	add.s64 	%rd83, %rd11, %rd82;
	cvta.to.global.u64 	%rd12, %rd17;
	shl.b64 	%rd84, %rd83, 1;
	and.b64  	%rd85, %rd84, -8;
	add.s64 	%rd86, %rd12, %rd85;
	st.global.v2.u32 	[%rd86], {%r146, %r153};
	add.s64 	%rd87, %rd11, 128;
	ld.global.v2.u32 	{%r159, %r166}, [%rd5+-768];
	ld.global.v2.u32 	{%r162, %r169}, [%rd6+-768];
	// begin inline asm
	{ cvt.rn.f16x2.f32 %r156, %f270, %f269; }

	// end inline asm
	// begin inline asm
	{mul.f16x2 %r157,%r156,%r159;
}
	// end inline asm
	// begin inline asm
	{add.f16x2 %r160,%r157,%r162;
}
	// end inline asm
	// begin inline asm
	{ cvt.rn.f16x2.f32 %r163, %f272, %f271; }

	// end inline asm
	// begin inline asm
	{mul.f16x2 %r164,%r163,%r166;
}
	// end inline asm
	// begin inline asm
	{add.f16x2 %r167,%r164,%r169;
}
	// end inline asm
	shr.s64 	%rd88, %rd87, 63;
	shr.u64 	%rd89, %rd88, 62;
	add.s64 	%rd90, %rd87, %rd89;
	shl.b64 	%rd91, %rd90, 1;
	and.b64  	%rd92, %rd91, -8;
	add.s64 	%rd93, %rd12, %rd92;
	st.global.v2.u32 	[%rd93], {%r160, %r167};
	add.s64 	%rd94, %rd11, 256;
	ld.global.v2.u32 	{%r173, %r180}, [%rd5+-512];
	ld.global.v2.u32 	{%r176, %r183}, [%rd6+-512];
	// begin inline asm
	{ cvt.rn.f16x2.f32 %r170, %f274, %f273; }

	// end inline asm
	// begin inline asm
	{mul.f16x2 %r171,%r170,%r173;
}
	// end inline asm
	// begin inline asm
	{add.f16x2 %r174,%r171,%r176;
}
	// end inline asm
	// begin inline asm
	{ cvt.rn.f16x2.f32 %r177, %f276, %f275; }

	// end inline asm
	// begin inline asm
	{mul.f16x2 %r178,%r177,%r180;
}
	// end inline asm
	// begin inline asm
	{add.f16x2 %r181,%r178,%r183;
}
	// end inline asm
	shr.s64 	%rd95, %rd94, 63;
	shr.u64 	%rd96, %rd95, 62;
	add.s64 	%rd97, %rd94, %rd96;
	shl.b64 	%rd98, %rd97, 1;
	and.b64  	%rd99, %rd98, -8;
	add.s64 	%rd100, %rd12, %rd99;
	st.global.v2.u32 	[%rd100], {%r174, %r181};
	add.s64 	%rd101, %rd11, 384;
	ld.global.v2.u32 	{%r187, %r194}, [%rd5+-256];
	ld.global.v2.u32 	{%r190, %r197}, [%rd6+-256];
	// begin inline asm
	{ cvt.rn.f16x2.f32 %r184, %f278, %f277; }

	// end inline asm
	// begin inline asm
	{mul.f16x2 %r185,%r184,%r187;
}
	// end inline asm
	// begin inline asm
	{add.f16x2 %r188,%r185,%r190;
}
	// end inline asm
	// begin inline asm
	{ cvt.rn.f16x2.f32 %r191, %f280, %f279; }

	// end inline asm
	// begin inline asm
	{mul.f16x2 %r192,%r191,%r194;
}
	// end inline asm
	// begin inline asm
	{add.f16x2 %r195,%r192,%r197;
}
	// end inline asm
	shr.s64 	%rd102, %rd101, 63;
	shr.u64 	%rd103, %rd102, 62;
	add.s64 	%rd104, %rd101, %rd103;
	shl.b64 	%rd105, %rd104, 1;
	and.b64  	%rd106, %rd105, -8;
	add.s64 	%rd107, %rd12, %rd106;
	st.global.v2.u32 	[%rd107], {%r188, %r195};
	@%p3 bra 	$L__BB53_23;
	add.s64 	%rd108, %rd11, 512;
	ld.global.v2.u32 	{%r202, %r209}, [%rd5];
	ld.global.v2.u32 	{%r205, %r212}, [%rd6];
	// begin inline asm
	{ cvt.rn.f16x2.f32 %r199, %f74, %f73; }

	// end inline asm
	// begin inline asm
	{mul.f16x2 %r200,%r199,%r202;
}
	// end inline asm
	// begin inline asm
	{add.f16x2 %r203,%r200,%r205;
}
	// end inline asm
	// begin inline asm
	{ cvt.rn.f16x2.f32 %r206, %f76, %f75; }

	// end inline asm
	// begin inline asm
	{mul.f16x2 %r207,%r206,%r209;
}
	// end inline asm
	// begin inline asm
	{add.f16x2 %r210,%r207,%r212;
}
	// end inline asm
	shr.s64 	%rd109, %rd108, 63;
	shr.u64 	%rd110, %rd109, 62;
	add.s64 	%rd111, %rd108, %rd110;
	shl.b64 	%rd112, %rd111, 1;
	and.b64  	%rd113, %rd112, -8;
	add.s64 	%rd114, %rd12, %rd113;
	st.global.v2.u32 	[%rd114], {%r203, %r210};
$L__BB53_23:
	cvt.u32.u64 	%r213, %rd9;
	add.s32 	%r214, %r213, %r5;
	setp.lt.s32 	%p32, %r214, %r20;
	@%p32 bra 	$L__BB53_4;
$L__BB53_24:
	ret;

}
	// .globl	_Z17LayerNormWarpImplI19BiasAddResidualLoadI6__halffE11AffineStoreIfS1_EfLi4ELi24ELi24ELi32ELi1ELb0EEvT_T0_iidPT1_S8_
.visible .entry _Z17LayerNormWarpImplI19BiasAddResidualLoadI6__halffE11AffineStoreIfS1_EfLi4ELi24ELi24ELi32ELi1ELb0EEvT_T0_iidPT1_S8_(
	.param .align 8 .b8 _Z17LayerNormWarpImplI19BiasAddResidualLoadI6__halffE11AffineStoreIfS1_EfLi4ELi24ELi24ELi32ELi1ELb0EEvT_T0_iidPT1_S8__param_0[32],
	.param .align 8 .b8 _Z17LayerNormWarpImplI19BiasAddResidualLoadI6__halffE11AffineStoreIfS1_EfLi4ELi24ELi24ELi32ELi1ELb0EEvT_T0_iidPT1_S8__param_1[32],
	.param .u32 _Z17LayerNormWarpImplI19BiasAddResidualLoadI6__halffE11AffineStoreIfS1_EfLi4ELi24ELi24ELi32ELi1ELb0EEvT_T0_iidPT1_S8__param_2,
	.param .u32 _Z17LayerNormWarpImplI19BiasAddResidualLoadI6__halffE11AffineStoreIfS1_EfLi4ELi24ELi24ELi32ELi1ELb0EEvT_T0_iidPT1_S8__param_3,
	.param .f64 _Z17LayerNormWarpImplI19BiasAddResidualLoadI6__halffE11AffineStoreIfS1_EfLi4ELi24ELi24ELi32ELi1ELb0EEvT_T0_iidPT1_S8__param_4,
	.param .u64 .ptr .align 1 _Z17LayerNormWarpImplI19BiasAddResidualLoadI6__halffE11AffineStoreIfS1_EfLi4ELi24ELi24ELi32ELi1ELb0EEvT_T0_iidPT1_S8__param_5,
	.param .u64 .ptr .align 1 _Z17LayerNormWarpImplI19BiasAddResidualLoadI6__halffE11AffineStoreIfS1_EfLi4ELi24ELi24ELi32ELi1ELb0EEvT_T0_iidPT1_S8__param_6
)
.maxntid 256
{
	.reg .pred 	%p<31>;
	.reg .b32 	%r<241>;
	.reg .b32 	%f<350>;
	.reg .b64 	%rd<126>;
	.reg .b64 	%fd<2>;

	ld.param.u64 	%rd14, [_Z17LayerNormWarpImplI19BiasAddResidualLoadI6__halffE11AffineStoreIfS1_EfLi4ELi24ELi24ELi32ELi1ELb0EEvT_T0_iidPT1_S8__param_1+24];
	ld.param.u64 	%rd13, [_Z17LayerNormWarpImplI19BiasAddResidualLoadI6__halffE11AffineStoreIfS1_EfLi4ELi24ELi24ELi32ELi1ELb0EEvT_T0_iidPT1_S8__param_1+16];
	ld.param.u64 	%rd12, [_Z17LayerNormWarpImplI19BiasAddResidualLoadI6__halffE11AffineStoreIfS1_EfLi4ELi24ELi24ELi32ELi1ELb0EEvT_T0_iidPT1_S8__param_1+8];
	ld.param.u64 	%rd11, [_Z17LayerNormWarpImplI19BiasAddResidualLoadI6__halffE11AffineStoreIfS1_EfLi4ELi24ELi24ELi32ELi1ELb0EEvT_T0_iidPT1_S8__param_1];
	ld.param.u64 	%rd10, [_Z17LayerNormWarpImplI19BiasAddResidualLoadI6__halffE11AffineStoreIfS1_EfLi4ELi24ELi24ELi32ELi1ELb0EEvT_T0_iidPT1_S8__param_0+24];
	ld.param.u64 	%rd9, [_Z17LayerNormWarpImplI19BiasAddResidualLoadI6__halffE11AffineStoreIfS1_EfLi4ELi24ELi24ELi32ELi1ELb0EEvT_T0_iidPT1_S8__param_0+16];
	ld.param.u64 	%rd8, [_Z17LayerNormWarpImplI19BiasAddResidualLoadI6__halffE11AffineStoreIfS1_EfLi4ELi24ELi24ELi32ELi1ELb0EEvT_T0_iidPT1_S8__param_0+8];
	ld.param.u64 	%rd7, [_Z17LayerNormWarpImplI19BiasAddResidualLoadI6__halffE11AffineStoreIfS1_EfLi4ELi24ELi24ELi32ELi1ELb0EEvT_T0_iidPT1_S8__param_0];
	ld.param.u32 	%r19, [_Z17LayerNormWarpImplI19BiasAddResidualLoadI6__halffE11AffineStoreIfS1_EfLi4ELi24ELi24ELi32ELi1ELb0EEvT_T0_iidPT1_S8__param_2];
	ld.param.u32 	%r20, [_Z17LayerNormWarpImplI19BiasAddResidualLoadI6__halffE11AffineStoreIfS1_EfLi4ELi24ELi24ELi32ELi1ELb0EEvT_T0_iidPT1_S8__param_3];
	ld.param.f64 	%fd1, [_Z17LayerNormWarpImplI19BiasAddResidualLoadI6__halffE11AffineStoreIfS1_EfLi4ELi24ELi24ELi32ELi1ELb0EEvT_T0_iidPT1_S8__param_4];
	ld.param.u64 	%rd15, [_Z17LayerNormWarpImplI19BiasAddResidualLoadI6__halffE11AffineStoreIfS1_EfLi4ELi24ELi24ELi32ELi1ELb0EEvT_T0_iidPT1_S8__param_5];
	ld.param.u64 	%rd16, [_Z17LayerNormWarpImplI19BiasAddResidualLoadI6__halffE11AffineStoreIfS1_EfLi4ELi24ELi24ELi32ELi1ELb0EEvT_T0_iidPT1_S8__param_6];
	setp.lt.s32 	%p1, %r20, 769;
	@%p1 bra 	$L__BB54_2;
	mov.u64 	%rd17, $str;
	cvta.global.u64 	%rd18, %rd17;
	mov.u64 	%rd19, $str$1;
	cvta.global.u64 	%rd20, %rd19;
	mov.u64 	%rd21, __unnamed_55;
	cvta.global.u64 	%rd22, %rd21;
	{ // callseq 54, 0
	.param .b64 param0;
	st.param.b64 	[param0], %rd18;
	.param .b64 param1;
	st.param.b64 	[param1], %rd20;
	.param .b32 param2;
	st.param.b32 	[param2], 462;
	.param .b64 param3;
	st.param.b64 	[param3], %rd22;
	.param .b64 param4;
	st.param.b64 	[param4], 1;
	call.uni 
	__assertfail, 
	(
	param0, 
	param1, 
	param2, 
	param3, 
	param4
	);
	} // callseq 54
$L__BB54_2:
	mov.u32 	%r21, %ctaid.x;
	mov.u32 	%r1, %ntid.y;
	mov.u32 	%r22, %tid.y;
	mad.lo.s32 	%r240, %r21, %r1, %r22;
	setp.ge.s32 	%p2, %r240, %r19;
	@%p2 bra 	$L__BB54_20;
	mov.u32 	%r3, %tid.x;
	shl.b32 	%r23, %r3, 2;
	cvt.rn.f32.f64 	%f1, %fd1;
	cvt.u64.u32 	%rd2, %r23;
	cvta.to.global.u64 	%rd23, %rd8;
	mul.wide.u32 	%rd24, %r23, 2;
	add.s64 	%rd3, %rd23, %rd24;
	cvta.to.global.u64 	%rd4, %rd15;
	cvta.to.global.u64 	%rd5, %rd16;
	mov.u32 	%r24, %nctaid.x;
	mul.lo.s32 	%r4, %r24, %r1;
$L__BB54_4:
	cvt.s64.s32 	%rd6, %r240;
	mad.lo.s64 	%rd25, %rd10, %rd6, %rd2;
	shr.s64 	%rd26, %rd25, 63;
	shr.u64 	%rd27, %rd26, 62;
	add.s64 	%rd28, %rd25, %rd27;
	cvta.to.global.u64 	%rd29, %rd7;
	shl.b64 	%rd30, %rd28, 1;
	and.b64  	%rd31, %rd30, -8;
	add.s64 	%rd32, %rd29, %rd31;
	ld.global.v2.u32 	{%r26, %r32}, [%rd32];
	ld.global.v2.u32 	{%r30, %r36}, [%rd3];
	cvta.to.global.u64 	%rd33, %rd9;
	add.s64 	%rd34, %rd33, %rd31;
	ld.global.v2.u32 	{%r27, %r33}, [%rd34];
	// begin inline asm
	{add.f16x2 %r25,%r26,%r27;
}
	// end inline asm
	// begin inline asm
	{add.f16x2 %r28,%r25,%r30;
}
	// end inline asm
	// begin inline asm
	{add.f16x2 %r31,%r32,%r33;
}
	// end inline asm
	// begin inline asm
	{add.f16x2 %r34,%r31,%r36;
}
	// end inline asm
	// begin inline asm
	{.reg .f16 low,high;
  mov.b32 {low,high},%r28;
  cvt.f32.f16 %f68, low;}

	// end inline asm
	// begin inline asm
	{.reg .f16 low,high;
  mov.b32 {low,high},%r28;
  cvt.f32.f16 %f69, high;}

	// end inline asm
	// begin inline asm
	{.reg .f16 low,high;
  mov.b32 {low,high},%r34;
  cvt.f32.f16 %f70, low;}

	// end inline asm
	// begin inline asm
	{.reg .f16 low,high;
  mov.b32 {low,high},%r34;
  cvt.f32.f16 %f71, high;}

	// end inline asm
	mov.f32 	%f93, 0f3F800000;
	div.approx.f32 	%f94, %f68, %f93;
	add.f32 	%f95, %f94, 0f00000000;
	sub.f32 	%f96, %f68, %f95;
	fma.rn.f32 	%f97, %f68, %f96, 0f00000000;
	sub.f32 	%f98, %f69, %f95;
	mov.f32 	%f99, 0f40000000;
	div.approx.f32 	%f100, %f98, %f99;
	add.f32 	%f101, %f95, %f100;
	sub.f32 	%f102, %f69, %f101;
	fma.rn.f32 	%f103, %f98, %f102, %f97;
	sub.f32 	%f104, %f70, %f101;
	mov.f32 	%f105, 0f40400000;
	div.approx.f32 	%f106, %f104, %f105;
	add.f32 	%f107, %f101, %f106;
	sub.f32 	%f108, %f70, %f107;
	fma.rn.f32 	%f109, %f104, %f108, %f103;
	sub.f32 	%f110, %f71, %f107;
	mov.f32 	%f111, 0f40800000;
	div.approx.f32 	%f112, %f110, %f111;
	add.f32 	%f113, %f107, %f112;
	sub.f32 	%f114, %f71, %f113;
	fma.rn.f32 	%f115, %f110, %f114, %f109;
	add.s64 	%rd35, %rd25, 128;
	shr.s64 	%rd36, %rd35, 63;
	shr.u64 	%rd37, %rd36, 62;
	add.s64 	%rd38, %rd35, %rd37;
	shl.b64 	%rd39, %rd38, 1;
	and.b64  	%rd40, %rd39, -8;
	add.s64 	%rd41, %rd29, %rd40;
	ld.global.v2.u32 	{%r42, %r48}, [%rd41];
	ld.global.v2.u32 	{%r46, %r52}, [%rd3+256];
	add.s64 	%rd42, %rd33, %rd40;
	ld.global.v2.u32 	{%r43, %r49}, [%rd42];
	// begin inline asm
	{add.f16x2 %r41,%r42,%r43;
}
	// end inline asm
	// begin inline asm
	{add.f16x2 %r44,%r41,%r46;
}
	// end inline asm
	// begin inline asm
	{add.f16x2 %r47,%r48,%r49;
}
	// end inline asm
	// begin inline asm
	{add.f16x2 %r50,%r47,%r52;
}
	// end inline asm
	// begin inline asm
	{.reg .f16 low,high;
  mov.b32 {low,high},%r44;
  cvt.f32.f16 %f72, low;}

	// end inline asm
	// begin inline asm
	{.reg .f16 low,high;
  mov.b32 {low,high},%r44;
  cvt.f32.f16 %f73, high;}

	// end inline asm
	// begin inline asm
	{.reg .f16 low,high;
  mov.b32 {low,high},%r50;
  cvt.f32.f16 %f74, low;}

	// end inline asm
	// begin inline asm
	{.reg .f16 low,high;
  mov.b32 {low,high},%r50;
  cvt.f32.f16 %f75, high;}

	// end inline asm
	sub.f32 	%f116, %f72, %f113;
	mov.f32 	%f117, 0f40A00000;
	div.approx.f32 	%f118, %f116, %f117;
	add.f32 	%f119, %f113, %f118;
	sub.f32 	%f120, %f72, %f119;
	fma.rn.f32 	%f121, %f116, %f120, %f115;
	sub.f32 	%f122, %f73, %f119;
	mov.f32 	%f123, 0f40C00000;
	div.approx.f32 	%f124, %f122, %f123;
	add.f32 	%f125, %f119, %f124;
	sub.f32 	%f126, %f73, %f125;
	fma.rn.f32 	%f127, %f122, %f126, %f121;
	sub.f32 	%f128, %f74, %f125;
	mov.f32 	%f129, 0f40E00000;
	div.approx.f32 	%f130, %f128, %f129;
	add.f32 	%f131, %f125, %f130;
	sub.f32 	%f132, %f74, %f131;
	fma.rn.f32 	%f133, %f128, %f132, %f127;
	sub.f32 	%f134, %f75, %f131;
	mov.f32 	%f135, 0f41000000;
	div.approx.f32 	%f136, %f134, %f135;
	add.f32 	%f137, %f131, %f136;
	sub.f32 	%f138, %f75, %f137;
	fma.rn.f32 	%f139, %f134, %f138, %f133;
	add.s64 	%rd43, %rd25, 256;
	shr.s64 	%rd44, %rd43, 63;
	shr.u64 	%rd45, %rd44, 62;
	add.s64 	%rd46, %rd43, %rd45;
	shl.b64 	%rd47, %rd46, 1;
	and.b64  	%rd48, %rd47, -8;
	add.s64 	%rd49, %rd29, %rd48;
	ld.global.v2.u32 	{%r58, %r64}, [%rd49];
	ld.global.v2.u32 	{%r62, %r68}, [%rd3+512];
	add.s64 	%rd50, %rd33, %rd48;
	ld.global.v2.u32 	{%r59, %r65}, [%rd50];
	// begin inline asm
	{add.f16x2 %r57,%r58,%r59;
}
	// end inline asm
	// begin inline asm
	{add.f16x2 %r60,%r57,%r62;
}
	// end inline asm
	// begin inline asm
	{add.f16x2 %r63,%r64,%r65;
}
	// end inline asm
	// begin inline asm
	{add.f16x2 %r66,%r63,%r68;
}
	// end inline asm
	// begin inline asm
	{.reg .f16 low,high;
  mov.b32 {low,high},%r60;
  cvt.f32.f16 %f76, low;}

	// end inline asm
	// begin inline asm
	{.reg .f16 low,high;
  mov.b32 {low,high},%r60;
  cvt.f32.f16 %f77, high;}

	// end inline asm
	// begin inline asm
	{.reg .f16 low,high;
  mov.b32 {low,high},%r66;
  cvt.f32.f16 %f78, low;}

	// end inline asm
	// begin inline asm
	{.reg .f16 low,high;
  mov.b32 {low,high},%r66;
  cvt.f32.f16 %f79, high;}

	// end inline asm
	sub.f32 	%f140, %f76, %f137;
	mov.f32 	%f141, 0f41100000;
	div.approx.f32 	%f142, %f140, %f141;
	add.f32 	%f143, %f137, %f142;
	sub.f32 	%f144, %f76, %f143;
	fma.rn.f32 	%f145, %f140, %f144, %f139;
	sub.f32 	%f146, %f77, %f143;
	mov.f32 	%f147, 0f41200000;
	div.approx.f32 	%f148, %f146, %f147;
	add.f32 	%f149, %f143, %f148;
	sub.f32 	%f150, %f77, %f149;
	fma.rn.f32 	%f151, %f146, %f150, %f145;
	sub.f32 	%f152, %f78, %f149;
	mov.f32 	%f153, 0f41300000;
	div.approx.f32 	%f154, %f152, %f153;
	add.f32 	%f155, %f149, %f154;
	sub.f32 	%f156, %f78, %f155;
	fma.rn.f32 	%f157, %f152, %f156, %f151;
	sub.f32 	%f158, %f79, %f155;
	mov.f32 	%f159, 0f41400000;
	div.approx.f32 	%f160, %f158, %f159;
	add.f32 	%f161, %f155, %f160;
	sub.f32 	%f162, %f79, %f161;
	fma.rn.f32 	%f163, %f158, %f162, %f157;
	add.s64 	%rd51, %rd25, 384;
	shr.s64 	%rd52, %rd51, 63;
	shr.u64 	%rd53, %rd52, 62;
	add.s64 	%rd54, %rd51, %rd53;
	shl.b64 	%rd55, %rd54, 1;
	and.b64  	%rd56, %rd55, -8;
	add.s64 	%rd57, %rd29, %rd56;
	ld.global.v2.u32 	{%r74, %r80}, [%rd57];
	ld.global.v2.u32 	{%r78, %r84}, [%rd3+768];
	add.s64 	%rd58, %rd33, %rd56;
	ld.global.v2.u32 	{%r75, %r81}, [%rd58];
	// begin inline asm
	{add.f16x2 %r73,%r74,%r75;
}
	// end inline asm
	// begin inline asm
	{add.f16x2 %r76,%r73,%r78;
}
	// end inline asm
	// begin inline asm
	{add.f16x2 %r79,%r80,%r81;
}
	// end inline asm
	// begin inline asm
	{add.f16x2 %r82,%r79,%r84;
}
	// end inline asm
	// begin inline asm
	{.reg .f16 low,high;
  mov.b32 {low,high},%r76;
  cvt.f32.f16 %f80, low;}

	// end inline asm
	// begin inline asm
	{.reg .f16 low,high;
  mov.b32 {low,high},%r76;
  cvt.f32.f16 %f81, high;}

	// end inline asm
	// begin inline asm
	{.reg .f16 low,high;
  mov.b32 {low,high},%r82;
  cvt.f32.f16 %f82, low;}

	// end inline asm
	// begin inline asm
	{.reg .f16 low,high;
  mov.b32 {low,high},%r82;
  cvt.f32.f16 %f83, high;}

	// end inline asm
	sub.f32 	%f164, %f80, %f161;
	mov.f32 	%f165, 0f41500000;
	div.approx.f32 	%f166, %f164, %f165;
	add.f32 	%f167, %f161, %f166;
	sub.f32 	%f168, %f80, %f167;
	fma.rn.f32 	%f169, %f164, %f168, %f163;
	sub.f32 	%f170, %f81, %f167;
	mov.f32 	%f171, 0f41600000;
	div.approx.f32 	%f172, %f170, %f171;
	add.f32 	%f173, %f167, %f172;
	sub.f32 	%f174, %f81, %f173;
	fma.rn.f32 	%f175, %f170, %f174, %f169;
	sub.f32 	%f176, %f82, %f173;
	mov.f32 	%f177, 0f41700000;
	div.approx.f32 	%f178, %f176, %f177;
	add.f32 	%f179, %f173, %f178;
	sub.f32 	%f180, %f82, %f179;
	fma.rn.f32 	%f181, %f176, %f180, %f175;
	sub.f32 	%f182, %f83, %f179;
	mov.f32 	%f183, 0f41800000;
	div.approx.f32 	%f184, %f182, %f183;
	add.f32 	%f185, %f179, %f184;
	sub.f32 	%f186, %f83, %f185;
	fma.rn.f32 	%f187, %f182, %f186, %f181;
	add.s64 	%rd59, %rd25, 512;
	shr.s64 	%rd60, %rd59, 63;
	shr.u64 	%rd61, %rd60, 62;
	add.s64 	%rd62, %rd59, %rd61;
	shl.b64 	%rd63, %rd62, 1;
	and.b64  	%rd64, %rd63, -8;
	add.s64 	%rd65, %rd29, %rd64;
	ld.global.v2.u32 	{%r90, %r96}, [%rd65];
	ld.global.v2.u32 	{%r94, %r100}, [%rd3+1024];
	add.s64 	%rd66, %rd33, %rd64;
	ld.global.v2.u32 	{%r91, %r97}, [%rd66];
	// begin inline asm
	{add.f16x2 %r89,%r90,%r91;
}
	// end inline asm
	// begin inline asm
	{add.f16x2 %r92,%r89,%r94;
}
	// end inline asm
	// begin inline asm
	{add.f16x2 %r95,%r96,%r97;
}
	// end inline asm
	// begin inline asm
	{add.f16x2 %r98,%r95,%r100;
}
	// end inline asm
	// begin inline asm
	{.reg .f16 low,high;
  mov.b32 {low,high},%r92;
  cvt.f32.f16 %f84, low;}

	// end inline asm
	// begin inline asm
	{.reg .f16 low,high;
  mov.b32 {low,high},%r92;
  cvt.f32.f16 %f85, high;}

	// end inline asm
	// begin inline asm
	{.reg .f16 low,high;
  mov.b32 {low,high},%r98;
  cvt.f32.f16 %f86, low;}

	// end inline asm
	// begin inline asm
	{.reg .f16 low,high;
  mov.b32 {low,high},%r98;
  cvt.f32.f16 %f87, high;}

	// end inline asm
	sub.f32 	%f188, %f84, %f185;
	mov.f32 	%f189, 0f41880000;
	div.approx.f32 	%f190, %f188, %f189;
	add.f32 	%f191, %f185, %f190;
	sub.f32 	%f192, %f84, %f191;
	fma.rn.f32 	%f193, %f188, %f192, %f187;
	sub.f32 	%f194, %f85, %f191;
	mov.f32 	%f195, 0f41900000;
	div.approx.f32 	%f196, %f194, %f195;
	add.f32 	%f197, %f191, %f196;
	sub.f32 	%f198, %f85, %f197;
	fma.rn.f32 	%f199, %f194, %f198, %f193;
	sub.f32 	%f200, %f86, %f197;
	mov.f32 	%f201, 0f41980000;
	div.approx.f32 	%f202, %f200, %f201;
	add.f32 	%f203, %f197, %f202;
	sub.f32 	%f204, %f86, %f203;
	fma.rn.f32 	%f205, %f200, %f204, %f199;
	sub.f32 	%f206, %f87, %f203;
	mov.f32 	%f207, 0f41A00000;
	div.approx.f32 	%f208, %f206, %f207;
	add.f32 	%f209, %f203, %f208;
	sub.f32 	%f210, %f87, %f209;
	fma.rn.f32 	%f211, %f206, %f210, %f205;
	add.s64 	%rd67, %rd25, 640;
	shr.s64 	%rd68, %rd67, 63;
	shr.u64 	%rd69, %rd68, 62;
	add.s64 	%rd70, %rd67, %rd69;
	shl.b64 	%rd71, %rd70, 1;
	and.b64  	%rd72, %rd71, -8;
	add.s64 	%rd73, %rd29, %rd72;
	ld.global.v2.u32 	{%r106, %r112}, [%rd73];
	ld.global.v2.u32 	{%r110, %r116}, [%rd3+1280];
	add.s64 	%rd74, %rd33, %rd72;
	ld.global.v2.u32 	{%r107, %r113}, [%rd74];
	// begin inline asm
	{add.f16x2 %r105,%r106,%r107;
}
	// end inline asm
	// begin inline asm
	{add.f16x2 %r108,%r105,%r110;
}
	// end inline asm
	// begin inline asm
	{add.f16x2 %r111,%r112,%r113;
}
	// end inline asm
	// begin inline asm
	{add.f16x2 %r114,%r111,%r116;
}
	// end inline asm
	// begin inline asm
	{.reg .f16 low,high;
  mov.b32 {low,high},%r108;
  cvt.f32.f16 %f88, low;}

	// end inline asm
	// begin inline asm
	{.reg .f16 low,high;
  mov.b32 {low,high},%r108;
  cvt.f32.f16 %f89, high;}

	// end inline asm
	// begin inline asm
	{.reg .f16 low,high;
  mov.b32 {low,high},%r114;
  cvt.f32.f16 %f90, low;}

	// end inline asm
	// begin inline asm
	{.reg .f16 low,high;
  mov.b32 {low,high},%r114;
  cvt.f32.f16 %f91, high;}

	// end inline asm
	sub.f32 	%f212, %f88, %f209;
	mov.f32 	%f213, 0f41A80000;
	div.approx.f32 	%f214, %f212, %f213;
	add.f32 	%f215, %f209, %f214;
	sub.f32 	%f216, %f88, %f215;
	fma.rn.f32 	%f217, %f212, %f216, %f211;
	sub.f32 	%f218, %f89, %f215;
	mov.f32 	%f219, 0f41B00000;
	div.approx.f32 	%f220, %f218, %f219;
	add.f32 	%f221, %f215, %f220;
	sub.f32 	%f222, %f89, %f221;
	fma.rn.f32 	%f223, %f218, %f222, %f217;
	sub.f32 	%f224, %f90, %f221;
	mov.f32 	%f225, 0f41B80000;
	div.approx.f32 	%f226, %f224, %f225;
	add.f32 	%f227, %f221, %f226;
	sub.f32 	%f228, %f90, %f227;
	fma.rn.f32 	%f229, %f224, %f228, %f223;
	sub.f32 	%f230, %f91, %f227;
	mov.f32 	%f339, 0f41C00000;
	div.approx.f32 	%f231, %f230, %f339;
	add.f32 	%f337, %f227, %f231;
	sub.f32 	%f232, %f91, %f337;
	fma.rn.f32 	%f338, %f230, %f232, %f229;
	mov.b32 	%r121, %f337;
	shfl.sync.down.b32	%r6|%p3, %r121, 16, 31, -1;
	mov.b32 	%r122, %f338;
	shfl.sync.down.b32	%r7|%p4, %r122, 16, 31, -1;
	mov.b32 	%r123, 1103101952;
	shfl.sync.down.b32	%r124|%p5, %r123, 16, 31, -1;
	mov.b32 	%f28, %r124;
	setp.eq.f32 	%p6, %f28, 0f00000000;
	@%p6 bra 	$L__BB54_6;
	mov.b32 	%f233, %r7;
	mov.b32 	%f234, %r6;
	add.f32 	%f339, %f28, 0f41C00000;
	div.approx.f32 	%f235, %f28, %f339;
	sub.f32 	%f236, %f234, %f337;
	fma.rn.f32 	%f337, %f236, %f235, %f337;
	mul.f32 	%f237, %f236, %f236;
	mul.f32 	%f238, %f237, 0f41C00000;
	fma.rn.f32 	%f239, %f238, %f235, %f233;
	add.f32 	%f338, %f338, %f239;
$L__BB54_6:
	mov.b32 	%r125, %f337;
	shfl.sync.down.b32	%r8|%p7, %r125, 8, 31, -1;
	mov.b32 	%r126, %f338;
	shfl.sync.down.b32	%r9|%p8, %r126, 8, 31, -1;
	mov.b32 	%r127, %f339;
	shfl.sync.down.b32	%r128|%p9, %r127, 8, 31, -1;
	mov.b32 	%f35, %r128;
	setp.eq.f32 	%p10, %f35, 0f00000000;
	@%p10 bra 	$L__BB54_8;
	mov.b32 	%f240, %r9;
	mov.b32 	%f241, %r8;
	add.f32 	%f36, %f339, %f35;
	div.approx.f32 	%f242, %f35, %f36;
	sub.f32 	%f243, %f241, %f337;
	fma.rn.f32 	%f337, %f243, %f242, %f337;
	mul.f32 	%f244, %f243, %f243;
	mul.f32 	%f245, %f339, %f244;
	fma.rn.f32 	%f246, %f245, %f242, %f240;
	add.f32 	%f338, %f338, %f246;
	mov.f32 	%f339, %f36;
$L__BB54_8:
	mov.b32 	%r129, %f337;
	shfl.sync.down.b32	%r10|%p11, %r129, 4, 31, -1;
	mov.b32 	%r130, %f338;
	shfl.sync.down.b32	%r11|%p12, %r130, 4, 31, -1;
	mov.b32 	%r131, %f339;
	shfl.sync.down.b32	%r132|%p13, %r131, 4, 31, -1;
	mov.b32 	%f42, %r132;
	setp.eq.f32 	%p14, %f42, 0f00000000;
	@%p14 bra 	$L__BB54_10;
	mov.b32 	%f247, %r11;
	mov.b32 	%f248, %r10;
	add.f32 	%f43, %f339, %f42;
	div.approx.f32 	%f249, %f42, %f43;
	sub.f32 	%f250, %f248, %f337;
	fma.rn.f32 	%f337, %f250, %f249, %f337;
	mul.f32 	%f251, %f250, %f250;
	mul.f32 	%f252, %f339, %f251;
	fma.rn.f32 	%f253, %f252, %f249, %f247;
	add.f32 	%f338, %f338, %f253;
	mov.f32 	%f339, %f43;
$L__BB54_10:
	mov.b32 	%r133, %f337;
	shfl.sync.down.b32	%r12|%p15, %r133, 2, 31, -1;
	mov.b32 	%r134, %f338;
	shfl.sync.down.b32	%r13|%p16, %r134, 2, 31, -1;
	mov.b32 	%r135, %f339;
	shfl.sync.down.b32	%r136|%p17, %r135, 2, 31, -1;
	mov.b32 	%f49, %r136;
	setp.eq.f32 	%p18, %f49, 0f00000000;
	@%p18 bra 	$L__BB54_12;
	mov.b32 	%f254, %r13;
	mov.b32 	%f255, %r12;
	add.f32 	%f50, %f339, %f49;
	div.approx.f32 	%f256, %f49, %f50;
	sub.f32 	%f257, %f255, %f337;
	fma.rn.f32 	%f337, %f257, %f256, %f337;
	mul.f32 	%f258, %f257, %f257;
	mul.f32 	%f259, %f339, %f258;
	fma.rn.f32 	%f260, %f259, %f256, %f254;
	add.f32 	%f338, %f338, %f260;
	mov.f32 	%f339, %f50;
$L__BB54_12:
	mov.b32 	%r137, %f337;
	shfl.sync.down.b32	%r14|%p19, %r137, 1, 31, -1;
	mov.b32 	%r138, %f338;
	shfl.sync.down.b32	%r15|%p20, %r138, 1, 31, -1;
	mov.b32 	%r139, %f339;
	shfl.sync.down.b32	%r140|%p21, %r139, 1, 31, -1;
	mov.b32 	%f56, %r140;
	setp.eq.f32 	%p22, %f56, 0f00000000;
	@%p22 bra 	$L__BB54_14;
	mov.b32 	%f261, %r15;
	mov.b32 	%f262, %r14;
	add.f32 	%f57, %f339, %f56;
	div.approx.f32 	%f263, %f56, %f57;
	sub.f32 	%f264, %f262, %f337;
	fma.rn.f32 	%f337, %f264, %f263, %f337;
	mul.f32 	%f265, %f264, %f264;
	mul.f32 	%f266, %f339, %f265;
	fma.rn.f32 	%f267, %f266, %f263, %f261;
	add.f32 	%f338, %f338, %f267;
	mov.f32 	%f339, %f57;
$L__BB54_14:
	mov.b32 	%r141, %f337;
	shfl.sync.idx.b32	%r16|%p23, %r141, 0, 31, -1;
	mov.b32 	%r142, %f338;
	shfl.sync.idx.b32	%r143|%p24, %r142, 0, 31, -1;
	mov.b32 	%r144, %f339;
	shfl.sync.idx.b32	%r145|%p25, %r144, 0, 31, -1;
	mov.b32 	%f268, %r143;
	mov.b32 	%f269, %r145;
	div.approx.f32 	%f270, %f268, %f269;
	max.f32 	%f271, %f270, 0f00000000;
	add.f32 	%f272, %f271, %f1;
	abs.f32 	%f63, %f272;
	setp.lt.f32 	%p26, %f63, 0f00800000;
	mul.f32 	%f273, %f272, 0f4B800000;
	selp.f32 	%f64, %f273, %f272, %p26;
	mov.b32 	%r17, %f64;
	add.s32 	%r146, %r17, -8388608;
	setp.gt.u32 	%p27, %r146, 2130706431;
	@%p27 bra 	$L__BB54_16;
	and.b32  	%r147, %r17, 16777215;
	or.b32  	%r148, %r147, 1056964608;
	mov.b32 	%f274, %r148;
	sub.s32 	%r149, %r148, %r17;
	add.s32 	%r150, %r149, 201326592;
	selp.b32 	%r151, %r150, %r149, %p26;
	rsqrt.approx.ftz.f32 	%f275, %f274;
	mul.f32 	%f276, %f275, %f275;
	neg.f32 	%f277, %f276;
	fma.rn.f32 	%f278, %f275, %f275, %f277;
	neg.f32 	%f279, %f274;
	fma.rn.f32 	%f280, %f276, %f279, 0f3F800000;
	fma.rn.f32 	%f281, %f278, %f279, %f280;
	fma.rn.f32 	%f282, %f281, 0f3EC00000, 0f3F000000;
	mul.f32 	%f283, %f275, %f281;
	fma.rn.f32 	%f284, %f282, %f283, %f275;
	shr.s32 	%r152, %r151, 1;
	mov.b32 	%r153, %f284;
	add.s32 	%r154, %r152, %r153;
	mov.b32 	%f349, %r154;
	bra.uni 	$L__BB54_17;
$L__BB54_16:
	rsqrt.approx.ftz.f32 	%f349, %f64;
$L__BB54_17:
	setp.ne.s32 	%p29, %r3, 0;
	@%p29 bra 	$L__BB54_19;
	shl.b64 	%rd75, %rd6, 2;
	add.s64 	%rd76, %rd4, %rd75;
	st.global.u32 	[%rd76], %r16;
	add.s64 	%rd77, %rd5, %rd75;
	st.global.f32 	[%rd77], %f349;
$L__BB54_19:
	mov.b32 	%f309, %r16;
	cvt.u32.u64 	%r239, %rd6;
	sub.f32 	%f310, %f68, %f309;
	mul.f32 	%f285, %f349, %f310;
	sub.f32 	%f311, %f69, %f309;
	mul.f32 	%f286, %f349, %f311;
	sub.f32 	%f312, %f70, %f309;
	mul.f32 	%f287, %f349, %f312;
	sub.f32 	%f313, %f71, %f309;
	mul.f32 	%f288, %f349, %f313;
	sub.f32 	%f314, %f72, %f309;
	mul.f32 	%f289, %f349, %f314;
	sub.f32 	%f315, %f73, %f309;
	mul.f32 	%f290, %f349, %f315;
	sub.f32 	%f316, %f74, %f309;
	mul.f32 	%f291, %f349, %f316;
	sub.f32 	%f317, %f75, %f309;
	mul.f32 	%f292, %f349, %f317;
	sub.f32 	%f318, %f76, %f309;
	mul.f32 	%f293, %f349, %f318;
	sub.f32 	%f319, %f77, %f309;
	mul.f32 	%f294, %f349, %f319;
	sub.f32 	%f320, %f78, %f309;
	mul.f32 	%f295, %f349, %f320;
	sub.f32 	%f321, %f79, %f309;
	mul.f32 	%f296, %f349, %f321;
	sub.f32 	%f322, %f80, %f309;
	mul.f32 	%f297, %f349, %f322;
	sub.f32 	%f323, %f81, %f309;
	mul.f32 	%f298, %f349, %f323;
	sub.f32 	%f324, %f82, %f309;
	mul.f32 	%f299, %f349, %f324;
	sub.f32 	%f325, %f83, %f309;
	mul.f32 	%f300, %f349, %f325;
	sub.f32 	%f326, %f84, %f309;
	mul.f32 	%f301, %f349, %f326;
	sub.f32 	%f327, %f85, %f309;
	mul.f32 	%f302, %f349, %f327;
	sub.f32 	%f328, %f86, %f309;
	mul.f32 	%f303, %f349, %f328;
	sub.f32 	%f329, %f87, %f309;
	mul.f32 	%f304, %f349, %f329;
	sub.f32 	%f330, %f88, %f309;
	mul.f32 	%f305, %f349, %f330;
	sub.f32 	%f331, %f89, %f309;
	mul.f32 	%f306, %f349, %f331;
	sub.f32 	%f332, %f90, %f309;
	mul.f32 	%f307, %f349, %f332;
	sub.f32 	%f333, %f91, %f309;
	mul.f32 	%f308, %f349, %f333;
	mad.lo.s64 	%rd78, %rd12, %rd6, %rd2;
	cvta.to.global.u64 	%rd79, %rd13;
	shl.b64 	%rd80, %rd2, 1;
	add.s64 	%rd81, %rd79, %rd80;
	ld.global.v2.u32 	{%r158, %r165}, [%rd81];
	cvta.to.global.u64 	%rd82, %rd14;
	add.s64 	%rd83, %rd82, %rd80;
	ld.global.v2.u32 	{%r161, %r168}, [%rd83];
	// begin inline asm
	{ cvt.rn.f16x2.f32 %r155, %f286, %f285; }

	// end inline asm
	// begin inline asm
	{mul.f16x2 %r156,%r155,%r158;
}
	// end inline asm
	// begin inline asm
	{add.f16x2 %r159,%r156,%r161;
}
	// end inline asm
	// begin inline asm
	{ cvt.rn.f16x2.f32 %r162, %f288, %f287; }

	// end inline asm
	// begin inline asm
	{mul.f16x2 %r163,%r162,%r165;
}
	// end inline asm
	// begin inline asm
	{add.f16x2 %r166,%r163,%r168;
}
	// end inline asm
	shr.s64 	%rd84, %rd78, 63;
	shr.u64 	%rd85, %rd84, 62;
	add.s64 	%rd86, %rd78, %rd85;
	cvta.to.global.u64 	%rd87, %rd11;
	shl.b64 	%rd88, %rd86, 1;
	and.b64  	%rd89, %rd88, -8;
	add.s64 	%rd90, %rd87, %rd89;
	st.global.v2.u32 	[%rd90], {%r159, %r166};
	add.s64 	%rd91, %rd78, 128;
	ld.global.v2.u32 	{%r172, %r179}, [%rd81+256];
	ld.global.v2.u32 	{%r175, %r182}, [%rd83+256];
	// begin inline asm
	{ cvt.rn.f16x2.f32 %r169, %f290, %f289; }

	// end inline asm
	// begin inline asm
	{mul.f16x2 %r170,%r169,%r172;
}
	// end inline asm
	// begin inline asm
	{add.f16x2 %r173,%r170,%r175;
}
	// end inline asm
	// begin inline asm
	{ cvt.rn.f16x2.f32 %r176, %f292, %f291; }

	// end inline asm
	// begin inline asm
	{mul.f16x2 %r177,%r176,%r179;
}
	// end inline asm
	// begin inline asm
	{add.f16x2 %r180,%r177,%r182;
}
	// end inline asm
	shr.s64 	%rd92, %rd91, 63;
	shr.u64 	%rd93, %rd92, 62;
	add.s64 	%rd94, %rd91, %rd93;
	shl.b64 	%rd95, %rd94, 1;
	and.b64  	%rd96, %rd95, -8;
	add.s64 	%rd97, %rd87, %rd96;
	st.global.v2.u32 	[%rd97], {%r173, %r180};
	add.s64 	%rd98, %rd78, 256;
	ld.global.v2.u32 	{%r186, %r193}, [%rd81+512];
	ld.global.v2.u32 	{%r189, %r196}, [%rd83+512];
	// begin inline asm
	{ cvt.rn.f16x2.f32 %r183, %f294, %f293; }

	// end inline asm
	// begin inline asm
	{mul.f16x2 %r184,%r183,%r186;
}
	// end inline asm
	// begin inline asm
	{add.f16x2 %r187,%r184,%r189;
}
	// end inline asm
	// begin inline asm
	{ cvt.rn.f16x2.f32 %r190, %f296, %f295; }

	// end inline asm
	// begin inline asm
	{mul.f16x2 %r191,%r190,%r193;
}
	// end inline asm
	// begin inline asm
	{add.f16x2 %r194,%r191,%r196;
}
	// end inline asm
	shr.s64 	%rd99, %rd98, 63;
	shr.u64 	%rd100, %rd99, 62;
	add.s64 	%rd101, %rd98, %rd100;
	shl.b64 	%rd102, %rd101, 1;
	and.b64  	%rd103, %rd102, -8;
	add.s64 	%rd104, %rd87, %rd103;
	st.global.v2.u32 	[%rd104], {%r187, %r194};
	add.s64 	%rd105, %rd78, 384;
	ld.global.v2.u32 	{%r200, %r207}, [%rd81+768];
	ld.global.v2.u32 	{%r203, %r210}, [%rd83+768];
	// begin inline asm
	{ cvt.rn.f16x2.f32 %r197, %f298, %f297; }

	// end inline asm
	// begin inline asm
	{mul.f16x2 %r198,%r197,%r200;
}
	// end inline asm
	// begin inline asm
	{add.f16x2 %r201,%r198,%r203;
}
	// end inline asm
	// begin inline asm
	{ cvt.rn.f16x2.f32 %r204, %f300, %f299; }

	// end inline asm
	// begin inline asm
	{mul.f16x2 %r205,%r204,%r207;
}
	// end inline asm
	// begin inline asm
	{add.f16x2 %r208,%r205,%r210;
}
	// end inline asm
	shr.s64 	%rd106, %rd105, 63;
	shr.u64 	%rd107, %rd106, 62;
	add.s64 	%rd108, %rd105, %rd107;
	shl.b64 	%rd109, %rd108, 1;
	and.b64  	%rd110, %rd109, -8;
	add.s64 	%rd111, %rd87, %rd110;
	st.global.v2.u32 	[%rd111], {%r201, %r208};
	add.s64 	%rd112, %rd78, 512;
	ld.global.v2.u32 	{%r214, %r221}, [%rd81+1024];
	ld.global.v2.u32 	{%r217, %r224}, [%rd83+1024];
	// begin inline asm
	{ cvt.rn.f16x2.f32 %r211, %f302, %f301; }

	// end inline asm
	// begin inline asm
	{mul.f16x2 %r212,%r211,%r214;
}
	// end inline asm
	// begin inline asm
	{add.f16x2 %r215,%r212,%r217;
}
	// end inline asm
	// begin inline asm
	{ cvt.rn.f16x2.f32 %r218, %f304, %f303; }

	// end inline asm
	// begin inline asm
	{mul.f16x2 %r219,%r218,%r221;
}
	// end inline asm
	// begin inline asm
	{add.f16x2 %r222,%r219,%r224;
}
	// end inline asm
	shr.s64 	%rd113, %rd112, 63;
	shr.u64 	%rd114, %rd113, 62;
	add.s64 	%rd115, %rd112, %rd114;
	shl.b64 	%rd116, %rd115, 1;
	and.b64  	%rd117, %rd116, -8;
	add.s64 	%rd118, %rd87, %rd117;
	st.global.v2.u32 	[%rd118], {%r215, %r222};
	add.s64 	%rd119, %rd78, 640;
	ld.global.v2.u32 	{%r228, %r235}, [%rd81+1280];
	ld.global.v2.u32 	{%r231, %r238}, [%rd83+1280];
	// begin inline asm
	{ cvt.rn.f16x2.f32 %r225, %f306, %f305; }

	// end inline asm
	// begin inline asm
	{mul.f16x2 %r226,%r225,%r228;
}
	// end inline asm
	// begin inline asm
	{add.f16x2 %r229,%r226,%r231;
}
	// end inline asm
	// begin inline asm
	{ cvt.rn.f16x2.f32 %r232, %f308, %f307; }

	// end inline asm
	// begin inline asm
	{mul.f16x2 %r233,%r232,%r235;
}
	// end inline asm
	// begin inline asm
	{add.f16x2 %r236,%r233,%r238;
}
	// end inline asm
	shr.s64 	%rd120, %rd119, 63;
	shr.u64 	%rd121, %rd120, 62;
	add.s64 	%rd122, %rd119, %rd121;
	shl.b64 	%rd123, %rd122, 1;
	and.b64  	%rd124, %rd123, -8;
	add.s64 	%rd125, %rd87, %rd124;
	st.global.v2.u32 	[%rd125], {%r229, %r236};
	add.s32 	%r240, %r239, %r4;
	setp.lt.s32 	%p30, %r240, %r19;
	@%p30 bra 	$L__BB54_4;
$L__BB54_20:
	ret;

}
	// .globl	_Z17LayerNormWarpImplI19BiasAddResidualLoadI6__halffE11AffineStoreIfS1_EfLi4ELi24ELi20ELi32ELi1ELb1EEvT_T0_iidPT1_S8_
.visible .entry _Z17LayerNormWarpImplI19BiasAddResidualLoadI6__halffE11AffineStoreIfS1_EfLi4ELi24ELi20ELi32ELi1ELb1EEvT_T0_iidPT1_S8_(
	.param .align 8 .b8 _Z17LayerNormWarpImplI19BiasAddResidualLoadI6__halffE11AffineStoreIfS1_EfLi4ELi24ELi20ELi32ELi1ELb1EEvT_T0_iidPT1_S8__param_0[32],
	.param .align 8 .b8 _Z17LayerNormWarpImplI19BiasAddResidualLoadI6__halffE11AffineStoreIfS1_EfLi4ELi24ELi20ELi32ELi1ELb1EEvT_T0_iidPT1_S8__param_1[32],
	.param .u32 _Z17LayerNormWarpImplI19BiasAddResidualLoadI6__halffE11AffineStoreIfS1_EfLi4ELi24ELi20ELi32ELi1ELb1EEvT_T0_iidPT1_S8__param_2,
	.param .u32 _Z17LayerNormWarpImplI19BiasAddResidualLoadI6__halffE11AffineStoreIfS1_EfLi4ELi24ELi20ELi32ELi1ELb1EEvT_T0_iidPT1_S8__param_3,
	.param .f64 _Z17LayerNormWarpImplI19BiasAddResidualLoadI6__halffE11AffineStoreIfS1_EfLi4ELi24ELi20ELi32ELi1ELb1EEvT_T0_iidPT1_S8__param_4,
	.param .u64 .ptr .align 1 _Z17LayerNormWarpImplI19BiasAddResidualLoadI6__halffE11AffineStoreIfS1_EfLi4ELi24ELi20ELi32ELi1ELb1EEvT_T0_iidPT1_S8__param_5,
	.param .u64 .ptr .align 1 _Z17LayerNormWarpImplI19BiasAddResidualLoadI6__halffE11AffineStoreIfS1_EfLi4ELi24ELi20ELi32ELi1ELb1EEvT_T0_iidPT1_S8__param_6
)
.maxntid 256
{
	.reg .pred 	%p<33>;
	.reg .b32 	%r<245>;
	.reg .b32 	%f<369>;
	.reg .b64 	%rd<132>;
	.reg .b64 	%fd<2>;

	ld.param.u64 	%rd18, [_Z17LayerNormWarpImplI19BiasAddResidualLoadI6__halffE11AffineStoreIfS1_EfLi4ELi24ELi20ELi32ELi1ELb1EEvT_T0_iidPT1_S8__param_1+24];
	ld.param.u64 	%rd17, [_Z17LayerNormWarpImplI19BiasAddResidualLoadI6__halffE11AffineStoreIfS1_EfLi4ELi24ELi20ELi32ELi1ELb1EEvT_T0_iidPT1_S8__param_1+16];
	ld.param.u64 	%rd16, [_Z17LayerNormWarpImplI19BiasAddResidualLoadI6__halffE11AffineStoreIfS1_EfLi4ELi24ELi20ELi32ELi1ELb1EEvT_T0_iidPT1_S8__param_1+8];
	ld.param.u64 	%rd15, [_Z17LayerNormWarpImplI19BiasAddResidualLoadI6__halffE11AffineStoreIfS1_EfLi4ELi24ELi20ELi32ELi1ELb1EEvT_T0_iidPT1_S8__param_1];
	ld.param.u64 	%rd14, [_Z17LayerNormWarpImplI19BiasAddResidualLoadI6__halffE11AffineStoreIfS1_EfLi4ELi24ELi20ELi32ELi1ELb1EEvT_T0_iidPT1_S8__param_0+24];
	ld.param.u64 	%rd13, [_Z17LayerNormWarpImplI19BiasAddResidualLoadI6__halffE11AffineStoreIfS1_EfLi4ELi24ELi20ELi32ELi1ELb1EEvT_T0_iidPT1_S8__param_0+16];
	ld.param.u64 	%rd12, [_Z17LayerNormWarpImplI19BiasAddResidualLoadI6__halffE11AffineStoreIfS1_EfLi4ELi24ELi20ELi32ELi1ELb1EEvT_T0_iidPT1_S8__param_0+8];
	ld.param.u64 	%rd11, [_Z17LayerNormWarpImplI19BiasAddResidualLoadI6__halffE11AffineStoreIfS1_EfLi4ELi24ELi20ELi32ELi1ELb1EEvT_T0_iidPT1_S8__param_0];
	ld.param.u32 	%r20, [_Z17LayerNormWarpImplI19BiasAddResidualLoadI6__halffE11AffineStoreIfS1_EfLi4ELi24ELi20ELi32ELi1ELb1EEvT_T0_iidPT1_S8__param_2];
	ld.param.u32 	%r21, [_Z17LayerNormWarpImplI19BiasAddResidualLoadI6__halffE11AffineStoreIfS1_EfLi4ELi24ELi20ELi32ELi1ELb1EEvT_T0_iidPT1_S8__param_3];
	ld.param.f64 	%fd1, [_Z17LayerNormWarpImplI19BiasAddResidualLoadI6__halffE11AffineStoreIfS1_EfLi4ELi24ELi20ELi32ELi1ELb1EEvT_T0_iidPT1_S8__param_4];
	setp.lt.s32 	%p1, %r21, 769;
	@%p1 bra 	$L__BB55_2;
	mov.u64 	%rd21, $str;
	cvta.global.u64 	%rd22, %rd21;
	mov.u64 	%rd23, $str$1;
	cvta.global.u64 	%rd24, %rd23;
	mov.u64 	%rd25, __unnamed_56;
	cvta.global.u64 	%rd26, %rd25;
	{ // callseq 55, 0
	.param .b64 param0;
	st.param.b64 	[param0], %rd22;
	.param .b64 param1;
	st.param.b64 	[param1], %rd24;
	.param .b32 param2;
	st.param.b32 	[param2], 462;
	.param .b64 param3;
	st.param.b64 	[param3], %rd26;
	.param .b64 param4;
	st.param.b64 	[param4], 1;
	call.uni 
	__assertfail, 
	(
	param0, 
	param1, 
	param2, 
	param3, 
	param4
	);
	} // callseq 55
$L__BB55_2:
	mov.u32 	%r22, %ctaid.x;
	mov.u32 	%r1, %ntid.y;
	mov.u32 	%r23, %tid.y;
	mad.lo.s32 	%r244, %r22, %r1, %r23;
	setp.ge.s32 	%p2, %r244, %r20;
	@%p2 bra 	$L__BB55_24;
	mov.u32 	%r3, %tid.x;
	shl.b32 	%r24, %r3, 2;
	add.s32 	%r4, %r24, 640;
	shr.u32 	%r25, %r4, 2;
	cvta.to.global.u64 	%rd27, %rd12;
	mul.wide.u32 	%rd28, %r25, 8;
	add.s64 	%rd4, %rd27, %rd28;
	cvt.rn.f32.f64 	%f1, %fd1;
	cvta.to.global.u64 	%rd29, %rd17;
	add.s64 	%rd5, %rd29, %rd28;
	cvta.to.global.u64 	%rd30, %rd18;
	add.s64 	%rd6, %rd30, %rd28;
	mov.u32 	%r26, %nctaid.x;
	mul.lo.s32 	%r5, %r26, %r1;
$L__BB55_4:
	setp.ge.s32 	%p3, %r4, %r21;
	cvt.s64.s32 	%rd7, %r244;
	shl.b32 	%r107, %r3, 2;
	cvt.u64.u32 	%rd31, %r107;
	mad.lo.s64 	%rd8, %rd14, %rd7, %rd31;
	shr.s64 	%rd32, %rd8, 63;
	shr.u64 	%rd33, %rd32, 62;
	add.s64 	%rd34, %rd8, %rd33;
	cvta.to.global.u64 	%rd35, %rd11;
	shl.b64 	%rd36, %rd34, 1;
	and.b64  	%rd37, %rd36, -8;
	add.s64 	%rd38, %rd35, %rd37;
	ld.global.v2.u32 	{%r28, %r34}, [%rd38];
	ld.global.v2.u32 	{%r32, %r38}, [%rd4+-1280];
	cvta.to.global.u64 	%rd39, %rd13;
	add.s64 	%rd40, %rd39, %rd37;
	ld.global.v2.u32 	{%r29, %r35}, [%rd40];
	// begin inline asm
	{add.f16x2 %r27,%r28,%r29;
}
	// end inline asm
	// begin inline asm
	{add.f16x2 %r30,%r27,%r32;
}
	// end inline asm
	// begin inline asm
	{add.f16x2 %r33,%r34,%r35;
}
	// end inline asm
	// begin inline asm
	{add.f16x2 %r36,%r33,%r38;
}
	// end inline asm
	// begin inline asm
	{.reg .f16 low,high;
  mov.b32 {low,high},%r30;
  cvt.f32.f16 %f81, low;}

	// end inline asm
	// begin inline asm
	{.reg .f16 low,high;
  mov.b32 {low,high},%r30;
  cvt.f32.f16 %f82, high;}

	// end inline asm
	// begin inline asm
	{.reg .f16 low,high;
  mov.b32 {low,high},%r36;
  cvt.f32.f16 %f83, low;}

	// end inline asm
	// begin inline asm
	{.reg .f16 low,high;
  mov.b32 {low,high},%r36;
  cvt.f32.f16 %f84, high;}

	// end inline asm
	mov.f32 	%f103, 0f3F800000;
	div.approx.f32 	%f104, %f81, %f103;
	add.f32 	%f105, %f104, 0f00000000;
	sub.f32 	%f106, %f81, %f105;
	fma.rn.f32 	%f107, %f81, %f106, 0f00000000;
	sub.f32 	%f108, %f82, %f105;
	mov.f32 	%f109, 0f40000000;
	div.approx.f32 	%f110, %f108, %f109;
	add.f32 	%f111, %f105, %f110;
	sub.f32 	%f112, %f82, %f111;
	fma.rn.f32 	%f113, %f108, %f112, %f107;
	sub.f32 	%f114, %f83, %f111;
	mov.f32 	%f115, 0f40400000;
	div.approx.f32 	%f116, %f114, %f115;
	add.f32 	%f117, %f111, %f116;
	sub.f32 	%f118, %f83, %f117;
	fma.rn.f32 	%f119, %f114, %f118, %f113;
	sub.f32 	%f120, %f84, %f117;
	mov.f32 	%f121, 0f40800000;
	div.approx.f32 	%f122, %f120, %f121;
	add.f32 	%f123, %f117, %f122;
	sub.f32 	%f124, %f84, %f123;
	fma.rn.f32 	%f125, %f120, %f124, %f119;
	add.s64 	%rd41, %rd8, 128;
	shr.s64 	%rd42, %rd41, 63;
	shr.u64 	%rd43, %rd42, 62;
	add.s64 	%rd44, %rd41, %rd43;
	shl.b64 	%rd45, %rd44, 1;
	and.b64  	%rd46, %rd45, -8;
	add.s64 	%rd47, %rd35, %rd46;
	ld.global.v2.u32 	{%r44, %r50}, [%rd47];
	ld.global.v2.u32 	{%r48, %r54}, [%rd4+-1024];
	add.s64 	%rd48, %rd39, %rd46;
	ld.global.v2.u32 	{%r45, %r51}, [%rd48];
	// begin inline asm
	{add.f16x2 %r43,%r44,%r45;
}
	// end inline asm
	// begin inline asm
	{add.f16x2 %r46,%r43,%r48;
}
	// end inline asm
	// begin inline asm
	{add.f16x2 %r49,%r50,%r51;
}
	// end inline asm
	// begin inline asm
	{add.f16x2 %r52,%r49,%r54;
}
	// end inline asm
	// begin inline asm
	{.reg .f16 low,high;
  mov.b32 {low,high},%r46;
  cvt.f32.f16 %f85, low;}

	// end inline asm
	// begin inline asm
	{.reg .f16 low,high;
  mov.b32 {low,high},%r46;
  cvt.f32.f16 %f86, high;}

	// end inline asm
	// begin inline asm
	{.reg .f16 low,high;
  mov.b32 {low,high},%r52;
  cvt.f32.f16 %f87, low;}

	// end inline asm
	// begin inline asm
	{.reg .f16 low,high;
  mov.b32 {low,high},%r52;
  cvt.f32.f16 %f88, high;}

	// end inline asm
	sub.f32 	%f126, %f85, %f123;
	mov.f32 	%f127, 0f40A00000;
	div.approx.f32 	%f128, %f126, %f127;
	add.f32 	%f129, %f123, %f128;
	sub.f32 	%f130, %f85, %f129;
	fma.rn.f32 	%f131, %f126, %f130, %f125;
	sub.f32 	%f132, %f86, %f129;
	mov.f32 	%f133, 0f40C00000;
	div.approx.f32 	%f134, %f132, %f133;
	add.f32 	%f135, %f129, %f134;
	sub.f32 	%f136, %f86, %f135;
	fma.rn.f32 	%f137, %f132, %f136, %f131;
	sub.f32 	%f138, %f87, %f135;
	mov.f32 	%f139, 0f40E00000;
	div.approx.f32 	%f140, %f138, %f139;
	add.f32 	%f141, %f135, %f140;
	sub.f32 	%f142, %f87, %f141;
	fma.rn.f32 	%f143, %f138, %f142, %f137;
	sub.f32 	%f144, %f88, %f141;
	mov.f32 	%f145, 0f41000000;
	div.approx.f32 	%f146, %f144, %f145;
	add.f32 	%f147, %f141, %f146;
	sub.f32 	%f148, %f88, %f147;
	fma.rn.f32 	%f149, %f144, %f148, %f143;
	add.s64 	%rd49, %rd8, 256;
	shr.s64 	%rd50, %rd49, 63;
	shr.u64 	%rd51, %rd50, 62;
	add.s64 	%rd52, %rd49, %rd51;
	shl.b64 	%rd53, %rd52, 1;
	and.b64  	%rd54, %rd53, -8;
	add.s64 	%rd55, %rd35, %rd54;
	ld.global.v2.u32 	{%r60, %r66}, [%rd55];
	ld.global.v2.u32 	{%r64, %r70}, [%rd4+-768];
	add.s64 	%rd56, %rd39, %rd54;
	ld.global.v2.u32 	{%r61, %r67}, [%rd56];
	// begin inline asm
	{add.f16x2 %r59,%r60,%r61;
}
	// end inline asm
	// begin inline asm
	{add.f16x2 %r62,%r59,%r64;
}
	// end inline asm
	// begin inline asm
	{add.f16x2 %r65,%r66,%r67;
}
	// end inline asm
	// begin inline asm
	{add.f16x2 %r68,%r65,%r70;
}
	// end inline asm
	// begin inline asm
	{.reg .f16 low,high;
  mov.b32 {low,high},%r62;
  cvt.f32.f16 %f89, low;}

	// end inline asm
	// begin inline asm
	{.reg .f16 low,high;
  mov.b32 {low,high},%r62;
  cvt.f32.f16 %f90, high;}

	// end inline asm
	// begin inline asm
	{.reg .f16 low,high;
  mov.b32 {low,high},%r68;
  cvt.f32.f16 %f91, low;}

	// end inline asm
	// begin inline asm
	{.reg .f16 low,high;
  mov.b32 {low,high},%r68;
  cvt.f32.f16 %f92, high;}

	// end inline asm
	sub.f32 	%f150, %f89, %f147;
	mov.f32 	%f151, 0f41100000;
	div.approx.f32 	%f152, %f150, %f151;
	add.f32 	%f153, %f147, %f152;
	sub.f32 	%f154, %f89, %f153;
	fma.rn.f32 	%f155, %f150, %f154, %f149;
	sub.f32 	%f156, %f90, %f153;
	mov.f32 	%f157, 0f41200000;
	div.approx.f32 	%f158, %f156, %f157;
	add.f32 	%f159, %f153, %f158;
	sub.f32 	%f160, %f90, %f159;
	fma.rn.f32 	%f161, %f156, %f160, %f155;
	sub.f32 	%f162, %f91, %f159;
	mov.f32 	%f163, 0f41300000;
	div.approx.f32 	%f164, %f162, %f163;
	add.f32 	%f165, %f159, %f164;
	sub.f32 	%f166, %f91, %f165;
	fma.rn.f32 	%f167, %f162, %f166, %f161;
	sub.f32 	%f168, %f92, %f165;
	mov.f32 	%f169, 0f41400000;
	div.approx.f32 	%f170, %f168, %f169;
	add.f32 	%f171, %f165, %f170;
	sub.f32 	%f172, %f92, %f171;
	fma.rn.f32 	%f173, %f168, %f172, %f167;
	add.s64 	%rd57, %rd8, 384;
	shr.s64 	%rd58, %rd57, 63;
	shr.u64 	%rd59, %rd58, 62;
	add.s64 	%rd60, %rd57, %rd59;
	shl.b64 	%rd61, %rd60, 1;
	and.b64  	%rd62, %rd61, -8;
	add.s64 	%rd63, %rd35, %rd62;
	ld.global.v2.u32 	{%r76, %r82}, [%rd63];
	ld.global.v2.u32 	{%r80, %r86}, [%rd4+-512];
	add.s64 	%rd64, %rd39, %rd62;
	ld.global.v2.u32 	{%r77, %r83}, [%rd64];
	// begin inline asm
	{add.f16x2 %r75,%r76,%r77;
}
	// end inline asm
	// begin inline asm
	{add.f16x2 %r78,%r75,%r80;
}
	// end inline asm
	// begin inline asm
	{add.f16x2 %r81,%r82,%r83;
}
	// end inline asm
	// begin inline asm
	{add.f16x2 %r84,%r81,%r86;
}
	// end inline asm
	// begin inline asm
	{.reg .f16 low,high;
  mov.b32 {low,high},%r78;
  cvt.f32.f16 %f93, low;}

	// end inline asm
	// begin inline asm
	{.reg .f16 low,high;
  mov.b32 {low,high},%r78;
  cvt.f32.f16 %f94, high;}

	// end inline asm
	// begin inline asm
	{.reg .f16 low,high;
  mov.b32 {low,high},%r84;
  cvt.f32.f16 %f95, low;}

	// end inline asm
	// begin inline asm
	{.reg .f16 low,high;
  mov.b32 {low,high},%r84;
  cvt.f32.f16 %f96, high;}

	// end inline asm
	sub.f32 	%f174, %f93, %f171;
	mov.f32 	%f175, 0f41500000;
	div.approx.f32 	%f176, %f174, %f175;
	add.f32 	%f177, %f171, %f176;
	sub.f32 	%f178, %f93, %f177;
	fma.rn.f32 	%f179, %f174, %f178, %f173;
	sub.f32 	%f180, %f94, %f177;
	mov.f32 	%f181, 0f41600000;
	div.approx.f32 	%f182, %f180, %f181;
	add.f32 	%f183, %f177, %f182;
	sub.f32 	%f184, %f94, %f183;
	fma.rn.f32 	%f185, %f180, %f184, %f179;
	sub.f32 	%f186, %f95, %f183;
	mov.f32 	%f187, 0f41700000;
	div.approx.f32 	%f188, %f186, %f187;
	add.f32 	%f189, %f183, %f188;
	sub.f32 	%f190, %f95, %f189;
	fma.rn.f32 	%f191, %f186, %f190, %f185;
	sub.f32 	%f192, %f96, %f189;
	mov.f32 	%f193, 0f41800000;
	div.approx.f32 	%f194, %f192, %f193;
	add.f32 	%f195, %f189, %f194;
	sub.f32 	%f196, %f96, %f195;
	fma.rn.f32 	%f197, %f192, %f196, %f191;
	add.s64 	%rd65, %rd8, 512;
	shr.s64 	%rd66, %rd65, 63;
	shr.u64 	%rd67, %rd66, 62;
	add.s64 	%rd68, %rd65, %rd67;
	shl.b64 	%rd69, %rd68, 1;
	and.b64  	%rd70, %rd69, -8;
	add.s64 	%rd71, %rd35, %rd70;
	ld.global.v2.u32 	{%r92, %r98}, [%rd71];
	ld.global.v2.u32 	{%r96, %r102}, [%rd4+-256];
	add.s64 	%rd72, %rd39, %rd70;
	ld.global.v2.u32 	{%r93, %r99}, [%rd72];
	// begin inline asm
	{add.f16x2 %r91,%r92,%r93;
}
	// end inline asm
	// begin inline asm
	{add.f16x2 %r94,%r91,%r96;
}
	// end inline asm
	// begin inline asm
	{add.f16x2 %r97,%r98,%r99;
}
	// end inline asm
	// begin inline asm
	{add.f16x2 %r100,%r97,%r102;
}
	// end inline asm
	// begin inline asm
	{.reg .f16 low,high;
  mov.b32 {low,high},%r94;
  cvt.f32.f16 %f97, low;}

	// end inline asm
	// begin inline asm
	{.reg .f16 low,high;
  mov.b32 {low,high},%r94;
  cvt.f32.f16 %f98, high;}

	// end inline asm
	// begin inline asm
	{.reg .f16 low,high;
  mov.b32 {low,high},%r100;
  cvt.f32.f16 %f99, low;}

	// end inline asm
	// begin inline asm
	{.reg .f16 low,high;
  mov.b32 {low,high},%r100;
  cvt.f32.f16 %f100, high;}

	// end inline asm
	sub.f32 	%f198, %f97, %f195;
	mov.f32 	%f199, 0f41880000;
	div.approx.f32 	%f200, %f198, %f199;
	add.f32 	%f201, %f195, %f200;
	sub.f32 	%f202, %f97, %f201;
	fma.rn.f32 	%f203, %f198, %f202, %f197;
	sub.f32 	%f204, %f98, %f201;
	mov.f32 	%f205, 0f41900000;
	div.approx.f32 	%f206, %f204, %f205;
	add.f32 	%f207, %f201, %f206;
	sub.f32 	%f208, %f98, %f207;
	fma.rn.f32 	%f209, %f204, %f208, %f203;
	sub.f32 	%f210, %f99, %f207;
	mov.f32 	%f211, 0f41980000;
	div.approx.f32 	%f212, %f210, %f211;
	add.f32 	%f213, %f207, %f212;
	sub.f32 	%f214, %f99, %f213;
	fma.rn.f32 	%f215, %f210, %f214, %f209;
	sub.f32 	%f216, %f100, %f213;
	mov.f32 	%f355, 0f41A00000;
	div.approx.f32 	%f217, %f216, %f355;
	add.f32 	%f353, %f213, %f217;
	sub.f32 	%f218, %f100, %f353;
	fma.rn.f32 	%f354, %f216, %f218, %f215;
	mov.f32 	%f346, 0f00000000;
	mov.f32 	%f347, %f346;
	mov.f32 	%f348, %f346;
	mov.f32 	%f349, %f346;
	@%p3 bra 	$L__BB55_6;
	add.s64 	%rd73, %rd8, 640;
	shr.s64 	%rd74, %rd73, 63;
	shr.u64 	%rd75, %rd74, 62;
	add.s64 	%rd76, %rd73, %rd75;
	cvta.to.global.u64 	%rd77, %rd11;
	shl.b64 	%rd78, %rd76, 1;
	and.b64  	%rd79, %rd78, -8;
	add.s64 	%rd80, %rd77, %rd79;
	ld.global.v2.u32 	{%r109, %r115}, [%rd80];
	ld.global.v2.u32 	{%r113, %r119}, [%rd4];
	cvta.to.global.u64 	%rd81, %rd13;
	add.s64 	%rd82, %rd81, %rd79;
	ld.global.v2.u32 	{%r110, %r116}, [%rd82];
	// begin inline asm
	{add.f16x2 %r108,%r109,%r110;
}
	// end inline asm
	// begin inline asm
	{add.f16x2 %r111,%r108,%r113;
}
	// end inline asm
	// begin inline asm
	{add.f16x2 %r114,%r115,%r116;
}
	// end inline asm
	// begin inline asm
	{add.f16x2 %r117,%r114,%r119;
}
	// end inline asm
	// begin inline asm
	{.reg .f16 low,high;
  mov.b32 {low,high},%r111;
  cvt.f32.f16 %f349, low;}

	// end inline asm
	// begin inline asm
	{.reg .f16 low,high;
  mov.b32 {low,high},%r111;
  cvt.f32.f16 %f348, high;}

	// end inline asm
	// begin inline asm
	{.reg .f16 low,high;
  mov.b32 {low,high},%r117;
  cvt.f32.f16 %f347, low;}

	// end inline asm
	// begin inline asm
	{.reg .f16 low,high;
  mov.b32 {low,high},%r117;
  cvt.f32.f16 %f346, high;}

	// end inline asm
	sub.f32 	%f224, %f349, %f353;
	mov.f32 	%f225, 0f41A80000;
	div.approx.f32 	%f226, %f224, %f225;
	add.f32 	%f227, %f353, %f226;
	sub.f32 	%f228, %f349, %f227;
	fma.rn.f32 	%f229, %f224, %f228, %f354;
	sub.f32 	%f230, %f348, %f227;
	mov.f32 	%f231, 0f41B00000;
	div.approx.f32 	%f232, %f230, %f231;
	add.f32 	%f233, %f227, %f232;
	sub.f32 	%f234, %f348, %f233;
	fma.rn.f32 	%f235, %f230, %f234, %f229;
	sub.f32 	%f236, %f347, %f233;
	mov.f32 	%f237, 0f41B80000;
	div.approx.f32 	%f238, %f236, %f237;
	add.f32 	%f239, %f233, %f238;
	sub.f32 	%f240, %f347, %f239;
	fma.rn.f32 	%f241, %f236, %f240, %f235;
	sub.f32 	%f242, %f346, %f239;
	mov.f32 	%f355, 0f41C00000;
	div.approx.f32 	%f243, %f242, %f355;
	add.f32 	%f353, %f239, %f243;
	sub.f32 	%f244, %f346, %f353;
	fma.rn.f32 	%f354, %f242, %f244, %f241;
$L__BB55_6:
	mov.b32 	%r124, %f353;
	shfl.sync.down.b32	%r7|%p4, %r124, 16, 31, -1;
	mov.b32 	%r125, %f354;
	shfl.sync.down.b32	%r8|%p5, %r125, 16, 31, -1;
	mov.b32 	%r126, %f355;
	shfl.sync.down.b32	%r127|%p6, %r126, 16, 31, -1;
	mov.b32 	%f37, %r127;
	setp.eq.f32 	%p7, %f37, 0f00000000;
	@%p7 bra 	$L__BB55_8;
	mov.b32 	%f245, %r8;
	mov.b32 	%f246, %r7;
	add.f32 	%f38, %f355, %f37;
	div.approx.f32 	%f247, %f37, %f38;
	sub.f32 	%f248, %f246, %f353;
	fma.rn.f32 	%f353, %f248, %f247, %f353;
	mul.f32 	%f249, %f248, %f248;
	mul.f32 	%f250, %f355, %f249;
	fma.rn.f32 	%f251, %f250, %f247, %f245;
	add.f32 	%f354, %f354, %f251;
	mov.f32 	%f355, %f38;
$L__BB55_8:
	mov.b32 	%r128, %f353;
	shfl.sync.down.b32	%r9|%p8, %r128, 8, 31, -1;
	mov.b32 	%r129, %f354;
	shfl.sync.down.b32	%r10|%p9, %r129, 8, 31, -1;
	mov.b32 	%r130, %f355;
	shfl.sync.down.b32	%r131|%p10, %r130, 8, 31, -1;
	mov.b32 	%f44, %r131;
	setp.eq.f32 	%p11, %f44, 0f00000000;
	@%p11 bra 	$L__BB55_10;
	mov.b32 	%f252, %r10;
	mov.b32 	%f253, %r9;
	add.f32 	%f45, %f355, %f44;
	div.approx.f32 	%f254, %f44, %f45;
	sub.f32 	%f255, %f253, %f353;
	fma.rn.f32 	%f353, %f255, %f254, %f353;
	mul.f32 	%f256, %f255, %f255;
	mul.f32 	%f257, %f355, %f256;
	fma.rn.f32 	%f258, %f257, %f254, %f252;
	add.f32 	%f354, %f354, %f258;
	mov.f32 	%f355, %f45;
$L__BB55_10:
	mov.b32 	%r132, %f353;
	shfl.sync.down.b32	%r11|%p12, %r132, 4, 31, -1;
	mov.b32 	%r133, %f354;
	shfl.sync.down.b32	%r12|%p13, %r133, 4, 31, -1;
	mov.b32 	%r134, %f355;
	shfl.sync.down.b32	%r135|%p14, %r134, 4, 31, -1;
	mov.b32 	%f51, %r135;
	setp.eq.f32 	%p15, %f51, 0f00000000;
	@%p15 bra 	$L__BB55_12;
	mov.b32 	%f259, %r12;
	mov.b32 	%f260, %r11;
	add.f32 	%f52, %f355, %f51;
	div.approx.f32 	%f261, %f51, %f52;
	sub.f32 	%f262, %f260, %f353;
	fma.rn.f32 	%f353, %f262, %f261, %f353;
	mul.f32 	%f263, %f262, %f262;
	mul.f32 	%f264, %f355, %f263;
	fma.rn.f32 	%f265, %f264, %f261, %f259;
	add.f32 	%f354, %f354, %f265;
	mov.f32 	%f355, %f52;
$L__BB55_12:
	mov.b32 	%r136, %f353;
	shfl.sync.down.b32	%r13|%p16, %r136, 2, 31, -1;
	mov.b32 	%r137, %f354;
	shfl.sync.down.b32	%r14|%p17, %r137, 2, 31, -1;
	mov.b32 	%r138, %f355;
	shfl.sync.down.b32	%r139|%p18, %r138, 2, 31, -1;
	mov.b32 	%f58, %r139;
	setp.eq.f32 	%p19, %f58, 0f00000000;
	@%p19 bra 	$L__BB55_14;
	mov.b32 	%f266, %r14;
	mov.b32 	%f267, %r13;
	add.f32 	%f59, %f355, %f58;
	div.approx.f32 	%f268, %f58, %f59;
	sub.f32 	%f269, %f267, %f353;
	fma.rn.f32 	%f353, %f269, %f268, %f353;
	mul.f32 	%f270, %f269, %f269;
	mul.f32 	%f271, %f355, %f270;
	fma.rn.f32 	%f272, %f271, %f268, %f266;
	add.f32 	%f354, %f354, %f272;
	mov.f32 	%f355, %f59;
$L__BB55_14:
	mov.b32 	%r140, %f353;
	shfl.sync.down.b32	%r15|%p20, %r140, 1, 31, -1;
	mov.b32 	%r141, %f354;
	shfl.sync.down.b32	%r16|%p21, %r141, 1, 31, -1;
	mov.b32 	%r142, %f355;
	shfl.sync.down.b32	%r143|%p22, %r142, 1, 31, -1;
	mov.b32 	%f65, %r143;
	setp.eq.f32 	%p23, %f65, 0f00000000;
	@%p23 bra 	$L__BB55_16;
	mov.b32 	%f273, %r16;
	mov.b32 	%f274, %r15;
	add.f32 	%f66, %f355, %f65;
	div.approx.f32 	%f275, %f65, %f66;
	sub.f32 	%f276, %f274, %f353;
	fma.rn.f32 	%f353, %f276, %f275, %f353;
	mul.f32 	%f277, %f276, %f276;
	mul.f32 	%f278, %f355, %f277;
	fma.rn.f32 	%f279, %f278, %f275, %f273;
	add.f32 	%f354, %f354, %f279;
	mov.f32 	%f355, %f66;
$L__BB55_16:
	mov.b32 	%r144, %f353;
	shfl.sync.idx.b32	%r17|%p24, %r144, 0, 31, -1;
	mov.b32 	%r145, %f354;
	shfl.sync.idx.b32	%r146|%p25, %r145, 0, 31, -1;
	mov.b32 	%r147, %f355;
	shfl.sync.idx.b32	%r148|%p26, %r147, 0, 31, -1;
	mov.b32 	%f280, %r146;
	mov.b32 	%f281, %r148;
	div.approx.f32 	%f282, %f280, %f281;
	max.f32 	%f283, %f282, 0f00000000;
	add.f32 	%f284, %f283, %f1;
	abs.f32 	%f72, %f284;
	setp.lt.f32 	%p27, %f72, 0f00800000;
	mul.f32 	%f285, %f284, 0f4B800000;
	selp.f32 	%f73, %f285, %f284, %p27;
	mov.b32 	%r18, %f73;
	add.s32 	%r149, %r18, -8388608;
	setp.gt.u32 	%p28, %r149, 2130706431;
	@%p28 bra 	$L__BB55_18;
	and.b32  	%r150, %r18, 16777215;
	or.b32  	%r151, %r150, 1056964608;
	mov.b32 	%f286, %r151;
	sub.s32 	%r152, %r151, %r18;
	add.s32 	%r153, %r152, 201326592;
	selp.b32 	%r154, %r153, %r152, %p27;
	rsqrt.approx.ftz.f32 	%f287, %f286;
	mul.f32 	%f288, %f287, %f287;
	neg.f32 	%f289, %f288;
	fma.rn.f32 	%f290, %f287, %f287, %f289;
	neg.f32 	%f291, %f286;
	fma.rn.f32 	%f292, %f288, %f291, 0f3F800000;
	fma.rn.f32 	%f293, %f290, %f291, %f292;
	fma.rn.f32 	%f294, %f293, 0f3EC00000, 0f3F000000;
	mul.f32 	%f295, %f287, %f293;
	fma.rn.f32 	%f296, %f294, %f295, %f287;
	shr.s32 	%r155, %r154, 1;
	mov.b32 	%r156, %f296;
	add.s32 	%r157, %r155, %r156;
	mov.b32 	%f368, %r157;
	bra.uni 	$L__BB55_19;
$L__BB55_18:
	rsqrt.approx.ftz.f32 	%f368, %f73;
$L__BB55_19:
	setp.ne.s32 	%p30, %r3, 0;
	@%p30 bra 	$L__BB55_21;
	ld.param.u64 	%rd131, [_Z17LayerNormWarpImplI19BiasAddResidualLoadI6__halffE11AffineStoreIfS1_EfLi4ELi24ELi20ELi32ELi1ELb1EEvT_T0_iidPT1_S8__param_6];
	ld.param.u64 	%rd130, [_Z17LayerNormWarpImplI19BiasAddResidualLoadI6__halffE11AffineStoreIfS1_EfLi4ELi24ELi20ELi32ELi1ELb1EEvT_T0_iidPT1_S8__param_5];
	cvta.to.global.u64 	%rd83, %rd130;
	shl.b64 	%rd84, %rd7, 2;
	add.s64 	%rd85, %rd83, %rd84;
	st.global.u32 	[%rd85], %r17;
	cvta.to.global.u64 	%rd86, %rd131;
	add.s64 	%rd87, %rd86, %rd84;
	st.global.f32 	[%rd87], %f368;
$L__BB55_21:
	mov.b32 	%f317, %r17;
	sub.f32 	%f318, %f81, %f317;
	mul.f32 	%f297, %f368, %f318;
	sub.f32 	%f319, %f82, %f317;
	mul.f32 	%f298, %f368, %f319;
	sub.f32 	%f320, %f83, %f317;
	mul.f32 	%f299, %f368, %f320;
	sub.f32 	%f321, %f84, %f317;
	mul.f32 	%f300, %f368, %f321;
	sub.f32 	%f322, %f85, %f317;
	mul.f32 	%f301, %f368, %f322;
	sub.f32 	%f323, %f86, %f317;
	mul.f32 	%f302, %f368, %f323;
	sub.f32 	%f324, %f87, %f317;
	mul.f32 	%f303, %f368, %f324;
	sub.f32 	%f325, %f88, %f317;
	mul.f32 	%f304, %f368, %f325;
	sub.f32 	%f326, %f89, %f317;
	mul.f32 	%f305, %f368, %f326;
	sub.f32 	%f327, %f90, %f317;
	mul.f32 	%f306, %f368, %f327;
	sub.f32 	%f328, %f91, %f317;
	mul.f32 	%f307, %f368, %f328;
	sub.f32 	%f329, %f92, %f317;
	mul.f32 	%f308, %f368, %f329;
	sub.f32 	%f330, %f93, %f317;
	mul.f32 	%f309, %f368, %f330;
	sub.f32 	%f331, %f94, %f317;
	mul.f32 	%f310, %f368, %f331;
	sub.f32 	%f332, %f95, %f317;
	mul.f32 	%f311, %f368, %f332;
	sub.f32 	%f333, %f96, %f317;
	mul.f32 	%f312, %f368, %f333;
	sub.f32 	%f334, %f97, %f317;
	mul.f32 	%f313, %f368, %f334;
	sub.f32 	%f335, %f98, %f317;
	mul.f32 	%f314, %f368, %f335;
	sub.f32 	%f336, %f99, %f317;
	mul.f32 	%f315, %f368, %f336;
	sub.f32 	%f337, %f100, %f317;
	mul.f32 	%f316, %f368, %f337;
	sub.f32 	%f338, %f349, %f317;
	mul.f32 	%f77, %f368, %f338;
	sub.f32 	%f339, %f348, %f317;
	mul.f32 	%f78, %f368, %f339;
	sub.f32 	%f340, %f347, %f317;
	mul.f32 	%f79, %f368, %f340;
	sub.f32 	%f341, %f346, %f317;
	mul.f32 	%f80, %f368, %f341;
	shl.b32 	%r228, %r3, 2;
	cvt.u64.u32 	%rd88, %r228;
	mad.lo.s64 	%rd9, %rd16, %rd7, %rd88;
	ld.global.v2.u32 	{%r161, %r168}, [%rd5+-1280];
	ld.global.v2.u32 	{%r164, %r171}, [%rd6+-1280];
	// begin inline asm
	{ cvt.rn.f16x2.f32 %r158, %f298, %f297; }

	// end inline asm
	// begin inline asm
	{mul.f16x2 %r159,%r158,%r161;
}
	// end inline asm
	// begin inline asm
	{add.f16x2 %r162,%r159,%r164;
}
	// end inline asm
	// begin inline asm
	{ cvt.rn.f16x2.f32 %r165, %f300, %f299; }

	// end inline asm
	// begin inline asm
	{mul.f16x2 %r166,%r165,%r168;
}
	// end inline asm
	// begin inline asm
	{add.f16x2 %r169,%r166,%r171;
}
	// end inline asm
	shr.s64 	%rd89, %rd9, 63;
	shr.u64 	%rd90, %rd89, 62;
	add.s64 	%rd91, %rd9, %rd90;
	cvta.to.global.u64 	%rd10, %rd15;
	shl.b64 	%rd92, %rd91, 1;
	and.b64  	%rd93, %rd92, -8;
	add.s64 	%rd94, %rd10, %rd93;
	st.global.v2.u32 	[%rd94], {%r162, %r169};
	add.s64 	%rd95, %rd9, 128;
	ld.global.v2.u32 	{%r175, %r182}, [%rd5+-1024];
	ld.global.v2.u32 	{%r178, %r185}, [%rd6+-1024];
	// begin inline asm
	{ cvt.rn.f16x2.f32 %r172, %f302, %f301; }

	// end inline asm
	// begin inline asm
	{mul.f16x2 %r173,%r172,%r175;
}
	// end inline asm
	// begin inline asm
	{add.f16x2 %r176,%r173,%r178;
}
	// end inline asm
	// begin inline asm
	{ cvt.rn.f16x2.f32 %r179, %f304, %f303; }

	// end inline asm
	// begin inline asm
	{mul.f16x2 %r180,%r179,%r182;
}
	// end inline asm
	// begin inline asm
	{add.f16x2 %r183,%r180,%r185;
}
	// end inline asm
	shr.s64 	%rd96, %rd95, 63;
	shr.u64 	%rd97, %rd96, 62;
	add.s64 	%rd98, %rd95, %rd97;
	shl.b64 	%rd99, %rd98, 1;
	and.b64  	%rd100, %rd99, -8;
	add.s64 	%rd101, %rd10, %rd100;
	st.global.v2.u32 	[%rd101], {%r176, %r183};
	add.s64 	%rd102, %rd9, 256;
	ld.global.v2.u32 	{%r189, %r196}, [%rd5+-768];
	ld.global.v2.u32 	{%r192, %r199}, [%rd6+-768];
	// begin inline asm
	{ cvt.rn.f16x2.f32 %r186, %f306, %f305; }

	// end inline asm
	// begin inline asm
	{mul.f16x2 %r187,%r186,%r189;
}
	// end inline asm
	// begin inline asm
	{add.f16x2 %r190,%r187,%r192;
}
	// end inline asm
	// begin inline asm
	{ cvt.rn.f16x2.f32 %r193, %f308, %f307; }

	// end inline asm
	// begin inline asm
	{mul.f16x2 %r194,%r193,%r196;
}
	// end inline asm
	// begin inline asm
	{add.f16x2 %r197,%r194,%r199;
}
	// end inline asm
	shr.s64 	%rd103, %rd102, 63;
	shr.u64 	%rd104, %rd103, 62;
	add.s64 	%rd105, %rd102, %rd104;
	shl.b64 	%rd106, %rd105, 1;
	and.b64  	%rd107, %rd106, -8;
	add.s64 	%rd108, %rd10, %rd107;
	st.global.v2.u32 	[%rd108], {%r190, %r197};
	add.s64 	%rd109, %rd9, 384;
	ld.global.v2.u32 	{%r203, %r210}, [%rd5+-512];
	ld.global.v2.u32 	{%r206, %r213}, [%rd6+-512];
	// begin inline asm
	{ cvt.rn.f16x2.f32 %r200, %f310, %f309; }

	// end inline asm
	// begin inline asm
	{mul.f16x2 %r201,%r200,%r203;
}
	// end inline asm
	// begin inline asm
	{add.f16x2 %r204,%r201,%r206;
}
	// end inline asm
	// begin inline asm
	{ cvt.rn.f16x2.f32 %r207, %f312, %f311; }

	// end inline asm
	// begin inline asm
	{mul.f16x2 %r208,%r207,%r210;
}
	// end inline asm
	// begin inline asm
	{add.f16x2 %r211,%r208,%r213;
}
	// end inline asm
	shr.s64 	%rd110, %rd109, 63;
	shr.u64 	%rd111, %rd110, 62;
	add.s64 	%rd112, %rd109, %rd111;
	shl.b64 	%rd113, %rd112, 1;
	and.b64  	%rd114, %rd113, -8;
	add.s64 	%rd115, %rd10, %rd114;
	st.global.v2.u32 	[%rd115], {%r204, %r211};
	add.s64 	%rd116, %rd9, 512;
	ld.global.v2.u32 	{%r217, %r224}, [%rd5+-256];
	ld.global.v2.u32 	{%r220, %r227}, [%rd6+-256];
	// begin inline asm
	{ cvt.rn.f16x2.f32 %r214, %f314, %f313; }

	// end inline asm
	// begin inline asm
	{mul.f16x2 %r215,%r214,%r217;
}
	// end inline asm
	// begin inline asm
	{add.f16x2 %r218,%r215,%r220;
}
	// end inline asm
	// begin inline asm
	{ cvt.rn.f16x2.f32 %r221, %f316, %f315; }

	// end inline asm
	// begin inline asm
	{mul.f16x2 %r222,%r221,%r224;
}
	// end inline asm
	// begin inline asm
	{add.f16x2 %r225,%r222,%r227;
}
	// end inline asm
	shr.s64 	%rd117, %rd116, 63;
	shr.u64 	%rd118, %rd117, 62;
	add.s64 	%rd119, %rd116, %rd118;
	shl.b64 	%rd120, %rd119, 1;
	and.b64  	%rd121, %rd120, -8;
	add.s64 	%rd122, %rd10, %rd121;
	st.global.v2.u32 	[%rd122], {%r218, %r225};
	@%p3 bra 	$L__BB55_23;
	add.s64 	%rd123, %rd9, 640;
	ld.global.v2.u32 	{%r232, %r239}, [%rd5];
	ld.global.v2.u32 	{%r235, %r242}, [%rd6];
	// begin inline asm
	{ cvt.rn.f16x2.f32 %r229, %f78, %f77; }

	// end inline asm
	// begin inline asm
	{mul.f16x2 %r230,%r229,%r232;
}
	// end inline asm
	// begin inline asm
	{add.f16x2 %r233,%r230,%r235;
}
	// end inline asm
	// begin inline asm
	{ cvt.rn.f16x2.f32 %r236, %f80, %f79; }

	// end inline asm
	// begin inline asm
	{mul.f16x2 %r237,%r236,%r239;
}
	// end inline asm
	// begin inline asm
	{add.f16x2 %r240,%r237,%r242;
}
	// end inline asm
	shr.s64 	%rd124, %rd123, 63;
	shr.u64 	%rd125, %rd124, 62;
	add.s64 	%rd126, %rd123, %rd125;
	shl.b64 	%rd127, %rd126, 1;
	and.b64  	%rd128, %rd127, -8;
	add.s64 	%rd129, %rd10, %rd128;
	st.global.v2.u32 	[%rd129], {%r233, %r240};
$L__BB55_23:
	cvt.u32.u64 	%r243, %rd7;
	add.s32 	%r244, %r243, %r5;
	setp.lt.s32 	%p32, %r244, %r20;
	@%p32 bra 	$L__BB55_4;
$L__BB55_24:
	ret;

}
	// .globl	_Z17LayerNormWarpImplI19BiasAddResidualLoadI6__halffE11AffineStoreIfS1_EfLi4ELi28ELi28ELi32ELi1ELb0EEvT_T0_iidPT1_S8_
.visible .entry _Z17LayerNormWarpImplI19BiasAddResidualLoadI6__halffE11AffineStoreIfS1_EfLi4ELi28ELi28ELi32ELi1ELb0EEvT_T0_iidPT1_S8_(
	.param .align 8 .b8 _Z17LayerNormWarpImplI19BiasAddResidualLoadI6__halffE11AffineStoreIfS1_EfLi4ELi28ELi28ELi32ELi1ELb0EEvT_T0_iidPT1_S8__param_0[32],
	.param .align 8 .b8 _Z17LayerNormWarpImplI19BiasAddResidualLoadI6__halffE11AffineStoreIfS1_EfLi4ELi28ELi28ELi32ELi1ELb0EEvT_T0_iidPT1_S8__param_1[32],
	.param .u32 _Z17LayerNormWarpImplI19BiasAddResidualLoadI6__halffE11AffineStoreIfS1_EfLi4ELi28ELi28ELi32ELi1ELb0EEvT_T0_iidPT1_S8__param_2,
	.param .u32 _Z17LayerNormWarpImplI19BiasAddResidualLoadI6__halffE11AffineStoreIfS1_EfLi4ELi28ELi28ELi32ELi1ELb0EEvT_T0_iidPT1_S8__param_3,
	.param .f64 _Z17LayerNormWarpImplI19BiasAddResidualLoadI6__halffE11AffineStoreIfS1_EfLi4ELi28ELi28ELi32ELi1ELb0EEvT_T0_iidPT1_S8__param_4,
	.param .u64 .ptr .align 1 _Z17LayerNormWarpImplI19BiasAddResidualLoadI6__halffE11AffineStoreIfS1_EfLi4ELi28ELi28ELi32ELi1ELb0EEvT_T0_iidPT1_S8__param_5,
	.param .u64 .ptr .align 1 _Z17LayerNormWarpImplI19BiasAddResidualLoadI6__halffE11AffineStoreIfS1_EfLi4ELi28ELi28ELi32ELi1ELb0EEvT_T0_iidPT1_S8__param_6
)
.maxntid 256
{
	.reg .pred 	%p<31>;
	.reg .b32 	%r<271>;
	.reg .b32 	%f<390>;
	.reg .b64 	%rd<141>;
	.reg .b64 	%fd<2>;

	ld.param.u64 	%rd11, [_Z17LayerNormWarpImplI19BiasAddResidualLoadI6__halffE11AffineStoreIfS1_EfLi4ELi28ELi28ELi32ELi1ELb0EEvT_T0_iidPT1_S8__param_1+24];
	ld.param.u64 	%rd10, [_Z17LayerNormWarpImplI19BiasAddResidualLoadI6__halffE11AffineStoreIfS1_EfLi4ELi28ELi28ELi32ELi1ELb0EEvT_T0_iidPT1_S8__param_1+16];
	ld.param.u64 	%rd9, [_Z17LayerNormWarpImplI19BiasAddResidualLoadI6__halffE11AffineStoreIfS1_EfLi4ELi28ELi28ELi32ELi1ELb0EEvT_T0_iidPT1_S8__param_1+8];
	ld.param.u64 	%rd8, [_Z17LayerNormWarpImplI19BiasAddResidualLoadI6__halffE11AffineStoreIfS1_EfLi4ELi28ELi28ELi32ELi1ELb0EEvT_T0_iidPT1_S8__param_1];
	ld.param.u64 	%rd7, [_Z17LayerNormWarpImplI19BiasAddResidualLoadI6__halffE11AffineStoreIfS1_EfLi4ELi28ELi28ELi32ELi1ELb0EEvT_T0_iidPT1_S8__param_0+24];
	ld.param.u64 	%rd6, [_Z17LayerNormWarpImplI19BiasAddResidualLoadI6__halffE11AffineStoreIfS1_EfLi4ELi28ELi28ELi32ELi1ELb0EEvT_T0_iidPT1_S8__param_0+16];
	ld.param.u64 	%rd5, [_Z17LayerNormWarpImplI19BiasAddResidualLoadI6__halffE11AffineStoreIfS1_EfLi4ELi28ELi28ELi32ELi1ELb0EEvT_T0_iidPT1_S8__param_0+8];
	ld.param.u64 	%rd4, [_Z17LayerNormWarpImplI19BiasAddResidualLoadI6__halffE11AffineStoreIfS1_EfLi4ELi28ELi28ELi32ELi1ELb0EEvT_T0_iidPT1_S8__param_0];
	ld.param.u32 	%r19, [_Z17LayerNormWarpImplI19BiasAddResidualLoadI6__halffE11AffineStoreIfS1_EfLi4ELi28ELi28ELi32ELi1ELb0EEvT_T0_iidPT1_S8__param_2];
	ld.param.u32 	%r20, [_Z17LayerNormWarpImplI19BiasAddResidualLoadI6__halffE11AffineStoreIfS1_EfLi4ELi28ELi28ELi32ELi1ELb0EEvT_T0_iidPT1_S8__param_3];
	ld.param.f64 	%fd1, [_Z17LayerNormWarpImplI19BiasAddResidualLoadI6__halffE11AffineStoreIfS1_EfLi4ELi28ELi28ELi32ELi1ELb0EEvT_T0_iidPT1_S8__param_4];
	ld.param.u64 	%rd12, [_Z17LayerNormWarpImplI19BiasAddResidualLoadI6__halffE11AffineStoreIfS1_EfLi4ELi28ELi28ELi32ELi1ELb0EEvT_T0_iidPT1_S8__param_5];
	setp.lt.s32 	%p1, %r20, 897;
	@%p1 bra 	$L__BB56_2;
	mov.u64 	%rd14, $str;
	cvta.global.u64 	%rd15, %rd14;
	mov.u64 	%rd16, $str$1;
	cvta.global.u64 	%rd17, %rd16;
	mov.u64 	%rd18, __unnamed_57;
	cvta.global.u64 	%rd19, %rd18;
	{ // callseq 56, 0
	.param .b64 param0;
	st.param.b64 	[param0], %rd15;
	.param .b64 param1;
	st.param.b64 	[param1], %rd17;
	.param .b32 param2;
	st.param.b32 	[param2], 462;
	.param .b64 param3;
	st.param.b64 	[param3], %rd19;
	.param .b64 param4;
	st.param.b64 	[param4], 1;
	call.uni 
	__assertfail, 
	(
	param0, 
	param1, 
	param2, 
	param3, 
	param4
	);
	} // callseq 56
$L__BB56_2:
	mov.u32 	%r21, %ctaid.x;
	mov.u32 	%r1, %ntid.y;
	mov.u32 	%r22, %tid.y;
	mad.lo.s32 	%r270, %r21, %r1, %r22;
	setp.ge.s32 	%p2, %r270, %r19;
	@%p2 bra 	$L__BB56_20;
	mov.u32 	%r3, %tid.x;
	shl.b32 	%r23, %r3, 2;
	cvt.rn.f32.f64 	%f1, %fd1;
	cvt.u64.u32 	%rd1, %r23;
	cvta.to.global.u64 	%rd2, %rd12;
	mov.u32 	%r24, %nctaid.x;
	mul.lo.s32 	%r4, %r24, %r1;
	shl.b64 	%rd29, %rd1, 1;
$L__BB56_4:
	cvt.s64.s32 	%rd3, %r270;
	mad.lo.s64 	%rd20, %rd7, %rd3, %rd1;
	shr.s64 	%rd21, %rd20, 63;
	shr.u64 	%rd22, %rd21, 62;
	add.s64 	%rd23, %rd20, %rd22;
	cvta.to.global.u64 	%rd24, %rd4;
	shl.b64 	%rd25, %rd23, 1;
	and.b64  	%rd26, %rd25, -8;
	add.s64 	%rd27, %rd24, %rd26;
	ld.global.v2.u32 	{%r26, %r32}, [%rd27];
	cvta.to.global.u64 	%rd28, %rd5;
	add.s64 	%rd30, %rd28, %rd29;
	ld.global.v2.u32 	{%r30, %r36}, [%rd30];
	cvta.to.global.u64 	%rd31, %rd6;
	add.s64 	%rd32, %rd31, %rd26;
	ld.global.v2.u32 	{%r27, %r33}, [%rd32];
	// begin inline asm
	{add.f16x2 %r25,%r26,%r27;
}
	// end inline asm
	// begin inline asm
	{add.f16x2 %r28,%r25,%r30;
}
	// end inline asm
	// begin inline asm
	{add.f16x2 %r31,%r32,%r33;
}
	// end inline asm
	// begin inline asm
	{add.f16x2 %r34,%r31,%r36;
}
	// end inline asm
	// begin inline asm
	{.reg .f16 low,high;
  mov.b32 {low,high},%r28;
  cvt.f32.f16 %f72, low;}

	// end inline asm
	// begin inline asm
	{.reg .f16 low,high;
  mov.b32 {low,high},%r28;
  cvt.f32.f16 %f73, high;}

	// end inline asm
	// begin inline asm
	{.reg .f16 low,high;
  mov.b32 {low,high},%r34;
  cvt.f32.f16 %f74, low;}

	// end inline asm
	// begin inline asm
	{.reg .f16 low,high;
  mov.b32 {low,high},%r34;
  cvt.f32.f16 %f75, high;}

	// end inline asm
	mov.f32 	%f101, 0f3F800000;
	div.approx.f32 	%f102, %f72, %f101;
	add.f32 	%f103, %f102, 0f00000000;
	sub.f32 	%f104, %f72, %f103;
	fma.rn.f32 	%f105, %f72, %f104, 0f00000000;
	sub.f32 	%f106, %f73, %f103;
	mov.f32 	%f107, 0f40000000;
	div.approx.f32 	%f108, %f106, %f107;
	add.f32 	%f109, %f103, %f108;
	sub.f32 	%f110, %f73, %f109;
	fma.rn.f32 	%f111, %f106, %f110, %f105;
	sub.f32 	%f112, %f74, %f109;
	mov.f32 	%f113, 0f40400000;
	div.approx.f32 	%f114, %f112, %f113;
	add.f32 	%f115, %f109, %f114;
	sub.f32 	%f116, %f74, %f115;
	fma.rn.f32 	%f117, %f112, %f116, %f111;
	sub.f32 	%f118, %f75, %f115;
	mov.f32 	%f119, 0f40800000;
	div.approx.f32 	%f120, %f118, %f119;
	add.f32 	%f121, %f115, %f120;
	sub.f32 	%f122, %f75, %f121;
	fma.rn.f32 	%f123, %f118, %f122, %f117;
	add.s64 	%rd33, %rd20, 128;
	shr.s64 	%rd34, %rd33, 63;
	shr.u64 	%rd35, %rd34, 62;
	add.s64 	%rd36, %rd33, %rd35;
	shl.b64 	%rd37, %rd36, 1;
	and.b64  	%rd38, %rd37, -8;
	add.s64 	%rd39, %rd24, %rd38;
	ld.global.v2.u32 	{%r42, %r48}, [%rd39];
	ld.global.v2.u32 	{%r46, %r52}, [%rd30+256];
	add.s64 	%rd40, %rd31, %rd38;
	ld.global.v2.u32 	{%r43, %r49}, [%rd40];
	// begin inline asm
	{add.f16x2 %r41,%r42,%r43;
}
	// end inline asm
	// begin inline asm
	{add.f16x2 %r44,%r41,%r46;
}
	// end inline asm
	// begin inline asm
	{add.f16x2 %r47,%r48,%r49;
}
	// end inline asm
	// begin inline asm
	{add.f16x2 %r50,%r47,%r52;
}
	// end inline asm
	// begin inline asm
	{.reg .f16 low,high;
  mov.b32 {low,high},%r44;
  cvt.f32.f16 %f76, low;}

	// end inline asm
	// begin inline asm
	{.reg .f16 low,high;
  mov.b32 {low,high},%r44;
  cvt.f32.f16 %f77, high;}

	// end inline asm
	// begin inline asm
	{.reg .f16 low,high;
  mov.b32 {low,high},%r50;
  cvt.f32.f16 %f78, low;}

	// end inline asm
	// begin inline asm
	{.reg .f16 low,high;
  mov.b32 {low,high},%r50;
  cvt.f32.f16 %f79, high;}

	// end inline asm
	sub.f32 	%f124, %f76, %f121;
	mov.f32 	%f125, 0f40A00000;
	div.approx.f32 	%f126, %f124, %f125;
	add.f32 	%f127, %f121, %f126;
	sub.f32 	%f128, %f76, %f127;
	fma.rn.f32 	%f129, %f124, %f128, %f123;
	sub.f32 	%f130, %f77, %f127;
	mov.f32 	%f131, 0f40C00000;
	div.approx.f32 	%f132, %f130, %f131;
	add.f32 	%f133, %f127, %f132;
	sub.f32 	%f134, %f77, %f133;
	fma.rn.f32 	%f135, %f130, %f134, %f129;
	sub.f32 	%f136, %f78, %f133;
	mov.f32 	%f137, 0f40E00000;
	div.approx.f32 	%f138, %f136, %f137;
	add.f32 	%f139, %f133, %f138;
	sub.f32 	%f140, %f78, %f139;
	fma.rn.f32 	%f141, %f136, %f140, %f135;
	sub.f32 	%f142, %f79, %f139;
	mov.f32 	%f143, 0f41000000;
	div.approx.f32 	%f144, %f142, %f143;
	add.f32 	%f145, %f139, %f144;
	sub.f32 	%f146, %f79, %f145;
	fma.rn.f32 	%f147, %f142, %f146, %f141;
	add.s64 	%rd41, %rd20, 256;
	shr.s64 	%rd42, %rd41, 63;
	shr.u64 	%rd43, %rd42, 62;
	add.s64 	%rd44, %rd41, %rd43;
	shl.b64 	%rd45, %rd44, 1;
	and.b64  	%rd46, %rd45, -8;
	add.s64 	%rd47, %rd24, %rd46;
	ld.global.v2.u32 	{%r58, %r64}, [%rd47];
	ld.global.v2.u32 	{%r62, %r68}, [%rd30+512];
	add.s64 	%rd48, %rd31, %rd46;
	ld.global.v2.u32 	{%r59, %r65}, [%rd48];
	// begin inline asm
	{add.f16x2 %r57,%r58,%r59;
}
	// end inline asm
	// begin inline asm
	{add.f16x2 %r60,%r57,%r62;
}
	// end inline asm
	// begin inline asm
	{add.f16x2 %r63,%r64,%r65;
}
	// end inline asm
	// begin inline asm
	{add.f16x2 %r66,%r63,%r68;
}
	// end inline asm
	// begin inline asm
	{.reg .f16 low,high;
  mov.b32 {low,high},%r60;
  cvt.f32.f16 %f80, low;}

	// end inline asm
	// begin inline asm
	{.reg .f16 low,high;
  mov.b32 {low,high},%r60;
  cvt.f32.f16 %f81, high;}

	// end inline asm
	// begin inline asm
	{.reg .f16 low,high;
  mov.b32 {low,high},%r66;
  cvt.f32.f16 %f82, low;}

	// end inline asm
	// begin inline asm
	{.reg .f16 low,high;
  mov.b32 {low,high},%r66;
  cvt.f32.f16 %f83, high;}

	// end inline asm
	sub.f32 	%f148, %f80, %f145;
	mov.f32 	%f149, 0f41100000;
	div.approx.f32 	%f150, %f148, %f149;
	add.f32 	%f151, %f145, %f150;
	sub.f32 	%f152, %f80, %f151;
	fma.rn.f32 	%f153, %f148, %f152, %f147;
	sub.f32 	%f154, %f81, %f151;
	mov.f32 	%f155, 0f41200000;
	div.approx.f32 	%f156, %f154, %f155;
	add.f32 	%f157, %f151, %f156;
	sub.f32 	%f158, %f81, %f157;
	fma.rn.f32 	%f159, %f154, %f158, %f153;
	sub.f32 	%f160, %f82, %f157;
	mov.f32 	%f161, 0f41300000;
	div.approx.f32 	%f162, %f160, %f161;
	add.f32 	%f163, %f157, %f162;
	sub.f32 	%f164, %f82, %f163;
	fma.rn.f32 	%f165, %f160, %f164, %f159;
	sub.f32 	%f166, %f83, %f163;
	mov.f32 	%f167, 0f41400000;
	div.approx.f32 	%f168, %f166, %f167;
	add.f32 	%f169, %f163, %f168;
	sub.f32 	%f170, %f83, %f169;
	fma.rn.f32 	%f171, %f166, %f170, %f165;
	add.s64 	%rd49, %rd20, 384;
	shr.s64 	%rd50, %rd49, 63;
	shr.u64 	%rd51, %rd50, 62;
	add.s64 	%rd52, %rd49, %rd51;
	shl.b64 	%rd53, %rd52, 1;
	and.b64  	%rd54, %rd53, -8;
	add.s64 	%rd55, %rd24, %rd54;
	ld.global.v2.u32 	{%r74, %r80}, [%rd55];
	ld.global.v2.u32 	{%r78, %r84}, [%rd30+768];
	add.s64 	%rd56, %rd31, %rd54;
	ld.global.v2.u32 	{%r75, %r81}, [%rd56];
	// begin inline asm
	{add.f16x2 %r73,%r74,%r75;
}
	// end inline asm
	// begin inline asm
	{add.f16x2 %r76,%r73,%r78;
}
	// end inline asm
	// begin inline asm
	{add.f16x2 %r79,%r80,%r81;
}
	// end inline asm
	// begin inline asm
	{add.f16x2 %r82,%r79,%r84;
}
	// end inline asm
	// begin inline asm
	{.reg .f16 low,high;
  mov.b32 {low,high},%r76;
  cvt.f32.f16 %f84, low;}

	// end inline asm
	// begin inline asm
	{.reg .f16 low,high;
  mov.b32 {low,high},%r76;
  cvt.f32.f16 %f85, high;}

	// end inline asm
	// begin inline asm
	{.reg .f16 low,high;
  mov.b32 {low,high},%r82;
  cvt.f32.f16 %f86, low;}

	// end inline asm
	// begin inline asm
	{.reg .f16 low,high;
  mov.b32 {low,high},%r82;
  cvt.f32.f16 %f87, high;}

	// end inline asm
	sub.f32 	%f172, %f84, %f169;
	mov.f32 	%f173, 0f41500000;
	div.approx.f32 	%f174, %f172, %f173;
	add.f32 	%f175, %f169, %f174;
	sub.f32 	%f176, %f84, %f175;
	fma.rn.f32 	%f177, %f172, %f176, %f171;
	sub.f32 	%f178, %f85, %f175;
	mov.f32 	%f179, 0f41600000;
	div.approx.f32 	%f180, %f178, %f179;
	add.f32 	%f181, %f175, %f180;
	sub.f32 	%f182, %f85, %f181;
	fma.rn.f32 	%f183, %f178, %f182, %f177;
	sub.f32 	%f184, %f86, %f181;
	mov.f32 	%f185, 0f41700000;
	div.approx.f32 	%f186, %f184, %f185;
	add.f32 	%f187, %f181, %f186;
	sub.f32 	%f188, %f86, %f187;
	fma.rn.f32 	%f189, %f184, %f188, %f183;
	sub.f32 	%f190, %f87, %f187;
	mov.f32 	%f191, 0f41800000;
	div.approx.f32 	%f192, %f190, %f191;
	add.f32 	%f193, %f187, %f192;
	sub.f32 	%f194, %f87, %f193;
	fma.rn.f32 	%f195, %f190, %f194, %f189;
	add.s64 	%rd57, %rd20, 512;
	shr.s64 	%rd58, %rd57, 63;
	shr.u64 	%rd59, %rd58, 62;
	add.s64 	%rd60, %rd57, %rd59;
	shl.b64 	%rd61, %rd60, 1;
	and.b64  	%rd62, %rd61, -8;
	add.s64 	%rd63, %rd24, %rd62;
	ld.global.v2.u32 	{%r90, %r96}, [%rd63];
	ld.global.v2.u32 	{%r94, %r100}, [%rd30+1024];
	add.s64 	%rd64, %rd31, %rd62;
	ld.global.v2.u32 	{%r91, %r97}, [%rd64];
	// begin inline asm
	{add.f16x2 %r89,%r90,%r91;
}
	// end inline asm
	// begin inline asm
	{add.f16x2 %r92,%r89,%r94;
}
	// end inline asm
	// begin inline asm
	{add.f16x2 %r95,%r96,%r97;
}
	// end inline asm
	// begin inline asm
	{add.f16x2 %r98,%r95,%r100;
}
	// end inline asm
	// begin inline asm
	{.reg .f16 low,high;
  mov.b32 {low,high},%r92;
  cvt.f32.f16 %f88, low;}

	// end inline asm
	// begin inline asm
	{.reg .f16 low,high;
  mov.b32 {low,high},%r92;
  cvt.f32.f16 %f89, high;}

	// end inline asm
	// begin inline asm
	{.reg .f16 low,high;
  mov.b32 {low,high},%r98;
  cvt.f32.f16 %f90, low;}

	// end inline asm
	// begin inline asm
	{.reg .f16 low,high;
  mov.b32 {low,high},%r98;
  cvt.f32.f16 %f91, high;}

	// end inline asm
	sub.f32 	%f196, %f88, %f193;
	mov.f32 	%f197, 0f41880000;
	div.approx.f32 	%f198, %f196, %f197;
	add.f32 	%f199, %f193, %f198;
	sub.f32 	%f200, %f88, %f199;
	fma.rn.f32 	%f201, %f196, %f200, %f195;
	sub.f32 	%f202, %f89, %f199;
	mov.f32 	%f203, 0f41900000;
	div.approx.f32 	%f204, %f202, %f203;
	add.f32 	%f205, %f199, %f204;
	sub.f32 	%f206, %f89, %f205;
	fma.rn.f32 	%f207, %f202, %f206, %f201;
	sub.f32 	%f208, %f90, %f205;
	mov.f32 	%f209, 0f41980000;
	div.approx.f32 	%f210, %f208, %f209;
	add.f32 	%f211, %f205, %f210;
	sub.f32 	%f212, %f90, %f211;
	fma.rn.f32 	%f213, %f208, %f212, %f207;
	sub.f32 	%f214, %f91, %f211;
	mov.f32 	%f215, 0f41A00000;
	div.approx.f32 	%f216, %f214, %f215;
	add.f32 	%f217, %f211, %f216;
	sub.f32 	%f218, %f91, %f217;
	fma.rn.f32 	%f219, %f214, %f218, %f213;
	add.s64 	%rd65, %rd20, 640;
	shr.s64 	%rd66, %rd65, 63;
	shr.u64 	%rd67, %rd66, 62;
	add.s64 	%rd68, %rd65, %rd67;
	shl.b64 	%rd69, %rd68, 1;
	and.b64  	%rd70, %rd69, -8;
	add.s64 	%rd71, %rd24, %rd70;
	ld.global.v2.u32 	{%r106, %r112}, [%rd71];
	ld.global.v2.u32 	{%r110, %r116}, [%rd30+1280];
	add.s64 	%rd72, %rd31, %rd70;
	ld.global.v2.u32 	{%r107, %r113}, [%rd72];
	// begin inline asm
	{add.f16x2 %r105,%r106,%r107;
}
	// end inline asm
	// begin inline asm
	{add.f16x2 %r108,%r105,%r110;
}
	// end inline asm
	// begin inline asm
	{add.f16x2 %r111,%r112,%r113;
}
	// end inline asm
	// begin inline asm
	{add.f16x2 %r114,%r111,%r116;
}
	// end inline asm
	// begin inline asm
	{.reg .f16 low,high;
  mov.b32 {low,high},%r108;
  cvt.f32.f16 %f92, low;}

	// end inline asm
	// begin inline asm
	{.reg .f16 low,high;
  mov.b32 {low,high},%r108;
  cvt.f32.f16 %f93, high;}

	// end inline asm
	// begin inline asm
	{.reg .f16 low,high;
  mov.b32 {low,high},%r114;
  cvt.f32.f16 %f94, low;}

	// end inline asm
	// begin inline asm
	{.reg .f16 low,high;
  mov.b32 {low,high},%r114;
  cvt.f32.f16 %f95, high;}

	// end inline asm
	sub.f32 	%f220, %f92, %f217;
	mov.f32 	%f221, 0f41A80000;
	div.approx.f32 	%f222, %f220, %f221;
	add.f32 	%f223, %f217, %f222;
	sub.f32 	%f224, %f92, %f223;
	fma.rn.f32 	%f225, %f220, %f224, %f219;
	sub.f32 	%f226, %f93, %f223;
	mov.f32 	%f227, 0f41B00000;
	div.approx.f32 	%f228, %f226, %f227;
	add.f32 	%f229, %f223, %f228;
	sub.f32 	%f230, %f93, %f229;
	fma.rn.f32 	%f231, %f226, %f230, %f225;
	sub.f32 	%f232, %f94, %f229;
	mov.f32 	%f233, 0f41B80000;
	div.approx.f32 	%f234, %f232, %f233;
	add.f32 	%f235, %f229, %f234;
	sub.f32 	%f236, %f94, %f235;
	fma.rn.f32 	%f237, %f232, %f236, %f231;
	sub.f32 	%f238, %f95, %f235;
	mov.f32 	%f239, 0f41C00000;
	div.approx.f32 	%f240, %f238, %f239;
	add.f32 	%f241, %f235, %f240;
	sub.f32 	%f242, %f95, %f241;
	fma.rn.f32 	%f243, %f238, %f242, %f237;
	add.s64 	%rd73, %rd20, 768;
	shr.s64 	%rd74, %rd73, 63;
	shr.u64 	%rd75, %rd74, 62;
	add.s64 	%rd76, %rd73, %rd75;
	shl.b64 	%rd77, %rd76, 1;
	and.b64  	%rd78, %rd77, -8;
	add.s64 	%rd79, %rd24, %rd78;
	ld.global.v2.u32 	{%r122, %r128}, [%rd79];
	ld.global.v2.u32 	{%r126, %r132}, [%rd30+1536];
	add.s64 	%rd80, %rd31, %rd78;
	ld.global.v2.u32 	{%r123, %r129}, [%rd80];
	// begin inline asm
	{add.f16x2 %r121,%r122,%r123;
}
	// end inline asm
	// begin inline asm
	{add.f16x2 %r124,%r121,%r126;
}
	// end inline asm
	// begin inline asm
	{add.f16x2 %r127,%r128,%r129;
}
	// end inline asm
	// begin inline asm
	{add.f16x2 %r130,%r127,%r132;
}
	// end inline asm
	// begin inline asm
	{.reg .f16 low,high;
  mov.b32 {low,high},%r124;
  cvt.f32.f16 %f96, low;}

	// end inline asm
	// begin inline asm
	{.reg .f16 low,high;
  mov.b32 {low,high},%r124;
  cvt.f32.f16 %f97, high;}

	// end inline asm
	// begin inline asm
	{.reg .f16 low,high;
  mov.b32 {low,high},%r130;
  cvt.f32.f16 %f98, low;}

	// end inline asm
	// begin inline asm
	{.reg .f16 low,high;
  mov.b32 {low,high},%r130;
  cvt.f32.f16 %f99, high;}

	// end inline asm
	sub.f32 	%f244, %f96, %f241;
	mov.f32 	%f245, 0f41C80000;
	div.approx.f32 	%f246, %f244, %f245;
	add.f32 	%f247, %f241, %f246;
	sub.f32 	%f248, %f96, %f247;
	fma.rn.f32 	%f249, %f244, %f248, %f243;
	sub.f32 	%f250, %f97, %f247;
	mov.f32 	%f251, 0f41D00000;
	div.approx.f32 	%f252, %f250, %f251;
	add.f32 	%f253, %f247, %f252;
	sub.f32 	%f254, %f97, %f253;
	fma.rn.f32 	%f255, %f250, %f254, %f249;
	sub.f32 	%f256, %f98, %f253;
	mov.f32 	%f257, 0f41D80000;
	div.approx.f32 	%f258, %f256, %f257;
	add.f32 	%f259, %f253, %f258;
	sub.f32 	%f260, %f98, %f259;
	fma.rn.f32 	%f261, %f256, %f260, %f255;
	sub.f32 	%f262, %f99, %f259;
	mov.f32 	%f379, 0f41E00000;
	div.approx.f32 	%f263, %f262, %f379;
	add.f32 	%f377, %f259, %f263;
	sub.f32 	%f264, %f99, %f377;
	fma.rn.f32 	%f378, %f262, %f264, %f261;
	mov.b32 	%r137, %f377;
	shfl.sync.down.b32	%r6|%p3, %r137, 16, 31, -1;
	mov.b32 	%r138, %f378;
	shfl.sync.down.b32	%r7|%p4, %r138, 16, 31, -1;
	mov.b32 	%r139, 1105199104;
	shfl.sync.down.b32	%r140|%p5, %r139, 16, 31, -1;
	mov.b32 	%f32, %r140;
	setp.eq.f32 	%p6, %f32, 0f00000000;
	@%p6 bra 	$L__BB56_6;
	mov.b32 	%f265, %r7;
	mov.b32 	%f266, %r6;
	add.f32 	%f379, %f32, 0f41E00000;
	div.approx.f32 	%f267, %f32, %f379;
	sub.f32 	%f268, %f266, %f377;
	fma.rn.f32 	%f377, %f268, %f267, %f377;
	mul.f32 	%f269, %f268, %f268;
	mul.f32 	%f270, %f269, 0f41E00000;
	fma.rn.f32 	%f271, %f270, %f267, %f265;
	add.f32 	%f378, %f378, %f271;
$L__BB56_6:
	mov.b32 	%r141, %f377;
	shfl.sync.down.b32	%r8|%p7, %r141, 8, 31, -1;
	mov.b32 	%r142, %f378;
	shfl.sync.down.b32	%r9|%p8, %r142, 8, 31, -1;
	mov.b32 	%r143, %f379;
	shfl.sync.down.b32	%r144|%p9, %r143, 8, 31, -1;
	mov.b32 	%f39, %r144;
	setp.eq.f32 	%p10, %f39, 0f00000000;
	@%p10 bra 	$L__BB56_8;
	mov.b32 	%f272, %r9;
	mov.b32 	%f273, %r8;
	add.f32 	%f40, %f379, %f39;
	div.approx.f32 	%f274, %f39, %f40;
	sub.f32 	%f275, %f273, %f377;
	fma.rn.f32 	%f377, %f275, %f274, %f377;
	mul.f32 	%f276, %f275, %f275;
	mul.f32 	%f277, %f379, %f276;
	fma.rn.f32 	%f278, %f277, %f274, %f272;
	add.f32 	%f378, %f378, %f278;
	mov.f32 	%f379, %f40;
$L__BB56_8:
	mov.b32 	%r145, %f377;
	shfl.sync.down.b32	%r10|%p11, %r145, 4, 31, -1;
	mov.b32 	%r146, %f378;
	shfl.sync.down.b32	%r11|%p12, %r146, 4, 31, -1;
	mov.b32 	%r147, %f379;
	shfl.sync.down.b32	%r148|%p13, %r147, 4, 31, -1;
	mov.b32 	%f46, %r148;
	setp.eq.f32 	%p14, %f46, 0f00000000;
	@%p14 bra 	$L__BB56_10;
	mov.b32 	%f279, %r11;
	mov.b32 	%f280, %r10;
	add.f32 	%f47, %f379, %f46;
	div.approx.f32 	%f281, %f46, %f47;
	sub.f32 	%f282, %f280, %f377;
	fma.rn.f32 	%f377, %f282, %f281, %f377;
	mul.f32 	%f283, %f282, %f282;
	mul.f32 	%f284, %f379, %f283;
	fma.rn.f32 	%f285, %f284, %f281, %f279;
	add.f32 	%f378, %f378, %f285;
	mov.f32 	%f379, %f47;
$L__BB56_10:
	mov.b32 	%r149, %f377;
	shfl.sync.down.b32	%r12|%p15, %r149, 2, 31, -1;
	mov.b32 	%r150, %f378;
	shfl.sync.down.b32	%r13|%p16, %r150, 2, 31, -1;
	mov.b32 	%r151, %f379;
	shfl.sync.down.b32	%r152|%p17, %r151, 2, 31, -1;
	mov.b32 	%f53, %r152;
	setp.eq.f32 	%p18, %f53, 0f00000000;
	@%p18 bra 	$L__BB56_12;
	mov.b32 	%f286, %r13;
	mov.b32 	%f287, %r12;
	add.f32 	%f54, %f379, %f53;
	div.approx.f32 	%f288, %f53, %f54;
	sub.f32 	%f289, %f287, %f377;
	fma.rn.f32 	%f377, %f289, %f288, %f377;
	mul.f32 	%f290, %f289, %f289;
	mul.f32 	%f291, %f379, %f290;
	fma.rn.f32 	%f292, %f291, %f288, %f286;
	add.f32 	%f378, %f378, %f292;
	mov.f32 	%f379, %f54;
$L__BB56_12:
	mov.b32 	%r153, %f377;
	shfl.sync.down.b32	%r14|%p19, %r153, 1, 31, -1;
	mov.b32 	%r154, %f378;
	shfl.sync.down.b32	%r15|%p20, %r154, 1, 31, -1;
	mov.b32 	%r155, %f379;
	shfl.sync.down.b32	%r156|%p21, %r155, 1, 31, -1;
	mov.b32 	%f60, %r156;
	setp.eq.f32 	%p22, %f60, 0f00000000;
	@%p22 bra 	$L__BB56_14;
	mov.b32 	%f293, %r15;
	mov.b32 	%f294, %r14;
	add.f32 	%f61, %f379, %f60;
	div.approx.f32 	%f295, %f60, %f61;
	sub.f32 	%f296, %f294, %f377;
	fma.rn.f32 	%f377, %f296, %f295, %f377;
	mul.f32 	%f297, %f296, %f296;
	mul.f32 	%f298, %f379, %f297;
	fma.rn.f32 	%f299, %f298, %f295, %f293;
	add.f32 	%f378, %f378, %f299;
	mov.f32 	%f379, %f61;
$L__BB56_14:
	mov.b32 	%r157, %f377;
	shfl.sync.idx.b32	%r16|%p23, %r157, 0, 31, -1;
	mov.b32 	%r158, %f378;
	shfl.sync.idx.b32	%r159|%p24, %r158, 0, 31, -1;
	mov.b32 	%r160, %f379;
	shfl.sync.idx.b32	%r161|%p25, %r160, 0, 31, -1;
	mov.b32 	%f300, %r159;
	mov.b32 	%f301, %r161;
	div.approx.f32 	%f302, %f300, %f301;
	max.f32 	%f303, %f302, 0f00000000;
	add.f32 	%f304, %f303, %f1;
	abs.f32 	%f67, %f304;
	setp.lt.f32 	%p26, %f67, 0f00800000;
	mul.f32 	%f305, %f304, 0f4B800000;
	selp.f32 	%f68, %f305, %f304, %p26;
	mov.b32 	%r17, %f68;
	add.s32 	%r162, %r17, -8388608;
	setp.gt.u32 	%p27, %r162, 2130706431;
	@%p27 bra 	$L__BB56_16;
	and.b32  	%r163, %r17, 16777215;
	or.b32  	%r164, %r163, 1056964608;
	mov.b32 	%f306, %r164;
	sub.s32 	%r165, %r164, %r17;
	add.s32 	%r166, %r165, 201326592;
	selp.b32 	%r167, %r166, %r165, %p26;
	rsqrt.approx.ftz.f32 	%f307, %f306;
	mul.f32 	%f308, %f307, %f307;
	neg.f32 	%f309, %f308;
	fma.rn.f32 	%f310, %f307, %f307, %f309;
	neg.f32 	%f311, %f306;
	fma.rn.f32 	%f312, %f308, %f311, 0f3F800000;
	fma.rn.f32 	%f313, %f310, %f311, %f312;
	fma.rn.f32 	%f314, %f313, 0f3EC00000, 0f3F000000;
	mul.f32 	%f315, %f307, %f313;
	fma.rn.f32 	%f316, %f314, %f315, %f307;
	shr.s32 	%r168, %r167, 1;
	mov.b32 	%r169, %f316;
	add.s32 	%r170, %r168, %r169;
	mov.b32 	%f389, %r170;
	bra.uni 	$L__BB56_17;
$L__BB56_16:
	rsqrt.approx.ftz.f32 	%f389, %f68;
$L__BB56_17:
	setp.ne.s32 	%p29, %r3, 0;
	@%p29 bra 	$L__BB56_19;
	ld.param.u64 	%rd140, [_Z17LayerNormWarpImplI19BiasAddResidualLoadI6__halffE11AffineStoreIfS1_EfLi4ELi28ELi28ELi32ELi1ELb0EEvT_T0_iidPT1_S8__param_6];
	shl.b64 	%rd81, %rd3, 2;
	add.s64 	%rd82, %rd2, %rd81;
	st.global.u32 	[%rd82], %r16;
	cvta.to.global.u64 	%rd83, %rd140;
	add.s64 	%rd84, %rd83, %rd81;
	st.global.f32 	[%rd84], %f389;
$L__BB56_19:
	mov.b32 	%f345, %r16;
	cvt.u32.u64 	%r269, %rd3;
	sub.f32 	%f346, %f72, %f345;
	mul.f32 	%f317, %f389, %f346;
	sub.f32 	%f347, %f73, %f345;
	mul.f32 	%f318, %f389, %f347;
	sub.f32 	%f348, %f74, %f345;
	mul.f32 	%f319, %f389, %f348;
	sub.f32 	%f349, %f75, %f345;
	mul.f32 	%f320, %f389, %f349;
	sub.f32 	%f350, %f76, %f345;
	mul.f32 	%f321, %f389, %f350;
	sub.f32 	%f351, %f77, %f345;
	mul.f32 	%f322, %f389, %f351;
	sub.f32 	%f352, %f78, %f345;
	mul.f32 	%f323, %f389, %f352;
	sub.f32 	%f353, %f79, %f345;
	mul.f32 	%f324, %f389, %f353;
	sub.f32 	%f354, %f80, %f345;
	mul.f32 	%f325, %f389, %f354;
	sub.f32 	%f355, %f81, %f345;
	mul.f32 	%f326, %f389, %f355;
	sub.f32 	%f356, %f82, %f345;
	mul.f32 	%f327, %f389, %f356;
	sub.f32 	%f357, %f83, %f345;
	mul.f32 	%f328, %f389, %f357;
	sub.f32 	%f358, %f84, %f345;
	mul.f32 	%f329, %f389, %f358;
	sub.f32 	%f359, %f85, %f345;
	mul.f32 	%f330, %f389, %f359;
	sub.f32 	%f360, %f86, %f345;
	mul.f32 	%f331, %f389, %f360;
	sub.f32 	%f361, %f87, %f345;
	mul.f32 	%f332, %f389, %f361;
	sub.f32 	%f362, %f88, %f345;
	mul.f32 	%f333, %f389, %f362;
	sub.f32 	%f363, %f89, %f345;
	mul.f32 	%f334, %f389, %f363;
	sub.f32 	%f364, %f90, %f345;
	mul.f32 	%f335, %f389, %f364;
	sub.f32 	%f365, %f91, %f345;
	mul.f32 	%f336, %f389, %f365;
	sub.f32 	%f366, %f92, %f345;
	mul.f32 	%f337, %f389, %f366;
	sub.f32 	%f367, %f93, %f345;
	mul.f32 	%f338, %f389, %f367;
	sub.f32 	%f368, %f94, %f345;
	mul.f32 	%f339, %f389, %f368;
	sub.f32 	%f369, %f95, %f345;
	mul.f32 	%f340, %f389, %f369;
	sub.f32 	%f370, %f96, %f345;
	mul.f32 	%f341, %f389, %f370;
	sub.f32 	%f371, %f97, %f345;
	mul.f32 	%f342, %f389, %f371;
	sub.f32 	%f372, %f98, %f345;
	mul.f32 	%f343, %f389, %f372;
	sub.f32 	%f373, %f99, %f345;
	mul.f32 	%f344, %f389, %f373;
	mad.lo.s64 	%rd85, %rd9, %rd3, %rd1;
	cvta.to.global.u64 	%rd86, %rd10;
	shl.b64 	%rd87, %rd1, 1;
	add.s64 	%rd88, %rd86, %rd87;
	ld.global.v2.u32 	{%r174, %r181}, [%rd88];
	cvta.to.global.u64 	%rd89, %rd11;
	add.s64 	%rd90, %rd89, %rd87;
	ld.global.v2.u32 	{%r177, %r184}, [%rd90];
	// begin inline asm
	{ cvt.rn.f16x2.f32 %r171, %f318, %f317; }

	// end inline asm
	// begin inline asm
	{mul.f16x2 %r172,%r171,%r174;
}
	// end inline asm
	// begin inline asm
	{add.f16x2 %r175,%r172,%r177;
}
	// end inline asm
	// begin inline asm
	{ cvt.rn.f16x2.f32 %r178, %f320, %f319; }

	// end inline asm
	// begin inline asm
	{mul.f16x2 %r179,%r178,%r181;
}
	// end inline asm
	// begin inline asm
	{add.f16x2 %r182,%r179,%r184;
}
	// end inline asm
	shr.s64 	%rd91, %rd85, 63;
	shr.u64 	%rd92, %rd91, 62;
	add.s64 	%rd93, %rd85, %rd92;
	cvta.to.global.u64 	%rd94, %rd8;
	shl.b64 	%rd95, %rd93, 1;
	and.b64  	%rd96, %rd95, -8;
	add.s64 	%rd97, %rd94, %rd96;
	st.global.v2.u32 	[%rd97], {%r175, %r182};
	add.s64 	%rd98, %rd85, 128;
	ld.global.v2.u32 	{%r188, %r195}, [%rd88+256];
	ld.global.v2.u32 	{%r191, %r198}, [%rd90+256];
	// begin inline asm
	{ cvt.rn.f16x2.f32 %r185, %f322, %f321; }

	// end inline asm
	// begin inline asm
	{mul.f16x2 %r186,%r185,%r188;
}
	// end inline asm
	// begin inline asm
	{add.f16x2 %r189,%r186,%r191;
}
	// end inline asm
	// begin inline asm
	{ cvt.rn.f16x2.f32 %r192, %f324, %f323; }

	// end inline asm
	// begin inline asm
	{mul.f16x2 %r193,%r192,%r195;
}
	// end inline asm
	// begin inline asm
	{add.f16x2 %r196,%r193,%r198;
}
	// end inline asm
	shr.s64 	%rd99, %rd98, 63;
	shr.u64 	%rd100, %rd99, 62;
	add.s64 	%rd101, %rd98, %rd100;
	shl.b64 	%rd102, %rd101, 1;
	and.b64  	%rd103, %rd102, -8;
	add.s64 	%rd104, %rd94, %rd103;
	st.global.v2.u32 	[%rd104], {%r189, %r196};
	add.s64 	%rd105, %rd85, 256;
	ld.global.v2.u32 	{%r202, %r209}, [%rd88+512];
	ld.global.v2.u32 	{%r205, %r212}, [%rd90+512];
	// begin inline asm
	{ cvt.rn.f16x2.f32 %r199, %f326, %f325; }

	// end inline asm
	// begin inline asm
	{mul.f16x2 %r200,%r199,%r202;
}
	// end inline asm
	// begin inline asm
	{add.f16x2 %r203,%r200,%r205;
}
	// end inline asm
	// begin inline asm
	{ cvt.rn.f16x2.f32 %r206, %f328, %f327; }

	// end inline asm
	// begin inline asm
	{mul.f16x2 %r207,%r206,%r209;
}
	// end inline asm
	// begin inline asm
	{add.f16x2 %r210,%r207,%r212;
}
	// end inline asm
	shr.s64 	%rd106, %rd105, 63;
	shr.u64 	%rd107, %rd106, 62;
	add.s64 	%rd108, %rd105, %rd107;
	shl.b64 	%rd109, %rd108, 1;
	and.b64  	%rd110, %rd109, -8;
	add.s64 	%rd111, %rd94, %rd110;
	st.global.v2.u32 	[%rd111], {%r203, %r210};
	add.s64 	%rd112, %rd85, 384;
	ld.global.v2.u32 	{%r216, %r223}, [%rd88+768];
	ld.global.v2.u32 	{%r219, %r226}, [%rd90+768];
	// begin inline asm
	{ cvt.rn.f16x2.f32 %r213, %f330, %f329; }

	// end inline asm
	// begin inline asm
	{mul.f16x2 %r214,%r213,%r216;
}
	// end inline asm
	// begin inline asm
	{add.f16x2 %r217,%r214,%r219;
}
	// end inline asm
	// begin inline asm
	{ cvt.rn.f16x2.f32 %r220, %f332, %f331; }

	// end inline asm
	// begin inline asm
	{mul.f16x2 %r221,%r220,%r223;
}
	// end inline asm
	// begin inline asm
	{add.f16x2 %r224,%r221,%r226;
}
	// end inline asm
	shr.s64 	%rd113, %rd112, 63;
	shr.u64 	%rd114, %rd113, 62;
	add.s64 	%rd115, %rd112, %rd114;
	shl.b64 	%rd116, %rd115, 1;
	and.b64  	%rd117, %rd116, -8;
	add.s64 	%rd118, %rd94, %rd117;
	st.global.v2.u32 	[%rd118], {%r217, %r224};
	add.s64 	%rd119, %rd85, 512;
	ld.global.v2.u32 	{%r230, %r237}, [%rd88+1024];
	ld.global.v2.u32 	{%r233, %r240}, [%rd90+1024];
	// begin inline asm
	{ cvt.rn.f16x2.f32 %r227, %f334, %f333; }

	// end inline asm
	// begin inline asm
	{mul.f16x2 %r228,%r227,%r230;
}
	// end inline asm
	// begin inline asm
	{add.f16x2 %r231,%r228,%r233;
}
	// end inline asm
	// begin inline asm
	{ cvt.rn.f16x2.f32 %r234, %f336, %f335; }

	// end inline asm
	// begin inline asm
	{mul.f16x2 %r235,%r234,%r237;
}
	// end inline asm
	// begin inline asm
	{add.f16x2 %r238,%r235,%r240;
}
	// end inline asm
	shr.s64 	%rd120, %rd119, 63;
	shr.u64 	%rd121, %rd120, 62;
	add.s64 	%rd122, %rd119, %rd121;
	shl.b64 	%rd123, %rd122, 1;
	and.b64  	%rd124, %rd123, -8;
	add.s64 	%rd125, %rd94, %rd124;
	st.global.v2.u32 	[%rd125], {%r231, %r238};
	add.s64 	%rd126, %rd85, 640;
	ld.global.v2.u32 	{%r244, %r251}, [%rd88+1280];
	ld.global.v2.u32 	{%r247, %r254}, [%rd90+1280];
	// begin inline asm
	{ cvt.rn.f16x2.f32 %r241, %f338, %f337; }

	// end inline asm
	// begin inline asm
	{mul.f16x2 %r242,%r241,%r244;
}
	// end inline asm
	// begin inline asm
	{add.f16x2 %r245,%r242,%r247;
}
	// end inline asm
	// begin inline asm
	{ cvt.rn.f16x2.f32 %r248, %f340, %f339; }

	// end inline asm
	// begin inline asm
	{mul.f16x2 %r249,%r248,%r251;
}
	// end inline asm
	// begin inline asm
	{add.f16x2 %r252,%r249,%r254;
}
	// end inline asm
	shr.s64 	%rd127, %rd126, 63;
	shr.u64 	%rd128, %rd127, 62;
	add.s64 	%rd129, %rd126, %rd128;
	shl.b64 	%rd130, %rd129, 1;
	and.b64  	%rd131, %rd130, -8;
	add.s64 	%rd132, %rd94, %rd131;
	st.global.v2.u32 	[%rd132], {%r245, %r252};
	add.s64 	%rd133, %rd85, 768;
	ld.global.v2.u32 	{%r258, %r265}, [%rd88+1536];
	ld.global.v2.u32 	{%r261, %r268}, [%rd90+1536];
	// begin inline asm
	{ cvt.rn.f16x2.f32 %r255, %f342, %f341; }

	// end inline asm
	// begin inline asm
	{mul.f16x2 %r256,%r255,%r258;
}
	// end inline asm
	// begin inline asm
	{add.f16x2 %r259,%r256,%r261;
}
	// end inline asm
	// begin inline asm
	{ cvt.rn.f16x2.f32 %r262, %f344, %f343; }

	// end inline asm
	// begin inline asm
	{mul.f16x2 %r263,%r262,%r265;
}
	// end inline asm
	// begin inline asm
	{add.f16x2 %r266,%r263,%r268;
}
	// end inline asm
	shr.s64 	%rd134, %rd133, 63;
	shr.u64 	%rd135, %rd134, 62;
	add.s64 	%rd136, %rd133, %rd135;
	shl.b64 	%rd137, %rd136, 1;
	and.b64  	%rd138, %rd137, -8;
	add.s64 	%rd139, %rd94, %rd138;
	st.global.v2.u32 	[%rd139], {%r259, %r266};
	add.s32 	%r270, %r269, %r4;
	setp.lt.s32 	%p30, %r270, %r19;
	@%p30 bra 	$L__BB56_4;
$L__BB56_20:
	ret;

}
	// .globl	_Z17LayerNormWarpImplI19BiasAddResidualLoadI6__halffE11AffineStoreIfS1_EfLi4ELi28ELi24ELi32ELi1ELb1EEvT_T0_iidPT1_S8_
.visible .entry _Z17LayerNormWarpImplI19BiasAddResidualLoadI6__halffE11AffineStoreIfS1_EfLi4ELi28ELi24ELi32ELi1ELb1EEvT_T0_iidPT1_S8_(
	.param .align 8 .b8 _Z17LayerNormWarpImplI19BiasAddResidualLoadI6__halffE11AffineStoreIfS1_EfLi4ELi28ELi24ELi32ELi1ELb1EEvT_T0_iidPT1_S8__param_0[32],
	.param .align 8 .b8 _Z17LayerNormWarpImplI19BiasAddResidualLoadI6__halffE11AffineStoreIfS1_EfLi4ELi28ELi24ELi32ELi1ELb1EEvT_T0_iidPT1_S8__param_1[32],
	.param .u32 _Z17LayerNormWarpImplI19BiasAddResidualLoadI6__halffE11AffineStoreIfS1_EfLi4ELi28ELi24ELi32ELi1ELb1EEvT_T0_iidPT1_S8__param_2,
	.param .u32 _Z17LayerNormWarpImplI19BiasAddResidualLoadI6__halffE11AffineStoreIfS1_EfLi4ELi28ELi24ELi32ELi1ELb1EEvT_T0_iidPT1_S8__param_3,
	.param .f64 _Z17LayerNormWarpImplI19BiasAddResidualLoadI6__halffE11AffineStoreIfS1_EfLi4ELi28ELi24ELi32ELi1ELb1EEvT_T0_iidPT1_S8__param_4,
	.param .u64 .ptr .align 1 _Z17LayerNormWarpImplI19BiasAddResidualLoadI6__halffE11AffineStoreIfS1_EfLi4ELi28ELi24ELi32ELi1ELb1EEvT_T0_iidPT1_S8__param_5,
	.param .u64 .ptr .align 1 _Z17LayerNormWarpImplI19BiasAddResidualLoadI6__halffE11AffineStoreIfS1_EfLi4ELi28ELi24ELi32ELi1ELb1EEvT_T0_iidPT1_S8__param_6
)
.maxntid 256
{
	.reg .pred 	%p<33>;
	.reg .b32 	%r<273>;
	.reg .b32 	%f<409>;
	.reg .b64 	%rd<142>;
	.reg .b64 	%fd<2>;

	ld.param.u64 	%rd23, [_Z17LayerNormWarpImplI19BiasAddResidualLoadI6__halffE11AffineStoreIfS1_EfLi4ELi28ELi24ELi32ELi1ELb1EEvT_T0_iidPT1_S8__param_1+24];
	ld.param.u64 	%rd22, [_Z17LayerNormWarpImplI19BiasAddResidualLoadI6__halffE11AffineStoreIfS1_EfLi4ELi28ELi24ELi32ELi1ELb1EEvT_T0_iidPT1_S8__param_1+16];
	ld.param.u64 	%rd21, [_Z17LayerNormWarpImplI19BiasAddResidualLoadI6__halffE11AffineStoreIfS1_EfLi4ELi28ELi24ELi32ELi1ELb1EEvT_T0_iidPT1_S8__param_1+8];
	ld.param.u64 	%rd19, [_Z17LayerNormWarpImplI19BiasAddResidualLoadI6__halffE11AffineStoreIfS1_EfLi4ELi28ELi24ELi32ELi1ELb1EEvT_T0_iidPT1_S8__param_0+24];
	ld.param.u64 	%rd17, [_Z17LayerNormWarpImplI19BiasAddResidualLoadI6__halffE11AffineStoreIfS1_EfLi4ELi28ELi24ELi32ELi1ELb1EEvT_T0_iidPT1_S8__param_0+8];
	ld.param.u64 	%rd20, [_Z17LayerNormWarpImplI19BiasAddResidualLoadI6__halffE11AffineStoreIfS1_EfLi4ELi28ELi24ELi32ELi1ELb1EEvT_T0_iidPT1_S8__param_1];
	ld.param.u64 	%rd18, [_Z17LayerNormWarpImplI19BiasAddResidualLoadI6__halffE11AffineStoreIfS1_EfLi4ELi28ELi24ELi32ELi1ELb1EEvT_T0_iidPT1_S8__param_0+16];
	ld.param.u64 	%rd16, [_Z17LayerNormWarpImplI19BiasAddResidualLoadI6__halffE11AffineStoreIfS1_EfLi4ELi28ELi24ELi32ELi1ELb1EEvT_T0_iidPT1_S8__param_0];
	ld.param.u32 	%r20, [_Z17LayerNormWarpImplI19BiasAddResidualLoadI6__halffE11AffineStoreIfS1_EfLi4ELi28ELi24ELi32ELi1ELb1EEvT_T0_iidPT1_S8__param_2];
	ld.param.u32 	%r21, [_Z17LayerNormWarpImplI19BiasAddResidualLoadI6__halffE11AffineStoreIfS1_EfLi4ELi28ELi24ELi32ELi1ELb1EEvT_T0_iidPT1_S8__param_3];
	ld.param.f64 	%fd1, [_Z17LayerNormWarpImplI19BiasAddResidualLoadI6__halffE11AffineStoreIfS1_EfLi4ELi28ELi24ELi32ELi1ELb1EEvT_T0_iidPT1_S8__param_4];
	ld.param.u64 	%rd24, [_Z17LayerNormWarpImplI19BiasAddResidualLoadI6__halffE11AffineStoreIfS1_EfLi4ELi28ELi24ELi32ELi1ELb1EEvT_T0_iidPT1_S8__param_5];
	ld.param.u64 	%rd25, [_Z17LayerNormWarpImplI19BiasAddResidualLoadI6__halffE11AffineStoreIfS1_EfLi4ELi28ELi24ELi32ELi1ELb1EEvT_T0_iidPT1_S8__param_6];
	cvta.to.global.u64 	%rd1, %rd16;
	cvta.to.global.u64 	%rd3, %rd18;
	cvta.to.global.u64 	%rd4, %rd20;
	setp.lt.s32 	%p1, %r21, 897;
	@%p1 bra 	$L__BB57_2;
	mov.u64 	%rd26, $str;
	cvta.global.u64 	%rd27, %rd26;
	mov.u64 	%rd28, $str$1;
	cvta.global.u64 	%rd29, %rd28;
	mov.u64 	%rd30, __unnamed_58;
	cvta.global.u64 	%rd31, %rd30;
	{ // callseq 57, 0
	.param .b64 param0;
	st.param.b64 	[param0], %rd27;
	.param .b64 param1;
	st.param.b64 	[param1], %rd29;
	.param .b32 param2;
	st.param.b32 	[param2], 462;
	.param .b64 param3;
	st.param.b64 	[param3], %rd31;
	.param .b64 param4;
	st.param.b64 	[param4], 1;
	call.uni 
	__assertfail, 
	(
	param0, 
	param1, 
	param2, 
	param3, 
	param4
	);
	} // callseq 57
$L__BB57_2:
	mov.u32 	%r22, %ctaid.x;
	mov.u32 	%r1, %ntid.y;
	mov.u32 	%r23, %tid.y;
	mad.lo.s32 	%r272, %r22, %r1, %r23;
	setp.ge.s32 	%p2, %r272, %r20;
	@%p2 bra 	$L__BB57_24;
	mov.u32 	%r3, %tid.x;
	shl.b32 	%r24, %r3, 2;
	add.s32 	%r4, %r24, 768;
	shr.u32 	%r25, %r4, 2;
	cvta.to.global.u64 	%rd32, %rd17;
	mul.wide.u32 	%rd33, %r25, 8;
	add.s64 	%rd7, %rd32, %rd33;
	cvt.rn.f32.f64 	%f1, %fd1;
	cvta.to.global.u64 	%rd34, %rd22;
	add.s64 	%rd8, %rd34, %rd33;
	cvta.to.global.u64 	%rd35, %rd23;
	add.s64 	%rd9, %rd35, %rd33;
	cvt.u64.u32 	%rd10, %r24;
	cvta.to.global.u64 	%rd11, %rd24;
	cvta.to.global.u64 	%rd12, %rd25;
	mov.u32 	%r26, %nctaid.x;
	mul.lo.s32 	%r5, %r26, %r1;
$L__BB57_4:
	setp.ge.s32 	%p3, %r4, %r21;
	cvt.s64.s32 	%rd13, %r272;
	mad.lo.s64 	%rd14, %rd19, %rd13, %rd10;
	shr.s64 	%rd36, %rd14, 63;
	shr.u64 	%rd37, %rd36, 62;
	add.s64 	%rd38, %rd14, %rd37;
	shl.b64 	%rd39, %rd38, 1;
	and.b64  	%rd40, %rd39, -8;
	add.s64 	%rd41, %rd1, %rd40;
	ld.global.v2.u32 	{%r28, %r34}, [%rd41];
	ld.global.v2.u32 	{%r32, %r38}, [%rd7+-1536];
	add.s64 	%rd42, %rd3, %rd40;
	ld.global.v2.u32 	{%r29, %r35}, [%rd42];
	// begin inline asm
	{add.f16x2 %r27,%r28,%r29;
}
	// end inline asm
	// begin inline asm
	{add.f16x2 %r30,%r27,%r32;
}
	// end inline asm
	// begin inline asm
	{add.f16x2 %r33,%r34,%r35;
}
	// end inline asm
	// begin inline asm
	{add.f16x2 %r36,%r33,%r38;
}
	// end inline asm
	// begin inline asm
	{.reg .f16 low,high;
  mov.b32 {low,high},%r30;
  cvt.f32.f16 %f85, low;}

	// end inline asm
	// begin inline asm
	{.reg .f16 low,high;
  mov.b32 {low,high},%r30;
  cvt.f32.f16 %f86, high;}

	// end inline asm
	// begin inline asm
	{.reg .f16 low,high;
  mov.b32 {low,high},%r36;
  cvt.f32.f16 %f87, low;}

	// end inline asm
	// begin inline asm
	{.reg .f16 low,high;
  mov.b32 {low,high},%r36;
  cvt.f32.f16 %f88, high;}

	// end inline asm
	mov.f32 	%f111, 0f3F800000;
	div.approx.f32 	%f112, %f85, %f111;
	add.f32 	%f113, %f112, 0f00000000;
	sub.f32 	%f114, %f85, %f113;
	fma.rn.f32 	%f115, %f85, %f114, 0f00000000;
	sub.f32 	%f116, %f86, %f113;
	mov.f32 	%f117, 0f40000000;
	div.approx.f32 	%f118, %f116, %f117;
	add.f32 	%f119, %f113, %f118;
	sub.f32 	%f120, %f86, %f119;
	fma.rn.f32 	%f121, %f116, %f120, %f115;
	sub.f32 	%f122, %f87, %f119;
	mov.f32 	%f123, 0f40400000;
	div.approx.f32 	%f124, %f122, %f123;
	add.f32 	%f125, %f119, %f124;
	sub.f32 	%f126, %f87, %f125;
	fma.rn.f32 	%f127, %f122, %f126, %f121;
	sub.f32 	%f128, %f88, %f125;
	mov.f32 	%f129, 0f40800000;
	div.approx.f32 	%f130, %f128, %f129;
	add.f32 	%f131, %f125, %f130;
	sub.f32 	%f132, %f88, %f131;
	fma.rn.f32 	%f133, %f128, %f132, %f127;
	add.s64 	%rd43, %rd14, 128;
	shr.s64 	%rd44, %rd43, 63;
	shr.u64 	%rd45, %rd44, 62;
	add.s64 	%rd46, %rd43, %rd45;
	shl.b64 	%rd47, %rd46, 1;
	and.b64  	%rd48, %rd47, -8;
	add.s64 	%rd49, %rd1, %rd48;
	ld.global.v2.u32 	{%r44, %r50}, [%rd49];
	ld.global.v2.u32 	{%r48, %r54}, [%rd7+-1280];
	add.s64 	%rd50, %rd3, %rd48;
	ld.global.v2.u32 	{%r45, %r51}, [%rd50];
	// begin inline asm
	{add.f16x2 %r43,%r44,%r45;
}
	// end inline asm
	// begin inline asm
	{add.f16x2 %r46,%r43,%r48;
}
	// end inline asm
	// begin inline asm
	{add.f16x2 %r49,%r50,%r51;
}
	// end inline asm
	// begin inline asm
	{add.f16x2 %r52,%r49,%r54;
}
	// end inline asm
	// begin inline asm
	{.reg .f16 low,high;
  mov.b32 {low,high},%r46;
  cvt.f32.f16 %f89, low;}

	// end inline asm
	// begin inline asm
	{.reg .f16 low,high;
  mov.b32 {low,high},%r46;
  cvt.f32.f16 %f90, high;}

	// end inline asm
	// begin inline asm
	{.reg .f16 low,high;
  mov.b32 {low,high},%r52;
  cvt.f32.f16 %f91, low;}

	// end inline asm
	// begin inline asm
	{.reg .f16 low,high;
  mov.b32 {low,high},%r52;
  cvt.f32.f16 %f92, high;}

	// end inline asm
	sub.f32 	%f134, %f89, %f131;
	mov.f32 	%f135, 0f40A00000;
	div.approx.f32 	%f136, %f134, %f135;
	add.f32 	%f137, %f131, %f136;
	sub.f32 	%f138, %f89, %f137;
	fma.rn.f32 	%f139, %f134, %f138, %f133;
	sub.f32 	%f140, %f90, %f137;
	mov.f32 	%f141, 0f40C00000;
	div.approx.f32 	%f142, %f140, %f141;
	add.f32 	%f143, %f137, %f142;
	sub.f32 	%f144, %f90, %f143;
	fma.rn.f32 	%f145, %f140, %f144, %f139;
	sub.f32 	%f146, %f91, %f143;
	mov.f32 	%f147, 0f40E00000;
	div.approx.f32 	%f148, %f146, %f147;
	add.f32 	%f149, %f143, %f148;
	sub.f32 	%f150, %f91, %f149;
	fma.rn.f32 	%f151, %f146, %f150, %f145;
	sub.f32 	%f152, %f92, %f149;
	mov.f32 	%f153, 0f41000000;
	div.approx.f32 	%f154, %f152, %f153;
	add.f32 	%f155, %f149, %f154;
	sub.f32 	%f156, %f92, %f155;
	fma.rn.f32 	%f157, %f152, %f156, %f151;
	add.s64 	%rd51, %rd14, 256;
	shr.s64 	%rd52, %rd51, 63;
	shr.u64 	%rd53, %rd52, 62;
	add.s64 	%rd54, %rd51, %rd53;
	shl.b64 	%rd55, %rd54, 1;
	and.b64  	%rd56, %rd55, -8;
	add.s64 	%rd57, %rd1, %rd56;
	ld.global.v2.u32 	{%r60, %r66}, [%rd57];
	ld.global.v2.u32 	{%r64, %r70}, [%rd7+-1024];
	add.s64 	%rd58, %rd3, %rd56;
	ld.global.v2.u32 	{%r61, %r67}, [%rd58];
	// begin inline asm
	{add.f16x2 %r59,%r60,%r61;
}
	// end inline asm
	// begin inline asm
	{add.f16x2 %r62,%r59,%r64;
}
	// end inline asm
	// begin inline asm
	{add.f16x2 %r65,%r66,%r67;
}
	// end inline asm
	// begin inline asm
	{add.f16x2 %r68,%r65,%r70;
}
	// end inline asm
	// begin inline asm
	{.reg .f16 low,high;
  mov.b32 {low,high},%r62;
  cvt.f32.f16 %f93, low;}

	// end inline asm
	// begin inline asm
	{.reg .f16 low,high;
  mov.b32 {low,high},%r62;
  cvt.f32.f16 %f94, high;}

	// end inline asm
	// begin inline asm
	{.reg .f16 low,high;
  mov.b32 {low,high},%r68;
  cvt.f32.f16 %f95, low;}

	// end inline asm
	// begin inline asm
	{.reg .f16 low,high;
  mov.b32 {low,high},%r68;
  cvt.f32.f16 %f96, high;}

	// end inline asm
	sub.f32 	%f158, %f93, %f155;
	mov.f32 	%f159, 0f41100000;
	div.approx.f32 	%f160, %f158, %f159;
	add.f32 	%f161, %f155, %f160;
	sub.f32 	%f162, %f93, %f161;
	fma.rn.f32 	%f163, %f158, %f162, %f157;
	sub.f32 	%f164, %f94, %f161;
	mov.f32 	%f165, 0f41200000;
	div.approx.f32 	%f166, %f164, %f165;
	add.f32 	%f167, %f161, %f166;
	sub.f32 	%f168, %f94, %f167;
	fma.rn.f32 	%f169, %f164, %f168, %f163;
	sub.f32 	%f170, %f95, %f167;
	mov.f32 	%f171, 0f41300000;
	div.approx.f32 	%f172, %f170, %f171;
	add.f32 	%f173, %f167, %f172;
	sub.f32 	%f174, %f95, %f173;
	fma.rn.f32 	%f175, %f170, %f174, %f169;
	sub.f32 	%f176, %f96, %f173;
	mov.f32 	%f177, 0f41400000;
	div.approx.f32 	%f178, %f176, %f177;
	add.f32 	%f179, %f173, %f178;
	sub.f32 	%f180, %f96, %f179;
	fma.rn.f32 	%f181, %f176, %f180, %f175;
	add.s64 	%rd59, %rd14, 384;
	shr.s64 	%rd60, %rd59, 63;
	shr.u64 	%rd61, %rd60, 62;
	add.s64 	%rd62, %rd59, %rd61;
	shl.b64 	%rd63, %rd62, 1;
	and.b64  	%rd64, %rd63, -8;
	add.s64 	%rd65, %rd1, %rd64;
	ld.global.v2.u32 	{%r76, %r82}, [%rd65];
	ld.global.v2.u32 	{%r80, %r86}, [%rd7+-768];
	add.s64 	%rd66, %rd3, %rd64;
	ld.global.v2.u32 	{%r77, %r83}, [%rd66];
	// begin inline asm
	{add.f16x2 %r75,%r76,%r77;
}
	// end inline asm
	// begin inline asm
	{add.f16x2 %r78,%r75,%r80;
}
	// end inline asm
	// begin inline asm
	{add.f16x2 %r81,%r82,%r83;
}
	// end inline asm
	// begin inline asm
	{add.f16x2 %r84,%r81,%r86;
}
	// end inline asm
	// begin inline asm
	{.reg .f16 low,high;
  mov.b32 {low,high},%r78;
  cvt.f32.f16 %f97, low;}

	// end inline asm
	// begin inline asm
	{.reg .f16 low,high;
  mov.b32 {low,high},%r78;
  cvt.f32.f16 %f98, high;}

	// end inline asm
	// begin inline asm
	{.reg .f16 low,high;
  mov.b32 {low,high},%r84;
  cvt.f32.f16 %f99, low;}

	// end inline asm
	// begin inline asm
	{.reg .f16 low,high;
  mov.b32 {low,high},%r84;
  cvt.f32.f16 %f100, high;}

	// end inline asm
	sub.f32 	%f182, %f97, %f179;
	mov.f32 	%f183, 0f41500000;
	div.approx.f32 	%f184, %f182, %f183;
	add.f32 	%f185, %f179, %f184;
	sub.f32 	%f186, %f97, %f185;
	fma.rn.f32 	%f187, %f182, %f186, %f181;
	sub.f32 	%f188, %f98, %f185;
	mov.f32 	%f189, 0f41600000;
	div.approx.f32 	%f190, %f188, %f189;
	add.f32 	%f191, %f185, %f190;
	sub.f32 	%f192, %f98, %f191;
	fma.rn.f32 	%f193, %f188, %f192, %f187;
	sub.f32 	%f194, %f99, %f191;
	mov.f32 	%f195, 0f41700000;
	div.approx.f32 	%f196, %f194, %f195;
	add.f32 	%f197, %f191, %f196;
	sub.f32 	%f198, %f99, %f197;
	fma.rn.f32 	%f199, %f194, %f198, %f193;
	sub.f32 	%f200, %f100, %f197;
	mov.f32 	%f201, 0f41800000;
	div.approx.f32 	%f202, %f200, %f201;
	add.f32 	%f203, %f197, %f202;
	sub.f32 	%f204, %f100, %f203;
	fma.rn.f32 	%f205, %f200, %f204, %f199;
	add.s64 	%rd67, %rd14, 512;
	shr.s64 	%rd68, %rd67, 63;
	shr.u64 	%rd69, %rd68, 62;
	add.s64 	%rd70, %rd67, %rd69;
	shl.b64 	%rd71, %rd70, 1;
	and.b64  	%rd72, %rd71, -8;
	add.s64 	%rd73, %rd1, %rd72;
	ld.global.v2.u32 	{%r92, %r98}, [%rd73];
	ld.global.v2.u32 	{%r96, %r102}, [%rd7+-512];
	add.s64 	%rd74, %rd3, %rd72;
	ld.global.v2.u32 	{%r93, %r99}, [%rd74];
	// begin inline asm
	{add.f16x2 %r91,%r92,%r93;
}
	// end inline asm
	// begin inline asm
	{add.f16x2 %r94,%r91,%r96;
}
	// end inline asm
	// begin inline asm
	{add.f16x2 %r97,%r98,%r99;
}
	// end inline asm
	// begin inline asm
	{add.f16x2 %r100,%r97,%r102;
}
	// end inline asm
	// begin inline asm
	{.reg .f16 low,high;
  mov.b32 {low,high},%r94;
  cvt.f32.f16 %f101, low;}

	// end inline asm
	// begin inline asm
	{.reg .f16 low,high;
  mov.b32 {low,high},%r94;
  cvt.f32.f16 %f102, high;}

	// end inline asm
	// begin inline asm
	{.reg .f16 low,high;
  mov.b32 {low,high},%r100;
  cvt.f32.f16 %f103, low;}

	// end inline asm
	// begin inline asm
	{.reg .f16 low,high;
  mov.b32 {low,high},%r100;
  cvt.f32.f16 %f104, high;}

	// end inline asm
	sub.f32 	%f206, %f101, %f203;
	mov.f32 	%f207, 0f41880000;
	div.approx.f32 	%f208, %f206, %f207;
	add.f32 	%f209, %f203, %f208;
	sub.f32 	%f210, %f101, %f209;
	fma.rn.f32 	%f211, %f206, %f210, %f205;
	sub.f32 	%f212, %f102, %f209;
	mov.f32 	%f213, 0f41900000;
	div.approx.f32 	%f214, %f212, %f213;
	add.f32 	%f215, %f209, %f214;
	sub.f32 	%f216, %f102, %f215;
	fma.rn.f32 	%f217, %f212, %f216, %f211;
	sub.f32 	%f218, %f103, %f215;
	mov.f32 	%f219, 0f41980000;
	div.approx.f32 	%f220, %f218, %f219;
	add.f32 	%f221, %f215, %f220;
	sub.f32 	%f222, %f103, %f221;
	fma.rn.f32 	%f223, %f218, %f222, %f217;
	sub.f32 	%f224, %f104, %f221;
	mov.f32 	%f225, 0f41A00000;
	div.approx.f32 	%f226, %f224, %f225;
	add.f32 	%f227, %f221, %f226;
	sub.f32 	%f228, %f104, %f227;
	fma.rn.f32 	%f229, %f224, %f228, %f223;
	add.s64 	%rd75, %rd14, 640;
	shr.s64 	%rd76, %rd75, 63;
	shr.u64 	%rd77, %rd76, 62;
	add.s64 	%rd78, %rd75, %rd77;
	shl.b64 	%rd79, %rd78, 1;
	and.b64  	%rd80, %rd79, -8;
	add.s64 	%rd81, %rd1, %rd80;
	ld.global.v2.u32 	{%r108, %r114}, [%rd81];
	ld.global.v2.u32 	{%r112, %r118}, [%rd7+-256];
	add.s64 	%rd82, %rd3, %rd80;
	ld.global.v2.u32 	{%r109, %r115}, [%rd82];
	// begin inline asm
	{add.f16x2 %r107,%r108,%r109;
}
	// end inline asm
	// begin inline asm
	{add.f16x2 %r110,%r107,%r112;
}
	// end inline asm
	// begin inline asm
	{add.f16x2 %r113,%r114,%r115;
}
	// end inline asm
	// begin inline asm
	{add.f16x2 %r116,%r113,%r118;
}
	// end inline asm
	// begin inline asm
	{.reg .f16 low,high;
  mov.b32 {low,high},%r110;
  cvt.f32.f16 %f105, low;}

	// end inline asm
	// begin inline asm
	{.reg .f16 low,high;
  mov.b32 {low,high},%r110;
  cvt.f32.f16 %f106, high;}

	// end inline asm
	// begin inline asm
	{.reg .f16 low,high;
  mov.b32 {low,high},%r116;
  cvt.f32.f16 %f107, low;}

	// end inline asm
	// begin inline asm
	{.reg .f16 low,high;
  mov.b32 {low,high},%r116;
  cvt.f32.f16 %f108, high;}

	// end inline asm
	sub.f32 	%f230, %f105, %f227;
	mov.f32 	%f231, 0f41A80000;
	div.approx.f32 	%f232, %f230, %f231;
	add.f32 	%f233, %f227, %f232;
	sub.f32 	%f234, %f105, %f233;
	fma.rn.f32 	%f235, %f230, %f234, %f229;
	sub.f32 	%f236, %f106, %f233;
	mov.f32 	%f237, 0f41B00000;
	div.approx.f32 	%f238, %f236, %f237;
	add.f32 	%f239, %f233, %f238;
	sub.f32 	%f240, %f106, %f239;
	fma.rn.f32 	%f241, %f236, %f240, %f235;
	sub.f32 	%f242, %f107, %f239;
	mov.f32 	%f243, 0f41B80000;
	div.approx.f32 	%f244, %f242, %f243;
	add.f32 	%f245, %f239, %f244;
	sub.f32 	%f246, %f107, %f245;
	fma.rn.f32 	%f247, %f242, %f246, %f241;
	sub.f32 	%f248, %f108, %f245;
	mov.f32 	%f395, 0f41C00000;
	div.approx.f32 	%f249, %f248, %f395;
	add.f32 	%f393, %f245, %f249;
	sub.f32 	%f250, %f108, %f393;
	fma.rn.f32 	%f394, %f248, %f250, %f247;
	mov.f32 	%f386, 0f00000000;
	mov.f32 	%f387, %f386;
	mov.f32 	%f388, %f386;
	mov.f32 	%f389, %f386;
	@%p3 bra 	$L__BB57_6;
	add.s64 	%rd83, %rd14, 768;
	shr.s64 	%rd84, %rd83, 63;
	shr.u64 	%rd85, %rd84, 62;
	add.s64 	%rd86, %rd83, %rd85;
	shl.b64 	%rd87, %rd86, 1;
	and.b64  	%rd88, %rd87, -8;
	add.s64 	%rd89, %rd1, %rd88;
	ld.global.v2.u32 	{%r124, %r130}, [%rd89];
	ld.global.v2.u32 	{%r128, %r134}, [%rd7];
	add.s64 	%rd90, %rd3, %rd88;
	ld.global.v2.u32 	{%r125, %r131}, [%rd90];
	// begin inline asm
	{add.f16x2 %r123,%r124,%r125;
}
	// end inline asm
	// begin inline asm
	{add.f16x2 %r126,%r123,%r128;
}
	// end inline asm
	// begin inline asm
	{add.f16x2 %r129,%r130,%r131;
}
	// end inline asm
	// begin inline asm
	{add.f16x2 %r132,%r129,%r134;
}
	// end inline asm
	// begin inline asm
	{.reg .f16 low,high;
  mov.b32 {low,high},%r126;
  cvt.f32.f16 %f389, low;}

	// end inline asm
	// begin inline asm
	{.reg .f16 low,high;
  mov.b32 {low,high},%r126;
  cvt.f32.f16 %f388, high;}

	// end inline asm
	// begin inline asm
	{.reg .f16 low,high;
  mov.b32 {low,high},%r132;
  cvt.f32.f16 %f387, low;}

	// end inline asm
	// begin inline asm
	{.reg .f16 low,high;
  mov.b32 {low,high},%r132;
  cvt.f32.f16 %f386, high;}

	// end inline asm
	sub.f32 	%f256, %f389, %f393;
	mov.f32 	%f257, 0f41C80000;
	div.approx.f32 	%f258, %f256, %f257;
	add.f32 	%f259, %f393, %f258;
	sub.f32 	%f260, %f389, %f259;
	fma.rn.f32 	%f261, %f256, %f260, %f394;
	sub.f32 	%f262, %f388, %f259;
	mov.f32 	%f263, 0f41D00000;
	div.approx.f32 	%f264, %f262, %f263;
	add.f32 	%f265, %f259, %f264;
	sub.f32 	%f266, %f388, %f265;
	fma.rn.f32 	%f267, %f262, %f266, %f261;
	sub.f32 	%f268, %f387, %f265;
	mov.f32 	%f269, 0f41D80000;
	div.approx.f32 	%f270, %f268, %f269;
	add.f32 	%f271, %f265, %f270;
	sub.f32 	%f272, %f387, %f271;
	fma.rn.f32 	%f273, %f268, %f272, %f267;
	sub.f32 	%f274, %f386, %f271;
	mov.f32 	%f395, 0f41E00000;
	div.approx.f32 	%f275, %f274, %f395;
	add.f32 	%f393, %f271, %f275;
	sub.f32 	%f276, %f386, %f393;
	fma.rn.f32 	%f394, %f274, %f276, %f273;
$L__BB57_6:
	mov.b32 	%r139, %f393;
	shfl.sync.down.b32	%r7|%p4, %r139, 16, 31, -1;
	mov.b32 	%r140, %f394;
	shfl.sync.down.b32	%r8|%p5, %r140, 16, 31, -1;
	mov.b32 	%r141, %f395;
	shfl.sync.down.b32	%r142|%p6, %r141, 16, 31, -1;
	mov.b32 	%f41, %r142;
	setp.eq.f32 	%p7, %f41, 0f00000000;
	@%p7 bra 	$L__BB57_8;
	mov.b32 	%f277, %r8;
	mov.b32 	%f278, %r7;
	add.f32 	%f42, %f395, %f41;
	div.approx.f32 	%f279, %f41, %f42;
	sub.f32 	%f280, %f278, %f393;
	fma.rn.f32 	%f393, %f280, %f279, %f393;
	mul.f32 	%f281, %f280, %f280;
	mul.f32 	%f282, %f395, %f281;
	fma.rn.f32 	%f283, %f282, %f279, %f277;
	add.f32 	%f394, %f394, %f283;
	mov.f32 	%f395, %f42;
$L__BB57_8:
	mov.b32 	%r143, %f393;
	shfl.sync.down.b32	%r9|%p8, %r143, 8, 31, -1;
	mov.b32 	%r144, %f394;
	shfl.sync.down.b32	%r10|%p9, %r144, 8, 31, -1;
	mov.b32 	%r145, %f395;
	shfl.sync.down.b32	%r146|%p10, %r145, 8, 31, -1;
	mov.b32 	%f48, %r146;
	setp.eq.f32 	%p11, %f48, 0f00000000;
	@%p11 bra 	$L__BB57_10;
	mov.b32 	%f284, %r10;
	mov.b32 	%f285, %r9;
	add.f32 	%f49, %f395, %f48;
	div.approx.f32 	%f286, %f48, %f49;
	sub.f32 	%f287, %f285, %f393;
	fma.rn.f32 	%f393, %f287, %f286, %f393;
	mul.f32 	%f288, %f287, %f287;
	mul.f32 	%f289, %f395, %f288;
	fma.rn.f32 	%f290, %f289, %f286, %f284;
	add.f32 	%f394, %f394, %f290;
	mov.f32 	%f395, %f49;
$L__BB57_10:
	mov.b32 	%r147, %f393;
	shfl.sync.down.b32	%r11|%p12, %r147, 4, 31, -1;
	mov.b32 	%r148, %f394;
	shfl.sync.down.b32	%r12|%p13, %r148, 4, 31, -1;
	mov.b32 	%r149, %f395;
	shfl.sync.down.b32	%r150|%p14, %r149, 4, 31, -1;
	mov.b32 	%f55, %r150;
	setp.eq.f32 	%p15, %f55, 0f00000000;
	@%p15 bra 	$L__BB57_12;
	mov.b32 	%f291, %r12;
	mov.b32 	%f292, %r11;
	add.f32 	%f56, %f395, %f55;
	div.approx.f32 	%f293, %f55, %f56;
	sub.f32 	%f294, %f292, %f393;
	fma.rn.f32 	%f393, %f294, %f293, %f393;
	mul.f32 	%f295, %f294, %f294;
	mul.f32 	%f296, %f395, %f295;
	fma.rn.f32 	%f297, %f296, %f293, %f291;
	add.f32 	%f394, %f394, %f297;
	mov.f32 	%f395, %f56;
$L__BB57_12:
	mov.b32 	%r151, %f393;
	shfl.sync.down.b32	%r13|%p16, %r151, 2, 31, -1;
	mov.b32 	%r152, %f394;
	shfl.sync.down.b32	%r14|%p17, %r152, 2, 31, -1;
	mov.b32 	%r153, %f395;
	shfl.sync.down.b32	%r154|%p18, %r153, 2, 31, -1;
	mov.b32 	%f62, %r154;
	setp.eq.f32 	%p19, %f62, 0f00000000;
	@%p19 bra 	$L__BB57_14;
	mov.b32 	%f298, %r14;
	mov.b32 	%f299, %r13;
	add.f32 	%f63, %f395, %f62;
	div.approx.f32 	%f300, %f62, %f63;
	sub.f32 	%f301, %f299, %f393;
	fma.rn.f32 	%f393, %f301, %f300, %f393;
	mul.f32 	%f302, %f301, %f301;
	mul.f32 	%f303, %f395, %f302;
	fma.rn.f32 	%f304, %f303, %f300, %f298;
	add.f32 	%f394, %f394, %f304;
	mov.f32 	%f395, %f63;
$L__BB57_14:
	mov.b32 	%r155, %f393;
	shfl.sync.down.b32	%r15|%p20, %r155, 1, 31, -1;
	mov.b32 	%r156, %f394;
	shfl.sync.down.b32	%r16|%p21, %r156, 1, 31, -1;
	mov.b32 	%r157, %f395;
	shfl.sync.down.b32	%r158|%p22, %r157, 1, 31, -1;
	mov.b32 	%f69, %r158;
	setp.eq.f32 	%p23, %f69, 0f00000000;
	@%p23 bra 	$L__BB57_16;
	mov.b32 	%f305, %r16;
	mov.b32 	%f306, %r15;
	add.f32 	%f70, %f395, %f69;
	div.approx.f32 	%f307, %f69, %f70;
	sub.f32 	%f308, %f306, %f393;
	fma.rn.f32 	%f393, %f308, %f307, %f393;
	mul.f32 	%f309, %f308, %f308;
	mul.f32 	%f310, %f395, %f309;
	fma.rn.f32 	%f311, %f310, %f307, %f305;
	add.f32 	%f394, %f394, %f311;
	mov.f32 	%f395, %f70;
$L__BB57_16:
	mov.b32 	%r159, %f393;
	shfl.sync.idx.b32	%r17|%p24, %r159, 0, 31, -1;
	mov.b32 	%r160, %f394;
	shfl.sync.idx.b32	%r161|%p25, %r160, 0, 31, -1;
	mov.b32 	%r162, %f395;
	shfl.sync.idx.b32	%r163|%p26, %r162, 0, 31, -1;
	mov.b32 	%f312, %r161;
	mov.b32 	%f313, %r163;
	div.approx.f32 	%f314, %f312, %f313;
	max.f32 	%f315, %f314, 0f00000000;
	add.f32 	%f316, %f315, %f1;
	abs.f32 	%f76, %f316;
	setp.lt.f32 	%p27, %f76, 0f00800000;
	mul.f32 	%f317, %f316, 0f4B800000;
	selp.f32 	%f77, %f317, %f316, %p27;
	mov.b32 	%r18, %f77;
	add.s32 	%r164, %r18, -8388608;
	setp.gt.u32 	%p28, %r164, 2130706431;
	@%p28 bra 	$L__BB57_18;
	and.b32  	%r165, %r18, 16777215;
	or.b32  	%r166, %r165, 1056964608;
	mov.b32 	%f318, %r166;
	sub.s32 	%r167, %r166, %r18;
	add.s32 	%r168, %r167, 201326592;
	selp.b32 	%r169, %r168, %r167, %p27;
	rsqrt.approx.ftz.f32 	%f319, %f318;
	mul.f32 	%f320, %f319, %f319;
	neg.f32 	%f321, %f320;
	fma.rn.f32 	%f322, %f319, %f319, %f321;
	neg.f32 	%f323, %f318;
	fma.rn.f32 	%f324, %f320, %f323, 0f3F800000;
	fma.rn.f32 	%f325, %f322, %f323, %f324;
	fma.rn.f32 	%f326, %f325, 0f3EC00000, 0f3F000000;
	mul.f32 	%f327, %f319, %f325;
	fma.rn.f32 	%f328, %f326, %f327, %f319;
	shr.s32 	%r170, %r169, 1;
	mov.b32 	%r171, %f328;
	add.s32 	%r172, %r170, %r171;
	mov.b32 	%f408, %r172;
	bra.uni 	$L__BB57_19;
$L__BB57_18:
	rsqrt.approx.ftz.f32 	%f408, %f77;
$L__BB57_19:
	setp.ne.s32 	%p30, %r3, 0;
	@%p30 bra 	$L__BB57_21;
	shl.b64 	%rd91, %rd13, 2;
	add.s64 	%rd92, %rd11, %rd91;
	st.global.u32 	[%rd92], %r17;
	add.s64 	%rd93, %rd12, %rd91;
	st.global.f32 	[%rd93], %f408;
$L__BB57_21:
	mov.b32 	%f353, %r17;
	sub.f32 	%f354, %f85, %f353;
	mul.f32 	%f329, %f408, %f354;
	sub.f32 	%f355, %f86, %f353;
	mul.f32 	%f330, %f408, %f355;
	sub.f32 	%f356, %f87, %f353;
	mul.f32 	%f331, %f408, %f356;
	sub.f32 	%f357, %f88, %f353;
	mul.f32 	%f332, %f408, %f357;
	sub.f32 	%f358, %f89, %f353;
	mul.f32 	%f333, %f408, %f358;
	sub.f32 	%f359, %f90, %f353;
	mul.f32 	%f334, %f408, %f359;
	sub.f32 	%f360, %f91, %f353;
	mul.f32 	%f335, %f408, %f360;
	sub.f32 	%f361, %f92, %f353;
	mul.f32 	%f336, %f408, %f361;
	sub.f32 	%f362, %f93, %f353;
	mul.f32 	%f337, %f408, %f362;
	sub.f32 	%f363, %f94, %f353;
	mul.f32 	%f338, %f408, %f363;
	sub.f32 	%f364, %f95, %f353;
	mul.f32 	%f339, %f408, %f364;
	sub.f32 	%f365, %f96, %f353;
	mul.f32 	%f340, %f408, %f365;
	sub.f32 	%f366, %f97, %f353;
	mul.f32 	%f341, %f408, %f366;
	sub.f32 	%f367, %f98, %f353;
	mul.f32 	%f342, %f408, %f367;
	sub.f32 	%f368, %f99, %f353;
	mul.f32 	%f343, %f408, %f368;
	sub.f32 	%f369, %f100, %f353;
	mul.f32 	%f344, %f408, %f369;
	sub.f32 	%f370, %f101, %f353;
	mul.f32 	%f345, %f408, %f370;
	sub.f32 	%f371, %f102, %f353;
	mul.f32 	%f346, %f408, %f371;
	sub.f32 	%f372, %f103, %f353;
	mul.f32 	%f347, %f408, %f372;
	sub.f32 	%f373, %f104, %f353;
	mul.f32 	%f348, %f408, %f373;
	sub.f32 	%f374, %f105, %f353;
	mul.f32 	%f349, %f408, %f374;
	sub.f32 	%f375, %f106, %f353;
	mul.f32 	%f350, %f408, %f375;
	sub.f32 	%f376, %f107, %f353;
	mul.f32 	%f351, %f408, %f376;
	sub.f32 	%f377, %f108, %f353;
	mul.f32 	%f352, %f408, %f377;
	sub.f32 	%f378, %f389, %f353;
	mul.f32 	%f81, %f408, %f378;
	sub.f32 	%f379, %f388, %f353;
	mul.f32 	%f82, %f408, %f379;
	sub.f32 	%f380, %f387, %f353;
	mul.f32 	%f83, %f408, %f380;
	sub.f32 	%f381, %f386, %f353;
	mul.f32 	%f84, %f408, %f381;
	mad.lo.s64 	%rd15, %rd21, %rd13, %rd10;
	ld.global.v2.u32 	{%r176, %r183}, [%rd8+-1536];
	ld.global.v2.u32 	{%r179, %r186}, [%rd9+-1536];
	// begin inline asm
	{ cvt.rn.f16x2.f32 %r173, %f330, %f329; }

	// end inline asm
	// begin inline asm
	{mul.f16x2 %r174,%r173,%r176;
}
	// end inline asm
	// begin inline asm
	{add.f16x2 %r177,%r174,%r179;
}
	// end inline asm
	// begin inline asm
	{ cvt.rn.f16x2.f32 %r180, %f332, %f331; }

	// end inline asm
	// begin inline asm
	{mul.f16x2 %r181,%r180,%r183;
}
	// end inline asm
	// begin inline asm
	{add.f16x2 %r184,%r181,%r186;
}
	// end inline asm
	shr.s64 	%rd94, %rd15, 63;
	shr.u64 	%rd95, %rd94, 62;
	add.s64 	%rd96, %rd15, %rd95;
	shl.b64 	%rd97, %rd96, 1;
	and.b64  	%rd98, %rd97, -8;
	add.s64 	%rd99, %rd4, %rd98;
	st.global.v2.u32 	[%rd99], {%r177, %r184};
	add.s64 	%rd100, %rd15, 128;
	ld.global.v2.u32 	{%r190, %r197}, [%rd8+-1280];
	ld.global.v2.u32 	{%r193, %r200}, [%rd9+-1280];
	// begin inline asm
	{ cvt.rn.f16x2.f32 %r187, %f334, %f333; }

	// end inline asm
	// begin inline asm
	{mul.f16x2 %r188,%r187,%r190;
}
	// end inline asm
	// begin inline asm
	{add.f16x2 %r191,%r188,%r193;
}
	// end inline asm
	// begin inline asm
	{ cvt.rn.f16x2.f32 %r194, %f336, %f335; }

	// end inline asm
	// begin inline asm
	{mul.f16x2 %r195,%r194,%r197;
}
	// end inline asm
	// begin inline asm
	{add.f16x2 %r198,%r195,%r200;
}
	// end inline asm
	shr.s64 	%rd101, %rd100, 63;
	shr.u64 	%rd102, %rd101, 62;
	add.s64 	%rd103, %rd100, %rd102;
	shl.b64 	%rd104, %rd103, 1;
	and.b64  	%rd105, %rd104, -8;
	add.s64 	%rd106, %rd4, %rd105;
	st.global.v2.u32 	[%rd106], {%r191, %r198};
	add.s64 	%rd107, %rd15, 256;
	ld.global.v2.u32 	{%r204, %r211}, [%rd8+-1024];
	ld.global.v2.u32 	{%r207, %r214}, [%rd9+-1024];
	// begin inline asm
	{ cvt.rn.f16x2.f32 %r201, %f338, %f337; }

	// end inline asm
	// begin inline asm
	{mul.f16x2 %r202,%r201,%r204;
}
	// end inline asm
	// begin inline asm
	{add.f16x2 %r205,%r202,%r207;
}
	// end inline asm
	// begin inline asm
	{ cvt.rn.f16x2.f32 %r208, %f340, %f339; }

	// end inline asm
	// begin inline asm
	{mul.f16x2 %r209,%r208,%r211;
}
	// end inline asm
	// begin inline asm
	{add.f16x2 %r212,%r209,%r214;
}
	// end inline asm
	shr.s64 	%rd108, %rd107, 63;
	shr.u64 	%rd109, %rd108, 62;
	add.s64 	%rd110, %rd107, %rd109;
	shl.b64 	%rd111, %rd110, 1;
	and.b64  	%rd112, %rd111, -8;
	add.s64 	%rd113, %rd4, %rd112;
	st.global.v2.u32 	[%rd113], {%r205, %r212};
	add.s64 	%rd114, %rd15, 384;
	ld.global.v2.u32 	{%r218, %r225}, [%rd8+-768];
	ld.global.v2.u32 	{%r221, %r228}, [%rd9+-768];
	// begin inline asm
	{ cvt.rn.f16x2.f32 %r215, %f342, %f341; }

	// end inline asm
	// begin inline asm
	{mul.f16x2 %r216,%r215,%r218;
}
	// end inline asm
	// begin inline asm
	{add.f16x2 %r219,%r216,%r221;
}
	// end inline asm
	// begin inline asm
	{ cvt.rn.f16x2.f32 %r222, %f344, %f343; }

	// end inline asm
	// begin inline asm
	{mul.f16x2 %r223,%r222,%r225;
}
	// end inline asm
	// begin inline asm
	{add.f16x2 %r226,%r223,%r228;
}
	// end inline asm
	shr.s64 	%rd115, %rd114, 63;
	shr.u64 	%rd116, %rd115, 62;
	add.s64 	%rd117, %rd114, %rd116;
	shl.b64 	%rd118, %rd117, 1;
	and.b64  	%rd119, %rd118, -8;
	add.s64 	%rd120, %rd4, %rd119;
	st.global.v2.u32 	[%rd120], {%r219, %r226};
	add.s64 	%rd121, %rd15, 512;
	ld.global.v2.u32 	{%r232, %r239}, [%rd8+-512];
	ld.global.v2.u32 	{%r235, %r242}, [%rd9+-512];
	// begin inline asm
	{ cvt.rn.f16x2.f32 %r229, %f346, %f345; }

	// end inline asm
	// begin inline asm
	{mul.f16x2 %r230,%r229,%r232;
}
	// end inline asm
	// begin inline asm
	{add.f16x2 %r233,%r230,%r235;
}
	// end inline asm
	// begin inline asm
	{ cvt.rn.f16x2.f32 %r236, %f348, %f347; }

	// end inline asm
	// begin inline asm
	{mul.f16x2 %r237,%r236,%r239;
}
	// end inline asm
	// begin inline asm
	{add.f16x2 %r240,%r237,%r242;
}
	// end inline asm
	shr.s64 	%rd122, %rd121, 63;
	shr.u64 	%rd123, %rd122, 62;
	add.s64 	%rd124, %rd121, %rd123;
	shl.b64 	%rd125, %rd124, 1;
	and.b64  	%rd126, %rd125, -8;
	add.s64 	%rd127, %rd4, %rd126;
	st.global.v2.u32 	[%rd127], {%r233, %r240};
	add.s64 	%rd128, %rd15, 640;
	ld.global.v2.u32 	{%r246, %r253}, [%rd8+-256];
	ld.global.v2.u32 	{%r249, %r256}, [%rd9+-256];
	// begin inline asm
	{ cvt.rn.f16x2.f32 %r243, %f350, %f349; }

	// end inline asm
	// begin inline asm
	{mul.f16x2 %r244,%r243,%r246;
}
	// end inline asm
	// begin inline asm
	{add.f16x2 %r247,%r244,%r249;
}
	// end inline asm
	// begin inline asm
	{ cvt.rn.f16x2.f32 %r250, %f352, %f351; }

	// end inline asm
	// begin inline asm
	{mul.f16x2 %r251,%r250,%r253;
}
	// end inline asm
	// begin inline asm
	{add.f16x2 %r254,%r251,%r256;
}
	// end inline asm
	shr.s64 	%rd129, %rd128, 63;
	shr.u64 	%rd130, %rd129, 62;
	add.s64 	%rd131, %rd128, %rd130;
	shl.b64 	%rd132, %rd131, 1;
	and.b64  	%rd133, %rd132, -8;
	add.s64 	%rd134, %rd4, %rd133;
	st.global.v2.u32 	[%rd134], {%r247, %r254};
	@%p3 bra 	$L__BB57_23;
	add.s64 	%rd135, %rd15, 768;
	ld.global.v2.u32 	{%r260, %r267}, [%rd8];
	ld.global.v2.u32 	{%r263, %r270}, [%rd9];
	// begin inline asm
	{ cvt.rn.f16x2.f32 %r257, %f82, %f81; }

	// end inline asm
	// begin inline asm
	{mul.f16x2 %r258,%r257,%r260;
}
	// end inline asm
	// begin inline asm
	{add.f16x2 %r261,%r258,%r263;
}
	// end inline asm
	// begin inline asm
	{ cvt.rn.f16x2.f32 %r264, %f84, %f83; }

	// end inline asm
	// begin inline asm
	{mul.f16x2 %r265,%r264,%r267;
}
	// end inline asm
	// begin inline asm
	{add.f16x2 %r268,%r265,%r270;
}
	// end inline asm
	shr.s64 	%rd136, %rd135, 63;
	shr.u64 	%rd137, %rd136, 62;
	add.s64 	%rd138, %rd135, %rd137;
	shl.b64 	%rd139, %rd138, 1;
	and.b64  	%rd140, %rd139, -8;
	add.s64 	%rd141, %rd4, %rd140;
	st.global.v2.u32 	[%rd141], {%r261, %r268};
$L__BB57_23:
	cvt.u32.u64 	%r271, %rd13;
	add.s32 	%r272, %r271, %r5;
	setp.lt.s32 	%p32, %r272, %r20;
	@%p32 bra 	$L__BB57_4;
$L__BB57_24:
	ret;

}
	// .globl	_Z17LayerNormWarpImplI19BiasAddResidualLoadI6__halffE11AffineStoreIfS1_EfLi4ELi32ELi32ELi32ELi1ELb0EEvT_T0_iidPT1_S8_
.visible .entry _Z17LayerNormWarpImplI19BiasAddResidualLoadI6__halffE11AffineStoreIfS1_EfLi4ELi32ELi32ELi32ELi1ELb0EEvT_T0_iidPT1_S8_(
	.param .align 8 .b8 _Z17LayerNormWarpImplI19BiasAddResidualLoadI6__halffE11AffineStoreIfS1_EfLi4ELi32ELi32ELi32ELi1ELb0EEvT_T0_iidPT1_S8__param_0[32],
	.param .align 8 .b8 _Z17LayerNormWarpImplI19BiasAddResidualLoadI6__halffE11AffineStoreIfS1_EfLi4ELi32ELi32ELi32ELi1ELb0EEvT_T0_iidPT1_S8__param_1[32],
	.param .u32 _Z17LayerNormWarpImplI19BiasAddResidualLoadI6__halffE11AffineStoreIfS1_EfLi4ELi32ELi32ELi32ELi1ELb0EEvT_T0_iidPT1_S8__param_2,
	.param .u32 _Z17LayerNormWarpImplI19BiasAddResidualLoadI6__halffE11AffineStoreIfS1_EfLi4ELi32ELi32ELi32ELi1ELb0EEvT_T0_iidPT1_S8__param_3,
	.param .f64 _Z17LayerNormWarpImplI19BiasAddResidualLoadI6__halffE11AffineStoreIfS1_EfLi4ELi32ELi32ELi32ELi1ELb0EEvT_T0_iidPT1_S8__param_4,
	.param .u64 .ptr .align 1 _Z17LayerNormWarpImplI19BiasAddResidualLoadI6__halffE11AffineStoreIfS1_EfLi4ELi32ELi32ELi32ELi1ELb0EEvT_T0_iidPT1_S8__param_5,
	.param .u64 .ptr .align 1 _Z17LayerNormWarpImplI19BiasAddResidualLoadI6__halffE11AffineStoreIfS1_EfLi4ELi32ELi32ELi32ELi1ELb0EEvT_T0_iidPT1_S8__param_6
)
.maxntid 256
{
	.reg .pred 	%p<31>;
	.reg .b32 	%r<301>;
	.reg .b32 	%f<430>;
	.reg .b64 	%rd<159>;
	.reg .b64 	%fd<2>;

	ld.param.u64 	%rd22, [_Z17LayerNormWarpImplI19BiasAddResidualLoadI6__halffE11AffineStoreIfS1_EfLi4ELi32ELi32ELi32ELi1ELb0EEvT_T0_iidPT1_S8__param_1+24];
	ld.param.u64 	%rd21, [_Z17LayerNormWarpImplI19BiasAddResidualLoadI6__halffE11AffineStoreIfS1_EfLi4ELi32ELi32ELi32ELi1ELb0EEvT_T0_iidPT1_S8__param_1+16];
	ld.param.u64 	%rd20, [_Z17LayerNormWarpImplI19BiasAddResidualLoadI6__halffE11AffineStoreIfS1_EfLi4ELi32ELi32ELi32ELi1ELb0EEvT_T0_iidPT1_S8__param_1+8];
	ld.param.u64 	%rd19, [_Z17LayerNormWarpImplI19BiasAddResidualLoadI6__halffE11AffineStoreIfS1_EfLi4ELi32ELi32ELi32ELi1ELb0EEvT_T0_iidPT1_S8__param_1];
	ld.param.u64 	%rd18, [_Z17LayerNormWarpImplI19BiasAddResidualLoadI6__halffE11AffineStoreIfS1_EfLi4ELi32ELi32ELi32ELi1ELb0EEvT_T0_iidPT1_S8__param_0+24];
	ld.param.u64 	%rd17, [_Z17LayerNormWarpImplI19BiasAddResidualLoadI6__halffE11AffineStoreIfS1_EfLi4ELi32ELi32ELi32ELi1ELb0EEvT_T0_iidPT1_S8__param_0+16];
	ld.param.u64 	%rd16, [_Z17LayerNormWarpImplI19BiasAddResidualLoadI6__halffE11AffineStoreIfS1_EfLi4ELi32ELi32ELi32ELi1ELb0EEvT_T0_iidPT1_S8__param_0+8];
	ld.param.u64 	%rd15, [_Z17LayerNormWarpImplI19BiasAddResidualLoadI6__halffE11AffineStoreIfS1_EfLi4ELi32ELi32ELi32ELi1ELb0EEvT_T0_iidPT1_S8__param_0];
	ld.param.u32 	%r19, [_Z17LayerNormWarpImplI19BiasAddResidualLoadI6__halffE11AffineStoreIfS1_EfLi4ELi32ELi32ELi32ELi1ELb0EEvT_T0_iidPT1_S8__param_2];
	ld.param.u32 	%r20, [_Z17LayerNormWarpImplI19BiasAddResidualLoadI6__halffE11AffineStoreIfS1_EfLi4ELi32ELi32ELi32ELi1ELb0EEvT_T0_iidPT1_S8__param_3];
	ld.param.f64 	%fd1, [_Z17LayerNormWarpImplI19BiasAddResidualLoadI6__halffE11AffineStoreIfS1_EfLi4ELi32ELi32ELi32ELi1ELb0EEvT_T0_iidPT1_S8__param_4];
	ld.param.u64 	%rd23, [_Z17LayerNormWarpImplI19BiasAddResidualLoadI6__halffE11AffineStoreIfS1_EfLi4ELi32ELi32ELi32ELi1ELb0EEvT_T0_iidPT1_S8__param_5];
	ld.param.u64 	%rd24, [_Z17LayerNormWarpImplI19BiasAddResidualLoadI6__halffE11AffineStoreIfS1_EfLi4ELi32ELi32ELi32ELi1ELb0EEvT_T0_iidPT1_S8__param_6];
	setp.lt.s32 	%p1, %r20, 1025;
	@%p1 bra 	$L__BB58_2;
	mov.u64 	%rd25, $str;
	cvta.global.u64 	%rd26, %rd25;
	mov.u64 	%rd27, $str$1;
	cvta.global.u64 	%rd28, %rd27;
	mov.u64 	%rd29, __unnamed_59;
	cvta.global.u64 	%rd30, %rd29;
	{ // callseq 58, 0
	.param .b64 param0;
	st.param.b64 	[param0], %rd26;
	.param .b64 param1;
	st.param.b64 	[param1], %rd28;
	.param .b32 param2;
	st.param.b32 	[param2], 462;
	.param .b64 param3;
	st.param.b64 	[param3], %rd30;
	.param .b64 param4;
	st.param.b64 	[param4], 1;
	call.uni 
	__assertfail, 
	(
	param0, 
	param1, 
	param2, 
	param3, 
	param4
	);
	} // callseq 58
$L__BB58_2:
	mov.u32 	%r21, %ctaid.x;
	mov.u32 	%r1, %ntid.y;
	mov.u32 	%r22, %tid.y;
	mad.lo.s32 	%r300, %r21, %r1, %r22;
	setp.ge.s32 	%p2, %r300, %r19;
	@%p2 bra 	$L__BB58_20;
	cvta.to.global.u64 	%rd6, %rd15;
	cvta.to.global.u64 	%rd7, %rd19;
	mov.u32 	%r3, %tid.x;
	shl.b32 	%r23, %r3, 2;
	cvt.rn.f32.f64 	%f1, %fd1;
	cvt.u64.u32 	%rd8, %r23;
	cvta.to.global.u64 	%rd31, %rd16;
	mul.wide.u32 	%rd32, %r23, 2;
	add.s64 	%rd9, %rd31, %rd32;
	cvta.to.global.u64 	%rd33, %rd21;
	add.s64 	%rd10, %rd33, %rd32;
	cvta.to.global.u64 	%rd34, %rd22;
	add.s64 	%rd11, %rd34, %rd32;
	cvta.to.global.u64 	%rd12, %rd23;
	cvta.to.global.u64 	%rd13, %rd24;
	mov.u32 	%r24, %nctaid.x;
	mul.lo.s32 	%r4, %r24, %r1;
$L__BB58_4:
	cvt.s64.s32 	%rd14, %r300;
	mad.lo.s64 	%rd35, %rd18, %rd14, %rd8;
	shr.s64 	%rd36, %rd35, 63;
	shr.u64 	%rd37, %rd36, 62;
	add.s64 	%rd38, %rd35, %rd37;
	shl.b64 	%rd39, %rd38, 1;
	and.b64  	%rd40, %rd39, -8;
	add.s64 	%rd41, %rd6, %rd40;
	ld.global.v2.u32 	{%r26, %r32}, [%rd41];
	ld.global.v2.u32 	{%r30, %r36}, [%rd9];
	cvta.to.global.u64 	%rd42, %rd17;
	add.s64 	%rd43, %rd42, %rd40;
	ld.global.v2.u32 	{%r27, %r33}, [%rd43];
	// begin inline asm
	{add.f16x2 %r25,%r26,%r27;
}
	// end inline asm
	// begin inline asm
	{add.f16x2 %r28,%r25,%r30;
}
	// end inline asm
	// begin inline asm
	{add.f16x2 %r31,%r32,%r33;
}
	// end inline asm
	// begin inline asm
	{add.f16x2 %r34,%r31,%r36;
}
	// end inline asm
	// begin inline asm
	{.reg .f16 low,high;
  mov.b32 {low,high},%r28;
  cvt.f32.f16 %f76, low;}

	// end inline asm
	// begin inline asm
	{.reg .f16 low,high;
  mov.b32 {low,high},%r28;
  cvt.f32.f16 %f77, high;}

	// end inline asm
	// begin inline asm
	{.reg .f16 low,high;
  mov.b32 {low,high},%r34;
  cvt.f32.f16 %f78, low;}

	// end inline asm
	// begin inline asm
	{.reg .f16 low,high;
  mov.b32 {low,high},%r34;
  cvt.f32.f16 %f79, high;}

	// end inline asm
	mov.f32 	%f109, 0f3F800000;
	div.approx.f32 	%f110, %f76, %f109;
	add.f32 	%f111, %f110, 0f00000000;
	sub.f32 	%f112, %f76, %f111;
	fma.rn.f32 	%f113, %f76, %f112, 0f00000000;
	sub.f32 	%f114, %f77, %f111;
	mov.f32 	%f115, 0f40000000;
	div.approx.f32 	%f116, %f114, %f115;
	add.f32 	%f117, %f111, %f116;
	sub.f32 	%f118, %f77, %f117;
	fma.rn.f32 	%f119, %f114, %f118, %f113;
	sub.f32 	%f120, %f78, %f117;
	mov.f32 	%f121, 0f40400000;
	div.approx.f32 	%f122, %f120, %f121;
	add.f32 	%f123, %f117, %f122;
	sub.f32 	%f124, %f78, %f123;
	fma.rn.f32 	%f125, %f120, %f124, %f119;
	sub.f32 	%f126, %f79, %f123;
	mov.f32 	%f127, 0f40800000;
	div.approx.f32 	%f128, %f126, %f127;
	add.f32 	%f129, %f123, %f128;
	sub.f32 	%f130, %f79, %f129;
	fma.rn.f32 	%f131, %f126, %f130, %f125;
	add.s64 	%rd44, %rd35, 128;
	shr.s64 	%rd45, %rd44, 63;
	shr.u64 	%rd46, %rd45, 62;
	add.s64 	%rd47, %rd44, %rd46;
	shl.b64 	%rd48, %rd47, 1;
	and.b64  	%rd49, %rd48, -8;
	add.s64 	%rd50, %rd6, %rd49;
	ld.global.v2.u32 	{%r42, %r48}, [%rd50];
	ld.global.v2.u32 	{%r46, %r52}, [%rd9+256];
	add.s64 	%rd51, %rd42, %rd49;
	ld.global.v2.u32 	{%r43, %r49}, [%rd51];
	// begin inline asm
	{add.f16x2 %r41,%r42,%r43;
}
	// end inline asm
	// begin inline asm
	{add.f16x2 %r44,%r41,%r46;
}
	// end inline asm
	// begin inline asm
	{add.f16x2 %r47,%r48,%r49;
}
	// end inline asm
	// begin inline asm
	{add.f16x2 %r50,%r47,%r52;
}
	// end inline asm
	// begin inline asm
	{.reg .f16 low,high;
  mov.b32 {low,high},%r44;
  cvt.f32.f16 %f80, low;}

	// end inline asm
	// begin inline asm
	{.reg .f16 low,high;
  mov.b32 {low,high},%r44;
  cvt.f32.f16 %f81, high;}

	// end inline asm
	// begin inline asm
	{.reg .f16 low,high;
  mov.b32 {low,high},%r50;
  cvt.f32.f16 %f82, low;}

	// end inline asm
	// begin inline asm
	{.reg .f16 low,high;
  mov.b32 {low,high},%r50;
  cvt.f32.f16 %f83, high;}

	// end inline asm
	sub.f32 	%f132, %f80, %f129;
	mov.f32 	%f133, 0f40A00000;
	div.approx.f32 	%f134, %f132, %f133;
	add.f32 	%f135, %f129, %f134;
	sub.f32 	%f136, %f80, %f135;
	fma.rn.f32 	%f137, %f132, %f136, %f131;
	sub.f32 	%f138, %f81, %f135;
	mov.f32 	%f139, 0f40C00000;
	div.approx.f32 	%f140, %f138, %f139;
	add.f32 	%f141, %f135, %f140;
	sub.f32 	%f142, %f81, %f141;
	fma.rn.f32 	%f143, %f138, %f142, %f137;
	sub.f32 	%f144, %f82, %f141;
	mov.f32 	%f145, 0f40E00000;
	div.approx.f32 	%f146, %f144, %f145;
	add.f32 	%f147, %f141, %f146;
	sub.f32 	%f148, %f82, %f147;
	fma.rn.f32 	%f149, %f144, %f148, %f143;
	sub.f32 	%f150, %f83, %f147;
	mov.f32 	%f151, 0f41000000;
	div.approx.f32 	%f152, %f150, %f151;
	add.f32 	%f153, %f147, %f152;
	sub.f32 	%f154, %f83, %f153;
	fma.rn.f32 	%f155, %f150, %f154, %f149;
	add.s64 	%rd52, %rd35, 256;
	shr.s64 	%rd53, %rd52, 63;
	shr.u64 	%rd54, %rd53, 62;
	add.s64 	%rd55, %rd52, %rd54;
	shl.b64 	%rd56, %rd55, 1;
	and.b64  	%rd57, %rd56, -8;
	add.s64 	%rd58, %rd6, %rd57;
	ld.global.v2.u32 	{%r58, %r64}, [%rd58];
	ld.global.v2.u32 	{%r62, %r68}, [%rd9+512];
	add.s64 	%rd59, %rd42, %rd57;
	ld.global.v2.u32 	{%r59, %r65}, [%rd59];
	// begin inline asm
	{add.f16x2 %r57,%r58,%r59;
}
	// end inline asm
	// begin inline asm
	{add.f16x2 %r60,%r57,%r62;
}
	// end inline asm
	// begin inline asm
	{add.f16x2 %r63,%r64,%r65;
}
	// end inline asm
	// begin inline asm
	{add.f16x2 %r66,%r63,%r68;
}
	// end inline asm
	// begin inline asm
	{.reg .f16 low,high;
  mov.b32 {low,high},%r60;
  cvt.f32.f16 %f84, low;}

	// end inline asm
	// begin inline asm
	{.reg .f16 low,high;
  mov.b32 {low,high},%r60;
  cvt.f32.f16 %f85, high;}

	// end inline asm
	// begin inline asm
	{.reg .f16 low,high;
  mov.b32 {low,high},%r66;
  cvt.f32.f16 %f86, low;}

	// end inline asm
	// begin inline asm
	{.reg .f16 low,high;
  mov.b32 {low,high},%r66;
  cvt.f32.f16 %f87, high;}

	// end inline asm
	sub.f32 	%f156, %f84, %f153;
	mov.f32 	%f157, 0f41100000;
	div.approx.f32 	%f158, %f156, %f157;
	add.f32 	%f159, %f153, %f158;
	sub.f32 	%f160, %f84, %f159;
	fma.rn.f32 	%f161, %f156, %f160, %f155;
	sub.f32 	%f162, %f85, %f159;
	mov.f32 	%f163, 0f41200000;
	div.approx.f32 	%f164, %f162, %f163;
	add.f32 	%f165, %f159, %f164;
	sub.f32 	%f166, %f85, %f165;
	fma.rn.f32 	%f167, %f162, %f166, %f161;
	sub.f32 	%f168, %f86, %f165;
	mov.f32 	%f169, 0f41300000;
	div.approx.f32 	%f170, %f168, %f169;
	add.f32 	%f171, %f165, %f170;
	sub.f32 	%f172, %f86, %f171;
	fma.rn.f32 	%f173, %f168, %f172, %f167;
	sub.f32 	%f174, %f87, %f171;
	mov.f32 	%f175, 0f41400000;
	div.approx.f32 	%f176, %f174, %f175;
	add.f32 	%f177, %f171, %f176;
	sub.f32 	%f178, %f87, %f177;
	fma.rn.f32 	%f179, %f174, %f178, %f173;
	add.s64 	%rd60, %rd35, 384;
	shr.s64 	%rd61, %rd60, 63;
	shr.u64 	%rd62, %rd61, 62;
	add.s64 	%rd63, %rd60, %rd62;
	shl.b64 	%rd64, %rd63, 1;
	and.b64  	%rd65, %rd64, -8;
	add.s64 	%rd66, %rd6, %rd65;
	ld.global.v2.u32 	{%r74, %r80}, [%rd66];
	ld.global.v2.u32 	{%r78, %r84}, [%rd9+768];
	add.s64 	%rd67, %rd42, %rd65;
	ld.global.v2.u32 	{%r75, %r81}, [%rd67];
	// begin inline asm
	{add.f16x2 %r73,%r74,%r75;
}
	// end inline asm
	// begin inline asm
	{add.f16x2 %r76,%r73,%r78;
}
	// end inline asm
	// begin inline asm
	{add.f16x2 %r79,%r80,%r81;
}
	// end inline asm
	// begin inline asm
	{add.f16x2 %r82,%r79,%r84;
}
	// end inline asm
	// begin inline asm
	{.reg .f16 low,high;
  mov.b32 {low,high},%r76;
  cvt.f32.f16 %f88, low;}

	// end inline asm
	// begin inline asm
	{.reg .f16 low,high;
  mov.b32 {low,high},%r76;
  cvt.f32.f16 %f89, high;}

	// end inline asm
	// begin inline asm
	{.reg .f16 low,high;
  mov.b32 {low,high},%r82;
  cvt.f32.f16 %f90, low;}

	// end inline asm
	// begin inline asm
	{.reg .f16 low,high;
  mov.b32 {low,high},%r82;
  cvt.f32.f16 %f91, high;}

	// end inline asm
	sub.f32 	%f180, %f88, %f177;
	mov.f32 	%f181, 0f41500000;
	div.approx.f32 	%f182, %f180, %f181;
	add.f32 	%f183, %f177, %f182;
	sub.f32 	%f184, %f88, %f183;
	fma.rn.f32 	%f185, %f180, %f184, %f179;
	sub.f32 	%f186, %f89, %f183;
	mov.f32 	%f187, 0f41600000;
	div.approx.f32 	%f188, %f186, %f187;
	add.f32 	%f189, %f183, %f188;
	sub.f32 	%f190, %f89, %f189;
	fma.rn.f32 	%f191, %f186, %f190, %f185;
	sub.f32 	%f192, %f90, %f189;
	mov.f32 	%f193, 0f41700000;
	div.approx.f32 	%f194, %f192, %f193;
	add.f32 	%f195, %f189, %f194;
	sub.f32 	%f196, %f90, %f195;
	fma.rn.f32 	%f197, %f192, %f196, %f191;
	sub.f32 	%f198, %f91, %f195;
	mov.f32 	%f199, 0f41800000;
	div.approx.f32 	%f200, %f198, %f199;
	add.f32 	%f201, %f195, %f200;
	sub.f32 	%f202, %f91, %f201;
	fma.rn.f32 	%f203, %f198, %f202, %f197;
	add.s64 	%rd68, %rd35, 512;
	shr.s64 	%rd69, %rd68, 63;
	shr.u64 	%rd70, %rd69, 62;
	add.s64 	%rd71, %rd68, %rd70;
	shl.b64 	%rd72, %rd71, 1;
	and.b64  	%rd73, %rd72, -8;
	add.s64 	%rd74, %rd6, %rd73;
	ld.global.v2.u32 	{%r90, %r96}, [%rd74];
	ld.global.v2.u32 	{%r94, %r100}, [%rd9+1024];
	add.s64 	%rd75, %rd42, %rd73;
	ld.global.v2.u32 	{%r91, %r97}, [%rd75];
	// begin inline asm
	{add.f16x2 %r89,%r90,%r91;
}
	// end inline asm
	// begin inline asm
	{add.f16x2 %r92,%r89,%r94;
}
	// end inline asm
	// begin inline asm
	{add.f16x2 %r95,%r96,%r97;
}
	// end inline asm
	// begin inline asm
	{add.f16x2 %r98,%r95,%r100;
}
	// end inline asm
	// begin inline asm
	{.reg .f16 low,high;
  mov.b32 {low,high},%r92;
  cvt.f32.f16 %f92, low;}

	// end inline asm
	// begin inline asm
	{.reg .f16 low,high;
  mov.b32 {low,high},%r92;
  cvt.f32.f16 %f93, high;}

	// end inline asm
	// begin inline asm
	{.reg .f16 low,high;
  mov.b32 {low,high},%r98;
  cvt.f32.f16 %f94, low;}

	// end inline asm
	// begin inline asm
	{.reg .f16 low,high;
  mov.b32 {low,high},%r98;
  cvt.f32.f16 %f95, high;}

	// end inline asm
	sub.f32 	%f204, %f92, %f201;
	mov.f32 	%f205, 0f41880000;
	div.approx.f32 	%f206, %f204, %f205;
	add.f32 	%f207, %f201, %f206;
	sub.f32 	%f208, %f92, %f207;
	fma.rn.f32 	%f209, %f204, %f208, %f203;
	sub.f32 	%f210, %f93, %f207;
	mov.f32 	%f211, 0f41900000;
	div.approx.f32 	%f212, %f210, %f211;
	add.f32 	%f213, %f207, %f212;
	sub.f32 	%f214, %f93, %f213;
	fma.rn.f32 	%f215, %f210, %f214, %f209;
	sub.f32 	%f216, %f94, %f213;
	mov.f32 	%f217, 0f41980000;
	div.approx.f32 	%f218, %f216, %f217;
	add.f32 	%f219, %f213, %f218;
	sub.f32 	%f220, %f94, %f219;
	fma.rn.f32 	%f221, %f216, %f220, %f215;
	sub.f32 	%f222, %f95, %f219;
	mov.f32 	%f223, 0f41A00000;
	div.approx.f32 	%f224, %f222, %f223;
	add.f32 	%f225, %f219, %f224;
	sub.f32 	%f226, %f95, %f225;
	fma.rn.f32 	%f227, %f222, %f226, %f221;
	add.s64 	%rd76, %rd35, 640;
	shr.s64 	%rd77, %rd76, 63;
	shr.u64 	%rd78, %rd77, 62;
	add.s64 	%rd79, %rd76, %rd78;
	shl.b64 	%rd80, %rd79, 1;
	and.b64  	%rd81, %rd80, -8;
	add.s64 	%rd82, %rd6, %rd81;
	ld.global.v2.u32 	{%r106, %r112}, [%rd82];
	ld.global.v2.u32 	{%r110, %r116}, [%rd9+1280];
	add.s64 	%rd83, %rd42, %rd81;
	ld.global.v2.u32 	{%r107, %r113}, [%rd83];
	// begin inline asm
	{add.f16x2 %r105,%r106,%r107;
}
	// end inline asm
	// begin inline asm
	{add.f16x2 %r108,%r105,%r110;
}
	// end inline asm
	// begin inline asm
	{add.f16x2 %r111,%r112,%r113;
}
	// end inline asm
	// begin inline asm
	{add.f16x2 %r114,%r111,%r116;
}
	// end inline asm
	// begin inline asm
	{.reg .f16 low,high;
  mov.b32 {low,high},%r108;
  cvt.f32.f16 %f96, low;}

	// end inline asm
	// begin inline asm
	{.reg .f16 low,high;
  mov.b32 {low,high},%r108;
  cvt.f32.f16 %f97, high;}

	// end inline asm
	// begin inline asm
	{.reg .f16 low,high;
  mov.b32 {low,high},%r114;
  cvt.f32.f16 %f98, low;}

	// end inline asm
	// begin inline asm
	{.reg .f16 low,high;
  mov.b32 {low,high},%r114;
  cvt.f32.f16 %f99, high;}

	// end inline asm
	sub.f32 	%f228, %f96, %f225;
	mov.f32 	%f229, 0f41A80000;
	div.approx.f32 	%f230, %f228, %f229;
	add.f32 	%f231, %f225, %f230;
	sub.f32 	%f232, %f96, %f231;
	fma.rn.f32 	%f233, %f228, %f232, %f227;
	sub.f32 	%f234, %f97, %f231;
	mov.f32 	%f235, 0f41B00000;
	div.approx.f32 	%f236, %f234, %f235;
	add.f32 	%f237, %f231, %f236;
	sub.f32 	%f238, %f97, %f237;
	fma.rn.f32 	%f239, %f234, %f238, %f233;
	sub.f32 	%f240, %f98, %f237;
	mov.f32 	%f241, 0f41B80000;
	div.approx.f32 	%f242, %f240, %f241;
	add.f32 	%f243, %f237, %f242;
	sub.f32 	%f244, %f98, %f243;
	fma.rn.f32 	%f245, %f240, %f244, %f239;
	sub.f32 	%f246, %f99, %f243;
	mov.f32 	%f247, 0f41C00000;
	div.approx.f32 	%f248, %f246, %f247;
	add.f32 	%f249, %f243, %f248;
	sub.f32 	%f250, %f99, %f249;
	fma.rn.f32 	%f251, %f246, %f250, %f245;
	add.s64 	%rd84, %rd35, 768;
	shr.s64 	%rd85, %rd84, 63;
	shr.u64 	%rd86, %rd85, 62;
	add.s64 	%rd87, %rd84, %rd86;
	shl.b64 	%rd88, %rd87, 1;
	and.b64  	%rd89, %rd88, -8;
	add.s64 	%rd90, %rd6, %rd89;
	ld.global.v2.u32 	{%r122, %r128}, [%rd90];
	ld.global.v2.u32 	{%r126, %r132}, [%rd9+1536];
	add.s64 	%rd91, %rd42, %rd89;
	ld.global.v2.u32 	{%r123, %r129}, [%rd91];
	// begin inline asm
	{add.f16x2 %r121,%r122,%r123;
}
	// end inline asm
	// begin inline asm
	{add.f16x2 %r124,%r121,%r126;
}
	// end inline asm
	// begin inline asm
	{add.f16x2 %r127,%r128,%r129;
}
	// end inline asm
	// begin inline asm
	{add.f16x2 %r130,%r127,%r132;
}
	// end inline asm
	// begin inline asm
	{.reg .f16 low,high;
  mov.b32 {low,high},%r124;
  cvt.f32.f16 %f100, low;}

	// end inline asm
	// begin inline asm
	{.reg .f16 low,high;
  mov.b32 {low,high},%r124;
  cvt.f32.f16 %f101, high;}

	// end inline asm
	// begin inline asm
	{.reg .f16 low,high;
  mov.b32 {low,high},%r130;
  cvt.f32.f16 %f102, low;}

	// end inline asm
	// begin inline asm
	{.reg .f16 low,high;
  mov.b32 {low,high},%r130;
  cvt.f32.f16 %f103, high;}

	// end inline asm
	sub.f32 	%f252, %f100, %f249;
	mov.f32 	%f253, 0f41C80000;
	div.approx.f32 	%f254, %f252, %f253;
	add.f32 	%f255, %f249, %f254;
	sub.f32 	%f256, %f100, %f255;
	fma.rn.f32 	%f257, %f252, %f256, %f251;
	sub.f32 	%f258, %f101, %f255;
	mov.f32 	%f259, 0f41D00000;
	div.approx.f32 	%f260, %f258, %f259;
	add.f32 	%f261, %f255, %f260;
	sub.f32 	%f262, %f101, %f261;
	fma.rn.f32 	%f263, %f258, %f262, %f257;
	sub.f32 	%f264, %f102, %f261;
	mov.f32 	%f265, 0f41D80000;
	div.approx.f32 	%f266, %f264, %f265;
	add.f32 	%f267, %f261, %f266;
	sub.f32 	%f268, %f102, %f267;
	fma.rn.f32 	%f269, %f264, %f268, %f263;
	sub.f32 	%f270, %f103, %f267;
	mov.f32 	%f271, 0f41E00000;
	div.approx.f32 	%f272, %f270, %f271;
	add.f32 	%f273, %f267, %f272;
	sub.f32 	%f274, %f103, %f273;
	fma.rn.f32 	%f275, %f270, %f274, %f269;
	add.s64 	%rd92, %rd35, 896;
	shr.s64 	%rd93, %rd92, 63;
	shr.u64 	%rd94, %rd93, 62;
	add.s64 	%rd95, %rd92, %rd94;
	shl.b64 	%rd96, %rd95, 1;
	and.b64  	%rd97, %rd96, -8;
	add.s64 	%rd98, %rd6, %rd97;
	ld.global.v2.u32 	{%r138, %r144}, [%rd98];
	ld.global.v2.u32 	{%r142, %r148}, [%rd9+1792];
	add.s64 	%rd99, %rd42, %rd97;
	ld.global.v2.u32 	{%r139, %r145}, [%rd99];
	// begin inline asm
	{add.f16x2 %r137,%r138,%r139;
}
	// end inline asm
	// begin inline asm
	{add.f16x2 %r140,%r137,%r142;
}
	// end inline asm
	// begin inline asm
	{add.f16x2 %r143,%r144,%r145;
}
	// end inline asm
	// begin inline asm
	{add.f16x2 %r146,%r143,%r148;
}
	// end inline asm
	// begin inline asm
	{.reg .f16 low,high;
  mov.b32 {low,high},%r140;
  cvt.f32.f16 %f104, low;}

	// end inline asm
	// begin inline asm
	{.reg .f16 low,high;
  mov.b32 {low,high},%r140;
  cvt.f32.f16 %f105, high;}

	// end inline asm
	// begin inline asm
	{.reg .f16 low,high;
  mov.b32 {low,high},%r146;
  cvt.f32.f16 %f106, low;}

	// end inline asm
	// begin inline asm
	{.reg .f16 low,high;
  mov.b32 {low,high},%r146;
  cvt.f32.f16 %f107, high;}

	// end inline asm
	sub.f32 	%f276, %f104, %f273;
	mov.f32 	%f277, 0f41E80000;
	div.approx.f32 	%f278, %f276, %f277;
	add.f32 	%f279, %f273, %f278;
	sub.f32 	%f280, %f104, %f279;
	fma.rn.f32 	%f281, %f276, %f280, %f275;
	sub.f32 	%f282, %f105, %f279;
	mov.f32 	%f283, 0f41F00000;
	div.approx.f32 	%f284, %f282, %f283;
	add.f32 	%f285, %f279, %f284;
	sub.f32 	%f286, %f105, %f285;
	fma.rn.f32 	%f287, %f282, %f286, %f281;
	sub.f32 	%f288, %f106, %f285;
	mov.f32 	%f289, 0f41F80000;
	div.approx.f32 	%f290, %f288, %f289;
	add.f32 	%f291, %f285, %f290;
	sub.f32 	%f292, %f106, %f291;
	fma.rn.f32 	%f293, %f288, %f292, %f287;
	sub.f32 	%f294, %f107, %f291;
	mov.f32 	%f419, 0f42000000;
	div.approx.f32 	%f295, %f294, %f419;
	add.f32 	%f417, %f291, %f295;
	sub.f32 	%f296, %f107, %f417;
	fma.rn.f32 	%f418, %f294, %f296, %f293;
	mov.b32 	%r153, %f417;
	shfl.sync.down.b32	%r6|%p3, %r153, 16, 31, -1;
	mov.b32 	%r154, %f418;
	shfl.sync.down.b32	%r7|%p4, %r154, 16, 31, -1;
	mov.b32 	%r155, 1107296256;
	shfl.sync.down.b32	%r156|%p5, %r155, 16, 31, -1;
	mov.b32 	%f36, %r156;
	setp.eq.f32 	%p6, %f36, 0f00000000;
	@%p6 bra 	$L__BB58_6;
	mov.b32 	%f297, %r7;
	mov.b32 	%f298, %r6;
	add.f32 	%f419, %f36, 0f42000000;
	div.approx.f32 	%f299, %f36, %f419;
	sub.f32 	%f300, %f298, %f417;
	fma.rn.f32 	%f417, %f300, %f299, %f417;
	mul.f32 	%f301, %f300, %f300;
	mul.f32 	%f302, %f301, 0f42000000;
	fma.rn.f32 	%f303, %f302, %f299, %f297;
	add.f32 	%f418, %f418, %f303;
$L__BB58_6:
	mov.b32 	%r157, %f417;
	shfl.sync.down.b32	%r8|%p7, %r157, 8, 31, -1;
	mov.b32 	%r158, %f418;
	shfl.sync.down.b32	%r9|%p8, %r158, 8, 31, -1;
	mov.b32 	%r159, %f419;
	shfl.sync.down.b32	%r160|%p9, %r159, 8, 31, -1;
	mov.b32 	%f43, %r160;
	setp.eq.f32 	%p10, %f43, 0f00000000;
	@%p10 bra 	$L__BB58_8;
	mov.b32 	%f304, %r9;
	mov.b32 	%f305, %r8;
	add.f32 	%f44, %f419, %f43;
	div.approx.f32 	%f306, %f43, %f44;
	sub.f32 	%f307, %f305, %f417;
	fma.rn.f32 	%f417, %f307, %f306, %f417;
	mul.f32 	%f308, %f307, %f307;
	mul.f32 	%f309, %f419, %f308;
	fma.rn.f32 	%f310, %f309, %f306, %f304;
	add.f32 	%f418, %f418, %f310;
	mov.f32 	%f419, %f44;
$L__BB58_8:
	mov.b32 	%r161, %f417;
	shfl.sync.down.b32	%r10|%p11, %r161, 4, 31, -1;
	mov.b32 	%r162, %f418;
	shfl.sync.down.b32	%r11|%p12, %r162, 4, 31, -1;
	mov.b32 	%r163, %f419;
	shfl.sync.down.b32	%r164|%p13, %r163, 4, 31, -1;
	mov.b32 	%f50, %r164;
	setp.eq.f32 	%p14, %f50, 0f00000000;
	@%p14 bra 	$L__BB58_10;
	mov.b32 	%f311, %r11;
	mov.b32 	%f312, %r10;
	add.f32 	%f51, %f419, %f50;
	div.approx.f32 	%f313, %f50, %f51;
	sub.f32 	%f314, %f312, %f417;
	fma.rn.f32 	%f417, %f314, %f313, %f417;
	mul.f32 	%f315, %f314, %f314;
	mul.f32 	%f316, %f419, %f315;
	fma.rn.f32 	%f317, %f316, %f313, %f311;
	add.f32 	%f418, %f418, %f317;
	mov.f32 	%f419, %f51;
$L__BB58_10:
	mov.b32 	%r165, %f417;
	shfl.sync.down.b32	%r12|%p15, %r165, 2, 31, -1;
	mov.b32 	%r166, %f418;
	shfl.sync.down.b32	%r13|%p16, %r166, 2, 31, -1;
	mov.b32 	%r167, %f419;
	shfl.sync.down.b32	%r168|%p17, %r167, 2, 31, -1;
	mov.b32 	%f57, %r168;
	setp.eq.f32 	%p18, %f57, 0f00000000;
	@%p18 bra 	$L__BB58_12;
	mov.b32 	%f318, %r13;
	mov.b32 	%f319, %r12;
	add.f32 	%f58, %f419, %f57;
	div.approx.f32 	%f320, %f57, %f58;
	sub.f32 	%f321, %f319, %f417;
	fma.rn.f32 	%f417, %f321, %f320, %f417;
	mul.f32 	%f322, %f321, %f321;
	mul.f32 	%f323, %f419, %f322;
	fma.rn.f32 	%f324, %f323, %f320, %f318;
	add.f32 	%f418, %f418, %f324;
	mov.f32 	%f419, %f58;
$L__BB58_12:
	mov.b32 	%r169, %f417;
	shfl.sync.down.b32	%r14|%p19, %r169, 1, 31, -1;
	mov.b32 	%r170, %f418;
	shfl.sync.down.b32	%r15|%p20, %r170, 1, 31, -1;
	mov.b32 	%r171, %f419;
	shfl.sync.down.b32	%r172|%p21, %r171, 1, 31, -1;
	mov.b32 	%f64, %r172;
	setp.eq.f32 	%p22, %f64, 0f00000000;
	@%p22 bra 	$L__BB58_14;
	mov.b32 	%f325, %r15;
	mov.b32 	%f326, %r14;
	add.f32 	%f65, %f419, %f64;
	div.approx.f32 	%f327, %f64, %f65;
	sub.f32 	%f328, %f326, %f417;
	fma.rn.f32 	%f417, %f328, %f327, %f417;
	mul.f32 	%f329, %f328, %f328;
	mul.f32 	%f330, %f419, %f329;
	fma.rn.f32 	%f331, %f330, %f327, %f325;
	add.f32 	%f418, %f418, %f331;
	mov.f32 	%f419, %f65;
$L__BB58_14:
	mov.b32 	%r173, %f417;
	shfl.sync.idx.b32	%r16|%p23, %r173, 0, 31, -1;
	mov.b32 	%r174, %f418;
	shfl.sync.idx.b32	%r175|%p24, %r174, 0, 31, -1;
	mov.b32 	%r176, %f419;
	shfl.sync.idx.b32	%r177|%p25, %r176, 0, 31, -1;
	mov.b32 	%f332, %r175;
	mov.b32 	%f333, %r177;
	div.approx.f32 	%f334, %f332, %f333;
	max.f32 	%f335, %f334, 0f00000000;
	add.f32 	%f336, %f335, %f1;
	abs.f32 	%f71, %f336;
	setp.lt.f32 	%p26, %f71, 0f00800000;
	mul.f32 	%f337, %f336, 0f4B800000;
	selp.f32 	%f72, %f337, %f336, %p26;
	mov.b32 	%r17, %f72;
	add.s32 	%r178, %r17, -8388608;
	setp.gt.u32 	%p27, %r178, 2130706431;
	@%p27 bra 	$L__BB58_16;
	and.b32  	%r179, %r17, 16777215;
	or.b32  	%r180, %r179, 1056964608;
	mov.b32 	%f338, %r180;
	sub.s32 	%r181, %r180, %r17;
	add.s32 	%r182, %r181, 201326592;
	selp.b32 	%r183, %r182, %r181, %p26;
	rsqrt.approx.ftz.f32 	%f339, %f338;
	mul.f32 	%f340, %f339, %f339;
	neg.f32 	%f341, %f340;
	fma.rn.f32 	%f342, %f339, %f339, %f341;
	neg.f32 	%f343, %f338;
	fma.rn.f32 	%f344, %f340, %f343, 0f3F800000;
	fma.rn.f32 	%f345, %f342, %f343, %f344;
	fma.rn.f32 	%f346, %f345, 0f3EC00000, 0f3F000000;
	mul.f32 	%f347, %f339, %f345;
	fma.rn.f32 	%f348, %f346, %f347, %f339;
	shr.s32 	%r184, %r183, 1;
	mov.b32 	%r185, %f348;
	add.s32 	%r186, %r184, %r185;
	mov.b32 	%f429, %r186;
	bra.uni 	$L__BB58_17;
$L__BB58_16:
	rsqrt.approx.ftz.f32 	%f429, %f72;
$L__BB58_17:
	setp.ne.s32 	%p29, %r3, 0;
	@%p29 bra 	$L__BB58_19;
	shl.b64 	%rd100, %rd14, 2;
	add.s64 	%rd101, %rd12, %rd100;
	st.global.u32 	[%rd101], %r16;
	add.s64 	%rd102, %rd13, %rd100;
	st.global.f32 	[%rd102], %f429;
$L__BB58_19:
	mov.b32 	%f381, %r16;
	cvt.u32.u64 	%r299, %rd14;
	sub.f32 	%f382, %f76, %f381;
	mul.f32 	%f349, %f429, %f382;
	sub.f32 	%f383, %f77, %f381;
	mul.f32 	%f350, %f429, %f383;
	sub.f32 	%f384, %f78, %f381;
	mul.f32 	%f351, %f429, %f384;
	sub.f32 	%f385, %f79, %f381;
	mul.f32 	%f352, %f429, %f385;
	sub.f32 	%f386, %f80, %f381;
	mul.f32 	%f353, %f429, %f386;
	sub.f32 	%f387, %f81, %f381;
	mul.f32 	%f354, %f429, %f387;
	sub.f32 	%f388, %f82, %f381;
	mul.f32 	%f355, %f429, %f388;
	sub.f32 	%f389, %f83, %f381;
	mul.f32 	%f356, %f429, %f389;
	sub.f32 	%f390, %f84, %f381;
	mul.f32 	%f357, %f429, %f390;
	sub.f32 	%f391, %f85, %f381;
	mul.f32 	%f358, %f429, %f391;
	sub.f32 	%f392, %f86, %f381;
	mul.f32 	%f359, %f429, %f392;
	sub.f32 	%f393, %f87, %f381;
	mul.f32 	%f360, %f429, %f393;
	sub.f32 	%f394, %f88, %f381;
	mul.f32 	%f361, %f429, %f394;
	sub.f32 	%f395, %f89, %f381;
	mul.f32 	%f362, %f429, %f395;
	sub.f32 	%f396, %f90, %f381;
	mul.f32 	%f363, %f429, %f396;
	sub.f32 	%f397, %f91, %f381;
	mul.f32 	%f364, %f429, %f397;
	sub.f32 	%f398, %f92, %f381;
	mul.f32 	%f365, %f429, %f398;
	sub.f32 	%f399, %f93, %f381;
	mul.f32 	%f366, %f429, %f399;
	sub.f32 	%f400, %f94, %f381;
	mul.f32 	%f367, %f429, %f400;
	sub.f32 	%f401, %f95, %f381;
	mul.f32 	%f368, %f429, %f401;
	sub.f32 	%f402, %f96, %f381;
	mul.f32 	%f369, %f429, %f402;
	sub.f32 	%f403, %f97, %f381;
	mul.f32 	%f370, %f429, %f403;
	sub.f32 	%f404, %f98, %f381;
	mul.f32 	%f371, %f429, %f404;
	sub.f32 	%f405, %f99, %f381;
	mul.f32 	%f372, %f429, %f405;
	sub.f32 	%f406, %f100, %f381;
	mul.f32 	%f373, %f429, %f406;
	sub.f32 	%f407, %f101, %f381;
	mul.f32 	%f374, %f429, %f407;
	sub.f32 	%f408, %f102, %f381;
	mul.f32 	%f375, %f429, %f408;
	sub.f32 	%f409, %f103, %f381;
	mul.f32 	%f376, %f429, %f409;
	sub.f32 	%f410, %f104, %f381;
	mul.f32 	%f377, %f429, %f410;
	sub.f32 	%f411, %f105, %f381;
	mul.f32 	%f378, %f429, %f411;
	sub.f32 	%f412, %f106, %f381;
	mul.f32 	%f379, %f429, %f412;
	sub.f32 	%f413, %f107, %f381;
	mul.f32 	%f380, %f429, %f413;
	mad.lo.s64 	%rd103, %rd20, %rd14, %rd8;
	ld.global.v2.u32 	{%r190, %r197}, [%rd10];
	ld.global.v2.u32 	{%r193, %r200}, [%rd11];
	// begin inline asm
	{ cvt.rn.f16x2.f32 %r187, %f350, %f349; }

	// end inline asm
	// begin inline asm
	{mul.f16x2 %r188,%r187,%r190;
}
	// end inline asm
	// begin inline asm
	{add.f16x2 %r191,%r188,%r193;
}
	// end inline asm
	// begin inline asm
	{ cvt.rn.f16x2.f32 %r194, %f352, %f351; }

	// end inline asm
	// begin inline asm
	{mul.f16x2 %r195,%r194,%r197;
}
	// end inline asm
	// begin inline asm
	{add.f16x2 %r198,%r195,%r200;
}
	// end inline asm
	shr.s64 	%rd104, %rd103, 63;
	shr.u64 	%rd105, %rd104, 62;
	add.s64 	%rd106, %rd103, %rd105;
	shl.b64 	%rd107, %rd106, 1;
	and.b64  	%rd108, %rd107, -8;
	add.s64 	%rd109, %rd7, %rd108;
	st.global.v2.u32 	[%rd109], {%r191, %r198};
	add.s64 	%rd110, %rd103, 128;
	ld.global.v2.u32 	{%r204, %r211}, [%rd10+256];
	ld.global.v2.u32 	{%r207, %r214}, [%rd11+256];
	// begin inline asm
	{ cvt.rn.f16x2.f32 %r201, %f354, %f353; }

	// end inline asm
	// begin inline asm
	{mul.f16x2 %r202,%r201,%r204;
}
	// end inline asm
	// begin inline asm
	{add.f16x2 %r205,%r202,%r207;
}
	// end inline asm
	// begin inline asm
	{ cvt.rn.f16x2.f32 %r208, %f356, %f355; }

	// end inline asm
	// begin inline asm
	{mul.f16x2 %r209,%r208,%r211;
}
	// end inline asm
	// begin inline asm
	{add.f16x2 %r212,%r209,%r214;
}
	// end inline asm
	shr.s64 	%rd111, %rd110, 63;
	shr.u64 	%rd112, %rd111, 62;
	add.s64 	%rd113, %rd110, %rd112;
	shl.b64 	%rd114, %rd113, 1;
	and.b64  	%rd115, %rd114, -8;
	add.s64 	%rd116, %rd7, %rd115;
	st.global.v2.u32 	[%rd116], {%r205, %r212};
	add.s64 	%rd117, %rd103, 256;
	ld.global.v2.u32 	{%r218, %r225}, [%rd10+512];
	ld.global.v2.u32 	{%r221, %r228}, [%rd11+512];
	// begin inline asm
	{ cvt.rn.f16x2.f32 %r215, %f358, %f357; }

	// end inline asm
	// begin inline asm
	{mul.f16x2 %r216,%r215,%r218;
}
	// end inline asm
	// begin inline asm
	{add.f16x2 %r219,%r216,%r221;
}
	// end inline asm
	// begin inline asm
	{ cvt.rn.f16x2.f32 %r222, %f360, %f359; }

	// end inline asm
	// begin inline asm
	{mul.f16x2 %r223,%r222,%r225;
}
	// end inline asm
	// begin inline asm
	{add.f16x2 %r226,%r223,%r228;
}
	// end inline asm
	shr.s64 	%rd118, %rd117, 63;
	shr.u64 	%rd119, %rd118, 62;
	add.s64 	%rd120, %rd117, %rd119;
	shl.b64 	%rd121, %rd120, 1;
	and.b64  	%rd122, %rd121, -8;
	add.s64 	%rd123, %rd7, %rd122;
	st.global.v2.u32 	[%rd123], {%r219, %r226};
	add.s64 	%rd124, %rd103, 384;
	ld.global.v2.u32 	{%r232, %r239}, [%rd10+768];
	ld.global.v2.u32 	{%r235, %r242}, [%rd11+768];
	// begin inline asm
	{ cvt.rn.f16x2.f32 %r229, %f362, %f361; }

	// end inline asm
	// begin inline asm
	{mul.f16x2 %r230,%r229,%r232;
}
	// end inline asm
	// begin inline asm
	{add.f16x2 %r233,%r230,%r235;
}
	// end inline asm
	// begin inline asm
	{ cvt.rn.f16x2.f32 %r236, %f364, %f363; }

	// end inline asm
	// begin inline asm
	{mul.f16x2 %r237,%r236,%r239;
}
	// end inline asm
	// begin inline asm
	{add.f16x2 %r240,%r237,%r242;
}
	// end inline asm
	shr.s64 	%rd125, %rd124, 63;
	shr.u64 	%rd126, %rd125, 62;
	add.s64 	%rd127, %rd124, %rd126;
	shl.b64 	%rd128, %rd127, 1;
	and.b64  	%rd129, %rd128, -8;
	add.s64 	%rd130, %rd7, %rd129;
	st.global.v2.u32 	[%rd130], {%r233, %r240};
	add.s64 	%rd131, %rd103, 512;
	ld.global.v2.u32 	{%r246, %r253}, [%rd10+1024];
	ld.global.v2.u32 	{%r249, %r256}, [%rd11+1024];
	// begin inline asm
	{ cvt.rn.f16x2.f32 %r243, %f366, %f365; }

	// end inline asm
	// begin inline asm
	{mul.f16x2 %r244,%r243,%r246;
}
	// end inline asm
	// begin inline asm
	{add.f16x2 %r247,%r244,%r249;
}
	// end inline asm
	// begin inline asm
	{ cvt.rn.f16x2.f32 %r250, %f368, %f367; }

	// end inline asm
	// begin inline asm
	{mul.f16x2 %r251,%r250,%r253;
}
	// end inline asm
	// begin inline asm
	{add.f16x2 %r254,%r251,%r256;
}
	// end inline asm
	shr.s64 	%rd132, %rd131, 63;
	shr.u64 	%rd133, %rd132, 62;
	add.s64 	%rd134, %rd131, %rd133;
	shl.b64 	%rd135, %rd134, 1;
	and.b64  	%rd136, %rd135, -8;
	add.s64 	%rd137, %rd7, %rd136;
	st.global.v2.u32 	[%rd137], {%r247, %r254};
	add.s64 	%rd138, %rd103, 640;
	ld.global.v2.u32 	{%r260, %r267}, [%rd10+1280];
	ld.global.v2.u32 	{%r263, %r270}, [%rd11+1280];
	// begin inline asm
	{ cvt.rn.f16x2.f32 %r257, %f370, %f369; }

	// end inline asm
	// begin inline asm
	{mul.f16x2 %r258,%r257,%r260;
}
	// end inline asm
	// begin inline asm
	{add.f16x2 %r261,%r258,%r263;
}
	// end inline asm
	// begin inline asm
	{ cvt.rn.f16x2.f32 %r264, %f372, %f371; }

	// end inline asm
	// begin inline asm
	{mul.f16x2 %r265,%r264,%r267;
}
	// end inline asm
	// begin inline asm
	{add.f16x2 %r268,%r265,%r270;
}
	// end inline asm
	shr.s64 	%rd139, %rd138, 63;
	shr.u64 	%rd140, %rd139, 62;
	add.s64 	%rd141, %rd138, %rd140;
	shl.b64 	%rd142, %rd141, 1;
	and.b64  	%rd143, %rd142, -8;
	add.s64 	%rd144, %rd7, %rd143;
	st.global.v2.u32 	[%rd144], {%r261, %r268};
	add.s64 	%rd145, %rd103, 768;
	ld.global.v2.u32 	{%r274, %r281}, [%rd10+1536];
	ld.global.v2.u32 	{%r277, %r284}, [%rd11+1536];
	// begin inline asm
	{ cvt.rn.f16x2.f32 %r271, %f374, %f373; }

	// end inline asm
	// begin inline asm
	{mul.f16x2 %r272,%r271,%r274;
}
	// end inline asm
	// begin inline asm
	{add.f16x2 %r275,%r272,%r277;
}
	// end inline asm
	// begin inline asm
	{ cvt.rn.f16x2.f32 %r278, %f376, %f375; }

	// end inline asm
	// begin inline asm
	{mul.f16x2 %r279,%r278,%r281;
}
	// end inline asm
	// begin inline asm
	{add.f16x2 %r282,%r279,%r284;
}
	// end inline asm
	shr.s64 	%rd146, %rd145, 63;
	shr.u64 	%rd147, %rd146, 62;
	add.s64 	%rd148, %rd145, %rd147;
	shl.b64 	%rd149, %rd148, 1;
	and.b64  	%rd150, %rd149, -8;
	add.s64 	%rd151, %rd7, %rd150;
	st.global.v2.u32 	[%rd151], {%r275, %r282};
	add.s64 	%rd152, %rd103, 896;
	ld.global.v2.u32 	{%r288, %r295}, [%rd10+1792];
	ld.global.v2.u32 	{%r291, %r298}, [%rd11+1792];
	// begin inline asm
	{ cvt.rn.f16x2.f32 %r285, %f378, %f377; }

	// end inline asm
	// begin inline asm
	{mul.f16x2 %r286,%r285,%r288;
}
	// end inline asm
	// begin inline asm
	{add.f16x2 %r289,%r286,%r291;
}
	// end inline asm
	// begin inline asm
	{ cvt.rn.f16x2.f32 %r292, %f380, %f379; }

	// end inline asm
	// begin inline asm
	{mul.f16x2 %r293,%r292,%r295;
}
	// end inline asm
	// begin inline asm
	{add.f16x2 %r296,%r293,%r298;
}
	// end inline asm
	shr.s64 	%rd153, %rd152, 63;
	shr.u64 	%rd154, %rd153, 62;
	add.s64 	%rd155, %rd152, %rd154;
	shl.b64 	%rd156, %rd155, 1;
	and.b64  	%rd157, %rd156, -8;
	add.s64 	%rd158, %rd7, %rd157;
	st.global.v2.u32 	[%rd158], {%r289, %r296};
	add.s32 	%r300, %r299, %r4;
	setp.lt.s32 	%p30, %r300, %r19;
	@%p30 bra 	$L__BB58_4;
$L__BB58_20:
	ret;

}
	// .globl	_Z17LayerNormWarpImplI19BiasAddResidualLoadI6__halffE11AffineStoreIfS1_EfLi4ELi32ELi28ELi32ELi1ELb1EEvT_T0_iidPT1_S8_
.visible .entry _Z17LayerNormWarpImplI19BiasAddResidualLoadI6__halffE11AffineStoreIfS1_EfLi4ELi32ELi28ELi32ELi1ELb1EEvT_T0_iidPT1_S8_(
	.param .align 8 .b8 _Z17LayerNormWarpImplI19BiasAddResidualLoadI6__halffE11AffineStoreIfS1_EfLi4ELi32ELi28ELi32ELi1ELb1EEvT_T0_iidPT1_S8__param_0[32],
	.param .align 8 .b8 _Z17LayerNormWarpImplI19BiasAddResidualLoadI6__halffE11AffineStoreIfS1_EfLi4ELi32ELi28ELi32ELi1ELb1EEvT_T0_iidPT1_S8__param_1[32],
	.param .u32 _Z17LayerNormWarpImplI19BiasAddResidualLoadI6__halffE11AffineStoreIfS1_EfLi4ELi32ELi28ELi32ELi1ELb1EEvT_T0_iidPT1_S8__param_2,
	.param .u32 _Z17LayerNormWarpImplI19BiasAddResidualLoadI6__halffE11AffineStoreIfS1_EfLi4ELi32ELi28ELi32ELi1ELb1EEvT_T0_iidPT1_S8__param_3,
	.param .f64 _Z17LayerNormWarpImplI19BiasAddResidualLoadI6__halffE11AffineStoreIfS1_EfLi4ELi32ELi28ELi32ELi1ELb1EEvT_T0_iidPT1_S8__param_4,
	.param .u64 .ptr .align 1 _Z17LayerNormWarpImplI19BiasAddResidualLoadI6__halffE11AffineStoreIfS1_EfLi4ELi32ELi28ELi32ELi1ELb1EEvT_T0_iidPT1_S8__param_5,
	.param .u64 .ptr .align 1 _Z17LayerNormWarpImplI19BiasAddResidualLoadI6__halffE11AffineStoreIfS1_EfLi4ELi32ELi28ELi32ELi1ELb1EEvT_T0_iidPT1_S8__param_6
)
.maxntid 256
{
	.reg .pred 	%p<33>;
	.reg .b32 	%r<303>;
	.reg .b32 	%f<449>;
	.reg .b64 	%rd<158>;
	.reg .b64 	%fd<2>;

	ld.param.u64 	%rd22, [_Z17LayerNormWarpImplI19BiasAddResidualLoadI6__halffE11AffineStoreIfS1_EfLi4ELi32ELi28ELi32ELi1ELb1EEvT_T0_iidPT1_S8__param_1+24];
	ld.param.u64 	%rd21, [_Z17LayerNormWarpImplI19BiasAddResidualLoadI6__halffE11AffineStoreIfS1_EfLi4ELi32ELi28ELi32ELi1ELb1EEvT_T0_iidPT1_S8__param_1+16];
	ld.param.u64 	%rd20, [_Z17LayerNormWarpImplI19BiasAddResidualLoadI6__halffE11AffineStoreIfS1_EfLi4ELi32ELi28ELi32ELi1ELb1EEvT_T0_iidPT1_S8__param_1+8];
	ld.param.u64 	%rd19, [_Z17LayerNormWarpImplI19BiasAddResidualLoadI6__halffE11AffineStoreIfS1_EfLi4ELi32ELi28ELi32ELi1ELb1EEvT_T0_iidPT1_S8__param_1];
	ld.param.u64 	%rd18, [_Z17LayerNormWarpImplI19BiasAddResidualLoadI6__halffE11AffineStoreIfS1_EfLi4ELi32ELi28ELi32ELi1ELb1EEvT_T0_iidPT1_S8__param_0+24];
	ld.param.u64 	%rd16, [_Z17LayerNormWarpImplI19BiasAddResidualLoadI6__halffE11AffineStoreIfS1_EfLi4ELi32ELi28ELi32ELi1ELb1EEvT_T0_iidPT1_S8__param_0+8];
	ld.param.u64 	%rd15, [_Z17LayerNormWarpImplI19BiasAddResidualLoadI6__halffE11AffineStoreIfS1_EfLi4ELi32ELi28ELi32ELi1ELb1EEvT_T0_iidPT1_S8__param_0];
	ld.param.u64 	%rd17, [_Z17LayerNormWarpImplI19BiasAddResidualLoadI6__halffE11AffineStoreIfS1_EfLi4ELi32ELi28ELi32ELi1ELb1EEvT_T0_iidPT1_S8__param_0+16];
	ld.param.u32 	%r20, [_Z17LayerNormWarpImplI19BiasAddResidualLoadI6__halffE11AffineStoreIfS1_EfLi4ELi32ELi28ELi32ELi1ELb1EEvT_T0_iidPT1_S8__param_2];
	ld.param.u32 	%r21, [_Z17LayerNormWarpImplI19BiasAddResidualLoadI6__halffE11AffineStoreIfS1_EfLi4ELi32ELi28ELi32ELi1ELb1EEvT_T0_iidPT1_S8__param_3];
	ld.param.f64 	%fd1, [_Z17LayerNormWarpImplI19BiasAddResidualLoadI6__halffE11AffineStoreIfS1_EfLi4ELi32ELi28ELi32ELi1ELb1EEvT_T0_iidPT1_S8__param_4];
	ld.param.u64 	%rd23, [_Z17LayerNormWarpImplI19BiasAddResidualLoadI6__halffE11AffineStoreIfS1_EfLi4ELi32ELi28ELi32ELi1ELb1EEvT_T0_iidPT1_S8__param_5];
	ld.param.u64 	%rd24, [_Z17LayerNormWarpImplI19BiasAddResidualLoadI6__halffE11AffineStoreIfS1_EfLi4ELi32ELi28ELi32ELi1ELb1EEvT_T0_iidPT1_S8__param_6];
	cvta.to.global.u64 	%rd2, %rd17;
	setp.lt.s32 	%p1, %r21, 1025;
	@%p1 bra 	$L__BB59_2;
	mov.u64 	%rd25, $str;
	cvta.global.u64 	%rd26, %rd25;
	mov.u64 	%rd27, $str$1;
	cvta.global.u64 	%rd28, %rd27;
	mov.u64 	%rd29, __unnamed_60;
	cvta.global.u64 	%rd30, %rd29;
	{ // callseq 59, 0
	.param .b64 param0;
	st.param.b64 	[param0], %rd26;
	.param .b64 param1;
	st.param.b64 	[param1], %rd28;
	.param .b32 param2;
	st.param.b32 	[param2], 462;
	.param .b64 param3;
	st.param.b64 	[param3], %rd30;
	.param .b64 param4;
	st.param.b64 	[param4], 1;
	call.uni 
	__assertfail, 
	(
	param0, 
	param1, 
	param2, 
	param3, 
	param4
	);
	} // callseq 59
$L__BB59_2:
	mov.u32 	%r22, %ctaid.x;
	mov.u32 	%r1, %ntid.y;
	mov.u32 	%r23, %tid.y;
	mad.lo.s32 	%r302, %r22, %r1, %r23;
	setp.ge.s32 	%p2, %r302, %r20;
	@%p2 bra 	$L__BB59_24;
	mov.u32 	%r3, %tid.x;
	shl.b32 	%r24, %r3, 2;
	add.s32 	%r4, %r24, 896;
	shr.u32 	%r25, %r4, 2;
	cvta.to.global.u64 	%rd31, %rd16;
	mul.wide.u32 	%rd32, %r25, 8;
	add.s64 	%rd5, %rd31, %rd32;
	cvt.rn.f32.f64 	%f1, %fd1;
	cvta.to.global.u64 	%rd33, %rd21;
	add.s64 	%rd6, %rd33, %rd32;
	cvta.to.global.u64 	%rd34, %rd22;
	add.s64 	%rd7, %rd34, %rd32;
	cvt.u64.u32 	%rd8, %r24;
	cvta.to.global.u64 	%rd9, %rd23;
	cvta.to.global.u64 	%rd10, %rd24;
	mov.u32 	%r26, %nctaid.x;
	mul.lo.s32 	%r5, %r26, %r1;
$L__BB59_4:
	setp.ge.s32 	%p3, %r4, %r21;
	cvt.s64.s32 	%rd11, %r302;
	mad.lo.s64 	%rd12, %rd18, %rd11, %rd8;
	shr.s64 	%rd35, %rd12, 63;
	shr.u64 	%rd36, %rd35, 62;
	add.s64 	%rd37, %rd12, %rd36;
	cvta.to.global.u64 	%rd38, %rd15;
	shl.b64 	%rd39, %rd37, 1;
	and.b64  	%rd40, %rd39, -8;
	add.s64 	%rd41, %rd38, %rd40;
	ld.global.v2.u32 	{%r28, %r34}, [%rd41];
	ld.global.v2.u32 	{%r32, %r38}, [%rd5+-1792];
	add.s64 	%rd42, %rd2, %rd40;
	ld.global.v2.u32 	{%r29, %r35}, [%rd42];
	// begin inline asm
	{add.f16x2 %r27,%r28,%r29;
}
	// end inline asm
	// begin inline asm
	{add.f16x2 %r30,%r27,%r32;
}
	// end inline asm
	// begin inline asm
	{add.f16x2 %r33,%r34,%r35;
}
	// end inline asm
	// begin inline asm
	{add.f16x2 %r36,%r33,%r38;
}
	// end inline asm
	// begin inline asm
	{.reg .f16 low,high;
  mov.b32 {low,high},%r30;
  cvt.f32.f16 %f89, low;}

	// end inline asm
	// begin inline asm
	{.reg .f16 low,high;
  mov.b32 {low,high},%r30;
  cvt.f32.f16 %f90, high;}

	// end inline asm
	// begin inline asm
	{.reg .f16 low,high;
  mov.b32 {low,high},%r36;
  cvt.f32.f16 %f91, low;}

	// end inline asm
	// begin inline asm
	{.reg .f16 low,high;
  mov.b32 {low,high},%r36;
  cvt.f32.f16 %f92, high;}

	// end inline asm
	mov.f32 	%f119, 0f3F800000;
	div.approx.f32 	%f120, %f89, %f119;
	add.f32 	%f121, %f120, 0f00000000;
	sub.f32 	%f122, %f89, %f121;
	fma.rn.f32 	%f123, %f89, %f122, 0f00000000;
	sub.f32 	%f124, %f90, %f121;
	mov.f32 	%f125, 0f40000000;
	div.approx.f32 	%f126, %f124, %f125;
	add.f32 	%f127, %f121, %f126;
	sub.f32 	%f128, %f90, %f127;
	fma.rn.f32 	%f129, %f124, %f128, %f123;
	sub.f32 	%f130, %f91, %f127;
	mov.f32 	%f131, 0f40400000;
	div.approx.f32 	%f132, %f130, %f131;
	add.f32 	%f133, %f127, %f132;
	sub.f32 	%f134, %f91, %f133;
	fma.rn.f32 	%f135, %f130, %f134, %f129;
	sub.f32 	%f136, %f92, %f133;
	mov.f32 	%f137, 0f40800000;
	div.approx.f32 	%f138, %f136, %f137;
	add.f32 	%f139, %f133, %f138;
	sub.f32 	%f140, %f92, %f139;
	fma.rn.f32 	%f141, %f136, %f140, %f135;
	add.s64 	%rd43, %rd12, 128;
	shr.s64 	%rd44, %rd43, 63;
	shr.u64 	%rd45, %rd44, 62;
	add.s64 	%rd46, %rd43, %rd45;
	shl.b64 	%rd47, %rd46, 1;
	and.b64  	%rd48, %rd47, -8;
	add.s64 	%rd49, %rd38, %rd48;
	ld.global.v2.u32 	{%r44, %r50}, [%rd49];
	ld.global.v2.u32 	{%r48, %r54}, [%rd5+-1536];
	add.s64 	%rd50, %rd2, %rd48;
	ld.global.v2.u32 	{%r45, %r51}, [%rd50];
	// begin inline asm
	{add.f16x2 %r43,%r44,%r45;
}
	// end inline asm
	// begin inline asm
	{add.f16x2 %r46,%r43,%r48;
}
	// end inline asm
	// begin inline asm
	{add.f16x2 %r49,%r50,%r51;
}
	// end inline asm
	// begin inline asm
	{add.f16x2 %r52,%r49,%r54;
}
	// end inline asm
	// begin inline asm
	{.reg .f16 low,high;
  mov.b32 {low,high},%r46;
  cvt.f32.f16 %f93, low;}

	// end inline asm
	// begin inline asm
	{.reg .f16 low,high;
  mov.b32 {low,high},%r46;
  cvt.f32.f16 %f94, high;}

	// end inline asm
	// begin inline asm
	{.reg .f16 low,high;
  mov.b32 {low,high},%r52;
  cvt.f32.f16 %f95, low;}

	// end inline asm
	// begin inline asm
	{.reg .f16 low,high;
  mov.b32 {low,high},%r52;
  cvt.f32.f16 %f96, high;}

	// end inline asm
	sub.f32 	%f142, %f93, %f139;
	mov.f32 	%f143, 0f40A00000;
	div.approx.f32 	%f144, %f142, %f143;
	add.f32 	%f145, %f139, %f144;
	sub.f32 	%f146, %f93, %f145;
	fma.rn.f32 	%f147, %f142, %f146, %f141;
	sub.f32 	%f148, %f94, %f145;
	mov.f32 	%f149, 0f40C00000;
	div.approx.f32 	%f150, %f148, %f149;
	add.f32 	%f151, %f145, %f150;
	sub.f32 	%f152, %f94, %f151;
	fma.rn.f32 	%f153, %f148, %f152, %f147;
	sub.f32 	%f154, %f95, %f151;
	mov.f32 	%f155, 0f40E00000;
	div.approx.f32 	%f156, %f154, %f155;
	add.f32 	%f157, %f151, %f156;
	sub.f32 	%f158, %f95, %f157;
	fma.rn.f32 	%f159, %f154, %f158, %f153;
	sub.f32 	%f160, %f96, %f157;
	mov.f32 	%f161, 0f41000000;
	div.approx.f32 	%f162, %f160, %f161;
	add.f32 	%f163, %f157, %f162;
	sub.f32 	%f164, %f96, %f163;
	fma.rn.f32 	%f165, %f160, %f164, %f159;
	add.s64 	%rd51, %rd12, 256;
	shr.s64 	%rd52, %rd51, 63;
	shr.u64 	%rd53, %rd52, 62;
	add.s64 	%rd54, %rd51, %rd53;
	shl.b64 	%rd55, %rd54, 1;
	and.b64  	%rd56, %rd55, -8;
	add.s64 	%rd57, %rd38, %rd56;
	ld.global.v2.u32 	{%r60, %r66}, [%rd57];
	ld.global.v2.u32 	{%r64, %r70}, [%rd5+-1280];
	add.s64 	%rd58, %rd2, %rd56;
	ld.global.v2.u32 	{%r61, %r67}, [%rd58];
	// begin inline asm
	{add.f16x2 %r59,%r60,%r61;
}
	// end inline asm
	// begin inline asm
	{add.f16x2 %r62,%r59,%r64;
}
	// end inline asm
	// begin inline asm
	{add.f16x2 %r65,%r66,%r67;
}
	// end inline asm
	// begin inline asm
	{add.f16x2 %r68,%r65,%r70;
}
	// end inline asm
	// begin inline asm
	{.reg .f16 low,high;
  mov.b32 {low,high},%r62;
  cvt.f32.f16 %f97, low;}

	// end inline asm
	// begin inline asm
	{.reg .f16 low,high;
  mov.b32 {low,high},%r62;
  cvt.f32.f16 %f98, high;}

	// end inline asm
	// begin inline asm
	{.reg .f16 low,high;
  mov.b32 {low,high},%r68;
  cvt.f32.f16 %f99, low;}

	// end inline asm
	// begin inline asm
	{.reg .f16 low,high;
  mov.b32 {low,high},%r68;
  cvt.f32.f16 %f100, high;}

	// end inline asm
	sub.f32 	%f166, %f97, %f163;
	mov.f32 	%f167, 0f41100000;
	div.approx.f32 	%f168, %f166, %f167;
	add.f32 	%f169, %f163, %f168;
	sub.f32 	%f170, %f97, %f169;
	fma.rn.f32 	%f171, %f166, %f170, %f165;
	sub.f32 	%f172, %f98, %f169;
	mov.f32 	%f173, 0f41200000;
	div.approx.f32 	%f174, %f172, %f173;
	add.f32 	%f175, %f169, %f174;
	sub.f32 	%f176, %f98, %f175;
	fma.rn.f32 	%f177, %f172, %f176, %f171;
	sub.f32 	%f178, %f99, %f175;
	mov.f32 	%f179, 0f41300000;
	div.approx.f32 	%f180, %f178, %f179;
	add.f32 	%f181, %f175, %f180;
	sub.f32 	%f182, %f99, %f181;
	fma.rn.f32 	%f183, %f178, %f182, %f177;
	sub.f32 	%f184, %f100, %f181;
	mov.f32 	%f185, 0f41400000;
	div.approx.f32 	%f186, %f184, %f185;
	add.f32 	%f187, %f181, %f186;
	sub.f32 	%f188, %f100, %f187;
	fma.rn.f32 	%f189, %f184, %f188, %f183;
	add.s64 	%rd59, %rd12, 384;
	shr.s64 	%rd60, %rd59, 63;
	shr.u64 	%rd61, %rd60, 62;
	add.s64 	%rd62, %rd59, %rd61;
	shl.b64 	%rd63, %rd62, 1;
	and.b64  	%rd64, %rd63, -8;
	add.s64 	%rd65, %rd38, %rd64;
	ld.global.v2.u32 	{%r76, %r82}, [%rd65];
	ld.global.v2.u32 	{%r80, %r86}, [%rd5+-1024];
	add.s64 	%rd66, %rd2, %rd64;
	ld.global.v2.u32 	{%r77, %r83}, [%rd66];
	// begin inline asm
	{add.f16x2 %r75,%r76,%r77;
}
	// end inline asm
	// begin inline asm
	{add.f16x2 %r78,%r75,%r80;
}
	// end inline asm
	// begin inline asm
	{add.f16x2 %r81,%r82,%r83;
}
	// end inline asm
	// begin inline asm
	{add.f16x2 %r84,%r81,%r86;
}
	// end inline asm
	// begin inline asm
	{.reg .f16 low,high;
  mov.b32 {low,high},%r78;
  cvt.f32.f16 %f101, low;}

	// end inline asm
	// begin inline asm
	{.reg .f16 low,high;
  mov.b32 {low,high},%r78;
  cvt.f32.f16 %f102, high;}

	// end inline asm
	// begin inline asm
	{.reg .f16 low,high;
  mov.b32 {low,high},%r84;
  cvt.f32.f16 %f103, low;}

	// end inline asm
	// begin inline asm
	{.reg .f16 low,high;
  mov.b32 {low,high},%r84;
  cvt.f32.f16 %f104, high;}

	// end inline asm
	sub.f32 	%f190, %f101, %f187;
	mov.f32 	%f191, 0f41500000;
	div.approx.f32 	%f192, %f190, %f191;
	add.f32 	%f193, %f187, %f192;
	sub.f32 	%f194, %f101, %f193;
	fma.rn.f32 	%f195, %f190, %f194, %f189;
	sub.f32 	%f196, %f102, %f193;
	mov.f32 	%f197, 0f41600000;
	div.approx.f32 	%f198, %f196, %f197;
	add.f32 	%f199, %f193, %f198;
	sub.f32 	%f200, %f102, %f199;
	fma.rn.f32 	%f201, %f196, %f200, %f195;
	sub.f32 	%f202, %f103, %f199;
	mov.f32 	%f203, 0f41700000;
	div.approx.f32 	%f204, %f202, %f203;
	add.f32 	%f205, %f199, %f204;
	sub.f32 	%f206, %f103, %f205;
	fma.rn.f32 	%f207, %f202, %f206, %f201;
	sub.f32 	%f208, %f104, %f205;
	mov.f32 	%f209, 0f41800000;
	div.approx.f32 	%f210, %f208, %f209;
	add.f32 	%f211, %f205, %f210;
	sub.f32 	%f212, %f104, %f211;
	fma.rn.f32 	%f213, %f208, %f212, %f207;
	add.s64 	%rd67, %rd12, 512;
	shr.s64 	%rd68, %rd67, 63;
	shr.u64 	%rd69, %rd68, 62;
	add.s64 	%rd70, %rd67, %rd69;
	shl.b64 	%rd71, %rd70, 1;
	and.b64  	%rd72, %rd71, -8;
	add.s64 	%rd73, %rd38, %rd72;
	ld.global.v2.u32 	{%r92, %r98}, [%rd73];
	ld.global.v2.u32 	{%r96, %r102}, [%rd5+-768];
	add.s64 	%rd74, %rd2, %rd72;
	ld.global.v2.u32 	{%r93, %r99}, [%rd74];
	// begin inline asm
	{add.f16x2 %r91,%r92,%r93;
}
	// end inline asm
	// begin inline asm
	{add.f16x2 %r94,%r91,%r96;
}
	// end inline asm
	// begin inline asm
	{add.f16x2 %r97,%r98,%r99;
}
	// end inline asm
	// begin inline asm
	{add.f16x2 %r100,%r97,%r102;
}
	// end inline asm
	// begin inline asm
	{.reg .f16 low,high;
  mov.b32 {low,high},%r94;
  cvt.f32.f16 %f105, low;}

	// end inline asm
	// begin inline asm
	{.reg .f16 low,high;
  mov.b32 {low,high},%r94;
  cvt.f32.f16 %f106, high;}

	// end inline asm
	// begin inline asm
	{.reg .f16 low,high;
  mov.b32 {low,high},%r100;
  cvt.f32.f16 %f107, low;}

	// end inline asm
	// begin inline asm
	{.reg .f16 low,high;
  mov.b32 {low,high},%r100;
  cvt.f32.f16 %f108, high;}

	// end inline asm
	sub.f32 	%f214, %f105, %f211;
	mov.f32 	%f215, 0f41880000;
	div.approx.f32 	%f216, %f214, %f215;
	add.f32 	%f217, %f211, %f216;
	sub.f32 	%f218, %f105, %f217;
	fma.rn.f32 	%f219, %f214, %f218, %f213;
	sub.f32 	%f220, %f106, %f217;
	mov.f32 	%f221, 0f41900000;
	div.approx.f32 	%f222, %f220, %f221;
	add.f32 	%f223, %f217, %f222;
	sub.f32 	%f224, %f106, %f223;
	fma.rn.f32 	%f225, %f220, %f224, %f219;
	sub.f32 	%f226, %f107, %f223;
	mov.f32 	%f227, 0f41980000;
	div.approx.f32 	%f228, %f226, %f227;
	add.f32 	%f229, %f223, %f228;
	sub.f32 	%f230, %f107, %f229;
	fma.rn.f32 	%f231, %f226, %f230, %f225;
	sub.f32 	%f232, %f108, %f229;
	mov.f32 	%f233, 0f41A00000;
	div.approx.f32 	%f234, %f232, %f233;
	add.f32 	%f235, %f229, %f234;
	sub.f32 	%f236, %f108, %f235;
	fma.rn.f32 	%f237, %f232, %f236, %f231;
	add.s64 	%rd75, %rd12, 640;
	shr.s64 	%rd76, %rd75, 63;
	shr.u64 	%rd77, %rd76, 62;
	add.s64 	%rd78, %rd75, %rd77;
	shl.b64 	%rd79, %rd78, 1;
	and.b64  	%rd80, %rd79, -8;
	add.s64 	%rd81, %rd38, %rd80;
	ld.global.v2.u32 	{%r108, %r114}, [%rd81];
	ld.global.v2.u32 	{%r112, %r118}, [%rd5+-512];
	add.s64 	%rd82, %rd2, %rd80;
	ld.global.v2.u32 	{%r109, %r115}, [%rd82];
	// begin inline asm
	{add.f16x2 %r107,%r108,%r109;
}
	// end inline asm
	// begin inline asm
	{add.f16x2 %r110,%r107,%r112;
}
	// end inline asm
	// begin inline asm
	{add.f16x2 %r113,%r114,%r115;
}
	// end inline asm
	// begin inline asm
	{add.f16x2 %r116,%r113,%r118;
}
	// end inline asm
	// begin inline asm
	{.reg .f16 low,high;
  mov.b32 {low,high},%r110;
  cvt.f32.f16 %f109, low;}

	// end inline asm
	// begin inline asm
	{.reg .f16 low,high;
  mov.b32 {low,high},%r110;
  cvt.f32.f16 %f110, high;}

	// end inline asm
	// begin inline asm
	{.reg .f16 low,high;
  mov.b32 {low,high},%r116;
  cvt.f32.f16 %f111, low;}

	// end inline asm
	// begin inline asm
	{.reg .f16 low,high;
  mov.b32 {low,high},%r116;
  cvt.f32.f16 %f112, high;}

	// end inline asm
	sub.f32 	%f238, %f109, %f235;
	mov.f32 	%f239, 0f41A80000;
	div.approx.f32 	%f240, %f238, %f239;
	add.f32 	%f241, %f235, %f240;
	sub.f32 	%f242, %f109, %f241;
	fma.rn.f32 	%f243, %f238, %f242, %f237;
	sub.f32 	%f244, %f110, %f241;
	mov.f32 	%f245, 0f41B00000;
	div.approx.f32 	%f246, %f244, %f245;
	add.f32 	%f247, %f241, %f246;
	sub.f32 	%f248, %f110, %f247;
	fma.rn.f32 	%f249, %f244, %f248, %f243;
	sub.f32 	%f250, %f111, %f247;
	mov.f32 	%f251, 0f41B80000;
	div.approx.f32 	%f252, %f250, %f251;
	add.f32 	%f253, %f247, %f252;
	sub.f32 	%f254, %f111, %f253;
	fma.rn.f32 	%f255, %f250, %f254, %f249;
	sub.f32 	%f256, %f112, %f253;
	mov.f32 	%f257, 0f41C00000;
	div.approx.f32 	%f258, %f256, %f257;
	add.f32 	%f259, %f253, %f258;
	sub.f32 	%f260, %f112, %f259;
	fma.rn.f32 	%f261, %f256, %f260, %f255;
	add.s64 	%rd83, %rd12, 768;
	shr.s64 	%rd84, %rd83, 63;
	shr.u64 	%rd85, %rd84, 62;
	add.s64 	%rd86, %rd83, %rd85;
	shl.b64 	%rd87, %rd86, 1;
	and.b64  	%rd88, %rd87, -8;
	add.s64 	%rd89, %rd38, %rd88;
	ld.global.v2.u32 	{%r124, %r130}, [%rd89];
	ld.global.v2.u32 	{%r128, %r134}, [%rd5+-256];
	add.s64 	%rd90, %rd2, %rd88;
	ld.global.v2.u32 	{%r125, %r131}, [%rd90];
	// begin inline asm
	{add.f16x2 %r123,%r124,%r125;
}
	// end inline asm
	// begin inline asm
	{add.f16x2 %r126,%r123,%r128;
}
	// end inline asm
	// begin inline asm
	{add.f16x2 %r129,%r130,%r131;
}
	// end inline asm
	// begin inline asm
	{add.f16x2 %r132,%r129,%r134;
}
	// end inline asm
	// begin inline asm
	{.reg .f16 low,high;
  mov.b32 {low,high},%r126;
  cvt.f32.f16 %f113, low;}

	// end inline asm
	// begin inline asm
	{.reg .f16 low,high;
  mov.b32 {low,high},%r126;
  cvt.f32.f16 %f114, high;}

	// end inline asm
	// begin inline asm
	{.reg .f16 low,high;
  mov.b32 {low,high},%r132;
  cvt.f32.f16 %f115, low;}

	// end inline asm
	// begin inline asm
	{.reg .f16 low,high;
  mov.b32 {low,high},%r132;
  cvt.f32.f16 %f116, high;}

	// end inline asm
	sub.f32 	%f262, %f113, %f259;
	mov.f32 	%f263, 0f41C80000;
	div.approx.f32 	%f264, %f262, %f263;
	add.f32 	%f265, %f259, %f264;
	sub.f32 	%f266, %f113, %f265;
	fma.rn.f32 	%f267, %f262, %f266, %f261;
	sub.f32 	%f268, %f114, %f265;
	mov.f32 	%f269, 0f41D00000;
	div.approx.f32 	%f270, %f268, %f269;
	add.f32 	%f271, %f265, %f270;
	sub.f32 	%f272, %f114, %f271;
	fma.rn.f32 	%f273, %f268, %f272, %f267;
	sub.f32 	%f274, %f115, %f271;
	mov.f32 	%f275, 0f41D80000;
	div.approx.f32 	%f276, %f274, %f275;
	add.f32 	%f277, %f271, %f276;
	sub.f32 	%f278, %f115, %f277;
	fma.rn.f32 	%f279, %f274, %f278, %f273;
	sub.f32 	%f280, %f116, %f277;
	mov.f32 	%f435, 0f41E00000;
	div.approx.f32 	%f281, %f280, %f435;
	add.f32 	%f433, %f277, %f281;
	sub.f32 	%f282, %f116, %f433;
	fma.rn.f32 	%f434, %f280, %f282, %f279;
	mov.f32 	%f426, 0f00000000;
	mov.f32 	%f427, %f426;
	mov.f32 	%f428, %f426;
	mov.f32 	%f429, %f426;
	@%p3 bra 	$L__BB59_6;
	add.s64 	%rd91, %rd12, 896;
	shr.s64 	%rd92, %rd91, 63;
	shr.u64 	%rd93, %rd92, 62;
	add.s64 	%rd94, %rd91, %rd93;
	cvta.to.global.u64 	%rd95, %rd15;
	shl.b64 	%rd96, %rd94, 1;
	and.b64  	%rd97, %rd96, -8;
	add.s64 	%rd98, %rd95, %rd97;
	ld.global.v2.u32 	{%r140, %r146}, [%rd98];
	ld.global.v2.u32 	{%r144, %r150}, [%rd5];
	add.s64 	%rd99, %rd2, %rd97;
	ld.global.v2.u32 	{%r141, %r147}, [%rd99];
	// begin inline asm
	{add.f16x2 %r139,%r140,%r141;
}
	// end inline asm
	// begin inline asm
	{add.f16x2 %r142,%r139,%r144;
}
	// end inline asm
	// begin inline asm
	{add.f16x2 %r145,%r146,%r147;
}
	// end inline asm
	// begin inline asm
	{add.f16x2 %r148,%r145,%r150;
}
	// end inline asm
	// begin inline asm
	{.reg .f16 low,high;
  mov.b32 {low,high},%r142;
  cvt.f32.f16 %f429, low;}

	// end inline asm
	// begin inline asm
	{.reg .f16 low,high;
  mov.b32 {low,high},%r142;
  cvt.f32.f16 %f428, high;}

	// end inline asm
	// begin inline asm
	{.reg .f16 low,high;
  mov.b32 {low,high},%r148;
  cvt.f32.f16 %f427, low;}

	// end inline asm
	// begin inline asm
	{.reg .f16 low,high;
  mov.b32 {low,high},%r148;
  cvt.f32.f16 %f426, high;}

	// end inline asm
	sub.f32 	%f288, %f429, %f433;
	mov.f32 	%f289, 0f41E80000;
	div.approx.f32 	%f290, %f288, %f289;
	add.f32 	%f291, %f433, %f290;
	sub.f32 	%f292, %f429, %f291;
	fma.rn.f32 	%f293, %f288, %f292, %f434;
	sub.f32 	%f294, %f428, %f291;
	mov.f32 	%f295, 0f41F00000;
	div.approx.f32 	%f296, %f294, %f295;
	add.f32 	%f297, %f291, %f296;
	sub.f32 	%f298, %f428, %f297;
	fma.rn.f32 	%f299, %f294, %f298, %f293;
	sub.f32 	%f300, %f427, %f297;
	mov.f32 	%f301, 0f41F80000;
	div.approx.f32 	%f302, %f300, %f301;
	add.f32 	%f303, %f297, %f302;
	sub.f32 	%f304, %f427, %f303;
	fma.rn.f32 	%f305, %f300, %f304, %f299;
	sub.f32 	%f306, %f426, %f303;
	mov.f32 	%f435, 0f42000000;
	div.approx.f32 	%f307, %f306, %f435;
	add.f32 	%f433, %f303, %f307;
	sub.f32 	%f308, %f426, %f433;
	fma.rn.f32 	%f434, %f306, %f308, %f305;
$L__BB59_6:
	mov.b32 	%r155, %f433;
	shfl.sync.down.b32	%r7|%p4, %r155, 16, 31, -1;
	mov.b32 	%r156, %f434;
	shfl.sync.down.b32	%r8|%p5, %r156, 16, 31, -1;
	mov.b32 	%r157, %f435;
	shfl.sync.down.b32	%r158|%p6, %r157, 16, 31, -1;
	mov.b32 	%f45, %r158;
	setp.eq.f32 	%p7, %f45, 0f00000000;
	@%p7 bra 	$L__BB59_8;
	mov.b32 	%f309, %r8;
	mov.b32 	%f310, %r7;
	add.f32 	%f46, %f435, %f45;
	div.approx.f32 	%f311, %f45, %f46;
	sub.f32 	%f312, %f310, %f433;
	fma.rn.f32 	%f433, %f312, %f311, %f433;
	mul.f32 	%f313, %f312, %f312;
	mul.f32 	%f314, %f435, %f313;
	fma.rn.f32 	%f315, %f314, %f311, %f309;
	add.f32 	%f434, %f434, %f315;
	mov.f32 	%f435, %f46;
$L__BB59_8:
	mov.b32 	%r159, %f433;
	shfl.sync.down.b32	%r9|%p8, %r159, 8, 31, -1;
	mov.b32 	%r160, %f434;
	shfl.sync.down.b32	%r10|%p9, %r160, 8, 31, -1;
	mov.b32 	%r161, %f435;
	shfl.sync.down.b32	%r162|%p10, %r161, 8, 31, -1;
	mov.b32 	%f52, %r162;
	setp.eq.f32 	%p11, %f52, 0f00000000;
	@%p11 bra 	$L__BB59_10;
	mov.b32 	%f316, %r10;
	mov.b32 	%f317, %r9;
	add.f32 	%f53, %f435, %f52;
	div.approx.f32 	%f318, %f52, %f53;
	sub.f32 	%f319, %f317, %f433;
	fma.rn.f32 	%f433, %f319, %f318, %f433;
	mul.f32 	%f320, %f319, %f319;
	mul.f32 	%f321, %f435, %f320;
	fma.rn.f32 	%f322, %f321, %f318, %f316;
	add.f32 	%f434, %f434, %f322;
	mov.f32 	%f435, %f53;
$L__BB59_10:
	mov.b32 	%r163, %f433;
	shfl.sync.down.b32	%r11|%p12, %r163, 4, 31, -1;
	mov.b32 	%r164, %f434;
	shfl.sync.down.b32	%r12|%p13, %r164, 4, 31, -1;
	mov.b32 	%r165, %f435;
	shfl.sync.down.b32	%r166|%p14, %r165, 4, 31, -1;
	mov.b32 	%f59, %r166;
	setp.eq.f32 	%p15, %f59, 0f00000000;
	@%p15 bra 	$L__BB59_12;
	mov.b32 	%f323, %r12;
	mov.b32 	%f324, %r11;
	add.f32 	%f60, %f435, %f59;
	div.approx.f32 	%f325, %f59, %f60;
	sub.f32 	%f326, %f324, %f433;
	fma.rn.f32 	%f433, %f326, %f325, %f433;
	mul.f32 	%f327, %f326, %f326;
	mul.f32 	%f328, %f435, %f327;
	fma.rn.f32 	%f329, %f328, %f325, %f323;
	add.f32 	%f434, %f434, %f329;
	mov.f32 	%f435, %f60;
$L__BB59_12:
	mov.b32 	%r167, %f433;
	shfl.sync.down.b32	%r13|%p16, %r167, 2, 31, -1;
	mov.b32 	%r168, %f434;
	shfl.sync.down.b32	%r14|%p17, %r168, 2, 31, -1;
	mov.b32 	%r169, %f435;
	shfl.sync.down.b32	%r170|%p18, %r169, 2, 31, -1;
	mov.b32 	%f66, %r170;
	setp.eq.f32 	%p19, %f66, 0f00000000;
	@%p19 bra 	$L__BB59_14;
	mov.b32 	%f330, %r14;
	mov.b32 	%f331, %r13;
	add.f32 	%f67, %f435, %f66;
	div.approx.f32 	%f332, %f66, %f67;
	sub.f32 	%f333, %f331, %f433;
	fma.rn.f32 	%f433, %f333, %f332, %f433;
	mul.f32 	%f334, %f333, %f333;
	mul.f32 	%f335, %f435, %f334;
	fma.rn.f32 	%f336, %f335, %f332, %f330;
	add.f32 	%f434, %f434, %f336;
	mov.f32 	%f435, %f67;
$L__BB59_14:
	mov.b32 	%r171, %f433;
	shfl.sync.down.b32	%r15|%p20, %r171, 1, 31, -1;
	mov.b32 	%r172, %f434;
	shfl.sync.down.b32	%r16|%p21, %r172, 1, 31, -1;
	mov.b32 	%r173, %f435;
	shfl.sync.down.b32	%r174|%p22, %r173, 1, 31, -1;
	mov.b32 	%f73, %r174;
	setp.eq.f32 	%p23, %f73, 0f00000000;
	@%p23 bra 	$L__BB59_16;
	mov.b32 	%f337, %r16;
	mov.b32 	%f338, %r15;
	add.f32 	%f74, %f435, %f73;
	div.approx.f32 	%f339, %f73, %f74;
	sub.f32 	%f340, %f338, %f433;
	fma.rn.f32 	%f433, %f340, %f339, %f433;
	mul.f32 	%f341, %f340, %f340;
	mul.f32 	%f342, %f435, %f341;
	fma.rn.f32 	%f343, %f342, %f339, %f337;
	add.f32 	%f434, %f434, %f343;
	mov.f32 	%f435, %f74;
$L__BB59_16:
	mov.b32 	%r175, %f433;
	shfl.sync.idx.b32	%r17|%p24, %r175, 0, 31, -1;
	mov.b32 	%r176, %f434;
	shfl.sync.idx.b32	%r177|%p25, %r176, 0, 31, -1;
	mov.b32 	%r178, %f435;
	shfl.sync.idx.b32	%r179|%p26, %r178, 0, 31, -1;
	mov.b32 	%f344, %r177;
	mov.b32 	%f345, %r179;
	div.approx.f32 	%f346, %f344, %f345;
	max.f32 	%f347, %f346, 0f00000000;
	add.f32 	%f348, %f347, %f1;
	abs.f32 	%f80, %f348;
	setp.lt.f32 	%p27, %f80, 0f00800000;
	mul.f32 	%f349, %f348, 0f4B800000;
	selp.f32 	%f81, %f349, %f348, %p27;
	mov.b32 	%r18, %f81;
	add.s32 	%r180, %r18, -8388608;
	setp.gt.u32 	%p28, %r180, 2130706431;
	@%p28 bra 	$L__BB59_18;
	and.b32  	%r181, %r18, 16777215;
	or.b32  	%r182, %r181, 1056964608;
	mov.b32 	%f350, %r182;
	sub.s32 	%r183, %r182, %r18;
	add.s32 	%r184, %r183, 201326592;
	selp.b32 	%r185, %r184, %r183, %p27;
	rsqrt.approx.ftz.f32 	%f351, %f350;
	mul.f32 	%f352, %f351, %f351;
	neg.f32 	%f353, %f352;
	fma.rn.f32 	%f354, %f351, %f351, %f353;
	neg.f32 	%f355, %f350;
	fma.rn.f32 	%f356, %f352, %f355, 0f3F800000;
	fma.rn.f32 	%f357, %f354, %f355, %f356;
	fma.rn.f32 	%f358, %f357, 0f3EC00000, 0f3F000000;
	mul.f32 	%f359, %f351, %f357;
	fma.rn.f32 	%f360, %f358, %f359, %f351;
	shr.s32 	%r186, %r185, 1;
	mov.b32 	%r187, %f360;
	add.s32 	%r188, %r186, %r187;
	mov.b32 	%f448, %r188;
	bra.uni 	$L__BB59_19;
$L__BB59_18:
	rsqrt.approx.ftz.f32 	%f448, %f81;
$L__BB59_19:
	setp.ne.s32 	%p30, %r3, 0;
	@%p30 bra 	$L__BB59_21;
	shl.b64 	%rd100, %rd11, 2;
	add.s64 	%rd101, %rd9, %rd100;
	st.global.u32 	[%rd101], %r17;
	add.s64 	%rd102, %rd10, %rd100;
	st.global.f32 	[%rd102], %f448;
$L__BB59_21:
	mov.b32 	%f389, %r17;
	sub.f32 	%f390, %f89, %f389;
	mul.f32 	%f361, %f448, %f390;
	sub.f32 	%f391, %f90, %f389;
	mul.f32 	%f362, %f448, %f391;
	sub.f32 	%f392, %f91, %f389;
	mul.f32 	%f363, %f448, %f392;
	sub.f32 	%f393, %f92, %f389;
	mul.f32 	%f364, %f448, %f393;
	sub.f32 	%f394, %f93, %f389;
	mul.f32 	%f365, %f448, %f394;
	sub.f32 	%f395, %f94, %f389;
	mul.f32 	%f366, %f448, %f395;
	sub.f32 	%f396, %f95, %f389;
	mul.f32 	%f367, %f448, %f396;
	sub.f32 	%f397, %f96, %f389;
	mul.f32 	%f368, %f448, %f397;
	sub.f32 	%f398, %f97, %f389;
	mul.f32 	%f369, %f448, %f398;
	sub.f32 	%f399, %f98, %f389;
	mul.f32 	%f370, %f448, %f399;
	sub.f32 	%f400, %f99, %f389;
	mul.f32 	%f371, %f448, %f400;
	sub.f32 	%f401, %f100, %f389;
	mul.f32 	%f372, %f448, %f401;
	sub.f32 	%f402, %f101, %f389;
	mul.f32 	%f373, %f448, %f402;
	sub.f32 	%f403, %f102, %f389;
	mul.f32 	%f374, %f448, %f403;
	sub.f32 	%f404, %f103, %f389;
	mul.f32 	%f375, %f448, %f404;
	sub.f32 	%f405, %f104, %f389;
	mul.f32 	%f376, %f448, %f405;
	sub.f32 	%f406, %f105, %f389;
	mul.f32 	%f377, %f448, %f406;
	sub.f32 	%f407, %f106, %f389;
	mul.f32 	%f378, %f448, %f407;
	sub.f32 	%f408, %f107, %f389;
	mul.f32 	%f379, %f448, %f408;
	sub.f32 	%f409, %f108, %f389;
	mul.f32 	%f380, %f448, %f409;
	sub.f32 	%f410, %f109, %f389;
	mul.f32 	%f381, %f448, %f410;
	sub.f32 	%f411, %f110, %f389;
	mul.f32 	%f382, %f448, %f411;
	sub.f32 	%f412, %f111, %f389;
	mul.f32 	%f383, %f448, %f412;
	sub.f32 	%f413, %f112, %f389;
	mul.f32 	%f384, %f448, %f413;
	sub.f32 	%f414, %f113, %f389;
	mul.f32 	%f385, %f448, %f414;
	sub.f32 	%f415, %f114, %f389;
	mul.f32 	%f386, %f448, %f415;
	sub.f32 	%f416, %f115, %f389;
	mul.f32 	%f387, %f448, %f416;
	sub.f32 	%f417, %f116, %f389;
	mul.f32 	%f388, %f448, %f417;
	sub.f32 	%f418, %f429, %f389;
	mul.f32 	%f85, %f448, %f418;
	sub.f32 	%f419, %f428, %f389;
	mul.f32 	%f86, %f448, %f419;
	sub.f32 	%f420, %f427, %f389;
	mul.f32 	%f87, %f448, %f420;
	sub.f32 	%f421, %f426, %f389;
	mul.f32 	%f88, %f448, %f421;
	mad.lo.s64 	%rd13, %rd20, %rd11, %rd8;
	ld.global.v2.u32 	{%r192, %r199}, [%rd6+-1792];
	ld.global.v2.u32 	{%r195, %r202}, [%rd7+-1792];
	// begin inline asm
	{ cvt.rn.f16x2.f32 %r189, %f362, %f361; }

	// end inline asm
	// begin inline asm
	{mul.f16x2 %r190,%r189,%r192;
}
	// end inline asm
	// begin inline asm
	{add.f16x2 %r193,%r190,%r195;
}
	// end inline asm
	// begin inline asm
	{ cvt.rn.f16x2.f32 %r196, %f364, %f363; }

	// end inline asm
	// begin inline asm
	{mul.f16x2 %r197,%r196,%r199;
}
	// end inline asm
	// begin inline asm
	{add.f16x2 %r200,%r197,%r202;
}
	// end inline asm
	shr.s64 	%rd103, %rd13, 63;
	shr.u64 	%rd104, %rd103, 62;
	add.s64 	%rd105, %rd13, %rd104;
	cvta.to.global.u64 	%rd14, %rd19;
	shl.b64 	%rd106, %rd105, 1;
	and.b64  	%rd107, %rd106, -8;
	add.s64 	%rd108, %rd14, %rd107;
	st.global.v2.u32 	[%rd108], {%r193, %r200};
	add.s64 	%rd109, %rd13, 128;
	ld.global.v2.u32 	{%r206, %r213}, [%rd6+-1536];
	ld.global.v2.u32 	{%r209, %r216}, [%rd7+-1536];
	// begin inline asm
	{ cvt.rn.f16x2.f32 %r203, %f366, %f365; }

	// end inline asm
	// begin inline asm
	{mul.f16x2 %r204,%r203,%r206;
}
	// end inline asm
	// begin inline asm
	{add.f16x2 %r207,%r204,%r209;
}
	// end inline asm
	// begin inline asm
	{ cvt.rn.f16x2.f32 %r210, %f368, %f367; }

	// end inline asm
	// begin inline asm
	{mul.f16x2 %r211,%r210,%r213;
}
	// end inline asm
	// begin inline asm
	{add.f16x2 %r214,%r211,%r216;
}
	// end inline asm
	shr.s64 	%rd110, %rd109, 63;
	shr.u64 	%rd111, %rd110, 62;
	add.s64 	%rd112, %rd109, %rd111;
	shl.b64 	%rd113, %rd112, 1;
	and.b64  	%rd114, %rd113, -8;
	add.s64 	%rd115, %rd14, %rd114;
	st.global.v2.u32 	[%rd115], {%r207, %r214};
	add.s64 	%rd116, %rd13, 256;
	ld.global.v2.u32 	{%r220, %r227}, [%rd6+-1280];
	ld.global.v2.u32 	{%r223, %r230}, [%rd7+-1280];
	// begin inline asm
	{ cvt.rn.f16x2.f32 %r217, %f370, %f369; }

	// end inline asm
	// begin inline asm
	{mul.f16x2 %r218,%r217,%r220;
}
	// end inline asm
	// begin inline asm
	{add.f16x2 %r221,%r218,%r223;
}
	// end inline asm
	// begin inline asm
	{ cvt.rn.f16x2.f32 %r224, %f372, %f371; }

	// end inline asm
	// begin inline asm
	{mul.f16x2 %r225,%r224,%r227;
}
	// end inline asm
	// begin inline asm
	{add.f16x2 %r228,%r225,%r230;
}
	// end inline asm
	shr.s64 	%rd117, %rd116, 63;
	shr.u64 	%rd118, %rd117, 62;
	add.s64 	%rd119, %rd116, %rd118;
	shl.b64 	%rd120, %rd119, 1;
	and.b64  	%rd121, %rd120, -8;
	add.s64 	%rd122, %rd14, %rd121;
	st.global.v2.u32 	[%rd122], {%r221, %r228};
	add.s64 	%rd123, %rd13, 384;
	ld.global.v2.u32 	{%r234, %r241}, [%rd6+-1024];
	ld.global.v2.u32 	{%r237, %r244}, [%rd7+-1024];
	// begin inline asm
	{ cvt.rn.f16x2.f32 %r231, %f374, %f373; }

	// end inline asm
	// begin inline asm
	{mul.f16x2 %r232,%r231,%r234;
}
	// end inline asm
	// begin inline asm
	{add.f16x2 %r235,%r232,%r237;
}
	// end inline asm
	// begin inline asm
	{ cvt.rn.f16x2.f32 %r238, %f376, %f375; }

	// end inline asm
	// begin inline asm
	{mul.f16x2 %r239,%r238,%r241;
}
	// end inline asm
	// begin inline asm
	{add.f16x2 %r242,%r239,%r244;
}
	// end inline asm
	shr.s64 	%rd124, %rd123, 63;
	shr.u64 	%rd125, %rd124, 62;
	add.s64 	%rd126, %rd123, %rd125;
	shl.b64 	%rd127, %rd126, 1;
	and.b64  	%rd128, %rd127, -8;
	add.s64 	%rd129, %rd14, %rd128;
	st.global.v2.u32 	[%rd129], {%r235, %r242};
	add.s64 	%rd130, %rd13, 512;
	ld.global.v2.u32 	{%r248, %r255}, [%rd6+-768];
	ld.global.v2.u32 	{%r251, %r258}, [%rd7+-768];
	// begin inline asm
	{ cvt.rn.f16x2.f32 %r245, %f378, %f377; }

	// end inline asm
	// begin inline asm
	{mul.f16x2 %r246,%r245,%r248;
}
	// end inline asm
	// begin inline asm
	{add.f16x2 %r249,%r246,%r251;
}
	// end inline asm
	// begin inline asm
	{ cvt.rn.f16x2.f32 %r252, %f380, %f379; }

	// end inline asm
	// begin inline asm
	{mul.f16x2 %r253,%r252,%r255;
}
	// end inline asm
	// begin inline asm
	{add.f16x2 %r256,%r253,%r258;
}
	// end inline asm
	shr.s64 	%rd131, %rd130, 63;
	shr.u64 	%rd132, %rd131, 62;
	add.s64 	%rd133, %rd130, %rd132;
	shl.b64 	%rd134, %rd133, 1;
	and.b64  	%rd135, %rd134, -8;
	add.s64 	%rd136, %rd14, %rd135;
	st.global.v2.u32 	[%rd136], {%r249, %r256};
	add.s64 	%rd137, %rd13, 640;
	ld.global.v2.u32 	{%r262, %r269}, [%rd6+-512];
	ld.global.v2.u32 	{%r265, %r272}, [%rd7+-512];
	// begin inline asm
	{ cvt.rn.f16x2.f32 %r259, %f382, %f381; }

	// end inline asm
	// begin inline asm
	{mul.f16x2 %r260,%r259,%r262;
}
	// end inline asm
	// begin inline asm
	{add.f16x2 %r263,%r260,%r265;
}
	// end inline asm
	// begin inline asm
	{ cvt.rn.f16x2.f32 %r266, %f384, %f383; }

	// end inline asm
	// begin inline asm
	{mul.f16x2 %r267,%r266,%r269;
}
	// end inline asm
	// begin inline asm
	{add.f16x2 %r270,%r267,%r272;
}
	// end inline asm
	shr.s64 	%rd138, %rd137, 63;
	shr.u64 	%rd139, %rd138, 62;
	add.s64 	%rd140, %rd137, %rd139;
	shl.b64 	%rd141, %rd140, 1;
	and.b64  	%rd142, %rd141, -8;
	add.s64 	%rd143, %rd14, %rd142;
	st.global.v2.u32 	[%rd143], {%r263, %r270};
	add.s64 	%rd144, %rd13, 768;
	ld.global.v2.u32 	{%r276, %r283}, [%rd6+-256];
	ld.global.v2.u32 	{%r279, %r286}, [%rd7+-256];
	// begin inline asm
	{ cvt.rn.f16x2.f32 %r273, %f386, %f385; }

	// end inline asm
	// begin inline asm
	{mul.f16x2 %r274,%r273,%r276;
}
	// end inline asm
	// begin inline asm
	{add.f16x2 %r277,%r274,%r279;
}
	// end inline asm
	// begin inline asm
	{ cvt.rn.f16x2.f32 %r280, %f388, %f387; }

	// end inline asm
	// begin inline asm
	{mul.f16x2 %r281,%r280,%r283;
}
	// end inline asm
	// begin inline asm
	{add.f16x2 %r284,%r281,%r286;
}
	// end inline asm
	shr.s64 	%rd145, %rd144, 63;
	shr.u64 	%rd146, %rd145, 62;
	add.s64 	%rd147, %rd144, %rd146;
	shl.b64 	%rd148, %rd147, 1;
	and.b64  	%rd149, %rd148, -8;
	add.s64 	%rd150, %rd14, %rd149;
	st.global.v2.u32 	[%rd150], {%r277, %r284};
	@%p3 bra 	$L__BB59_23;
	add.s64 	%rd151, %rd13, 896;
	ld.global.v2.u32 	{%r290, %r297}, [%rd6];
	ld.global.v2.u32 	{%r293, %r300}, [%rd7];
	// begin inline asm
	{ cvt.rn.f16x2.f32 %r287, %f86, %f85; }

	// end inline asm
	// begin inline asm
	{mul.f16x2 %r288,%r287,%r290;
}
	// end inline asm
	// begin inline asm
	{add.f16x2 %r291,%r288,%r293;
}
	// end inline asm
	// begin inline asm
	{ cvt.rn.f16x2.f32 %r294, %f88, %f87; }

	// end inline asm
	// begin inline asm
	{mul.f16x2 %r295,%r294,%r297;
}
	// end inline asm
	// begin inline asm
	{add.f16x2 %r298,%r295,%r300;
}
	// end inline asm
	shr.s64 	%rd152, %rd151, 63;
	shr.u64 	%rd153, %rd152, 62;
	add.s64 	%rd154, %rd151, %rd153;
	shl.b64 	%rd155, %rd154, 1;
	and.b64  	%rd156, %rd155, -8;
	add.s64 	%rd157, %rd14, %rd156;
	st.global.v2.u32 	[%rd157], {%r291, %r298};
$L__BB59_23:
	cvt.u32.u64 	%r301, %rd11;
	add.s32 	%r302, %r301, %r5;
	setp.lt.s32 	%p32, %r302, %r20;
	@%p32 bra 	$L__BB59_4;
$L__BB59_24:
	ret;

}
	// .globl	_Z17LayerNormWarpImplI19BiasAddResidualLoadI6__halffE11AffineStoreIfS1_EfLi4ELi64ELi64ELi32ELi1ELb0EEvT_T0_iidPT1_S8_
.visible .entry _Z17LayerNormWarpImplI19BiasAddResidualLoadI6__halffE11AffineStoreIfS1_EfLi4ELi64ELi64ELi32ELi1ELb0EEvT_T0_iidPT1_S8_(
	.param .align 8 .b8 _Z17LayerNormWarpImplI19BiasAddResidualLoadI6__halffE11AffineStoreIfS1_EfLi4ELi64ELi64ELi32ELi1ELb0EEvT_T0_iidPT1_S8__param_0[32],
	.param .align 8 .b8 _Z17LayerNormWarpImplI19BiasAddResidualLoadI6__halffE11AffineStoreIfS1_EfLi4ELi64ELi64ELi32ELi1ELb0EEvT_T0_iidPT1_S8__param_1[32],
	.param .u32 _Z17LayerNormWarpImplI19BiasAddResidualLoadI6__halffE11AffineStoreIfS1_EfLi4ELi64ELi64ELi32ELi1ELb0EEvT_T0_iidPT1_S8__param_2,
	.param .u32 _Z17LayerNormWarpImplI19BiasAddResidualLoadI6__halffE11AffineStoreIfS1_EfLi4ELi64ELi64ELi32ELi1ELb0EEvT_T0_iidPT1_S8__param_3,
	.param .f64 _Z17LayerNormWarpImplI19BiasAddResidualLoadI6__halffE11AffineStoreIfS1_EfLi4ELi64ELi64ELi32ELi1ELb0EEvT_T0_iidPT1_S8__param_4,
	.param .u64 .ptr .align 1 _Z17LayerNormWarpImplI19BiasAddResidualLoadI6__halffE11AffineStoreIfS1_EfLi4ELi64ELi64ELi32ELi1ELb0EEvT_T0_iidPT1_S8__param_5,
	.param .u64 .ptr .align 1 _Z17LayerNormWarpImplI19BiasAddResidualLoadI6__halffE11AffineStoreIfS1_EfLi4ELi64ELi64ELi32ELi1ELb0EEvT_T0_iidPT1_S8__param_6
)
.maxntid 256
{
	.reg .pred 	%p<31>;
	.reg .b32 	%r<541>;
	.reg .b32 	%f<750>;
	.reg .b64 	%rd<277>;
	.reg .b64 	%fd<3>;

	ld.param.u64 	%rd10, [_Z17LayerNormWarpImplI19BiasAddResidualLoadI6__halffE11AffineStoreIfS1_EfLi4ELi64ELi64ELi32ELi1ELb0EEvT_T0_iidPT1_S8__param_1+24];
	ld.param.u64 	%rd9, [_Z17LayerNormWarpImplI19BiasAddResidualLoadI6__halffE11AffineStoreIfS1_EfLi4ELi64ELi64ELi32ELi1ELb0EEvT_T0_iidPT1_S8__param_1+16];
	ld.param.u64 	%rd8, [_Z17LayerNormWarpImplI19BiasAddResidualLoadI6__halffE11AffineStoreIfS1_EfLi4ELi64ELi64ELi32ELi1ELb0EEvT_T0_iidPT1_S8__param_1+8];
	ld.param.u64 	%rd7, [_Z17LayerNormWarpImplI19BiasAddResidualLoadI6__halffE11AffineStoreIfS1_EfLi4ELi64ELi64ELi32ELi1ELb0EEvT_T0_iidPT1_S8__param_1];
	ld.param.u64 	%rd6, [_Z17LayerNormWarpImplI19BiasAddResidualLoadI6__halffE11AffineStoreIfS1_EfLi4ELi64ELi64ELi32ELi1ELb0EEvT_T0_iidPT1_S8__param_0+24];
	ld.param.u64 	%rd5, [_Z17LayerNormWarpImplI19BiasAddResidualLoadI6__halffE11AffineStoreIfS1_EfLi4ELi64ELi64ELi32ELi1ELb0EEvT_T0_iidPT1_S8__param_0+16];
	ld.param.u64 	%rd4, [_Z17LayerNormWarpImplI19BiasAddResidualLoadI6__halffE11AffineStoreIfS1_EfLi4ELi64ELi64ELi32ELi1ELb0EEvT_T0_iidPT1_S8__param_0+8];
	ld.param.u64 	%rd3, [_Z17LayerNormWarpImplI19BiasAddResidualLoadI6__halffE11AffineStoreIfS1_EfLi4ELi64ELi64ELi32ELi1ELb0EEvT_T0_iidPT1_S8__param_0];
	ld.param.u32 	%r19, [_Z17LayerNormWarpImplI19BiasAddResidualLoadI6__halffE11AffineStoreIfS1_EfLi4ELi64ELi64ELi32ELi1ELb0EEvT_T0_iidPT1_S8__param_2];
	ld.param.u32 	%r20, [_Z17LayerNormWarpImplI19BiasAddResidualLoadI6__halffE11AffineStoreIfS1_EfLi4ELi64ELi64ELi32ELi1ELb0EEvT_T0_iidPT1_S8__param_3];
	setp.lt.s32 	%p1, %r20, 2049;
	@%p1 bra 	$L__BB60_2;
	mov.u64 	%rd13, $str;
	cvta.global.u64 	%rd14, %rd13;
	mov.u64 	%rd15, $str$1;
	cvta.global.u64 	%rd16, %rd15;
	mov.u64 	%rd17, __unnamed_61;
	cvta.global.u64 	%rd18, %rd17;
	{ // callseq 60, 0
	.param .b64 param0;
	st.param.b64 	[param0], %rd14;
	.param .b64 param1;
	st.param.b64 	[param1], %rd16;
	.param .b32 param2;
	st.param.b32 	[param2], 462;
	.param .b64 param3;
	st.param.b64 	[param3], %rd18;
	.param .b64 param4;
	st.param.b64 	[param4], 1;
	call.uni 
	__assertfail, 
	(
	param0, 
	param1, 
	param2, 
	param3, 
	param4
	);
	} // callseq 60
$L__BB60_2:
	mov.u32 	%r21, %ctaid.x;
	mov.u32 	%r1, %ntid.y;
	mov.u32 	%r22, %tid.y;
	mad.lo.s32 	%r540, %r21, %r1, %r22;
	setp.ge.s32 	%p2, %r540, %r19;
	@%p2 bra 	$L__BB60_20;
	mov.u32 	%r3, %tid.x;
	shl.b32 	%r23, %r3, 2;
	cvt.u64.u32 	%rd1, %r23;
	mov.u32 	%r24, %nctaid.x;
	mul.lo.s32 	%r4, %r24, %r1;
	shl.b64 	%rd28, %rd1, 1;
$L__BB60_4:
	cvt.s64.s32 	%rd2, %r540;
	mad.lo.s64 	%rd19, %rd6, %rd2, %rd1;
	shr.s64 	%rd20, %rd19, 63;
	shr.u64 	%rd21, %rd20, 62;
	add.s64 	%rd22, %rd19, %rd21;
	cvta.to.global.u64 	%rd23, %rd3;
	shl.b64 	%rd24, %rd22, 1;
	and.b64  	%rd25, %rd24, -8;
	add.s64 	%rd26, %rd23, %rd25;
	ld.global.v2.u32 	{%r26, %r32}, [%rd26];
	cvta.to.global.u64 	%rd27, %rd4;
	add.s64 	%rd29, %rd27, %rd28;
	ld.global.v2.u32 	{%r30, %r36}, [%rd29];
	cvta.to.global.u64 	%rd30, %rd5;
	add.s64 	%rd31, %rd30, %rd25;
	ld.global.v2.u32 	{%r27, %r33}, [%rd31];
	// begin inline asm
	{add.f16x2 %r25,%r26,%r27;
}
	// end inline asm
	// begin inline asm
	{add.f16x2 %r28,%r25,%r30;
}
	// end inline asm
	// begin inline asm
	{add.f16x2 %r31,%r32,%r33;
}
	// end inline asm
	// begin inline asm
	{add.f16x2 %r34,%r31,%r36;
}
	// end inline asm
	// begin inline asm
	{.reg .f16 low,high;
  mov.b32 {low,high},%r28;
  cvt.f32.f16 %f107, low;}

	// end inline asm
	// begin inline asm
	{.reg .f16 low,high;
  mov.b32 {low,high},%r28;
  cvt.f32.f16 %f108, high;}

	// end inline asm
	// begin inline asm
	{.reg .f16 low,high;
  mov.b32 {low,high},%r34;
  cvt.f32.f16 %f109, low;}

	// end inline asm
	// begin inline asm
	{.reg .f16 low,high;
  mov.b32 {low,high},%r34;
  cvt.f32.f16 %f110, high;}

	// end inline asm
	mov.f32 	%f172, 0f3F800000;
	div.approx.f32 	%f173, %f107, %f172;
	add.f32 	%f174, %f173, 0f00000000;
	sub.f32 	%f175, %f107, %f174;
	fma.rn.f32 	%f176, %f107, %f175, 0f00000000;
	sub.f32 	%f177, %f108, %f174;
	mov.f32 	%f178, 0f40000000;
	div.approx.f32 	%f179, %f177, %f178;
	add.f32 	%f180, %f174, %f179;
	sub.f32 	%f181, %f108, %f180;
	fma.rn.f32 	%f182, %f177, %f181, %f176;
	sub.f32 	%f183, %f109, %f180;
	mov.f32 	%f184, 0f40400000;
	div.approx.f32 	%f185, %f183, %f184;
	add.f32 	%f186, %f180, %f185;
	sub.f32 	%f187, %f109, %f186;
	fma.rn.f32 	%f188, %f183, %f187, %f182;
	sub.f32 	%f189, %f110, %f186;
	mov.f32 	%f190, 0f40800000;
	div.approx.f32 	%f191, %f189, %f190;
	add.f32 	%f192, %f186, %f191;
	sub.f32 	%f193, %f110, %f192;
	fma.rn.f32 	%f194, %f189, %f193, %f188;
	add.s64 	%rd32, %rd19, 128;
	shr.s64 	%rd33, %rd32, 63;
	shr.u64 	%rd34, %rd33, 62;
	add.s64 	%rd35, %rd32, %rd34;
	shl.b64 	%rd36, %rd35, 1;
	and.b64  	%rd37, %rd36, -8;
	add.s64 	%rd38, %rd23, %rd37;
	ld.global.v2.u32 	{%r42, %r48}, [%rd38];
	ld.global.v2.u32 	{%r46, %r52}, [%rd29+256];
	add.s64 	%rd39, %rd30, %rd37;
	ld.global.v2.u32 	{%r43, %r49}, [%rd39];
	// begin inline asm
	{add.f16x2 %r41,%r42,%r43;
}
	// end inline asm
	// begin inline asm
	{add.f16x2 %r44,%r41,%r46;
}
	// end inline asm
	// begin inline asm
	{add.f16x2 %r47,%r48,%r49;
}
	// end inline asm
	// begin inline asm
	{add.f16x2 %r50,%r47,%r52;
}
	// end inline asm
	// begin inline asm
	{.reg .f16 low,high;
  mov.b32 {low,high},%r44;
  cvt.f32.f16 %f111, low;}

	// end inline asm
	// begin inline asm
	{.reg .f16 low,high;
  mov.b32 {low,high},%r44;
  cvt.f32.f16 %f112, high;}

	// end inline asm
	// begin inline asm
	{.reg .f16 low,high;
  mov.b32 {low,high},%r50;
  cvt.f32.f16 %f113, low;}

	// end inline asm
	// begin inline asm
	{.reg .f16 low,high;
  mov.b32 {low,high},%r50;
  cvt.f32.f16 %f114, high;}

	// end inline asm
	sub.f32 	%f195, %f111, %f192;
	mov.f32 	%f196, 0f40A00000;
	div.approx.f32 	%f197, %f195, %f196;
	add.f32 	%f198, %f192, %f197;
	sub.f32 	%f199, %f111, %f198;
	fma.rn.f32 	%f200, %f195, %f199, %f194;
	sub.f32 	%f201, %f112, %f198;
	mov.f32 	%f202, 0f40C00000;
	div.approx.f32 	%f203, %f201, %f202;
	add.f32 	%f204, %f198, %f203;
	sub.f32 	%f205, %f112, %f204;
	fma.rn.f32 	%f206, %f201, %f205, %f200;
	sub.f32 	%f207, %f113, %f204;
	mov.f32 	%f208, 0f40E00000;
	div.approx.f32 	%f209, %f207, %f208;
	add.f32 	%f210, %f204, %f209;
	sub.f32 	%f211, %f113, %f210;
	fma.rn.f32 	%f212, %f207, %f211, %f206;
	sub.f32 	%f213, %f114, %f210;
	mov.f32 	%f214, 0f41000000;
	div.approx.f32 	%f215, %f213, %f214;
	add.f32 	%f216, %f210, %f215;
	sub.f32 	%f217, %f114, %f216;
	fma.rn.f32 	%f218, %f213, %f217, %f212;
	add.s64 	%rd40, %rd19, 256;
	shr.s64 	%rd41, %rd40, 63;
	shr.u64 	%rd42, %rd41, 62;
	add.s64 	%rd43, %rd40, %rd42;
	shl.b64 	%rd44, %rd43, 1;
	and.b64  	%rd45, %rd44, -8;
	add.s64 	%rd46, %rd23, %rd45;
	ld.global.v2.u32 	{%r58, %r64}, [%rd46];
	ld.global.v2.u32 	{%r62, %r68}, [%rd29+512];
	add.s64 	%rd47, %rd30, %rd45;
	ld.global.v2.u32 	{%r59, %r65}, [%rd47];
	// begin inline asm
	{add.f16x2 %r57,%r58,%r59;
}
	// end inline asm
	// begin inline asm
	{add.f16x2 %r60,%r57,%r62;
}
	// end inline asm
	// begin inline asm
	{add.f16x2 %r63,%r64,%r65;
}
	// end inline asm
	// begin inline asm
	{add.f16x2 %r66,%r63,%r68;
}
	// end inline asm
	// begin inline asm
	{.reg .f16 low,high;
  mov.b32 {low,high},%r60;
  cvt.f32.f16 %f115, low;}

	// end inline asm
	// begin inline asm
	{.reg .f16 low,high;
  mov.b32 {low,high},%r60;
  cvt.f32.f16 %f116, high;}

	// end inline asm
	// begin inline asm
	{.reg .f16 low,high;
  mov.b32 {low,high},%r66;
  cvt.f32.f16 %f117, low;}

	// end inline asm
	// begin inline asm
	{.reg .f16 low,high;
  mov.b32 {low,high},%r66;
  cvt.f32.f16 %f118, high;}

	// end inline asm
	sub.f32 	%f219, %f115, %f216;
	mov.f32 	%f220, 0f41100000;
	div.approx.f32 	%f221, %f219, %f220;
	add.f32 	%f222, %f216, %f221;
	sub.f32 	%f223, %f115, %f222;
	fma.rn.f32 	%f224, %f219, %f223, %f218;
	sub.f32 	%f225, %f116, %f222;
	mov.f32 	%f226, 0f41200000;
	div.approx.f32 	%f227, %f225, %f226;
	add.f32 	%f228, %f222, %f227;
	sub.f32 	%f229, %f116, %f228;
	fma.rn.f32 	%f230, %f225, %f229, %f224;
	sub.f32 	%f231, %f117, %f228;
	mov.f32 	%f232, 0f41300000;
	div.approx.f32 	%f233, %f231, %f232;
	add.f32 	%f234, %f228, %f233;
	sub.f32 	%f235, %f117, %f234;
	fma.rn.f32 	%f236, %f231, %f235, %f230;
	sub.f32 	%f237, %f118, %f234;
	mov.f32 	%f238, 0f41400000;
	div.approx.f32 	%f239, %f237, %f238;
	add.f32 	%f240, %f234, %f239;
	sub.f32 	%f241, %f118, %f240;
	fma.rn.f32 	%f242, %f237, %f241, %f236;
	add.s64 	%rd48, %rd19, 384;
	shr.s64 	%rd49, %rd48, 63;
	shr.u64 	%rd50, %rd49, 62;
	add.s64 	%rd51, %rd48, %rd50;
	shl.b64 	%rd52, %rd51, 1;
	and.b64  	%rd53, %rd52, -8;
	add.s64 	%rd54, %rd23, %rd53;
	ld.global.v2.u32 	{%r74, %r80}, [%rd54];
	ld.global.v2.u32 	{%r78, %r84}, [%rd29+768];
	add.s64 	%rd55, %rd30, %rd53;
	ld.global.v2.u32 	{%r75, %r81}, [%rd55];
	// begin inline asm
	{add.f16x2 %r73,%r74,%r75;
}
	// end inline asm
	// begin inline asm
	{add.f16x2 %r76,%r73,%r78;
}
	// end inline asm
	// begin inline asm
	{add.f16x2 %r79,%r80,%r81;
}
	// end inline asm
	// begin inline asm
	{add.f16x2 %r82,%r79,%r84;
}
	// end inline asm
	// begin inline asm
	{.reg .f16 low,high;
  mov.b32 {low,high},%r76;
  cvt.f32.f16 %f119, low;}

	// end inline asm
	// begin inline asm
	{.reg .f16 low,high;
  mov.b32 {low,high},%r76;
  cvt.f32.f16 %f120, high;}

	// end inline asm
	// begin inline asm
	{.reg .f16 low,high;
  mov.b32 {low,high},%r82;
  cvt.f32.f16 %f121, low;}

	// end inline asm
	// begin inline asm
	{.reg .f16 low,high;
  mov.b32 {low,high},%r82;
  cvt.f32.f16 %f122, high;}

	// end inline asm
	sub.f32 	%f243, %f119, %f240;
	mov.f32 	%f244, 0f41500000;
	div.approx.f32 	%f245, %f243, %f244;
	add.f32 	%f246, %f240, %f245;
	sub.f32 	%f247, %f119, %f246;
	fma.rn.f32 	%f248, %f243, %f247, %f242;
	sub.f32 	%f249, %f120, %f246;
	mov.f32 	%f250, 0f41600000;
	div.approx.f32 	%f251, %f249, %f250;
	add.f32 	%f252, %f246, %f251;
	sub.f32 	%f253, %f120, %f252;
	fma.rn.f32 	%f254, %f249, %f253, %f248;
	sub.f32 	%f255, %f121, %f252;
	mov.f32 	%f256, 0f41700000;
	div.approx.f32 	%f257, %f255, %f256;
	add.f32 	%f258, %f252, %f257;
	sub.f32 	%f259, %f121, %f258;
	fma.rn.f32 	%f260, %f255, %f259, %f254;
	sub.f32 	%f261, %f122, %f258;
	mov.f32 	%f262, 0f41800000;
	div.approx.f32 	%f263, %f261, %f262;
	add.f32 	%f264, %f258, %f263;
	sub.f32 	%f265, %f122, %f264;
	fma.rn.f32 	%f266, %f261, %f265, %f260;
	add.s64 	%rd56, %rd19, 512;
	shr.s64 	%rd57, %rd56, 63;
	shr.u64 	%rd58, %rd57, 62;
	add.s64 	%rd59, %rd56, %rd58;
	shl.b64 	%rd60, %rd59, 1;
	and.b64  	%rd61, %rd60, -8;
	add.s64 	%rd62, %rd23, %rd61;
	ld.global.v2.u32 	{%r90, %r96}, [%rd62];
	ld.global.v2.u32 	{%r94, %r100}, [%rd29+1024];
	add.s64 	%rd63, %rd30, %rd61;
	ld.global.v2.u32 	{%r91, %r97}, [%rd63];
	// begin inline asm
	{add.f16x2 %r89,%r90,%r91;
}
	// end inline asm
	// begin inline asm
	{add.f16x2 %r92,%r89,%r94;
}
	// end inline asm
	// begin inline asm
	{add.f16x2 %r95,%r96,%r97;
}
	// end inline asm
	// begin inline asm
	{add.f16x2 %r98,%r95,%r100;
}
	// end inline asm
	// begin inline asm
	{.reg .f16 low,high;
  mov.b32 {low,high},%r92;
  cvt.f32.f16 %f123, low;}

	// end inline asm
	// begin inline asm
	{.reg .f16 low,high;
  mov.b32 {low,high},%r92;
  cvt.f32.f16 %f124, high;}

	// end inline asm
	// begin inline asm
	{.reg .f16 low,high;
  mov.b32 {low,high},%r98;
  cvt.f32.f16 %f125, low;}

	// end inline asm
	// begin inline asm
	{.reg .f16 low,high;
  mov.b32 {low,high},%r98;
  cvt.f32.f16 %f126, high;}

	// end inline asm
	sub.f32 	%f267, %f123, %f264;
	mov.f32 	%f268, 0f41880000;
	div.approx.f32 	%f269, %f267, %f268;
	add.f32 	%f270, %f264, %f269;
	sub.f32 	%f271, %f123, %f270;
	fma.rn.f32 	%f272, %f267, %f271, %f266;
	sub.f32 	%f273, %f124, %f270;
	mov.f32 	%f274, 0f41900000;
	div.approx.f32 	%f275, %f273, %f274;
	add.f32 	%f276, %f270, %f275;
	sub.f32 	%f277, %f124, %f276;
	fma.rn.f32 	%f278, %f273, %f277, %f272;
	sub.f32 	%f279, %f125, %f276;
	mov.f32 	%f280, 0f41980000;
	div.approx.f32 	%f281, %f279, %f280;
	add.f32 	%f282, %f276, %f281;
	sub.f32 	%f283, %f125, %f282;
	fma.rn.f32 	%f284, %f279, %f283, %f278;
	sub.f32 	%f285, %f126, %f282;
	mov.f32 	%f286, 0f41A00000;
	div.approx.f32 	%f287, %f285, %f286;
	add.f32 	%f288, %f282, %f287;
	sub.f32 	%f289, %f126, %f288;
	fma.rn.f32 	%f290, %f285, %f289, %f284;
	add.s64 	%rd64, %rd19, 640;
	shr.s64 	%rd65, %rd64, 63;
	shr.u64 	%rd66, %rd65, 62;
	add.s64 	%rd67, %rd64, %rd66;
	shl.b64 	%rd68, %rd67, 1;
	and.b64  	%rd69, %rd68, -8;
	add.s64 	%rd70, %rd23, %rd69;
	ld.global.v2.u32 	{%r106, %r112}, [%rd70];
	ld.global.v2.u32 	{%r110, %r116}, [%rd29+1280];
	add.s64 	%rd71, %rd30, %rd69;
	ld.global.v2.u32 	{%r107, %r113}, [%rd71];
	// begin inline asm
	{add.f16x2 %r105,%r106,%r107;
}
	// end inline asm
	// begin inline asm
	{add.f16x2 %r108,%r105,%r110;
}
	// end inline asm
	// begin inline asm
	{add.f16x2 %r111,%r112,%r113;
}
	// end inline asm
	// begin inline asm
	{add.f16x2 %r114,%r111,%r116;
}
	// end inline asm
	// begin inline asm
	{.reg .f16 low,high;
  mov.b32 {low,high},%r108;
  cvt.f32.f16 %f127, low;}

	// end inline asm
	// begin inline asm
	{.reg .f16 low,high;
  mov.b32 {low,high},%r108;
  cvt.f32.f16 %f128, high;}

	// end inline asm
	// begin inline asm
	{.reg .f16 low,high;
  mov.b32 {low,high},%r114;
  cvt.f32.f16 %f129, low;}

	// end inline asm
	// begin inline asm
	{.reg .f16 low,high;
  mov.b32 {low,high},%r114;
  cvt.f32.f16 %f130, high;}

	// end inline asm
	sub.f32 	%f291, %f127, %f288;
	mov.f32 	%f292, 0f41A80000;
	div.approx.f32 	%f293, %f291, %f292;
	add.f32 	%f294, %f288, %f293;
	sub.f32 	%f295, %f127, %f294;
	fma.rn.f32 	%f296, %f291, %f295, %f290;
	sub.f32 	%f297, %f128, %f294;
	mov.f32 	%f298, 0f41B00000;
	div.approx.f32 	%f299, %f297, %f298;
	add.f32 	%f300, %f294, %f299;
	sub.f32 	%f301, %f128, %f300;
	fma.rn.f32 	%f302, %f297, %f301, %f296;
	sub.f32 	%f303, %f129, %f300;
	mov.f32 	%f304, 0f41B80000;
	div.approx.f32 	%f305, %f303, %f304;
	add.f32 	%f306, %f300, %f305;
	sub.f32 	%f307, %f129, %f306;
	fma.rn.f32 	%f308, %f303, %f307, %f302;
	sub.f32 	%f309, %f130, %f306;
	mov.f32 	%f310, 0f41C00000;
	div.approx.f32 	%f311, %f309, %f310;
	add.f32 	%f312, %f306, %f311;
	sub.f32 	%f313, %f130, %f312;
	fma.rn.f32 	%f314, %f309, %f313, %f308;
	add.s64 	%rd72, %rd19, 768;
	shr.s64 	%rd73, %rd72, 63;
	shr.u64 	%rd74, %rd73, 62;
	add.s64 	%rd75, %rd72, %rd74;
	shl.b64 	%rd76, %rd75, 1;
	and.b64  	%rd77, %rd76, -8;
	add.s64 	%rd78, %rd23, %rd77;
	ld.global.v2.u32 	{%r122, %r128}, [%rd78];
	ld.global.v2.u32 	{%r126, %r132}, [%rd29+1536];
	add.s64 	%rd79, %rd30, %rd77;
	ld.global.v2.u32 	{%r123, %r129}, [%rd79];
	// begin inline asm
	{add.f16x2 %r121,%r122,%r123;
}
	// end inline asm
	// begin inline asm
	{add.f16x2 %r124,%r121,%r126;
}
	// end inline asm
	// begin inline asm
	{add.f16x2 %r127,%r128,%r129;
}
	// end inline asm
	// begin inline asm
	{add.f16x2 %r130,%r127,%r132;
}
	// end inline asm
	// begin inline asm
	{.reg .f16 low,high;
  mov.b32 {low,high},%r124;
  cvt.f32.f16 %f131, low;}

	// end inline asm
	// begin inline asm
	{.reg .f16 low,high;
  mov.b32 {low,high},%r124;
  cvt.f32.f16 %f132, high;}

	// end inline asm
	// begin inline asm
	{.reg .f16 low,high;
  mov.b32 {low,high},%r130;
  cvt.f32.f16 %f133, low;}

	// end inline asm
	// begin inline asm
	{.reg .f16 low,high;
  mov.b32 {low,high},%r130;
  cvt.f32.f16 %f134, high;}

	// end inline asm
	sub.f32 	%f315, %f131, %f312;
	mov.f32 	%f316, 0f41C80000;
	div.approx.f32 	%f317, %f315, %f316;
	add.f32 	%f318, %f312, %f317;
	sub.f32 	%f319, %f131, %f318;
	fma.rn.f32 	%f320, %f315, %f319, %f314;
	sub.f32 	%f321, %f132, %f318;
	mov.f32 	%f322, 0f41D00000;
	div.approx.f32 	%f323, %f321, %f322;
	add.f32 	%f324, %f318, %f323;
	sub.f32 	%f325, %f132, %f324;
	fma.rn.f32 	%f326, %f321, %f325, %f320;
	sub.f32 	%f327, %f133, %f324;
	mov.f32 	%f328, 0f41D80000;
	div.approx.f32 	%f329, %f327, %f328;
	add.f32 	%f330, %f324, %f329;
	sub.f32 	%f331, %f133, %f330;
	fma.rn.f32 	%f332, %f327, %f331, %f326;
	sub.f32 	%f333, %f134, %f330;
	mov.f32 	%f334, 0f41E00000;
	div.approx.f32 	%f335, %f333, %f334;
	add.f32 	%f336, %f330, %f335;
	sub.f32 	%f337, %f134, %f336;
	fma.rn.f32 	%f338, %f333, %f337, %f332;
	add.s64 	%rd80, %rd19, 896;
	shr.s64 	%rd81, %rd80, 63;
	shr.u64 	%rd82, %rd81, 62;
	add.s64 	%rd83, %rd80, %rd82;
	shl.b64 	%rd84, %rd83, 1;
	and.b64  	%rd85, %rd84, -8;
	add.s64 	%rd86, %rd23, %rd85;
	ld.global.v2.u32 	{%r138, %r144}, [%rd86];
	ld.global.v2.u32 	{%r142, %r148}, [%rd29+1792];
	add.s64 	%rd87, %rd30, %rd85;
	ld.global.v2.u32 	{%r139, %r145}, [%rd87];
	// begin inline asm
	{add.f16x2 %r137,%r138,%r139;
}
	// end inline asm
	// begin inline asm
	{add.f16x2 %r140,%r137,%r142;
}
	// end inline asm
	// begin inline asm
	{add.f16x2 %r143,%r144,%r145;
}
	// end inline asm
	// begin inline asm
	{add.f16x2 %r146,%r143,%r148;
}
	// end inline asm
	// begin inline asm
	{.reg .f16 low,high;
  mov.b32 {low,high},%r140;
  cvt.f32.f16 %f135, low;}

	// end inline asm
	// begin inline asm
	{.reg .f16 low,high;
  mov.b32 {low,high},%r140;
  cvt.f32.f16 %f136, high;}

	// end inline asm
	// begin inline asm
	{.reg .f16 low,high;
  mov.b32 {low,high},%r146;
  cvt.f32.f16 %f137, low;}

	// end inline asm
	// begin inline asm
	{.reg .f16 low,high;
  mov.b32 {low,high},%r146;
  cvt.f32.f16 %f138, high;}

	// end inline asm
	sub.f32 	%f339, %f135, %f336;
	mov.f32 	%f340, 0f41E80000;
	div.approx.f32 	%f341, %f339, %f340;
	add.f32 	%f342, %f336, %f341;
	sub.f32 	%f343, %f135, %f342;
	fma.rn.f32 	%f344, %f339, %f343, %f338;
	sub.f32 	%f345, %f136, %f342;
	mov.f32 	%f346, 0f41F00000;
	div.approx.f32 	%f347, %f345, %f346;
	add.f32 	%f348, %f342, %f347;
	sub.f32 	%f349, %f136, %f348;
	fma.rn.f32 	%f350, %f345, %f349, %f344;
	sub.f32 	%f351, %f137, %f348;
	mov.f32 	%f352, 0f41F80000;
	div.approx.f32 	%f353, %f351, %f352;
	add.f32 	%f354, %f348, %f353;
	sub.f32 	%f355, %f137, %f354;
	fma.rn.f32 	%f356, %f351, %f355, %f350;
	sub.f32 	%f357, %f138, %f354;
	mov.f32 	%f358, 0f42000000;
	div.approx.f32 	%f359, %f357, %f358;
	add.f32 	%f360, %f354, %f359;
	sub.f32 	%f361, %f138, %f360;
	fma.rn.f32 	%f362, %f357, %f361, %f356;
	add.s64 	%rd88, %rd19, 1024;
	shr.s64 	%rd89, %rd88, 63;
	shr.u64 	%rd90, %rd89, 62;
	add.s64 	%rd91, %rd88, %rd90;
	shl.b64 	%rd92, %rd91, 1;
	and.b64  	%rd93, %rd92, -8;
	add.s64 	%rd94, %rd23, %rd93;
	ld.global.v2.u32 	{%r154, %r160}, [%rd94];
	ld.global.v2.u32 	{%r158, %r164}, [%rd29+2048];
	add.s64 	%rd95, %rd30, %rd93;
	ld.global.v2.u32 	{%r155, %r161}, [%rd95];
	// begin inline asm
	{add.f16x2 %r153,%r154,%r155;
}
	// end inline asm
	// begin inline asm
	{add.f16x2 %r156,%r153,%r158;
}
	// end inline asm
	// begin inline asm
	{add.f16x2 %r159,%r160,%r161;
}
	// end inline asm
	// begin inline asm
	{add.f16x2 %r162,%r159,%r164;
}
	// end inline asm
	// begin inline asm
	{.reg .f16 low,high;
  mov.b32 {low,high},%r156;
  cvt.f32.f16 %f139, low;}

	// end inline asm
	// begin inline asm
	{.reg .f16 low,high;
  mov.b32 {low,high},%r156;
  cvt.f32.f16 %f140, high;}

	// end inline asm
	// begin inline asm
	{.reg .f16 low,high;
  mov.b32 {low,high},%r162;
  cvt.f32.f16 %f141, low;}

	// end inline asm
	// begin inline asm
	{.reg .f16 low,high;
  mov.b32 {low,high},%r162;
  cvt.f32.f16 %f142, high;}

	// end inline asm
	sub.f32 	%f363, %f139, %f360;
	mov.f32 	%f364, 0f42040000;
	div.approx.f32 	%f365, %f363, %f364;
	add.f32 	%f366, %f360, %f365;
	sub.f32 	%f367, %f139, %f366;
	fma.rn.f32 	%f368, %f363, %f367, %f362;
	sub.f32 	%f369, %f140, %f366;
	mov.f32 	%f370, 0f42080000;
	div.approx.f32 	%f371, %f369, %f370;
	add.f32 	%f372, %f366, %f371;
	sub.f32 	%f373, %f140, %f372;
	fma.rn.f32 	%f374, %f369, %f373, %f368;
	sub.f32 	%f375, %f141, %f372;
	mov.f32 	%f376, 0f420C0000;
	div.approx.f32 	%f377, %f375, %f376;
	add.f32 	%f378, %f372, %f377;
	sub.f32 	%f379, %f141, %f378;
	fma.rn.f32 	%f380, %f375, %f379, %f374;
	sub.f32 	%f381, %f142, %f378;
	mov.f32 	%f382, 0f42100000;
	div.approx.f32 	%f383, %f381, %f382;
	add.f32 	%f384, %f378, %f383;
	sub.f32 	%f385, %f142, %f384;
	fma.rn.f32 	%f386, %f381, %f385, %f380;
	add.s64 	%rd96, %rd19, 1152;
	shr.s64 	%rd97, %rd96, 63;
	shr.u64 	%rd98, %rd97, 62;
	add.s64 	%rd99, %rd96, %rd98;
	shl.b64 	%rd100, %rd99, 1;
	and.b64  	%rd101, %rd100, -8;
	add.s64 	%rd102, %rd23, %rd101;
	ld.global.v2.u32 	{%r170, %r176}, [%rd102];
	ld.global.v2.u32 	{%r174, %r180}, [%rd29+2304];
	add.s64 	%rd103, %rd30, %rd101;
	ld.global.v2.u32 	{%r171, %r177}, [%rd103];
	// begin inline asm
	{add.f16x2 %r169,%r170,%r171;
}
	// end inline asm
	// begin inline asm
	{add.f16x2 %r172,%r169,%r174;
}
	// end inline asm
	// begin inline asm
	{add.f16x2 %r175,%r176,%r177;
}
	// end inline asm
	// begin inline asm
	{add.f16x2 %r178,%r175,%r180;
}
	// end inline asm
	// begin inline asm
	{.reg .f16 low,high;
  mov.b32 {low,high},%r172;
  cvt.f32.f16 %f143, low;}

	// end inline asm
	// begin inline asm
	{.reg .f16 low,high;
  mov.b32 {low,high},%r172;
  cvt.f32.f16 %f144, high;}

	// end inline asm
	// begin inline asm
	{.reg .f16 low,high;
  mov.b32 {low,high},%r178;
  cvt.f32.f16 %f145, low;}

	// end inline asm
	// begin inline asm
	{.reg .f16 low,high;
  mov.b32 {low,high},%r178;
  cvt.f32.f16 %f146, high;}

	// end inline asm
	sub.f32 	%f387, %f143, %f384;
	mov.f32 	%f388, 0f42140000;
	div.approx.f32 	%f389, %f387, %f388;
	add.f32 	%f390, %f384, %f389;
	sub.f32 	%f391, %f143, %f390;
	fma.rn.f32 	%f392, %f387, %f391, %f386;
	sub.f32 	%f393, %f144, %f390;
	mov.f32 	%f394, 0f42180000;
	div.approx.f32 	%f395, %f393, %f394;
	add.f32 	%f396, %f390, %f395;
	sub.f32 	%f397, %f144, %f396;
	fma.rn.f32 	%f398, %f393, %f397, %f392;
	sub.f32 	%f399, %f145, %f396;
	mov.f32 	%f400, 0f421C0000;
	div.approx.f32 	%f401, %f399, %f400;
	add.f32 	%f402, %f396, %f401;
	sub.f32 	%f403, %f145, %f402;
	fma.rn.f32 	%f404, %f399, %f403, %f398;
	sub.f32 	%f405, %f146, %f402;
	mov.f32 	%f406, 0f42200000;
	div.approx.f32 	%f407, %f405, %f406;
	add.f32 	%f408, %f402, %f407;
	sub.f32 	%f409, %f146, %f408;
	fma.rn.f32 	%f410, %f405, %f409, %f404;
	add.s64 	%rd104, %rd19, 1280;
	shr.s64 	%rd105, %rd104, 63;
	shr.u64 	%rd106, %rd105, 62;
	add.s64 	%rd107, %rd104, %rd106;
	shl.b64 	%rd108, %rd107, 1;
	and.b64  	%rd109, %rd108, -8;
	add.s64 	%rd110, %rd23, %rd109;
	ld.global.v2.u32 	{%r186, %r192}, [%rd110];
	ld.global.v2.u32 	{%r190, %r196}, [%rd29+2560];
	add.s64 	%rd111, %rd30, %rd109;
	ld.global.v2.u32 	{%r187, %r193}, [%rd111];
	// begin inline asm
	{add.f16x2 %r185,%r186,%r187;
}
	// end inline asm
	// begin inline asm
	{add.f16x2 %r188,%r185,%r190;
}
	// end inline asm
	// begin inline asm
	{add.f16x2 %r191,%r192,%r193;
}
	// end inline asm
	// begin inline asm
	{add.f16x2 %r194,%r191,%r196;
}
	// end inline asm
	// begin inline asm
	{.reg .f16 low,high;
  mov.b32 {low,high},%r188;
  cvt.f32.f16 %f147, low;}

	// end inline asm
	// begin inline asm
	{.reg .f16 low,high;
  mov.b32 {low,high},%r188;
  cvt.f32.f16 %f148, high;}

	// end inline asm
	// begin inline asm
	{.reg .f16 low,high;
  mov.b32 {low,high},%r194;
  cvt.f32.f16 %f149, low;}

	// end inline asm
	// begin inline asm
	{.reg .f16 low,high;
  mov.b32 {low,high},%r194;
  cvt.f32.f16 %f150, high;}

	// end inline asm
	sub.f32 	%f411, %f147, %f408;
	mov.f32 	%f412, 0f42240000;
	div.approx.f32 	%f413, %f411, %f412;
	add.f32 	%f414, %f408, %f413;
	sub.f32 	%f415, %f147, %f414;
	fma.rn.f32 	%f416, %f411, %f415, %f410;
	sub.f32 	%f417, %f148, %f414;
	mov.f32 	%f418, 0f42280000;
	div.approx.f32 	%f419, %f417, %f418;
	add.f32 	%f420, %f414, %f419;
	sub.f32 	%f421, %f148, %f420;
	fma.rn.f32 	%f422, %f417, %f421, %f416;
	sub.f32 	%f423, %f149, %f420;
	mov.f32 	%f424, 0f422C0000;
	div.approx.f32 	%f425, %f423, %f424;
	add.f32 	%f426, %f420, %f425;
	sub.f32 	%f427, %f149, %f426;
	fma.rn.f32 	%f428, %f423, %f427, %f422;
	sub.f32 	%f429, %f150, %f426;
	mov.f32 	%f430, 0f42300000;
	div.approx.f32 	%f431, %f429, %f430;
	add.f32 	%f432, %f426, %f431;
	sub.f32 	%f433, %f150, %f432;
	fma.rn.f32 	%f434, %f429, %f433, %f428;
	add.s64 	%rd112, %rd19, 1408;
	shr.s64 	%rd113, %rd112, 63;
	shr.u64 	%rd114, %rd113, 62;
	add.s64 	%rd115, %rd112, %rd114;
	shl.b64 	%rd116, %rd115, 1;
	and.b64  	%rd117, %rd116, -8;
	add.s64 	%rd118, %rd23, %rd117;
	ld.global.v2.u32 	{%r202, %r208}, [%rd118];
	ld.global.v2.u32 	{%r206, %r212}, [%rd29+2816];
	add.s64 	%rd119, %rd30, %rd117;
	ld.global.v2.u32 	{%r203, %r209}, [%rd119];
	// begin inline asm
	{add.f16x2 %r201,%r202,%r203;
}
	// end inline asm
	// begin inline asm
	{add.f16x2 %r204,%r201,%r206;
}
	// end inline asm
	// begin inline asm
	{add.f16x2 %r207,%r208,%r209;
}
	// end inline asm
	// begin inline asm
	{add.f16x2 %r210,%r207,%r212;
}
	// end inline asm
	// begin inline asm
	{.reg .f16 low,high;
  mov.b32 {low,high},%r204;
  cvt.f32.f16 %f151, low;}

	// end inline asm
	// begin inline asm
	{.reg .f16 low,high;
  mov.b32 {low,high},%r204;
  cvt.f32.f16 %f152, high;}

	// end inline asm
	// begin inline asm
	{.reg .f16 low,high;
  mov.b32 {low,high},%r210;
  cvt.f32.f16 %f153, low;}

	// end inline asm
	// begin inline asm
	{.reg .f16 low,high;
  mov.b32 {low,high},%r210;
  cvt.f32.f16 %f154, high;}

	// end inline asm
	sub.f32 	%f435, %f151, %f432;
	mov.f32 	%f436, 0f42340000;
	div.approx.f32 	%f437, %f435, %f436;
	add.f32 	%f438, %f432, %f437;
	sub.f32 	%f439, %f151, %f438;
	fma.rn.f32 	%f440, %f435, %f439, %f434;
	sub.f32 	%f441, %f152, %f438;
	mov.f32 	%f442, 0f42380000;
	div.approx.f32 	%f443, %f441, %f442;
	add.f32 	%f444, %f438, %f443;
	sub.f32 	%f445, %f152, %f444;
	fma.rn.f32 	%f446, %f441, %f445, %f440;
	sub.f32 	%f447, %f153, %f444;
	mov.f32 	%f448, 0f423C0000;
	div.approx.f32 	%f449, %f447, %f448;
	add.f32 	%f450, %f444, %f449;
	sub.f32 	%f451, %f153, %f450;
	fma.rn.f32 	%f452, %f447, %f451, %f446;
	sub.f32 	%f453, %f154, %f450;
	mov.f32 	%f454, 0f42400000;
	div.approx.f32 	%f455, %f453, %f454;
	add.f32 	%f456, %f450, %f455;
	sub.f32 	%f457, %f154, %f456;
	fma.rn.f32 	%f458, %f453, %f457, %f452;
	add.s64 	%rd120, %rd19, 1536;
	shr.s64 	%rd121, %rd120, 63;
	shr.u64 	%rd122, %rd121, 62;
	add.s64 	%rd123, %rd120, %rd122;
	shl.b64 	%rd124, %rd123, 1;
	and.b64  	%rd125, %rd124, -8;
	add.s64 	%rd126, %rd23, %rd125;
	ld.global.v2.u32 	{%r218, %r224}, [%rd126];
	ld.global.v2.u32 	{%r222, %r228}, [%rd29+3072];
	add.s64 	%rd127, %rd30, %rd125;
	ld.global.v2.u32 	{%r219, %r225}, [%rd127];
	// begin inline asm
	{add.f16x2 %r217,%r218,%r219;
}
	// end inline asm
	// begin inline asm
	{add.f16x2 %r220,%r217,%r222;
}
	// end inline asm
	// begin inline asm
	{add.f16x2 %r223,%r224,%r225;
}
	// end inline asm
	// begin inline asm
	{add.f16x2 %r226,%r223,%r228;
}
	// end inline asm
	// begin inline asm
	{.reg .f16 low,high;
  mov.b32 {low,high},%r220;
  cvt.f32.f16 %f155, low;}

	// end inline asm
	// begin inline asm
	{.reg .f16 low,high;
  mov.b32 {low,high},%r220;
  cvt.f32.f16 %f156, high;}

	// end inline asm
	// begin inline asm
	{.reg .f16 low,high;
  mov.b32 {low,high},%r226;
  cvt.f32.f16 %f157, low;}

	// end inline asm
	// begin inline asm
	{.reg .f16 low,high;
  mov.b32 {low,high},%r226;
  cvt.f32.f16 %f158, high;}

	// end inline asm
	sub.f32 	%f459, %f155, %f456;
	mov.f32 	%f460, 0f42440000;
	div.approx.f32 	%f461, %f459, %f460;
	add.f32 	%f462, %f456, %f461;
	sub.f32 	%f463, %f155, %f462;
	fma.rn.f32 	%f464, %f459, %f463, %f458;
	sub.f32 	%f465, %f156, %f462;
	mov.f32 	%f466, 0f42480000;
	div.approx.f32 	%f467, %f465, %f466;
	add.f32 	%f468, %f462, %f467;
	sub.f32 	%f469, %f156, %f468;
	fma.rn.f32 	%f470, %f465, %f469, %f464;
	sub.f32 	%f471, %f157, %f468;
	mov.f32 	%f472, 0f424C0000;
	div.approx.f32 	%f473, %f471, %f472;
	add.f32 	%f474, %f468, %f473;
	sub.f32 	%f475, %f157, %f474;
	fma.rn.f32 	%f476, %f471, %f475, %f470;
	sub.f32 	%f477, %f158, %f474;
	mov.f32 	%f478, 0f42500000;
	div.approx.f32 	%f479, %f477, %f478;
	add.f32 	%f480, %f474, %f479;
	sub.f32 	%f481, %f158, %f480;
	fma.rn.f32 	%f482, %f477, %f481, %f476;
	add.s64 	%rd128, %rd19, 1664;
	shr.s64 	%rd129, %rd128, 63;
	shr.u64 	%rd130, %rd129, 62;
	add.s64 	%rd131, %rd128, %rd130;
	shl.b64 	%rd132, %rd131, 1;
	and.b64  	%rd133, %rd132, -8;
	add.s64 	%rd134, %rd23, %rd133;
	ld.global.v2.u32 	{%r234, %r240}, [%rd134];
	ld.global.v2.u32 	{%r238, %r244}, [%rd29+3328];
	add.s64 	%rd135, %rd30, %rd133;
	ld.global.v2.u32 	{%r235, %r241}, [%rd135];
	// begin inline asm
	{add.f16x2 %r233,%r234,%r235;
}
	// end inline asm
	// begin inline asm
	{add.f16x2 %r236,%r233,%r238;
}
	// end inline asm
	// begin inline asm
	{add.f16x2 %r239,%r240,%r241;
}
	// end inline asm
	// begin inline asm
	{add.f16x2 %r242,%r239,%r244;
}
	// end inline asm
	// begin inline asm
	{.reg .f16 low,high;
  mov.b32 {low,high},%r236;
  cvt.f32.f16 %f159, low;}

	// end inline asm
	// begin inline asm
	{.reg .f16 low,high;
  mov.b32 {low,high},%r236;
  cvt.f32.f16 %f160, high;}

	// end inline asm
	// begin inline asm
	{.reg .f16 low,high;
  mov.b32 {low,high},%r242;
  cvt.f32.f16 %f161, low;}

	// end inline asm
	// begin inline asm
	{.reg .f16 low,high;
  mov.b32 {low,high},%r242;
  cvt.f32.f16 %f162, high;}

	// end inline asm
	sub.f32 	%f483, %f159, %f480;
	mov.f32 	%f484, 0f42540000;
	div.approx.f32 	%f485, %f483, %f484;
	add.f32 	%f486, %f480, %f485;
	sub.f32 	%f487, %f159, %f486;
	fma.rn.f32 	%f488, %f483, %f487, %f482;
	sub.f32 	%f489, %f160, %f486;
	mov.f32 	%f490, 0f42580000;
	div.approx.f32 	%f491, %f489, %f490;
	add.f32 	%f492, %f486, %f491;
	sub.f32 	%f493, %f160, %f492;
	fma.rn.f32 	%f494, %f489, %f493, %f488;
	sub.f32 	%f495, %f161, %f492;
	mov.f32 	%f496, 0f425C0000;
	div.approx.f32 	%f497, %f495, %f496;
	add.f32 	%f498, %f492, %f497;
	sub.f32 	%f499, %f161, %f498;
	fma.rn.f32 	%f500, %f495, %f499, %f494;
	sub.f32 	%f501, %f162, %f498;
	mov.f32 	%f502, 0f42600000;
	div.approx.f32 	%f503, %f501, %f502;
	add.f32 	%f504, %f498, %f503;
	sub.f32 	%f505, %f162, %f504;
	fma.rn.f32 	%f506, %f501, %f505, %f500;
	add.s64 	%rd136, %rd19, 1792;
	shr.s64 	%rd137, %rd136, 63;
	shr.u64 	%rd138, %rd137, 62;
	add.s64 	%rd139, %rd136, %rd138;
	shl.b64 	%rd140, %rd139, 1;
	and.b64  	%rd141, %rd140, -8;
	add.s64 	%rd142, %rd23, %rd141;
	ld.global.v2.u32 	{%r250, %r256}, [%rd142];
	ld.global.v2.u32 	{%r254, %r260}, [%rd29+3584];
	add.s64 	%rd143, %rd30, %rd141;
	ld.global.v2.u32 	{%r251, %r257}, [%rd143];
	// begin inline asm
	{add.f16x2 %r249,%r250,%r251;
}
	// end inline asm
	// begin inline asm
	{add.f16x2 %r252,%r249,%r254;
}
	// end inline asm
	// begin inline asm
	{add.f16x2 %r255,%r256,%r257;
}
	// end inline asm
	// begin inline asm
	{add.f16x2 %r258,%r255,%r260;
}
	// end inline asm
	// begin inline asm
	{.reg .f16 low,high;
  mov.b32 {low,high},%r252;
  cvt.f32.f16 %f163, low;}

	// end inline asm
	// begin inline asm
	{.reg .f16 low,high;
  mov.b32 {low,high},%r252;
  cvt.f32.f16 %f164, high;}

	// end inline asm
	// begin inline asm
	{.reg .f16 low,high;
  mov.b32 {low,high},%r258;
  cvt.f32.f16 %f165, low;}

	// end inline asm
	// begin inline asm
	{.reg .f16 low,high;
  mov.b32 {low,high},%r258;
  cvt.f32.f16 %f166, high;}

	// end inline asm
	sub.f32 	%f507, %f163, %f504;
	mov.f32 	%f508, 0f42640000;
	div.approx.f32 	%f509, %f507, %f508;
	add.f32 	%f510, %f504, %f509;
	sub.f32 	%f511, %f163, %f510;
	fma.rn.f32 	%f512, %f507, %f511, %f506;
	sub.f32 	%f513, %f164, %f510;
	mov.f32 	%f514, 0f42680000;
	div.approx.f32 	%f515, %f513, %f514;
	add.f32 	%f516, %f510, %f515;
	sub.f32 	%f517, %f164, %f516;
	fma.rn.f32 	%f518, %f513, %f517, %f512;
	sub.f32 	%f519, %f165, %f516;
	mov.f32 	%f520, 0f426C0000;
	div.approx.f32 	%f521, %f519, %f520;
	add.f32 	%f522, %f516, %f521;
	sub.f32 	%f523, %f165, %f522;
	fma.rn.f32 	%f524, %f519, %f523, %f518;
	sub.f32 	%f525, %f166, %f522;
	mov.f32 	%f526, 0f42700000;
	div.approx.f32 	%f527, %f525, %f526;
	add.f32 	%f528, %f522, %f527;
	sub.f32 	%f529, %f166, %f528;
	fma.rn.f32 	%f530, %f525, %f529, %f524;
	add.s64 	%rd144, %rd19, 1920;
	shr.s64 	%rd145, %rd144, 63;
	shr.u64 	%rd146, %rd145, 62;
	add.s64 	%rd147, %rd144, %rd146;
	shl.b64 	%rd148, %rd147, 1;
	and.b64  	%rd149, %rd148, -8;
	add.s64 	%rd150, %rd23, %rd149;
	ld.global.v2.u32 	{%r266, %r272}, [%rd150];
	ld.global.v2.u32 	{%r270, %r276}, [%rd29+3840];
	add.s64 	%rd151, %rd30, %rd149;
	ld.global.v2.u32 	{%r267, %r273}, [%rd151];
	// begin inline asm
	{add.f16x2 %r265,%r266,%r267;
}
	// end inline asm
	// begin inline asm
	{add.f16x2 %r268,%r265,%r270;
}
	// end inline asm
	// begin inline asm
	{add.f16x2 %r271,%r272,%r273;
}
	// end inline asm
	// begin inline asm
	{add.f16x2 %r274,%r271,%r276;
}
	// end inline asm
	// begin inline asm
	{.reg .f16 low,high;
  mov.b32 {low,high},%r268;
  cvt.f32.f16 %f167, low;}

	// end inline asm
	// begin inline asm
	{.reg .f16 low,high;
  mov.b32 {low,high},%r268;
  cvt.f32.f16 %f168, high;}

	// end inline asm
	// begin inline asm
	{.reg .f16 low,high;
  mov.b32 {low,high},%r274;
  cvt.f32.f16 %f169, low;}

	// end inline asm
	// begin inline asm
	{.reg .f16 low,high;
  mov.b32 {low,high},%r274;
  cvt.f32.f16 %f170, high;}

	// end inline asm
	sub.f32 	%f531, %f167, %f528;
	mov.f32 	%f532, 0f42740000;
	div.approx.f32 	%f533, %f531, %f532;
	add.f32 	%f534, %f528, %f533;
	sub.f32 	%f535, %f167, %f534;
	fma.rn.f32 	%f536, %f531, %f535, %f530;
	sub.f32 	%f537, %f168, %f534;
	mov.f32 	%f538, 0f42780000;
	div.approx.f32 	%f539, %f537, %f538;
	add.f32 	%f540, %f534, %f539;
	sub.f32 	%f541, %f168, %f540;
	fma.rn.f32 	%f542, %f537, %f541, %f536;
	sub.f32 	%f543, %f169, %f540;
	mov.f32 	%f544, 0f427C0000;
	div.approx.f32 	%f545, %f543, %f544;
	add.f32 	%f546, %f540, %f545;
	sub.f32 	%f547, %f169, %f546;
	fma.rn.f32 	%f548, %f543, %f547, %f542;
	sub.f32 	%f549, %f170, %f546;
	mov.f32 	%f739, 0f42800000;
	div.approx.f32 	%f550, %f549, %f739;
	add.f32 	%f737, %f546, %f550;
	sub.f32 	%f551, %f170, %f737;
	fma.rn.f32 	%f738, %f549, %f551, %f548;
	mov.b32 	%r281, %f737;
	shfl.sync.down.b32	%r6|%p3, %r281, 16, 31, -1;
	mov.b32 	%r282, %f738;
	shfl.sync.down.b32	%r7|%p4, %r282, 16, 31, -1;
	mov.b32 	%r283, 1115684864;
	shfl.sync.down.b32	%r284|%p5, %r283, 16, 31, -1;
	mov.b32 	%f67, %r284;
	setp.eq.f32 	%p6, %f67, 0f00000000;
	@%p6 bra 	$L__BB60_6;
	mov.b32 	%f552, %r7;
	mov.b32 	%f553, %r6;
	add.f32 	%f739, %f67, 0f42800000;
	div.approx.f32 	%f554, %f67, %f739;
	sub.f32 	%f555, %f553, %f737;
	fma.rn.f32 	%f737, %f555, %f554, %f737;
	mul.f32 	%f556, %f555, %f555;
	mul.f32 	%f557, %f556, 0f42800000;
	fma.rn.f32 	%f558, %f557, %f554, %f552;
	add.f32 	%f738, %f738, %f558;
$L__BB60_6:
	mov.b32 	%r285, %f737;
	shfl.sync.down.b32	%r8|%p7, %r285, 8, 31, -1;
	mov.b32 	%r286, %f738;
	shfl.sync.down.b32	%r9|%p8, %r286, 8, 31, -1;
	mov.b32 	%r287, %f739;
	shfl.sync.down.b32	%r288|%p9, %r287, 8, 31, -1;
	mov.b32 	%f74, %r288;
	setp.eq.f32 	%p10, %f74, 0f00000000;
	@%p10 bra 	$L__BB60_8;
	mov.b32 	%f559, %r9;
	mov.b32 	%f560, %r8;
	add.f32 	%f75, %f739, %f74;
	div.approx.f32 	%f561, %f74, %f75;
	sub.f32 	%f562, %f560, %f737;
	fma.rn.f32 	%f737, %f562, %f561, %f737;
	mul.f32 	%f563, %f562, %f562;
	mul.f32 	%f564, %f739, %f563;
	fma.rn.f32 	%f565, %f564, %f561, %f559;
	add.f32 	%f738, %f738, %f565;
	mov.f32 	%f739, %f75;
$L__BB60_8:
	mov.b32 	%r289, %f737;
	shfl.sync.down.b32	%r10|%p11, %r289, 4, 31, -1;
	mov.b32 	%r290, %f738;
	shfl.sync.down.b32	%r11|%p12, %r290, 4, 31, -1;
	mov.b32 	%r291, %f739;
	shfl.sync.down.b32	%r292|%p13, %r291, 4, 31, -1;
	mov.b32 	%f81, %r292;
	setp.eq.f32 	%p14, %f81, 0f00000000;
	@%p14 bra 	$L__BB60_10;
	mov.b32 	%f566, %r11;
	mov.b32 	%f567, %r10;
	add.f32 	%f82, %f739, %f81;
	div.approx.f32 	%f568, %f81, %f82;
	sub.f32 	%f569, %f567, %f737;
	fma.rn.f32 	%f737, %f569, %f568, %f737;
	mul.f32 	%f570, %f569, %f569;
	mul.f32 	%f571, %f739, %f570;
	fma.rn.f32 	%f572, %f571, %f568, %f566;
	add.f32 	%f738, %f738, %f572;
	mov.f32 	%f739, %f82;
$L__BB60_10:
	mov.b32 	%r293, %f737;
	shfl.sync.down.b32	%r12|%p15, %r293, 2, 31, -1;
	mov.b32 	%r294, %f738;
	shfl.sync.down.b32	%r13|%p16, %r294, 2, 31, -1;
	mov.b32 	%r295, %f739;
	shfl.sync.down.b32	%r296|%p17, %r295, 2, 31, -1;
	mov.b32 	%f88, %r296;
	setp.eq.f32 	%p18, %f88, 0f00000000;
	@%p18 bra 	$L__BB60_12;
	mov.b32 	%f573, %r13;
	mov.b32 	%f574, %r12;
	add.f32 	%f89, %f739, %f88;
	div.approx.f32 	%f575, %f88, %f89;
	sub.f32 	%f576, %f574, %f737;
	fma.rn.f32 	%f737, %f576, %f575, %f737;
	mul.f32 	%f577, %f576, %f576;
	mul.f32 	%f578, %f739, %f577;
	fma.rn.f32 	%f579, %f578, %f575, %f573;
	add.f32 	%f738, %f738, %f579;
	mov.f32 	%f739, %f89;
$L__BB60_12:
	mov.b32 	%r297, %f737;
	shfl.sync.down.b32	%r14|%p19, %r297, 1, 31, -1;
	mov.b32 	%r298, %f738;
	shfl.sync.down.b32	%r15|%p20, %r298, 1, 31, -1;
	mov.b32 	%r299, %f739;
	shfl.sync.down.b32	%r300|%p21, %r299, 1, 31, -1;
	mov.b32 	%f95, %r300;
	setp.eq.f32 	%p22, %f95, 0f00000000;
	@%p22 bra 	$L__BB60_14;
	mov.b32 	%f580, %r15;
	mov.b32 	%f581, %r14;
	add.f32 	%f96, %f739, %f95;
	div.approx.f32 	%f582, %f95, %f96;
	sub.f32 	%f583, %f581, %f737;
	fma.rn.f32 	%f737, %f583, %f582, %f737;
	mul.f32 	%f584, %f583, %f583;
	mul.f32 	%f585, %f739, %f584;
	fma.rn.f32 	%f586, %f585, %f582, %f580;
	add.f32 	%f738, %f738, %f586;
	mov.f32 	%f739, %f96;
$L__BB60_14:
	ld.param.f64 	%fd2, [_Z17LayerNormWarpImplI19BiasAddResidualLoadI6__halffE11AffineStoreIfS1_EfLi4ELi64ELi64ELi32ELi1ELb0EEvT_T0_iidPT1_S8__param_4];
	mov.b32 	%r301, %f737;
	shfl.sync.idx.b32	%r16|%p23, %r301, 0, 31, -1;
	mov.b32 	%r302, %f738;
	shfl.sync.idx.b32	%r303|%p24, %r302, 0, 31, -1;
	mov.b32 	%r304, %f739;
	shfl.sync.idx.b32	%r305|%p25, %r304, 0, 31, -1;
	mov.b32 	%f587, %r303;
	mov.b32 	%f588, %r305;
	div.approx.f32 	%f589, %f587, %f588;
	max.f32 	%f590, %f589, 0f00000000;
	cvt.rn.f32.f64 	%f591, %fd2;
	add.f32 	%f592, %f590, %f591;
	abs.f32 	%f102, %f592;
	setp.lt.f32 	%p26, %f102, 0f00800000;
	mul.f32 	%f593, %f592, 0f4B800000;
	selp.f32 	%f103, %f593, %f592, %p26;
	mov.b32 	%r17, %f103;
	add.s32 	%r306, %r17, -8388608;
	setp.gt.u32 	%p27, %r306, 2130706431;
	@%p27 bra 	$L__BB60_16;
	and.b32  	%r307, %r17, 16777215;
	or.b32  	%r308, %r307, 1056964608;
	mov.b32 	%f594, %r308;
	sub.s32 	%r309, %r308, %r17;
	add.s32 	%r310, %r309, 201326592;
	selp.b32 	%r311, %r310, %r309, %p26;
	rsqrt.approx.ftz.f32 	%f595, %f594;
	mul.f32 	%f596, %f595, %f595;
	neg.f32 	%f597, %f596;
	fma.rn.f32 	%f598, %f595, %f595, %f597;
	neg.f32 	%f599, %f594;
	fma.rn.f32 	%f600, %f596, %f599, 0f3F800000;
	fma.rn.f32 	%f601, %f598, %f599, %f600;
	fma.rn.f32 	%f602, %f601, 0f3EC00000, 0f3F000000;
	mul.f32 	%f603, %f595, %f601;
	fma.rn.f32 	%f604, %f602, %f603, %f595;
	shr.s32 	%r312, %r311, 1;
	mov.b32 	%r313, %f604;
	add.s32 	%r314, %r312, %r313;
	mov.b32 	%f749, %r314;
	bra.uni 	$L__BB60_17;
$L__BB60_16:
	rsqrt.approx.ftz.f32 	%f749, %f103;
$L__BB60_17:
	setp.ne.s32 	%p29, %r3, 0;
	@%p29 bra 	$L__BB60_19;
	ld.param.u64 	%rd276, [_Z17LayerNormWarpImplI19BiasAddResidualLoadI6__halffE11AffineStoreIfS1_EfLi4ELi64ELi64ELi32ELi1ELb0EEvT_T0_iidPT1_S8__param_6];
	ld.param.u64 	%rd275, [_Z17LayerNormWarpImplI19BiasAddResidualLoadI6__halffE11AffineStoreIfS1_EfLi4ELi64ELi64ELi32ELi1ELb0EEvT_T0_iidPT1_S8__param_5];
	cvta.to.global.u64 	%rd152, %rd275;
	shl.b64 	%rd153, %rd2, 2;
	add.s64 	%rd154, %rd152, %rd153;
	st.global.u32 	[%rd154], %r16;
	cvta.to.global.u64 	%rd155, %rd276;
	add.s64 	%rd156, %rd155, %rd153;
	st.global.f32 	[%rd156], %f749;
$L__BB60_19:
	mov.b32 	%f669, %r16;
	cvt.u32.u64 	%r539, %rd2;
	sub.f32 	%f670, %f107, %f669;
	mul.f32 	%f605, %f749, %f670;
	sub.f32 	%f671, %f108, %f669;
	mul.f32 	%f606, %f749, %f671;
	sub.f32 	%f672, %f109, %f669;
	mul.f32 	%f607, %f749, %f672;
	sub.f32 	%f673, %f110, %f669;
	mul.f32 	%f608, %f749, %f673;
	sub.f32 	%f674, %f111, %f669;
	mul.f32 	%f609, %f749, %f674;
	sub.f32 	%f675, %f112, %f669;
	mul.f32 	%f610, %f749, %f675;
	sub.f32 	%f676, %f113, %f669;
	mul.f32 	%f611, %f749, %f676;
	sub.f32 	%f677, %f114, %f669;
	mul.f32 	%f612, %f749, %f677;
	sub.f32 	%f678, %f115, %f669;
	mul.f32 	%f613, %f749, %f678;
	sub.f32 	%f679, %f116, %f669;
	mul.f32 	%f614, %f749, %f679;
	sub.f32 	%f680, %f117, %f669;
	mul.f32 	%f615, %f749, %f680;
	sub.f32 	%f681, %f118, %f669;
	mul.f32 	%f616, %f749, %f681;
	sub.f32 	%f682, %f119, %f669;
	mul.f32 	%f617, %f749, %f682;
	sub.f32 	%f683, %f120, %f669;
	mul.f32 	%f618, %f749, %f683;
	sub.f32 	%f684, %f121, %f669;
	mul.f32 	%f619, %f749, %f684;
	sub.f32 	%f685, %f122, %f669;
	mul.f32 	%f620, %f749, %f685;
	sub.f32 	%f686, %f123, %f669;
	mul.f32 	%f621, %f749, %f686;
	sub.f32 	%f687, %f124, %f669;
	mul.f32 	%f622, %f749, %f687;
	sub.f32 	%f688, %f125, %f669;
	mul.f32 	%f623, %f749, %f688;
	sub.f32 	%f689, %f126, %f669;
	mul.f32 	%f624, %f749, %f689;
	sub.f32 	%f690, %f127, %f669;
	mul.f32 	%f625, %f749, %f690;
	sub.f32 	%f691, %f128, %f669;
	mul.f32 	%f626, %f749, %f691;
	sub.f32 	%f692, %f129, %f669;
	mul.f32 	%f627, %f749, %f692;
	sub.f32 	%f693, %f130, %f669;
	mul.f32 	%f628, %f749, %f693;
	sub.f32 	%f694, %f131, %f669;
	mul.f32 	%f629, %f749, %f694;
	sub.f32 	%f695, %f132, %f669;
	mul.f32 	%f630, %f749, %f695;
	sub.f32 	%f696, %f133, %f669;
	mul.f32 	%f631, %f749, %f696;
	sub.f32 	%f697, %f134, %f669;
	mul.f32 	%f632, %f749, %f697;
	sub.f32 	%f698, %f135, %f669;
	mul.f32 	%f633, %f749, %f698;
	sub.f32 	%f699, %f136, %f669;
	mul.f32 	%f634, %f749, %f699;
	sub.f32 	%f700, %f137, %f669;
	mul.f32 	%f635, %f749, %f700;
	sub.f32 	%f701, %f138, %f669;
	mul.f32 	%f636, %f749, %f701;
	sub.f32 	%f702, %f139, %f669;
	mul.f32 	%f637, %f749, %f702;
	sub.f32 	%f703, %f140, %f669;
	mul.f32 	%f638, %f749, %f703;
	sub.f32 	%f704, %f141, %f669;
	mul.f32 	%f639, %f749, %f704;
	sub.f32 	%f705, %f142, %f669;
	mul.f32 	%f640, %f749, %f705;
	sub.f32 	%f706, %f143, %f669;
	mul.f32 	%f641, %f749, %f706;
	sub.f32 	%f707, %f144, %f669;
	mul.f32 	%f642, %f749, %f707;
	sub.f32 	%f708, %f145, %f669;
	mul.f32 	%f643, %f749, %f708;
	sub.f32 	%f709, %f146, %f669;
	mul.f32 	%f644, %f749, %f709;
	sub.f32 	%f710, %f147, %f669;
	mul.f32 	%f645, %f749, %f710;
	sub.f32 	%f711, %f148, %f669;
	mul.f32 	%f646, %f749, %f711;
	sub.f32 	%f712, %f149, %f669;
	mul.f32 	%f647, %f749, %f712;
	sub.f32 	%f713, %f150, %f669;
	mul.f32 	%f648, %f749, %f713;
	sub.f32 	%f714, %f151, %f669;
	mul.f32 	%f649, %f749, %f714;
	sub.f32 	%f715, %f152, %f669;
	mul.f32 	%f650, %f749, %f715;
	sub.f32 	%f716, %f153, %f669;
	mul.f32 	%f651, %f749, %f716;
	sub.f32 	%f717, %f154, %f669;
	mul.f32 	%f652, %f749, %f717;
	sub.f32 	%f718, %f155, %f669;
	mul.f32 	%f653, %f749, %f718;
	sub.f32 	%f719, %f156, %f669;
	mul.f32 	%f654, %f749, %f719;
	sub.f32 	%f720, %f157, %f669;
	mul.f32 	%f655, %f749, %f720;
	sub.f32 	%f721, %f158, %f669;
	mul.f32 	%f656, %f749, %f721;
	sub.f32 	%f722, %f159, %f669;
	mul.f32 	%f657, %f749, %f722;
	sub.f32 	%f723, %f160, %f669;
	mul.f32 	%f658, %f749, %f723;
	sub.f32 	%f724, %f161, %f669;
	mul.f32 	%f659, %f749, %f724;
	sub.f32 	%f725, %f162, %f669;
	mul.f32 	%f660, %f749, %f725;
	sub.f32 	%f726, %f163, %f669;
	mul.f32 	%f661, %f749, %f726;
	sub.f32 	%f727, %f164, %f669;
	mul.f32 	%f662, %f749, %f727;
	sub.f32 	%f728, %f165, %f669;
	mul.f32 	%f663, %f749, %f728;
	sub.f32 	%f729, %f166, %f669;
	mul.f32 	%f664, %f749, %f729;
	sub.f32 	%f730, %f167, %f669;
	mul.f32 	%f665, %f749, %f730;
	sub.f32 	%f731, %f168, %f669;
	mul.f32 	%f666, %f749, %f731;
	sub.f32 	%f732, %f169, %f669;
	mul.f32 	%f667, %f749, %f732;
	sub.f32 	%f733, %f170, %f669;
	mul.f32 	%f668, %f749, %f733;
	mad.lo.s64 	%rd157, %rd8, %rd2, %rd1;
	cvta.to.global.u64 	%rd158, %rd9;
	shl.b64 	%rd159, %rd1, 1;
	add.s64 	%rd160, %rd158, %rd159;
	ld.global.v2.u32 	{%r318, %r325}, [%rd160];
	cvta.to.global.u64 	%rd161, %rd10;
	add.s64 	%rd162, %rd161, %rd159;
	ld.global.v2.u32 	{%r321, %r328}, [%rd162];
	// begin inline asm
	{ cvt.rn.f16x2.f32 %r315, %f606, %f605; }

	// end inline asm
	// begin inline asm
	{mul.f16x2 %r316,%r315,%r318;
}
	// end inline asm
	// begin inline asm
	{add.f16x2 %r319,%r316,%r321;
}
	// end inline asm
	// begin inline asm
	{ cvt.rn.f16x2.f32 %r322, %f608, %f607; }

	// end inline asm
	// begin inline asm
	{mul.f16x2 %r323,%r322,%r325;
}
	// end inline asm
	// begin inline asm
	{add.f16x2 %r326,%r323,%r328;
}
	// end inline asm
	shr.s64 	%rd163, %rd157, 63;
	shr.u64 	%rd164, %rd163, 62;
	add.s64 	%rd165, %rd157, %rd164;
	cvta.to.global.u64 	%rd166, %rd7;
	shl.b64 	%rd167, %rd165, 1;
	and.b64  	%rd168, %rd167, -8;
	add.s64 	%rd169, %rd166, %rd168;
	st.global.v2.u32 	[%rd169], {%r319, %r326};
	add.s64 	%rd170, %rd157, 128;
	ld.global.v2.u32 	{%r332, %r339}, [%rd160+256];
	ld.global.v2.u32 	{%r335, %r342}, [%rd162+256];
	// begin inline asm
	{ cvt.rn.f16x2.f32 %r329, %f610, %f609; }

	// end inline asm
	// begin inline asm
	{mul.f16x2 %r330,%r329,%r332;
}
	// end inline asm
	// begin inline asm
	{add.f16x2 %r333,%r330,%r335;
}
	// end inline asm
	// begin inline asm
	{ cvt.rn.f16x2.f32 %r336, %f612, %f611; }

	// end inline asm
	// begin inline asm
	{mul.f16x2 %r337,%r336,%r339;
}
	// end inline asm
	// begin inline asm
	{add.f16x2 %r340,%r337,%r342;
}
	// end inline asm
	shr.s64 	%rd171, %rd170, 63;
	shr.u64 	%rd172, %rd171, 62;
	add.s64 	%rd173, %rd170, %rd172;
	shl.b64 	%rd174, %rd173, 1;
	and.b64  	%rd175, %rd174, -8;
	add.s64 	%rd176, %rd166, %rd175;
	st.global.v2.u32 	[%rd176], {%r333, %r340};
	add.s64 	%rd177, %rd157, 256;
	ld.global.v2.u32 	{%r346, %r353}, [%rd160+512];
	ld.global.v2.u32 	{%r349, %r356}, [%rd162+512];
	// begin inline asm
	{ cvt.rn.f16x2.f32 %r343, %f614, %f613; }

	// end inline asm
	// begin inline asm
	{mul.f16x2 %r344,%r343,%r346;
}
	// end inline asm
	// begin inline asm
	{add.f16x2 %r347,%r344,%r349;
}
	// end inline asm
	// begin inline asm
	{ cvt.rn.f16x2.f32 %r350, %f616, %f615; }

	// end inline asm
	// begin inline asm
	{mul.f16x2 %r351,%r350,%r353;
}
	// end inline asm
	// begin inline asm
	{add.f16x2 %r354,%r351,%r356;
}
	// end inline asm
	shr.s64 	%rd178, %rd177, 63;
	shr.u64 	%rd179, %rd178, 62;
	add.s64 	%rd180, %rd177, %rd179;
	shl.b64 	%rd181, %rd180, 1;
	and.b64  	%rd182, %rd181, -8;
	add.s64 	%rd183, %rd166, %rd182;
	st.global.v2.u32 	[%rd183], {%r347, %r354};
	add.s64 	%rd184, %rd157, 384;
	ld.global.v2.u32 	{%r360, %r367}, [%rd160+768];
	ld.global.v2.u32 	{%r363, %r370}, [%rd162+768];
	// begin inline asm
	{ cvt.rn.f16x2.f32 %r357, %f618, %f617; }

	// end inline asm
	// begin inline asm
	{mul.f16x2 %r358,%r357,%r360;
}
	// end inline asm
	// begin inline asm
	{add.f16x2 %r361,%r358,%r363;
}
	// end inline asm
	// begin inline asm
	{ cvt.rn.f16x2.f32 %r364, %f620, %f619; }

	// end inline asm
	// begin inline asm
	{mul.f16x2 %r365,%r364,%r367;
}
	// end inline asm
	// begin inline asm
	{add.f16x2 %r368,%r365,%r370;
}
	// end inline asm
	shr.s64 	%rd185, %rd184, 63;
	shr.u64 	%rd186, %rd185, 62;
	add.s64 	%rd187, %rd184, %rd186;
	shl.b64 	%rd188, %rd187, 1;
	and.b64  	%rd189, %rd188, -8;
	add.s64 	%rd190, %rd166, %rd189;
	st.global.v2.u32 	[%rd190], {%r361, %r368};
	add.s64 	%rd191, %rd157, 512;
	ld.global.v2.u32 	{%r374, %r381}, [%rd160+1024];
	ld.global.v2.u32 	{%r377, %r384}, [%rd162+1024];
	// begin inline asm
	{ cvt.rn.f16x2.f32 %r371, %f622, %f621; }

	// end inline asm
	// begin inline asm
	{mul.f16x2 %r372,%r371,%r374;
}
	// end inline asm
	// begin inline asm
	{add.f16x2 %r375,%r372,%r377;
}
	// end inline asm
	// begin inline asm
	{ cvt.rn.f16x2.f32 %r378, %f624, %f623; }

	// end inline asm
	// begin inline asm
	{mul.f16x2 %r379,%r378,%r381;
}
	// end inline asm
	// begin inline asm
	{add.f16x2 %r382,%r379,%r384;
}
	// end inline asm
	shr.s64 	%rd192, %rd191, 63;
	shr.u64 	%rd193, %rd192, 62;
	add.s64 	%rd194, %rd191, %rd193;
	shl.b64 	%rd195, %rd194, 1;
	and.b64  	%rd196, %rd195, -8;
	add.s64 	%rd197, %rd166, %rd196;
	st.global.v2.u32 	[%rd197], {%r375, %r382};
	add.s64 	%rd198, %rd157, 640;
	ld.global.v2.u32 	{%r388, %r395}, [%rd160+1280];
	ld.global.v2.u32 	{%r391, %r398}, [%rd162+1280];
	// begin inline asm
	{ cvt.rn.f16x2.f32 %r385, %f626, %f625; }

	// end inline asm
	// begin inline asm
	{mul.f16x2 %r386,%r385,%r388;
}
	// end inline asm
	// begin inline asm
	{add.f16x2 %r389,%r386,%r391;
}
	// end inline asm
	// begin inline asm
	{ cvt.rn.f16x2.f32 %r392, %f628, %f627; }

	// end inline asm
	// begin inline asm
	{mul.f16x2 %r393,%r392,%r395;
}
	// end inline asm
	// begin inline asm
	{add.f16x2 %r396,%r393,%r398;
}
	// end inline asm
	shr.s64 	%rd199, %rd198, 63;
	shr.u64 	%rd200, %rd199, 62;
	add.s64 	%rd201, %rd198, %rd200;
	shl.b64 	%rd202, %rd201, 1;
	and.b64  	%rd203, %rd202, -8;
	add.s64 	%rd204, %rd166, %rd203;
	st.global.v2.u32 	[%rd204], {%r389, %r396};
	add.s64 	%rd205, %rd157, 768;
	ld.global.v2.u32 	{%r402, %r409}, [%rd160+1536];
	ld.global.v2.u32 	{%r405, %r412}, [%rd162+1536];
	// begin inline asm
	{ cvt.rn.f16x2.f32 %r399, %f630, %f629; }

	// end inline asm
	// begin inline asm
	{mul.f16x2 %r400,%r399,%r402;
}
	// end inline asm
	// begin inline asm
	{add.f16x2 %r403,%r400,%r405;
}
	// end inline asm
	// begin inline asm
	{ cvt.rn.f16x2.f32 %r406, %f632, %f631; }

	// end inline asm
	// begin inline asm
	{mul.f16x2 %r407,%r406,%r409;
}
	// end inline asm
	// begin inline asm
	{add.f16x2 %r410,%r407,%r412;
}
	// end inline asm
	shr.s64 	%rd206, %rd205, 63;
	shr.u64 	%rd207, %rd206, 62;
	add.s64 	%rd208, %rd205, %rd207;
	shl.b64 	%rd209, %rd208, 1;
	and.b64  	%rd210, %rd209, -8;
	add.s64 	%rd211, %rd166, %rd210;
	st.global.v2.u32 	[%rd211], {%r403, %r410};
	add.s64 	%rd212, %rd157, 896;
	ld.global.v2.u32 	{%r416, %r423}, [%rd160+1792];
	ld.global.v2.u32 	{%r419, %r426}, [%rd162+1792];
	// begin inline asm
	{ cvt.rn.f16x2.f32 %r413, %f634, %f633; }

	// end inline asm
	// begin inline asm
	{mul.f16x2 %r414,%r413,%r416;
}
	// end inline asm
	// begin inline asm
	{add.f16x2 %r417,%r414,%r419;
}
	// end inline asm
	// begin inline asm
	{ cvt.rn.f16x2.f32 %r420, %f636, %f635; }

	// end inline asm
	// begin inline asm
	{mul.f16x2 %r421,%r420,%r423;
}
	// end inline asm
	// begin inline asm
	{add.f16x2 %r424,%r421,%r426;
}
	// end inline asm
	shr.s64 	%rd213, %rd212, 63;
	shr.u64 	%rd214, %rd213, 62;
	add.s64 	%rd215, %rd212, %rd214;
	shl.b64 	%rd216, %rd215, 1;
	and.b64  	%rd217, %rd216, -8;
	add.s64 	%rd218, %rd166, %rd217;
	st.global.v2.u32 	[%rd218], {%r417, %r424};
	add.s64 	%rd219, %rd157, 1024;
	ld.global.v2.u32 	{%r430, %r437}, [%rd160+2048];
	ld.global.v2.u32 	{%r433, %r440}, [%rd162+2048];
	// begin inline asm
	{ cvt.rn.f16x2.f32 %r427, %f638, %f637; }

	// end inline asm
	// begin inline asm
	{mul.f16x2 %r428,%r427,%r430;
}
	// end inline asm
	// begin inline asm
	{add.f16x2 %r431,%r428,%r433;
}
	// end inline asm
	// begin inline asm
	{ cvt.rn.f16x2.f32 %r434, %f640, %f639; }

	// end inline asm
	// begin inline asm
	{mul.f16x2 %r435,%r434,%r437;
}
	// end inline asm
	// begin inline asm
	{add.f16x2 %r438,%r435,%r440;
}
	// end inline asm
	shr.s64 	%rd220, %rd219, 63;
	shr.u64 	%rd221, %rd220, 62;
	add.s64 	%rd222, %rd219, %rd221;
	shl.b64 	%rd223, %rd222, 1;
	and.b64  	%rd224, %rd223, -8;
	add.s64 	%rd225, %rd166, %rd224;
	st.global.v2.u32 	[%rd225], {%r431, %r438};
	add.s64 	%rd226, %rd157, 1152;
	ld.global.v2.u32 	{%r444, %r451}, [%rd160+2304];
	ld.global.v2.u32 	{%r447, %r454}, [%rd162+2304];
	// begin inline asm
	{ cvt.rn.f16x2.f32 %r441, %f642, %f641; }

	// end inline asm
	// begin inline asm
	{mul.f16x2 %r442,%r441,%r444;
}
	// end inline asm
	// begin inline asm
	{add.f16x2 %r445,%r442,%r447;
}
	// end inline asm
	// begin inline asm
	{ cvt.rn.f16x2.f32 %r448, %f644, %f643; }

	// end inline asm
	// begin inline asm
	{mul.f16x2 %r449,%r448,%r451;
}
	// end inline asm
	// begin inline asm
	{add.f16x2 %r452,%r449,%r454;
}
	// end inline asm
	shr.s64 	%rd227, %rd226, 63;
	shr.u64 	%rd228, %rd227, 62;
	add.s64 	%rd229, %rd226, %rd228;
	shl.b64 	%rd230, %rd229, 1;
	and.b64  	%rd231, %rd230, -8;
	add.s64 	%rd232, %rd166, %rd231;
	st.global.v2.u32 	[%rd232], {%r445, %r452};
	add.s64 	%rd233, %rd157, 1280;
	ld.global.v2.u32 	{%r458, %r465}, [%rd160+2560];
	ld.global.v2.u32 	{%r461, %r468}, [%rd162+2560];
	// begin inline asm
	{ cvt.rn.f16x2.f32 %r455, %f646, %f645; }

	// end inline asm
	// begin inline asm
	{mul.f16x2 %r456,%r455,%r458;
}
	// end inline asm
	// begin inline asm
	{add.f16x2 %r459,%r456,%r461;
}
	// end inline asm
	// begin inline asm
	{ cvt.rn.f16x2.f32 %r462, %f648, %f647; }

	// end inline asm
	// begin inline asm
	{mul.f16x2 %r463,%r462,%r465;
}
	// end inline asm
	// begin inline asm
	{add.f16x2 %r466,%r463,%r468;
}
	// end inline asm
	shr.s64 	%rd234, %rd233, 63;
	shr.u64 	%rd235, %rd234, 62;
	add.s64 	%rd236, %rd233, %rd235;
	shl.b64 	%rd237, %rd236, 1;
	and.b64  	%rd238, %rd237, -8;
	add.s64 	%rd239, %rd166, %rd238;
	st.global.v2.u32 	[%rd239], {%r459, %r466};
	add.s64 	%rd240, %rd157, 1408;
	ld.global.v2.u32 	{%r472, %r479}, [%rd160+2816];
	ld.global.v2.u32 	{%r475, %r482}, [%rd162+2816];
	// begin inline asm
	{ cvt.rn.f16x2.f32 %r469, %f650, %f649; }

	// end inline asm
	// begin inline asm
	{mul.f16x2 %r470,%r469,%r472;
}
	// end inline asm
	// begin inline asm
	{add.f16x2 %r473,%r470,%r475;
}
	// end inline asm
	// begin inline asm
	{ cvt.rn.f16x2.f32 %r476, %f652, %f651; }

	// end inline asm
	// begin inline asm
	{mul.f16x2 %r477,%r476,%r479;
}
	// end inline asm
	// begin inline asm
	{add.f16x2 %r480,%r477,%r482;
}
	// end inline asm
	shr.s64 	%rd241, %rd240, 63;
	shr.u64 	%rd242, %rd241, 62;
	add.s64 	%rd243, %rd240, %rd242;
	shl.b64 	%rd244, %rd243, 1;
	and.b64  	%rd245, %rd244, -8;
	add.s64 	%rd246, %rd166, %rd245;
	st.global.v2.u32 	[%rd246], {%r473, %r480};
	add.s64 	%rd247, %rd157, 1536;
	ld.global.v2.u32 	{%r486, %r493}, [%rd160+3072];
	ld.global.v2.u32 	{%r489, %r496}, [%rd162+3072];
	// begin inline asm
	{ cvt.rn.f16x2.f32 %r483, %f654, %f653; }

	// end inline asm
	// begin inline asm
	{mul.f16x2 %r484,%r483,%r486;
}
	// end inline asm
	// begin inline asm
	{add.f16x2 %r487,%r484,%r489;
}
	// end inline asm
	// begin inline asm
	{ cvt.rn.f16x2.f32 %r490, %f656, %f655; }

	// end inline asm
	// begin inline asm
	{mul.f16x2 %r491,%r490,%r493;
}
	// end inline asm
	// begin inline asm
	{add.f16x2 %r494,%r491,%r496;
}
	// end inline asm
	shr.s64 	%rd248, %rd247, 63;
	shr.u64 	%rd249, %rd248, 62;
	add.s64 	%rd250, %rd247, %rd249;
	shl.b64 	%rd251, %rd250, 1;
	and.b64  	%rd252, %rd251, -8;
	add.s64 	%rd253, %rd166, %rd252;
	st.global.v2.u32 	[%rd253], {%r487, %r494};
	add.s64 	%rd254, %rd157, 1664;
	ld.global.v2.u32 	{%r500, %r507}, [%rd160+3328];
	ld.global.v2.u32 	{%r503, %r510}, [%rd162+3328];
	// begin inline asm
	{ cvt.rn.f16x2.f32 %r497, %f658, %f657; }

	// end inline asm
	// begin inline asm
	{mul.f16x2 %r498,%r497,%r500;
}
	// end inline asm
	// begin inline asm
	{add.f16x2 %r501,%r498,%r503;
}
	// end inline asm
	// begin inline asm
	{ cvt.rn.f16x2.f32 %r504, %f660, %f659; }

	// end inline asm
	// begin inline asm
	{mul.f16x2 %r505,%r504,%r507;
}
	// end inline asm
	// begin inline asm
	{add.f16x2 %r508,%r505,%r510;
}
	// end inline asm
	shr.s64 	%rd255, %rd254, 63;
	shr.u64 	%rd256, %rd255, 62;
	add.s64 	%rd257, %rd254, %rd256;
	shl.b64 	%rd258, %rd257, 1;
	and.b64  	%rd259, %rd258, -8;
	add.s64 	%rd260, %rd166, %rd259;
	st.global.v2.u32 	[%rd260], {%r501, %r508};
	add.s64 	%rd261, %rd157, 1792;
	ld.global.v2.u32 	{%r514, %r521}, [%rd160+3584];
	ld.global.v2.u32 	{%r517, %r524}, [%rd162+3584];
	// begin inline asm
	{ cvt.rn.f16x2.f32 %r511, %f662, %f661; }

	// end inline asm
	// begin inline asm
	{mul.f16x2 %r512,%r511,%r514;
}
	// end inline asm
	// begin inline asm
	{add.f16x2 %r515,%r512,%r517;
}
	// end inline asm
	// begin inline asm
	{ cvt.rn.f16x2.f32 %r518, %f664, %f663; }

	// end inline asm
	// begin inline asm
	{mul.f16x2 %r519,%r518,%r521;
}
	// end inline asm
	// begin inline asm
	{add.f16x2 %r522,%r519,%r524;
}
	// end inline asm
	shr.s64 	%rd262, %rd261, 63;
	shr.u64 	%rd263, %rd262, 62;
	add.s64 	%rd264, %rd261, %rd263;
	shl.b64 	%rd265, %rd264, 1;
	and.b64  	%rd266, %rd265, -8;
	add.s64 	%rd267, %rd166, %rd266;
	st.global.v2.u32 	[%rd267], {%r515, %r522};
	add.s64 	%rd268, %rd157, 1920;
	ld.global.v2.u32 	{%r528, %r535}, [%rd160+3840];
	ld.global.v2.u32 	{%r531, %r538}, [%rd162+3840];
	// begin inline asm
	{ cvt.rn.f16x2.f32 %r525, %f666, %f665; }

	// end inline asm
	// begin inline asm
	{mul.f16x2 %r526,%r525,%r528;
}
	// end inline asm
	// begin inline asm
	{add.f16x2 %r529,%r526,%r531;
}
	// end inline asm
	// begin inline asm
	{ cvt.rn.f16x2.f32 %r532, %f668, %f667; }

	// end inline asm
	// begin inline asm
	{mul.f16x2 %r533,%r532,%r535;
}
	// end inline asm
	// begin inline asm
	{add.f16x2 %r536,%r533,%r538;
}
	// end inline asm
	shr.s64 	%rd269, %rd268, 63;
	shr.u64 	%rd270, %rd269, 62;
	add.s64 	%rd271, %rd268, %rd270;
	shl.b64 	%rd272, %rd271, 1;
	and.b64  	%rd273, %rd272, -8;
	add.s64 	%rd274, %rd166, %rd273;
	st.global.v2.u32 	[%rd274], {%r529, %r536};
	add.s32 	%r540, %r539, %r4;
	setp.lt.s32 	%p30, %r540, %r19;
	@%p30 bra 	$L__BB60_4;
$L__BB60_20:
	ret;

}
	// .globl	_Z17LayerNormWarpImplI19BiasAddResidualLoadI6__halffE11AffineStoreIfS1_EfLi4ELi64ELi32ELi32ELi1ELb1EEvT_T0_iidPT1_S8_
.visible .entry _Z17LayerNormWarpImplI19BiasAddResidualLoadI6__halffE11AffineStoreIfS1_EfLi4ELi64ELi32ELi32ELi1ELb1EEvT_T0_iidPT1_S8_(
	.param .align 8 .b8 _Z17LayerNormWarpImplI19BiasAddResidualLoadI6__halffE11AffineStoreIfS1_EfLi4ELi64ELi32ELi32ELi1ELb1EEvT_T0_iidPT1_S8__param_0[32],
	.param .align 8 .b8 _Z17LayerNormWarpImplI19BiasAddResidualLoadI6__halffE11AffineStoreIfS1_EfLi4ELi64ELi32ELi32ELi1ELb1EEvT_T0_iidPT1_S8__param_1[32],
	.param .u32 _Z17LayerNormWarpImplI19BiasAddResidualLoadI6__halffE11AffineStoreIfS1_EfLi4ELi64ELi32ELi32ELi1ELb1EEvT_T0_iidPT1_S8__param_2,
	.param .u32 _Z17LayerNormWarpImplI19BiasAddResidualLoadI6__halffE11AffineStoreIfS1_EfLi4ELi64ELi32ELi32ELi1ELb1EEvT_T0_iidPT1_S8__param_3,
	.param .f64 _Z17LayerNormWarpImplI19BiasAddResidualLoadI6__halffE11AffineStoreIfS1_EfLi4ELi64ELi32ELi32ELi1ELb1EEvT_T0_iidPT1_S8__param_4,
	.param .u64 .ptr .align 1 _Z17LayerNormWarpImplI19BiasAddResidualLoadI6__halffE11AffineStoreIfS1_EfLi4ELi64ELi32ELi32ELi1ELb1EEvT_T0_iidPT1_S8__param_5,
	.param .u64 .ptr .align 1 _Z17LayerNormWarpImplI19BiasAddResidualLoadI6__halffE11AffineStoreIfS1_EfLi4ELi64ELi32ELi32ELi1ELb1EEvT_T0_iidPT1_S8__param_6
)
.maxntid 256
{
	.reg .pred 	%p<47>;
	.reg .b32 	%r<586>;
	.reg .b32 	%f<902>;
	.reg .b64 	%rd<299>;
	.reg .b64 	%fd<3>;

	ld.param.u64 	%rd19, [_Z17LayerNormWarpImplI19BiasAddResidualLoadI6__halffE11AffineStoreIfS1_EfLi4ELi64ELi32ELi32ELi1ELb1EEvT_T0_iidPT1_S8__param_1+24];
	ld.param.u64 	%rd18, [_Z17LayerNormWarpImplI19BiasAddResidualLoadI6__halffE11AffineStoreIfS1_EfLi4ELi64ELi32ELi32ELi1ELb1EEvT_T0_iidPT1_S8__param_1+16];
	ld.param.u64 	%rd17, [_Z17LayerNormWarpImplI19BiasAddResidualLoadI6__halffE11AffineStoreIfS1_EfLi4ELi64ELi32ELi32ELi1ELb1EEvT_T0_iidPT1_S8__param_1+8];
	ld.param.u64 	%rd16, [_Z17LayerNormWarpImplI19BiasAddResidualLoadI6__halffE11AffineStoreIfS1_EfLi4ELi64ELi32ELi32ELi1ELb1EEvT_T0_iidPT1_S8__param_1];
	ld.param.u64 	%rd15, [_Z17LayerNormWarpImplI19BiasAddResidualLoadI6__halffE11AffineStoreIfS1_EfLi4ELi64ELi32ELi32ELi1ELb1EEvT_T0_iidPT1_S8__param_0+24];
	ld.param.u64 	%rd14, [_Z17LayerNormWarpImplI19BiasAddResidualLoadI6__halffE11AffineStoreIfS1_EfLi4ELi64ELi32ELi32ELi1ELb1EEvT_T0_iidPT1_S8__param_0+16];
	ld.param.u64 	%rd13, [_Z17LayerNormWarpImplI19BiasAddResidualLoadI6__halffE11AffineStoreIfS1_EfLi4ELi64ELi32ELi32ELi1ELb1EEvT_T0_iidPT1_S8__param_0+8];
	ld.param.u64 	%rd12, [_Z17LayerNormWarpImplI19BiasAddResidualLoadI6__halffE11AffineStoreIfS1_EfLi4ELi64ELi32ELi32ELi1ELb1EEvT_T0_iidPT1_S8__param_0];
	ld.param.u32 	%r19, [_Z17LayerNormWarpImplI19BiasAddResidualLoadI6__halffE11AffineStoreIfS1_EfLi4ELi64ELi32ELi32ELi1ELb1EEvT_T0_iidPT1_S8__param_3];
	setp.lt.s32 	%p1, %r19, 2049;
	@%p1 bra 	$L__BB61_2;
	mov.u64 	%rd22, $str;
	cvta.global.u64 	%rd23, %rd22;
	mov.u64 	%rd24, $str$1;
	cvta.global.u64 	%rd25, %rd24;
	mov.u64 	%rd26, __unnamed_62;
	cvta.global.u64 	%rd27, %rd26;
	{ // callseq 61, 0
	.param .b64 param0;
	st.param.b64 	[param0], %rd23;
	.param .b64 param1;
	st.param.b64 	[param1], %rd25;
	.param .b32 param2;
	st.param.b32 	[param2], 462;
	.param .b64 param3;
	st.param.b64 	[param3], %rd27;
	.param .b64 param4;
	st.param.b64 	[param4], 1;
	call.uni 
	__assertfail, 
	(
	param0, 
	param1, 
	param2, 
	param3, 
	param4
	);
	} // callseq 61
$L__BB61_2:
	ld.param.u32 	%r583, [_Z17LayerNormWarpImplI19BiasAddResidualLoadI6__halffE11AffineStoreIfS1_EfLi4ELi64ELi32ELi32ELi1ELb1EEvT_T0_iidPT1_S8__param_2];
	mov.u32 	%r20, %ctaid.x;
	mov.u32 	%r21, %ntid.y;
	mov.u32 	%r22, %tid.y;
	mad.lo.s32 	%r585, %r20, %r21, %r22;
	setp.ge.s32 	%p2, %r585, %r583;
	@%p2 bra 	$L__BB61_52;
	mov.u32 	%r23, %tid.x;
	shl.b32 	%r24, %r23, 2;
	cvta.to.global.u64 	%rd28, %rd18;
	mul.wide.u32 	%rd29, %r24, 2;
	add.s64 	%rd3, %rd28, %rd29;
	cvta.to.global.u64 	%rd30, %rd19;
	add.s64 	%rd4, %rd30, %rd29;
	or.b32  	%r154, %r24, 1024;
	cvt.u64.u32 	%rd32, %r24;
$L__BB61_4:
	setp.ge.s32 	%p3, %r154, %r19;
	cvt.s64.s32 	%rd31, %r585;
	mad.lo.s64 	%rd5, %rd15, %rd31, %rd32;
	shr.s64 	%rd33, %rd5, 63;
	shr.u64 	%rd34, %rd33, 62;
	add.s64 	%rd35, %rd5, %rd34;
	cvta.to.global.u64 	%rd6, %rd12;
	shl.b64 	%rd36, %rd35, 1;
	and.b64  	%rd37, %rd36, -8;
	add.s64 	%rd38, %rd6, %rd37;
	ld.global.v2.u32 	{%r26, %r32}, [%rd38];
	cvta.to.global.u64 	%rd39, %rd13;
	add.s64 	%rd7, %rd39, %rd29;
	ld.global.v2.u32 	{%r30, %r36}, [%rd7];
	cvta.to.global.u64 	%rd8, %rd14;
	add.s64 	%rd41, %rd8, %rd37;
	ld.global.v2.u32 	{%r27, %r33}, [%rd41];
	// begin inline asm
	{add.f16x2 %r25,%r26,%r27;
}
	// end inline asm
	// begin inline asm
	{add.f16x2 %r28,%r25,%r30;
}
	// end inline asm
	// begin inline asm
	{add.f16x2 %r31,%r32,%r33;
}
	// end inline asm
	// begin inline asm
	{add.f16x2 %r34,%r31,%r36;
}
	// end inline asm
	// begin inline asm
	{.reg .f16 low,high;
  mov.b32 {low,high},%r28;
  cvt.f32.f16 %f218, low;}

	// end inline asm
	// begin inline asm
	{.reg .f16 low,high;
  mov.b32 {low,high},%r28;
  cvt.f32.f16 %f219, high;}

	// end inline asm
	// begin inline asm
	{.reg .f16 low,high;
  mov.b32 {low,high},%r34;
  cvt.f32.f16 %f220, low;}

	// end inline asm
	// begin inline asm
	{.reg .f16 low,high;
  mov.b32 {low,high},%r34;
  cvt.f32.f16 %f221, high;}

	// end inline asm
	mov.f32 	%f252, 0f3F800000;
	div.approx.f32 	%f253, %f218, %f252;
	add.f32 	%f254, %f253, 0f00000000;
	sub.f32 	%f255, %f218, %f254;
	fma.rn.f32 	%f256, %f218, %f255, 0f00000000;
	sub.f32 	%f257, %f219, %f254;
	mov.f32 	%f258, 0f40000000;
	div.approx.f32 	%f259, %f257, %f258;
	add.f32 	%f260, %f254, %f259;
	sub.f32 	%f261, %f219, %f260;
	fma.rn.f32 	%f262, %f257, %f261, %f256;
	sub.f32 	%f263, %f220, %f260;
	mov.f32 	%f264, 0f40400000;
	div.approx.f32 	%f265, %f263, %f264;
	add.f32 	%f266, %f260, %f265;
	sub.f32 	%f267, %f220, %f266;
	fma.rn.f32 	%f268, %f263, %f267, %f262;
	sub.f32 	%f269, %f221, %f266;
	mov.f32 	%f270, 0f40800000;
	div.approx.f32 	%f271, %f269, %f270;
	add.f32 	%f272, %f266, %f271;
	sub.f32 	%f273, %f221, %f272;
	fma.rn.f32 	%f274, %f269, %f273, %f268;
	add.s64 	%rd42, %rd5, 128;
	shr.s64 	%rd43, %rd42, 63;
	shr.u64 	%rd44, %rd43, 62;
	add.s64 	%rd45, %rd42, %rd44;
	shl.b64 	%rd46, %rd45, 1;
	and.b64  	%rd47, %rd46, -8;
	add.s64 	%rd48, %rd6, %rd47;
	ld.global.v2.u32 	{%r42, %r48}, [%rd48];
	ld.global.v2.u32 	{%r46, %r52}, [%rd7+256];
	add.s64 	%rd49, %rd8, %rd47;
	ld.global.v2.u32 	{%r43, %r49}, [%rd49];
	// begin inline asm
	{add.f16x2 %r41,%r42,%r43;
}
	// end inline asm
	// begin inline asm
	{add.f16x2 %r44,%r41,%r46;
}
	// end inline asm
	// begin inline asm
	{add.f16x2 %r47,%r48,%r49;
}
	// end inline asm
	// begin inline asm
	{add.f16x2 %r50,%r47,%r52;
}
	// end inline asm
	// begin inline asm
	{.reg .f16 low,high;
  mov.b32 {low,high},%r44;
  cvt.f32.f16 %f222, low;}

	// end inline asm
	// begin inline asm
	{.reg .f16 low,high;
  mov.b32 {low,high},%r44;
  cvt.f32.f16 %f223, high;}

	// end inline asm
	// begin inline asm
	{.reg .f16 low,high;
  mov.b32 {low,high},%r50;
  cvt.f32.f16 %f224, low;}

	// end inline asm
	// begin inline asm
	{.reg .f16 low,high;
  mov.b32 {low,high},%r50;
  cvt.f32.f16 %f225, high;}

	// end inline asm
	sub.f32 	%f275, %f222, %f272;
	mov.f32 	%f276, 0f40A00000;
	div.approx.f32 	%f277, %f275, %f276;
	add.f32 	%f278, %f272, %f277;
	sub.f32 	%f279, %f222, %f278;
	fma.rn.f32 	%f280, %f275, %f279, %f274;
	sub.f32 	%f281, %f223, %f278;
	mov.f32 	%f282, 0f40C00000;
	div.approx.f32 	%f283, %f281, %f282;
	add.f32 	%f284, %f278, %f283;
	sub.f32 	%f285, %f223, %f284;
	fma.rn.f32 	%f286, %f281, %f285, %f280;
	sub.f32 	%f287, %f224, %f284;
	mov.f32 	%f288, 0f40E00000;
	div.approx.f32 	%f289, %f287, %f288;
	add.f32 	%f290, %f284, %f289;
	sub.f32 	%f291, %f224, %f290;
	fma.rn.f32 	%f292, %f287, %f291, %f286;
	sub.f32 	%f293, %f225, %f290;
	mov.f32 	%f294, 0f41000000;
	div.approx.f32 	%f295, %f293, %f294;
	add.f32 	%f296, %f290, %f295;
	sub.f32 	%f297, %f225, %f296;
	fma.rn.f32 	%f298, %f293, %f297, %f292;
	add.s64 	%rd50, %rd5, 256;
	shr.s64 	%rd51, %rd50, 63;
	shr.u64 	%rd52, %rd51, 62;
	add.s64 	%rd53, %rd50, %rd52;
	shl.b64 	%rd54, %rd53, 1;
	and.b64  	%rd55, %rd54, -8;
	add.s64 	%rd56, %rd6, %rd55;
	ld.global.v2.u32 	{%r58, %r64}, [%rd56];
	ld.global.v2.u32 	{%r62, %r68}, [%rd7+512];
	add.s64 	%rd57, %rd8, %rd55;
	ld.global.v2.u32 	{%r59, %r65}, [%rd57];
	// begin inline asm
	{add.f16x2 %r57,%r58,%r59;
}
	// end inline asm
	// begin inline asm
	{add.f16x2 %r60,%r57,%r62;
}
	// end inline asm
	// begin inline asm
	{add.f16x2 %r63,%r64,%r65;
}
	// end inline asm
	// begin inline asm
	{add.f16x2 %r66,%r63,%r68;
}
	// end inline asm
	// begin inline asm
	{.reg .f16 low,high;
  mov.b32 {low,high},%r60;
  cvt.f32.f16 %f226, low;}

	// end inline asm
	// begin inline asm
	{.reg .f16 low,high;
  mov.b32 {low,high},%r60;
  cvt.f32.f16 %f227, high;}

	// end inline asm
	// begin inline asm
	{.reg .f16 low,high;
  mov.b32 {low,high},%r66;
  cvt.f32.f16 %f228, low;}

	// end inline asm
	// begin inline asm
	{.reg .f16 low,high;
  mov.b32 {low,high},%r66;
  cvt.f32.f16 %f229, high;}

	// end inline asm
	sub.f32 	%f299, %f226, %f296;
	mov.f32 	%f300, 0f41100000;
	div.approx.f32 	%f301, %f299, %f300;
	add.f32 	%f302, %f296, %f301;
	sub.f32 	%f303, %f226, %f302;
	fma.rn.f32 	%f304, %f299, %f303, %f298;
	sub.f32 	%f305, %f227, %f302;
	mov.f32 	%f306, 0f41200000;
	div.approx.f32 	%f307, %f305, %f306;
	add.f32 	%f308, %f302, %f307;
	sub.f32 	%f309, %f227, %f308;
	fma.rn.f32 	%f310, %f305, %f309, %f304;
	sub.f32 	%f311, %f228, %f308;
	mov.f32 	%f312, 0f41300000;
	div.approx.f32 	%f313, %f311, %f312;
	add.f32 	%f314, %f308, %f313;
	sub.f32 	%f315, %f228, %f314;
	fma.rn.f32 	%f316, %f311, %f315, %f310;
	sub.f32 	%f317, %f229, %f314;
	mov.f32 	%f318, 0f41400000;
	div.approx.f32 	%f319, %f317, %f318;
	add.f32 	%f320, %f314, %f319;
	sub.f32 	%f321, %f229, %f320;
	fma.rn.f32 	%f322, %f317, %f321, %f316;
	add.s64 	%rd58, %rd5, 384;
	shr.s64 	%rd59, %rd58, 63;
	shr.u64 	%rd60, %rd59, 62;
	add.s64 	%rd61, %rd58, %rd60;
	shl.b64 	%rd62, %rd61, 1;
	and.b64  	%rd63, %rd62, -8;
	add.s64 	%rd64, %rd6, %rd63;
	ld.global.v2.u32 	{%r74, %r80}, [%rd64];
	ld.global.v2.u32 	{%r78, %r84}, [%rd7+768];
	add.s64 	%rd65, %rd8, %rd63;
	ld.global.v2.u32 	{%r75, %r81}, [%rd65];
	// begin inline asm
	{add.f16x2 %r73,%r74,%r75;
}
	// end inline asm
	// begin inline asm
	{add.f16x2 %r76,%r73,%r78;
}
	// end inline asm
	// begin inline asm
	{add.f16x2 %r79,%r80,%r81;
}
	// end inline asm
	// begin inline asm
	{add.f16x2 %r82,%r79,%r84;
}
	// end inline asm
	// begin inline asm
	{.reg .f16 low,high;
  mov.b32 {low,high},%r76;
  cvt.f32.f16 %f230, low;}

	// end inline asm
	// begin inline asm
	{.reg .f16 low,high;
  mov.b32 {low,high},%r76;
  cvt.f32.f16 %f231, high;}

	// end inline asm
	// begin inline asm
	{.reg .f16 low,high;
  mov.b32 {low,high},%r82;
  cvt.f32.f16 %f232, low;}

	// end inline asm
	// begin inline asm
	{.reg .f16 low,high;
  mov.b32 {low,high},%r82;
  cvt.f32.f16 %f233, high;}

	// end inline asm
	sub.f32 	%f323, %f230, %f320;
	mov.f32 	%f324, 0f41500000;
	div.approx.f32 	%f325, %f323, %f324;
	add.f32 	%f326, %f320, %f325;
	sub.f32 	%f327, %f230, %f326;
	fma.rn.f32 	%f328, %f323, %f327, %f322;
	sub.f32 	%f329, %f231, %f326;
	mov.f32 	%f330, 0f41600000;
	div.approx.f32 	%f331, %f329, %f330;
	add.f32 	%f332, %f326, %f331;
	sub.f32 	%f333, %f231, %f332;
	fma.rn.f32 	%f334, %f329, %f333, %f328;
	sub.f32 	%f335, %f232, %f332;
	mov.f32 	%f336, 0f41700000;
	div.approx.f32 	%f337, %f335, %f336;
	add.f32 	%f338, %f332, %f337;
	sub.f32 	%f339, %f232, %f338;
	fma.rn.f32 	%f340, %f335, %f339, %f334;
	sub.f32 	%f341, %f233, %f338;
	mov.f32 	%f342, 0f41800000;
	div.approx.f32 	%f343, %f341, %f342;
	add.f32 	%f344, %f338, %f343;
	sub.f32 	%f345, %f233, %f344;
	fma.rn.f32 	%f346, %f341, %f345, %f340;
	add.s64 	%rd66, %rd5, 512;
	shr.s64 	%rd67, %rd66, 63;
	shr.u64 	%rd68, %rd67, 62;
	add.s64 	%rd69, %rd66, %rd68;
	shl.b64 	%rd70, %rd69, 1;
	and.b64  	%rd71, %rd70, -8;
	add.s64 	%rd72, %rd6, %rd71;
	ld.global.v2.u32 	{%r90, %r96}, [%rd72];
	ld.global.v2.u32 	{%r94, %r100}, [%rd7+1024];
	add.s64 	%rd73, %rd8, %rd71;
	ld.global.v2.u32 	{%r91, %r97}, [%rd73];
	// begin inline asm
	{add.f16x2 %r89,%r90,%r91;
}
	// end inline asm
	// begin inline asm
	{add.f16x2 %r92,%r89,%r94;
}
	// end inline asm
	// begin inline asm
	{add.f16x2 %r95,%r96,%r97;
}
	// end inline asm
	// begin inline asm
	{add.f16x2 %r98,%r95,%r100;
}
	// end inline asm
	// begin inline asm
	{.reg .f16 low,high;
  mov.b32 {low,high},%r92;
  cvt.f32.f16 %f234, low;}

	// end inline asm
	// begin inline asm
	{.reg .f16 low,high;
  mov.b32 {low,high},%r92;
  cvt.f32.f16 %f235, high;}

	// end inline asm
	// begin inline asm
	{.reg .f16 low,high;
  mov.b32 {low,high},%r98;
  cvt.f32.f16 %f236, low;}

	// end inline asm
	// begin inline asm
	{.reg .f16 low,high;
  mov.b32 {low,high},%r98;
  cvt.f32.f16 %f237, high;}

	// end inline asm
	sub.f32 	%f347, %f234, %f344;
	mov.f32 	%f348, 0f41880000;
	div.approx.f32 	%f349, %f347, %f348;
	add.f32 	%f350, %f344, %f349;
	sub.f32 	%f351, %f234, %f350;
	fma.rn.f32 	%f352, %f347, %f351, %f346;
	sub.f32 	%f353, %f235, %f350;
	mov.f32 	%f354, 0f41900000;
	div.approx.f32 	%f355, %f353, %f354;
	add.f32 	%f356, %f350, %f355;
	sub.f32 	%f357, %f235, %f356;
	fma.rn.f32 	%f358, %f353, %f357, %f352;
	sub.f32 	%f359, %f236, %f356;
	mov.f32 	%f360, 0f41980000;
	div.approx.f32 	%f361, %f359, %f360;
	add.f32 	%f362, %f356, %f361;
	sub.f32 	%f363, %f236, %f362;
	fma.rn.f32 	%f364, %f359, %f363, %f358;
	sub.f32 	%f365, %f237, %f362;
	mov.f32 	%f366, 0f41A00000;
	div.approx.f32 	%f367, %f365, %f366;
	add.f32 	%f368, %f362, %f367;
	sub.f32 	%f369, %f237, %f368;
	fma.rn.f32 	%f370, %f365, %f369, %f364;
	add.s64 	%rd74, %rd5, 640;
	shr.s64 	%rd75, %rd74, 63;
	shr.u64 	%rd76, %rd75, 62;
	add.s64 	%rd77, %rd74, %rd76;
	shl.b64 	%rd78, %rd77, 1;
	and.b64  	%rd79, %rd78, -8;
	add.s64 	%rd80, %rd6, %rd79;
	ld.global.v2.u32 	{%r106, %r112}, [%rd80];
	ld.global.v2.u32 	{%r110, %r116}, [%rd7+1280];
	add.s64 	%rd81, %rd8, %rd79;
	ld.global.v2.u32 	{%r107, %r113}, [%rd81];
	// begin inline asm
	{add.f16x2 %r105,%r106,%r107;
}
	// end inline asm
	// begin inline asm
	{add.f16x2 %r108,%r105,%r110;
}
	// end inline asm
	// begin inline asm
	{add.f16x2 %r111,%r112,%r113;
}
	// end inline asm
	// begin inline asm
	{add.f16x2 %r114,%r111,%r116;
}
	// end inline asm
	// begin inline asm
	{.reg .f16 low,high;
  mov.b32 {low,high},%r108;
  cvt.f32.f16 %f238, low;}

	// end inline asm
	// begin inline asm
	{.reg .f16 low,high;
  mov.b32 {low,high},%r108;
  cvt.f32.f16 %f239, high;}

	// end inline asm
	// begin inline asm
	{.reg .f16 low,high;
  mov.b32 {low,high},%r114;
  cvt.f32.f16 %f240, low;}

	// end inline asm
	// begin inline asm
	{.reg .f16 low,high;
  mov.b32 {low,high},%r114;
  cvt.f32.f16 %f241, high;}

	// end inline asm
	sub.f32 	%f371, %f238, %f368;
	mov.f32 	%f372, 0f41A80000;
	div.approx.f32 	%f373, %f371, %f372;
	add.f32 	%f374, %f368, %f373;
	sub.f32 	%f375, %f238, %f374;
	fma.rn.f32 	%f376, %f371, %f375, %f370;
	sub.f32 	%f377, %f239, %f374;
	mov.f32 	%f378, 0f41B00000;
	div.approx.f32 	%f379, %f377, %f378;
	add.f32 	%f380, %f374, %f379;
	sub.f32 	%f381, %f239, %f380;
	fma.rn.f32 	%f382, %f377, %f381, %f376;
	sub.f32 	%f383, %f240, %f380;
	mov.f32 	%f384, 0f41B80000;
	div.approx.f32 	%f385, %f383, %f384;
	add.f32 	%f386, %f380, %f385;
	sub.f32 	%f387, %f240, %f386;
	fma.rn.f32 	%f388, %f383, %f387, %f382;
	sub.f32 	%f389, %f241, %f386;
	mov.f32 	%f390, 0f41C00000;
	div.approx.f32 	%f391, %f389, %f390;
	add.f32 	%f392, %f386, %f391;
	sub.f32 	%f393, %f241, %f392;
	fma.rn.f32 	%f394, %f389, %f393, %f388;
	add.s64 	%rd82, %rd5, 768;
	shr.s64 	%rd83, %rd82, 63;
	shr.u64 	%rd84, %rd83, 62;
	add.s64 	%rd85, %rd82, %rd84;
	shl.b64 	%rd86, %rd85, 1;
	and.b64  	%rd87, %rd86, -8;
	add.s64 	%rd88, %rd6, %rd87;
	ld.global.v2.u32 	{%r122, %r128}, [%rd88];
	ld.global.v2.u32 	{%r126, %r132}, [%rd7+1536];
	add.s64 	%rd89, %rd8, %rd87;
	ld.global.v2.u32 	{%r123, %r129}, [%rd89];
	// begin inline asm
	{add.f16x2 %r121,%r122,%r123;
}
	// end inline asm
	// begin inline asm
	{add.f16x2 %r124,%r121,%r126;
}
	// end inline asm
	// begin inline asm
	{add.f16x2 %r127,%r128,%r129;
}
	// end inline asm
	// begin inline asm
	{add.f16x2 %r130,%r127,%r132;
}
	// end inline asm
	// begin inline asm
	{.reg .f16 low,high;
  mov.b32 {low,high},%r124;
  cvt.f32.f16 %f242, low;}

	// end inline asm
	// begin inline asm
	{.reg .f16 low,high;
  mov.b32 {low,high},%r124;
  cvt.f32.f16 %f243, high;}

	// end inline asm
	// begin inline asm
	{.reg .f16 low,high;
  mov.b32 {low,high},%r130;
  cvt.f32.f16 %f244, low;}

	// end inline asm
	// begin inline asm
	{.reg .f16 low,high;
  mov.b32 {low,high},%r130;
  cvt.f32.f16 %f245, high;}

	// end inline asm
	sub.f32 	%f395, %f242, %f392;
	mov.f32 	%f396, 0f41C80000;
	div.approx.f32 	%f397, %f395, %f396;
	add.f32 	%f398, %f392, %f397;
	sub.f32 	%f399, %f242, %f398;
	fma.rn.f32 	%f400, %f395, %f399, %f394;
	sub.f32 	%f401, %f243, %f398;
	mov.f32 	%f402, 0f41D00000;
	div.approx.f32 	%f403, %f401, %f402;
	add.f32 	%f404, %f398, %f403;
	sub.f32 	%f405, %f243, %f404;
	fma.rn.f32 	%f406, %f401, %f405, %f400;
	sub.f32 	%f407, %f244, %f404;
	mov.f32 	%f408, 0f41D80000;
	div.approx.f32 	%f409, %f407, %f408;
	add.f32 	%f410, %f404, %f409;
	sub.f32 	%f411, %f244, %f410;
	fma.rn.f32 	%f412, %f407, %f411, %f406;
	sub.f32 	%f413, %f245, %f410;
	mov.f32 	%f414, 0f41E00000;
	div.approx.f32 	%f415, %f413, %f414;
	add.f32 	%f416, %f410, %f415;
	sub.f32 	%f417, %f245, %f416;
	fma.rn.f32 	%f418, %f413, %f417, %f412;
	add.s64 	%rd90, %rd5, 896;
	shr.s64 	%rd91, %rd90, 63;
	shr.u64 	%rd92, %rd91, 62;
	add.s64 	%rd93, %rd90, %rd92;
	shl.b64 	%rd94, %rd93, 1;
	and.b64  	%rd95, %rd94, -8;
	add.s64 	%rd96, %rd6, %rd95;
	ld.global.v2.u32 	{%r138, %r144}, [%rd96];
	ld.global.v2.u32 	{%r142, %r148}, [%rd7+1792];
	add.s64 	%rd97, %rd8, %rd95;
	ld.global.v2.u32 	{%r139, %r145}, [%rd97];
	// begin inline asm
	{add.f16x2 %r137,%r138,%r139;
}
	// end inline asm
	// begin inline asm
	{add.f16x2 %r140,%r137,%r142;
}
	// end inline asm
	// begin inline asm
	{add.f16x2 %r143,%r144,%r145;
}
	// end inline asm
	// begin inline asm
	{add.f16x2 %r146,%r143,%r148;
}
	// end inline asm
	// begin inline asm
	{.reg .f16 low,high;
  mov.b32 {low,high},%r140;
  cvt.f32.f16 %f246, low;}

	// end inline asm
	// begin inline asm
	{.reg .f16 low,high;
  mov.b32 {low,high},%r140;
  cvt.f32.f16 %f247, high;}

	// end inline asm
	// begin inline asm
	{.reg .f16 low,high;
  mov.b32 {low,high},%r146;
  cvt.f32.f16 %f248, low;}

	// end inline asm
	// begin inline asm
	{.reg .f16 low,high;
  mov.b32 {low,high},%r146;
  cvt.f32.f16 %f249, high;}

	// end inline asm
	sub.f32 	%f419, %f246, %f416;
	mov.f32 	%f420, 0f41E80000;
	div.approx.f32 	%f421, %f419, %f420;
	add.f32 	%f422, %f416, %f421;
	sub.f32 	%f423, %f246, %f422;
	fma.rn.f32 	%f424, %f419, %f423, %f418;
	sub.f32 	%f425, %f247, %f422;
	mov.f32 	%f426, 0f41F00000;
	div.approx.f32 	%f427, %f425, %f426;
	add.f32 	%f428, %f422, %f427;
	sub.f32 	%f429, %f247, %f428;
	fma.rn.f32 	%f430, %f425, %f429, %f424;
	sub.f32 	%f431, %f248, %f428;
	mov.f32 	%f432, 0f41F80000;
	div.approx.f32 	%f433, %f431, %f432;
	add.f32 	%f434, %f428, %f433;
	sub.f32 	%f435, %f248, %f434;
	fma.rn.f32 	%f436, %f431, %f435, %f430;
	sub.f32 	%f437, %f249, %f434;
	mov.f32 	%f843, 0f42000000;
	div.approx.f32 	%f438, %f437, %f843;
	add.f32 	%f841, %f434, %f438;
	sub.f32 	%f439, %f249, %f841;
	fma.rn.f32 	%f842, %f437, %f439, %f436;
	mov.f32 	%f830, 0f00000000;
	mov.f32 	%f831, %f830;
	mov.f32 	%f832, %f830;
	mov.f32 	%f833, %f830;
	@%p3 bra 	$L__BB61_6;
	add.s64 	%rd98, %rd5, 1024;
	shr.s64 	%rd99, %rd98, 63;
	shr.u64 	%rd100, %rd99, 62;
	add.s64 	%rd101, %rd98, %rd100;
	shl.b64 	%rd102, %rd101, 1;
	and.b64  	%rd103, %rd102, -8;
	add.s64 	%rd104, %rd6, %rd103;
	ld.global.v2.u32 	{%r156, %r162}, [%rd104];
	ld.global.v2.u32 	{%r160, %r166}, [%rd7+2048];
	add.s64 	%rd105, %rd8, %rd103;
	ld.global.v2.u32 	{%r157, %r163}, [%rd105];
	// begin inline asm
	{add.f16x2 %r155,%r156,%r157;
}
	// end inline asm
	// begin inline asm
	{add.f16x2 %r158,%r155,%r160;
}
	// end inline asm
	// begin inline asm
	{add.f16x2 %r161,%r162,%r163;
}
	// end inline asm
	// begin inline asm
	{add.f16x2 %r164,%r161,%r166;
}
	// end inline asm
	// begin inline asm
	{.reg .f16 low,high;
  mov.b32 {low,high},%r158;
  cvt.f32.f16 %f833, low;}

	// end inline asm
	// begin inline asm
	{.reg .f16 low,high;
  mov.b32 {low,high},%r158;
  cvt.f32.f16 %f832, high;}

	// end inline asm
	// begin inline asm
	{.reg .f16 low,high;
  mov.b32 {low,high},%r164;
  cvt.f32.f16 %f831, low;}

	// end inline asm
	// begin inline asm
	{.reg .f16 low,high;
  mov.b32 {low,high},%r164;
  cvt.f32.f16 %f830, high;}

	// end inline asm
	sub.f32 	%f445, %f833, %f841;
	mov.f32 	%f446, 0f42040000;
	div.approx.f32 	%f447, %f445, %f446;
	add.f32 	%f448, %f841, %f447;
	sub.f32 	%f449, %f833, %f448;
	fma.rn.f32 	%f450, %f445, %f449, %f842;
	sub.f32 	%f451, %f832, %f448;
	mov.f32 	%f452, 0f42080000;
	div.approx.f32 	%f453, %f451, %f452;
	add.f32 	%f454, %f448, %f453;
	sub.f32 	%f455, %f832, %f454;
	fma.rn.f32 	%f456, %f451, %f455, %f450;
	sub.f32 	%f457, %f831, %f454;
	mov.f32 	%f458, 0f420C0000;
	div.approx.f32 	%f459, %f457, %f458;
	add.f32 	%f460, %f454, %f459;
	sub.f32 	%f461, %f831, %f460;
	fma.rn.f32 	%f462, %f457, %f461, %f456;
	sub.f32 	%f463, %f830, %f460;
	mov.f32 	%f843, 0f42100000;
	div.approx.f32 	%f464, %f463, %f843;
	add.f32 	%f841, %f460, %f464;
	sub.f32 	%f465, %f830, %f841;
	fma.rn.f32 	%f842, %f463, %f465, %f462;
$L__BB61_6:
	add.s32 	%r172, %r24, 1152;
	setp.ge.s32 	%p4, %r172, %r19;
	mov.f32 	%f837, 0f00000000;
	mov.f32 	%f838, %f837;
	mov.f32 	%f839, %f837;
	mov.f32 	%f840, %f837;
	@%p4 bra 	$L__BB61_8;
	add.s64 	%rd106, %rd5, 1152;
	shr.s64 	%rd107, %rd106, 63;
	shr.u64 	%rd108, %rd107, 62;
	add.s64 	%rd109, %rd106, %rd108;
	shl.b64 	%rd110, %rd109, 1;
	and.b64  	%rd111, %rd110, -8;
	add.s64 	%rd112, %rd6, %rd111;
	ld.global.v2.u32 	{%r174, %r180}, [%rd112];
	ld.global.v2.u32 	{%r178, %r184}, [%rd7+2304];
	add.s64 	%rd113, %rd8, %rd111;
	ld.global.v2.u32 	{%r175, %r181}, [%rd113];
	// begin inline asm
	{add.f16x2 %r173,%r174,%r175;
}
	// end inline asm
	// begin inline asm
	{add.f16x2 %r176,%r173,%r178;
}
	// end inline asm
	// begin inline asm
	{add.f16x2 %r179,%r180,%r181;
}
	// end inline asm
	// begin inline asm
	{add.f16x2 %r182,%r179,%r184;
}
	// end inline asm
	// begin inline asm
	{.reg .f16 low,high;
  mov.b32 {low,high},%r176;
  cvt.f32.f16 %f840, low;}

	// end inline asm
	// begin inline asm
	{.reg .f16 low,high;
  mov.b32 {low,high},%r176;
  cvt.f32.f16 %f839, high;}

	// end inline asm
	// begin inline asm
	{.reg .f16 low,high;
  mov.b32 {low,high},%r182;
  cvt.f32.f16 %f838, low;}

	// end inline asm
	// begin inline asm
	{.reg .f16 low,high;
  mov.b32 {low,high},%r182;
  cvt.f32.f16 %f837, high;}

	// end inline asm
	add.f32 	%f471, %f843, 0f3F800000;
	sub.f32 	%f472, %f840, %f841;
	div.approx.f32 	%f473, %f472, %f471;
	add.f32 	%f474, %f841, %f473;
	sub.f32 	%f475, %f840, %f474;
	fma.rn.f32 	%f476, %f472, %f475, %f842;
	add.f32 	%f477, %f471, 0f3F800000;
	sub.f32 	%f478, %f839, %f474;
	div.approx.f32 	%f479, %f478, %f477;
	add.f32 	%f480, %f474, %f479;
	sub.f32 	%f481, %f839, %f480;
	fma.rn.f32 	%f482, %f478, %f481, %f476;
	add.f32 	%f483, %f477, 0f3F800000;
	sub.f32 	%f484, %f838, %f480;
	div.approx.f32 	%f485, %f484, %f483;
	add.f32 	%f486, %f480, %f485;
	sub.f32 	%f487, %f838, %f486;
	fma.rn.f32 	%f488, %f484, %f487, %f482;
	add.f32 	%f843, %f483, 0f3F800000;
	sub.f32 	%f489, %f837, %f486;
	div.approx.f32 	%f490, %f489, %f843;
	add.f32 	%f841, %f486, %f490;
	sub.f32 	%f491, %f837, %f841;
	fma.rn.f32 	%f842, %f489, %f491, %f488;
$L__BB61_8:
	add.s32 	%r190, %r24, 1280;
	setp.ge.s32 	%p5, %r190, %r19;
	mov.f32 	%f844, 0f00000000;
	mov.f32 	%f845, %f844;
	mov.f32 	%f846, %f844;
	mov.f32 	%f847, %f844;
	@%p5 bra 	$L__BB61_10;
	add.s64 	%rd114, %rd5, 1280;
	shr.s64 	%rd115, %rd114, 63;
	shr.u64 	%rd116, %rd115, 62;
	add.s64 	%rd117, %rd114, %rd116;
	shl.b64 	%rd118, %rd117, 1;
	and.b64  	%rd119, %rd118, -8;
	add.s64 	%rd120, %rd6, %rd119;
	ld.global.v2.u32 	{%r192, %r198}, [%rd120];
	ld.global.v2.u32 	{%r196, %r202}, [%rd7+2560];
	add.s64 	%rd121, %rd8, %rd119;
	ld.global.v2.u32 	{%r193, %r199}, [%rd121];
	// begin inline asm
	{add.f16x2 %r191,%r192,%r193;
}
	// end inline asm
	// begin inline asm
	{add.f16x2 %r194,%r191,%r196;
}
	// end inline asm
	// begin inline asm
	{add.f16x2 %r197,%r198,%r199;
}
	// end inline asm
	// begin inline asm
	{add.f16x2 %r200,%r197,%r202;
}
	// end inline asm
	// begin inline asm
	{.reg .f16 low,high;
  mov.b32 {low,high},%r194;
  cvt.f32.f16 %f847, low;}

	// end inline asm
	// begin inline asm
	{.reg .f16 low,high;
  mov.b32 {low,high},%r194;
  cvt.f32.f16 %f846, high;}

	// end inline asm
	// begin inline asm
	{.reg .f16 low,high;
  mov.b32 {low,high},%r200;
  cvt.f32.f16 %f845, low;}

	// end inline asm
	// begin inline asm
	{.reg .f16 low,high;
  mov.b32 {low,high},%r200;
  cvt.f32.f16 %f844, high;}

	// end inline asm
	add.f32 	%f497, %f843, 0f3F800000;
	sub.f32 	%f498, %f847, %f841;
	div.approx.f32 	%f499, %f498, %f497;
	add.f32 	%f500, %f841, %f499;
	sub.f32 	%f501, %f847, %f500;
	fma.rn.f32 	%f502, %f498, %f501, %f842;
	add.f32 	%f503, %f497, 0f3F800000;
	sub.f32 	%f504, %f846, %f500;
	div.approx.f32 	%f505, %f504, %f503;
	add.f32 	%f506, %f500, %f505;
	sub.f32 	%f507, %f846, %f506;
	fma.rn.f32 	%f508, %f504, %f507, %f502;
	add.f32 	%f509, %f503, 0f3F800000;
	sub.f32 	%f510, %f845, %f506;
	div.approx.f32 	%f511, %f510, %f509;
	add.f32 	%f512, %f506, %f511;
	sub.f32 	%f513, %f845, %f512;
	fma.rn.f32 	%f514, %f510, %f513, %f508;
	add.f32 	%f843, %f509, 0f3F800000;
	sub.f32 	%f515, %f844, %f512;
	div.approx.f32 	%f516, %f515, %f843;
	add.f32 	%f841, %f512, %f516;
	sub.f32 	%f517, %f844, %f841;
	fma.rn.f32 	%f842, %f515, %f517, %f514;
$L__BB61_10:
	add.s32 	%r208, %r24, 1408;
	setp.ge.s32 	%p6, %r208, %r19;
	mov.f32 	%f851, 0f00000000;
	mov.f32 	%f852, %f851;
	mov.f32 	%f853, %f851;
	mov.f32 	%f854, %f851;
	@%p6 bra 	$L__BB61_12;
	add.s64 	%rd122, %rd5, 1408;
	shr.s64 	%rd123, %rd122, 63;
	shr.u64 	%rd124, %rd123, 62;
	add.s64 	%rd125, %rd122, %rd124;
	cvta.to.global.u64 	%rd126, %rd12;
	shl.b64 	%rd127, %rd125, 1;
	and.b64  	%rd128, %rd127, -8;
	add.s64 	%rd129, %rd126, %rd128;
	ld.global.v2.u32 	{%r210, %r216}, [%rd129];
	ld.global.v2.u32 	{%r214, %r220}, [%rd7+2816];
	add.s64 	%rd130, %rd8, %rd128;
	ld.global.v2.u32 	{%r211, %r217}, [%rd130];
	// begin inline asm
	{add.f16x2 %r209,%r210,%r211;
}
	// end inline asm
	// begin inline asm
	{add.f16x2 %r212,%r209,%r214;
}
	// end inline asm
	// begin inline asm
	{add.f16x2 %r215,%r216,%r217;
}
	// end inline asm
	// begin inline asm
	{add.f16x2 %r218,%r215,%r220;
}
	// end inline asm
	// begin inline asm
	{.reg .f16 low,high;
  mov.b32 {low,high},%r212;
  cvt.f32.f16 %f854, low;}

	// end inline asm
	// begin inline asm
	{.reg .f16 low,high;
  mov.b32 {low,high},%r212;
  cvt.f32.f16 %f853, high;}

	// end inline asm
	// begin inline asm
	{.reg .f16 low,high;
  mov.b32 {low,high},%r218;
  cvt.f32.f16 %f852, low;}

	// end inline asm
	// begin inline asm
	{.reg .f16 low,high;
  mov.b32 {low,high},%r218;
  cvt.f32.f16 %f851, high;}

	// end inline asm
	add.f32 	%f523, %f843, 0f3F800000;
	sub.f32 	%f524, %f854, %f841;
	div.approx.f32 	%f525, %f524, %f523;
	add.f32 	%f526, %f841, %f525;
	sub.f32 	%f527, %f854, %f526;
	fma.rn.f32 	%f528, %f524, %f527, %f842;
	add.f32 	%f529, %f523, 0f3F800000;
	sub.f32 	%f530, %f853, %f526;
	div.approx.f32 	%f531, %f530, %f529;
	add.f32 	%f532, %f526, %f531;
	sub.f32 	%f533, %f853, %f532;
	fma.rn.f32 	%f534, %f530, %f533, %f528;
	add.f32 	%f535, %f529, 0f3F800000;
	sub.f32 	%f536, %f852, %f532;
	div.approx.f32 	%f537, %f536, %f535;
	add.f32 	%f538, %f532, %f537;
	sub.f32 	%f539, %f852, %f538;
	fma.rn.f32 	%f540, %f536, %f539, %f534;
	add.f32 	%f843, %f535, 0f3F800000;
	sub.f32 	%f541, %f851, %f538;
	div.approx.f32 	%f542, %f541, %f843;
	add.f32 	%f841, %f538, %f542;
	sub.f32 	%f543, %f851, %f841;
	fma.rn.f32 	%f842, %f541, %f543, %f540;
$L__BB61_12:
	add.s32 	%r226, %r24, 1536;
	setp.ge.s32 	%p7, %r226, %r19;
	mov.f32 	%f858, 0f00000000;
	mov.f32 	%f859, %f858;
	mov.f32 	%f860, %f858;
	mov.f32 	%f861, %f858;
	@%p7 bra 	$L__BB61_14;
	add.s64 	%rd131, %rd5, 1536;
	shr.s64 	%rd132, %rd131, 63;
	shr.u64 	%rd133, %rd132, 62;
	add.s64 	%rd134, %rd131, %rd133;
	cvta.to.global.u64 	%rd135, %rd12;
	shl.b64 	%rd136, %rd134, 1;
	and.b64  	%rd137, %rd136, -8;
	add.s64 	%rd138, %rd135, %rd137;
	ld.global.v2.u32 	{%r228, %r234}, [%rd138];
	ld.global.v2.u32 	{%r232, %r238}, [%rd7+3072];
	cvta.to.global.u64 	%rd139, %rd14;
	add.s64 	%rd140, %rd139, %rd137;
	ld.global.v2.u32 	{%r229, %r235}, [%rd140];
	// begin inline asm
	{add.f16x2 %r227,%r228,%r229;
}
	// end inline asm
	// begin inline asm
	{add.f16x2 %r230,%r227,%r232;
}
	// end inline asm
	// begin inline asm
	{add.f16x2 %r233,%r234,%r235;
}
	// end inline asm
	// begin inline asm
	{add.f16x2 %r236,%r233,%r238;
}
	// end inline asm
	// begin inline asm
	{.reg .f16 low,high;
  mov.b32 {low,high},%r230;
  cvt.f32.f16 %f861, low;}

	// end inline asm
	// begin inline asm
	{.reg .f16 low,high;
  mov.b32 {low,high},%r230;
  cvt.f32.f16 %f860, high;}

	// end inline asm
	// begin inline asm
	{.reg .f16 low,high;
  mov.b32 {low,high},%r236;
  cvt.f32.f16 %f859, low;}

	// end inline asm
	// begin inline asm
	{.reg .f16 low,high;
  mov.b32 {low,high},%r236;
  cvt.f32.f16 %f858, high;}

	// end inline asm
	add.f32 	%f549, %f843, 0f3F800000;
	sub.f32 	%f550, %f861, %f841;
	div.approx.f32 	%f551, %f550, %f549;
	add.f32 	%f552, %f841, %f551;
	sub.f32 	%f553, %f861, %f552;
	fma.rn.f32 	%f554, %f550, %f553, %f842;
	add.f32 	%f555, %f549, 0f3F800000;
	sub.f32 	%f556, %f860, %f552;
	div.approx.f32 	%f557, %f556, %f555;
	add.f32 	%f558, %f552, %f557;
	sub.f32 	%f559, %f860, %f558;
	fma.rn.f32 	%f560, %f556, %f559, %f554;
	add.f32 	%f561, %f555, 0f3F800000;
	sub.f32 	%f562, %f859, %f558;
	div.approx.f32 	%f563, %f562, %f561;
	add.f32 	%f564, %f558, %f563;
	sub.f32 	%f565, %f859, %f564;
	fma.rn.f32 	%f566, %f562, %f565, %f560;
	add.f32 	%f843, %f561, 0f3F800000;
	sub.f32 	%f567, %f858, %f564;
	div.approx.f32 	%f568, %f567, %f843;
	add.f32 	%f841, %f564, %f568;
	sub.f32 	%f569, %f858, %f841;
	fma.rn.f32 	%f842, %f567, %f569, %f566;
$L__BB61_14:
	add.s32 	%r244, %r24, 1664;
	setp.ge.s32 	%p8, %r244, %r19;
	mov.f32 	%f865, 0f00000000;
	mov.f32 	%f866, %f865;
	mov.f32 	%f867, %f865;
	mov.f32 	%f868, %f865;
	@%p8 bra 	$L__BB61_16;
	add.s64 	%rd141, %rd5, 1664;
	shr.s64 	%rd142, %rd141, 63;
	shr.u64 	%rd143, %rd142, 62;
	add.s64 	%rd144, %rd141, %rd143;
	cvta.to.global.u64 	%rd145, %rd12;
	shl.b64 	%rd146, %rd144, 1;
	and.b64  	%rd147, %rd146, -8;
	add.s64 	%rd148, %rd145, %rd147;
	ld.global.v2.u32 	{%r246, %r252}, [%rd148];
	cvta.to.global.u64 	%rd149, %rd13;
	mov.u32 	%r261, %tid.x;
	shl.b32 	%r262, %r261, 2;
	mul.wide.u32 	%rd150, %r262, 2;
	add.s64 	%rd151, %rd149, %rd150;
	ld.global.v2.u32 	{%r250, %r256}, [%rd151+3328];
	cvta.to.global.u64 	%rd152, %rd14;
	add.s64 	%rd153, %rd152, %rd147;
	ld.global.v2.u32 	{%r247, %r253}, [%rd153];
	// begin inline asm
	{add.f16x2 %r245,%r246,%r247;
}
	// end inline asm
	// begin inline asm
	{add.f16x2 %r248,%r245,%r250;
}
	// end inline asm
	// begin inline asm
	{add.f16x2 %r251,%r252,%r253;
}
	// end inline asm
	// begin inline asm
	{add.f16x2 %r254,%r251,%r256;
}
	// end inline asm
	// begin inline asm
	{.reg .f16 low,high;
  mov.b32 {low,high},%r248;
  cvt.f32.f16 %f868, low;}

	// end inline asm
	// begin inline asm
	{.reg .f16 low,high;
  mov.b32 {low,high},%r248;
  cvt.f32.f16 %f867, high;}

	// end inline asm
	// begin inline asm
	{.reg .f16 low,high;
  mov.b32 {low,high},%r254;
  cvt.f32.f16 %f866, low;}

	// end inline asm
	// begin inline asm
	{.reg .f16 low,high;
  mov.b32 {low,high},%r254;
  cvt.f32.f16 %f865, high;}

	// end inline asm
	add.f32 	%f575, %f843, 0f3F800000;
	sub.f32 	%f576, %f868, %f841;
	div.approx.f32 	%f577, %f576, %f575;
	add.f32 	%f578, %f841, %f577;
	sub.f32 	%f579, %f868, %f578;
	fma.rn.f32 	%f580, %f576, %f579, %f842;
	add.f32 	%f581, %f575, 0f3F800000;
	sub.f32 	%f582, %f867, %f578;
	div.approx.f32 	%f583, %f582, %f581;
	add.f32 	%f584, %f578, %f583;
	sub.f32 	%f585, %f867, %f584;
	fma.rn.f32 	%f586, %f582, %f585, %f580;
	add.f32 	%f587, %f581, 0f3F800000;
	sub.f32 	%f588, %f866, %f584;
	div.approx.f32 	%f589, %f588, %f587;
	add.f32 	%f590, %f584, %f589;
	sub.f32 	%f591, %f866, %f590;
	fma.rn.f32 	%f592, %f588, %f591, %f586;
	add.f32 	%f843, %f587, 0f3F800000;
	sub.f32 	%f593, %f865, %f590;
	div.approx.f32 	%f594, %f593, %f843;
	add.f32 	%f841, %f590, %f594;
	sub.f32 	%f595, %f865, %f841;
	fma.rn.f32 	%f842, %f593, %f595, %f592;
$L__BB61_16:
	mov.u32 	%r263, %tid.x;
	shl.b32 	%r264, %r263, 2;
	add.s32 	%r265, %r264, 1792;
	setp.ge.s32 	%p9, %r265, %r19;
	mov.f32 	%f872, 0f00000000;
	mov.f32 	%f873, %f872;
	mov.f32 	%f874, %f872;
	mov.f32 	%f875, %f872;
	@%p9 bra 	$L__BB61_18;
	add.s64 	%rd154, %rd5, 1792;
	shr.s64 	%rd155, %rd154, 63;
	shr.u64 	%rd156, %rd155, 62;
	add.s64 	%rd157, %rd154, %rd156;
	cvta.to.global.u64 	%rd158, %rd12;
	shl.b64 	%rd159, %rd157, 1;
	and.b64  	%rd160, %rd159, -8;
	add.s64 	%rd161, %rd158, %rd160;
	ld.global.v2.u32 	{%r267, %r273}, [%rd161];
	cvta.to.global.u64 	%rd162, %rd13;
	mov.u32 	%r282, %tid.x;
	shl.b32 	%r283, %r282, 2;
	mul.wide.u32 	%rd163, %r283, 2;
	add.s64 	%rd164, %rd162, %rd163;
	ld.global.v2.u32 	{%r271, %r277}, [%rd164+3584];
	cvta.to.global.u64 	%rd165, %rd14;
	add.s64 	%rd166, %rd165, %rd160;
	ld.global.v2.u32 	{%r268, %r274}, [%rd166];
	// begin inline asm
	{add.f16x2 %r266,%r267,%r268;
}
	// end inline asm
	// begin inline asm
	{add.f16x2 %r269,%r266,%r271;
}
	// end inline asm
	// begin inline asm
	{add.f16x2 %r272,%r273,%r274;
}
	// end inline asm
	// begin inline asm
	{add.f16x2 %r275,%r272,%r277;
}
	// end inline asm
	// begin inline asm
	{.reg .f16 low,high;
  mov.b32 {low,high},%r269;
  cvt.f32.f16 %f875, low;}

	// end inline asm
	// begin inline asm
	{.reg .f16 low,high;
  mov.b32 {low,high},%r269;
  cvt.f32.f16 %f874, high;}

	// end inline asm
	// begin inline asm
	{.reg .f16 low,high;
  mov.b32 {low,high},%r275;
  cvt.f32.f16 %f873, low;}

	// end inline asm
	// begin inline asm
	{.reg .f16 low,high;
  mov.b32 {low,high},%r275;
  cvt.f32.f16 %f872, high;}

	// end inline asm
	add.f32 	%f601, %f843, 0f3F800000;
	sub.f32 	%f602, %f875, %f841;
	div.approx.f32 	%f603, %f602, %f601;
	add.f32 	%f604, %f841, %f603;
	sub.f32 	%f605, %f875, %f604;
	fma.rn.f32 	%f606, %f602, %f605, %f842;
	add.f32 	%f607, %f601, 0f3F800000;
	sub.f32 	%f608, %f874, %f604;
	div.approx.f32 	%f609, %f608, %f607;
	add.f32 	%f610, %f604, %f609;
	sub.f32 	%f611, %f874, %f610;
	fma.rn.f32 	%f612, %f608, %f611, %f606;
	add.f32 	%f613, %f607, 0f3F800000;
	sub.f32 	%f614, %f873, %f610;
	div.approx.f32 	%f615, %f614, %f613;
	add.f32 	%f616, %f610, %f615;
	sub.f32 	%f617, %f873, %f616;
	fma.rn.f32 	%f618, %f614, %f617, %f612;
	add.f32 	%f843, %f613, 0f3F800000;
	sub.f32 	%f619, %f872, %f616;
	div.approx.f32 	%f620, %f619, %f843;
	add.f32 	%f841, %f616, %f620;
	sub.f32 	%f621, %f872, %f841;
	fma.rn.f32 	%f842, %f619, %f621, %f618;
$L__BB61_18:
	mov.u32 	%r284, %tid.x;
	shl.b32 	%r285, %r284, 2;
	add.s32 	%r286, %r285, 1920;
	setp.ge.s32 	%p10, %r286, %r19;
	mov.f32 	%f879, 0f00000000;
	mov.f32 	%f880, %f879;
	mov.f32 	%f881, %f879;
	mov.f32 	%f882, %f879;
	@%p10 bra 	$L__BB61_20;
	add.s64 	%rd167, %rd5, 1920;
	shr.s64 	%rd168, %rd167, 63;
	shr.u64 	%rd169, %rd168, 62;
	add.s64 	%rd170, %rd167, %rd169;
	cvta.to.global.u64 	%rd171, %rd12;
	shl.b64 	%rd172, %rd170, 1;
	and.b64  	%rd173, %rd172, -8;
	add.s64 	%rd174, %rd171, %rd173;
	ld.global.v2.u32 	{%r288, %r294}, [%rd174];
	cvta.to.global.u64 	%rd175, %rd13;
	mov.u32 	%r303, %tid.x;
	shl.b32 	%r304, %r303, 2;
	mul.wide.u32 	%rd176, %r304, 2;
	add.s64 	%rd177, %rd175, %rd176;
	ld.global.v2.u32 	{%r292, %r298}, [%rd177+3840];
	cvta.to.global.u64 	%rd178, %rd14;
	add.s64 	%rd179, %rd178, %rd173;
	ld.global.v2.u32 	{%r289, %r295}, [%rd179];
	// begin inline asm
	{add.f16x2 %r287,%r288,%r289;
}
	// end inline asm
	// begin inline asm
	{add.f16x2 %r290,%r287,%r292;
}
	// end inline asm
	// begin inline asm
	{add.f16x2 %r293,%r294,%r295;
}
	// end inline asm
	// begin inline asm
	{add.f16x2 %r296,%r293,%r298;
}
	// end inline asm
	// begin inline asm
	{.reg .f16 low,high;
  mov.b32 {low,high},%r290;
  cvt.f32.f16 %f882, low;}

	// end inline asm
	// begin inline asm
	{.reg .f16 low,high;
  mov.b32 {low,high},%r290;
  cvt.f32.f16 %f881, high;}

	// end inline asm
	// begin inline asm
	{.reg .f16 low,high;
  mov.b32 {low,high},%r296;
  cvt.f32.f16 %f880, low;}

	// end inline asm
	// begin inline asm
	{.reg .f16 low,high;
  mov.b32 {low,high},%r296;
  cvt.f32.f16 %f879, high;}

	// end inline asm
	add.f32 	%f627, %f843, 0f3F800000;
	sub.f32 	%f628, %f882, %f841;
	div.approx.f32 	%f629, %f628, %f627;
	add.f32 	%f630, %f841, %f629;
	sub.f32 	%f631, %f882, %f630;
	fma.rn.f32 	%f632, %f628, %f631, %f842;
	add.f32 	%f633, %f627, 0f3F800000;
	sub.f32 	%f634, %f881, %f630;
	div.approx.f32 	%f635, %f634, %f633;
	add.f32 	%f636, %f630, %f635;
	sub.f32 	%f637, %f881, %f636;
	fma.rn.f32 	%f638, %f634, %f637, %f632;
	add.f32 	%f639, %f633, 0f3F800000;
	sub.f32 	%f640, %f880, %f636;
	div.approx.f32 	%f641, %f640, %f639;
	add.f32 	%f642, %f636, %f641;
	sub.f32 	%f643, %f880, %f642;
	fma.rn.f32 	%f644, %f640, %f643, %f638;
	add.f32 	%f843, %f639, 0f3F800000;
	sub.f32 	%f645, %f879, %f642;
	div.approx.f32 	%f646, %f645, %f843;
	add.f32 	%f841, %f642, %f646;
	sub.f32 	%f647, %f879, %f841;
	fma.rn.f32 	%f842, %f645, %f647, %f644;
$L__BB61_20:
	mov.b32 	%r305, %f841;
	shfl.sync.down.b32	%r4|%p11, %r305, 16, 31, -1;
	mov.b32 	%r306, %f842;
	shfl.sync.down.b32	%r5|%p12, %r306, 16, 31, -1;
	mov.b32 	%r307, %f843;
	shfl.sync.down.b32	%r308|%p13, %r307, 16, 31, -1;
	mov.b32 	%f146, %r308;
	setp.eq.f32 	%p14, %f146, 0f00000000;
	@%p14 bra 	$L__BB61_22;
	mov.b32 	%f648, %r5;
	mov.b32 	%f649, %r4;
	add.f32 	%f147, %f843, %f146;
	div.approx.f32 	%f650, %f146, %f147;
	sub.f32 	%f651, %f649, %f841;
	fma.rn.f32 	%f841, %f651, %f650, %f841;
	mul.f32 	%f652, %f651, %f651;
	mul.f32 	%f653, %f843, %f652;
	fma.rn.f32 	%f654, %f653, %f650, %f648;
	add.f32 	%f842, %f842, %f654;
	mov.f32 	%f843, %f147;
$L__BB61_22:
	mov.b32 	%r309, %f841;
	shfl.sync.down.b32	%r6|%p15, %r309, 8, 31, -1;
	mov.b32 	%r310, %f842;
	shfl.sync.down.b32	%r7|%p16, %r310, 8, 31, -1;
	mov.b32 	%r311, %f843;
	shfl.sync.down.b32	%r312|%p17, %r311, 8, 31, -1;
	mov.b32 	%f153, %r312;
	setp.eq.f32 	%p18, %f153, 0f00000000;
	@%p18 bra 	$L__BB61_24;
	mov.b32 	%f655, %r7;
	mov.b32 	%f656, %r6;
	add.f32 	%f154, %f843, %f153;
	div.approx.f32 	%f657, %f153, %f154;
	sub.f32 	%f658, %f656, %f841;
	fma.rn.f32 	%f841, %f658, %f657, %f841;
	mul.f32 	%f659, %f658, %f658;
	mul.f32 	%f660, %f843, %f659;
	fma.rn.f32 	%f661, %f660, %f657, %f655;
	add.f32 	%f842, %f842, %f661;
	mov.f32 	%f843, %f154;
$L__BB61_24:
	mov.b32 	%r313, %f841;
	shfl.sync.down.b32	%r8|%p19, %r313, 4, 31, -1;
	mov.b32 	%r314, %f842;
	shfl.sync.down.b32	%r9|%p20, %r314, 4, 31, -1;
	mov.b32 	%r315, %f843;
	shfl.sync.down.b32	%r316|%p21, %r315, 4, 31, -1;
	mov.b32 	%f160, %r316;
	setp.eq.f32 	%p22, %f160, 0f00000000;
	@%p22 bra 	$L__BB61_26;
	mov.b32 	%f662, %r9;
	mov.b32 	%f663, %r8;
	add.f32 	%f161, %f843, %f160;
	div.approx.f32 	%f664, %f160, %f161;
	sub.f32 	%f665, %f663, %f841;
	fma.rn.f32 	%f841, %f665, %f664, %f841;
	mul.f32 	%f666, %f665, %f665;
	mul.f32 	%f667, %f843, %f666;
	fma.rn.f32 	%f668, %f667, %f664, %f662;
	add.f32 	%f842, %f842, %f668;
	mov.f32 	%f843, %f161;
$L__BB61_26:
	mov.b32 	%r317, %f841;
	shfl.sync.down.b32	%r10|%p23, %r317, 2, 31, -1;
	mov.b32 	%r318, %f842;
	shfl.sync.down.b32	%r11|%p24, %r318, 2, 31, -1;
	mov.b32 	%r319, %f843;
	shfl.sync.down.b32	%r320|%p25, %r319, 2, 31, -1;
	mov.b32 	%f167, %r320;
	setp.eq.f32 	%p26, %f167, 0f00000000;
	@%p26 bra 	$L__BB61_28;
	mov.b32 	%f669, %r11;
	mov.b32 	%f670, %r10;
	add.f32 	%f168, %f843, %f167;
	div.approx.f32 	%f671, %f167, %f168;
	sub.f32 	%f672, %f670, %f841;
	fma.rn.f32 	%f841, %f672, %f671, %f841;
	mul.f32 	%f673, %f672, %f672;
	mul.f32 	%f674, %f843, %f673;
	fma.rn.f32 	%f675, %f674, %f671, %f669;
	add.f32 	%f842, %f842, %f675;
	mov.f32 	%f843, %f168;
$L__BB61_28:
	mov.b32 	%r321, %f841;
	shfl.sync.down.b32	%r12|%p27, %r321, 1, 31, -1;
	mov.b32 	%r322, %f842;
	shfl.sync.down.b32	%r13|%p28, %r322, 1, 31, -1;
	mov.b32 	%r323, %f843;
	shfl.sync.down.b32	%r324|%p29, %r323, 1, 31, -1;
	mov.b32 	%f174, %r324;
	setp.eq.f32 	%p30, %f174, 0f00000000;
	@%p30 bra 	$L__BB61_30;
	mov.b32 	%f676, %r13;
	mov.b32 	%f677, %r12;
	add.f32 	%f175, %f843, %f174;
	div.approx.f32 	%f678, %f174, %f175;
	sub.f32 	%f679, %f677, %f841;
	fma.rn.f32 	%f841, %f679, %f678, %f841;
	mul.f32 	%f680, %f679, %f679;
	mul.f32 	%f681, %f843, %f680;
	fma.rn.f32 	%f682, %f681, %f678, %f676;
	add.f32 	%f842, %f842, %f682;
	mov.f32 	%f843, %f175;
$L__BB61_30:
	ld.param.f64 	%fd2, [_Z17LayerNormWarpImplI19BiasAddResidualLoadI6__halffE11AffineStoreIfS1_EfLi4ELi64ELi32ELi32ELi1ELb1EEvT_T0_iidPT1_S8__param_4];
	mov.b32 	%r325, %f841;
	shfl.sync.idx.b32	%r14|%p31, %r325, 0, 31, -1;
	mov.b32 	%r326, %f842;
	shfl.sync.idx.b32	%r327|%p32, %r326, 0, 31, -1;
	mov.b32 	%r328, %f843;
	shfl.sync.idx.b32	%r329|%p33, %r328, 0, 31, -1;
	mov.b32 	%f683, %r327;
	mov.b32 	%f684, %r329;
	div.approx.f32 	%f685, %f683, %f684;
	max.f32 	%f686, %f685, 0f00000000;
	cvt.rn.f32.f64 	%f687, %fd2;
	add.f32 	%f688, %f686, %f687;
	abs.f32 	%f181, %f688;
	setp.lt.f32 	%p34, %f181, 0f00800000;
	mul.f32 	%f689, %f688, 0f4B800000;
	selp.f32 	%f182, %f689, %f688, %p34;
	mov.b32 	%r15, %f182;
	add.s32 	%r330, %r15, -8388608;
	setp.gt.u32 	%p35, %r330, 2130706431;
	@%p35 bra 	$L__BB61_32;
	and.b32  	%r331, %r15, 16777215;
	or.b32  	%r332, %r331, 1056964608;
	mov.b32 	%f690, %r332;
	sub.s32 	%r333, %r332, %r15;
	add.s32 	%r334, %r333, 201326592;
	selp.b32 	%r335, %r334, %r333, %p34;
	rsqrt.approx.ftz.f32 	%f691, %f690;
	mul.f32 	%f692, %f691, %f691;
	neg.f32 	%f693, %f692;
	fma.rn.f32 	%f694, %f691, %f691, %f693;
	neg.f32 	%f695, %f690;
	fma.rn.f32 	%f696, %f692, %f695, 0f3F800000;
	fma.rn.f32 	%f697, %f694, %f695, %f696;
	fma.rn.f32 	%f698, %f697, 0f3EC00000, 0f3F000000;
	mul.f32 	%f699, %f691, %f697;
	fma.rn.f32 	%f700, %f698, %f699, %f691;
	shr.s32 	%r336, %r335, 1;
	mov.b32 	%r337, %f700;
	add.s32 	%r338, %r336, %r337;
	mov.b32 	%f901, %r338;
	bra.uni 	$L__BB61_33;
$L__BB61_32:
	rsqrt.approx.ftz.f32 	%f901, %f182;
$L__BB61_33:
	mov.u32 	%r339, %tid.x;
	setp.ne.s32 	%p37, %r339, 0;
	@%p37 bra 	$L__BB61_35;
	ld.param.u64 	%rd298, [_Z17LayerNormWarpImplI19BiasAddResidualLoadI6__halffE11AffineStoreIfS1_EfLi4ELi64ELi32ELi32ELi1ELb1EEvT_T0_iidPT1_S8__param_6];
	ld.param.u64 	%rd297, [_Z17LayerNormWarpImplI19BiasAddResidualLoadI6__halffE11AffineStoreIfS1_EfLi4ELi64ELi32ELi32ELi1ELb1EEvT_T0_iidPT1_S8__param_5];
	cvta.to.global.u64 	%rd180, %rd297;
	mul.wide.s32 	%rd181, %r585, 4;
	add.s64 	%rd182, %rd180, %rd181;
	st.global.u32 	[%rd182], %r14;
	cvta.to.global.u64 	%rd183, %rd298;
	add.s64 	%rd184, %rd183, %rd181;
	st.global.f32 	[%rd184], %f901;
$L__BB61_35:
	mov.b32 	%f733, %r14;
	mov.u32 	%r16, %tid.x;
	shl.b32 	%r452, %r16, 2;
	or.b32  	%r453, %r452, 1024;
	setp.ge.s32 	%p38, %r453, %r19;
	sub.f32 	%f734, %f218, %f733;
	mul.f32 	%f701, %f901, %f734;
	sub.f32 	%f735, %f219, %f733;
	mul.f32 	%f702, %f901, %f735;
	sub.f32 	%f736, %f220, %f733;
	mul.f32 	%f703, %f901, %f736;
	sub.f32 	%f737, %f221, %f733;
	mul.f32 	%f704, %f901, %f737;
	sub.f32 	%f738, %f222, %f733;
	mul.f32 	%f705, %f901, %f738;
	sub.f32 	%f739, %f223, %f733;
	mul.f32 	%f706, %f901, %f739;
	sub.f32 	%f740, %f224, %f733;
	mul.f32 	%f707, %f901, %f740;
	sub.f32 	%f741, %f225, %f733;
	mul.f32 	%f708, %f901, %f741;
	sub.f32 	%f742, %f226, %f733;
	mul.f32 	%f709, %f901, %f742;
	sub.f32 	%f743, %f227, %f733;
	mul.f32 	%f710, %f901, %f743;
	sub.f32 	%f744, %f228, %f733;
	mul.f32 	%f711, %f901, %f744;
	sub.f32 	%f745, %f229, %f733;
	mul.f32 	%f712, %f901, %f745;
	sub.f32 	%f746, %f230, %f733;
	mul.f32 	%f713, %f901, %f746;
	sub.f32 	%f747, %f231, %f733;
	mul.f32 	%f714, %f901, %f747;
	sub.f32 	%f748, %f232, %f733;
	mul.f32 	%f715, %f901, %f748;
	sub.f32 	%f749, %f233, %f733;
	mul.f32 	%f716, %f901, %f749;
	sub.f32 	%f750, %f234, %f733;
	mul.f32 	%f717, %f901, %f750;
	sub.f32 	%f751, %f235, %f733;
	mul.f32 	%f718, %f901, %f751;
	sub.f32 	%f752, %f236, %f733;
	mul.f32 	%f719, %f901, %f752;
	sub.f32 	%f753, %f237, %f733;
	mul.f32 	%f720, %f901, %f753;
	sub.f32 	%f754, %f238, %f733;
	mul.f32 	%f721, %f901, %f754;
	sub.f32 	%f755, %f239, %f733;
	mul.f32 	%f722, %f901, %f755;
	sub.f32 	%f756, %f240, %f733;
	mul.f32 	%f723, %f901, %f756;
	sub.f32 	%f757, %f241, %f733;
	mul.f32 	%f724, %f901, %f757;
	sub.f32 	%f758, %f242, %f733;
	mul.f32 	%f725, %f901, %f758;
	sub.f32 	%f759, %f243, %f733;
	mul.f32 	%f726, %f901, %f759;
	sub.f32 	%f760, %f244, %f733;
	mul.f32 	%f727, %f901, %f760;
	sub.f32 	%f761, %f245, %f733;
	mul.f32 	%f728, %f901, %f761;
	sub.f32 	%f762, %f246, %f733;
	mul.f32 	%f729, %f901, %f762;
	sub.f32 	%f763, %f247, %f733;
	mul.f32 	%f730, %f901, %f763;
	sub.f32 	%f764, %f248, %f733;
	mul.f32 	%f731, %f901, %f764;
	sub.f32 	%f765, %f249, %f733;
	mul.f32 	%f732, %f901, %f765;
	sub.f32 	%f766, %f833, %f733;
	mul.f32 	%f186, %f901, %f766;
	sub.f32 	%f767, %f832, %f733;
	mul.f32 	%f187, %f901, %f767;
	sub.f32 	%f768, %f831, %f733;
	mul.f32 	%f188, %f901, %f768;
	sub.f32 	%f769, %f830, %f733;
	mul.f32 	%f189, %f901, %f769;
	sub.f32 	%f770, %f840, %f733;
	mul.f32 	%f190, %f901, %f770;
	sub.f32 	%f771, %f839, %f733;
	mul.f32 	%f191, %f901, %f771;
	sub.f32 	%f772, %f838, %f733;
	mul.f32 	%f192, %f901, %f772;
	sub.f32 	%f773, %f837, %f733;
	mul.f32 	%f193, %f901, %f773;
	sub.f32 	%f774, %f847, %f733;
	mul.f32 	%f194, %f901, %f774;
	sub.f32 	%f775, %f846, %f733;
	mul.f32 	%f195, %f901, %f775;
	sub.f32 	%f776, %f845, %f733;
	mul.f32 	%f196, %f901, %f776;
	sub.f32 	%f777, %f844, %f733;
	mul.f32 	%f197, %f901, %f777;
	sub.f32 	%f778, %f854, %f733;
	mul.f32 	%f198, %f901, %f778;
	sub.f32 	%f779, %f853, %f733;
	mul.f32 	%f199, %f901, %f779;
	sub.f32 	%f780, %f852, %f733;
	mul.f32 	%f200, %f901, %f780;
	sub.f32 	%f781, %f851, %f733;
	mul.f32 	%f201, %f901, %f781;
	sub.f32 	%f782, %f861, %f733;
	mul.f32 	%f202, %f901, %f782;
	sub.f32 	%f783, %f860, %f733;
	mul.f32 	%f203, %f901, %f783;
	sub.f32 	%f784, %f859, %f733;
	mul.f32 	%f204, %f901, %f784;
	sub.f32 	%f785, %f858, %f733;
	mul.f32 	%f205, %f901, %f785;
	sub.f32 	%f786, %f868, %f733;
	mul.f32 	%f206, %f901, %f786;
	sub.f32 	%f787, %f867, %f733;
	mul.f32 	%f207, %f901, %f787;
	sub.f32 	%f788, %f866, %f733;
	mul.f32 	%f208, %f901, %f788;
	sub.f32 	%f789, %f865, %f733;
	mul.f32 	%f209, %f901, %f789;
	sub.f32 	%f790, %f875, %f733;
	mul.f32 	%f210, %f901, %f790;
	sub.f32 	%f791, %f874, %f733;
	mul.f32 	%f211, %f901, %f791;
	sub.f32 	%f792, %f873, %f733;
	mul.f32 	%f212, %f901, %f792;
	sub.f32 	%f793, %f872, %f733;
	mul.f32 	%f213, %f901, %f793;
	sub.f32 	%f794, %f882, %f733;
	mul.f32 	%f214, %f901, %f794;
	sub.f32 	%f795, %f881, %f733;
	mul.f32 	%f215, %f901, %f795;
	sub.f32 	%f796, %f880, %f733;
	mul.f32 	%f216, %f901, %f796;
	sub.f32 	%f797, %f879, %f733;
	mul.f32 	%f217, %f901, %f797;
	cvt.s64.s32 	%rd9, %r585;
	cvt.u64.u32 	%rd185, %r452;
	mad.lo.s64 	%rd10, %rd17, %rd9, %rd185;
	ld.global.v2.u32 	{%r343, %r350}, [%rd3];
	ld.global.v2.u32 	{%r346, %r353}, [%rd4];
	// begin inline asm
	{ cvt.rn.f16x2.f32 %r340, %f702, %f701; }

	// end inline asm
	// begin inline asm
	{mul.f16x2 %r341,%r340,%r343;
}
	// end inline asm
	// begin inline asm
	{add.f16x2 %r344,%r341,%r346;
}
	// end inline asm
	// begin inline asm
	{ cvt.rn.f16x2.f32 %r347, %f704, %f703; }

	// end inline asm
	// begin inline asm
	{mul.f16x2 %r348,%r347,%r350;
}
	// end inline asm
	// begin inline asm
	{add.f16x2 %r351,%r348,%r353;
}
	// end inline asm
	shr.s64 	%rd186, %rd10, 63;
	shr.u64 	%rd187, %rd186, 62;
	add.s64 	%rd188, %rd10, %rd187;
	cvta.to.global.u64 	%rd11, %rd16;
	shl.b64 	%rd189, %rd188, 1;
	and.b64  	%rd190, %rd189, -8;
	add.s64 	%rd191, %rd11, %rd190;
	st.global.v2.u32 	[%rd191], {%r344, %r351};
	add.s64 	%rd192, %rd10, 128;
	ld.global.v2.u32 	{%r357, %r364}, [%rd3+256];
	ld.global.v2.u32 	{%r360, %r367}, [%rd4+256];
	// begin inline asm
	{ cvt.rn.f16x2.f32 %r354, %f706, %f705; }

	// end inline asm
	// begin inline asm
	{mul.f16x2 %r355,%r354,%r357;
}
	// end inline asm
	// begin inline asm
	{add.f16x2 %r358,%r355,%r360;
}
	// end inline asm
	// begin inline asm
	{ cvt.rn.f16x2.f32 %r361, %f708, %f707; }

	// end inline asm
	// begin inline asm
	{mul.f16x2 %r362,%r361,%r364;
}
	// end inline asm
	// begin inline asm
	{add.f16x2 %r365,%r362,%r367;
}
	// end inline asm
	shr.s64 	%rd193, %rd192, 63;
	shr.u64 	%rd194, %rd193, 62;
	add.s64 	%rd195, %rd192, %rd194;
	shl.b64 	%rd196, %rd195, 1;
	and.b64  	%rd197, %rd196, -8;
	add.s64 	%rd198, %rd11, %rd197;
	st.global.v2.u32 	[%rd198], {%r358, %r365};
	add.s64 	%rd199, %rd10, 256;
	ld.global.v2.u32 	{%r371, %r378}, [%rd3+512];
	ld.global.v2.u32 	{%r374, %r381}, [%rd4+512];
	// begin inline asm
	{ cvt.rn.f16x2.f32 %r368, %f710, %f709; }

	// end inline asm
	// begin inline asm
	{mul.f16x2 %r369,%r368,%r371;
}
	// end inline asm
	// begin inline asm
	{add.f16x2 %r372,%r369,%r374;
}
	// end inline asm
	// begin inline asm
	{ cvt.rn.f16x2.f32 %r375, %f712, %f711; }

	// end inline asm
	// begin inline asm
	{mul.f16x2 %r376,%r375,%r378;
}
	// end inline asm
	// begin inline asm
	{add.f16x2 %r379,%r376,%r381;
}
	// end inline asm
	shr.s64 	%rd200, %rd199, 63;
	shr.u64 	%rd201, %rd200, 62;
	add.s64 	%rd202, %rd199, %rd201;
	shl.b64 	%rd203, %rd202, 1;
	and.b64  	%rd204, %rd203, -8;
	add.s64 	%rd205, %rd11, %rd204;
	st.global.v2.u32 	[%rd205], {%r372, %r379};
	add.s64 	%rd206, %rd10, 384;
	ld.global.v2.u32 	{%r385, %r392}, [%rd3+768];
	ld.global.v2.u32 	{%r388, %r395}, [%rd4+768];
	// begin inline asm
	{ cvt.rn.f16x2.f32 %r382, %f714, %f713; }

	// end inline asm
	// begin inline asm
	{mul.f16x2 %r383,%r382,%r385;
}
	// end inline asm
	// begin inline asm
	{add.f16x2 %r386,%r383,%r388;
}
	// end inline asm
	// begin inline asm
	{ cvt.rn.f16x2.f32 %r389, %f716, %f715; }

	// end inline asm
	// begin inline asm
	{mul.f16x2 %r390,%r389,%r392;
}
	// end inline asm
	// begin inline asm
	{add.f16x2 %r393,%r390,%r395;
}
	// end inline asm
	shr.s64 	%rd207, %rd206, 63;
	shr.u64 	%rd208, %rd207, 62;
	add.s64 	%rd209, %rd206, %rd208;
	shl.b64 	%rd210, %rd209, 1;
	and.b64  	%rd211, %rd210, -8;
	add.s64 	%rd212, %rd11, %rd211;
	st.global.v2.u32 	[%rd212], {%r386, %r393};
	add.s64 	%rd213, %rd10, 512;
	ld.global.v2.u32 	{%r399, %r406}, [%rd3+1024];
	ld.global.v2.u32 	{%r402, %r409}, [%rd4+1024];
	// begin inline asm
	{ cvt.rn.f16x2.f32 %r396, %f718, %f717; }

	// end inline asm
	// begin inline asm
	{mul.f16x2 %r397,%r396,%r399;
}
	// end inline asm
	// begin inline asm
	{add.f16x2 %r400,%r397,%r402;
}
	// end inline asm
	// begin inline asm
	{ cvt.rn.f16x2.f32 %r403, %f720, %f719; }

	// end inline asm
	// begin inline asm
	{mul.f16x2 %r404,%r403,%r406;
}
	// end inline asm
	// begin inline asm
	{add.f16x2 %r407,%r404,%r409;
}
	// end inline asm
	shr.s64 	%rd214, %rd213, 63;
	shr.u64 	%rd215, %rd214, 62;
	add.s64 	%rd216, %rd213, %rd215;
	shl.b64 	%rd217, %rd216, 1;
	and.b64  	%rd218, %rd217, -8;
	add.s64 	%rd219, %rd11, %rd218;
	st.global.v2.u32 	[%rd219], {%r400, %r407};
	add.s64 	%rd220, %rd10, 640;
	ld.global.v2.u32 	{%r413, %r420}, [%rd3+1280];
	ld.global.v2.u32 	{%r416, %r423}, [%rd4+1280];
	// begin inline asm
	{ cvt.rn.f16x2.f32 %r410, %f722, %f721; }

	// end inline asm
	// begin inline asm
	{mul.f16x2 %r411,%r410,%r413;
}
	// end inline asm
	// begin inline asm
	{add.f16x2 %r414,%r411,%r416;
}
	// end inline asm
	// begin inline asm
	{ cvt.rn.f16x2.f32 %r417, %f724, %f723; }

	// end inline asm
	// begin inline asm
	{mul.f16x2 %r418,%r417,%r420;
}
	// end inline asm
	// begin inline asm
	{add.f16x2 %r421,%r418,%r423;
}
	// end inline asm
	shr.s64 	%rd221, %rd220, 63;
	shr.u64 	%rd222, %rd221, 62;
	add.s64 	%rd223, %rd220, %rd222;
	shl.b64 	%rd224, %rd223, 1;
	and.b64  	%rd225, %rd224, -8;
	add.s64 	%rd226, %rd11, %rd225;
	st.global.v2.u32 	[%rd226], {%r414, %r421};
	add.s64 	%rd227, %rd10, 768;
	ld.global.v2.u32 	{%r427, %r434}, [%rd3+1536];
	ld.global.v2.u32 	{%r430, %r437}, [%rd4+1536];
	// begin inline asm
	{ cvt.rn.f16x2.f32 %r424, %f726, %f725; }

	// end inline asm
	// begin inline asm
	{mul.f16x2 %r425,%r424,%r427;
}
	// end inline asm
	// begin inline asm
	{add.f16x2 %r428,%r425,%r430;
}
	// end inline asm
	// begin inline asm
	{ cvt.rn.f16x2.f32 %r431, %f728, %f727; }

	// end inline asm
	// begin inline asm
	{mul.f16x2 %r432,%r431,%r434;
}
	// end inline asm
	// begin inline asm
	{add.f16x2 %r435,%r432,%r437;
}
	// end inline asm
	shr.s64 	%rd228, %rd227, 63;
	shr.u64 	%rd229, %rd228, 62;
	add.s64 	%rd230, %rd227, %rd229;
	shl.b64 	%rd231, %rd230, 1;
	and.b64  	%rd232, %rd231, -8;
	add.s64 	%rd233, %rd11, %rd232;
	st.global.v2.u32 	[%rd233], {%r428, %r435};
	add.s64 	%rd234, %rd10, 896;
	ld.global.v2.u32 	{%r441, %r448}, [%rd3+1792];
	ld.global.v2.u32 	{%r444, %r451}, [%rd4+1792];
	// begin inline asm
	{ cvt.rn.f16x2.f32 %r438, %f730, %f729; }

	// end inline asm
	// begin inline asm
	{mul.f16x2 %r439,%r438,%r441;
}
	// end inline asm
	// begin inline asm
	{add.f16x2 %r442,%r439,%r444;
}
	// end inline asm
	// begin inline asm
	{ cvt.rn.f16x2.f32 %r445, %f732, %f731; }

	// end inline asm
	// begin inline asm
	{mul.f16x2 %r446,%r445,%r448;
}
	// end inline asm
	// begin inline asm
	{add.f16x2 %r449,%r446,%r451;
}
	// end inline asm
	shr.s64 	%rd235, %rd234, 63;
	shr.u64 	%rd236, %rd235, 62;
	add.s64 	%rd237, %rd234, %rd236;
	shl.b64 	%rd238, %rd237, 1;
	and.b64  	%rd239, %rd238, -8;
	add.s64 	%rd240, %rd11, %rd239;
	st.global.v2.u32 	[%rd240], {%r442, %r449};
	@%p38 bra 	$L__BB61_37;
	add.s64 	%rd241, %rd10, 1024;
	ld.global.v2.u32 	{%r457, %r464}, [%rd3+2048];
	ld.global.v2.u32 	{%r460, %r467}, [%rd4+2048];
	// begin inline asm
	{ cvt.rn.f16x2.f32 %r454, %f187, %f186; }

	// end inline asm
	// begin inline asm
	{mul.f16x2 %r455,%r454,%r457;
}
	// end inline asm
	// begin inline asm
	{add.f16x2 %r458,%r455,%r460;
}
	// end inline asm
	// begin inline asm
	{ cvt.rn.f16x2.f32 %r461, %f189, %f188; }

	// end inline asm
	// begin inline asm
	{mul.f16x2 %r462,%r461,%r464;
}
	// end inline asm
	// begin inline asm
	{add.f16x2 %r465,%r462,%r467;
}
	// end inline asm
	shr.s64 	%rd242, %rd241, 63;
	shr.u64 	%rd243, %rd242, 62;
	add.s64 	%rd244, %rd241, %rd243;
	shl.b64 	%rd245, %rd244, 1;
	and.b64  	%rd246, %rd245, -8;
	add.s64 	%rd247, %rd11, %rd246;
	st.global.v2.u32 	[%rd247], {%r458, %r465};
$L__BB61_37:
	add.s32 	%r469, %r452, 1152;
	setp.ge.s32 	%p39, %r469, %r19;
	@%p39 bra 	$L__BB61_39;
	add.s64 	%rd248, %rd10, 1152;
	ld.global.v2.u32 	{%r473, %r480}, [%rd3+2304];
	ld.global.v2.u32 	{%r476, %r483}, [%rd4+2304];
	// begin inline asm
	{ cvt.rn.f16x2.f32 %r470, %f191, %f190; }

	// end inline asm
	// begin inline asm
	{mul.f16x2 %r471,%r470,%r473;
}
	// end inline asm
	// begin inline asm
	{add.f16x2 %r474,%r471,%r476;
}
	// end inline asm
	// begin inline asm
	{ cvt.rn.f16x2.f32 %r477, %f193, %f192; }

	// end inline asm
	// begin inline asm
	{mul.f16x2 %r478,%r477,%r480;
}
	// end inline asm
	// begin inline asm
	{add.f16x2 %r481,%r478,%r483;
}
	// end inline asm
	shr.s64 	%rd249, %rd248, 63;
	shr.u64 	%rd250, %rd249, 62;
	add.s64 	%rd251, %rd248, %rd250;
	shl.b64 	%rd252, %rd251, 1;
	and.b64  	%rd253, %rd252, -8;
	add.s64 	%rd254, %rd11, %rd253;
	st.global.v2.u32 	[%rd254], {%r474, %r481};
$L__BB61_39:
	add.s32 	%r485, %r452, 1280;
	setp.ge.s32 	%p40, %r485, %r19;
	@%p40 bra 	$L__BB61_41;
	add.s64 	%rd255, %rd10, 1280;
	ld.global.v2.u32 	{%r489, %r496}, [%rd3+2560];
	ld.global.v2.u32 	{%r492, %r499}, [%rd4+2560];
	// begin inline asm
	{ cvt.rn.f16x2.f32 %r486, %f195, %f194; }

	// end inline asm
	// begin inline asm
	{mul.f16x2 %r487,%r486,%r489;
}
	// end inline asm
	// begin inline asm
	{add.f16x2 %r490,%r487,%r492;
}
	// end inline asm
	// begin inline asm
	{ cvt.rn.f16x2.f32 %r493, %f197, %f196; }

	// end inline asm
	// begin inline asm
	{mul.f16x2 %r494,%r493,%r496;
}
	// end inline asm
	// begin inline asm
	{add.f16x2 %r497,%r494,%r499;
}
	// end inline asm
	shr.s64 	%rd256, %rd255, 63;
	shr.u64 	%rd257, %rd256, 62;
	add.s64 	%rd258, %rd255, %rd257;
	shl.b64 	%rd259, %rd258, 1;
	and.b64  	%rd260, %rd259, -8;
	add.s64 	%rd261, %rd11, %rd260;
	st.global.v2.u32 	[%rd261], {%r490, %r497};
$L__BB61_41:
	add.s32 	%r501, %r452, 1408;
	setp.ge.s32 	%p41, %r501, %r19;
	@%p41 bra 	$L__BB61_43;
	add.s64 	%rd262, %rd10, 1408;
	ld.global.v2.u32 	{%r505, %r512}, [%rd3+2816];
	ld.global.v2.u32 	{%r508, %r515}, [%rd4+2816];
	// begin inline asm
	{ cvt.rn.f16x2.f32 %r502, %f199, %f198; }

	// end inline asm
	// begin inline asm
	{mul.f16x2 %r503,%r502,%r505;
}
	// end inline asm
	// begin inline asm
	{add.f16x2 %r506,%r503,%r508;
}
	// end inline asm
	// begin inline asm
	{ cvt.rn.f16x2.f32 %r509, %f201, %f200; }

	// end inline asm
	// begin inline asm
	{mul.f16x2 %r510,%r509,%r512;
}
	// end inline asm
	// begin inline asm
	{add.f16x2 %r513,%r510,%r515;
}
	// end inline asm
	shr.s64 	%rd263, %rd262, 63;
	shr.u64 	%rd264, %rd263, 62;
	add.s64 	%rd265, %rd262, %rd264;
	shl.b64 	%rd266, %rd265, 1;
	and.b64  	%rd267, %rd266, -8;
	add.s64 	%rd268, %rd11, %rd267;
	st.global.v2.u32 	[%rd268], {%r506, %r513};
$L__BB61_43:
	add.s32 	%r517, %r452, 1536;
	setp.ge.s32 	%p42, %r517, %r19;
	@%p42 bra 	$L__BB61_45;
	add.s64 	%rd269, %rd10, 1536;
	ld.global.v2.u32 	{%r521, %r528}, [%rd3+3072];
	ld.global.v2.u32 	{%r524, %r531}, [%rd4+3072];
	// begin inline asm
	{ cvt.rn.f16x2.f32 %r518, %f203, %f202; }

	// end inline asm
	// begin inline asm
	{mul.f16x2 %r519,%r518,%r521;
}
	// end inline asm
	// begin inline asm
	{add.f16x2 %r522,%r519,%r524;
}
	// end inline asm
	// begin inline asm
	{ cvt.rn.f16x2.f32 %r525, %f205, %f204; }

	// end inline asm
	// begin inline asm
	{mul.f16x2 %r526,%r525,%r528;
}
	// end inline asm
	// begin inline asm
	{add.f16x2 %r529,%r526,%r531;
}
	// end inline asm
	shr.s64 	%rd270, %rd269, 63;
	shr.u64 	%rd271, %rd270, 62;
	add.s64 	%rd272, %rd269, %rd271;
	shl.b64 	%rd273, %rd272, 1;
	and.b64  	%rd274, %rd273, -8;
	add.s64 	%rd275, %rd11, %rd274;
	st.global.v2.u32 	[%rd275], {%r522, %r529};
$L__BB61_45:
	add.s32 	%r533, %r452, 1664;
	setp.ge.s32 	%p43, %r533, %r19;
	@%p43 bra 	$L__BB61_47;
	add.s64 	%rd276, %rd10, 1664;
	ld.global.v2.u32 	{%r537, %r544}, [%rd3+3328];
	ld.global.v2.u32 	{%r540, %r547}, [%rd4+3328];
	// begin inline asm
	{ cvt.rn.f16x2.f32 %r534, %f207, %f206; }

	// end inline asm
	// begin inline asm
	{mul.f16x2 %r535,%r534,%r537;
}
	// end inline asm
	// begin inline asm
	{add.f16x2 %r538,%r535,%r540;
}
	// end inline asm
	// begin inline asm
	{ cvt.rn.f16x2.f32 %r541, %f209, %f208; }

	// end inline asm
	// begin inline asm
	{mul.f16x2 %r542,%r541,%r544;
}
	// end inline asm
	// begin inline asm
	{add.f16x2 %r545,%r542,%r547;
}
	// end inline asm
	shr.s64 	%rd277, %rd276, 63;
	shr.u64 	%rd278, %rd277, 62;
	add.s64 	%rd279, %rd276, %rd278;
	shl.b64 	%rd280, %rd279, 1;
	and.b64  	%rd281, %rd280, -8;
	add.s64 	%rd282, %rd11, %rd281;
	st.global.v2.u32 	[%rd282], {%r538, %r545};
$L__BB61_47:
	add.s32 	%r549, %r452, 1792;
	setp.ge.s32 	%p44, %r549, %r19;
	@%p44 bra 	$L__BB61_49;
	add.s64 	%rd283, %rd10, 1792;
	ld.global.v2.u32 	{%r553, %r560}, [%rd3+3584];
	ld.global.v2.u32 	{%r556, %r563}, [%rd4+3584];
	// begin inline asm
	{ cvt.rn.f16x2.f32 %r550, %f211, %f210; }

	// end inline asm
	// begin inline asm
	{mul.f16x2 %r551,%r550,%r553;
}
	// end inline asm
	// begin inline asm
	{add.f16x2 %r554,%r551,%r556;
}
	// end inline asm
	// begin inline asm
	{ cvt.rn.f16x2.f32 %r557, %f213, %f212; }

	// end inline asm
	// begin inline asm
	{mul.f16x2 %r558,%r557,%r560;
}
	// end inline asm
	// begin inline asm
	{add.f16x2 %r561,%r558,%r563;
}
	// end inline asm
	shr.s64 	%rd284, %rd283, 63;
	shr.u64 	%rd285, %rd284, 62;
	add.s64 	%rd286, %rd283, %rd285;
	shl.b64 	%rd287, %rd286, 1;
	and.b64  	%rd288, %rd287, -8;
	add.s64 	%rd289, %rd11, %rd288;
	st.global.v2.u32 	[%rd289], {%r554, %r561};
$L__BB61_49:
	add.s32 	%r565, %r452, 1920;
	setp.ge.s32 	%p45, %r565, %r19;
	@%p45 bra 	$L__BB61_51;
	add.s64 	%rd290, %rd10, 1920;
	ld.global.v2.u32 	{%r569, %r576}, [%rd3+3840];
	ld.global.v2.u32 	{%r572, %r579}, [%rd4+3840];
	// begin inline asm
	{ cvt.rn.f16x2.f32 %r566, %f215, %f214; }

	// end inline asm
	// begin inline asm
	{mul.f16x2 %r567,%r566,%r569;
}
	// end inline asm
	// begin inline asm
	{add.f16x2 %r570,%r567,%r572;
}
	// end inline asm
	// begin inline asm
	{ cvt.rn.f16x2.f32 %r573, %f217, %f216; }

	// end inline asm
	// begin inline asm
	{mul.f16x2 %r574,%r573,%r576;
}
	// end inline asm
	// begin inline asm
	{add.f16x2 %r577,%r574,%r579;
}
	// end inline asm
	shr.s64 	%rd291, %rd290, 63;
	shr.u64 	%rd292, %rd291, 62;
	add.s64 	%rd293, %rd290, %rd292;
	shl.b64 	%rd294, %rd293, 1;
	and.b64  	%rd295, %rd294, -8;
	add.s64 	%rd296, %rd11, %rd295;
	st.global.v2.u32 	[%rd296], {%r570, %r577};
$L__BB61_51:
	ld.param.u32 	%r584, [_Z17LayerNormWarpImplI19BiasAddResidualLoadI6__halffE11AffineStoreIfS1_EfLi4ELi64ELi32ELi32ELi1ELb1EEvT_T0_iidPT1_S8__param_2];
	cvt.u32.u64 	%r580, %rd9;
	mov.u32 	%r581, %nctaid.x;
	mov.u32 	%r582, %ntid.y;
	mad.lo.s32 	%r585, %r581, %r582, %r580;
	setp.lt.s32 	%p46, %r585, %r584;
	@%p46 bra 	$L__BB61_4;
$L__BB61_52:
	ret;

}
	// .globl	_Z17LayerNormWarpImplI19BiasAddResidualLoadI6__halffE11AffineStoreIfS1_EfLi4ELi96ELi96ELi32ELi1ELb0EEvT_T0_iidPT1_S8_
.visible .entry _Z17LayerNormWarpImplI19BiasAddResidualLoadI6__halffE11AffineStoreIfS1_EfLi4ELi96ELi96ELi32ELi1ELb0EEvT_T0_iidPT1_S8_(
	.param .align 8 .b8 _Z17LayerNormWarpImplI19BiasAddResidualLoadI6__halffE11AffineStoreIfS1_EfLi4ELi96ELi96ELi32ELi1ELb0EEvT_T0_iidPT1_S8__param_0[32],
	.param .align 8 .b8 _Z17LayerNormWarpImplI19BiasAddResidualLoadI6__halffE11AffineStoreIfS1_EfLi4ELi96ELi96ELi32ELi1ELb0EEvT_T0_iidPT1_S8__param_1[32],
	.param .u32 _Z17LayerNormWarpImplI19BiasAddResidualLoadI6__halffE11AffineStoreIfS1_EfLi4ELi96ELi96ELi32ELi1ELb0EEvT_T0_iidPT1_S8__param_2,
	.param .u32 _Z17LayerNormWarpImplI19BiasAddResidualLoadI6__halffE11AffineStoreIfS1_EfLi4ELi96ELi96ELi32ELi1ELb0EEvT_T0_iidPT1_S8__param_3,
	.param .f64 _Z17LayerNormWarpImplI19BiasAddResidualLoadI6__halffE11AffineStoreIfS1_EfLi4ELi96ELi96ELi32ELi1ELb0EEvT_T0_iidPT1_S8__param_4,
	.param .u64 .ptr .align 1 _Z17LayerNormWarpImplI19BiasAddResidualLoadI6__halffE11AffineStoreIfS1_EfLi4ELi96ELi96ELi32ELi1ELb0EEvT_T0_iidPT1_S8__param_5,
	.param .u64 .ptr .align 1 _Z17LayerNormWarpImplI19BiasAddResidualLoadI6__halffE11AffineStoreIfS1_EfLi4ELi96ELi96ELi32ELi1ELb0EEvT_T0_iidPT1_S8__param_6
)
.maxntid 256
{
	.reg .pred 	%p<31>;
	.reg .b32 	%r<781>;
	.reg .b32 	%f<1070>;
	.reg .b64 	%rd<399>;
	.reg .b64 	%fd<2>;

	ld.param.u64 	%rd22, [_Z17LayerNormWarpImplI19BiasAddResidualLoadI6__halffE11AffineStoreIfS1_EfLi4ELi96ELi96ELi32ELi1ELb0EEvT_T0_iidPT1_S8__param_1+24];
	ld.param.u64 	%rd21, [_Z17LayerNormWarpImplI19BiasAddResidualLoadI6__halffE11AffineStoreIfS1_EfLi4ELi96ELi96ELi32ELi1ELb0EEvT_T0_iidPT1_S8__param_1+16];
	ld.param.u64 	%rd20, [_Z17LayerNormWarpImplI19BiasAddResidualLoadI6__halffE11AffineStoreIfS1_EfLi4ELi96ELi96ELi32ELi1ELb0EEvT_T0_iidPT1_S8__param_1+8];
	ld.param.u64 	%rd19, [_Z17LayerNormWarpImplI19BiasAddResidualLoadI6__halffE11AffineStoreIfS1_EfLi4ELi96ELi96ELi32ELi1ELb0EEvT_T0_iidPT1_S8__param_1];
	ld.param.u64 	%rd18, [_Z17LayerNormWarpImplI19BiasAddResidualLoadI6__halffE11AffineStoreIfS1_EfLi4ELi96ELi96ELi32ELi1ELb0EEvT_T0_iidPT1_S8__param_0+24];
	ld.param.u64 	%rd17, [_Z17LayerNormWarpImplI19BiasAddResidualLoadI6__halffE11AffineStoreIfS1_EfLi4ELi96ELi96ELi32ELi1ELb0EEvT_T0_iidPT1_S8__param_0+16];
	ld.param.u64 	%rd16, [_Z17LayerNormWarpImplI19BiasAddResidualLoadI6__halffE11AffineStoreIfS1_EfLi4ELi96ELi96ELi32ELi1ELb0EEvT_T0_iidPT1_S8__param_0+8];
	ld.param.u64 	%rd15, [_Z17LayerNormWarpImplI19BiasAddResidualLoadI6__halffE11AffineStoreIfS1_EfLi4ELi96ELi96ELi32ELi1ELb0EEvT_T0_iidPT1_S8__param_0];
	ld.param.u32 	%r19, [_Z17LayerNormWarpImplI19BiasAddResidualLoadI6__halffE11AffineStoreIfS1_EfLi4ELi96ELi96ELi32ELi1ELb0EEvT_T0_iidPT1_S8__param_2];
	ld.param.u32 	%r20, [_Z17LayerNormWarpImplI19BiasAddResidualLoadI6__halffE11AffineStoreIfS1_EfLi4ELi96ELi96ELi32ELi1ELb0EEvT_T0_iidPT1_S8__param_3];
	ld.param.f64 	%fd1, [_Z17LayerNormWarpImplI19BiasAddResidualLoadI6__halffE11AffineStoreIfS1_EfLi4ELi96ELi96ELi32ELi1ELb0EEvT_T0_iidPT1_S8__param_4];
	ld.param.u64 	%rd23, [_Z17LayerNormWarpImplI19BiasAddResidualLoadI6__halffE11AffineStoreIfS1_EfLi4ELi96ELi96ELi32ELi1ELb0EEvT_T0_iidPT1_S8__param_5];
	ld.param.u64 	%rd24, [_Z17LayerNormWarpImplI19BiasAddResidualLoadI6__halffE11AffineStoreIfS1_EfLi4ELi96ELi96ELi32ELi1ELb0EEvT_T0_iidPT1_S8__param_6];
	setp.lt.s32 	%p1, %r20, 3073;
	@%p1 bra 	$L__BB62_2;
	mov.u64 	%rd25, $str;
	cvta.global.u64 	%rd26, %rd25;
	mov.u64 	%rd27, $str$1;
	cvta.global.u64 	%rd28, %rd27;
	mov.u64 	%rd29, __unnamed_63;
	cvta.global.u64 	%rd30, %rd29;
	{ // callseq 62, 0
	.param .b64 param0;
	st.param.b64 	[param0], %rd26;
	.param .b64 param1;
	st.param.b64 	[param1], %rd28;
	.param .b32 param2;
	st.param.b32 	[param2], 462;
	.param .b64 param3;
	st.param.b64 	[param3], %rd30;
	.param .b64 param4;
	st.param.b64 	[param4], 1;
	call.uni 
	__assertfail, 
	(
	param0, 
	param1, 
	param2, 
	param3, 
	param4
	);
	} // callseq 62
$L__BB62_2:
	mov.u32 	%r21, %ctaid.x;
	mov.u32 	%r1, %ntid.y;
	mov.u32 	%r22, %tid.y;
	mad.lo.s32 	%r780, %r21, %r1, %r22;
	setp.ge.s32 	%p2, %r780, %r19;
	@%p2 bra 	$L__BB62_20;
	cvta.to.global.u64 	%rd6, %rd15;
	cvta.to.global.u64 	%rd7, %rd19;
	mov.u32 	%r3, %tid.x;
	shl.b32 	%r23, %r3, 2;
	cvt.rn.f32.f64 	%f1, %fd1;
	cvt.u64.u32 	%rd8, %r23;
	cvta.to.global.u64 	%rd31, %rd16;
	mul.wide.u32 	%rd32, %r23, 2;
	add.s64 	%rd9, %rd31, %rd32;
	cvta.to.global.u64 	%rd33, %rd21;
	add.s64 	%rd10, %rd33, %rd32;
	cvta.to.global.u64 	%rd34, %rd22;
	add.s64 	%rd11, %rd34, %rd32;
	cvta.to.global.u64 	%rd12, %rd23;
	cvta.to.global.u64 	%rd13, %rd24;
	mov.u32 	%r24, %nctaid.x;
	mul.lo.s32 	%r4, %r24, %r1;
$L__BB62_4:
	cvt.s64.s32 	%rd14, %r780;
	mad.lo.s64 	%rd35, %rd18, %rd14, %rd8;
	shr.s64 	%rd36, %rd35, 63;
	shr.u64 	%rd37, %rd36, 62;
	add.s64 	%rd38, %rd35, %rd37;
	shl.b64 	%rd39, %rd38, 1;
	and.b64  	%rd40, %rd39, -8;
	add.s64 	%rd41, %rd6, %rd40;
	ld.global.v2.u32 	{%r26, %r32}, [%rd41];
	ld.global.v2.u32 	{%r30, %r36}, [%rd9];
	cvta.to.global.u64 	%rd42, %rd17;
	add.s64 	%rd43, %rd42, %rd40;
	ld.global.v2.u32 	{%r27, %r33}, [%rd43];
	// begin inline asm
	{add.f16x2 %r25,%r26,%r27;
}
	// end inline asm
	// begin inline asm
	{add.f16x2 %r28,%r25,%r30;
}
	// end inline asm
	// begin inline asm
	{add.f16x2 %r31,%r32,%r33;
}
	// end inline asm
	// begin inline asm
	{add.f16x2 %r34,%r31,%r36;
}
	// end inline asm
	// begin inline asm
	{.reg .f16 low,high;
  mov.b32 {low,high},%r28;
  cvt.f32.f16 %f140, low;}

	// end inline asm
	// begin inline asm
	{.reg .f16 low,high;
  mov.b32 {low,high},%r28;
  cvt.f32.f16 %f141, high;}

	// end inline asm
	// begin inline asm
	{.reg .f16 low,high;
  mov.b32 {low,high},%r34;
  cvt.f32.f16 %f142, low;}

	// end inline asm
	// begin inline asm
	{.reg .f16 low,high;
  mov.b32 {low,high},%r34;
  cvt.f32.f16 %f143, high;}

	// end inline asm
	mov.f32 	%f237, 0f3F800000;
	div.approx.f32 	%f238, %f140, %f237;
	add.f32 	%f239, %f238, 0f00000000;
	sub.f32 	%f240, %f140, %f239;
	fma.rn.f32 	%f241, %f140, %f240, 0f00000000;
	sub.f32 	%f242, %f141, %f239;
	mov.f32 	%f243, 0f40000000;
	div.approx.f32 	%f244, %f242, %f243;
	add.f32 	%f245, %f239, %f244;
	sub.f32 	%f246, %f141, %f245;
	fma.rn.f32 	%f247, %f242, %f246, %f241;
	sub.f32 	%f248, %f142, %f245;
	mov.f32 	%f249, 0f40400000;
	div.approx.f32 	%f250, %f248, %f249;
	add.f32 	%f251, %f245, %f250;
	sub.f32 	%f252, %f142, %f251;
	fma.rn.f32 	%f253, %f248, %f252, %f247;
	sub.f32 	%f254, %f143, %f251;
	mov.f32 	%f255, 0f40800000;
	div.approx.f32 	%f256, %f254, %f255;
	add.f32 	%f257, %f251, %f256;
	sub.f32 	%f258, %f143, %f257;
	fma.rn.f32 	%f259, %f254, %f258, %f253;
	add.s64 	%rd44, %rd35, 128;
	shr.s64 	%rd45, %rd44, 63;
	shr.u64 	%rd46, %rd45, 62;
	add.s64 	%rd47, %rd44, %rd46;
	shl.b64 	%rd48, %rd47, 1;
	and.b64  	%rd49, %rd48, -8;
	add.s64 	%rd50, %rd6, %rd49;
	ld.global.v2.u32 	{%r42, %r48}, [%rd50];
	ld.global.v2.u32 	{%r46, %r52}, [%rd9+256];
	add.s64 	%rd51, %rd42, %rd49;
	ld.global.v2.u32 	{%r43, %r49}, [%rd51];
	// begin inline asm
	{add.f16x2 %r41,%r42,%r43;
}
	// end inline asm
	// begin inline asm
	{add.f16x2 %r44,%r41,%r46;
}
	// end inline asm
	// begin inline asm
	{add.f16x2 %r47,%r48,%r49;
}
	// end inline asm
	// begin inline asm
	{add.f16x2 %r50,%r47,%r52;
}
	// end inline asm
	// begin inline asm
	{.reg .f16 low,high;
  mov.b32 {low,high},%r44;
  cvt.f32.f16 %f144, low;}

	// end inline asm
	// begin inline asm
	{.reg .f16 low,high;
  mov.b32 {low,high},%r44;
  cvt.f32.f16 %f145, high;}

	// end inline asm
	// begin inline asm
	{.reg .f16 low,high;
  mov.b32 {low,high},%r50;
  cvt.f32.f16 %f146, low;}

	// end inline asm
	// begin inline asm
	{.reg .f16 low,high;
  mov.b32 {low,high},%r50;
  cvt.f32.f16 %f147, high;}

	// end inline asm
	sub.f32 	%f260, %f144, %f257;
	mov.f32 	%f261, 0f40A00000;
	div.approx.f32 	%f262, %f260, %f261;
	add.f32 	%f263, %f257, %f262;
	sub.f32 	%f264, %f144, %f263;
	fma.rn.f32 	%f265, %f260, %f264, %f259;
	sub.f32 	%f266, %f145, %f263;
	mov.f32 	%f267, 0f40C00000;
	div.approx.f32 	%f268, %f266, %f267;
	add.f32 	%f269, %f263, %f268;
	sub.f32 	%f270, %f145, %f269;
	fma.rn.f32 	%f271, %f266, %f270, %f265;
	sub.f32 	%f272, %f146, %f269;
	mov.f32 	%f273, 0f40E00000;
	div.approx.f32 	%f274, %f272, %f273;
	add.f32 	%f275, %f269, %f274;
	sub.f32 	%f276, %f146, %f275;
	fma.rn.f32 	%f277, %f272, %f276, %f271;
	sub.f32 	%f278, %f147, %f275;
	mov.f32 	%f279, 0f41000000;
	div.approx.f32 	%f280, %f278, %f279;
	add.f32 	%f281, %f275, %f280;
	sub.f32 	%f282, %f147, %f281;
	fma.rn.f32 	%f283, %f278, %f282, %f277;
	add.s64 	%rd52, %rd35, 256;
	shr.s64 	%rd53, %rd52, 63;
	shr.u64 	%rd54, %rd53, 62;
	add.s64 	%rd55, %rd52, %rd54;
	shl.b64 	%rd56, %rd55, 1;
	and.b64  	%rd57, %rd56, -8;
	add.s64 	%rd58, %rd6, %rd57;
	ld.global.v2.u32 	{%r58, %r64}, [%rd58];
	ld.global.v2.u32 	{%r62, %r68}, [%rd9+512];
	add.s64 	%rd59, %rd42, %rd57;
	ld.global.v2.u32 	{%r59, %r65}, [%rd59];
	// begin inline asm
	{add.f16x2 %r57,%r58,%r59;
}
	// end inline asm
	// begin inline asm
	{add.f16x2 %r60,%r57,%r62;
}
	// end inline asm
	// begin inline asm
	{add.f16x2 %r63,%r64,%r65;
}
	// end inline asm
	// begin inline asm
	{add.f16x2 %r66,%r63,%r68;
}
	// end inline asm
	// begin inline asm
	{.reg .f16 low,high;
  mov.b32 {low,high},%r60;
  cvt.f32.f16 %f148, low;}

	// end inline asm
	// begin inline asm
	{.reg .f16 low,high;
  mov.b32 {low,high},%r60;
  cvt.f32.f16 %f149, high;}

	// end inline asm
	// begin inline asm
	{.reg .f16 low,high;
  mov.b32 {low,high},%r66;
  cvt.f32.f16 %f150, low;}

	// end inline asm
	// begin inline asm
	{.reg .f16 low,high;
  mov.b32 {low,high},%r66;
  cvt.f32.f16 %f151, high;}

	// end inline asm
	sub.f32 	%f284, %f148, %f281;
	mov.f32 	%f285, 0f41100000;
	div.approx.f32 	%f286, %f284, %f285;
	add.f32 	%f287, %f281, %f286;
	sub.f32 	%f288, %f148, %f287;
	fma.rn.f32 	%f289, %f284, %f288, %f283;
	sub.f32 	%f290, %f149, %f287;
	mov.f32 	%f291, 0f41200000;
	div.approx.f32 	%f292, %f290, %f291;
	add.f32 	%f293, %f287, %f292;
	sub.f32 	%f294, %f149, %f293;
	fma.rn.f32 	%f295, %f290, %f294, %f289;
	sub.f32 	%f296, %f150, %f293;
	mov.f32 	%f297, 0f41300000;
	div.approx.f32 	%f298, %f296, %f297;
	add.f32 	%f299, %f293, %f298;
	sub.f32 	%f300, %f150, %f299;
	fma.rn.f32 	%f301, %f296, %f300, %f295;
	sub.f32 	%f302, %f151, %f299;
	mov.f32 	%f303, 0f41400000;
	div.approx.f32 	%f304, %f302, %f303;
	add.f32 	%f305, %f299, %f304;
	sub.f32 	%f306, %f151, %f305;
	fma.rn.f32 	%f307, %f302, %f306, %f301;
	add.s64 	%rd60, %rd35, 384;
	shr.s64 	%rd61, %rd60, 63;
	shr.u64 	%rd62, %rd61, 62;
	add.s64 	%rd63, %rd60, %rd62;
	shl.b64 	%rd64, %rd63, 1;
	and.b64  	%rd65, %rd64, -8;
	add.s64 	%rd66, %rd6, %rd65;
	ld.global.v2.u32 	{%r74, %r80}, [%rd66];
	ld.global.v2.u32 	{%r78, %r84}, [%rd9+768];
	add.s64 	%rd67, %rd42, %rd65;
	ld.global.v2.u32 	{%r75, %r81}, [%rd67];
	// begin inline asm
	{add.f16x2 %r73,%r74,%r75;
}
	// end inline asm
	// begin inline asm
	{add.f16x2 %r76,%r73,%r78;
}
	// end inline asm
	// begin inline asm
	{add.f16x2 %r79,%r80,%r81;
}
	// end inline asm
	// begin inline asm
	{add.f16x2 %r82,%r79,%r84;
}
	// end inline asm
	// begin inline asm
	{.reg .f16 low,high;
  mov.b32 {low,high},%r76;
  cvt.f32.f16 %f152, low;}

	// end inline asm
	// begin inline asm
	{.reg .f16 low,high;
  mov.b32 {low,high},%r76;
  cvt.f32.f16 %f153, high;}

	// end inline asm
	// begin inline asm
	{.reg .f16 low,high;
  mov.b32 {low,high},%r82;
  cvt.f32.f16 %f154, low;}

	// end inline asm
	// begin inline asm
	{.reg .f16 low,high;
  mov.b32 {low,high},%r82;
  cvt.f32.f16 %f155, high;}

	// end inline asm
	sub.f32 	%f308, %f152, %f305;
	mov.f32 	%f309, 0f41500000;
	div.approx.f32 	%f310, %f308, %f309;
	add.f32 	%f311, %f305, %f310;
	sub.f32 	%f312, %f152, %f311;
	fma.rn.f32 	%f313, %f308, %f312, %f307;
	sub.f32 	%f314, %f153, %f311;
	mov.f32 	%f315, 0f41600000;
	div.approx.f32 	%f316, %f314, %f315;
	add.f32 	%f317, %f311, %f316;
	sub.f32 	%f318, %f153, %f317;
	fma.rn.f32 	%f319, %f314, %f318, %f313;
	sub.f32 	%f320, %f154, %f317;
	mov.f32 	%f321, 0f41700000;
	div.approx.f32 	%f322, %f320, %f321;
	add.f32 	%f323, %f317, %f322;
	sub.f32 	%f324, %f154, %f323;
	fma.rn.f32 	%f325, %f320, %f324, %f319;
	sub.f32 	%f326, %f155, %f323;
	mov.f32 	%f327, 0f41800000;
	div.approx.f32 	%f328, %f326, %f327;
	add.f32 	%f329, %f323, %f328;
	sub.f32 	%f330, %f155, %f329;
	fma.rn.f32 	%f331, %f326, %f330, %f325;
	add.s64 	%rd68, %rd35, 512;
	shr.s64 	%rd69, %rd68, 63;
	shr.u64 	%rd70, %rd69, 62;
	add.s64 	%rd71, %rd68, %rd70;
	shl.b64 	%rd72, %rd71, 1;
	and.b64  	%rd73, %rd72, -8;
	add.s64 	%rd74, %rd6, %rd73;
	ld.global.v2.u32 	{%r90, %r96}, [%rd74];
	ld.global.v2.u32 	{%r94, %r100}, [%rd9+1024];
	add.s64 	%rd75, %rd42, %rd73;
	ld.global.v2.u32 	{%r91, %r97}, [%rd75];
	// begin inline asm
	{add.f16x2 %r89,%r90,%r91;
}
	// end inline asm
	// begin inline asm
	{add.f16x2 %r92,%r89,%r94;
}
	// end inline asm
	// begin inline asm
	{add.f16x2 %r95,%r96,%r97;
}
	// end inline asm
	// begin inline asm
	{add.f16x2 %r98,%r95,%r100;
}
	// end inline asm
	// begin inline asm
	{.reg .f16 low,high;
  mov.b32 {low,high},%r92;
  cvt.f32.f16 %f156, low;}

	// end inline asm
	// begin inline asm
	{.reg .f16 low,high;
  mov.b32 {low,high},%r92;
  cvt.f32.f16 %f157, high;}

	// end inline asm
	// begin inline asm
	{.reg .f16 low,high;
  mov.b32 {low,high},%r98;
  cvt.f32.f16 %f158, low;}

	// end inline asm
	// begin inline asm
	{.reg .f16 low,high;
  mov.b32 {low,high},%r98;
  cvt.f32.f16 %f159, high;}

	// end inline asm
	sub.f32 	%f332, %f156, %f329;
	mov.f32 	%f333, 0f41880000;
	div.approx.f32 	%f334, %f332, %f333;
	add.f32 	%f335, %f329, %f334;
	sub.f32 	%f336, %f156, %f335;
	fma.rn.f32 	%f337, %f332, %f336, %f331;
	sub.f32 	%f338, %f157, %f335;
	mov.f32 	%f339, 0f41900000;
	div.approx.f32 	%f340, %f338, %f339;
	add.f32 	%f341, %f335, %f340;
	sub.f32 	%f342, %f157, %f341;
	fma.rn.f32 	%f343, %f338, %f342, %f337;
	sub.f32 	%f344, %f158, %f341;
	mov.f32 	%f345, 0f41980000;
	div.approx.f32 	%f346, %f344, %f345;
	add.f32 	%f347, %f341, %f346;
	sub.f32 	%f348, %f158, %f347;
	fma.rn.f32 	%f349, %f344, %f348, %f343;
	sub.f32 	%f350, %f159, %f347;
	mov.f32 	%f351, 0f41A00000;
	div.approx.f32 	%f352, %f350, %f351;
	add.f32 	%f353, %f347, %f352;
	sub.f32 	%f354, %f159, %f353;
	fma.rn.f32 	%f355, %f350, %f354, %f349;
	add.s64 	%rd76, %rd35, 640;
	shr.s64 	%rd77, %rd76, 63;
	shr.u64 	%rd78, %rd77, 62;
	add.s64 	%rd79, %rd76, %rd78;
	shl.b64 	%rd80, %rd79, 1;
	and.b64  	%rd81, %rd80, -8;
	add.s64 	%rd82, %rd6, %rd81;
	ld.global.v2.u32 	{%r106, %r112}, [%rd82];
	ld.global.v2.u32 	{%r110, %r116}, [%rd9+1280];
	add.s64 	%rd83, %rd42, %rd81;
	ld.global.v2.u32 	{%r107, %r113}, [%rd83];
	// begin inline asm
	{add.f16x2 %r105,%r106,%r107;
}
	// end inline asm
	// begin inline asm
	{add.f16x2 %r108,%r105,%r110;
}
	// end inline asm
	// begin inline asm
	{add.f16x2 %r111,%r112,%r113;
}
	// end inline asm
	// begin inline asm
	{add.f16x2 %r114,%r111,%r116;
}
	// end inline asm
	// begin inline asm
	{.reg .f16 low,high;
  mov.b32 {low,high},%r108;
  cvt.f32.f16 %f160, low;}

	// end inline asm
	// begin inline asm
	{.reg .f16 low,high;
  mov.b32 {low,high},%r108;
  cvt.f32.f16 %f161, high;}

	// end inline asm
	// begin inline asm
	{.reg .f16 low,high;
  mov.b32 {low,high},%r114;
  cvt.f32.f16 %f162, low;}

	// end inline asm
	// begin inline asm
	{.reg .f16 low,high;
  mov.b32 {low,high},%r114;
  cvt.f32.f16 %f163, high;}

	// end inline asm
	sub.f32 	%f356, %f160, %f353;
	mov.f32 	%f357, 0f41A80000;
	div.approx.f32 	%f358, %f356, %f357;
	add.f32 	%f359, %f353, %f358;
	sub.f32 	%f360, %f160, %f359;
	fma.rn.f32 	%f361, %f356, %f360, %f355;
	sub.f32 	%f362, %f161, %f359;
	mov.f32 	%f363, 0f41B00000;
	div.approx.f32 	%f364, %f362, %f363;
	add.f32 	%f365, %f359, %f364;
	sub.f32 	%f366, %f161, %f365;
	fma.rn.f32 	%f367, %f362, %f366, %f361;
	sub.f32 	%f368, %f162, %f365;
	mov.f32 	%f369, 0f41B80000;
	div.approx.f32 	%f370, %f368, %f369;
	add.f32 	%f371, %f365, %f370;
	sub.f32 	%f372, %f162, %f371;
	fma.rn.f32 	%f373, %f368, %f372, %f367;
	sub.f32 	%f374, %f163, %f371;
	mov.f32 	%f375, 0f41C00000;
	div.approx.f32 	%f376, %f374, %f375;
	add.f32 	%f377, %f371, %f376;
	sub.f32 	%f378, %f163, %f377;
	fma.rn.f32 	%f379, %f374, %f378, %f373;
	add.s64 	%rd84, %rd35, 768;
	shr.s64 	%rd85, %rd84, 63;
	shr.u64 	%rd86, %rd85, 62;
	add.s64 	%rd87, %rd84, %rd86;
	shl.b64 	%rd88, %rd87, 1;
	and.b64  	%rd89, %rd88, -8;
	add.s64 	%rd90, %rd6, %rd89;
	ld.global.v2.u32 	{%r122, %r128}, [%rd90];
	ld.global.v2.u32 	{%r126, %r132}, [%rd9+1536];
	add.s64 	%rd91, %rd42, %rd89;
	ld.global.v2.u32 	{%r123, %r129}, [%rd91];
	// begin inline asm
	{add.f16x2 %r121,%r122,%r123;
}
	// end inline asm
	// begin inline asm
	{add.f16x2 %r124,%r121,%r126;
}
	// end inline asm
	// begin inline asm
	{add.f16x2 %r127,%r128,%r129;
}
	// end inline asm
	// begin inline asm
	{add.f16x2 %r130,%r127,%r132;
}
	// end inline asm
	// begin inline asm
	{.reg .f16 low,high;
  mov.b32 {low,high},%r124;
  cvt.f32.f16 %f164, low;}

	// end inline asm
	// begin inline asm
	{.reg .f16 low,high;
  mov.b32 {low,high},%r124;
  cvt.f32.f16 %f165, high;}

	// end inline asm
	// begin inline asm
	{.reg .f16 low,high;
  mov.b32 {low,high},%r130;
  cvt.f32.f16 %f166, low;}

	// end inline asm
	// begin inline asm
	{.reg .f16 low,high;
  mov.b32 {low,high},%r130;
  cvt.f32.f16 %f167, high;}

	// end inline asm
	sub.f32 	%f380, %f164, %f377;
	mov.f32 	%f381, 0f41C80000;
	div.approx.f32 	%f382, %f380, %f381;
	add.f32 	%f383, %f377, %f382;
	sub.f32 	%f384, %f164, %f383;
	fma.rn.f32 	%f385, %f380, %f384, %f379;
	sub.f32 	%f386, %f165, %f383;
	mov.f32 	%f387, 0f41D00000;
	div.approx.f32 	%f388, %f386, %f387;
	add.f32 	%f389, %f383, %f388;
	sub.f32 	%f390, %f165, %f389;
	fma.rn.f32 	%f391, %f386, %f390, %f385;
	sub.f32 	%f392, %f166, %f389;
	mov.f32 	%f393, 0f41D80000;
	div.approx.f32 	%f394, %f392, %f393;
	add.f32 	%f395, %f389, %f394;
	sub.f32 	%f396, %f166, %f395;
	fma.rn.f32 	%f397, %f392, %f396, %f391;
	sub.f32 	%f398, %f167, %f395;
	mov.f32 	%f399, 0f41E00000;
	div.approx.f32 	%f400, %f398, %f399;
	add.f32 	%f401, %f395, %f400;
	sub.f32 	%f402, %f167, %f401;
	fma.rn.f32 	%f403, %f398, %f402, %f397;
	add.s64 	%rd92, %rd35, 896;
	shr.s64 	%rd93, %rd92, 63;
	shr.u64 	%rd94, %rd93, 62;
	add.s64 	%rd95, %rd92, %rd94;
	shl.b64 	%rd96, %rd95, 1;
	and.b64  	%rd97, %rd96, -8;
	add.s64 	%rd98, %rd6, %rd97;
	ld.global.v2.u32 	{%r138, %r144}, [%rd98];
	ld.global.v2.u32 	{%r142, %r148}, [%rd9+1792];
	add.s64 	%rd99, %rd42, %rd97;
	ld.global.v2.u32 	{%r139, %r145}, [%rd99];
	// begin inline asm
	{add.f16x2 %r137,%r138,%r139;
}
	// end inline asm
	// begin inline asm
	{add.f16x2 %r140,%r137,%r142;
}
	// end inline asm
	// begin inline asm
	{add.f16x2 %r143,%r144,%r145;
}
	// end inline asm
	// begin inline asm
	{add.f16x2 %r146,%r143,%r148;
}
	// end inline asm
	// begin inline asm
	{.reg .f16 low,high;
  mov.b32 {low,high},%r140;
  cvt.f32.f16 %f168, low;}

	// end inline asm
	// begin inline asm
	{.reg .f16 low,high;
  mov.b32 {low,high},%r140;
  cvt.f32.f16 %f169, high;}

	// end inline asm
	// begin inline asm
	{.reg .f16 low,high;
  mov.b32 {low,high},%r146;
  cvt.f32.f16 %f170, low;}

	// end inline asm
	// begin inline asm
	{.reg .f16 low,high;
  mov.b32 {low,high},%r146;
  cvt.f32.f16 %f171, high;}

	// end inline asm
	sub.f32 	%f404, %f168, %f401;
	mov.f32 	%f405, 0f41E80000;
	div.approx.f32 	%f406, %f404, %f405;
	add.f32 	%f407, %f401, %f406;
	sub.f32 	%f408, %f168, %f407;
	fma.rn.f32 	%f409, %f404, %f408, %f403;
	sub.f32 	%f410, %f169, %f407;
	mov.f32 	%f411, 0f41F00000;
	div.approx.f32 	%f412, %f410, %f411;
	add.f32 	%f413, %f407, %f412;
	sub.f32 	%f414, %f169, %f413;
	fma.rn.f32 	%f415, %f410, %f414, %f409;
	sub.f32 	%f416, %f170, %f413;
	mov.f32 	%f417, 0f41F80000;
	div.approx.f32 	%f418, %f416, %f417;
	add.f32 	%f419, %f413, %f418;
	sub.f32 	%f420, %f170, %f419;
	fma.rn.f32 	%f421, %f416, %f420, %f415;
	sub.f32 	%f422, %f171, %f419;
	mov.f32 	%f423, 0f42000000;
	div.approx.f32 	%f424, %f422, %f423;
	add.f32 	%f425, %f419, %f424;
	sub.f32 	%f426, %f171, %f425;
	fma.rn.f32 	%f427, %f422, %f426, %f421;
	add.s64 	%rd100, %rd35, 1024;
	shr.s64 	%rd101, %rd100, 63;
	shr.u64 	%rd102, %rd101, 62;
	add.s64 	%rd103, %rd100, %rd102;
	shl.b64 	%rd104, %rd103, 1;
	and.b64  	%rd105, %rd104, -8;
	add.s64 	%rd106, %rd6, %rd105;
	ld.global.v2.u32 	{%r154, %r160}, [%rd106];
	ld.global.v2.u32 	{%r158, %r164}, [%rd9+2048];
	add.s64 	%rd107, %rd42, %rd105;
	ld.global.v2.u32 	{%r155, %r161}, [%rd107];
	// begin inline asm
	{add.f16x2 %r153,%r154,%r155;
}
	// end inline asm
	// begin inline asm
	{add.f16x2 %r156,%r153,%r158;
}
	// end inline asm
	// begin inline asm
	{add.f16x2 %r159,%r160,%r161;
}
	// end inline asm
	// begin inline asm
	{add.f16x2 %r162,%r159,%r164;
}
	// end inline asm
	// begin inline asm
	{.reg .f16 low,high;
  mov.b32 {low,high},%r156;
  cvt.f32.f16 %f172, low;}

	// end inline asm
	// begin inline asm
	{.reg .f16 low,high;
  mov.b32 {low,high},%r156;
  cvt.f32.f16 %f173, high;}

	// end inline asm
	// begin inline asm
	{.reg .f16 low,high;
  mov.b32 {low,high},%r162;
  cvt.f32.f16 %f174, low;}

	// end inline asm
	// begin inline asm
	{.reg .f16 low,high;
  mov.b32 {low,high},%r162;
  cvt.f32.f16 %f175, high;}

	// end inline asm
	sub.f32 	%f428, %f172, %f425;
	mov.f32 	%f429, 0f42040000;
	div.approx.f32 	%f430, %f428, %f429;
	add.f32 	%f431, %f425, %f430;
	sub.f32 	%f432, %f172, %f431;
	fma.rn.f32 	%f433, %f428, %f432, %f427;
	sub.f32 	%f434, %f173, %f431;
	mov.f32 	%f435, 0f42080000;
	div.approx.f32 	%f436, %f434, %f435;
	add.f32 	%f437, %f431, %f436;
	sub.f32 	%f438, %f173, %f437;
	fma.rn.f32 	%f439, %f434, %f438, %f433;
	sub.f32 	%f440, %f174, %f437;
	mov.f32 	%f441, 0f420C0000;
	div.approx.f32 	%f442, %f440, %f441;
	add.f32 	%f443, %f437, %f442;
	sub.f32 	%f444, %f174, %f443;
	fma.rn.f32 	%f445, %f440, %f444, %f439;
	sub.f32 	%f446, %f175, %f443;
	mov.f32 	%f447, 0f42100000;
	div.approx.f32 	%f448, %f446, %f447;
	add.f32 	%f449, %f443, %f448;
	sub.f32 	%f450, %f175, %f449;
	fma.rn.f32 	%f451, %f446, %f450, %f445;
	add.s64 	%rd108, %rd35, 1152;
	shr.s64 	%rd109, %rd108, 63;
	shr.u64 	%rd110, %rd109, 62;
	add.s64 	%rd111, %rd108, %rd110;
	shl.b64 	%rd112, %rd111, 1;
	and.b64  	%rd113, %rd112, -8;
	add.s64 	%rd114, %rd6, %rd113;
	ld.global.v2.u32 	{%r170, %r176}, [%rd114];
	ld.global.v2.u32 	{%r174, %r180}, [%rd9+2304];
	add.s64 	%rd115, %rd42, %rd113;
	ld.global.v2.u32 	{%r171, %r177}, [%rd115];
	// begin inline asm
	{add.f16x2 %r169,%r170,%r171;
}
	// end inline asm
	// begin inline asm
	{add.f16x2 %r172,%r169,%r174;
}
	// end inline asm
	// begin inline asm
	{add.f16x2 %r175,%r176,%r177;
}
	// end inline asm
	// begin inline asm
	{add.f16x2 %r178,%r175,%r180;
}
	// end inline asm
	// begin inline asm
	{.reg .f16 low,high;
  mov.b32 {low,high},%r172;
  cvt.f32.f16 %f176, low;}

	// end inline asm
	// begin inline asm
	{.reg .f16 low,high;
  mov.b32 {low,high},%r172;
  cvt.f32.f16 %f177, high;}

	// end inline asm
	// begin inline asm
	{.reg .f16 low,high;
  mov.b32 {low,high},%r178;
  cvt.f32.f16 %f178, low;}

	// end inline asm
	// begin inline asm
	{.reg .f16 low,high;
  mov.b32 {low,high},%r178;
  cvt.f32.f16 %f179, high;}

	// end inline asm
	sub.f32 	%f452, %f176, %f449;
	mov.f32 	%f453, 0f42140000;
	div.approx.f32 	%f454, %f452, %f453;
	add.f32 	%f455, %f449, %f454;
	sub.f32 	%f456, %f176, %f455;
	fma.rn.f32 	%f457, %f452, %f456, %f451;
	sub.f32 	%f458, %f177, %f455;
	mov.f32 	%f459, 0f42180000;
	div.approx.f32 	%f460, %f458, %f459;
	add.f32 	%f461, %f455, %f460;
	sub.f32 	%f462, %f177, %f461;
	fma.rn.f32 	%f463, %f458, %f462, %f457;
	sub.f32 	%f464, %f178, %f461;
	mov.f32 	%f465, 0f421C0000;
	div.approx.f32 	%f466, %f464, %f465;
	add.f32 	%f467, %f461, %f466;
	sub.f32 	%f468, %f178, %f467;
	fma.rn.f32 	%f469, %f464, %f468, %f463;
	sub.f32 	%f470, %f179, %f467;
	mov.f32 	%f471, 0f42200000;
	div.approx.f32 	%f472, %f470, %f471;
	add.f32 	%f473, %f467, %f472;
	sub.f32 	%f474, %f179, %f473;
	fma.rn.f32 	%f475, %f470, %f474, %f469;
	add.s64 	%rd116, %rd35, 1280;
	shr.s64 	%rd117, %rd116, 63;
	shr.u64 	%rd118, %rd117, 62;
	add.s64 	%rd119, %rd116, %rd118;
	shl.b64 	%rd120, %rd119, 1;
	and.b64  	%rd121, %rd120, -8;
	add.s64 	%rd122, %rd6, %rd121;
	ld.global.v2.u32 	{%r186, %r192}, [%rd122];
	ld.global.v2.u32 	{%r190, %r196}, [%rd9+2560];
	add.s64 	%rd123, %rd42, %rd121;
	ld.global.v2.u32 	{%r187, %r193}, [%rd123];
	// begin inline asm
	{add.f16x2 %r185,%r186,%r187;
}
	// end inline asm
	// begin inline asm
	{add.f16x2 %r188,%r185,%r190;
}
	// end inline asm
	// begin inline asm
	{add.f16x2 %r191,%r192,%r193;
}
	// end inline asm
	// begin inline asm
	{add.f16x2 %r194,%r191,%r196;
}
	// end inline asm
	// begin inline asm
	{.reg .f16 low,high;
  mov.b32 {low,high},%r188;
  cvt.f32.f16 %f180, low;}

	// end inline asm
	// begin inline asm
	{.reg .f16 low,high;
  mov.b32 {low,high},%r188;
  cvt.f32.f16 %f181, high;}

	// end inline asm
	// begin inline asm
	{.reg .f16 low,high;
  mov.b32 {low,high},%r194;
  cvt.f32.f16 %f182, low;}

	// end inline asm
	// begin inline asm
	{.reg .f16 low,high;
  mov.b32 {low,high},%r194;
  cvt.f32.f16 %f183, high;}

	// end inline asm
	sub.f32 	%f476, %f180, %f473;
	mov.f32 	%f477, 0f42240000;
	div.approx.f32 	%f478, %f476, %f477;
	add.f32 	%f479, %f473, %f478;
	sub.f32 	%f480, %f180, %f479;
	fma.rn.f32 	%f481, %f476, %f480, %f475;
	sub.f32 	%f482, %f181, %f479;
	mov.f32 	%f483, 0f42280000;
	div.approx.f32 	%f484, %f482, %f483;
	add.f32 	%f485, %f479, %f484;
	sub.f32 	%f486, %f181, %f485;
	fma.rn.f32 	%f487, %f482, %f486, %f481;
	sub.f32 	%f488, %f182, %f485;
	mov.f32 	%f489, 0f422C0000;
	div.approx.f32 	%f490, %f488, %f489;
	add.f32 	%f491, %f485, %f490;
	sub.f32 	%f492, %f182, %f491;
	fma.rn.f32 	%f493, %f488, %f492, %f487;
	sub.f32 	%f494, %f183, %f491;
	mov.f32 	%f495, 0f42300000;
	div.approx.f32 	%f496, %f494, %f495;
	add.f32 	%f497, %f491, %f496;
	sub.f32 	%f498, %f183, %f497;
	fma.rn.f32 	%f499, %f494, %f498, %f493;
	add.s64 	%rd124, %rd35, 1408;
	shr.s64 	%rd125, %rd124, 63;
	shr.u64 	%rd126, %rd125, 62;
	add.s64 	%rd127, %rd124, %rd126;
	shl.b64 	%rd128, %rd127, 1;
	and.b64  	%rd129, %rd128, -8;
	add.s64 	%rd130, %rd6, %rd129;
	ld.global.v2.u32 	{%r202, %r208}, [%rd130];
	ld.global.v2.u32 	{%r206, %r212}, [%rd9+2816];
	add.s64 	%rd131, %rd42, %rd129;
	ld.global.v2.u32 	{%r203, %r209}, [%rd131];
	// begin inline asm
	{add.f16x2 %r201,%r202,%r203;
}
	// end inline asm
	// begin inline asm
	{add.f16x2 %r204,%r201,%r206;
}
	// end inline asm
	// begin inline asm
	{add.f16x2 %r207,%r208,%r209;
}
	// end inline asm
	// begin inline asm
	{add.f16x2 %r210,%r207,%r212;
}
	// end inline asm
	// begin inline asm
	{.reg .f16 low,high;
  mov.b32 {low,high},%r204;
  cvt.f32.f16 %f184, low;}

	// end inline asm
	// begin inline asm
	{.reg .f16 low,high;
  mov.b32 {low,high},%r204;
  cvt.f32.f16 %f185, high;}

	// end inline asm
	// begin inline asm
	{.reg .f16 low,high;
  mov.b32 {low,high},%r210;
  cvt.f32.f16 %f186, low;}

	// end inline asm
	// begin inline asm
	{.reg .f16 low,high;
  mov.b32 {low,high},%r210;
  cvt.f32.f16 %f187, high;}

	// end inline asm
	sub.f32 	%f500, %f184, %f497;
	mov.f32 	%f501, 0f42340000;
	div.approx.f32 	%f502, %f500, %f501;
	add.f32 	%f503, %f497, %f502;
	sub.f32 	%f504, %f184, %f503;
	fma.rn.f32 	%f505, %f500, %f504, %f499;
	sub.f32 	%f506, %f185, %f503;
	mov.f32 	%f507, 0f42380000;
	div.approx.f32 	%f508, %f506, %f507;
	add.f32 	%f509, %f503, %f508;
	sub.f32 	%f510, %f185, %f509;
	fma.rn.f32 	%f511, %f506, %f510, %f505;
	sub.f32 	%f512, %f186, %f509;
	mov.f32 	%f513, 0f423C0000;
	div.approx.f32 	%f514, %f512, %f513;
	add.f32 	%f515, %f509, %f514;
	sub.f32 	%f516, %f186, %f515;
	fma.rn.f32 	%f517, %f512, %f516, %f511;
	sub.f32 	%f518, %f187, %f515;
	mov.f32 	%f519, 0f42400000;
	div.approx.f32 	%f520, %f518, %f519;
	add.f32 	%f521, %f515, %f520;
	sub.f32 	%f522, %f187, %f521;
	fma.rn.f32 	%f523, %f518, %f522, %f517;
	add.s64 	%rd132, %rd35, 1536;
	shr.s64 	%rd133, %rd132, 63;
	shr.u64 	%rd134, %rd133, 62;
	add.s64 	%rd135, %rd132, %rd134;
	shl.b64 	%rd136, %rd135, 1;
	and.b64  	%rd137, %rd136, -8;
	add.s64 	%rd138, %rd6, %rd137;
	ld.global.v2.u32 	{%r218, %r224}, [%rd138];
	ld.global.v2.u32 	{%r222, %r228}, [%rd9+3072];
	add.s64 	%rd139, %rd42, %rd137;
	ld.global.v2.u32 	{%r219, %r225}, [%rd139];
	// begin inline asm
	{add.f16x2 %r217,%r218,%r219;
}
	// end inline asm
	// begin inline asm
	{add.f16x2 %r220,%r217,%r222;
}
	// end inline asm
	// begin inline asm
	{add.f16x2 %r223,%r224,%r225;
}
	// end inline asm
	// begin inline asm
	{add.f16x2 %r226,%r223,%r228;
}
	// end inline asm
	// begin inline asm
	{.reg .f16 low,high;
  mov.b32 {low,high},%r220;
  cvt.f32.f16 %f188, low;}

	// end inline asm
	// begin inline asm
	{.reg .f16 low,high;
  mov.b32 {low,high},%r220;
  cvt.f32.f16 %f189, high;}

	// end inline asm
	// begin inline asm
	{.reg .f16 low,high;
  mov.b32 {low,high},%r226;
  cvt.f32.f16 %f190, low;}

	// end inline asm
	// begin inline asm
	{.reg .f16 low,high;
  mov.b32 {low,high},%r226;
  cvt.f32.f16 %f191, high;}

	// end inline asm
	sub.f32 	%f524, %f188, %f521;
	mov.f32 	%f525, 0f42440000;
	div.approx.f32 	%f526, %f524, %f525;
	add.f32 	%f527, %f521, %f526;
	sub.f32 	%f528, %f188, %f527;
	fma.rn.f32 	%f529, %f524, %f528, %f523;
	sub.f32 	%f530, %f189, %f527;
	mov.f32 	%f531, 0f42480000;
	div.approx.f32 	%f532, %f530, %f531;
	add.f32 	%f533, %f527, %f532;
	sub.f32 	%f534, %f189, %f533;
	fma.rn.f32 	%f535, %f530, %f534, %f529;
	sub.f32 	%f536, %f190, %f533;
	mov.f32 	%f537, 0f424C0000;
	div.approx.f32 	%f538, %f536, %f537;
	add.f32 	%f539, %f533, %f538;
	sub.f32 	%f540, %f190, %f539;
	fma.rn.f32 	%f541, %f536, %f540, %f535;
	sub.f32 	%f542, %f191, %f539;
	mov.f32 	%f543, 0f42500000;
	div.approx.f32 	%f544, %f542, %f543;
	add.f32 	%f545, %f539, %f544;
	sub.f32 	%f546, %f191, %f545;
	fma.rn.f32 	%f547, %f542, %f546, %f541;
	add.s64 	%rd140, %rd35, 1664;
	shr.s64 	%rd141, %rd140, 63;
	shr.u64 	%rd142, %rd141, 62;
	add.s64 	%rd143, %rd140, %rd142;
	shl.b64 	%rd144, %rd143, 1;
	and.b64  	%rd145, %rd144, -8;
	add.s64 	%rd146, %rd6, %rd145;
	ld.global.v2.u32 	{%r234, %r240}, [%rd146];
	ld.global.v2.u32 	{%r238, %r244}, [%rd9+3328];
	add.s64 	%rd147, %rd42, %rd145;
	ld.global.v2.u32 	{%r235, %r241}, [%rd147];
	// begin inline asm
	{add.f16x2 %r233,%r234,%r235;
}
	// end inline asm
	// begin inline asm
	{add.f16x2 %r236,%r233,%r238;
}
	// end inline asm
	// begin inline asm
	{add.f16x2 %r239,%r240,%r241;
}
	// end inline asm
	// begin inline asm
	{add.f16x2 %r242,%r239,%r244;
}
	// end inline asm
	// begin inline asm
	{.reg .f16 low,high;
  mov.b32 {low,high},%r236;
  cvt.f32.f16 %f192, low;}

	// end inline asm
	// begin inline asm
	{.reg .f16 low,high;
  mov.b32 {low,high},%r236;
  cvt.f32.f16 %f193, high;}

	// end inline asm
	// begin inline asm
	{.reg .f16 low,high;
  mov.b32 {low,high},%r242;
  cvt.f32.f16 %f194, low;}

	// end inline asm
	// begin inline asm
	{.reg .f16 low,high;
  mov.b32 {low,high},%r242;
  cvt.f32.f16 %f195, high;}

	// end inline asm
	sub.f32 	%f548, %f192, %f545;
	mov.f32 	%f549, 0f42540000;
	div.approx.f32 	%f550, %f548, %f549;
	add.f32 	%f551, %f545, %f550;
	sub.f32 	%f552, %f192, %f551;
	fma.rn.f32 	%f553, %f548, %f552, %f547;
	sub.f32 	%f554, %f193, %f551;
	mov.f32 	%f555, 0f42580000;
	div.approx.f32 	%f556, %f554, %f555;
	add.f32 	%f557, %f551, %f556;
	sub.f32 	%f558, %f193, %f557;
	fma.rn.f32 	%f559, %f554, %f558, %f553;
	sub.f32 	%f560, %f194, %f557;
	mov.f32 	%f561, 0f425C0000;
	div.approx.f32 	%f562, %f560, %f561;
	add.f32 	%f563, %f557, %f562;
	sub.f32 	%f564, %f194, %f563;
	fma.rn.f32 	%f565, %f560, %f564, %f559;
	sub.f32 	%f566, %f195, %f563;
	mov.f32 	%f567, 0f42600000;
	div.approx.f32 	%f568, %f566, %f567;
	add.f32 	%f569, %f563, %f568;
	sub.f32 	%f570, %f195, %f569;
	fma.rn.f32 	%f571, %f566, %f570, %f565;
	add.s64 	%rd148, %rd35, 1792;
	shr.s64 	%rd149, %rd148, 63;
	shr.u64 	%rd150, %rd149, 62;
	add.s64 	%rd151, %rd148, %rd150;
	shl.b64 	%rd152, %rd151, 1;
	and.b64  	%rd153, %rd152, -8;
	add.s64 	%rd154, %rd6, %rd153;
	ld.global.v2.u32 	{%r250, %r256}, [%rd154];
	ld.global.v2.u32 	{%r254, %r260}, [%rd9+3584];
	add.s64 	%rd155, %rd42, %rd153;
	ld.global.v2.u32 	{%r251, %r257}, [%rd155];
	// begin inline asm
	{add.f16x2 %r249,%r250,%r251;
}
	// end inline asm
	// begin inline asm
	{add.f16x2 %r252,%r249,%r254;
}
	// end inline asm
	// begin inline asm
	{add.f16x2 %r255,%r256,%r257;
}
	// end inline asm
	// begin inline asm
	{add.f16x2 %r258,%r255,%r260;
}
	// end inline asm
	// begin inline asm
	{.reg .f16 low,high;
  mov.b32 {low,high},%r252;
  cvt.f32.f16 %f196, low;}

	// end inline asm
	// begin inline asm
	{.reg .f16 low,high;
  mov.b32 {low,high},%r252;
  cvt.f32.f16 %f197, high;}

	// end inline asm
	// begin inline asm
	{.reg .f16 low,high;
  mov.b32 {low,high},%r258;
  cvt.f32.f16 %f198, low;}

	// end inline asm
	// begin inline asm
	{.reg .f16 low,high;
  mov.b32 {low,high},%r258;
  cvt.f32.f16 %f199, high;}

	// end inline asm
	sub.f32 	%f572, %f196, %f569;
	mov.f32 	%f573, 0f42640000;
	div.approx.f32 	%f574, %f572, %f573;
	add.f32 	%f575, %f569, %f574;
	sub.f32 	%f576, %f196, %f575;
	fma.rn.f32 	%f577, %f572, %f576, %f571;
	sub.f32 	%f578, %f197, %f575;
	mov.f32 	%f579, 0f42680000;
	div.approx.f32 	%f580, %f578, %f579;
	add.f32 	%f581, %f575, %f580;
	sub.f32 	%f582, %f197, %f581;
	fma.rn.f32 	%f583, %f578, %f582, %f577;
	sub.f32 	%f584, %f198, %f581;
	mov.f32 	%f585, 0f426C0000;
	div.approx.f32 	%f586, %f584, %f585;
	add.f32 	%f587, %f581, %f586;
	sub.f32 	%f588, %f198, %f587;
	fma.rn.f32 	%f589, %f584, %f588, %f583;
	sub.f32 	%f590, %f199, %f587;
	mov.f32 	%f591, 0f42700000;
	div.approx.f32 	%f592, %f590, %f591;
	add.f32 	%f593, %f587, %f592;
	sub.f32 	%f594, %f199, %f593;
	fma.rn.f32 	%f595, %f590, %f594, %f589;
	add.s64 	%rd156, %rd35, 1920;
	shr.s64 	%rd157, %rd156, 63;
	shr.u64 	%rd158, %rd157, 62;
	add.s64 	%rd159, %rd156, %rd158;
	shl.b64 	%rd160, %rd159, 1;
	and.b64  	%rd161, %rd160, -8;
	add.s64 	%rd162, %rd6, %rd161;
	ld.global.v2.u32 	{%r266, %r272}, [%rd162];
	ld.global.v2.u32 	{%r270, %r276}, [%rd9+3840];
	add.s64 	%rd163, %rd42, %rd161;
	ld.global.v2.u32 	{%r267, %r273}, [%rd163];
	// begin inline asm
	{add.f16x2 %r265,%r266,%r267;
}
	// end inline asm
	// begin inline asm
	{add.f16x2 %r268,%r265,%r270;
}
	// end inline asm
	// begin inline asm
	{add.f16x2 %r271,%r272,%r273;
}
	// end inline asm
	// begin inline asm
	{add.f16x2 %r274,%r271,%r276;
}
	// end inline asm
	// begin inline asm
	{.reg .f16 low,high;
  mov.b32 {low,high},%r268;
  cvt.f32.f16 %f200, low;}

	// end inline asm
	// begin inline asm
	{.reg .f16 low,high;
  mov.b32 {low,high},%r268;
  cvt.f32.f16 %f201, high;}

	// end inline asm
	// begin inline asm
	{.reg .f16 low,high;
  mov.b32 {low,high},%r274;
  cvt.f32.f16 %f202, low;}

	// end inline asm
	// begin inline asm
	{.reg .f16 low,high;
  mov.b32 {low,high},%r274;
  cvt.f32.f16 %f203, high;}

	// end inline asm
	sub.f32 	%f596, %f200, %f593;
	mov.f32 	%f597, 0f42740000;
	div.approx.f32 	%f598, %f596, %f597;
	add.f32 	%f599, %f593, %f598;
	sub.f32 	%f600, %f200, %f599;
	fma.rn.f32 	%f601, %f596, %f600, %f595;
	sub.f32 	%f602, %f201, %f599;
	mov.f32 	%f603, 0f42780000;
	div.approx.f32 	%f604, %f602, %f603;
	add.f32 	%f605, %f599, %f604;
	sub.f32 	%f606, %f201, %f605;
	fma.rn.f32 	%f607, %f602, %f606, %f601;
	sub.f32 	%f608, %f202, %f605;
	mov.f32 	%f609, 0f427C0000;
	div.approx.f32 	%f610, %f608, %f609;
	add.f32 	%f611, %f605, %f610;
	sub.f32 	%f612, %f202, %f611;
	fma.rn.f32 	%f613, %f608, %f612, %f607;
	sub.f32 	%f614, %f203, %f611;
	mov.f32 	%f615, 0f42800000;
	div.approx.f32 	%f616, %f614, %f615;
	add.f32 	%f617, %f611, %f616;
	sub.f32 	%f618, %f203, %f617;
	fma.rn.f32 	%f619, %f614, %f618, %f613;
	add.s64 	%rd164, %rd35, 2048;
	shr.s64 	%rd165, %rd164, 63;
	shr.u64 	%rd166, %rd165, 62;
	add.s64 	%rd167, %rd164, %rd166;
	shl.b64 	%rd168, %rd167, 1;
	and.b64  	%rd169, %rd168, -8;
	add.s64 	%rd170, %rd6, %rd169;
	ld.global.v2.u32 	{%r282, %r288}, [%rd170];
	ld.global.v2.u32 	{%r286, %r292}, [%rd9+4096];
	add.s64 	%rd171, %rd42, %rd169;
	ld.global.v2.u32 	{%r283, %r289}, [%rd171];
	// begin inline asm
	{add.f16x2 %r281,%r282,%r283;
}
	// end inline asm
	// begin inline asm
	{add.f16x2 %r284,%r281,%r286;
}
	// end inline asm
	// begin inline asm
	{add.f16x2 %r287,%r288,%r289;
}
	// end inline asm
	// begin inline asm
	{add.f16x2 %r290,%r287,%r292;
}
	// end inline asm
	// begin inline asm
	{.reg .f16 low,high;
  mov.b32 {low,high},%r284;
  cvt.f32.f16 %f204, low;}

	// end inline asm
	// begin inline asm
	{.reg .f16 low,high;
  mov.b32 {low,high},%r284;
  cvt.f32.f16 %f205, high;}

	// end inline asm
	// begin inline asm
	{.reg .f16 low,high;
  mov.b32 {low,high},%r290;
  cvt.f32.f16 %f206, low;}

	// end inline asm
	// begin inline asm
	{.reg .f16 low,high;
  mov.b32 {low,high},%r290;
  cvt.f32.f16 %f207, high;}

	// end inline asm
	sub.f32 	%f620, %f204, %f617;
	mov.f32 	%f621, 0f42820000;
	div.approx.f32 	%f622, %f620, %f621;
	add.f32 	%f623, %f617, %f622;
	sub.f32 	%f624, %f204, %f623;
	fma.rn.f32 	%f625, %f620, %f624, %f619;
	sub.f32 	%f626, %f205, %f623;
	mov.f32 	%f627, 0f42840000;
	div.approx.f32 	%f628, %f626, %f627;
	add.f32 	%f629, %f623, %f628;
	sub.f32 	%f630, %f205, %f629;
	fma.rn.f32 	%f631, %f626, %f630, %f625;
	sub.f32 	%f632, %f206, %f629;
	mov.f32 	%f633, 0f42860000;
	div.approx.f32 	%f634, %f632, %f633;
	add.f32 	%f635, %f629, %f634;
	sub.f32 	%f636, %f206, %f635;
	fma.rn.f32 	%f637, %f632, %f636, %f631;
	sub.f32 	%f638, %f207, %f635;
	mov.f32 	%f639, 0f42880000;
	div.approx.f32 	%f640, %f638, %f639;
	add.f32 	%f641, %f635, %f640;
	sub.f32 	%f642, %f207, %f641;
	fma.rn.f32 	%f643, %f638, %f642, %f637;
	add.s64 	%rd172, %rd35, 2176;
	shr.s64 	%rd173, %rd172, 63;
	shr.u64 	%rd174, %rd173, 62;
	add.s64 	%rd175, %rd172, %rd174;
	shl.b64 	%rd176, %rd175, 1;
	and.b64  	%rd177, %rd176, -8;
	add.s64 	%rd178, %rd6, %rd177;
	ld.global.v2.u32 	{%r298, %r304}, [%rd178];
	ld.global.v2.u32 	{%r302, %r308}, [%rd9+4352];
	add.s64 	%rd179, %rd42, %rd177;
	ld.global.v2.u32 	{%r299, %r305}, [%rd179];
	// begin inline asm
	{add.f16x2 %r297,%r298,%r299;
}
	// end inline asm
	// begin inline asm
	{add.f16x2 %r300,%r297,%r302;
}
	// end inline asm
	// begin inline asm
	{add.f16x2 %r303,%r304,%r305;
}
	// end inline asm
	// begin inline asm
	{add.f16x2 %r306,%r303,%r308;
}
	// end inline asm
	// begin inline asm
	{.reg .f16 low,high;
  mov.b32 {low,high},%r300;
  cvt.f32.f16 %f208, low;}

	// end inline asm
	// begin inline asm
	{.reg .f16 low,high;
  mov.b32 {low,high},%r300;
  cvt.f32.f16 %f209, high;}

	// end inline asm
	// begin inline asm
	{.reg .f16 low,high;
  mov.b32 {low,high},%r306;
  cvt.f32.f16 %f210, low;}

	// end inline asm
	// begin inline asm
	{.reg .f16 low,high;
  mov.b32 {low,high},%r306;
  cvt.f32.f16 %f211, high;}

	// end inline asm
	sub.f32 	%f644, %f208, %f641;
	mov.f32 	%f645, 0f428A0000;
	div.approx.f32 	%f646, %f644, %f645;
	add.f32 	%f647, %f641, %f646;
	sub.f32 	%f648, %f208, %f647;
	fma.rn.f32 	%f649, %f644, %f648, %f643;
	sub.f32 	%f650, %f209, %f647;
	mov.f32 	%f651, 0f428C0000;
	div.approx.f32 	%f652, %f650, %f651;
	add.f32 	%f653, %f647, %f652;
	sub.f32 	%f654, %f209, %f653;
	fma.rn.f32 	%f655, %f650, %f654, %f649;
	sub.f32 	%f656, %f210, %f653;
	mov.f32 	%f657, 0f428E0000;
	div.approx.f32 	%f658, %f656, %f657;
	add.f32 	%f659, %f653, %f658;
	sub.f32 	%f660, %f210, %f659;
	fma.rn.f32 	%f661, %f656, %f660, %f655;
	sub.f32 	%f662, %f211, %f659;
	mov.f32 	%f663, 0f42900000;
	div.approx.f32 	%f664, %f662, %f663;
	add.f32 	%f665, %f659, %f664;
	sub.f32 	%f666, %f211, %f665;
	fma.rn.f32 	%f667, %f662, %f666, %f661;
	add.s64 	%rd180, %rd35, 2304;
	shr.s64 	%rd181, %rd180, 63;
	shr.u64 	%rd182, %rd181, 62;
	add.s64 	%rd183, %rd180, %rd182;
	shl.b64 	%rd184, %rd183, 1;
	and.b64  	%rd185, %rd184, -8;
	add.s64 	%rd186, %rd6, %rd185;
	ld.global.v2.u32 	{%r314, %r320}, [%rd186];
	ld.global.v2.u32 	{%r318, %r324}, [%rd9+4608];
	add.s64 	%rd187, %rd42, %rd185;
	ld.global.v2.u32 	{%r315, %r321}, [%rd187];
	// begin inline asm
	{add.f16x2 %r313,%r314,%r315;
}
	// end inline asm
	// begin inline asm
	{add.f16x2 %r316,%r313,%r318;
}
	// end inline asm
	// begin inline asm
	{add.f16x2 %r319,%r320,%r321;
}
	// end inline asm
	// begin inline asm
	{add.f16x2 %r322,%r319,%r324;
}
	// end inline asm
	// begin inline asm
	{.reg .f16 low,high;
  mov.b32 {low,high},%r316;
  cvt.f32.f16 %f212, low;}

	// end inline asm
	// begin inline asm
	{.reg .f16 low,high;
  mov.b32 {low,high},%r316;
  cvt.f32.f16 %f213, high;}

	// end inline asm
	// begin inline asm
	{.reg .f16 low,high;
  mov.b32 {low,high},%r322;
  cvt.f32.f16 %f214, low;}

	// end inline asm
	// begin inline asm
	{.reg .f16 low,high;
  mov.b32 {low,high},%r322;
  cvt.f32.f16 %f215, high;}

	// end inline asm
	sub.f32 	%f668, %f212, %f665;
	mov.f32 	%f669, 0f42920000;
	div.approx.f32 	%f670, %f668, %f669;
	add.f32 	%f671, %f665, %f670;
	sub.f32 	%f672, %f212, %f671;
	fma.rn.f32 	%f673, %f668, %f672, %f667;
	sub.f32 	%f674, %f213, %f671;
	mov.f32 	%f675, 0f42940000;
	div.approx.f32 	%f676, %f674, %f675;
	add.f32 	%f677, %f671, %f676;
	sub.f32 	%f678, %f213, %f677;
	fma.rn.f32 	%f679, %f674, %f678, %f673;
	sub.f32 	%f680, %f214, %f677;
	mov.f32 	%f681, 0f42960000;
	div.approx.f32 	%f682, %f680, %f681;
	add.f32 	%f683, %f677, %f682;
	sub.f32 	%f684, %f214, %f683;
	fma.rn.f32 	%f685, %f680, %f684, %f679;
	sub.f32 	%f686, %f215, %f683;
	mov.f32 	%f687, 0f42980000;
	div.approx.f32 	%f688, %f686, %f687;
	add.f32 	%f689, %f683, %f688;
	sub.f32 	%f690, %f215, %f689;
	fma.rn.f32 	%f691, %f686, %f690, %f685;
	add.s64 	%rd188, %rd35, 2432;
	shr.s64 	%rd189, %rd188, 63;
	shr.u64 	%rd190, %rd189, 62;
	add.s64 	%rd191, %rd188, %rd190;
	shl.b64 	%rd192, %rd191, 1;
	and.b64  	%rd193, %rd192, -8;
	add.s64 	%rd194, %rd6, %rd193;
	ld.global.v2.u32 	{%r330, %r336}, [%rd194];
	ld.global.v2.u32 	{%r334, %r340}, [%rd9+4864];
	add.s64 	%rd195, %rd42, %rd193;
	ld.global.v2.u32 	{%r331, %r337}, [%rd195];
	// begin inline asm
	{add.f16x2 %r329,%r330,%r331;
}
	// end inline asm
	// begin inline asm
	{add.f16x2 %r332,%r329,%r334;
}
	// end inline asm
	// begin inline asm
	{add.f16x2 %r335,%r336,%r337;
}
	// end inline asm
	// begin inline asm
	{add.f16x2 %r338,%r335,%r340;
}
	// end inline asm
	// begin inline asm
	{.reg .f16 low,high;
  mov.b32 {low,high},%r332;
  cvt.f32.f16 %f216, low;}

	// end inline asm
	// begin inline asm
	{.reg .f16 low,high;
  mov.b32 {low,high},%r332;
  cvt.f32.f16 %f217, high;}

	// end inline asm
	// begin inline asm
	{.reg .f16 low,high;
  mov.b32 {low,high},%r338;
  cvt.f32.f16 %f218, low;}

	// end inline asm
	// begin inline asm
	{.reg .f16 low,high;
  mov.b32 {low,high},%r338;
  cvt.f32.f16 %f219, high;}

	// end inline asm
	sub.f32 	%f692, %f216, %f689;
	mov.f32 	%f693, 0f429A0000;
	div.approx.f32 	%f694, %f692, %f693;
	add.f32 	%f695, %f689, %f694;
	sub.f32 	%f696, %f216, %f695;
	fma.rn.f32 	%f697, %f692, %f696, %f691;
	sub.f32 	%f698, %f217, %f695;
	mov.f32 	%f699, 0f429C0000;
	div.approx.f32 	%f700, %f698, %f699;
	add.f32 	%f701, %f695, %f700;
	sub.f32 	%f702, %f217, %f701;
	fma.rn.f32 	%f703, %f698, %f702, %f697;
	sub.f32 	%f704, %f218, %f701;
	mov.f32 	%f705, 0f429E0000;
	div.approx.f32 	%f706, %f704, %f705;
	add.f32 	%f707, %f701, %f706;
	sub.f32 	%f708, %f218, %f707;
	fma.rn.f32 	%f709, %f704, %f708, %f703;
	sub.f32 	%f710, %f219, %f707;
	mov.f32 	%f711, 0f42A00000;
	div.approx.f32 	%f712, %f710, %f711;
	add.f32 	%f713, %f707, %f712;
	sub.f32 	%f714, %f219, %f713;
	fma.rn.f32 	%f715, %f710, %f714, %f709;
	add.s64 	%rd196, %rd35, 2560;
	shr.s64 	%rd197, %rd196, 63;
	shr.u64 	%rd198, %rd197, 62;
	add.s64 	%rd199, %rd196, %rd198;
	shl.b64 	%rd200, %rd199, 1;
	and.b64  	%rd201, %rd200, -8;
	add.s64 	%rd202, %rd6, %rd201;
	ld.global.v2.u32 	{%r346, %r352}, [%rd202];
	ld.global.v2.u32 	{%r350, %r356}, [%rd9+5120];
	add.s64 	%rd203, %rd42, %rd201;
	ld.global.v2.u32 	{%r347, %r353}, [%rd203];
	// begin inline asm
	{add.f16x2 %r345,%r346,%r347;
}
	// end inline asm
	// begin inline asm
	{add.f16x2 %r348,%r345,%r350;
}
	// end inline asm
	// begin inline asm
	{add.f16x2 %r351,%r352,%r353;
}
	// end inline asm
	// begin inline asm
	{add.f16x2 %r354,%r351,%r356;
}
	// end inline asm
	// begin inline asm
	{.reg .f16 low,high;
  mov.b32 {low,high},%r348;
  cvt.f32.f16 %f220, low;}

	// end inline asm
	// begin inline asm
	{.reg .f16 low,high;
  mov.b32 {low,high},%r348;
  cvt.f32.f16 %f221, high;}

	// end inline asm
	// begin inline asm
	{.reg .f16 low,high;
  mov.b32 {low,high},%r354;
  cvt.f32.f16 %f222, low;}

	// end inline asm
	// begin inline asm
	{.reg .f16 low,high;
  mov.b32 {low,high},%r354;
  cvt.f32.f16 %f223, high;}

	// end inline asm
	sub.f32 	%f716, %f220, %f713;
	mov.f32 	%f717, 0f42A20000;
	div.approx.f32 	%f718, %f716, %f717;
	add.f32 	%f719, %f713, %f718;
	sub.f32 	%f720, %f220, %f719;
	fma.rn.f32 	%f721, %f716, %f720, %f715;
	sub.f32 	%f722, %f221, %f719;
	mov.f32 	%f723, 0f42A40000;
	div.approx.f32 	%f724, %f722, %f723;
	add.f32 	%f725, %f719, %f724;
	sub.f32 	%f726, %f221, %f725;
	fma.rn.f32 	%f727, %f722, %f726, %f721;
	sub.f32 	%f728, %f222, %f725;
	mov.f32 	%f729, 0f42A60000;
	div.approx.f32 	%f730, %f728, %f729;
	add.f32 	%f731, %f725, %f730;
	sub.f32 	%f732, %f222, %f731;
	fma.rn.f32 	%f733, %f728, %f732, %f727;
	sub.f32 	%f734, %f223, %f731;
	mov.f32 	%f735, 0f42A80000;
	div.approx.f32 	%f736, %f734, %f735;
	add.f32 	%f737, %f731, %f736;
	sub.f32 	%f738, %f223, %f737;
	fma.rn.f32 	%f739, %f734, %f738, %f733;
	add.s64 	%rd204, %rd35, 2688;
	shr.s64 	%rd205, %rd204, 63;
	shr.u64 	%rd206, %rd205, 62;
	add.s64 	%rd207, %rd204, %rd206;
	shl.b64 	%rd208, %rd207, 1;
	and.b64  	%rd209, %rd208, -8;
	add.s64 	%rd210, %rd6, %rd209;
	ld.global.v2.u32 	{%r362, %r368}, [%rd210];
	ld.global.v2.u32 	{%r366, %r372}, [%rd9+5376];
	add.s64 	%rd211, %rd42, %rd209;
	ld.global.v2.u32 	{%r363, %r369}, [%rd211];
	// begin inline asm
	{add.f16x2 %r361,%r362,%r363;
}
	// end inline asm
	// begin inline asm
	{add.f16x2 %r364,%r361,%r366;
}
	// end inline asm
	// begin inline asm
	{add.f16x2 %r367,%r368,%r369;
}
	// end inline asm
	// begin inline asm
	{add.f16x2 %r370,%r367,%r372;
}
	// end inline asm
	// begin inline asm
	{.reg .f16 low,high;
  mov.b32 {low,high},%r364;
  cvt.f32.f16 %f224, low;}

	// end inline asm
	// begin inline asm
	{.reg .f16 low,high;
  mov.b32 {low,high},%r364;
  cvt.f32.f16 %f225, high;}

	// end inline asm
	// begin inline asm
	{.reg .f16 low,high;
  mov.b32 {low,high},%r370;
  cvt.f32.f16 %f226, low;}

	// end inline asm
	// begin inline asm
	{.reg .f16 low,high;
  mov.b32 {low,high},%r370;
  cvt.f32.f16 %f227, high;}

	// end inline asm
	sub.f32 	%f740, %f224, %f737;
	mov.f32 	%f741, 0f42AA0000;
	div.approx.f32 	%f742, %f740, %f741;
	add.f32 	%f743, %f737, %f742;
	sub.f32 	%f744, %f224, %f743;
	fma.rn.f32 	%f745, %f740, %f744, %f739;
	sub.f32 	%f746, %f225, %f743;
	mov.f32 	%f747, 0f42AC0000;
	div.approx.f32 	%f748, %f746, %f747;
	add.f32 	%f749, %f743, %f748;
	sub.f32 	%f750, %f225, %f749;
	fma.rn.f32 	%f751, %f746, %f750, %f745;
	sub.f32 	%f752, %f226, %f749;
	mov.f32 	%f753, 0f42AE0000;
	div.approx.f32 	%f754, %f752, %f753;
	add.f32 	%f755, %f749, %f754;
	sub.f32 	%f756, %f226, %f755;
	fma.rn.f32 	%f757, %f752, %f756, %f751;
	sub.f32 	%f758, %f227, %f755;
	mov.f32 	%f759, 0f42B00000;
	div.approx.f32 	%f760, %f758, %f759;
	add.f32 	%f761, %f755, %f760;
	sub.f32 	%f762, %f227, %f761;
	fma.rn.f32 	%f763, %f758, %f762, %f757;
	add.s64 	%rd212, %rd35, 2816;
	shr.s64 	%rd213, %rd212, 63;
	shr.u64 	%rd214, %rd213, 62;
	add.s64 	%rd215, %rd212, %rd214;
	shl.b64 	%rd216, %rd215, 1;
	and.b64  	%rd217, %rd216, -8;
	add.s64 	%rd218, %rd6, %rd217;
	ld.global.v2.u32 	{%r378, %r384}, [%rd218];
	ld.global.v2.u32 	{%r382, %r388}, [%rd9+5632];
	add.s64 	%rd219, %rd42, %rd217;
	ld.global.v2.u32 	{%r379, %r385}, [%rd219];
	// begin inline asm
	{add.f16x2 %r377,%r378,%r379;
}
	// end inline asm
	// begin inline asm
	{add.f16x2 %r380,%r377,%r382;
}
	// end inline asm
	// begin inline asm
	{add.f16x2 %r383,%r384,%r385;
}
	// end inline asm
	// begin inline asm
	{add.f16x2 %r386,%r383,%r388;
}
	// end inline asm
	// begin inline asm
	{.reg .f16 low,high;
  mov.b32 {low,high},%r380;
  cvt.f32.f16 %f228, low;}

	// end inline asm
	// begin inline asm
	{.reg .f16 low,high;
  mov.b32 {low,high},%r380;
  cvt.f32.f16 %f229, high;}

	// end inline asm
	// begin inline asm
	{.reg .f16 low,high;
  mov.b32 {low,high},%r386;
  cvt.f32.f16 %f230, low;}

	// end inline asm
	// begin inline asm
	{.reg .f16 low,high;
  mov.b32 {low,high},%r386;
  cvt.f32.f16 %f231, high;}

	// end inline asm
	sub.f32 	%f764, %f228, %f761;
	mov.f32 	%f765, 0f42B20000;
	div.approx.f32 	%f766, %f764, %f765;
	add.f32 	%f767, %f761, %f766;
	sub.f32 	%f768, %f228, %f767;
	fma.rn.f32 	%f769, %f764, %f768, %f763;
	sub.f32 	%f770, %f229, %f767;
	mov.f32 	%f771, 0f42B40000;
	div.approx.f32 	%f772, %f770, %f771;
	add.f32 	%f773, %f767, %f772;
	sub.f32 	%f774, %f229, %f773;
	fma.rn.f32 	%f775, %f770, %f774, %f769;
	sub.f32 	%f776, %f230, %f773;
	mov.f32 	%f777, 0f42B60000;
	div.approx.f32 	%f778, %f776, %f777;
	add.f32 	%f779, %f773, %f778;
	sub.f32 	%f780, %f230, %f779;
	fma.rn.f32 	%f781, %f776, %f780, %f775;
	sub.f32 	%f782, %f231, %f779;
	mov.f32 	%f783, 0f42B80000;
	div.approx.f32 	%f784, %f782, %f783;
	add.f32 	%f785, %f779, %f784;
	sub.f32 	%f786, %f231, %f785;
	fma.rn.f32 	%f787, %f782, %f786, %f781;
	add.s64 	%rd220, %rd35, 2944;
	shr.s64 	%rd221, %rd220, 63;
	shr.u64 	%rd222, %rd221, 62;
	add.s64 	%rd223, %rd220, %rd222;
	shl.b64 	%rd224, %rd223, 1;
	and.b64  	%rd225, %rd224, -8;
	add.s64 	%rd226, %rd6, %rd225;
	ld.global.v2.u32 	{%r394, %r400}, [%rd226];
	ld.global.v2.u32 	{%r398, %r404}, [%rd9+5888];
	add.s64 	%rd227, %rd42, %rd225;
	ld.global.v2.u32 	{%r395, %r401}, [%rd227];
	// begin inline asm
	{add.f16x2 %r393,%r394,%r395;
}
	// end inline asm
	// begin inline asm
	{add.f16x2 %r396,%r393,%r398;
}
	// end inline asm
	// begin inline asm
	{add.f16x2 %r399,%r400,%r401;
}
	// end inline asm
	// begin inline asm
	{add.f16x2 %r402,%r399,%r404;
}
	// end inline asm
	// begin inline asm
	{.reg .f16 low,high;
  mov.b32 {low,high},%r396;
  cvt.f32.f16 %f232, low;}

	// end inline asm
	// begin inline asm
	{.reg .f16 low,high;
  mov.b32 {low,high},%r396;
  cvt.f32.f16 %f233, high;}

	// end inline asm
	// begin inline asm
	{.reg .f16 low,high;
  mov.b32 {low,high},%r402;
  cvt.f32.f16 %f234, low;}

	// end inline asm
	// begin inline asm
	{.reg .f16 low,high;
  mov.b32 {low,high},%r402;
  cvt.f32.f16 %f235, high;}

	// end inline asm
	sub.f32 	%f788, %f232, %f785;
	mov.f32 	%f789, 0f42BA0000;
	div.approx.f32 	%f790, %f788, %f789;
	add.f32 	%f791, %f785, %f790;
	sub.f32 	%f792, %f232, %f791;
	fma.rn.f32 	%f793, %f788, %f792, %f787;
	sub.f32 	%f794, %f233, %f791;
	mov.f32 	%f795, 0f42BC0000;
	div.approx.f32 	%f796, %f794, %f795;
	add.f32 	%f797, %f791, %f796;
	sub.f32 	%f798, %f233, %f797;
	fma.rn.f32 	%f799, %f794, %f798, %f793;
	sub.f32 	%f800, %f234, %f797;
	mov.f32 	%f801, 0f42BE0000;
	div.approx.f32 	%f802, %f800, %f801;
	add.f32 	%f803, %f797, %f802;
	sub.f32 	%f804, %f234, %f803;
	fma.rn.f32 	%f805, %f800, %f804, %f799;
	sub.f32 	%f806, %f235, %f803;
	mov.f32 	%f1059, 0f42C00000;
	div.approx.f32 	%f807, %f806, %f1059;
	add.f32 	%f1057, %f803, %f807;
	sub.f32 	%f808, %f235, %f1057;
	fma.rn.f32 	%f1058, %f806, %f808, %f805;
	mov.b32 	%r409, %f1057;
	shfl.sync.down.b32	%r6|%p3, %r409, 16, 31, -1;
	mov.b32 	%r410, %f1058;
	shfl.sync.down.b32	%r7|%p4, %r410, 16, 31, -1;
	mov.b32 	%r411, 1119879168;
	shfl.sync.down.b32	%r412|%p5, %r411, 16, 31, -1;
	mov.b32 	%f100, %r412;
	setp.eq.f32 	%p6, %f100, 0f00000000;
	@%p6 bra 	$L__BB62_6;
	mov.b32 	%f809, %r7;
	mov.b32 	%f810, %r6;
	add.f32 	%f1059, %f100, 0f42C00000;
	div.approx.f32 	%f811, %f100, %f1059;
	sub.f32 	%f812, %f810, %f1057;
	fma.rn.f32 	%f1057, %f812, %f811, %f1057;
	mul.f32 	%f813, %f812, %f812;
	mul.f32 	%f814, %f813, 0f42C00000;
	fma.rn.f32 	%f815, %f814, %f811, %f809;
	add.f32 	%f1058, %f1058, %f815;
$L__BB62_6:
	mov.b32 	%r413, %f1057;
	shfl.sync.down.b32	%r8|%p7, %r413, 8, 31, -1;
	mov.b32 	%r414, %f1058;
	shfl.sync.down.b32	%r9|%p8, %r414, 8, 31, -1;
	mov.b32 	%r415, %f1059;
	shfl.sync.down.b32	%r416|%p9, %r415, 8, 31, -1;
	mov.b32 	%f107, %r416;
	setp.eq.f32 	%p10, %f107, 0f00000000;
	@%p10 bra 	$L__BB62_8;
	mov.b32 	%f816, %r9;
	mov.b32 	%f817, %r8;
	add.f32 	%f108, %f1059, %f107;
	div.approx.f32 	%f818, %f107, %f108;
	sub.f32 	%f819, %f817, %f1057;
	fma.rn.f32 	%f1057, %f819, %f818, %f1057;
	mul.f32 	%f820, %f819, %f819;
	mul.f32 	%f821, %f1059, %f820;
	fma.rn.f32 	%f822, %f821, %f818, %f816;
	add.f32 	%f1058, %f1058, %f822;
	mov.f32 	%f1059, %f108;
$L__BB62_8:
	mov.b32 	%r417, %f1057;
	shfl.sync.down.b32	%r10|%p11, %r417, 4, 31, -1;
	mov.b32 	%r418, %f1058;
	shfl.sync.down.b32	%r11|%p12, %r418, 4, 31, -1;
	mov.b32 	%r419, %f1059;
	shfl.sync.down.b32	%r420|%p13, %r419, 4, 31, -1;
	mov.b32 	%f114, %r420;
	setp.eq.f32 	%p14, %f114, 0f00000000;
	@%p14 bra 	$L__BB62_10;
	mov.b32 	%f823, %r11;
	mov.b32 	%f824, %r10;
	add.f32 	%f115, %f1059, %f114;
	div.approx.f32 	%f825, %f114, %f115;
	sub.f32 	%f826, %f824, %f1057;
	fma.rn.f32 	%f1057, %f826, %f825, %f1057;
	mul.f32 	%f827, %f826, %f826;
	mul.f32 	%f828, %f1059, %f827;
	fma.rn.f32 	%f829, %f828, %f825, %f823;
	add.f32 	%f1058, %f1058, %f829;
	mov.f32 	%f1059, %f115;
$L__BB62_10:
	mov.b32 	%r421, %f1057;
	shfl.sync.down.b32	%r12|%p15, %r421, 2, 31, -1;
	mov.b32 	%r422, %f1058;
	shfl.sync.down.b32	%r13|%p16, %r422, 2, 31, -1;
	mov.b32 	%r423, %f1059;
	shfl.sync.down.b32	%r424|%p17, %r423, 2, 31, -1;
	mov.b32 	%f121, %r424;
	setp.eq.f32 	%p18, %f121, 0f00000000;
	@%p18 bra 	$L__BB62_12;
	mov.b32 	%f830, %r13;
	mov.b32 	%f831, %r12;
	add.f32 	%f122, %f1059, %f121;
	div.approx.f32 	%f832, %f121, %f122;
	sub.f32 	%f833, %f831, %f1057;
	fma.rn.f32 	%f1057, %f833, %f832, %f1057;
	mul.f32 	%f834, %f833, %f833;
	mul.f32 	%f835, %f1059, %f834;
	fma.rn.f32 	%f836, %f835, %f832, %f830;
	add.f32 	%f1058, %f1058, %f836;
	mov.f32 	%f1059, %f122;
$L__BB62_12:
	mov.b32 	%r425, %f1057;
	shfl.sync.down.b32	%r14|%p19, %r425, 1, 31, -1;
	mov.b32 	%r426, %f1058;
	shfl.sync.down.b32	%r15|%p20, %r426, 1, 31, -1;
	mov.b32 	%r427, %f1059;
	shfl.sync.down.b32	%r428|%p21, %r427, 1, 31, -1;
	mov.b32 	%f128, %r428;
	setp.eq.f32 	%p22, %f128, 0f00000000;
	@%p22 bra 	$L__BB62_14;
	mov.b32 	%f837, %r15;
	mov.b32 	%f838, %r14;
	add.f32 	%f129, %f1059, %f128;
	div.approx.f32 	%f839, %f128, %f129;
	sub.f32 	%f840, %f838, %f1057;
	fma.rn.f32 	%f1057, %f840, %f839, %f1057;
	mul.f32 	%f841, %f840, %f840;
	mul.f32 	%f842, %f1059, %f841;
	fma.rn.f32 	%f843, %f842, %f839, %f837;
	add.f32 	%f1058, %f1058, %f843;
	mov.f32 	%f1059, %f129;
$L__BB62_14:
	mov.b32 	%r429, %f1057;
	shfl.sync.idx.b32	%r16|%p23, %r429, 0, 31, -1;
	mov.b32 	%r430, %f1058;
	shfl.sync.idx.b32	%r431|%p24, %r430, 0, 31, -1;
	mov.b32 	%r432, %f1059;
	shfl.sync.idx.b32	%r433|%p25, %r432, 0, 31, -1;
	mov.b32 	%f844, %r431;
	mov.b32 	%f845, %r433;
	div.approx.f32 	%f846, %f844, %f845;
	max.f32 	%f847, %f846, 0f00000000;
	add.f32 	%f848, %f847, %f1;
	abs.f32 	%f135, %f848;
	setp.lt.f32 	%p26, %f135, 0f00800000;
	mul.f32 	%f849, %f848, 0f4B800000;
	selp.f32 	%f136, %f849, %f848, %p26;
	mov.b32 	%r17, %f136;
	add.s32 	%r434, %r17, -8388608;
	setp.gt.u32 	%p27, %r434, 2130706431;
	@%p27 bra 	$L__BB62_16;
	and.b32  	%r435, %r17, 16777215;
	or.b32  	%r436, %r435, 1056964608;
	mov.b32 	%f850, %r436;
	sub.s32 	%r437, %r436, %r17;
	add.s32 	%r438, %r437, 201326592;
	selp.b32 	%r439, %r438, %r437, %p26;
	rsqrt.approx.ftz.f32 	%f851, %f850;
	mul.f32 	%f852, %f851, %f851;
	neg.f32 	%f853, %f852;
	fma.rn.f32 	%f854, %f851, %f851, %f853;
	neg.f32 	%f855, %f850;
	fma.rn.f32 	%f856, %f852, %f855, 0f3F800000;
	fma.rn.f32 	%f857, %f854, %f855, %f856;
	fma.rn.f32 	%f858, %f857, 0f3EC00000, 0f3F000000;
	mul.f32 	%f859, %f851, %f857;
	fma.rn.f32 	%f860, %f858, %f859, %f851;
	shr.s32 	%r440, %r439, 1;
	mov.b32 	%r441, %f860;
	add.s32 	%r442, %r440, %r441;
	mov.b32 	%f1069, %r442;
	bra.uni 	$L__BB62_17;
$L__BB62_16:
	rsqrt.approx.ftz.f32 	%f1069, %f136;
$L__BB62_17:
	setp.ne.s32 	%p29, %r3, 0;
	@%p29 bra 	$L__BB62_19;
	shl.b64 	%rd228, %rd14, 2;
	add.s64 	%rd229, %rd12, %rd228;
	st.global.u32 	[%rd229], %r16;
	add.s64 	%rd230, %rd13, %rd228;
	st.global.f32 	[%rd230], %f1069;
$L__BB62_19:
	mov.b32 	%f957, %r16;
	cvt.u32.u64 	%r779, %rd14;
	sub.f32 	%f958, %f140, %f957;
	mul.f32 	%f861, %f1069, %f958;
	sub.f32 	%f959, %f141, %f957;
	mul.f32 	%f862, %f1069, %f959;
	sub.f32 	%f960, %f142, %f957;
	mul.f32 	%f863, %f1069, %f960;
	sub.f32 	%f961, %f143, %f957;
	mul.f32 	%f864, %f1069, %f961;
	sub.f32 	%f962, %f144, %f957;
	mul.f32 	%f865, %f1069, %f962;
	sub.f32 	%f963, %f145, %f957;
	mul.f32 	%f866, %f1069, %f963;
	sub.f32 	%f964, %f146, %f957;
	mul.f32 	%f867, %f1069, %f964;
	sub.f32 	%f965, %f147, %f957;
	mul.f32 	%f868, %f1069, %f965;
	sub.f32 	%f966, %f148, %f957;
	mul.f32 	%f869, %f1069, %f966;
	sub.f32 	%f967, %f149, %f957;
	mul.f32 	%f870, %f1069, %f967;
	sub.f32 	%f968, %f150, %f957;
	mul.f32 	%f871, %f1069, %f968;
	sub.f32 	%f969, %f151, %f957;
	mul.f32 	%f872, %f1069, %f969;
	sub.f32 	%f970, %f152, %f957;
	mul.f32 	%f873, %f1069, %f970;
	sub.f32 	%f971, %f153, %f957;
	mul.f32 	%f874, %f1069, %f971;
	sub.f32 	%f972, %f154, %f957;
	mul.f32 	%f875, %f1069, %f972;
	sub.f32 	%f973, %f155, %f957;
	mul.f32 	%f876, %f1069, %f973;
	sub.f32 	%f974, %f156, %f957;
	mul.f32 	%f877, %f1069, %f974;
	sub.f32 	%f975, %f157, %f957;
	mul.f32 	%f878, %f1069, %f975;
	sub.f32 	%f976, %f158, %f957;
	mul.f32 	%f879, %f1069, %f976;
	sub.f32 	%f977, %f159, %f957;
	mul.f32 	%f880, %f1069, %f977;
	sub.f32 	%f978, %f160, %f957;
	mul.f32 	%f881, %f1069, %f978;
	sub.f32 	%f979, %f161, %f957;
	mul.f32 	%f882, %f1069, %f979;
	sub.f32 	%f980, %f162, %f957;
	mul.f32 	%f883, %f1069, %f980;
	sub.f32 	%f981, %f163, %f957;
	mul.f32 	%f884, %f1069, %f981;
	sub.f32 	%f982, %f164, %f957;
	mul.f32 	%f885, %f1069, %f982;
	sub.f32 	%f983, %f165, %f957;
	mul.f32 	%f886, %f1069, %f983;
	sub.f32 	%f984, %f166, %f957;
	mul.f32 	%f887, %f1069, %f984;
	sub.f32 	%f985, %f167, %f957;
	mul.f32 	%f888, %f1069, %f985;
	sub.f32 	%f986, %f168, %f957;
	mul.f32 	%f889, %f1069, %f986;
	sub.f32 	%f987, %f169, %f957;
	mul.f32 	%f890, %f1069, %f987;
	sub.f32 	%f988, %f170, %f957;
	mul.f32 	%f891, %f1069, %f988;
	sub.f32 	%f989, %f171, %f957;
	mul.f32 	%f892, %f1069, %f989;
	sub.f32 	%f990, %f172, %f957;
	mul.f32 	%f893, %f1069, %f990;
	sub.f32 	%f991, %f173, %f957;
	mul.f32 	%f894, %f1069, %f991;
	sub.f32 	%f992, %f174, %f957;
	mul.f32 	%f895, %f1069, %f992;
	sub.f32 	%f993, %f175, %f957;
	mul.f32 	%f896, %f1069, %f993;
	sub.f32 	%f994, %f176, %f957;
	mul.f32 	%f897, %f1069, %f994;
	sub.f32 	%f995, %f177, %f957;
	mul.f32 	%f898, %f1069, %f995;
	sub.f32 	%f996, %f178, %f957;
	mul.f32 	%f899, %f1069, %f996;
	sub.f32 	%f997, %f179, %f957;
	mul.f32 	%f900, %f1069, %f997;
	sub.f32 	%f998, %f180, %f957;
	mul.f32 	%f901, %f1069, %f998;
	sub.f32 	%f999, %f181, %f957;
	mul.f32 	%f902, %f1069, %f999;
	sub.f32 	%f1000, %f182, %f957;
	mul.f32 	%f903, %f1069, %f1000;
	sub.f32 	%f1001, %f183, %f957;
	mul.f32 	%f904, %f1069, %f1001;
	sub.f32 	%f1002, %f184, %f957;
	mul.f32 	%f905, %f1069, %f1002;
	sub.f32 	%f1003, %f185, %f957;
	mul.f32 	%f906, %f1069, %f1003;
	sub.f32 	%f1004, %f186, %f957;
	mul.f32 	%f907, %f1069, %f1004;
	sub.f32 	%f1005, %f187, %f957;
	mul.f32 	%f908, %f1069, %f1005;
	sub.f32 	%f1006, %f188, %f957;
	mul.f32 	%f909, %f1069, %f1006;
	sub.f32 	%f1007, %f189, %f957;
	mul.f32 	%f910, %f1069, %f1007;
	sub.f32 	%f1008, %f190, %f957;
	mul.f32 	%f911, %f1069, %f1008;
	sub.f32 	%f1009, %f191, %f957;
	mul.f32 	%f912, %f1069, %f1009;
	sub.f32 	%f1010, %f192, %f957;
	mul.f32 	%f913, %f1069, %f1010;
	sub.f32 	%f1011, %f193, %f957;
	mul.f32 	%f914, %f1069, %f1011;
	sub.f32 	%f1012, %f194, %f957;
	mul.f32 	%f915, %f1069, %f1012;
	sub.f32 	%f1013, %f195, %f957;
	mul.f32 	%f916, %f1069, %f1013;
	sub.f32 	%f1014, %f196, %f957;
	mul.f32 	%f917, %f1069, %f1014;
	sub.f32 	%f1015, %f197, %f957;
	mul.f32 	%f918, %f1069, %f1015;
	sub.f32 	%f1016, %f198, %f957;
	mul.f32 	%f919, %f1069, %f1016;
	sub.f32 	%f1017, %f199, %f957;
	mul.f32 	%f920, %f1069, %f1017;
	sub.f32 	%f1018, %f200, %f957;
	mul.f32 	%f921, %f1069, %f1018;
	sub.f32 	%f1019, %f201, %f957;
	mul.f32 	%f922, %f1069, %f1019;
	sub.f32 	%f1020, %f202, %f957;
	mul.f32 	%f923, %f1069, %f1020;
	sub.f32 	%f1021, %f203, %f957;
	mul.f32 	%f924, %f1069, %f1021;
	sub.f32 	%f1022, %f204, %f957;
	mul.f32 	%f925, %f1069, %f1022;
	sub.f32 	%f1023, %f205, %f957;
	mul.f32 	%f926, %f1069, %f1023;
	sub.f32 	%f1024, %f206, %f957;
	mul.f32 	%f927, %f1069, %f1024;
	sub.f32 	%f1025, %f207, %f957;
	mul.f32 	%f928, %f1069, %f1025;
	sub.f32 	%f1026, %f208, %f957;
	mul.f32 	%f929, %f1069, %f1026;
	sub.f32 	%f1027, %f209, %f957;
	mul.f32 	%f930, %f1069, %f1027;
	sub.f32 	%f1028, %f210, %f957;
	mul.f32 	%f931, %f1069, %f1028;
	sub.f32 	%f1029, %f211, %f957;
	mul.f32 	%f932, %f1069, %f1029;
	sub.f32 	%f1030, %f212, %f957;
	mul.f32 	%f933, %f1069, %f1030;
	sub.f32 	%f1031, %f213, %f957;
	mul.f32 	%f934, %f1069, %f1031;
	sub.f32 	%f1032, %f214, %f957;
	mul.f32 	%f935, %f1069, %f1032;
	sub.f32 	%f1033, %f215, %f957;
	mul.f32 	%f936, %f1069, %f1033;
	sub.f32 	%f1034, %f216, %f957;
	mul.f32 	%f937, %f1069, %f1034;
	sub.f32 	%f1035, %f217, %f957;
	mul.f32 	%f938, %f1069, %f1035;
	sub.f32 	%f1036, %f218, %f957;
	mul.f32 	%f939, %f1069, %f1036;
	sub.f32 	%f1037, %f219, %f957;
	mul.f32 	%f940, %f1069, %f1037;
	sub.f32 	%f1038, %f220, %f957;
	mul.f32 	%f941, %f1069, %f1038;
	sub.f32 	%f1039, %f221, %f957;
	mul.f32 	%f942, %f1069, %f1039;
	sub.f32 	%f1040, %f222, %f957;
	mul.f32 	%f943, %f1069, %f1040;
	sub.f32 	%f1041, %f223, %f957;
	mul.f32 	%f944, %f1069, %f1041;
	sub.f32 	%f1042, %f224, %f957;
	mul.f32 	%f945, %f1069, %f1042;
	sub.f32 	%f1043, %f225, %f957;
	mul.f32 	%f946, %f1069, %f1043;
	sub.f32 	%f1044, %f226, %f957;
	mul.f32 	%f947, %f1069, %f1044;
	sub.f32 	%f1045, %f227, %f957;
	mul.f32 	%f948, %f1069, %f1045;
	sub.f32 	%f1046, %f228, %f957;
	mul.f32 	%f949, %f1069, %f1046;
	sub.f32 	%f1047, %f229, %f957;
	mul.f32 	%f950, %f1069, %f1047;
	sub.f32 	%f1048, %f230, %f957;
	mul.f32 	%f951, %f1069, %f1048;
	sub.f32 	%f1049, %f231, %f957;
	mul.f32 	%f952, %f1069, %f1049;
	sub.f32 	%f1050, %f232, %f957;
	mul.f32 	%f953, %f1069, %f1050;
	sub.f32 	%f1051, %f233, %f957;
	mul.f32 	%f954, %f1069, %f1051;
	sub.f32 	%f1052, %f234, %f957;
	mul.f32 	%f955, %f1069, %f1052;
	sub.f32 	%f1053, %f235, %f957;
	mul.f32 	%f956, %f1069, %f1053;
	mad.lo.s64 	%rd231, %rd20, %rd14, %rd8;
	ld.global.v2.u32 	{%r446, %r453}, [%rd10];
	ld.global.v2.u32 	{%r449, %r456}, [%rd11];
	// begin inline asm
	{ cvt.rn.f16x2.f32 %r443, %f862, %f861; }

	// end inline asm
	// begin inline asm
	{mul.f16x2 %r444,%r443,%r446;
}
	// end inline asm
	// begin inline asm
	{add.f16x2 %r447,%r444,%r449;
}
	// end inline asm
	// begin inline asm
	{ cvt.rn.f16x2.f32 %r450, %f864, %f863; }

	// end inline asm
	// begin inline asm
	{mul.f16x2 %r451,%r450,%r453;
}
	// end inline asm
	// begin inline asm
	{add.f16x2 %r454,%r451,%r456;
}
	// end inline asm
	shr.s64 	%rd232, %rd231, 63;
	shr.u64 	%rd233, %rd232, 62;
	add.s64 	%rd234, %rd231, %rd233;
	shl.b64 	%rd235, %rd234, 1;
	and.b64  	%rd236, %rd235, -8;
	add.s64 	%rd237, %rd7, %rd236;
	st.global.v2.u32 	[%rd237], {%r447, %r454};
	add.s64 	%rd238, %rd231, 128;
	ld.global.v2.u32 	{%r460, %r467}, [%rd10+256];
	ld.global.v2.u32 	{%r463, %r470}, [%rd11+256];
	// begin inline asm
	{ cvt.rn.f16x2.f32 %r457, %f866, %f865; }

	// end inline asm
	// begin inline asm
	{mul.f16x2 %r458,%r457,%r460;
}
	// end inline asm
	// begin inline asm
	{add.f16x2 %r461,%r458,%r463;
}
	// end inline asm
	// begin inline asm
	{ cvt.rn.f16x2.f32 %r464, %f868, %f867; }

	// end inline asm
	// begin inline asm
	{mul.f16x2 %r465,%r464,%r467;
}
	// end inline asm
	// begin inline asm
	{add.f16x2 %r468,%r465,%r470;
}
	// end inline asm
	shr.s64 	%rd239, %rd238, 63;
	shr.u64 	%rd240, %rd239, 62;
	add.s64 	%rd241, %rd238, %rd240;
	shl.b64 	%rd242, %rd241, 1;
	and.b64  	%rd243, %rd242, -8;
	add.s64 	%rd244, %rd7, %rd243;
	st.global.v2.u32 	[%rd244], {%r461, %r468};
	add.s64 	%rd245, %rd231, 256;
	ld.global.v2.u32 	{%r474, %r481}, [%rd10+512];
	ld.global.v2.u32 	{%r477, %r484}, [%rd11+512];
	// begin inline asm
	{ cvt.rn.f16x2.f32 %r471, %f870, %f869; }

	// end inline asm
	// begin inline asm
	{mul.f16x2 %r472,%r471,%r474;
}
	// end inline asm
	// begin inline asm
	{add.f16x2 %r475,%r472,%r477;
}
	// end inline asm
	// begin inline asm
	{ cvt.rn.f16x2.f32 %r478, %f872, %f871; }

	// end inline asm
	// begin inline asm
	{mul.f16x2 %r479,%r478,%r481;
}
	// end inline asm
	// begin inline asm
	{add.f16x2 %r482,%r479,%r484;
}
	// end inline asm
	shr.s64 	%rd246, %rd245, 63;
	shr.u64 	%rd247, %rd246, 62;
	add.s64 	%rd248, %rd245, %rd247;
	shl.b64 	%rd249, %rd248, 1;
	and.b64  	%rd250, %rd249, -8;
	add.s64 	%rd251, %rd7, %rd250;
	st.global.v2.u32 	[%rd251], {%r475, %r482};
	add.s64 	%rd252, %rd231, 384;
	ld.global.v2.u32 	{%r488, %r495}, [%rd10+768];
	ld.global.v2.u32 	{%r491, %r498}, [%rd11+768];
	// begin inline asm
	{ cvt.rn.f16x2.f32 %r485, %f874, %f873; }

	// end inline asm
	// begin inline asm
	{mul.f16x2 %r486,%r485,%r488;
}
	// end inline asm
	// begin inline asm
	{add.f16x2 %r489,%r486,%r491;
}
	// end inline asm
	// begin inline asm
	{ cvt.rn.f16x2.f32 %r492, %f876, %f875; }

	// end inline asm
	// begin inline asm
	{mul.f16x2 %r493,%r492,%r495;
}
	// end inline asm
	// begin inline asm
	{add.f16x2 %r496,%r493,%r498;
}
	// end inline asm
	shr.s64 	%rd253, %rd252, 63;
	shr.u64 	%rd254, %rd253, 62;
	add.s64 	%rd255, %rd252, %rd254;
	shl.b64 	%rd256, %rd255, 1;
	and.b64  	%rd257, %rd256, -8;
	add.s64 	%rd258, %rd7, %rd257;
	st.global.v2.u32 	[%rd258], {%r489, %r496};
	add.s64 	%rd259, %rd231, 512;
	ld.global.v2.u32 	{%r502, %r509}, [%rd10+1024];
	ld.global.v2.u32 	{%r505, %r512}, [%rd11+1024];
	// begin inline asm
	{ cvt.rn.f16x2.f32 %r499, %f878, %f877; }

	// end inline asm
	// begin inline asm
	{mul.f16x2 %r500,%r499,%r502;
}
	// end inline asm
	// begin inline asm
	{add.f16x2 %r503,%r500,%r505;
}
	// end inline asm
	// begin inline asm
	{ cvt.rn.f16x2.f32 %r506, %f880, %f879; }

	// end inline asm
	// begin inline asm
	{mul.f16x2 %r507,%r506,%r509;
}
	// end inline asm
	// begin inline asm
	{add.f16x2 %r510,%r507,%r512;
}
	// end inline asm
	shr.s64 	%rd260, %rd259, 63;
	shr.u64 	%rd261, %rd260, 62;
	add.s64 	%rd262, %rd259, %rd261;
	shl.b64 	%rd263, %rd262, 1;
	and.b64  	%rd264, %rd263, -8;
	add.s64 	%rd265, %rd7, %rd264;
	st.global.v2.u32 	[%rd265], {%r503, %r510};
	add.s64 	%rd266, %rd231, 640;
	ld.global.v2.u32 	{%r516, %r523}, [%rd10+1280];
	ld.global.v2.u32 	{%r519, %r526}, [%rd11+1280];
	// begin inline asm
	{ cvt.rn.f16x2.f32 %r513, %f882, %f881; }

	// end inline asm
	// begin inline asm
	{mul.f16x2 %r514,%r513,%r516;
}
	// end inline asm
	// begin inline asm
	{add.f16x2 %r517,%r514,%r519;
}
	// end inline asm
	// begin inline asm
	{ cvt.rn.f16x2.f32 %r520, %f884, %f883; }

	// end inline asm
	// begin inline asm
	{mul.f16x2 %r521,%r520,%r523;
}
	// end inline asm
	// begin inline asm
	{add.f16x2 %r524,%r521,%r526;
}
	// end inline asm
	shr.s64 	%rd267, %rd266, 63;
	shr.u64 	%rd268, %rd267, 62;
	add.s64 	%rd269, %rd266, %rd268;
	shl.b64 	%rd270, %rd269, 1;
	and.b64  	%rd271, %rd270, -8;
	add.s64 	%rd272, %rd7, %rd271;
	st.global.v2.u32 	[%rd272], {%r517, %r524};
	add.s64 	%rd273, %rd231, 768;
	ld.global.v2.u32 	{%r530, %r537}, [%rd10+1536];
	ld.global.v2.u32 	{%r533, %r540}, [%rd11+1536];
	// begin inline asm
	{ cvt.rn.f16x2.f32 %r527, %f886, %f885; }

	// end inline asm
	// begin inline asm
	{mul.f16x2 %r528,%r527,%r530;
}
	// end inline asm
	// begin inline asm
	{add.f16x2 %r531,%r528,%r533;
}
	// end inline asm
	// begin inline asm
	{ cvt.rn.f16x2.f32 %r534, %f888, %f887; }

	// end inline asm
	// begin inline asm
	{mul.f16x2 %r535,%r534,%r537;
}
	// end inline asm
	// begin inline asm
	{add.f16x2 %r538,%r535,%r540;
}
	// end inline asm
	shr.s64 	%rd274, %rd273, 63;
	shr.u64 	%rd275, %rd274, 62;
	add.s64 	%rd276, %rd273, %rd275;
	shl.b64 	%rd277, %rd276, 1;
	and.b64  	%rd278, %rd277, -8;
	add.s64 	%rd279, %rd7, %rd278;
	st.global.v2.u32 	[%rd279], {%r531, %r538};
	add.s64 	%rd280, %rd231, 896;
	ld.global.v2.u32 	{%r544, %r551}, [%rd10+1792];
	ld.global.v2.u32 	{%r547, %r554}, [%rd11+1792];
	// begin inline asm
	{ cvt.rn.f16x2.f32 %r541, %f890, %f889; }

	// end inline asm
	// begin inline asm
	{mul.f16x2 %r542,%r541,%r544;
}
	// end inline asm
	// begin inline asm
	{add.f16x2 %r545,%r542,%r547;
}
	// end inline asm
	// begin inline asm
	{ cvt.rn.f16x2.f32 %r548, %f892, %f891; }

	// end inline asm
	// begin inline asm
	{mul.f16x2 %r549,%r548,%r551;
}
	// end inline asm
	// begin inline asm
	{add.f16x2 %r552,%r549,%r554;
}
	// end inline asm
	shr.s64 	%rd281, %rd280, 63;
	shr.u64 	%rd282, %rd281, 62;
	add.s64 	%rd283, %rd280, %rd282;
	shl.b64 	%rd284, %rd283, 1;
	and.b64  	%rd285, %rd284, -8;
	add.s64 	%rd286, %rd7, %rd285;
	st.global.v2.u32 	[%rd286], {%r545, %r552};
	add.s64 	%rd287, %rd231, 1024;
	ld.global.v2.u32 	{%r558, %r565}, [%rd10+2048];
	ld.global.v2.u32 	{%r561, %r568}, [%rd11+2048];
	// begin inline asm
	{ cvt.rn.f16x2.f32 %r555, %f894, %f893; }

	// end inline asm
	// begin inline asm
	{mul.f16x2 %r556,%r555,%r558;
}
	// end inline asm
	// begin inline asm
	{add.f16x2 %r559,%r556,%r561;
}
	// end inline asm
	// begin inline asm
	{ cvt.rn.f16x2.f32 %r562, %f896, %f895; }

	// end inline asm
	// begin inline asm
	{mul.f16x2 %r563,%r562,%r565;
}
	// end inline asm
	// begin inline asm
	{add.f16x2 %r566,%r563,%r568;
}
	// end inline asm
	shr.s64 	%rd288, %rd287, 63;
	shr.u64 	%rd289, %rd288, 62;
	add.s64 	%rd290, %rd287, %rd289;
	shl.b64 	%rd291, %rd290, 1;
	and.b64  	%rd292, %rd291, -8;
	add.s64 	%rd293, %rd7, %rd292;
	st.global.v2.u32 	[%rd293], {%r559, %r566};
	add.s64 	%rd294, %rd231, 1152;
	ld.global.v2.u32 	{%r572, %r579}, [%rd10+2304];
	ld.global.v2.u32 	{%r575, %r582}, [%rd11+2304];
	// begin inline asm
	{ cvt.rn.f16x2.f32 %r569, %f898, %f897; }

	// end inline asm
	// begin inline asm
	{mul.f16x2 %r570,%r569,%r572;
}
	// end inline asm
	// begin inline asm
	{add.f16x2 %r573,%r570,%r575;
}
	// end inline asm
	// begin inline asm
	{ cvt.rn.f16x2.f32 %r576, %f900, %f899; }

	// end inline asm
	// begin inline asm
	{mul.f16x2 %r577,%r576,%r579;
}
	// end inline asm
	// begin inline asm
	{add.f16x2 %r580,%r577,%r582;
}
	// end inline asm
	shr.s64 	%rd295, %rd294, 63;
	shr.u64 	%rd296, %rd295, 62;
	add.s64 	%rd297, %rd294, %rd296;
	shl.b64 	%rd298, %rd297, 1;
	and.b64  	%rd299, %rd298, -8;
	add.s64 	%rd300, %rd7, %rd299;
	st.global.v2.u32 	[%rd300], {%r573, %r580};
	add.s64 	%rd301, %rd231, 1280;
	ld.global.v2.u32 	{%r586, %r593}, [%rd10+2560];
	ld.global.v2.u32 	{%r589, %r596}, [%rd11+2560];
	// begin inline asm
	{ cvt.rn.f16x2.f32 %r583, %f902, %f901; }

	// end inline asm
	// begin inline asm
	{mul.f16x2 %r584,%r583,%r586;
}
	// end inline asm
	// begin inline asm
	{add.f16x2 %r587,%r584,%r589;
}
	// end inline asm
	// begin inline asm
	{ cvt.rn.f16x2.f32 %r590, %f904, %f903; }

	// end inline asm
	// begin inline asm
	{mul.f16x2 %r591,%r590,%r593;
}
	// end inline asm
	// begin inline asm
	{add.f16x2 %r594,%r591,%r596;
}
	// end inline asm
	shr.s64 	%rd302, %rd301, 63;
	shr.u64 	%rd303, %rd302, 62;
	add.s64 	%rd304, %rd301, %rd303;
	shl.b64 	%rd305, %rd304, 1;
	and.b64  	%rd306, %rd305, -8;
	add.s64 	%rd307, %rd7, %rd306;
	st.global.v2.u32 	[%rd307], {%r587, %r594};
	add.s64 	%rd308, %rd231, 1408;
	ld.global.v2.u32 	{%r600, %r607}, [%rd10+2816];
	ld.global.v2.u32 	{%r603, %r610}, [%rd11+2816];
	// begin inline asm
	{ cvt.rn.f16x2.f32 %r597, %f906, %f905; }

	// end inline asm
	// begin inline asm
	{mul.f16x2 %r598,%r597,%r600;
}
	// end inline asm
	// begin inline asm
	{add.f16x2 %r601,%r598,%r603;
}
	// end inline asm
	// begin inline asm
	{ cvt.rn.f16x2.f32 %r604, %f908, %f907; }

	// end inline asm
	// begin inline asm
	{mul.f16x2 %r605,%r604,%r607;
}
	// end inline asm
	// begin inline asm
	{add.f16x2 %r608,%r605,%r610;
}
	// end inline asm
	shr.s64 	%rd309, %rd308, 63;
	shr.u64 	%rd310, %rd309, 62;
	add.s64 	%rd311, %rd308, %rd310;
	shl.b64 	%rd312, %rd311, 1;
	and.b64  	%rd313, %rd312, -8;
	add.s64 	%rd314, %rd7, %rd313;
	st.global.v2.u32 	[%rd314], {%r601, %r608};
	add.s64 	%rd315, %rd231, 1536;
	ld.global.v2.u32 	{%r614, %r621}, [%rd10+3072];
	ld.global.v2.u32 	{%r617, %r624}, [%rd11+3072];
	// begin inline asm
	{ cvt.rn.f16x2.f32 %r611, %f910, %f909; }

	// end inline asm
	// begin inline asm
	{mul.f16x2 %r612,%r611,%r614;
}
	// end inline asm
	// begin inline asm
	{add.f16x2 %r615,%r612,%r617;
}
	// end inline asm
	// begin inline asm
	{ cvt.rn.f16x2.f32 %r618, %f912, %f911; }

	// end inline asm
	// begin inline asm
	{mul.f16x2 %r619,%r618,%r621;
}
	// end inline asm
	// begin inline asm
	{add.f16x2 %r622,%r619,%r624;
}
	// end inline asm
	shr.s64 	%rd316, %rd315, 63;
	shr.u64 	%rd317, %rd316, 62;
	add.s64 	%rd318, %rd315, %rd317;
	shl.b64 	%rd319, %rd318, 1;
	and.b64  	%rd320, %rd319, -8;
	add.s64 	%rd321, %rd7, %rd320;
	st.global.v2.u32 	[%rd321], {%r615, %r622};
	add.s64 	%rd322, %rd231, 1664;
	ld.global.v2.u32 	{%r628, %r635}, [%rd10+3328];
	ld.global.v2.u32 	{%r631, %r638}, [%rd11+3328];
	// begin inline asm
	{ cvt.rn.f16x2.f32 %r625, %f914, %f913; }

	// end inline asm
	// begin inline asm
	{mul.f16x2 %r626,%r625,%r628;
}
	// end inline asm
	// begin inline asm
	{add.f16x2 %r629,%r626,%r631;
}
	// end inline asm
	// begin inline asm
	{ cvt.rn.f16x2.f32 %r632, %f916, %f915; }

	// end inline asm
	// begin inline asm
	{mul.f16x2 %r633,%r632,%r635;
}
	// end inline asm
	// begin inline asm
	{add.f16x2 %r636,%r633,%r638;
}
	// end inline asm
	shr.s64 	%rd323, %rd322, 63;
	shr.u64 	%rd324, %rd323, 62;
	add.s64 	%rd325, %rd322, %rd324;
	shl.b64 	%rd326, %rd325, 1;
	and.b64  	%rd327, %rd326, -8;
	add.s64 	%rd328, %rd7, %rd327;
	st.global.v2.u32 	[%rd328], {%r629, %r636};
	add.s64 	%rd329, %rd231, 1792;
	ld.global.v2.u32 	{%r642, %r649}, [%rd10+3584];
	ld.global.v2.u32 	{%r645, %r652}, [%rd11+3584];
	// begin inline asm
	{ cvt.rn.f16x2.f32 %r639, %f918, %f917; }

	// end inline asm
	// begin inline asm
	{mul.f16x2 %r640,%r639,%r642;
}
	// end inline asm
	// begin inline asm
	{add.f16x2 %r643,%r640,%r645;
}
	// end inline asm
	// begin inline asm
	{ cvt.rn.f16x2.f32 %r646, %f920, %f919; }

	// end inline asm
	// begin inline asm
	{mul.f16x2 %r647,%r646,%r649;
}
	// end inline asm
	// begin inline asm
	{add.f16x2 %r650,%r647,%r652;
}
	// end inline asm
	shr.s64 	%rd330, %rd329, 63;
	shr.u64 	%rd331, %rd330, 62;
	add.s64 	%rd332, %rd329, %rd331;
	shl.b64 	%rd333, %rd332, 1;
	and.b64  	%rd334, %rd333, -8;
	add.s64 	%rd335, %rd7, %rd334;
	st.global.v2.u32 	[%rd335], {%r643, %r650};
	add.s64 	%rd336, %rd231, 1920;
	ld.global.v2.u32 	{%r656, %r663}, [%rd10+3840];
	ld.global.v2.u32 	{%r659, %r666}, [%rd11+3840];
	// begin inline asm
	{ cvt.rn.f16x2.f32 %r653, %f922, %f921; }

	// end inline asm
	// begin inline asm
	{mul.f16x2 %r654,%r653,%r656;
}
	// end inline asm
	// begin inline asm
	{add.f16x2 %r657,%r654,%r659;
}
	// end inline asm
	// begin inline asm
	{ cvt.rn.f16x2.f32 %r660, %f924, %f923; }

	// end inline asm
	// begin inline asm
	{mul.f16x2 %r661,%r660,%r663;
}
	// end inline asm
	// begin inline asm
	{add.f16x2 %r664,%r661,%r666;
}
	// end inline asm
	shr.s64 	%rd337, %rd336, 63;
	shr.u64 	%rd338, %rd337, 62;
	add.s64 	%rd339, %rd336, %rd338;
	shl.b64 	%rd340, %rd339, 1;
	and.b64  	%rd341, %rd340, -8;
	add.s64 	%rd342, %rd7, %rd341;
	st.global.v2.u32 	[%rd342], {%r657, %r664};
	add.s64 	%rd343, %rd231, 2048;
	ld.global.v2.u32 	{%r670, %r677}, [%rd10+4096];
	ld.global.v2.u32 	{%r673, %r680}, [%rd11+4096];
	// begin inline asm
	{ cvt.rn.f16x2.f32 %r667, %f926, %f925; }

	// end inline asm
	// begin inline asm
	{mul.f16x2 %r668,%r667,%r670;
}
	// end inline asm
	// begin inline asm
	{add.f16x2 %r671,%r668,%r673;
}
	// end inline asm
	// begin inline asm
	{ cvt.rn.f16x2.f32 %r674, %f928, %f927; }

	// end inline asm
	// begin inline asm
	{mul.f16x2 %r675,%r674,%r677;
}
	// end inline asm
	// begin inline asm
	{add.f16x2 %r678,%r675,%r680;
}
	// end inline asm
	shr.s64 	%rd344, %rd343, 63;
	shr.u64 	%rd345, %rd344, 62;
	add.s64 	%rd346, %rd343, %rd345;
	shl.b64 	%rd347, %rd346, 1;
	and.b64  	%rd348, %rd347, -8;
	add.s64 	%rd349, %rd7, %rd348;
	st.global.v2.u32 	[%rd349], {%r671, %r678};
	add.s64 	%rd350, %rd231, 2176;
	ld.global.v2.u32 	{%r684, %r691}, [%rd10+4352];
	ld.global.v2.u32 	{%r687, %r694}, [%rd11+4352];
	// begin inline asm
	{ cvt.rn.f16x2.f32 %r681, %f930, %f929; }

	// end inline asm
	// begin inline asm
	{mul.f16x2 %r682,%r681,%r684;
}
	// end inline asm
	// begin inline asm
	{add.f16x2 %r685,%r682,%r687;
}
	// end inline asm
	// begin inline asm
	{ cvt.rn.f16x2.f32 %r688, %f932, %f931; }

	// end inline asm
	// begin inline asm
	{mul.f16x2 %r689,%r688,%r691;
}
	// end inline asm
	// begin inline asm
	{add.f16x2 %r692,%r689,%r694;
}
	// end inline asm
	shr.s64 	%rd351, %rd350, 63;
	shr.u64 	%rd352, %rd351, 62;
	add.s64 	%rd353, %rd350, %rd352;
	shl.b64 	%rd354, %rd353, 1;
	and.b64  	%rd355, %rd354, -8;
	add.s64 	%rd356, %rd7, %rd355;
	st.global.v2.u32 	[%rd356], {%r685, %r692};
	add.s64 	%rd357, %rd231, 2304;
	ld.global.v2.u32 	{%r698, %r705}, [%rd10+4608];
	ld.global.v2.u32 	{%r701, %r708}, [%rd11+4608];
	// begin inline asm
	{ cvt.rn.f16x2.f32 %r695, %f934, %f933; }

	// end inline asm
	// begin inline asm
	{mul.f16x2 %r696,%r695,%r698;
}
	// end inline asm
	// begin inline asm
	{add.f16x2 %r699,%r696,%r701;
}
	// end inline asm
	// begin inline asm
	{ cvt.rn.f16x2.f32 %r702, %f936, %f935; }

	// end inline asm
	// begin inline asm
	{mul.f16x2 %r703,%r702,%r705;
}
	// end inline asm
	// begin inline asm
	{add.f16x2 %r706,%r703,%r708;
}
	// end inline asm
	shr.s64 	%rd358, %rd357, 63;
	shr.u64 	%rd359, %rd358, 62;
	add.s64 	%rd360, %rd357, %rd359;
	shl.b64 	%rd361, %rd360, 1;
	and.b64  	%rd362, %rd361, -8;
	add.s64 	%rd363, %rd7, %rd362;
	st.global.v2.u32 	[%rd363], {%r699, %r706};
	add.s64 	%rd364, %rd231, 2432;
	ld.global.v2.u32 	{%r712, %r719}, [%rd10+4864];
	ld.global.v2.u32 	{%r715, %r722}, [%rd11+4864];
	// begin inline asm
	{ cvt.rn.f16x2.f32 %r709, %f938, %f937; }

	// end inline asm
	// begin inline asm
	{mul.f16x2 %r710,%r709,%r712;
}
	// end inline asm
	// begin inline asm
	{add.f16x2 %r713,%r710,%r715;
}
	// end inline asm
	// begin inline asm
	{ cvt.rn.f16x2.f32 %r716, %f940, %f939; }

	// end inline asm
	// begin inline asm
	{mul.f16x2 %r717,%r716,%r719;
}
	// end inline asm
	// begin inline asm
	{add.f16x2 %r720,%r717,%r722;
}
	// end inline asm
	shr.s64 	%rd365, %rd364, 63;
	shr.u64 	%rd366, %rd365, 62;
	add.s64 	%rd367, %rd364, %rd366;
	shl.b64 	%rd368, %rd367, 1;
	and.b64  	%rd369, %rd368, -8;
	add.s64 	%rd370, %rd7, %rd369;
	st.global.v2.u32 	[%rd370], {%r713, %r720};
	add.s64 	%rd371, %rd231, 2560;
	ld.global.v2.u32 	{%r726, %r733}, [%rd10+5120];
	ld.global.v2.u32 	{%r729, %r736}, [%rd11+5120];
	// begin inline asm
	{ cvt.rn.f16x2.f32 %r723, %f942, %f941; }

	// end inline asm
	// begin inline asm
	{mul.f16x2 %r724,%r723,%r726;
}
	// end inline asm
	// begin inline asm
	{add.f16x2 %r727,%r724,%r729;
}
	// end inline asm
	// begin inline asm
	{ cvt.rn.f16x2.f32 %r730, %f944, %f943; }

	// end inline asm
	// begin inline asm
	{mul.f16x2 %r731,%r730,%r733;
}
	// end inline asm
	// begin inline asm
	{add.f16x2 %r734,%r731,%r736;
}
	// end inline asm
	shr.s64 	%rd372, %rd371, 63;
	shr.u64 	%rd373, %rd372, 62;
	add.s64 	%rd374, %rd371, %rd373;
	shl.b64 	%rd375, %rd374, 1;
	and.b64  	%rd376, %rd375, -8;
	add.s64 	%rd377, %rd7, %rd376;
	st.global.v2.u32 	[%rd377], {%r727, %r734};
	add.s64 	%rd378, %rd231, 2688;
	ld.global.v2.u32 	{%r740, %r747}, [%rd10+5376];
	ld.global.v2.u32 	{%r743, %r750}, [%rd11+5376];
	// begin inline asm
	{ cvt.rn.f16x2.f32 %r737, %f946, %f945; }

	// end inline asm
	// begin inline asm
	{mul.f16x2 %r738,%r737,%r740;
}
	// end inline asm
	// begin inline asm
	{add.f16x2 %r741,%r738,%r743;
}
	// end inline asm
	// begin inline asm
	{ cvt.rn.f16x2.f32 %r744, %f948, %f947; }

	// end inline asm
	// begin inline asm
	{mul.f16x2 %r745,%r744,%r747;
}
	// end inline asm
	// begin inline asm
	{add.f16x2 %r748,%r745,%r750;
}
	// end inline asm
	shr.s64 	%rd379, %rd378, 63;
	shr.u64 	%rd380, %rd379, 62;
	add.s64 	%rd381, %rd378, %rd380;
	shl.b64 	%rd382, %rd381, 1;
	and.b64  	%rd383, %rd382, -8;
	add.s64 	%rd384, %rd7, %rd383;
	st.global.v2.u32 	[%rd384], {%r741, %r748};
	add.s64 	%rd385, %rd231, 2816;
	ld.global.v2.u32 	{%r754, %r761}, [%rd10+5632];
	ld.global.v2.u32 	{%r757, %r764}, [%rd11+5632];
	// begin inline asm
	{ cvt.rn.f16x2.f32 %r751, %f950, %f949; }

	// end inline asm
	// begin inline asm
	{mul.f16x2 %r752,%r751,%r754;
}
	// end inline asm
	// begin inline asm
	{add.f16x2 %r755,%r752,%r757;
}
	// end inline asm
	// begin inline asm
	{ cvt.rn.f16x2.f32 %r758, %f952, %f951; }

	// end inline asm
	// begin inline asm
	{mul.f16x2 %r759,%r758,%r761;
}
	// end inline asm
	// begin inline asm
	{add.f16x2 %r762,%r759,%r764;
}
	// end inline asm
	shr.s64 	%rd386, %rd385, 63;
	shr.u64 	%rd387, %rd386, 62;
	add.s64 	%rd388, %rd385, %rd387;
	shl.b64 	%rd389, %rd388, 1;
	and.b64  	%rd390, %rd389, -8;
	add.s64 	%rd391, %rd7, %rd390;
	st.global.v2.u32 	[%rd391], {%r755, %r762};
	add.s64 	%rd392, %rd231, 2944;
	ld.global.v2.u32 	{%r768, %r775}, [%rd10+5888];
	ld.global.v2.u32 	{%r771, %r778}, [%rd11+5888];
	// begin inline asm
	{ cvt.rn.f16x2.f32 %r765, %f954, %f953; }

	// end inline asm
	// begin inline asm
	{mul.f16x2 %r766,%r765,%r768;
}
	// end inline asm
	// begin inline asm
	{add.f16x2 %r769,%r766,%r771;
}
	// end inline asm
	// begin inline asm
	{ cvt.rn.f16x2.f32 %r772, %f956, %f955; }

	// end inline asm
	// begin inline asm
	{mul.f16x2 %r773,%r772,%r775;
}
	// end inline asm
	// begin inline asm
	{add.f16x2 %r776,%r773,%r778;
}
	// end inline asm
	shr.s64 	%rd393, %rd392, 63;
	shr.u64 	%rd394, %rd393, 62;
	add.s64 	%rd395, %rd392, %rd394;
	shl.b64 	%rd396, %rd395, 1;
	and.b64  	%rd397, %rd396, -8;
	add.s64 	%rd398, %rd7, %rd397;
	st.global.v2.u32 	[%rd398], {%r769, %r776};
	add.s32 	%r780, %r779, %r4;
	setp.lt.s32 	%p30, %r780, %r19;
	@%p30 bra 	$L__BB62_4;
$L__BB62_20:
	ret;

}
	// .globl	_Z17LayerNormWarpImplI19BiasAddResidualLoadI6__halffE11AffineStoreIfS1_EfLi4ELi96ELi64ELi32ELi1ELb1EEvT_T0_iidPT1_S8_
.visible .entry _Z17LayerNormWarpImplI19BiasAddResidualLoadI6__halffE11AffineStoreIfS1_EfLi4ELi96ELi64ELi32ELi1ELb1EEvT_T0_iidPT1_S8_(
	.param .align 8 .b8 _Z17LayerNormWarpImplI19BiasAddResidualLoadI6__halffE11AffineStoreIfS1_EfLi4ELi96ELi64ELi32ELi1ELb1EEvT_T0_iidPT1_S8__param_0[32],
	.param .align 8 .b8 _Z17LayerNormWarpImplI19BiasAddResidualLoadI6__halffE11AffineStoreIfS1_EfLi4ELi96ELi64ELi32ELi1ELb1EEvT_T0_iidPT1_S8__param_1[32],
	.param .u32 _Z17LayerNormWarpImplI19BiasAddResidualLoadI6__halffE11AffineStoreIfS1_EfLi4ELi96ELi64ELi32ELi1ELb1EEvT_T0_iidPT1_S8__param_2,
	.param .u32 _Z17LayerNormWarpImplI19BiasAddResidualLoadI6__halffE11AffineStoreIfS1_EfLi4ELi96ELi64ELi32ELi1ELb1EEvT_T0_iidPT1_S8__param_3,
	.param .f64 _Z17LayerNormWarpImplI19BiasAddResidualLoadI6__halffE11AffineStoreIfS1_EfLi4ELi96ELi64ELi32ELi1ELb1EEvT_T0_iidPT1_S8__param_4,
	.param .u64 .ptr .align 1 _Z17LayerNormWarpImplI19BiasAddResidualLoadI6__halffE11AffineStoreIfS1_EfLi4ELi96ELi64ELi32ELi1ELb1EEvT_T0_iidPT1_S8__param_5,
	.param .u64 .ptr .align 1 _Z17LayerNormWarpImplI19BiasAddResidualLoadI6__halffE11AffineStoreIfS1_EfLi4ELi96ELi64ELi32ELi1ELb1EEvT_T0_iidPT1_S8__param_6
)
.maxntid 256
{
	.reg .pred 	%p<47>;
	.reg .b32 	%r<813>;
	.reg .b32 	%f<1222>;
	.reg .b64 	%rd<398>;
	.reg .b64 	%fd<2>;

	ld.param.u64 	%rd22, [_Z17LayerNormWarpImplI19BiasAddResidualLoadI6__halffE11AffineStoreIfS1_EfLi4ELi96ELi64ELi32ELi1ELb1EEvT_T0_iidPT1_S8__param_1+24];
	ld.param.u64 	%rd21, [_Z17LayerNormWarpImplI19BiasAddResidualLoadI6__halffE11AffineStoreIfS1_EfLi4ELi96ELi64ELi32ELi1ELb1EEvT_T0_iidPT1_S8__param_1+16];
	ld.param.u64 	%rd20, [_Z17LayerNormWarpImplI19BiasAddResidualLoadI6__halffE11AffineStoreIfS1_EfLi4ELi96ELi64ELi32ELi1ELb1EEvT_T0_iidPT1_S8__param_1+8];
	ld.param.u64 	%rd18, [_Z17LayerNormWarpImplI19BiasAddResidualLoadI6__halffE11AffineStoreIfS1_EfLi4ELi96ELi64ELi32ELi1ELb1EEvT_T0_iidPT1_S8__param_0+24];
	ld.param.u64 	%rd16, [_Z17LayerNormWarpImplI19BiasAddResidualLoadI6__halffE11AffineStoreIfS1_EfLi4ELi96ELi64ELi32ELi1ELb1EEvT_T0_iidPT1_S8__param_0+8];
	ld.param.u64 	%rd19, [_Z17LayerNormWarpImplI19BiasAddResidualLoadI6__halffE11AffineStoreIfS1_EfLi4ELi96ELi64ELi32ELi1ELb1EEvT_T0_iidPT1_S8__param_1];
	ld.param.u64 	%rd17, [_Z17LayerNormWarpImplI19BiasAddResidualLoadI6__halffE11AffineStoreIfS1_EfLi4ELi96ELi64ELi32ELi1ELb1EEvT_T0_iidPT1_S8__param_0+16];
	ld.param.u64 	%rd15, [_Z17LayerNormWarpImplI19BiasAddResidualLoadI6__halffE11AffineStoreIfS1_EfLi4ELi96ELi64ELi32ELi1ELb1EEvT_T0_iidPT1_S8__param_0];
	ld.param.u32 	%r19, [_Z17LayerNormWarpImplI19BiasAddResidualLoadI6__halffE11AffineStoreIfS1_EfLi4ELi96ELi64ELi32ELi1ELb1EEvT_T0_iidPT1_S8__param_2];
	ld.param.u32 	%r20, [_Z17LayerNormWarpImplI19BiasAddResidualLoadI6__halffE11AffineStoreIfS1_EfLi4ELi96ELi64ELi32ELi1ELb1EEvT_T0_iidPT1_S8__param_3];
	ld.param.f64 	%fd1, [_Z17LayerNormWarpImplI19BiasAddResidualLoadI6__halffE11AffineStoreIfS1_EfLi4ELi96ELi64ELi32ELi1ELb1EEvT_T0_iidPT1_S8__param_4];
	ld.param.u64 	%rd23, [_Z17LayerNormWarpImplI19BiasAddResidualLoadI6__halffE11AffineStoreIfS1_EfLi4ELi96ELi64ELi32ELi1ELb1EEvT_T0_iidPT1_S8__param_5];
	cvta.to.global.u64 	%rd1, %rd15;
	cvta.to.global.u64 	%rd3, %rd17;
	cvta.to.global.u64 	%rd4, %rd19;
	setp.lt.s32 	%p1, %r20, 3073;
	@%p1 bra 	$L__BB63_2;
	mov.u64 	%rd25, $str;
	cvta.global.u64 	%rd26, %rd25;
	mov.u64 	%rd27, $str$1;
	cvta.global.u64 	%rd28, %rd27;
	mov.u64 	%rd29, __unnamed_64;
	cvta.global.u64 	%rd30, %rd29;
	{ // callseq 63, 0
	.param .b64 param0;
	st.param.b64 	[param0], %rd26;
	.param .b64 param1;
	st.param.b64 	[param1], %rd28;
	.param .b32 param2;
	st.param.b32 	[param2], 462;
	.param .b64 param3;
	st.param.b64 	[param3], %rd30;
	.param .b64 param4;
	st.param.b64 	[param4], 1;
	call.uni 
	__assertfail, 
	(
	param0, 
	param1, 
	param2, 
	param3, 
	param4
	);
	} // callseq 63
$L__BB63_2:
	mov.u32 	%r21, %ctaid.x;
	mov.u32 	%r1, %ntid.y;
	mov.u32 	%r22, %tid.y;
	mad.lo.s32 	%r812, %r21, %r1, %r22;
	setp.ge.s32 	%p2, %r812, %r19;
	@%p2 bra 	$L__BB63_52;
	mov.u32 	%r3, %tid.x;
	shl.b32 	%r23, %r3, 2;
	cvt.rn.f32.f64 	%f1, %fd1;
	cvt.u64.u32 	%rd7, %r23;
	cvta.to.global.u64 	%rd31, %rd16;
	mul.wide.u32 	%rd32, %r23, 2;
	add.s64 	%rd8, %rd31, %rd32;
	cvta.to.global.u64 	%rd33, %rd21;
	add.s64 	%rd9, %rd33, %rd32;
	cvta.to.global.u64 	%rd34, %rd22;
	add.s64 	%rd10, %rd34, %rd32;
	cvta.to.global.u64 	%rd11, %rd23;
	mov.u32 	%r24, %nctaid.x;
	mul.lo.s32 	%r4, %r24, %r1;
$L__BB63_4:
	shl.b32 	%r281, %r3, 2;
	or.b32  	%r282, %r281, 2048;
	setp.ge.s32 	%p3, %r282, %r20;
	cvt.s64.s32 	%rd12, %r812;
	mad.lo.s64 	%rd13, %rd18, %rd12, %rd7;
	shr.s64 	%rd35, %rd13, 63;
	shr.u64 	%rd36, %rd35, 62;
	add.s64 	%rd37, %rd13, %rd36;
	shl.b64 	%rd38, %rd37, 1;
	and.b64  	%rd39, %rd38, -8;
	add.s64 	%rd40, %rd1, %rd39;
	ld.global.v2.u32 	{%r26, %r32}, [%rd40];
	ld.global.v2.u32 	{%r30, %r36}, [%rd8];
	add.s64 	%rd41, %rd3, %rd39;
	ld.global.v2.u32 	{%r27, %r33}, [%rd41];
	// begin inline asm
	{add.f16x2 %r25,%r26,%r27;
}
	// end inline asm
	// begin inline asm
	{add.f16x2 %r28,%r25,%r30;
}
	// end inline asm
	// begin inline asm
	{add.f16x2 %r31,%r32,%r33;
}
	// end inline asm
	// begin inline asm
	{add.f16x2 %r34,%r31,%r36;
}
	// end inline asm
	// begin inline asm
	{.reg .f16 low,high;
  mov.b32 {low,high},%r28;
  cvt.f32.f16 %f251, low;}

	// end inline asm
	// begin inline asm
	{.reg .f16 low,high;
  mov.b32 {low,high},%r28;
  cvt.f32.f16 %f252, high;}

	// end inline asm
	// begin inline asm
	{.reg .f16 low,high;
  mov.b32 {low,high},%r34;
  cvt.f32.f16 %f253, low;}

	// end inline asm
	// begin inline asm
	{.reg .f16 low,high;
  mov.b32 {low,high},%r34;
  cvt.f32.f16 %f254, high;}

	// end inline asm
	mov.f32 	%f317, 0f3F800000;
	div.approx.f32 	%f318, %f251, %f317;
	add.f32 	%f319, %f318, 0f00000000;
	sub.f32 	%f320, %f251, %f319;
	fma.rn.f32 	%f321, %f251, %f320, 0f00000000;
	sub.f32 	%f322, %f252, %f319;
	mov.f32 	%f323, 0f40000000;
	div.approx.f32 	%f324, %f322, %f323;
	add.f32 	%f325, %f319, %f324;
	sub.f32 	%f326, %f252, %f325;
	fma.rn.f32 	%f327, %f322, %f326, %f321;
	sub.f32 	%f328, %f253, %f325;
	mov.f32 	%f329, 0f40400000;
	div.approx.f32 	%f330, %f328, %f329;
	add.f32 	%f331, %f325, %f330;
	sub.f32 	%f332, %f253, %f331;
	fma.rn.f32 	%f333, %f328, %f332, %f327;
	sub.f32 	%f334, %f254, %f331;
	mov.f32 	%f335, 0f40800000;
	div.approx.f32 	%f336, %f334, %f335;
	add.f32 	%f337, %f331, %f336;
	sub.f32 	%f338, %f254, %f337;
	fma.rn.f32 	%f339, %f334, %f338, %f333;
	add.s64 	%rd42, %rd13, 128;
	shr.s64 	%rd43, %rd42, 63;
	shr.u64 	%rd44, %rd43, 62;
	add.s64 	%rd45, %rd42, %rd44;
	shl.b64 	%rd46, %rd45, 1;
	and.b64  	%rd47, %rd46, -8;
	add.s64 	%rd48, %rd1, %rd47;
	ld.global.v2.u32 	{%r42, %r48}, [%rd48];
	ld.global.v2.u32 	{%r46, %r52}, [%rd8+256];
	add.s64 	%rd49, %rd3, %rd47;
	ld.global.v2.u32 	{%r43, %r49}, [%rd49];
	// begin inline asm
	{add.f16x2 %r41,%r42,%r43;
}
	// end inline asm
	// begin inline asm
	{add.f16x2 %r44,%r41,%r46;
}
	// end inline asm
	// begin inline asm
	{add.f16x2 %r47,%r48,%r49;
}
	// end inline asm
	// begin inline asm
	{add.f16x2 %r50,%r47,%r52;
}
	// end inline asm
	// begin inline asm
	{.reg .f16 low,high;
  mov.b32 {low,high},%r44;
  cvt.f32.f16 %f255, low;}

	// end inline asm
	// begin inline asm
	{.reg .f16 low,high;
  mov.b32 {low,high},%r44;
  cvt.f32.f16 %f256, high;}

	// end inline asm
	// begin inline asm
	{.reg .f16 low,high;
  mov.b32 {low,high},%r50;
  cvt.f32.f16 %f257, low;}

	// end inline asm
	// begin inline asm
	{.reg .f16 low,high;
  mov.b32 {low,high},%r50;
  cvt.f32.f16 %f258, high;}

	// end inline asm
	sub.f32 	%f340, %f255, %f337;
	mov.f32 	%f341, 0f40A00000;
	div.approx.f32 	%f342, %f340, %f341;
	add.f32 	%f343, %f337, %f342;
	sub.f32 	%f344, %f255, %f343;
	fma.rn.f32 	%f345, %f340, %f344, %f339;
	sub.f32 	%f346, %f256, %f343;
	mov.f32 	%f347, 0f40C00000;
	div.approx.f32 	%f348, %f346, %f347;
	add.f32 	%f349, %f343, %f348;
	sub.f32 	%f350, %f256, %f349;
	fma.rn.f32 	%f351, %f346, %f350, %f345;
	sub.f32 	%f352, %f257, %f349;
	mov.f32 	%f353, 0f40E00000;
	div.approx.f32 	%f354, %f352, %f353;
	add.f32 	%f355, %f349, %f354;
	sub.f32 	%f356, %f257, %f355;
	fma.rn.f32 	%f357, %f352, %f356, %f351;
	sub.f32 	%f358, %f258, %f355;
	mov.f32 	%f359, 0f41000000;
	div.approx.f32 	%f360, %f358, %f359;
	add.f32 	%f361, %f355, %f360;
	sub.f32 	%f362, %f258, %f361;
	fma.rn.f32 	%f363, %f358, %f362, %f357;
	add.s64 	%rd50, %rd13, 256;
	shr.s64 	%rd51, %rd50, 63;
	shr.u64 	%rd52, %rd51, 62;
	add.s64 	%rd53, %rd50, %rd52;
	shl.b64 	%rd54, %rd53, 1;
	and.b64  	%rd55, %rd54, -8;
	add.s64 	%rd56, %rd1, %rd55;
	ld.global.v2.u32 	{%r58, %r64}, [%rd56];
	ld.global.v2.u32 	{%r62, %r68}, [%rd8+512];
	add.s64 	%rd57, %rd3, %rd55;
	ld.global.v2.u32 	{%r59, %r65}, [%rd57];
	// begin inline asm
	{add.f16x2 %r57,%r58,%r59;
}
	// end inline asm
	// begin inline asm
	{add.f16x2 %r60,%r57,%r62;
}
	// end inline asm
	// begin inline asm
	{add.f16x2 %r63,%r64,%r65;
}
	// end inline asm
	// begin inline asm
	{add.f16x2 %r66,%r63,%r68;
}
	// end inline asm
	// begin inline asm
	{.reg .f16 low,high;
  mov.b32 {low,high},%r60;
  cvt.f32.f16 %f259, low;}

	// end inline asm
	// begin inline asm
	{.reg .f16 low,high;
  mov.b32 {low,high},%r60;
  cvt.f32.f16 %f260, high;}

	// end inline asm
	// begin inline asm
	{.reg .f16 low,high;
  mov.b32 {low,high},%r66;
  cvt.f32.f16 %f261, low;}

	// end inline asm
	// begin inline asm
	{.reg .f16 low,high;
  mov.b32 {low,high},%r66;
  cvt.f32.f16 %f262, high;}

	// end inline asm
	sub.f32 	%f364, %f259, %f361;
	mov.f32 	%f365, 0f41100000;
	div.approx.f32 	%f366, %f364, %f365;
	add.f32 	%f367, %f361, %f366;
	sub.f32 	%f368, %f259, %f367;
	fma.rn.f32 	%f369, %f364, %f368, %f363;
	sub.f32 	%f370, %f260, %f367;
	mov.f32 	%f371, 0f41200000;
	div.approx.f32 	%f372, %f370, %f371;
	add.f32 	%f373, %f367, %f372;
	sub.f32 	%f374, %f260, %f373;
	fma.rn.f32 	%f375, %f370, %f374, %f369;
	sub.f32 	%f376, %f261, %f373;
	mov.f32 	%f377, 0f41300000;
	div.approx.f32 	%f378, %f376, %f377;
	add.f32 	%f379, %f373, %f378;
	sub.f32 	%f380, %f261, %f379;
	fma.rn.f32 	%f381, %f376, %f380, %f375;
	sub.f32 	%f382, %f262, %f379;
	mov.f32 	%f383, 0f41400000;
	div.approx.f32 	%f384, %f382, %f383;
	add.f32 	%f385, %f379, %f384;
	sub.f32 	%f386, %f262, %f385;
	fma.rn.f32 	%f387, %f382, %f386, %f381;
	add.s64 	%rd58, %rd13, 384;
	shr.s64 	%rd59, %rd58, 63;
	shr.u64 	%rd60, %rd59, 62;
	add.s64 	%rd61, %rd58, %rd60;
	shl.b64 	%rd62, %rd61, 1;
	and.b64  	%rd63, %rd62, -8;
	add.s64 	%rd64, %rd1, %rd63;
	ld.global.v2.u32 	{%r74, %r80}, [%rd64];
	ld.global.v2.u32 	{%r78, %r84}, [%rd8+768];
	add.s64 	%rd65, %rd3, %rd63;
	ld.global.v2.u32 	{%r75, %r81}, [%rd65];
	// begin inline asm
	{add.f16x2 %r73,%r74,%r75;
}
	// end inline asm
	// begin inline asm
	{add.f16x2 %r76,%r73,%r78;
}
	// end inline asm
	// begin inline asm
	{add.f16x2 %r79,%r80,%r81;
}
	// end inline asm
	// begin inline asm
	{add.f16x2 %r82,%r79,%r84;
}
	// end inline asm
	// begin inline asm
	{.reg .f16 low,high;
  mov.b32 {low,high},%r76;
  cvt.f32.f16 %f263, low;}

	// end inline asm
	// begin inline asm
	{.reg .f16 low,high;
  mov.b32 {low,high},%r76;
  cvt.f32.f16 %f264, high;}

	// end inline asm
	// begin inline asm
	{.reg .f16 low,high;
  mov.b32 {low,high},%r82;
  cvt.f32.f16 %f265, low;}

	// end inline asm
	// begin inline asm
	{.reg .f16 low,high;
  mov.b32 {low,high},%r82;
  cvt.f32.f16 %f266, high;}

	// end inline asm
	sub.f32 	%f388, %f263, %f385;
	mov.f32 	%f389, 0f41500000;
	div.approx.f32 	%f390, %f388, %f389;
	add.f32 	%f391, %f385, %f390;
	sub.f32 	%f392, %f263, %f391;
	fma.rn.f32 	%f393, %f388, %f392, %f387;
	sub.f32 	%f394, %f264, %f391;
	mov.f32 	%f395, 0f41600000;
	div.approx.f32 	%f396, %f394, %f395;
	add.f32 	%f397, %f391, %f396;
	sub.f32 	%f398, %f264, %f397;
	fma.rn.f32 	%f399, %f394, %f398, %f393;
	sub.f32 	%f400, %f265, %f397;
	mov.f32 	%f401, 0f41700000;
	div.approx.f32 	%f402, %f400, %f401;
	add.f32 	%f403, %f397, %f402;
	sub.f32 	%f404, %f265, %f403;
	fma.rn.f32 	%f405, %f400, %f404, %f399;
	sub.f32 	%f406, %f266, %f403;
	mov.f32 	%f407, 0f41800000;
	div.approx.f32 	%f408, %f406, %f407;
	add.f32 	%f409, %f403, %f408;
	sub.f32 	%f410, %f266, %f409;
	fma.rn.f32 	%f411, %f406, %f410, %f405;
	add.s64 	%rd66, %rd13, 512;
	shr.s64 	%rd67, %rd66, 63;
	shr.u64 	%rd68, %rd67, 62;
	add.s64 	%rd69, %rd66, %rd68;
	shl.b64 	%rd70, %rd69, 1;
	and.b64  	%rd71, %rd70, -8;
	add.s64 	%rd72, %rd1, %rd71;
	ld.global.v2.u32 	{%r90, %r96}, [%rd72];
	ld.global.v2.u32 	{%r94, %r100}, [%rd8+1024];
	add.s64 	%rd73, %rd3, %rd71;
	ld.global.v2.u32 	{%r91, %r97}, [%rd73];
	// begin inline asm
	{add.f16x2 %r89,%r90,%r91;
}
	// end inline asm
	// begin inline asm
	{add.f16x2 %r92,%r89,%r94;
}
	// end inline asm
	// begin inline asm
	{add.f16x2 %r95,%r96,%r97;
}
	// end inline asm
	// begin inline asm
	{add.f16x2 %r98,%r95,%r100;
}
	// end inline asm
	// begin inline asm
	{.reg .f16 low,high;
  mov.b32 {low,high},%r92;
  cvt.f32.f16 %f267, low;}

	// end inline asm
	// begin inline asm
	{.reg .f16 low,high;
  mov.b32 {low,high},%r92;
  cvt.f32.f16 %f268, high;}

	// end inline asm
	// begin inline asm
	{.reg .f16 low,high;
  mov.b32 {low,high},%r98;
  cvt.f32.f16 %f269, low;}

	// end inline asm
	// begin inline asm
	{.reg .f16 low,high;
  mov.b32 {low,high},%r98;
  cvt.f32.f16 %f270, high;}

	// end inline asm
	sub.f32 	%f412, %f267, %f409;
	mov.f32 	%f413, 0f41880000;
	div.approx.f32 	%f414, %f412, %f413;
	add.f32 	%f415, %f409, %f414;
	sub.f32 	%f416, %f267, %f415;
	fma.rn.f32 	%f417, %f412, %f416, %f411;
	sub.f32 	%f418, %f268, %f415;
	mov.f32 	%f419, 0f41900000;
	div.approx.f32 	%f420, %f418, %f419;
	add.f32 	%f421, %f415, %f420;
	sub.f32 	%f422, %f268, %f421;
	fma.rn.f32 	%f423, %f418, %f422, %f417;
	sub.f32 	%f424, %f269, %f421;
	mov.f32 	%f425, 0f41980000;
	div.approx.f32 	%f426, %f424, %f425;
	add.f32 	%f427, %f421, %f426;
	sub.f32 	%f428, %f269, %f427;
	fma.rn.f32 	%f429, %f424, %f428, %f423;
	sub.f32 	%f430, %f270, %f427;
	mov.f32 	%f431, 0f41A00000;
	div.approx.f32 	%f432, %f430, %f431;
	add.f32 	%f433, %f427, %f432;
	sub.f32 	%f434, %f270, %f433;
	fma.rn.f32 	%f435, %f430, %f434, %f429;
	add.s64 	%rd74, %rd13, 640;
	shr.s64 	%rd75, %rd74, 63;
	shr.u64 	%rd76, %rd75, 62;
	add.s64 	%rd77, %rd74, %rd76;
	shl.b64 	%rd78, %rd77, 1;
	and.b64  	%rd79, %rd78, -8;
	add.s64 	%rd80, %rd1, %rd79;
	ld.global.v2.u32 	{%r106, %r112}, [%rd80];
	ld.global.v2.u32 	{%r110, %r116}, [%rd8+1280];
	add.s64 	%rd81, %rd3, %rd79;
	ld.global.v2.u32 	{%r107, %r113}, [%rd81];
	// begin inline asm
	{add.f16x2 %r105,%r106,%r107;
}
	// end inline asm
	// begin inline asm
	{add.f16x2 %r108,%r105,%r110;
}
	// end inline asm
	// begin inline asm
	{add.f16x2 %r111,%r112,%r113;
}
	// end inline asm
	// begin inline asm
	{add.f16x2 %r114,%r111,%r116;
}
	// end inline asm
	// begin inline asm
	{.reg .f16 low,high;
  mov.b32 {low,high},%r108;
  cvt.f32.f16 %f271, low;}

	// end inline asm
	// begin inline asm
	{.reg .f16 low,high;
  mov.b32 {low,high},%r108;
  cvt.f32.f16 %f272, high;}

	// end inline asm
	// begin inline asm
	{.reg .f16 low,high;
  mov.b32 {low,high},%r114;
  cvt.f32.f16 %f273, low;}

	// end inline asm
	// begin inline asm
	{.reg .f16 low,high;
  mov.b32 {low,high},%r114;
  cvt.f32.f16 %f274, high;}

	// end inline asm
	sub.f32 	%f436, %f271, %f433;
	mov.f32 	%f437, 0f41A80000;
	div.approx.f32 	%f438, %f436, %f437;
	add.f32 	%f439, %f433, %f438;
	sub.f32 	%f440, %f271, %f439;
	fma.rn.f32 	%f441, %f436, %f440, %f435;
	sub.f32 	%f442, %f272, %f439;
	mov.f32 	%f443, 0f41B00000;
	div.approx.f32 	%f444, %f442, %f443;
	add.f32 	%f445, %f439, %f444;
	sub.f32 	%f446, %f272, %f445;
	fma.rn.f32 	%f447, %f442, %f446, %f441;
	sub.f32 	%f448, %f273, %f445;
	mov.f32 	%f449, 0f41B80000;
	div.approx.f32 	%f450, %f448, %f449;
	add.f32 	%f451, %f445, %f450;
	sub.f32 	%f452, %f273, %f451;
	fma.rn.f32 	%f453, %f448, %f452, %f447;
	sub.f32 	%f454, %f274, %f451;
	mov.f32 	%f455, 0f41C00000;
	div.approx.f32 	%f456, %f454, %f455;
	add.f32 	%f457, %f451, %f456;
	sub.f32 	%f458, %f274, %f457;
	fma.rn.f32 	%f459, %f454, %f458, %f453;
	add.s64 	%rd82, %rd13, 768;
	shr.s64 	%rd83, %rd82, 63;
	shr.u64 	%rd84, %rd83, 62;
	add.s64 	%rd85, %rd82, %rd84;
	shl.b64 	%rd86, %rd85, 1;
	and.b64  	%rd87, %rd86, -8;
	add.s64 	%rd88, %rd1, %rd87;
	ld.global.v2.u32 	{%r122, %r128}, [%rd88];
	ld.global.v2.u32 	{%r126, %r132}, [%rd8+1536];
	add.s64 	%rd89, %rd3, %rd87;
	ld.global.v2.u32 	{%r123, %r129}, [%rd89];
	// begin inline asm
	{add.f16x2 %r121,%r122,%r123;
}
	// end inline asm
	// begin inline asm
	{add.f16x2 %r124,%r121,%r126;
}
	// end inline asm
	// begin inline asm
	{add.f16x2 %r127,%r128,%r129;
}
	// end inline asm
	// begin inline asm
	{add.f16x2 %r130,%r127,%r132;
}
	// end inline asm
	// begin inline asm
	{.reg .f16 low,high;
  mov.b32 {low,high},%r124;
  cvt.f32.f16 %f275, low;}

	// end inline asm
	// begin inline asm
	{.reg .f16 low,high;
  mov.b32 {low,high},%r124;
  cvt.f32.f16 %f276, high;}

	// end inline asm
	// begin inline asm
	{.reg .f16 low,high;
  mov.b32 {low,high},%r130;
  cvt.f32.f16 %f277, low;}

	// end inline asm
	// begin inline asm
	{.reg .f16 low,high;
  mov.b32 {low,high},%r130;
  cvt.f32.f16 %f278, high;}

	// end inline asm
	sub.f32 	%f460, %f275, %f457;
	mov.f32 	%f461, 0f41C80000;
	div.approx.f32 	%f462, %f460, %f461;
	add.f32 	%f463, %f457, %f462;
	sub.f32 	%f464, %f275, %f463;
	fma.rn.f32 	%f465, %f460, %f464, %f459;
	sub.f32 	%f466, %f276, %f463;
	mov.f32 	%f467, 0f41D00000;
	div.approx.f32 	%f468, %f466, %f467;
	add.f32 	%f469, %f463, %f468;
	sub.f32 	%f470, %f276, %f469;
	fma.rn.f32 	%f471, %f466, %f470, %f465;
	sub.f32 	%f472, %f277, %f469;
	mov.f32 	%f473, 0f41D80000;
	div.approx.f32 	%f474, %f472, %f473;
	add.f32 	%f475, %f469, %f474;
	sub.f32 	%f476, %f277, %f475;
	fma.rn.f32 	%f477, %f472, %f476, %f471;
	sub.f32 	%f478, %f278, %f475;
	mov.f32 	%f479, 0f41E00000;
	div.approx.f32 	%f480, %f478, %f479;
	add.f32 	%f481, %f475, %f480;
	sub.f32 	%f482, %f278, %f481;
	fma.rn.f32 	%f483, %f478, %f482, %f477;
	add.s64 	%rd90, %rd13, 896;
	shr.s64 	%rd91, %rd90, 63;
	shr.u64 	%rd92, %rd91, 62;
	add.s64 	%rd93, %rd90, %rd92;
	shl.b64 	%rd94, %rd93, 1;
	and.b64  	%rd95, %rd94, -8;
	add.s64 	%rd96, %rd1, %rd95;
	ld.global.v2.u32 	{%r138, %r144}, [%rd96];
	ld.global.v2.u32 	{%r142, %r148}, [%rd8+1792];
	add.s64 	%rd97, %rd3, %rd95;
	ld.global.v2.u32 	{%r139, %r145}, [%rd97];
	// begin inline asm
	{add.f16x2 %r137,%r138,%r139;
}
	// end inline asm
	// begin inline asm
	{add.f16x2 %r140,%r137,%r142;
}
	// end inline asm
	// begin inline asm
	{add.f16x2 %r143,%r144,%r145;
}
	// end inline asm
	// begin inline asm
	{add.f16x2 %r146,%r143,%r148;
}
	// end inline asm
	// begin inline asm
	{.reg .f16 low,high;
  mov.b32 {low,high},%r140;
  cvt.f32.f16 %f279, low;}

	// end inline asm
	// begin inline asm
	{.reg .f16 low,high;
  mov.b32 {low,high},%r140;
  cvt.f32.f16 %f280, high;}

	// end inline asm
	// begin inline asm
	{.reg .f16 low,high;
  mov.b32 {low,high},%r146;
  cvt.f32.f16 %f281, low;}

	// end inline asm
	// begin inline asm
	{.reg .f16 low,high;
  mov.b32 {low,high},%r146;
  cvt.f32.f16 %f282, high;}

	// end inline asm
	sub.f32 	%f484, %f279, %f481;
	mov.f32 	%f485, 0f41E80000;
	div.approx.f32 	%f486, %f484, %f485;
	add.f32 	%f487, %f481, %f486;
	sub.f32 	%f488, %f279, %f487;
	fma.rn.f32 	%f489, %f484, %f488, %f483;
	sub.f32 	%f490, %f280, %f487;
	mov.f32 	%f491, 0f41F00000;
	div.approx.f32 	%f492, %f490, %f491;
	add.f32 	%f493, %f487, %f492;
	sub.f32 	%f494, %f280, %f493;
	fma.rn.f32 	%f495, %f490, %f494, %f489;
	sub.f32 	%f496, %f281, %f493;
	mov.f32 	%f497, 0f41F80000;
	div.approx.f32 	%f498, %f496, %f497;
	add.f32 	%f499, %f493, %f498;
	sub.f32 	%f500, %f281, %f499;
	fma.rn.f32 	%f501, %f496, %f500, %f495;
	sub.f32 	%f502, %f282, %f499;
	mov.f32 	%f503, 0f42000000;
	div.approx.f32 	%f504, %f502, %f503;
	add.f32 	%f505, %f499, %f504;
	sub.f32 	%f506, %f282, %f505;
	fma.rn.f32 	%f507, %f502, %f506, %f501;
	add.s64 	%rd98, %rd13, 1024;
	shr.s64 	%rd99, %rd98, 63;
	shr.u64 	%rd100, %rd99, 62;
	add.s64 	%rd101, %rd98, %rd100;
	shl.b64 	%rd102, %rd101, 1;
	and.b64  	%rd103, %rd102, -8;
	add.s64 	%rd104, %rd1, %rd103;
	ld.global.v2.u32 	{%r154, %r160}, [%rd104];
	ld.global.v2.u32 	{%r158, %r164}, [%rd8+2048];
	add.s64 	%rd105, %rd3, %rd103;
	ld.global.v2.u32 	{%r155, %r161}, [%rd105];
	// begin inline asm
	{add.f16x2 %r153,%r154,%r155;
}
	// end inline asm
	// begin inline asm
	{add.f16x2 %r156,%r153,%r158;
}
	// end inline asm
	// begin inline asm
	{add.f16x2 %r159,%r160,%r161;
}
	// end inline asm
	// begin inline asm
	{add.f16x2 %r162,%r159,%r164;
}
	// end inline asm
	// begin inline asm
	{.reg .f16 low,high;
  mov.b32 {low,high},%r156;
  cvt.f32.f16 %f283, low;}

	// end inline asm
	// begin inline asm
	{.reg .f16 low,high;
  mov.b32 {low,high},%r156;
  cvt.f32.f16 %f284, high;}

	// end inline asm
	// begin inline asm
	{.reg .f16 low,high;
  mov.b32 {low,high},%r162;
  cvt.f32.f16 %f285, low;}

	// end inline asm
	// begin inline asm
	{.reg .f16 low,high;
  mov.b32 {low,high},%r162;
  cvt.f32.f16 %f286, high;}

	// end inline asm
	sub.f32 	%f508, %f283, %f505;
	mov.f32 	%f509, 0f42040000;
	div.approx.f32 	%f510, %f508, %f509;
	add.f32 	%f511, %f505, %f510;
	sub.f32 	%f512, %f283, %f511;
	fma.rn.f32 	%f513, %f508, %f512, %f507;
	sub.f32 	%f514, %f284, %f511;
	mov.f32 	%f515, 0f42080000;
	div.approx.f32 	%f516, %f514, %f515;
	add.f32 	%f517, %f511, %f516;
	sub.f32 	%f518, %f284, %f517;
	fma.rn.f32 	%f519, %f514, %f518, %f513;
	sub.f32 	%f520, %f285, %f517;
	mov.f32 	%f521, 0f420C0000;
	div.approx.f32 	%f522, %f520, %f521;
	add.f32 	%f523, %f517, %f522;
	sub.f32 	%f524, %f285, %f523;
	fma.rn.f32 	%f525, %f520, %f524, %f519;
	sub.f32 	%f526, %f286, %f523;
	mov.f32 	%f527, 0f42100000;
	div.approx.f32 	%f528, %f526, %f527;
	add.f32 	%f529, %f523, %f528;
	sub.f32 	%f530, %f286, %f529;
	fma.rn.f32 	%f531, %f526, %f530, %f525;
	add.s64 	%rd106, %rd13, 1152;
	shr.s64 	%rd107, %rd106, 63;
	shr.u64 	%rd108, %rd107, 62;
	add.s64 	%rd109, %rd106, %rd108;
	shl.b64 	%rd110, %rd109, 1;
	and.b64  	%rd111, %rd110, -8;
	add.s64 	%rd112, %rd1, %rd111;
	ld.global.v2.u32 	{%r170, %r176}, [%rd112];
	ld.global.v2.u32 	{%r174, %r180}, [%rd8+2304];
	add.s64 	%rd113, %rd3, %rd111;
	ld.global.v2.u32 	{%r171, %r177}, [%rd113];
	// begin inline asm
	{add.f16x2 %r169,%r170,%r171;
}
	// end inline asm
	// begin inline asm
	{add.f16x2 %r172,%r169,%r174;
}
	// end inline asm
	// begin inline asm
	{add.f16x2 %r175,%r176,%r177;
}
	// end inline asm
	// begin inline asm
	{add.f16x2 %r178,%r175,%r180;
}
	// end inline asm
	// begin inline asm
	{.reg .f16 low,high;
  mov.b32 {low,high},%r172;
  cvt.f32.f16 %f287, low;}

	// end inline asm
	// begin inline asm
	{.reg .f16 low,high;
  mov.b32 {low,high},%r172;
  cvt.f32.f16 %f288, high;}

	// end inline asm
	// begin inline asm
	{.reg .f16 low,high;
  mov.b32 {low,high},%r178;
  cvt.f32.f16 %f289, low;}

	// end inline asm
	// begin inline asm
	{.reg .f16 low,high;
  mov.b32 {low,high},%r178;
  cvt.f32.f16 %f290, high;}

	// end inline asm
	sub.f32 	%f532, %f287, %f529;
	mov.f32 	%f533, 0f42140000;
	div.approx.f32 	%f534, %f532, %f533;
	add.f32 	%f535, %f529, %f534;
	sub.f32 	%f536, %f287, %f535;
	fma.rn.f32 	%f537, %f532, %f536, %f531;
	sub.f32 	%f538, %f288, %f535;
	mov.f32 	%f539, 0f42180000;
	div.approx.f32 	%f540, %f538, %f539;
	add.f32 	%f541, %f535, %f540;
	sub.f32 	%f542, %f288, %f541;
	fma.rn.f32 	%f543, %f538, %f542, %f537;
	sub.f32 	%f544, %f289, %f541;
	mov.f32 	%f545, 0f421C0000;
	div.approx.f32 	%f546, %f544, %f545;
	add.f32 	%f547, %f541, %f546;
	sub.f32 	%f548, %f289, %f547;
	fma.rn.f32 	%f549, %f544, %f548, %f543;
	sub.f32 	%f550, %f290, %f547;
	mov.f32 	%f551, 0f42200000;
	div.approx.f32 	%f552, %f550, %f551;
	add.f32 	%f553, %f547, %f552;
	sub.f32 	%f554, %f290, %f553;
	fma.rn.f32 	%f555, %f550, %f554, %f549;
	add.s64 	%rd114, %rd13, 1280;
	shr.s64 	%rd115, %rd114, 63;
	shr.u64 	%rd116, %rd115, 62;
	add.s64 	%rd117, %rd114, %rd116;
	shl.b64 	%rd118, %rd117, 1;
	and.b64  	%rd119, %rd118, -8;
	add.s64 	%rd120, %rd1, %rd119;
	ld.global.v2.u32 	{%r186, %r192}, [%rd120];
	ld.global.v2.u32 	{%r190, %r196}, [%rd8+2560];
	add.s64 	%rd121, %rd3, %rd119;
	ld.global.v2.u32 	{%r187, %r193}, [%rd121];
	// begin inline asm
	{add.f16x2 %r185,%r186,%r187;
}
	// end inline asm
	// begin inline asm
	{add.f16x2 %r188,%r185,%r190;
}
	// end inline asm
	// begin inline asm
	{add.f16x2 %r191,%r192,%r193;
}
	// end inline asm
	// begin inline asm
	{add.f16x2 %r194,%r191,%r196;
}
	// end inline asm
	// begin inline asm
	{.reg .f16 low,high;
  mov.b32 {low,high},%r188;
  cvt.f32.f16 %f291, low;}

	// end inline asm
	// begin inline asm
	{.reg .f16 low,high;
  mov.b32 {low,high},%r188;
  cvt.f32.f16 %f292, high;}

	// end inline asm
	// begin inline asm
	{.reg .f16 low,high;
  mov.b32 {low,high},%r194;
  cvt.f32.f16 %f293, low;}

	// end inline asm
	// begin inline asm
	{.reg .f16 low,high;
  mov.b32 {low,high},%r194;
  cvt.f32.f16 %f294, high;}

	// end inline asm
	sub.f32 	%f556, %f291, %f553;
	mov.f32 	%f557, 0f42240000;
	div.approx.f32 	%f558, %f556, %f557;
	add.f32 	%f559, %f553, %f558;
	sub.f32 	%f560, %f291, %f559;
	fma.rn.f32 	%f561, %f556, %f560, %f555;
	sub.f32 	%f562, %f292, %f559;
	mov.f32 	%f563, 0f42280000;
	div.approx.f32 	%f564, %f562, %f563;
	add.f32 	%f565, %f559, %f564;
	sub.f32 	%f566, %f292, %f565;
	fma.rn.f32 	%f567, %f562, %f566, %f561;
	sub.f32 	%f568, %f293, %f565;
	mov.f32 	%f569, 0f422C0000;
	div.approx.f32 	%f570, %f568, %f569;
	add.f32 	%f571, %f565, %f570;
	sub.f32 	%f572, %f293, %f571;
	fma.rn.f32 	%f573, %f568, %f572, %f567;
	sub.f32 	%f574, %f294, %f571;
	mov.f32 	%f575, 0f42300000;
	div.approx.f32 	%f576, %f574, %f575;
	add.f32 	%f577, %f571, %f576;
	sub.f32 	%f578, %f294, %f577;
	fma.rn.f32 	%f579, %f574, %f578, %f573;
	add.s64 	%rd122, %rd13, 1408;
	shr.s64 	%rd123, %rd122, 63;
	shr.u64 	%rd124, %rd123, 62;
	add.s64 	%rd125, %rd122, %rd124;
	shl.b64 	%rd126, %rd125, 1;
	and.b64  	%rd127, %rd126, -8;
	add.s64 	%rd128, %rd1, %rd127;
	ld.global.v2.u32 	{%r202, %r208}, [%rd128];
	ld.global.v2.u32 	{%r206, %r212}, [%rd8+2816];
	add.s64 	%rd129, %rd3, %rd127;
	ld.global.v2.u32 	{%r203, %r209}, [%rd129];
	// begin inline asm
	{add.f16x2 %r201,%r202,%r203;
}
	// end inline asm
	// begin inline asm
	{add.f16x2 %r204,%r201,%r206;
}
	// end inline asm
	// begin inline asm
	{add.f16x2 %r207,%r208,%r209;
}
	// end inline asm
	// begin inline asm
	{add.f16x2 %r210,%r207,%r212;
}
	// end inline asm
	// begin inline asm
	{.reg .f16 low,high;
  mov.b32 {low,high},%r204;
  cvt.f32.f16 %f295, low;}

	// end inline asm
	// begin inline asm
	{.reg .f16 low,high;
  mov.b32 {low,high},%r204;
  cvt.f32.f16 %f296, high;}

	// end inline asm
	// begin inline asm
	{.reg .f16 low,high;
  mov.b32 {low,high},%r210;
  cvt.f32.f16 %f297, low;}

	// end inline asm
	// begin inline asm
	{.reg .f16 low,high;
  mov.b32 {low,high},%r210;
  cvt.f32.f16 %f298, high;}

	// end inline asm
	sub.f32 	%f580, %f295, %f577;
	mov.f32 	%f581, 0f42340000;
	div.approx.f32 	%f582, %f580, %f581;
	add.f32 	%f583, %f577, %f582;
	sub.f32 	%f584, %f295, %f583;
	fma.rn.f32 	%f585, %f580, %f584, %f579;
	sub.f32 	%f586, %f296, %f583;
	mov.f32 	%f587, 0f42380000;
	div.approx.f32 	%f588, %f586, %f587;
	add.f32 	%f589, %f583, %f588;
	sub.f32 	%f590, %f296, %f589;
	fma.rn.f32 	%f591, %f586, %f590, %f585;
	sub.f32 	%f592, %f297, %f589;
	mov.f32 	%f593, 0f423C0000;
	div.approx.f32 	%f594, %f592, %f593;
	add.f32 	%f595, %f589, %f594;
	sub.f32 	%f596, %f297, %f595;
	fma.rn.f32 	%f597, %f592, %f596, %f591;
	sub.f32 	%f598, %f298, %f595;
	mov.f32 	%f599, 0f42400000;
	div.approx.f32 	%f600, %f598, %f599;
	add.f32 	%f601, %f595, %f600;
	sub.f32 	%f602, %f298, %f601;
	fma.rn.f32 	%f603, %f598, %f602, %f597;
	add.s64 	%rd130, %rd13, 1536;
	shr.s64 	%rd131, %rd130, 63;
	shr.u64 	%rd132, %rd131, 62;
	add.s64 	%rd133, %rd130, %rd132;
	shl.b64 	%rd134, %rd133, 1;
	and.b64  	%rd135, %rd134, -8;
	add.s64 	%rd136, %rd1, %rd135;
	ld.global.v2.u32 	{%r218, %r224}, [%rd136];
	ld.global.v2.u32 	{%r222, %r228}, [%rd8+3072];
	add.s64 	%rd137, %rd3, %rd135;
	ld.global.v2.u32 	{%r219, %r225}, [%rd137];
	// begin inline asm
	{add.f16x2 %r217,%r218,%r219;
}
	// end inline asm
	// begin inline asm
	{add.f16x2 %r220,%r217,%r222;
}
	// end inline asm
	// begin inline asm
	{add.f16x2 %r223,%r224,%r225;
}
	// end inline asm
	// begin inline asm
	{add.f16x2 %r226,%r223,%r228;
}
	// end inline asm
	// begin inline asm
	{.reg .f16 low,high;
  mov.b32 {low,high},%r220;
  cvt.f32.f16 %f299, low;}

	// end inline asm
	// begin inline asm
	{.reg .f16 low,high;
  mov.b32 {low,high},%r220;
  cvt.f32.f16 %f300, high;}

	// end inline asm
	// begin inline asm
	{.reg .f16 low,high;
  mov.b32 {low,high},%r226;
  cvt.f32.f16 %f301, low;}

	// end inline asm
	// begin inline asm
	{.reg .f16 low,high;
  mov.b32 {low,high},%r226;
  cvt.f32.f16 %f302, high;}

	// end inline asm
	sub.f32 	%f604, %f299, %f601;
	mov.f32 	%f605, 0f42440000;
	div.approx.f32 	%f606, %f604, %f605;
	add.f32 	%f607, %f601, %f606;
	sub.f32 	%f608, %f299, %f607;
	fma.rn.f32 	%f609, %f604, %f608, %f603;
	sub.f32 	%f610, %f300, %f607;
	mov.f32 	%f611, 0f42480000;
	div.approx.f32 	%f612, %f610, %f611;
	add.f32 	%f613, %f607, %f612;
	sub.f32 	%f614, %f300, %f613;
	fma.rn.f32 	%f615, %f610, %f614, %f609;
	sub.f32 	%f616, %f301, %f613;
	mov.f32 	%f617, 0f424C0000;
	div.approx.f32 	%f618, %f616, %f617;
	add.f32 	%f619, %f613, %f618;
	sub.f32 	%f620, %f301, %f619;
	fma.rn.f32 	%f621, %f616, %f620, %f615;
	sub.f32 	%f622, %f302, %f619;
	mov.f32 	%f623, 0f42500000;
	div.approx.f32 	%f624, %f622, %f623;
	add.f32 	%f625, %f619, %f624;
	sub.f32 	%f626, %f302, %f625;
	fma.rn.f32 	%f627, %f622, %f626, %f621;
	add.s64 	%rd138, %rd13, 1664;
	shr.s64 	%rd139, %rd138, 63;
	shr.u64 	%rd140, %rd139, 62;
	add.s64 	%rd141, %rd138, %rd140;
	shl.b64 	%rd142, %rd141, 1;
	and.b64  	%rd143, %rd142, -8;
	add.s64 	%rd144, %rd1, %rd143;
	ld.global.v2.u32 	{%r234, %r240}, [%rd144];
	ld.global.v2.u32 	{%r238, %r244}, [%rd8+3328];
	add.s64 	%rd145, %rd3, %rd143;
	ld.global.v2.u32 	{%r235, %r241}, [%rd145];
	// begin inline asm
	{add.f16x2 %r233,%r234,%r235;
}
	// end inline asm
	// begin inline asm
	{add.f16x2 %r236,%r233,%r238;
}
	// end inline asm
	// begin inline asm
	{add.f16x2 %r239,%r240,%r241;
}
	// end inline asm
	// begin inline asm
	{add.f16x2 %r242,%r239,%r244;
}
	// end inline asm
	// begin inline asm
	{.reg .f16 low,high;
  mov.b32 {low,high},%r236;
  cvt.f32.f16 %f303, low;}

	// end inline asm
	// begin inline asm
	{.reg .f16 low,high;
  mov.b32 {low,high},%r236;
  cvt.f32.f16 %f304, high;}

	// end inline asm
	// begin inline asm
	{.reg .f16 low,high;
  mov.b32 {low,high},%r242;
  cvt.f32.f16 %f305, low;}

	// end inline asm
	// begin inline asm
	{.reg .f16 low,high;
  mov.b32 {low,high},%r242;
  cvt.f32.f16 %f306, high;}

	// end inline asm
	sub.f32 	%f628, %f303, %f625;
	mov.f32 	%f629, 0f42540000;
	div.approx.f32 	%f630, %f628, %f629;
	add.f32 	%f631, %f625, %f630;
	sub.f32 	%f632, %f303, %f631;
	fma.rn.f32 	%f633, %f628, %f632, %f627;
	sub.f32 	%f634, %f304, %f631;
	mov.f32 	%f635, 0f42580000;
	div.approx.f32 	%f636, %f634, %f635;
	add.f32 	%f637, %f631, %f636;
	sub.f32 	%f638, %f304, %f637;
	fma.rn.f32 	%f639, %f634, %f638, %f633;
	sub.f32 	%f640, %f305, %f637;
	mov.f32 	%f641, 0f425C0000;
	div.approx.f32 	%f642, %f640, %f641;
	add.f32 	%f643, %f637, %f642;
	sub.f32 	%f644, %f305, %f643;
	fma.rn.f32 	%f645, %f640, %f644, %f639;
	sub.f32 	%f646, %f306, %f643;
	mov.f32 	%f647, 0f42600000;
	div.approx.f32 	%f648, %f646, %f647;
	add.f32 	%f649, %f643, %f648;
	sub.f32 	%f650, %f306, %f649;
	fma.rn.f32 	%f651, %f646, %f650, %f645;
	add.s64 	%rd146, %rd13, 1792;
	shr.s64 	%rd147, %rd146, 63;
	shr.u64 	%rd148, %rd147, 62;
	add.s64 	%rd149, %rd146, %rd148;
	shl.b64 	%rd150, %rd149, 1;
	and.b64  	%rd151, %rd150, -8;
	add.s64 	%rd152, %rd1, %rd151;
	ld.global.v2.u32 	{%r250, %r256}, [%rd152];
	ld.global.v2.u32 	{%r254, %r260}, [%rd8+3584];
	add.s64 	%rd153, %rd3, %rd151;
	ld.global.v2.u32 	{%r251, %r257}, [%rd153];
	// begin inline asm
	{add.f16x2 %r249,%r250,%r251;
}
	// end inline asm
	// begin inline asm
	{add.f16x2 %r252,%r249,%r254;
}
	// end inline asm
	// begin inline asm
	{add.f16x2 %r255,%r256,%r257;
}
	// end inline asm
	// begin inline asm
	{add.f16x2 %r258,%r255,%r260;
}
	// end inline asm
	// begin inline asm
	{.reg .f16 low,high;
  mov.b32 {low,high},%r252;
  cvt.f32.f16 %f307, low;}

	// end inline asm
	// begin inline asm
	{.reg .f16 low,high;
  mov.b32 {low,high},%r252;
  cvt.f32.f16 %f308, high;}

	// end inline asm
	// begin inline asm
	{.reg .f16 low,high;
  mov.b32 {low,high},%r258;
  cvt.f32.f16 %f309, low;}

	// end inline asm
	// begin inline asm
	{.reg .f16 low,high;
  mov.b32 {low,high},%r258;
  cvt.f32.f16 %f310, high;}

	// end inline asm
	sub.f32 	%f652, %f307, %f649;
	mov.f32 	%f653, 0f42640000;
	div.approx.f32 	%f654, %f652, %f653;
	add.f32 	%f655, %f649, %f654;
	sub.f32 	%f656, %f307, %f655;
	fma.rn.f32 	%f657, %f652, %f656, %f651;
	sub.f32 	%f658, %f308, %f655;
	mov.f32 	%f659, 0f42680000;
	div.approx.f32 	%f660, %f658, %f659;
	add.f32 	%f661, %f655, %f660;
	sub.f32 	%f662, %f308, %f661;
	fma.rn.f32 	%f663, %f658, %f662, %f657;
	sub.f32 	%f664, %f309, %f661;
	mov.f32 	%f665, 0f426C0000;
	div.approx.f32 	%f666, %f664, %f665;
	add.f32 	%f667, %f661, %f666;
	sub.f32 	%f668, %f309, %f667;
	fma.rn.f32 	%f669, %f664, %f668, %f663;
	sub.f32 	%f670, %f310, %f667;
	mov.f32 	%f671, 0f42700000;
	div.approx.f32 	%f672, %f670, %f671;
	add.f32 	%f673, %f667, %f672;
	sub.f32 	%f674, %f310, %f673;
	fma.rn.f32 	%f675, %f670, %f674, %f669;
	add.s64 	%rd154, %rd13, 1920;
	shr.s64 	%rd155, %rd154, 63;
	shr.u64 	%rd156, %rd155, 62;
	add.s64 	%rd157, %rd154, %rd156;
	shl.b64 	%rd158, %rd157, 1;
	and.b64  	%rd159, %rd158, -8;
	add.s64 	%rd160, %rd1, %rd159;
	ld.global.v2.u32 	{%r266, %r272}, [%rd160];
	ld.global.v2.u32 	{%r270, %r276}, [%rd8+3840];
	add.s64 	%rd161, %rd3, %rd159;
	ld.global.v2.u32 	{%r267, %r273}, [%rd161];
	// begin inline asm
	{add.f16x2 %r265,%r266,%r267;
}
	// end inline asm
	// begin inline asm
	{add.f16x2 %r268,%r265,%r270;
}
	// end inline asm
	// begin inline asm
	{add.f16x2 %r271,%r272,%r273;
}
	// end inline asm
	// begin inline asm
	{add.f16x2 %r274,%r271,%r276;
}
	// end inline asm
	// begin inline asm
	{.reg .f16 low,high;
  mov.b32 {low,high},%r268;
  cvt.f32.f16 %f311, low;}

	// end inline asm
	// begin inline asm
	{.reg .f16 low,high;
  mov.b32 {low,high},%r268;
  cvt.f32.f16 %f312, high;}

	// end inline asm
	// begin inline asm
	{.reg .f16 low,high;
  mov.b32 {low,high},%r274;
  cvt.f32.f16 %f313, low;}

	// end inline asm
	// begin inline asm
	{.reg .f16 low,high;
  mov.b32 {low,high},%r274;
  cvt.f32.f16 %f314, high;}

	// end inline asm
	sub.f32 	%f676, %f311, %f673;
	mov.f32 	%f677, 0f42740000;
	div.approx.f32 	%f678, %f676, %f677;
	add.f32 	%f679, %f673, %f678;
	sub.f32 	%f680, %f311, %f679;
	fma.rn.f32 	%f681, %f676, %f680, %f675;
	sub.f32 	%f682, %f312, %f679;
	mov.f32 	%f683, 0f42780000;
	div.approx.f32 	%f684, %f682, %f683;
	add.f32 	%f685, %f679, %f684;
	sub.f32 	%f686, %f312, %f685;
	fma.rn.f32 	%f687, %f682, %f686, %f681;
	sub.f32 	%f688, %f313, %f685;
	mov.f32 	%f689, 0f427C0000;
	div.approx.f32 	%f690, %f688, %f689;
	add.f32 	%f691, %f685, %f690;
	sub.f32 	%f692, %f313, %f691;
	fma.rn.f32 	%f693, %f688, %f692, %f687;
	sub.f32 	%f694, %f314, %f691;
	mov.f32 	%f1163, 0f42800000;
	div.approx.f32 	%f695, %f694, %f1163;
	add.f32 	%f1161, %f691, %f695;
	sub.f32 	%f696, %f314, %f1161;
	fma.rn.f32 	%f1162, %f694, %f696, %f693;
	mov.f32 	%f1150, 0f00000000;
	mov.f32 	%f1151, %f1150;
	mov.f32 	%f1152, %f1150;
	mov.f32 	%f1153, %f1150;
	@%p3 bra 	$L__BB63_6;
	add.s64 	%rd162, %rd13, 2048;
	shr.s64 	%rd163, %rd162, 63;
	shr.u64 	%rd164, %rd163, 62;
	add.s64 	%rd165, %rd162, %rd164;
	shl.b64 	%rd166, %rd165, 1;
	and.b64  	%rd167, %rd166, -8;
	add.s64 	%rd168, %rd1, %rd167;
	ld.global.v2.u32 	{%r284, %r290}, [%rd168];
	ld.global.v2.u32 	{%r288, %r294}, [%rd8+4096];
	add.s64 	%rd169, %rd3, %rd167;
	ld.global.v2.u32 	{%r285, %r291}, [%rd169];
	// begin inline asm
	{add.f16x2 %r283,%r284,%r285;
}
	// end inline asm
	// begin inline asm
	{add.f16x2 %r286,%r283,%r288;
}
	// end inline asm
	// begin inline asm
	{add.f16x2 %r289,%r290,%r291;
}
	// end inline asm
	// begin inline asm
	{add.f16x2 %r292,%r289,%r294;
}
	// end inline asm
	// begin inline asm
	{.reg .f16 low,high;
  mov.b32 {low,high},%r286;
  cvt.f32.f16 %f1153, low;}

	// end inline asm
	// begin inline asm
	{.reg .f16 low,high;
  mov.b32 {low,high},%r286;
  cvt.f32.f16 %f1152, high;}

	// end inline asm
	// begin inline asm
	{.reg .f16 low,high;
  mov.b32 {low,high},%r292;
  cvt.f32.f16 %f1151, low;}

	// end inline asm
	// begin inline asm
	{.reg .f16 low,high;
  mov.b32 {low,high},%r292;
  cvt.f32.f16 %f1150, high;}

	// end inline asm
	sub.f32 	%f702, %f1153, %f1161;
	mov.f32 	%f703, 0f42820000;
	div.approx.f32 	%f704, %f702, %f703;
	add.f32 	%f705, %f1161, %f704;
	sub.f32 	%f706, %f1153, %f705;
	fma.rn.f32 	%f707, %f702, %f706, %f1162;
	sub.f32 	%f708, %f1152, %f705;
	mov.f32 	%f709, 0f42840000;
	div.approx.f32 	%f710, %f708, %f709;
	add.f32 	%f711, %f705, %f710;
	sub.f32 	%f712, %f1152, %f711;
	fma.rn.f32 	%f713, %f708, %f712, %f707;
	sub.f32 	%f714, %f1151, %f711;
	mov.f32 	%f715, 0f42860000;
	div.approx.f32 	%f716, %f714, %f715;
	add.f32 	%f717, %f711, %f716;
	sub.f32 	%f718, %f1151, %f717;
	fma.rn.f32 	%f719, %f714, %f718, %f713;
	sub.f32 	%f720, %f1150, %f717;
	mov.f32 	%f1163, 0f42880000;
	div.approx.f32 	%f721, %f720, %f1163;
	add.f32 	%f1161, %f717, %f721;
	sub.f32 	%f722, %f1150, %f1161;
	fma.rn.f32 	%f1162, %f720, %f722, %f719;
$L__BB63_6:
	add.s32 	%r300, %r281, 2176;
	setp.ge.s32 	%p4, %r300, %r20;
	mov.f32 	%f1157, 0f00000000;
	mov.f32 	%f1158, %f1157;
	mov.f32 	%f1159, %f1157;
	mov.f32 	%f1160, %f1157;
	@%p4 bra 	$L__BB63_8;
	add.s64 	%rd170, %rd13, 2176;
	shr.s64 	%rd171, %rd170, 63;
	shr.u64 	%rd172, %rd171, 62;
	add.s64 	%rd173, %rd170, %rd172;
	shl.b64 	%rd174, %rd173, 1;
	and.b64  	%rd175, %rd174, -8;
	add.s64 	%rd176, %rd1, %rd175;
	ld.global.v2.u32 	{%r302, %r308}, [%rd176];
	ld.global.v2.u32 	{%r306, %r312}, [%rd8+4352];
	add.s64 	%rd177, %rd3, %rd175;
	ld.global.v2.u32 	{%r303, %r309}, [%rd177];
	// begin inline asm
	{add.f16x2 %r301,%r302,%r303;
}
	// end inline asm
	// begin inline asm
	{add.f16x2 %r304,%r301,%r306;
}
	// end inline asm
	// begin inline asm
	{add.f16x2 %r307,%r308,%r309;
}
	// end inline asm
	// begin inline asm
	{add.f16x2 %r310,%r307,%r312;
}
	// end inline asm
	// begin inline asm
	{.reg .f16 low,high;
  mov.b32 {low,high},%r304;
  cvt.f32.f16 %f1160, low;}

	// end inline asm
	// begin inline asm
	{.reg .f16 low,high;
  mov.b32 {low,high},%r304;
  cvt.f32.f16 %f1159, high;}

	// end inline asm
	// begin inline asm
	{.reg .f16 low,high;
  mov.b32 {low,high},%r310;
  cvt.f32.f16 %f1158, low;}

	// end inline asm
	// begin inline asm
	{.reg .f16 low,high;
  mov.b32 {low,high},%r310;
  cvt.f32.f16 %f1157, high;}

	// end inline asm
	add.f32 	%f728, %f1163, 0f3F800000;
	sub.f32 	%f729, %f1160, %f1161;
	div.approx.f32 	%f730, %f729, %f728;
	add.f32 	%f731, %f1161, %f730;
	sub.f32 	%f732, %f1160, %f731;
	fma.rn.f32 	%f733, %f729, %f732, %f1162;
	add.f32 	%f734, %f728, 0f3F800000;
	sub.f32 	%f735, %f1159, %f731;
	div.approx.f32 	%f736, %f735, %f734;
	add.f32 	%f737, %f731, %f736;
	sub.f32 	%f738, %f1159, %f737;
	fma.rn.f32 	%f739, %f735, %f738, %f733;
	add.f32 	%f740, %f734, 0f3F800000;
	sub.f32 	%f741, %f1158, %f737;
	div.approx.f32 	%f742, %f741, %f740;
	add.f32 	%f743, %f737, %f742;
	sub.f32 	%f744, %f1158, %f743;
	fma.rn.f32 	%f745, %f741, %f744, %f739;
	add.f32 	%f1163, %f740, 0f3F800000;
	sub.f32 	%f746, %f1157, %f743;
	div.approx.f32 	%f747, %f746, %f1163;
	add.f32 	%f1161, %f743, %f747;
	sub.f32 	%f748, %f1157, %f1161;
	fma.rn.f32 	%f1162, %f746, %f748, %f745;
$L__BB63_8:
	add.s32 	%r318, %r281, 2304;
	setp.ge.s32 	%p5, %r318, %r20;
	mov.f32 	%f1164, 0f00000000;
	mov.f32 	%f1165, %f1164;
	mov.f32 	%f1166, %f1164;
	mov.f32 	%f1167, %f1164;
	@%p5 bra 	$L__BB63_10;
	add.s64 	%rd178, %rd13, 2304;
	shr.s64 	%rd179, %rd178, 63;
	shr.u64 	%rd180, %rd179, 62;
	add.s64 	%rd181, %rd178, %rd180;
	shl.b64 	%rd182, %rd181, 1;
	and.b64  	%rd183, %rd182, -8;
	add.s64 	%rd184, %rd1, %rd183;
	ld.global.v2.u32 	{%r320, %r326}, [%rd184];
	ld.global.v2.u32 	{%r324, %r330}, [%rd8+4608];
	add.s64 	%rd185, %rd3, %rd183;
	ld.global.v2.u32 	{%r321, %r327}, [%rd185];
	// begin inline asm
	{add.f16x2 %r319,%r320,%r321;
}
	// end inline asm
	// begin inline asm
	{add.f16x2 %r322,%r319,%r324;
}
	// end inline asm
	// begin inline asm
	{add.f16x2 %r325,%r326,%r327;
}
	// end inline asm
	// begin inline asm
	{add.f16x2 %r328,%r325,%r330;
}
	// end inline asm
	// begin inline asm
	{.reg .f16 low,high;
  mov.b32 {low,high},%r322;
  cvt.f32.f16 %f1167, low;}

	// end inline asm
	// begin inline asm
	{.reg .f16 low,high;
  mov.b32 {low,high},%r322;
  cvt.f32.f16 %f1166, high;}

	// end inline asm
	// begin inline asm
	{.reg .f16 low,high;
  mov.b32 {low,high},%r328;
  cvt.f32.f16 %f1165, low;}

	// end inline asm
	// begin inline asm
	{.reg .f16 low,high;
  mov.b32 {low,high},%r328;
  cvt.f32.f16 %f1164, high;}

	// end inline asm
	add.f32 	%f754, %f1163, 0f3F800000;
	sub.f32 	%f755, %f1167, %f1161;
	div.approx.f32 	%f756, %f755, %f754;
	add.f32 	%f757, %f1161, %f756;
	sub.f32 	%f758, %f1167, %f757;
	fma.rn.f32 	%f759, %f755, %f758, %f1162;
	add.f32 	%f760, %f754, 0f3F800000;
	sub.f32 	%f761, %f1166, %f757;
	div.approx.f32 	%f762, %f761, %f760;
	add.f32 	%f763, %f757, %f762;
	sub.f32 	%f764, %f1166, %f763;
	fma.rn.f32 	%f765, %f761, %f764, %f759;
	add.f32 	%f766, %f760, 0f3F800000;
	sub.f32 	%f767, %f1165, %f763;
	div.approx.f32 	%f768, %f767, %f766;
	add.f32 	%f769, %f763, %f768;
	sub.f32 	%f770, %f1165, %f769;
	fma.rn.f32 	%f771, %f767, %f770, %f765;
	add.f32 	%f1163, %f766, 0f3F800000;
	sub.f32 	%f772, %f1164, %f769;
	div.approx.f32 	%f773, %f772, %f1163;
	add.f32 	%f1161, %f769, %f773;
	sub.f32 	%f774, %f1164, %f1161;
	fma.rn.f32 	%f1162, %f772, %f774, %f771;
$L__BB63_10:
	add.s32 	%r336, %r281, 2432;
	setp.ge.s32 	%p6, %r336, %r20;
	mov.f32 	%f1171, 0f00000000;
	mov.f32 	%f1172, %f1171;
	mov.f32 	%f1173, %f1171;
	mov.f32 	%f1174, %f1171;
	@%p6 bra 	$L__BB63_12;
	add.s64 	%rd186, %rd13, 2432;
	shr.s64 	%rd187, %rd186, 63;
	shr.u64 	%rd188, %rd187, 62;
	add.s64 	%rd189, %rd186, %rd188;
	shl.b64 	%rd190, %rd189, 1;
	and.b64  	%rd191, %rd190, -8;
	add.s64 	%rd192, %rd1, %rd191;
	ld.global.v2.u32 	{%r338, %r344}, [%rd192];
	ld.global.v2.u32 	{%r342, %r348}, [%rd8+4864];
	add.s64 	%rd193, %rd3, %rd191;
	ld.global.v2.u32 	{%r339, %r345}, [%rd193];
	// begin inline asm
	{add.f16x2 %r337,%r338,%r339;
}
	// end inline asm
	// begin inline asm
	{add.f16x2 %r340,%r337,%r342;
}
	// end inline asm
	// begin inline asm
	{add.f16x2 %r343,%r344,%r345;
}
	// end inline asm
	// begin inline asm
	{add.f16x2 %r346,%r343,%r348;
}
	// end inline asm
	// begin inline asm
	{.reg .f16 low,high;
  mov.b32 {low,high},%r340;
  cvt.f32.f16 %f1174, low;}

	// end inline asm
	// begin inline asm
	{.reg .f16 low,high;
  mov.b32 {low,high},%r340;
  cvt.f32.f16 %f1173, high;}

	// end inline asm
	// begin inline asm
	{.reg .f16 low,high;
  mov.b32 {low,high},%r346;
  cvt.f32.f16 %f1172, low;}

	// end inline asm
	// begin inline asm
	{.reg .f16 low,high;
  mov.b32 {low,high},%r346;
  cvt.f32.f16 %f1171, high;}

	// end inline asm
	add.f32 	%f780, %f1163, 0f3F800000;
	sub.f32 	%f781, %f1174, %f1161;
	div.approx.f32 	%f782, %f781, %f780;
	add.f32 	%f783, %f1161, %f782;
	sub.f32 	%f784, %f1174, %f783;
	fma.rn.f32 	%f785, %f781, %f784, %f1162;
	add.f32 	%f786, %f780, 0f3F800000;
	sub.f32 	%f787, %f1173, %f783;
	div.approx.f32 	%f788, %f787, %f786;
	add.f32 	%f789, %f783, %f788;
	sub.f32 	%f790, %f1173, %f789;
	fma.rn.f32 	%f791, %f787, %f790, %f785;
	add.f32 	%f792, %f786, 0f3F800000;
	sub.f32 	%f793, %f1172, %f789;
	div.approx.f32 	%f794, %f793, %f792;
	add.f32 	%f795, %f789, %f794;
	sub.f32 	%f796, %f1172, %f795;
	fma.rn.f32 	%f797, %f793, %f796, %f791;
	add.f32 	%f1163, %f792, 0f3F800000;
	sub.f32 	%f798, %f1171, %f795;
	div.approx.f32 	%f799, %f798, %f1163;
	add.f32 	%f1161, %f795, %f799;
	sub.f32 	%f800, %f1171, %f1161;
	fma.rn.f32 	%f1162, %f798, %f800, %f797;
$L__BB63_12:
	add.s32 	%r354, %r281, 2560;
	setp.ge.s32 	%p7, %r354, %r20;
	mov.f32 	%f1178, 0f00000000;
	mov.f32 	%f1179, %f1178;
	mov.f32 	%f1180, %f1178;
	mov.f32 	%f1181, %f1178;
	@%p7 bra 	$L__BB63_14;
	add.s64 	%rd194, %rd13, 2560;
	shr.s64 	%rd195, %rd194, 63;
	shr.u64 	%rd196, %rd195, 62;
	add.s64 	%rd197, %rd194, %rd196;
	shl.b64 	%rd198, %rd197, 1;
	and.b64  	%rd199, %rd198, -8;
	add.s64 	%rd200, %rd1, %rd199;
	ld.global.v2.u32 	{%r356, %r362}, [%rd200];
	ld.global.v2.u32 	{%r360, %r366}, [%rd8+5120];
	add.s64 	%rd201, %rd3, %rd199;
	ld.global.v2.u32 	{%r357, %r363}, [%rd201];
	// begin inline asm
	{add.f16x2 %r355,%r356,%r357;
}
	// end inline asm
	// begin inline asm
	{add.f16x2 %r358,%r355,%r360;
}
	// end inline asm
	// begin inline asm
	{add.f16x2 %r361,%r362,%r363;
}
	// end inline asm
	// begin inline asm
	{add.f16x2 %r364,%r361,%r366;
}
	// end inline asm
	// begin inline asm
	{.reg .f16 low,high;
  mov.b32 {low,high},%r358;
  cvt.f32.f16 %f1181, low;}

	// end inline asm
	// begin inline asm
	{.reg .f16 low,high;
  mov.b32 {low,high},%r358;
  cvt.f32.f16 %f1180, high;}

	// end inline asm
	// begin inline asm
	{.reg .f16 low,high;
  mov.b32 {low,high},%r364;
  cvt.f32.f16 %f1179, low;}

	// end inline asm
	// begin inline asm
	{.reg .f16 low,high;
  mov.b32 {low,high},%r364;
  cvt.f32.f16 %f1178, high;}

	// end inline asm
	add.f32 	%f806, %f1163, 0f3F800000;
	sub.f32 	%f807, %f1181, %f1161;
	div.approx.f32 	%f808, %f807, %f806;
	add.f32 	%f809, %f1161, %f808;
	sub.f32 	%f810, %f1181, %f809;
	fma.rn.f32 	%f811, %f807, %f810, %f1162;
	add.f32 	%f812, %f806, 0f3F800000;
	sub.f32 	%f813, %f1180, %f809;
	div.approx.f32 	%f814, %f813, %f812;
	add.f32 	%f815, %f809, %f814;
	sub.f32 	%f816, %f1180, %f815;
	fma.rn.f32 	%f817, %f813, %f816, %f811;
	add.f32 	%f818, %f812, 0f3F800000;
	sub.f32 	%f819, %f1179, %f815;
	div.approx.f32 	%f820, %f819, %f818;
	add.f32 	%f821, %f815, %f820;
	sub.f32 	%f822, %f1179, %f821;
	fma.rn.f32 	%f823, %f819, %f822, %f817;
	add.f32 	%f1163, %f818, 0f3F800000;
	sub.f32 	%f824, %f1178, %f821;
	div.approx.f32 	%f825, %f824, %f1163;
	add.f32 	%f1161, %f821, %f825;
	sub.f32 	%f826, %f1178, %f1161;
	fma.rn.f32 	%f1162, %f824, %f826, %f823;
$L__BB63_14:
	add.s32 	%r372, %r281, 2688;
	setp.ge.s32 	%p8, %r372, %r20;
	mov.f32 	%f1185, 0f00000000;
	mov.f32 	%f1186, %f1185;
	mov.f32 	%f1187, %f1185;
	mov.f32 	%f1188, %f1185;
	@%p8 bra 	$L__BB63_16;
	add.s64 	%rd202, %rd13, 2688;
	shr.s64 	%rd203, %rd202, 63;
	shr.u64 	%rd204, %rd203, 62;
	add.s64 	%rd205, %rd202, %rd204;
	shl.b64 	%rd206, %rd205, 1;
	and.b64  	%rd207, %rd206, -8;
	add.s64 	%rd208, %rd1, %rd207;
	ld.global.v2.u32 	{%r374, %r380}, [%rd208];
	ld.global.v2.u32 	{%r378, %r384}, [%rd8+5376];
	add.s64 	%rd209, %rd3, %rd207;
	ld.global.v2.u32 	{%r375, %r381}, [%rd209];
	// begin inline asm
	{add.f16x2 %r373,%r374,%r375;
}
	// end inline asm
	// begin inline asm
	{add.f16x2 %r376,%r373,%r378;
}
	// end inline asm
	// begin inline asm
	{add.f16x2 %r379,%r380,%r381;
}
	// end inline asm
	// begin inline asm
	{add.f16x2 %r382,%r379,%r384;
}
	// end inline asm
	// begin inline asm
	{.reg .f16 low,high;
  mov.b32 {low,high},%r376;
  cvt.f32.f16 %f1188, low;}

	// end inline asm
	// begin inline asm
	{.reg .f16 low,high;
  mov.b32 {low,high},%r376;
  cvt.f32.f16 %f1187, high;}

	// end inline asm
	// begin inline asm
	{.reg .f16 low,high;
  mov.b32 {low,high},%r382;
  cvt.f32.f16 %f1186, low;}

	// end inline asm
	// begin inline asm
	{.reg .f16 low,high;
  mov.b32 {low,high},%r382;
  cvt.f32.f16 %f1185, high;}

	// end inline asm
	add.f32 	%f832, %f1163, 0f3F800000;
	sub.f32 	%f833, %f1188, %f1161;
	div.approx.f32 	%f834, %f833, %f832;
	add.f32 	%f835, %f1161, %f834;
	sub.f32 	%f836, %f1188, %f835;
	fma.rn.f32 	%f837, %f833, %f836, %f1162;
	add.f32 	%f838, %f832, 0f3F800000;
	sub.f32 	%f839, %f1187, %f835;
	div.approx.f32 	%f840, %f839, %f838;
	add.f32 	%f841, %f835, %f840;
	sub.f32 	%f842, %f1187, %f841;
	fma.rn.f32 	%f843, %f839, %f842, %f837;
	add.f32 	%f844, %f838, 0f3F800000;
	sub.f32 	%f845, %f1186, %f841;
	div.approx.f32 	%f846, %f845, %f844;
	add.f32 	%f847, %f841, %f846;
	sub.f32 	%f848, %f1186, %f847;
	fma.rn.f32 	%f849, %f845, %f848, %f843;
	add.f32 	%f1163, %f844, 0f3F800000;
	sub.f32 	%f850, %f1185, %f847;
	div.approx.f32 	%f851, %f850, %f1163;
	add.f32 	%f1161, %f847, %f851;
	sub.f32 	%f852, %f1185, %f1161;
	fma.rn.f32 	%f1162, %f850, %f852, %f849;
$L__BB63_16:
	add.s32 	%r390, %r281, 2816;
	setp.ge.s32 	%p9, %r390, %r20;
	mov.f32 	%f1192, 0f00000000;
	mov.f32 	%f1193, %f1192;
	mov.f32 	%f1194, %f1192;
	mov.f32 	%f1195, %f1192;
	@%p9 bra 	$L__BB63_18;
	add.s64 	%rd210, %rd13, 2816;
	shr.s64 	%rd211, %rd210, 63;
	shr.u64 	%rd212, %rd211, 62;
	add.s64 	%rd213, %rd210, %rd212;
	shl.b64 	%rd214, %rd213, 1;
	and.b64  	%rd215, %rd214, -8;
	add.s64 	%rd216, %rd1, %rd215;
	ld.global.v2.u32 	{%r392, %r398}, [%rd216];
	ld.global.v2.u32 	{%r396, %r402}, [%rd8+5632];
	add.s64 	%rd217, %rd3, %rd215;
	ld.global.v2.u32 	{%r393, %r399}, [%rd217];
	// begin inline asm
	{add.f16x2 %r391,%r392,%r393;
}
	// end inline asm
	// begin inline asm
	{add.f16x2 %r394,%r391,%r396;
}
	// end inline asm
	// begin inline asm
	{add.f16x2 %r397,%r398,%r399;
}
	// end inline asm
	// begin inline asm
	{add.f16x2 %r400,%r397,%r402;
}
	// end inline asm
	// begin inline asm
	{.reg .f16 low,high;
  mov.b32 {low,high},%r394;
  cvt.f32.f16 %f1195, low;}

	// end inline asm
	// begin inline asm
	{.reg .f16 low,high;
  mov.b32 {low,high},%r394;
  cvt.f32.f16 %f1194, high;}

	// end inline asm
	// begin inline asm
	{.reg .f16 low,high;
  mov.b32 {low,high},%r400;
  cvt.f32.f16 %f1193, low;}

	// end inline asm
	// begin inline asm
	{.reg .f16 low,high;
  mov.b32 {low,high},%r400;
  cvt.f32.f16 %f1192, high;}

	// end inline asm
	add.f32 	%f858, %f1163, 0f3F800000;
	sub.f32 	%f859, %f1195, %f1161;
	div.approx.f32 	%f860, %f859, %f858;
	add.f32 	%f861, %f1161, %f860;
	sub.f32 	%f862, %f1195, %f861;
	fma.rn.f32 	%f863, %f859, %f862, %f1162;
	add.f32 	%f864, %f858, 0f3F800000;
	sub.f32 	%f865, %f1194, %f861;
	div.approx.f32 	%f866, %f865, %f864;
	add.f32 	%f867, %f861, %f866;
	sub.f32 	%f868, %f1194, %f867;
	fma.rn.f32 	%f869, %f865, %f868, %f863;
	add.f32 	%f870, %f864, 0f3F800000;
	sub.f32 	%f871, %f1193, %f867;
	div.approx.f32 	%f872, %f871, %f870;
	add.f32 	%f873, %f867, %f872;
	sub.f32 	%f874, %f1193, %f873;
	fma.rn.f32 	%f875, %f871, %f874, %f869;
	add.f32 	%f1163, %f870, 0f3F800000;
	sub.f32 	%f876, %f1192, %f873;
	div.approx.f32 	%f877, %f876, %f1163;
	add.f32 	%f1161, %f873, %f877;
	sub.f32 	%f878, %f1192, %f1161;
	fma.rn.f32 	%f1162, %f876, %f878, %f875;
$L__BB63_18:
	shl.b32 	%r407, %r3, 2;
	add.s32 	%r408, %r407, 2944;
	setp.ge.s32 	%p10, %r408, %r20;
	mov.f32 	%f1199, 0f00000000;
	mov.f32 	%f1200, %f1199;
	mov.f32 	%f1201, %f1199;
	mov.f32 	%f1202, %f1199;
	@%p10 bra 	$L__BB63_20;
	add.s64 	%rd218, %rd13, 2944;
	shr.s64 	%rd219, %rd218, 63;
	shr.u64 	%rd220, %rd219, 62;
	add.s64 	%rd221, %rd218, %rd220;
	shl.b64 	%rd222, %rd221, 1;
	and.b64  	%rd223, %rd222, -8;
	add.s64 	%rd224, %rd1, %rd223;
	ld.global.v2.u32 	{%r410, %r416}, [%rd224];
	ld.global.v2.u32 	{%r414, %r420}, [%rd8+5888];
	add.s64 	%rd225, %rd3, %rd223;
	ld.global.v2.u32 	{%r411, %r417}, [%rd225];
	// begin inline asm
	{add.f16x2 %r409,%r410,%r411;
}
	// end inline asm
	// begin inline asm
	{add.f16x2 %r412,%r409,%r414;
}
	// end inline asm
	// begin inline asm
	{add.f16x2 %r415,%r416,%r417;
}
	// end inline asm
	// begin inline asm
	{add.f16x2 %r418,%r415,%r420;
}
	// end inline asm
	// begin inline asm
	{.reg .f16 low,high;
  mov.b32 {low,high},%r412;
  cvt.f32.f16 %f1202, low;}

	// end inline asm
	// begin inline asm
	{.reg .f16 low,high;
  mov.b32 {low,high},%r412;
  cvt.f32.f16 %f1201, high;}

	// end inline asm
	// begin inline asm
	{.reg .f16 low,high;
  mov.b32 {low,high},%r418;
  cvt.f32.f16 %f1200, low;}

	// end inline asm
	// begin inline asm
	{.reg .f16 low,high;
  mov.b32 {low,high},%r418;
  cvt.f32.f16 %f1199, high;}

	// end inline asm
	add.f32 	%f884, %f1163, 0f3F800000;
	sub.f32 	%f885, %f1202, %f1161;
	div.approx.f32 	%f886, %f885, %f884;
	add.f32 	%f887, %f1161, %f886;
	sub.f32 	%f888, %f1202, %f887;
	fma.rn.f32 	%f889, %f885, %f888, %f1162;
	add.f32 	%f890, %f884, 0f3F800000;
	sub.f32 	%f891, %f1201, %f887;
	div.approx.f32 	%f892, %f891, %f890;
	add.f32 	%f893, %f887, %f892;
	sub.f32 	%f894, %f1201, %f893;
	fma.rn.f32 	%f895, %f891, %f894, %f889;
	add.f32 	%f896, %f890, 0f3F800000;
	sub.f32 	%f897, %f1200, %f893;
	div.approx.f32 	%f898, %f897, %f896;
	add.f32 	%f899, %f893, %f898;
	sub.f32 	%f900, %f1200, %f899;
	fma.rn.f32 	%f901, %f897, %f900, %f895;
	add.f32 	%f1163, %f896, 0f3F800000;
	sub.f32 	%f902, %f1199, %f899;
	div.approx.f32 	%f903, %f902, %f1163;
	add.f32 	%f1161, %f899, %f903;
	sub.f32 	%f904, %f1199, %f1161;
	fma.rn.f32 	%f1162, %f902, %f904, %f901;
$L__BB63_20:
	mov.b32 	%r425, %f1161;
	shfl.sync.down.b32	%r6|%p11, %r425, 16, 31, -1;
	mov.b32 	%r426, %f1162;
	shfl.sync.down.b32	%r7|%p12, %r426, 16, 31, -1;
	mov.b32 	%r427, %f1163;
	shfl.sync.down.b32	%r428|%p13, %r427, 16, 31, -1;
	mov.b32 	%f179, %r428;
	setp.eq.f32 	%p14, %f179, 0f00000000;
	@%p14 bra 	$L__BB63_22;
	mov.b32 	%f905, %r7;
	mov.b32 	%f906, %r6;
	add.f32 	%f180, %f1163, %f179;
	div.approx.f32 	%f907, %f179, %f180;
	sub.f32 	%f908, %f906, %f1161;
	fma.rn.f32 	%f1161, %f908, %f907, %f1161;
	mul.f32 	%f909, %f908, %f908;
	mul.f32 	%f910, %f1163, %f909;
	fma.rn.f32 	%f911, %f910, %f907, %f905;
	add.f32 	%f1162, %f1162, %f911;
	mov.f32 	%f1163, %f180;
$L__BB63_22:
	mov.b32 	%r429, %f1161;
	shfl.sync.down.b32	%r8|%p15, %r429, 8, 31, -1;
	mov.b32 	%r430, %f1162;
	shfl.sync.down.b32	%r9|%p16, %r430, 8, 31, -1;
	mov.b32 	%r431, %f1163;
	shfl.sync.down.b32	%r432|%p17, %r431, 8, 31, -1;
	mov.b32 	%f186, %r432;
	setp.eq.f32 	%p18, %f186, 0f00000000;
	@%p18 bra 	$L__BB63_24;
	mov.b32 	%f912, %r9;
	mov.b32 	%f913, %r8;
	add.f32 	%f187, %f1163, %f186;
	div.approx.f32 	%f914, %f186, %f187;
	sub.f32 	%f915, %f913, %f1161;
	fma.rn.f32 	%f1161, %f915, %f914, %f1161;
	mul.f32 	%f916, %f915, %f915;
	mul.f32 	%f917, %f1163, %f916;
	fma.rn.f32 	%f918, %f917, %f914, %f912;
	add.f32 	%f1162, %f1162, %f918;
	mov.f32 	%f1163, %f187;
$L__BB63_24:
	mov.b32 	%r433, %f1161;
	shfl.sync.down.b32	%r10|%p19, %r433, 4, 31, -1;
	mov.b32 	%r434, %f1162;
	shfl.sync.down.b32	%r11|%p20, %r434, 4, 31, -1;
	mov.b32 	%r435, %f1163;
	shfl.sync.down.b32	%r436|%p21, %r435, 4, 31, -1;
	mov.b32 	%f193, %r436;
	setp.eq.f32 	%p22, %f193, 0f00000000;
	@%p22 bra 	$L__BB63_26;
	mov.b32 	%f919, %r11;
	mov.b32 	%f920, %r10;
	add.f32 	%f194, %f1163, %f193;
	div.approx.f32 	%f921, %f193, %f194;
	sub.f32 	%f922, %f920, %f1161;
	fma.rn.f32 	%f1161, %f922, %f921, %f1161;
	mul.f32 	%f923, %f922, %f922;
	mul.f32 	%f924, %f1163, %f923;
	fma.rn.f32 	%f925, %f924, %f921, %f919;
	add.f32 	%f1162, %f1162, %f925;
	mov.f32 	%f1163, %f194;
$L__BB63_26:
	mov.b32 	%r437, %f1161;
	shfl.sync.down.b32	%r12|%p23, %r437, 2, 31, -1;
	mov.b32 	%r438, %f1162;
	shfl.sync.down.b32	%r13|%p24, %r438, 2, 31, -1;
	mov.b32 	%r439, %f1163;
	shfl.sync.down.b32	%r440|%p25, %r439, 2, 31, -1;
	mov.b32 	%f200, %r440;
	setp.eq.f32 	%p26, %f200, 0f00000000;
	@%p26 bra 	$L__BB63_28;
	mov.b32 	%f926, %r13;
	mov.b32 	%f927, %r12;
	add.f32 	%f201, %f1163, %f200;
	div.approx.f32 	%f928, %f200, %f201;
	sub.f32 	%f929, %f927, %f1161;
	fma.rn.f32 	%f1161, %f929, %f928, %f1161;
	mul.f32 	%f930, %f929, %f929;
	mul.f32 	%f931, %f1163, %f930;
	fma.rn.f32 	%f932, %f931, %f928, %f926;
	add.f32 	%f1162, %f1162, %f932;
	mov.f32 	%f1163, %f201;
$L__BB63_28:
	mov.b32 	%r441, %f1161;
	shfl.sync.down.b32	%r14|%p27, %r441, 1, 31, -1;
	mov.b32 	%r442, %f1162;
	shfl.sync.down.b32	%r15|%p28, %r442, 1, 31, -1;
	mov.b32 	%r443, %f1163;
	shfl.sync.down.b32	%r444|%p29, %r443, 1, 31, -1;
	mov.b32 	%f207, %r444;
	setp.eq.f32 	%p30, %f207, 0f00000000;
	@%p30 bra 	$L__BB63_30;
	mov.b32 	%f933, %r15;
	mov.b32 	%f934, %r14;
	add.f32 	%f208, %f1163, %f207;
	div.approx.f32 	%f935, %f207, %f208;
	sub.f32 	%f936, %f934, %f1161;
	fma.rn.f32 	%f1161, %f936, %f935, %f1161;
	mul.f32 	%f937, %f936, %f936;
	mul.f32 	%f938, %f1163, %f937;
	fma.rn.f32 	%f939, %f938, %f935, %f933;
	add.f32 	%f1162, %f1162, %f939;
	mov.f32 	%f1163, %f208;
$L__BB63_30:
	mov.b32 	%r445, %f1161;
	shfl.sync.idx.b32	%r16|%p31, %r445, 0, 31, -1;
	mov.b32 	%r446, %f1162;
	shfl.sync.idx.b32	%r447|%p32, %r446, 0, 31, -1;
	mov.b32 	%r448, %f1163;
	shfl.sync.idx.b32	%r449|%p33, %r448, 0, 31, -1;
	mov.b32 	%f940, %r447;
	mov.b32 	%f941, %r449;
	div.approx.f32 	%f942, %f940, %f941;
	max.f32 	%f943, %f942, 0f00000000;
	add.f32 	%f944, %f943, %f1;
	abs.f32 	%f214, %f944;
	setp.lt.f32 	%p34, %f214, 0f00800000;
	mul.f32 	%f945, %f944, 0f4B800000;
	selp.f32 	%f215, %f945, %f944, %p34;
	mov.b32 	%r17, %f215;
	add.s32 	%r450, %r17, -8388608;
	setp.gt.u32 	%p35, %r450, 2130706431;
	@%p35 bra 	$L__BB63_32;
	and.b32  	%r451, %r17, 16777215;
	or.b32  	%r452, %r451, 1056964608;
	mov.b32 	%f946, %r452;
	sub.s32 	%r453, %r452, %r17;
	add.s32 	%r454, %r453, 201326592;
	selp.b32 	%r455, %r454, %r453, %p34;
	rsqrt.approx.ftz.f32 	%f947, %f946;
	mul.f32 	%f948, %f947, %f947;
	neg.f32 	%f949, %f948;
	fma.rn.f32 	%f950, %f947, %f947, %f949;
	neg.f32 	%f951, %f946;
	fma.rn.f32 	%f952, %f948, %f951, 0f3F800000;
	fma.rn.f32 	%f953, %f950, %f951, %f952;
	fma.rn.f32 	%f954, %f953, 0f3EC00000, 0f3F000000;
	mul.f32 	%f955, %f947, %f953;
	fma.rn.f32 	%f956, %f954, %f955, %f947;
	shr.s32 	%r456, %r455, 1;
	mov.b32 	%r457, %f956;
	add.s32 	%r458, %r456, %r457;
	mov.b32 	%f1221, %r458;
	bra.uni 	$L__BB63_33;
$L__BB63_32:
	rsqrt.approx.ftz.f32 	%f1221, %f215;
$L__BB63_33:
	setp.ne.s32 	%p37, %r3, 0;
	@%p37 bra 	$L__BB63_35;
	ld.param.u64 	%rd397, [_Z17LayerNormWarpImplI19BiasAddResidualLoadI6__halffE11AffineStoreIfS1_EfLi4ELi96ELi64ELi32ELi1ELb1EEvT_T0_iidPT1_S8__param_6];
	shl.b64 	%rd226, %rd12, 2;
	add.s64 	%rd227, %rd11, %rd226;
	st.global.u32 	[%rd227], %r16;
	cvta.to.global.u64 	%rd228, %rd397;
	add.s64 	%rd229, %rd228, %rd226;
	st.global.f32 	[%rd229], %f1221;
$L__BB63_35:
	mov.b32 	%f1021, %r16;
	shl.b32 	%r683, %r3, 2;
	or.b32  	%r684, %r683, 2048;
	setp.ge.s32 	%p38, %r684, %r20;
	sub.f32 	%f1022, %f251, %f1021;
	mul.f32 	%f957, %f1221, %f1022;
	sub.f32 	%f1023, %f252, %f1021;
	mul.f32 	%f958, %f1221, %f1023;
	sub.f32 	%f1024, %f253, %f1021;
	mul.f32 	%f959, %f1221, %f1024;
	sub.f32 	%f1025, %f254, %f1021;
	mul.f32 	%f960, %f1221, %f1025;
	sub.f32 	%f1026, %f255, %f1021;
	mul.f32 	%f961, %f1221, %f1026;
	sub.f32 	%f1027, %f256, %f1021;
	mul.f32 	%f962, %f1221, %f1027;
	sub.f32 	%f1028, %f257, %f1021;
	mul.f32 	%f963, %f1221, %f1028;
	sub.f32 	%f1029, %f258, %f1021;
	mul.f32 	%f964, %f1221, %f1029;
	sub.f32 	%f1030, %f259, %f1021;
	mul.f32 	%f965, %f1221, %f1030;
	sub.f32 	%f1031, %f260, %f1021;
	mul.f32 	%f966, %f1221, %f1031;
	sub.f32 	%f1032, %f261, %f1021;
	mul.f32 	%f967, %f1221, %f1032;
	sub.f32 	%f1033, %f262, %f1021;
	mul.f32 	%f968, %f1221, %f1033;
	sub.f32 	%f1034, %f263, %f1021;
	mul.f32 	%f969, %f1221, %f1034;
	sub.f32 	%f1035, %f264, %f1021;
	mul.f32 	%f970, %f1221, %f1035;
	sub.f32 	%f1036, %f265, %f1021;
	mul.f32 	%f971, %f1221, %f1036;
	sub.f32 	%f1037, %f266, %f1021;
	mul.f32 	%f972, %f1221, %f1037;
	sub.f32 	%f1038, %f267, %f1021;
	mul.f32 	%f973, %f1221, %f1038;
	sub.f32 	%f1039, %f268, %f1021;
	mul.f32 	%f974, %f1221, %f1039;
	sub.f32 	%f1040, %f269, %f1021;
	mul.f32 	%f975, %f1221, %f1040;
	sub.f32 	%f1041, %f270, %f1021;
	mul.f32 	%f976, %f1221, %f1041;
	sub.f32 	%f1042, %f271, %f1021;
	mul.f32 	%f977, %f1221, %f1042;
	sub.f32 	%f1043, %f272, %f1021;
	mul.f32 	%f978, %f1221, %f1043;
	sub.f32 	%f1044, %f273, %f1021;
	mul.f32 	%f979, %f1221, %f1044;
	sub.f32 	%f1045, %f274, %f1021;
	mul.f32 	%f980, %f1221, %f1045;
	sub.f32 	%f1046, %f275, %f1021;
	mul.f32 	%f981, %f1221, %f1046;
	sub.f32 	%f1047, %f276, %f1021;
	mul.f32 	%f982, %f1221, %f1047;
	sub.f32 	%f1048, %f277, %f1021;
	mul.f32 	%f983, %f1221, %f1048;
	sub.f32 	%f1049, %f278, %f1021;
	mul.f32 	%f984, %f1221, %f1049;
	sub.f32 	%f1050, %f279, %f1021;
	mul.f32 	%f985, %f1221, %f1050;
	sub.f32 	%f1051, %f280, %f1021;
	mul.f32 	%f986, %f1221, %f1051;
	sub.f32 	%f1052, %f281, %f1021;
	mul.f32 	%f987, %f1221, %f1052;
	sub.f32 	%f1053, %f282, %f1021;
	mul.f32 	%f988, %f1221, %f1053;
	sub.f32 	%f1054, %f283, %f1021;
	mul.f32 	%f989, %f1221, %f1054;
	sub.f32 	%f1055, %f284, %f1021;
	mul.f32 	%f990, %f1221, %f1055;
	sub.f32 	%f1056, %f285, %f1021;
	mul.f32 	%f991, %f1221, %f1056;
	sub.f32 	%f1057, %f286, %f1021;
	mul.f32 	%f992, %f1221, %f1057;
	sub.f32 	%f1058, %f287, %f1021;
	mul.f32 	%f993, %f1221, %f1058;
	sub.f32 	%f1059, %f288, %f1021;
	mul.f32 	%f994, %f1221, %f1059;
	sub.f32 	%f1060, %f289, %f1021;
	mul.f32 	%f995, %f1221, %f1060;
	sub.f32 	%f1061, %f290, %f1021;
	mul.f32 	%f996, %f1221, %f1061;
	sub.f32 	%f1062, %f291, %f1021;
	mul.f32 	%f997, %f1221, %f1062;
	sub.f32 	%f1063, %f292, %f1021;
	mul.f32 	%f998, %f1221, %f1063;
	sub.f32 	%f1064, %f293, %f1021;
	mul.f32 	%f999, %f1221, %f1064;
	sub.f32 	%f1065, %f294, %f1021;
	mul.f32 	%f1000, %f1221, %f1065;
	sub.f32 	%f1066, %f295, %f1021;
	mul.f32 	%f1001, %f1221, %f1066;
	sub.f32 	%f1067, %f296, %f1021;
	mul.f32 	%f1002, %f1221, %f1067;
	sub.f32 	%f1068, %f297, %f1021;
	mul.f32 	%f1003, %f1221, %f1068;
	sub.f32 	%f1069, %f298, %f1021;
	mul.f32 	%f1004, %f1221, %f1069;
	sub.f32 	%f1070, %f299, %f1021;
	mul.f32 	%f1005, %f1221, %f1070;
	sub.f32 	%f1071, %f300, %f1021;
	mul.f32 	%f1006, %f1221, %f1071;
	sub.f32 	%f1072, %f301, %f1021;
	mul.f32 	%f1007, %f1221, %f1072;
	sub.f32 	%f1073, %f302, %f1021;
	mul.f32 	%f1008, %f1221, %f1073;
	sub.f32 	%f1074, %f303, %f1021;
	mul.f32 	%f1009, %f1221, %f1074;
	sub.f32 	%f1075, %f304, %f1021;
	mul.f32 	%f1010, %f1221, %f1075;
	sub.f32 	%f1076, %f305, %f1021;
	mul.f32 	%f1011, %f1221, %f1076;
	sub.f32 	%f1077, %f306, %f1021;
	mul.f32 	%f1012, %f1221, %f1077;
	sub.f32 	%f1078, %f307, %f1021;
	mul.f32 	%f1013, %f1221, %f1078;
	sub.f32 	%f1079, %f308, %f1021;
	mul.f32 	%f1014, %f1221, %f1079;
	sub.f32 	%f1080, %f309, %f1021;
	mul.f32 	%f1015, %f1221, %f1080;
	sub.f32 	%f1081, %f310, %f1021;
	mul.f32 	%f1016, %f1221, %f1081;
	sub.f32 	%f1082, %f311, %f1021;
	mul.f32 	%f1017, %f1221, %f1082;
	sub.f32 	%f1083, %f312, %f1021;
	mul.f32 	%f1018, %f1221, %f1083;
	sub.f32 	%f1084, %f313, %f1021;
	mul.f32 	%f1019, %f1221, %f1084;
	sub.f32 	%f1085, %f314, %f1021;
	mul.f32 	%f1020, %f1221, %f1085;
	sub.f32 	%f1086, %f1153, %f1021;
	mul.f32 	%f219, %f1221, %f1086;
	sub.f32 	%f1087, %f1152, %f1021;
	mul.f32 	%f220, %f1221, %f1087;
	sub.f32 	%f1088, %f1151, %f1021;
	mul.f32 	%f221, %f1221, %f1088;
	sub.f32 	%f1089, %f1150, %f1021;
	mul.f32 	%f222, %f1221, %f1089;
	sub.f32 	%f1090, %f1160, %f1021;
	mul.f32 	%f223, %f1221, %f1090;
	sub.f32 	%f1091, %f1159, %f1021;
	mul.f32 	%f224, %f1221, %f1091;
	sub.f32 	%f1092, %f1158, %f1021;
	mul.f32 	%f225, %f1221, %f1092;
	sub.f32 	%f1093, %f1157, %f1021;
	mul.f32 	%f226, %f1221, %f1093;
	sub.f32 	%f1094, %f1167, %f1021;
	mul.f32 	%f227, %f1221, %f1094;
	sub.f32 	%f1095, %f1166, %f1021;
	mul.f32 	%f228, %f1221, %f1095;
	sub.f32 	%f1096, %f1165, %f1021;
	mul.f32 	%f229, %f1221, %f1096;
	sub.f32 	%f1097, %f1164, %f1021;
	mul.f32 	%f230, %f1221, %f1097;
	sub.f32 	%f1098, %f1174, %f1021;
	mul.f32 	%f231, %f1221, %f1098;
	sub.f32 	%f1099, %f1173, %f1021;
	mul.f32 	%f232, %f1221, %f1099;
	sub.f32 	%f1100, %f1172, %f1021;
	mul.f32 	%f233, %f1221, %f1100;
	sub.f32 	%f1101, %f1171, %f1021;
	mul.f32 	%f234, %f1221, %f1101;
	sub.f32 	%f1102, %f1181, %f1021;
	mul.f32 	%f235, %f1221, %f1102;
	sub.f32 	%f1103, %f1180, %f1021;
	mul.f32 	%f236, %f1221, %f1103;
	sub.f32 	%f1104, %f1179, %f1021;
	mul.f32 	%f237, %f1221, %f1104;
	sub.f32 	%f1105, %f1178, %f1021;
	mul.f32 	%f238, %f1221, %f1105;
	sub.f32 	%f1106, %f1188, %f1021;
	mul.f32 	%f239, %f1221, %f1106;
	sub.f32 	%f1107, %f1187, %f1021;
	mul.f32 	%f240, %f1221, %f1107;
	sub.f32 	%f1108, %f1186, %f1021;
	mul.f32 	%f241, %f1221, %f1108;
	sub.f32 	%f1109, %f1185, %f1021;
	mul.f32 	%f242, %f1221, %f1109;
	sub.f32 	%f1110, %f1195, %f1021;
	mul.f32 	%f243, %f1221, %f1110;
	sub.f32 	%f1111, %f1194, %f1021;
	mul.f32 	%f244, %f1221, %f1111;
	sub.f32 	%f1112, %f1193, %f1021;
	mul.f32 	%f245, %f1221, %f1112;
	sub.f32 	%f1113, %f1192, %f1021;
	mul.f32 	%f246, %f1221, %f1113;
	sub.f32 	%f1114, %f1202, %f1021;
	mul.f32 	%f247, %f1221, %f1114;
	sub.f32 	%f1115, %f1201, %f1021;
	mul.f32 	%f248, %f1221, %f1115;
	sub.f32 	%f1116, %f1200, %f1021;
	mul.f32 	%f249, %f1221, %f1116;
	sub.f32 	%f1117, %f1199, %f1021;
	mul.f32 	%f250, %f1221, %f1117;
	mad.lo.s64 	%rd14, %rd20, %rd12, %rd7;
	ld.global.v2.u32 	{%r462, %r469}, [%rd9];
	ld.global.v2.u32 	{%r465, %r472}, [%rd10];
	// begin inline asm
	{ cvt.rn.f16x2.f32 %r459, %f958, %f957; }

	// end inline asm
	// begin inline asm
	{mul.f16x2 %r460,%r459,%r462;
}
	// end inline asm
	// begin inline asm
	{add.f16x2 %r463,%r460,%r465;
}
	// end inline asm
	// begin inline asm
	{ cvt.rn.f16x2.f32 %r466, %f960, %f959; }

	// end inline asm
	// begin inline asm
	{mul.f16x2 %r467,%r466,%r469;
}
	// end inline asm
	// begin inline asm
	{add.f16x2 %r470,%r467,%r472;
}
	// end inline asm
	shr.s64 	%rd230, %rd14, 63;
	shr.u64 	%rd231, %rd230, 62;
	add.s64 	%rd232, %rd14, %rd231;
	shl.b64 	%rd233, %rd232, 1;
	and.b64  	%rd234, %rd233, -8;
	add.s64 	%rd235, %rd4, %rd234;
	st.global.v2.u32 	[%rd235], {%r463, %r470};
	add.s64 	%rd236, %rd14, 128;
	ld.global.v2.u32 	{%r476, %r483}, [%rd9+256];
	ld.global.v2.u32 	{%r479, %r486}, [%rd10+256];
	// begin inline asm
	{ cvt.rn.f16x2.f32 %r473, %f962, %f961; }

	// end inline asm
	// begin inline asm
	{mul.f16x2 %r474,%r473,%r476;
}
	// end inline asm
	// begin inline asm
	{add.f16x2 %r477,%r474,%r479;
}
	// end inline asm
	// begin inline asm
	{ cvt.rn.f16x2.f32 %r480, %f964, %f963; }

	// end inline asm
	// begin inline asm
	{mul.f16x2 %r481,%r480,%r483;
}
	// end inline asm
	// begin inline asm
	{add.f16x2 %r484,%r481,%r486;
}
	// end inline asm
	shr.s64 	%rd237, %rd236, 63;
	shr.u64 	%rd238, %rd237, 62;
	add.s64 	%rd239, %rd236, %rd238;
	shl.b64 	%rd240, %rd239, 1;
	and.b64  	%rd241, %rd240, -8;
	add.s64 	%rd242, %rd4, %rd241;
	st.global.v2.u32 	[%rd242], {%r477, %r484};
	add.s64 	%rd243, %rd14, 256;
	ld.global.v2.u32 	{%r490, %r497}, [%rd9+512];
	ld.global.v2.u32 	{%r493, %r500}, [%rd10+512];
	// begin inline asm
	{ cvt.rn.f16x2.f32 %r487, %f966, %f965; }

	// end inline asm
	// begin inline asm
	{mul.f16x2 %r488,%r487,%r490;
}
	// end inline asm
	// begin inline asm
	{add.f16x2 %r491,%r488,%r493;
}
	// end inline asm
	// begin inline asm
	{ cvt.rn.f16x2.f32 %r494, %f968, %f967; }

	// end inline asm
	// begin inline asm
	{mul.f16x2 %r495,%r494,%r497;
}
	// end inline asm
	// begin inline asm
	{add.f16x2 %r498,%r495,%r500;
}
	// end inline asm
	shr.s64 	%rd244, %rd243, 63;
	shr.u64 	%rd245, %rd244, 62;
	add.s64 	%rd246, %rd243, %rd245;
	shl.b64 	%rd247, %rd246, 1;
	and.b64  	%rd248, %rd247, -8;
	add.s64 	%rd249, %rd4, %rd248;
	st.global.v2.u32 	[%rd249], {%r491, %r498};
	add.s64 	%rd250, %rd14, 384;
	ld.global.v2.u32 	{%r504, %r511}, [%rd9+768];
	ld.global.v2.u32 	{%r507, %r514}, [%rd10+768];
	// begin inline asm
	{ cvt.rn.f16x2.f32 %r501, %f970, %f969; }

	// end inline asm
	// begin inline asm
	{mul.f16x2 %r502,%r501,%r504;
}
	// end inline asm
	// begin inline asm
	{add.f16x2 %r505,%r502,%r507;
}
	// end inline asm
	// begin inline asm
	{ cvt.rn.f16x2.f32 %r508, %f972, %f971; }

	// end inline asm
	// begin inline asm
	{mul.f16x2 %r509,%r508,%r511;
}
	// end inline asm
	// begin inline asm
	{add.f16x2 %r512,%r509,%r514;
}
	// end inline asm
	shr.s64 	%rd251, %rd250, 63;
	shr.u64 	%rd252, %rd251, 62;
	add.s64 	%rd253, %rd250, %rd252;
	shl.b64 	%rd254, %rd253, 1;
	and.b64  	%rd255, %rd254, -8;
	add.s64 	%rd256, %rd4, %rd255;
	st.global.v2.u32 	[%rd256], {%r505, %r512};
	add.s64 	%rd257, %rd14, 512;
	ld.global.v2.u32 	{%r518, %r525}, [%rd9+1024];
	ld.global.v2.u32 	{%r521, %r528}, [%rd10+1024];
	// begin inline asm
	{ cvt.rn.f16x2.f32 %r515, %f974, %f973; }

	// end inline asm
	// begin inline asm
	{mul.f16x2 %r516,%r515,%r518;
}
	// end inline asm
	// begin inline asm
	{add.f16x2 %r519,%r516,%r521;
}
	// end inline asm
	// begin inline asm
	{ cvt.rn.f16x2.f32 %r522, %f976, %f975; }

	// end inline asm
	// begin inline asm
	{mul.f16x2 %r523,%r522,%r525;
}
	// end inline asm
	// begin inline asm
	{add.f16x2 %r526,%r523,%r528;
}
	// end inline asm
	shr.s64 	%rd258, %rd257, 63;
	shr.u64 	%rd259, %rd258, 62;
	add.s64 	%rd260, %rd257, %rd259;
	shl.b64 	%rd261, %rd260, 1;
	and.b64  	%rd262, %rd261, -8;
	add.s64 	%rd263, %rd4, %rd262;
	st.global.v2.u32 	[%rd263], {%r519, %r526};
	add.s64 	%rd264, %rd14, 640;
	ld.global.v2.u32 	{%r532, %r539}, [%rd9+1280];
	ld.global.v2.u32 	{%r535, %r542}, [%rd10+1280];
	// begin inline asm
	{ cvt.rn.f16x2.f32 %r529, %f978, %f977; }

	// end inline asm
	// begin inline asm
	{mul.f16x2 %r530,%r529,%r532;
}
	// end inline asm
	// begin inline asm
	{add.f16x2 %r533,%r530,%r535;
}
	// end inline asm
	// begin inline asm
	{ cvt.rn.f16x2.f32 %r536, %f980, %f979; }

	// end inline asm
	// begin inline asm
	{mul.f16x2 %r537,%r536,%r539;
}
	// end inline asm
	// begin inline asm
	{add.f16x2 %r540,%r537,%r542;
}
	// end inline asm
	shr.s64 	%rd265, %rd264, 63;
	shr.u64 	%rd266, %rd265, 62;
	add.s64 	%rd267, %rd264, %rd266;
	shl.b64 	%rd268, %rd267, 1;
	and.b64  	%rd269, %rd268, -8;
	add.s64 	%rd270, %rd4, %rd269;
	st.global.v2.u32 	[%rd270], {%r533, %r540};
	add.s64 	%rd271, %rd14, 768;
	ld.global.v2.u32 	{%r546, %r553}, [%rd9+1536];
	ld.global.v2.u32 	{%r549, %r556}, [%rd10+1536];
	// begin inline asm
	{ cvt.rn.f16x2.f32 %r543, %f982, %f981; }

	// end inline asm
	// begin inline asm
	{mul.f16x2 %r544,%r543,%r546;
}
	// end inline asm
	// begin inline asm
	{add.f16x2 %r547,%r544,%r549;
}
	// end inline asm
	// begin inline asm
	{ cvt.rn.f16x2.f32 %r550, %f984, %f983; }

	// end inline asm
	// begin inline asm
	{mul.f16x2 %r551,%r550,%r553;
}
	// end inline asm
	// begin inline asm
	{add.f16x2 %r554,%r551,%r556;
}
	// end inline asm
	shr.s64 	%rd272, %rd271, 63;
	shr.u64 	%rd273, %rd272, 62;
	add.s64 	%rd274, %rd271, %rd273;
	shl.b64 	%rd275, %rd274, 1;
	and.b64  	%rd276, %rd275, -8;
	add.s64 	%rd277, %rd4, %rd276;
	st.global.v2.u32 	[%rd277], {%r547, %r554};
	add.s64 	%rd278, %rd14, 896;
	ld.global.v2.u32 	{%r560, %r567}, [%rd9+1792];
	ld.global.v2.u32 	{%r563, %r570}, [%rd10+1792];
	// begin inline asm
	{ cvt.rn.f16x2.f32 %r557, %f986, %f985; }

	// end inline asm
	// begin inline asm
	{mul.f16x2 %r558,%r557,%r560;
}
	// end inline asm
	// begin inline asm
	{add.f16x2 %r561,%r558,%r563;
}
	// end inline asm
	// begin inline asm
	{ cvt.rn.f16x2.f32 %r564, %f988, %f987; }

	// end inline asm
	// begin inline asm
	{mul.f16x2 %r565,%r564,%r567;
}
	// end inline asm
	// begin inline asm
	{add.f16x2 %r568,%r565,%r570;
}
	// end inline asm
	shr.s64 	%rd279, %rd278, 63;
	shr.u64 	%rd280, %rd279, 62;
	add.s64 	%rd281, %rd278, %rd280;
	shl.b64 	%rd282, %rd281, 1;
	and.b64  	%rd283, %rd282, -8;
	add.s64 	%rd284, %rd4, %rd283;
	st.global.v2.u32 	[%rd284], {%r561, %r568};
	add.s64 	%rd285, %rd14, 1024;
	ld.global.v2.u32 	{%r574, %r581}, [%rd9+2048];
	ld.global.v2.u32 	{%r577, %r584}, [%rd10+2048];
	// begin inline asm
	{ cvt.rn.f16x2.f32 %r571, %f990, %f989; }

	// end inline asm
	// begin inline asm
	{mul.f16x2 %r572,%r571,%r574;
}
	// end inline asm
	// begin inline asm
	{add.f16x2 %r575,%r572,%r577;
}
	// end inline asm
	// begin inline asm
	{ cvt.rn.f16x2.f32 %r578, %f992, %f991; }

	// end inline asm
	// begin inline asm
	{mul.f16x2 %r579,%r578,%r581;
}
	// end inline asm
	// begin inline asm
	{add.f16x2 %r582,%r579,%r584;
}
	// end inline asm
	shr.s64 	%rd286, %rd285, 63;
	shr.u64 	%rd287, %rd286, 62;
	add.s64 	%rd288, %rd285, %rd287;
	shl.b64 	%rd289, %rd288, 1;
	and.b64  	%rd290, %rd289, -8;
	add.s64 	%rd291, %rd4, %rd290;
	st.global.v2.u32 	[%rd291], {%r575, %r582};
	add.s64 	%rd292, %rd14, 1152;
	ld.global.v2.u32 	{%r588, %r595}, [%rd9+2304];
	ld.global.v2.u32 	{%r591, %r598}, [%rd10+2304];
	// begin inline asm
	{ cvt.rn.f16x2.f32 %r585, %f994, %f993; }

	// end inline asm
	// begin inline asm
	{mul.f16x2 %r586,%r585,%r588;
}
	// end inline asm
	// begin inline asm
	{add.f16x2 %r589,%r586,%r591;
}
	// end inline asm
	// begin inline asm
	{ cvt.rn.f16x2.f32 %r592, %f996, %f995; }

	// end inline asm
	// begin inline asm
	{mul.f16x2 %r593,%r592,%r595;
}
	// end inline asm
	// begin inline asm
	{add.f16x2 %r596,%r593,%r598;
}
	// end inline asm
	shr.s64 	%rd293, %rd292, 63;
	shr.u64 	%rd294, %rd293, 62;
	add.s64 	%rd295, %rd292, %rd294;
	shl.b64 	%rd296, %rd295, 1;
	and.b64  	%rd297, %rd296, -8;
	add.s64 	%rd298, %rd4, %rd297;
	st.global.v2.u32 	[%rd298], {%r589, %r596};
	add.s64 	%rd299, %rd14, 1280;
	ld.global.v2.u32 	{%r602, %r609}, [%rd9+2560];
	ld.global.v2.u32 	{%r605, %r612}, [%rd10+2560];
	// begin inline asm
	{ cvt.rn.f16x2.f32 %r599, %f998, %f997; }

	// end inline asm
	// begin inline asm
	{mul.f16x2 %r600,%r599,%r602;
}
	// end inline asm
	// begin inline asm
	{add.f16x2 %r603,%r600,%r605;
}
	// end inline asm
	// begin inline asm
	{ cvt.rn.f16x2.f32 %r606, %f1000, %f999; }

	// end inline asm
	// begin inline asm
	{mul.f16x2 %r607,%r606,%r609;
}
	// end inline asm
	// begin inline asm
	{add.f16x2 %r610,%r607,%r612;
}
	// end inline asm
	shr.s64 	%rd300, %rd299, 63;
	shr.u64 	%rd301, %rd300, 62;
	add.s64 	%rd302, %rd299, %rd301;
	shl.b64 	%rd303, %rd302, 1;
	and.b64  	%rd304, %rd303, -8;
	add.s64 	%rd305, %rd4, %rd304;
	st.global.v2.u32 	[%rd305], {%r603, %r610};
	add.s64 	%rd306, %rd14, 1408;
	ld.global.v2.u32 	{%r616, %r623}, [%rd9+2816];
	ld.global.v2.u32 	{%r619, %r626}, [%rd10+2816];
	// begin inline asm
	{ cvt.rn.f16x2.f32 %r613, %f1002, %f1001; }

	// end inline asm
	// begin inline asm
	{mul.f16x2 %r614,%r613,%r616;
}
	// end inline asm
	// begin inline asm
	{add.f16x2 %r617,%r614,%r619;
}
	// end inline asm
	// begin inline asm
	{ cvt.rn.f16x2.f32 %r620, %f1004, %f1003; }

	// end inline asm
	// begin inline asm
	{mul.f16x2 %r621,%r620,%r623;
}
	// end inline asm
	// begin inline asm
	{add.f16x2 %r624,%r621,%r626;
}
	// end inline asm
	shr.s64 	%rd307, %rd306, 63;
	shr.u64 	%rd308, %rd307, 62;
	add.s64 	%rd309, %rd306, %rd308;
	shl.b64 	%rd310, %rd309, 1;
	and.b64  	%rd311, %rd310, -8;
	add.s64 	%rd312, %rd4, %rd311;
	st.global.v2.u32 	[%rd312], {%r617, %r624};
	add.s64 	%rd313, %rd14, 1536;
	ld.global.v2.u32 	{%r630, %r637}, [%rd9+3072];
	ld.global.v2.u32 	{%r633, %r640}, [%rd10+3072];
	// begin inline asm
	{ cvt.rn.f16x2.f32 %r627, %f1006, %f1005; }

	// end inline asm
	// begin inline asm
	{mul.f16x2 %r628,%r627,%r630;
}
	// end inline asm
	// begin inline asm
	{add.f16x2 %r631,%r628,%r633;
}
	// end inline asm
	// begin inline asm
	{ cvt.rn.f16x2.f32 %r634, %f1008, %f1007; }

	// end inline asm
	// begin inline asm
	{mul.f16x2 %r635,%r634,%r637;
}
	// end inline asm
	// begin inline asm
	{add.f16x2 %r638,%r635,%r640;
}
	// end inline asm
	shr.s64 	%rd314, %rd313, 63;
	shr.u64 	%rd315, %rd314, 62;
	add.s64 	%rd316, %rd313, %rd315;
	shl.b64 	%rd317, %rd316, 1;
	and.b64  	%rd318, %rd317, -8;
	add.s64 	%rd319, %rd4, %rd318;
	st.global.v2.u32 	[%rd319], {%r631, %r638};
	add.s64 	%rd320, %rd14, 1664;
	ld.global.v2.u32 	{%r644, %r651}, [%rd9+3328];
	ld.global.v2.u32 	{%r647, %r654}, [%rd10+3328];
	// begin inline asm
	{ cvt.rn.f16x2.f32 %r641, %f1010, %f1009; }

	// end inline asm
	// begin inline asm
	{mul.f16x2 %r642,%r641,%r644;
}
	// end inline asm
	// begin inline asm
	{add.f16x2 %r645,%r642,%r647;
}
	// end inline asm
	// begin inline asm
	{ cvt.rn.f16x2.f32 %r648, %f1012, %f1011; }

	// end inline asm
	// begin inline asm
	{mul.f16x2 %r649,%r648,%r651;
}
	// end inline asm
	// begin inline asm
	{add.f16x2 %r652,%r649,%r654;
}
	// end inline asm
	shr.s64 	%rd321, %rd320, 63;
	shr.u64 	%rd322, %rd321, 62;
	add.s64 	%rd323, %rd320, %rd322;
	shl.b64 	%rd324, %rd323, 1;
	and.b64  	%rd325, %rd324, -8;
	add.s64 	%rd326, %rd4, %rd325;
	st.global.v2.u32 	[%rd326], {%r645, %r652};
	add.s64 	%rd327, %rd14, 1792;
	ld.global.v2.u32 	{%r658, %r665}, [%rd9+3584];
	ld.global.v2.u32 	{%r661, %r668}, [%rd10+3584];
	// begin inline asm
	{ cvt.rn.f16x2.f32 %r655, %f1014, %f1013; }

	// end inline asm
	// begin inline asm
	{mul.f16x2 %r656,%r655,%r658;
}
	// end inline asm
	// begin inline asm
	{add.f16x2 %r659,%r656,%r661;
}
	// end inline asm
	// begin inline asm
	{ cvt.rn.f16x2.f32 %r662, %f1016, %f1015; }

	// end inline asm
	// begin inline asm
	{mul.f16x2 %r663,%r662,%r665;
}
	// end inline asm
	// begin inline asm
	{add.f16x2 %r666,%r663,%r668;
}
	// end inline asm
	shr.s64 	%rd328, %rd327, 63;
	shr.u64 	%rd329, %rd328, 62;
	add.s64 	%rd330, %rd327, %rd329;
	shl.b64 	%rd331, %rd330, 1;
	and.b64  	%rd332, %rd331, -8;
	add.s64 	%rd333, %rd4, %rd332;
	st.global.v2.u32 	[%rd333], {%r659, %r666};
	add.s64 	%rd334, %rd14, 1920;
	ld.global.v2.u32 	{%r672, %r679}, [%rd9+3840];
	ld.global.v2.u32 	{%r675, %r682}, [%rd10+3840];
	// begin inline asm
	{ cvt.rn.f16x2.f32 %r669, %f1018, %f1017; }

	// end inline asm
	// begin inline asm
	{mul.f16x2 %r670,%r669,%r672;
}
	// end inline asm
	// begin inline asm
	{add.f16x2 %r673,%r670,%r675;
}
	// end inline asm
	// begin inline asm
	{ cvt.rn.f16x2.f32 %r676, %f1020, %f1019; }

	// end inline asm
	// begin inline asm
	{mul.f16x2 %r677,%r676,%r679;
}
	// end inline asm
	// begin inline asm
	{add.f16x2 %r680,%r677,%r682;
}
	// end inline asm
	shr.s64 	%rd335, %rd334, 63;
	shr.u64 	%rd336, %rd335, 62;
	add.s64 	%rd337, %rd334, %rd336;
	shl.b64 	%rd338, %rd337, 1;
	and.b64  	%rd339, %rd338, -8;
	add.s64 	%rd340, %rd4, %rd339;
	st.global.v2.u32 	[%rd340], {%r673, %r680};
	@%p38 bra 	$L__BB63_37;
	add.s64 	%rd341, %rd14, 2048;
	ld.global.v2.u32 	{%r688, %r695}, [%rd9+4096];
	ld.global.v2.u32 	{%r691, %r698}, [%rd10+4096];
	// begin inline asm
	{ cvt.rn.f16x2.f32 %r685, %f220, %f219; }

	// end inline asm
	// begin inline asm
	{mul.f16x2 %r686,%r685,%r688;
}
	// end inline asm
	// begin inline asm
	{add.f16x2 %r689,%r686,%r691;
}
	// end inline asm
	// begin inline asm
	{ cvt.rn.f16x2.f32 %r692, %f222, %f221; }

	// end inline asm
	// begin inline asm
	{mul.f16x2 %r693,%r692,%r695;
}
	// end inline asm
	// begin inline asm
	{add.f16x2 %r696,%r693,%r698;
}
	// end inline asm
	shr.s64 	%rd342, %rd341, 63;
	shr.u64 	%rd343, %rd342, 62;
	add.s64 	%rd344, %rd341, %rd343;
	shl.b64 	%rd345, %rd344, 1;
	and.b64  	%rd346, %rd345, -8;
	add.s64 	%rd347, %rd4, %rd346;
	st.global.v2.u32 	[%rd347], {%r689, %r696};
$L__BB63_37:
	add.s32 	%r700, %r683, 2176;
	setp.ge.s32 	%p39, %r700, %r20;
	@%p39 bra 	$L__BB63_39;
	add.s64 	%rd348, %rd14, 2176;
	ld.global.v2.u32 	{%r704, %r711}, [%rd9+4352];
	ld.global.v2.u32 	{%r707, %r714}, [%rd10+4352];
	// begin inline asm
	{ cvt.rn.f16x2.f32 %r701, %f224, %f223; }

	// end inline asm
	// begin inline asm
	{mul.f16x2 %r702,%r701,%r704;
}
	// end inline asm
	// begin inline asm
	{add.f16x2 %r705,%r702,%r707;
}
	// end inline asm
	// begin inline asm
	{ cvt.rn.f16x2.f32 %r708, %f226, %f225; }

	// end inline asm
	// begin inline asm
	{mul.f16x2 %r709,%r708,%r711;
}
	// end inline asm
	// begin inline asm
	{add.f16x2 %r712,%r709,%r714;
}
	// end inline asm
	shr.s64 	%rd349, %rd348, 63;
	shr.u64 	%rd350, %rd349, 62;
	add.s64 	%rd351, %rd348, %rd350;
	shl.b64 	%rd352, %rd351, 1;
	and.b64  	%rd353, %rd352, -8;
	add.s64 	%rd354, %rd4, %rd353;
	st.global.v2.u32 	[%rd354], {%r705, %r712};
$L__BB63_39:
	add.s32 	%r716, %r683, 2304;
	setp.ge.s32 	%p40, %r716, %r20;
	@%p40 bra 	$L__BB63_41;
	add.s64 	%rd355, %rd14, 2304;
	ld.global.v2.u32 	{%r720, %r727}, [%rd9+4608];
	ld.global.v2.u32 	{%r723, %r730}, [%rd10+4608];
	// begin inline asm
	{ cvt.rn.f16x2.f32 %r717, %f228, %f227; }

	// end inline asm
	// begin inline asm
	{mul.f16x2 %r718,%r717,%r720;
}
	// end inline asm
	// begin inline asm
	{add.f16x2 %r721,%r718,%r723;
}
	// end inline asm
	// begin inline asm
	{ cvt.rn.f16x2.f32 %r724, %f230, %f229; }

	// end inline asm
	// begin inline asm
	{mul.f16x2 %r725,%r724,%r727;
}
	// end inline asm
	// begin inline asm
	{add.f16x2 %r728,%r725,%r730;
}
	// end inline asm
	shr.s64 	%rd356, %rd355, 63;
	shr.u64 	%rd357, %rd356, 62;
	add.s64 	%rd358, %rd355, %rd357;
	shl.b64 	%rd359, %rd358, 1;
	and.b64  	%rd360, %rd359, -8;
	add.s64 	%rd361, %rd4, %rd360;
	st.global.v2.u32 	[%rd361], {%r721, %r728};
$L__BB63_41:
	add.s32 	%r732, %r683, 2432;
	setp.ge.s32 	%p41, %r732, %r20;
	@%p41 bra 	$L__BB63_43;
	add.s64 	%rd362, %rd14, 2432;
	ld.global.v2.u32 	{%r736, %r743}, [%rd9+4864];
	ld.global.v2.u32 	{%r739, %r746}, [%rd10+4864];
	// begin inline asm
	{ cvt.rn.f16x2.f32 %r733, %f232, %f231; }

	// end inline asm
	// begin inline asm
	{mul.f16x2 %r734,%r733,%r736;
}
	// end inline asm
	// begin inline asm
	{add.f16x2 %r737,%r734,%r739;
}
	// end inline asm
	// begin inline asm
	{ cvt.rn.f16x2.f32 %r740, %f234, %f233; }

	// end inline asm
	// begin inline asm
	{mul.f16x2 %r741,%r740,%r743;
}
	// end inline asm
	// begin inline asm
	{add.f16x2 %r744,%r741,%r746;
}
	// end inline asm
	shr.s64 	%rd363, %rd362, 63;
	shr.u64 	%rd364, %rd363, 62;
	add.s64 	%rd365, %rd362, %rd364;
	shl.b64 	%rd366, %rd365, 1;
	and.b64  	%rd367, %rd366, -8;
	add.s64 	%rd368, %rd4, %rd367;
	st.global.v2.u32 	[%rd368], {%r737, %r744};
$L__BB63_43:
	add.s32 	%r748, %r683, 2560;
	setp.ge.s32 	%p42, %r748, %r20;
	@%p42 bra 	$L__BB63_45;
	add.s64 	%rd369, %rd14, 2560;
	ld.global.v2.u32 	{%r752, %r759}, [%rd9+5120];
	ld.global.v2.u32 	{%r755, %r762}, [%rd10+5120];
	// begin inline asm
	{ cvt.rn.f16x2.f32 %r749, %f236, %f235; }

	// end inline asm
	// begin inline asm
	{mul.f16x2 %r750,%r749,%r752;
}
	// end inline asm
	// begin inline asm
	{add.f16x2 %r753,%r750,%r755;
}
	// end inline asm
	// begin inline asm
	{ cvt.rn.f16x2.f32 %r756, %f238, %f237; }

	// end inline asm
	// begin inline asm
	{mul.f16x2 %r757,%r756,%r759;
}
	// end inline asm
	// begin inline asm
	{add.f16x2 %r760,%r757,%r762;
}
	// end inline asm
	shr.s64 	%rd370, %rd369, 63;
	shr.u64 	%rd371, %rd370, 62;
	add.s64 	%rd372, %rd369, %rd371;
	shl.b64 	%rd373, %rd372, 1;
	and.b64  	%rd374, %rd373, -8;
	add.s64 	%rd375, %rd4, %rd374;
	st.global.v2.u32 	[%rd375], {%r753, %r760};
$L__BB63_45:
	add.s32 	%r764, %r683, 2688;
	setp.ge.s32 	%p43, %r764, %r20;
	@%p43 bra 	$L__BB63_47;
	add.s64 	%rd376, %rd14, 2688;
	ld.global.v2.u32 	{%r768, %r775}, [%rd9+5376];
	ld.global.v2.u32 	{%r771, %r778}, [%rd10+5376];
	// begin inline asm
	{ cvt.rn.f16x2.f32 %r765, %f240, %f239; }

	// end inline asm
	// begin inline asm
	{mul.f16x2 %r766,%r765,%r768;
}
	// end inline asm
	// begin inline asm
	{add.f16x2 %r769,%r766,%r771;
}
	// end inline asm
	// begin inline asm
	{ cvt.rn.f16x2.f32 %r772, %f242, %f241; }

	// end inline asm
	// begin inline asm
	{mul.f16x2 %r773,%r772,%r775;
}
	// end inline asm
	// begin inline asm
	{add.f16x2 %r776,%r773,%r778;
}
	// end inline asm
	shr.s64 	%rd377, %rd376, 63;
	shr.u64 	%rd378, %rd377, 62;
	add.s64 	%rd379, %rd376, %rd378;
	shl.b64 	%rd380, %rd379, 1;
	and.b64  	%rd381, %rd380, -8;
	add.s64 	%rd382, %rd4, %rd381;
	st.global.v2.u32 	[%rd382], {%r769, %r776};
$L__BB63_47:
	add.s32 	%r780, %r683, 2816;
	setp.ge.s32 	%p44, %r780, %r20;
	@%p44 bra 	$L__BB63_49;
	add.s64 	%rd383, %rd14, 2816;
	ld.global.v2.u32 	{%r784, %r791}, [%rd9+5632];
	ld.global.v2.u32 	{%r787, %r794}, [%rd10+5632];
	// begin inline asm
	{ cvt.rn.f16x2.f32 %r781, %f244, %f243; }

	// end inline asm
	// begin inline asm
	{mul.f16x2 %r782,%r781,%r784;
}
	// end inline asm
	// begin inline asm
	{add.f16x2 %r785,%r782,%r787;
}
	// end inline asm
	// begin inline asm
	{ cvt.rn.f16x2.f32 %r788, %f246, %f245; }

	// end inline asm
	// begin inline asm
	{mul.f16x2 %r789,%r788,%r791;
}
	// end inline asm
	// begin inline asm
	{add.f16x2 %r792,%r789,%r794;
}
	// end inline asm
	shr.s64 	%rd384, %rd383, 63;
	shr.u64 	%rd385, %rd384, 62;
	add.s64 	%rd386, %rd383, %rd385;
	shl.b64 	%rd387, %rd386, 1;
	and.b64  	%rd388, %rd387, -8;
	add.s64 	%rd389, %rd4, %rd388;
	st.global.v2.u32 	[%rd389], {%r785, %r792};
$L__BB63_49:
	add.s32 	%r796, %r683, 2944;
	setp.ge.s32 	%p45, %r796, %r20;
	@%p45 bra 	$L__BB63_51;
	add.s64 	%rd390, %rd14, 2944;
	ld.global.v2.u32 	{%r800, %r807}, [%rd9+5888];
	ld.global.v2.u32 	{%r803, %r810}, [%rd10+5888];
	// begin inline asm
	{ cvt.rn.f16x2.f32 %r797, %f248, %f247; }

	// end inline asm
	// begin inline asm
	{mul.f16x2 %r798,%r797,%r800;
}
	// end inline asm
	// begin inline asm
	{add.f16x2 %r801,%r798,%r803;
}
	// end inline asm
	// begin inline asm
	{ cvt.rn.f16x2.f32 %r804, %f250, %f249; }

	// end inline asm
	// begin inline asm
	{mul.f16x2 %r805,%r804,%r807;
}
	// end inline asm
	// begin inline asm
	{add.f16x2 %r808,%r805,%r810;
}
	// end inline asm
	shr.s64 	%rd391, %rd390, 63;
	shr.u64 	%rd392, %rd391, 62;
	add.s64 	%rd393, %rd390, %rd392;
	shl.b64 	%rd394, %rd393, 1;
	and.b64  	%rd395, %rd394, -8;
	add.s64 	%rd396, %rd4, %rd395;
	st.global.v2.u32 	[%rd396], {%r801, %r808};
$L__BB63_51:
	cvt.u32.u64 	%r811, %rd12;
	add.s32 	%r812, %r811, %r4;
	setp.lt.s32 	%p46, %r812, %r19;
	@%p46 bra 	$L__BB63_4;
$L__BB63_52:
	ret;

}
	// .globl	_Z17LayerNormWarpImplI19BiasAddResidualLoadI6__halffE11AffineStoreIfS1_EfLi4ELi128ELi128ELi32ELi1ELb0EEvT_T0_iidPT1_S8_
.visible .entry _Z17LayerNormWarpImplI19BiasAddResidualLoadI6__halffE11AffineStoreIfS1_EfLi4ELi128ELi128ELi32ELi1ELb0EEvT_T0_iidPT1_S8_(
	.param .align 8 .b8 _Z17LayerNormWarpImplI19BiasAddResidualLoadI6__halffE11AffineStoreIfS1_EfLi4ELi128ELi128ELi32ELi1ELb0EEvT_T0_iidPT1_S8__param_0[32],
	.param .align 8 .b8 _Z17LayerNormWarpImplI19BiasAddResidualLoadI6__halffE11AffineStoreIfS1_EfLi4ELi128ELi128ELi32ELi1ELb0EEvT_T0_iidPT1_S8__param_1[32],
	.param .u32 _Z17LayerNormWarpImplI19BiasAddResidualLoadI6__halffE11AffineStoreIfS1_EfLi4ELi128ELi128ELi32ELi1ELb0EEvT_T0_iidPT1_S8__param_2,
	.param .u32 _Z17LayerNormWarpImplI19BiasAddResidualLoadI6__halffE11AffineStoreIfS1_EfLi4ELi128ELi128ELi32ELi1ELb0EEvT_T0_iidPT1_S8__param_3,
	.param .f64 _Z17LayerNormWarpImplI19BiasAddResidualLoadI6__halffE11AffineStoreIfS1_EfLi4ELi128ELi128ELi32ELi1ELb0EEvT_T0_iidPT1_S8__param_4,
	.param .u64 .ptr .align 1 _Z17LayerNormWarpImplI19BiasAddResidualLoadI6__halffE11AffineStoreIfS1_EfLi4ELi128ELi128ELi32ELi1ELb0EEvT_T0_iidPT1_S8__param_5,
	.param .u64 .ptr .align 1 _Z17LayerNormWarpImplI19BiasAddResidualLoadI6__halffE11AffineStoreIfS1_EfLi4ELi128ELi128ELi32ELi1ELb0EEvT_T0_iidPT1_S8__param_6
)
.maxntid 256
{
	.reg .pred 	%p<31>;
	.reg .b32 	%r<1025>;
	.reg .b32 	%f<1390>;
	.reg .b64 	%rd<519>;
	.reg .b64 	%fd<3>;

	ld.param.u64 	%rd8, [_Z17LayerNormWarpImplI19BiasAddResidualLoadI6__halffE11AffineStoreIfS1_EfLi4ELi128ELi128ELi32ELi1ELb0EEvT_T0_iidPT1_S8__param_1+24];
	ld.param.u64 	%rd7, [_Z17LayerNormWarpImplI19BiasAddResidualLoadI6__halffE11AffineStoreIfS1_EfLi4ELi128ELi128ELi32ELi1ELb0EEvT_T0_iidPT1_S8__param_1+16];
	ld.param.u64 	%rd6, [_Z17LayerNormWarpImplI19BiasAddResidualLoadI6__halffE11AffineStoreIfS1_EfLi4ELi128ELi128ELi32ELi1ELb0EEvT_T0_iidPT1_S8__param_1+8];
	ld.param.u64 	%rd5, [_Z17LayerNormWarpImplI19BiasAddResidualLoadI6__halffE11AffineStoreIfS1_EfLi4ELi128ELi128ELi32ELi1ELb0EEvT_T0_iidPT1_S8__param_1];
	ld.param.u64 	%rd4, [_Z17LayerNormWarpImplI19BiasAddResidualLoadI6__halffE11AffineStoreIfS1_EfLi4ELi128ELi128ELi32ELi1ELb0EEvT_T0_iidPT1_S8__param_0+24];
	ld.param.u64 	%rd3, [_Z17LayerNormWarpImplI19BiasAddResidualLoadI6__halffE11AffineStoreIfS1_EfLi4ELi128ELi128ELi32ELi1ELb0EEvT_T0_iidPT1_S8__param_0+16];
	ld.param.u64 	%rd2, [_Z17LayerNormWarpImplI19BiasAddResidualLoadI6__halffE11AffineStoreIfS1_EfLi4ELi128ELi128ELi32ELi1ELb0EEvT_T0_iidPT1_S8__param_0+8];
	ld.param.u64 	%rd1, [_Z17LayerNormWarpImplI19BiasAddResidualLoadI6__halffE11AffineStoreIfS1_EfLi4ELi128ELi128ELi32ELi1ELb0EEvT_T0_iidPT1_S8__param_0];
	ld.param.u32 	%r17, [_Z17LayerNormWarpImplI19BiasAddResidualLoadI6__halffE11AffineStoreIfS1_EfLi4ELi128ELi128ELi32ELi1ELb0EEvT_T0_iidPT1_S8__param_3];
	setp.lt.s32 	%p1, %r17, 4097;
	@%p1 bra 	$L__BB64_2;
	mov.u64 	%rd11, $str;
	cvta.global.u64 	%rd12, %rd11;
	mov.u64 	%rd13, $str$1;
	cvta.global.u64 	%rd14, %rd13;
	mov.u64 	%rd15, __unnamed_65;
	cvta.global.u64 	%rd16, %rd15;
	{ // callseq 64, 0
	.param .b64 param0;
	st.param.b64 	[param0], %rd12;
	.param .b64 param1;
	st.param.b64 	[param1], %rd14;
	.param .b32 param2;
	st.param.b32 	[param2], 462;
	.param .b64 param3;
	st.param.b64 	[param3], %rd16;
	.param .b64 param4;
	st.param.b64 	[param4], 1;
	call.uni 
	__assertfail, 
	(
	param0, 
	param1, 
	param2, 
	param3, 
	param4
	);
	} // callseq 64
$L__BB64_2:
	ld.param.u32 	%r1022, [_Z17LayerNormWarpImplI19BiasAddResidualLoadI6__halffE11AffineStoreIfS1_EfLi4ELi128ELi128ELi32ELi1ELb0EEvT_T0_iidPT1_S8__param_2];
	mov.u32 	%r18, %ctaid.x;
	mov.u32 	%r19, %ntid.y;
	mov.u32 	%r20, %tid.y;
	mad.lo.s32 	%r1024, %r18, %r19, %r20;
	setp.ge.s32 	%p2, %r1024, %r1022;
	@%p2 bra 	$L__BB64_20;
	mov.u32 	%r533, %tid.x;
	shl.b32 	%r534, %r533, 2;
	cvt.u64.u32 	%rd18, %r534;
	mul.wide.u32 	%rd28, %r534, 2;
$L__BB64_4:
	cvt.s64.s32 	%rd17, %r1024;
	mad.lo.s64 	%rd19, %rd4, %rd17, %rd18;
	shr.s64 	%rd20, %rd19, 63;
	shr.u64 	%rd21, %rd20, 62;
	add.s64 	%rd22, %rd19, %rd21;
	cvta.to.global.u64 	%rd23, %rd1;
	shl.b64 	%rd24, %rd22, 1;
	and.b64  	%rd25, %rd24, -8;
	add.s64 	%rd26, %rd23, %rd25;
	ld.global.v2.u32 	{%r22, %r28}, [%rd26];
	cvta.to.global.u64 	%rd27, %rd2;
	add.s64 	%rd29, %rd27, %rd28;
	ld.global.v2.u32 	{%r26, %r32}, [%rd29];
	cvta.to.global.u64 	%rd30, %rd3;
	add.s64 	%rd31, %rd30, %rd25;
	ld.global.v2.u32 	{%r23, %r29}, [%rd31];
	// begin inline asm
	{add.f16x2 %r21,%r22,%r23;
}
	// end inline asm
	// begin inline asm
	{add.f16x2 %r24,%r21,%r26;
}
	// end inline asm
	// begin inline asm
	{add.f16x2 %r27,%r28,%r29;
}
	// end inline asm
	// begin inline asm
	{add.f16x2 %r30,%r27,%r32;
}
	// end inline asm
	// begin inline asm
	{.reg .f16 low,high;
  mov.b32 {low,high},%r24;
  cvt.f32.f16 %f171, low;}

	// end inline asm
	// begin inline asm
	{.reg .f16 low,high;
  mov.b32 {low,high},%r24;
  cvt.f32.f16 %f172, high;}

	// end inline asm
	// begin inline asm
	{.reg .f16 low,high;
  mov.b32 {low,high},%r30;
  cvt.f32.f16 %f173, low;}

	// end inline asm
	// begin inline asm
	{.reg .f16 low,high;
  mov.b32 {low,high},%r30;
  cvt.f32.f16 %f174, high;}

	// end inline asm
	mov.f32 	%f300, 0f3F800000;
	div.approx.f32 	%f301, %f171, %f300;
	add.f32 	%f302, %f301, 0f00000000;
	sub.f32 	%f303, %f171, %f302;
	fma.rn.f32 	%f304, %f171, %f303, 0f00000000;
	sub.f32 	%f305, %f172, %f302;
	mov.f32 	%f306, 0f40000000;
	div.approx.f32 	%f307, %f305, %f306;
	add.f32 	%f308, %f302, %f307;
	sub.f32 	%f309, %f172, %f308;
	fma.rn.f32 	%f310, %f305, %f309, %f304;
	sub.f32 	%f311, %f173, %f308;
	mov.f32 	%f312, 0f40400000;
	div.approx.f32 	%f313, %f311, %f312;
	add.f32 	%f314, %f308, %f313;
	sub.f32 	%f315, %f173, %f314;
	fma.rn.f32 	%f316, %f311, %f315, %f310;
	sub.f32 	%f317, %f174, %f314;
	mov.f32 	%f318, 0f40800000;
	div.approx.f32 	%f319, %f317, %f318;
	add.f32 	%f320, %f314, %f319;
	sub.f32 	%f321, %f174, %f320;
	fma.rn.f32 	%f322, %f317, %f321, %f316;
	add.s64 	%rd32, %rd19, 128;
	shr.s64 	%rd33, %rd32, 63;
	shr.u64 	%rd34, %rd33, 62;
	add.s64 	%rd35, %rd32, %rd34;
	shl.b64 	%rd36, %rd35, 1;
	and.b64  	%rd37, %rd36, -8;
	add.s64 	%rd38, %rd23, %rd37;
	ld.global.v2.u32 	{%r38, %r44}, [%rd38];
	ld.global.v2.u32 	{%r42, %r48}, [%rd29+256];
	add.s64 	%rd39, %rd30, %rd37;
	ld.global.v2.u32 	{%r39, %r45}, [%rd39];
	// begin inline asm
	{add.f16x2 %r37,%r38,%r39;
}
	// end inline asm
	// begin inline asm
	{add.f16x2 %r40,%r37,%r42;
}
	// end inline asm
	// begin inline asm
	{add.f16x2 %r43,%r44,%r45;
}
	// end inline asm
	// begin inline asm
	{add.f16x2 %r46,%r43,%r48;
}
	// end inline asm
	// begin inline asm
	{.reg .f16 low,high;
  mov.b32 {low,high},%r40;
  cvt.f32.f16 %f175, low;}

	// end inline asm
	// begin inline asm
	{.reg .f16 low,high;
  mov.b32 {low,high},%r40;
  cvt.f32.f16 %f176, high;}

	// end inline asm
	// begin inline asm
	{.reg .f16 low,high;
  mov.b32 {low,high},%r46;
  cvt.f32.f16 %f177, low;}

	// end inline asm
	// begin inline asm
	{.reg .f16 low,high;
  mov.b32 {low,high},%r46;
  cvt.f32.f16 %f178, high;}

	// end inline asm
	sub.f32 	%f323, %f175, %f320;
	mov.f32 	%f324, 0f40A00000;
	div.approx.f32 	%f325, %f323, %f324;
	add.f32 	%f326, %f320, %f325;
	sub.f32 	%f327, %f175, %f326;
	fma.rn.f32 	%f328, %f323, %f327, %f322;
	sub.f32 	%f329, %f176, %f326;
	mov.f32 	%f330, 0f40C00000;
	div.approx.f32 	%f331, %f329, %f330;
	add.f32 	%f332, %f326, %f331;
	sub.f32 	%f333, %f176, %f332;
	fma.rn.f32 	%f334, %f329, %f333, %f328;
	sub.f32 	%f335, %f177, %f332;
	mov.f32 	%f336, 0f40E00000;
	div.approx.f32 	%f337, %f335, %f336;
	add.f32 	%f338, %f332, %f337;
	sub.f32 	%f339, %f177, %f338;
	fma.rn.f32 	%f340, %f335, %f339, %f334;
	sub.f32 	%f341, %f178, %f338;
	mov.f32 	%f342, 0f41000000;
	div.approx.f32 	%f343, %f341, %f342;
	add.f32 	%f344, %f338, %f343;
	sub.f32 	%f345, %f178, %f344;
	fma.rn.f32 	%f346, %f341, %f345, %f340;
	add.s64 	%rd40, %rd19, 256;
	shr.s64 	%rd41, %rd40, 63;
	shr.u64 	%rd42, %rd41, 62;
	add.s64 	%rd43, %rd40, %rd42;
	shl.b64 	%rd44, %rd43, 1;
	and.b64  	%rd45, %rd44, -8;
	add.s64 	%rd46, %rd23, %rd45;
	ld.global.v2.u32 	{%r54, %r60}, [%rd46];
	ld.global.v2.u32 	{%r58, %r64}, [%rd29+512];
	add.s64 	%rd47, %rd30, %rd45;
	ld.global.v2.u32 	{%r55, %r61}, [%rd47];
	// begin inline asm
	{add.f16x2 %r53,%r54,%r55;
}
	// end inline asm
	// begin inline asm
	{add.f16x2 %r56,%r53,%r58;
}
	// end inline asm
	// begin inline asm
	{add.f16x2 %r59,%r60,%r61;
}
	// end inline asm
	// begin inline asm
	{add.f16x2 %r62,%r59,%r64;
}
	// end inline asm
	// begin inline asm
	{.reg .f16 low,high;
  mov.b32 {low,high},%r56;
  cvt.f32.f16 %f179, low;}

	// end inline asm
	// begin inline asm
	{.reg .f16 low,high;
  mov.b32 {low,high},%r56;
  cvt.f32.f16 %f180, high;}

	// end inline asm
	// begin inline asm
	{.reg .f16 low,high;
  mov.b32 {low,high},%r62;
  cvt.f32.f16 %f181, low;}

	// end inline asm
	// begin inline asm
	{.reg .f16 low,high;
  mov.b32 {low,high},%r62;
  cvt.f32.f16 %f182, high;}

	// end inline asm
	sub.f32 	%f347, %f179, %f344;
	mov.f32 	%f348, 0f41100000;
	div.approx.f32 	%f349, %f347, %f348;
	add.f32 	%f350, %f344, %f349;
	sub.f32 	%f351, %f179, %f350;
	fma.rn.f32 	%f352, %f347, %f351, %f346;
	sub.f32 	%f353, %f180, %f350;
	mov.f32 	%f354, 0f41200000;
	div.approx.f32 	%f355, %f353, %f354;
	add.f32 	%f356, %f350, %f355;
	sub.f32 	%f357, %f180, %f356;
	fma.rn.f32 	%f358, %f353, %f357, %f352;
	sub.f32 	%f359, %f181, %f356;
	mov.f32 	%f360, 0f41300000;
	div.approx.f32 	%f361, %f359, %f360;
	add.f32 	%f362, %f356, %f361;
	sub.f32 	%f363, %f181, %f362;
	fma.rn.f32 	%f364, %f359, %f363, %f358;
	sub.f32 	%f365, %f182, %f362;
	mov.f32 	%f366, 0f41400000;
	div.approx.f32 	%f367, %f365, %f366;
	add.f32 	%f368, %f362, %f367;
	sub.f32 	%f369, %f182, %f368;
	fma.rn.f32 	%f370, %f365, %f369, %f364;
	add.s64 	%rd48, %rd19, 384;
	shr.s64 	%rd49, %rd48, 63;
	shr.u64 	%rd50, %rd49, 62;
	add.s64 	%rd51, %rd48, %rd50;
	shl.b64 	%rd52, %rd51, 1;
	and.b64  	%rd53, %rd52, -8;
	add.s64 	%rd54, %rd23, %rd53;
	ld.global.v2.u32 	{%r70, %r76}, [%rd54];
	ld.global.v2.u32 	{%r74, %r80}, [%rd29+768];
	add.s64 	%rd55, %rd30, %rd53;
	ld.global.v2.u32 	{%r71, %r77}, [%rd55];
	// begin inline asm
	{add.f16x2 %r69,%r70,%r71;
}
	// end inline asm
	// begin inline asm
	{add.f16x2 %r72,%r69,%r74;
}
	// end inline asm
	// begin inline asm
	{add.f16x2 %r75,%r76,%r77;
}
	// end inline asm
	// begin inline asm
	{add.f16x2 %r78,%r75,%r80;
}
	// end inline asm
	// begin inline asm
	{.reg .f16 low,high;
  mov.b32 {low,high},%r72;
  cvt.f32.f16 %f183, low;}

	// end inline asm
	// begin inline asm
	{.reg .f16 low,high;
  mov.b32 {low,high},%r72;
  cvt.f32.f16 %f184, high;}

	// end inline asm
	// begin inline asm
	{.reg .f16 low,high;
  mov.b32 {low,high},%r78;
  cvt.f32.f16 %f185, low;}

	// end inline asm
	// begin inline asm
	{.reg .f16 low,high;
  mov.b32 {low,high},%r78;
  cvt.f32.f16 %f186, high;}

	// end inline asm
	sub.f32 	%f371, %f183, %f368;
	mov.f32 	%f372, 0f41500000;
	div.approx.f32 	%f373, %f371, %f372;
	add.f32 	%f374, %f368, %f373;
	sub.f32 	%f375, %f183, %f374;
	fma.rn.f32 	%f376, %f371, %f375, %f370;
	sub.f32 	%f377, %f184, %f374;
	mov.f32 	%f378, 0f41600000;
	div.approx.f32 	%f379, %f377, %f378;
	add.f32 	%f380, %f374, %f379;
	sub.f32 	%f381, %f184, %f380;
	fma.rn.f32 	%f382, %f377, %f381, %f376;
	sub.f32 	%f383, %f185, %f380;
	mov.f32 	%f384, 0f41700000;
	div.approx.f32 	%f385, %f383, %f384;
	add.f32 	%f386, %f380, %f385;
	sub.f32 	%f387, %f185, %f386;
	fma.rn.f32 	%f388, %f383, %f387, %f382;
	sub.f32 	%f389, %f186, %f386;
	mov.f32 	%f390, 0f41800000;
	div.approx.f32 	%f391, %f389, %f390;
	add.f32 	%f392, %f386, %f391;
	sub.f32 	%f393, %f186, %f392;
	fma.rn.f32 	%f394, %f389, %f393, %f388;
	add.s64 	%rd56, %rd19, 512;
	shr.s64 	%rd57, %rd56, 63;
	shr.u64 	%rd58, %rd57, 62;
	add.s64 	%rd59, %rd56, %rd58;
	shl.b64 	%rd60, %rd59, 1;
	and.b64  	%rd61, %rd60, -8;
	add.s64 	%rd62, %rd23, %rd61;
	ld.global.v2.u32 	{%r86, %r92}, [%rd62];
	ld.global.v2.u32 	{%r90, %r96}, [%rd29+1024];
	add.s64 	%rd63, %rd30, %rd61;
	ld.global.v2.u32 	{%r87, %r93}, [%rd63];
	// begin inline asm
	{add.f16x2 %r85,%r86,%r87;
}
	// end inline asm
	// begin inline asm
	{add.f16x2 %r88,%r85,%r90;
}
	// end inline asm
	// begin inline asm
	{add.f16x2 %r91,%r92,%r93;
}
	// end inline asm
	// begin inline asm
	{add.f16x2 %r94,%r91,%r96;
}
	// end inline asm
	// begin inline asm
	{.reg .f16 low,high;
  mov.b32 {low,high},%r88;
  cvt.f32.f16 %f187, low;}

	// end inline asm
	// begin inline asm
	{.reg .f16 low,high;
  mov.b32 {low,high},%r88;
  cvt.f32.f16 %f188, high;}

	// end inline asm
	// begin inline asm
	{.reg .f16 low,high;
  mov.b32 {low,high},%r94;
  cvt.f32.f16 %f189, low;}

	// end inline asm
	// begin inline asm
	{.reg .f16 low,high;
  mov.b32 {low,high},%r94;
  cvt.f32.f16 %f190, high;}

	// end inline asm
	sub.f32 	%f395, %f187, %f392;
	mov.f32 	%f396, 0f41880000;
	div.approx.f32 	%f397, %f395, %f396;
	add.f32 	%f398, %f392, %f397;
	sub.f32 	%f399, %f187, %f398;
	fma.rn.f32 	%f400, %f395, %f399, %f394;
	sub.f32 	%f401, %f188, %f398;
	mov.f32 	%f402, 0f41900000;
	div.approx.f32 	%f403, %f401, %f402;
	add.f32 	%f404, %f398, %f403;
	sub.f32 	%f405, %f188, %f404;
	fma.rn.f32 	%f406, %f401, %f405, %f400;
	sub.f32 	%f407, %f189, %f404;
	mov.f32 	%f408, 0f41980000;
	div.approx.f32 	%f409, %f407, %f408;
	add.f32 	%f410, %f404, %f409;
	sub.f32 	%f411, %f189, %f410;
	fma.rn.f32 	%f412, %f407, %f411, %f406;
	sub.f32 	%f413, %f190, %f410;
	mov.f32 	%f414, 0f41A00000;
	div.approx.f32 	%f415, %f413, %f414;
	add.f32 	%f416, %f410, %f415;
	sub.f32 	%f417, %f190, %f416;
	fma.rn.f32 	%f418, %f413, %f417, %f412;
	add.s64 	%rd64, %rd19, 640;
	shr.s64 	%rd65, %rd64, 63;
	shr.u64 	%rd66, %rd65, 62;
	add.s64 	%rd67, %rd64, %rd66;
	shl.b64 	%rd68, %rd67, 1;
	and.b64  	%rd69, %rd68, -8;
	add.s64 	%rd70, %rd23, %rd69;
	ld.global.v2.u32 	{%r102, %r108}, [%rd70];
	ld.global.v2.u32 	{%r106, %r112}, [%rd29+1280];
	add.s64 	%rd71, %rd30, %rd69;
	ld.global.v2.u32 	{%r103, %r109}, [%rd71];
	// begin inline asm
	{add.f16x2 %r101,%r102,%r103;
}
	// end inline asm
	// begin inline asm
	{add.f16x2 %r104,%r101,%r106;
}
	// end inline asm
	// begin inline asm
	{add.f16x2 %r107,%r108,%r109;
}
	// end inline asm
	// begin inline asm
	{add.f16x2 %r110,%r107,%r112;
}
	// end inline asm
	// begin inline asm
	{.reg .f16 low,high;
  mov.b32 {low,high},%r104;
  cvt.f32.f16 %f191, low;}

	// end inline asm
	// begin inline asm
	{.reg .f16 low,high;
  mov.b32 {low,high},%r104;
  cvt.f32.f16 %f192, high;}

	// end inline asm
	// begin inline asm
	{.reg .f16 low,high;
  mov.b32 {low,high},%r110;
  cvt.f32.f16 %f193, low;}

	// end inline asm
	// begin inline asm
	{.reg .f16 low,high;
  mov.b32 {low,high},%r110;
  cvt.f32.f16 %f194, high;}

	// end inline asm
	sub.f32 	%f419, %f191, %f416;
	mov.f32 	%f420, 0f41A80000;
	div.approx.f32 	%f421, %f419, %f420;
	add.f32 	%f422, %f416, %f421;
	sub.f32 	%f423, %f191, %f422;
	fma.rn.f32 	%f424, %f419, %f423, %f418;
	sub.f32 	%f425, %f192, %f422;
	mov.f32 	%f426, 0f41B00000;
	div.approx.f32 	%f427, %f425, %f426;
	add.f32 	%f428, %f422, %f427;
	sub.f32 	%f429, %f192, %f428;
	fma.rn.f32 	%f430, %f425, %f429, %f424;
	sub.f32 	%f431, %f193, %f428;
	mov.f32 	%f432, 0f41B80000;
	div.approx.f32 	%f433, %f431, %f432;
	add.f32 	%f434, %f428, %f433;
	sub.f32 	%f435, %f193, %f434;
	fma.rn.f32 	%f436, %f431, %f435, %f430;
	sub.f32 	%f437, %f194, %f434;
	mov.f32 	%f438, 0f41C00000;
	div.approx.f32 	%f439, %f437, %f438;
	add.f32 	%f440, %f434, %f439;
	sub.f32 	%f441, %f194, %f440;
	fma.rn.f32 	%f442, %f437, %f441, %f436;
	add.s64 	%rd72, %rd19, 768;
	shr.s64 	%rd73, %rd72, 63;
	shr.u64 	%rd74, %rd73, 62;
	add.s64 	%rd75, %rd72, %rd74;
	shl.b64 	%rd76, %rd75, 1;
	and.b64  	%rd77, %rd76, -8;
	add.s64 	%rd78, %rd23, %rd77;
	ld.global.v2.u32 	{%r118, %r124}, [%rd78];
	ld.global.v2.u32 	{%r122, %r128}, [%rd29+1536];
	add.s64 	%rd79, %rd30, %rd77;
	ld.global.v2.u32 	{%r119, %r125}, [%rd79];
	// begin inline asm
	{add.f16x2 %r117,%r118,%r119;
}
	// end inline asm
	// begin inline asm
	{add.f16x2 %r120,%r117,%r122;
}
	// end inline asm
	// begin inline asm
	{add.f16x2 %r123,%r124,%r125;
}
	// end inline asm
	// begin inline asm
	{add.f16x2 %r126,%r123,%r128;
}
	// end inline asm
	// begin inline asm
	{.reg .f16 low,high;
  mov.b32 {low,high},%r120;
  cvt.f32.f16 %f195, low;}

	// end inline asm
	// begin inline asm
	{.reg .f16 low,high;
  mov.b32 {low,high},%r120;
  cvt.f32.f16 %f196, high;}

	// end inline asm
	// begin inline asm
	{.reg .f16 low,high;
  mov.b32 {low,high},%r126;
  cvt.f32.f16 %f197, low;}

	// end inline asm
	// begin inline asm
	{.reg .f16 low,high;
  mov.b32 {low,high},%r126;
  cvt.f32.f16 %f198, high;}

	// end inline asm
	sub.f32 	%f443, %f195, %f440;
	mov.f32 	%f444, 0f41C80000;
	div.approx.f32 	%f445, %f443, %f444;
	add.f32 	%f446, %f440, %f445;
	sub.f32 	%f447, %f195, %f446;
	fma.rn.f32 	%f448, %f443, %f447, %f442;
	sub.f32 	%f449, %f196, %f446;
	mov.f32 	%f450, 0f41D00000;
	div.approx.f32 	%f451, %f449, %f450;
	add.f32 	%f452, %f446, %f451;
	sub.f32 	%f453, %f196, %f452;
	fma.rn.f32 	%f454, %f449, %f453, %f448;
	sub.f32 	%f455, %f197, %f452;
	mov.f32 	%f456, 0f41D80000;
	div.approx.f32 	%f457, %f455, %f456;
	add.f32 	%f458, %f452, %f457;
	sub.f32 	%f459, %f197, %f458;
	fma.rn.f32 	%f460, %f455, %f459, %f454;
	sub.f32 	%f461, %f198, %f458;
	mov.f32 	%f462, 0f41E00000;
	div.approx.f32 	%f463, %f461, %f462;
	add.f32 	%f464, %f458, %f463;
	sub.f32 	%f465, %f198, %f464;
	fma.rn.f32 	%f466, %f461, %f465, %f460;
	add.s64 	%rd80, %rd19, 896;
	shr.s64 	%rd81, %rd80, 63;
	shr.u64 	%rd82, %rd81, 62;
	add.s64 	%rd83, %rd80, %rd82;
	shl.b64 	%rd84, %rd83, 1;
	and.b64  	%rd85, %rd84, -8;
	add.s64 	%rd86, %rd23, %rd85;
	ld.global.v2.u32 	{%r134, %r140}, [%rd86];
	ld.global.v2.u32 	{%r138, %r144}, [%rd29+1792];
	add.s64 	%rd87, %rd30, %rd85;
	ld.global.v2.u32 	{%r135, %r141}, [%rd87];
	// begin inline asm
	{add.f16x2 %r133,%r134,%r135;
}
	// end inline asm
	// begin inline asm
	{add.f16x2 %r136,%r133,%r138;
}
	// end inline asm
	// begin inline asm
	{add.f16x2 %r139,%r140,%r141;
}
	// end inline asm
	// begin inline asm
	{add.f16x2 %r142,%r139,%r144;
}
	// end inline asm
	// begin inline asm
	{.reg .f16 low,high;
  mov.b32 {low,high},%r136;
  cvt.f32.f16 %f199, low;}

	// end inline asm
	// begin inline asm
	{.reg .f16 low,high;
  mov.b32 {low,high},%r136;
  cvt.f32.f16 %f200, high;}

	// end inline asm
	// begin inline asm
	{.reg .f16 low,high;
  mov.b32 {low,high},%r142;
  cvt.f32.f16 %f201, low;}

	// end inline asm
	// begin inline asm
	{.reg .f16 low,high;
  mov.b32 {low,high},%r142;
  cvt.f32.f16 %f202, high;}

	// end inline asm
	sub.f32 	%f467, %f199, %f464;
	mov.f32 	%f468, 0f41E80000;
	div.approx.f32 	%f469, %f467, %f468;
	add.f32 	%f470, %f464, %f469;
	sub.f32 	%f471, %f199, %f470;
	fma.rn.f32 	%f472, %f467, %f471, %f466;
	sub.f32 	%f473, %f200, %f470;
	mov.f32 	%f474, 0f41F00000;
	div.approx.f32 	%f475, %f473, %f474;
	add.f32 	%f476, %f470, %f475;
	sub.f32 	%f477, %f200, %f476;
	fma.rn.f32 	%f478, %f473, %f477, %f472;
	sub.f32 	%f479, %f201, %f476;
	mov.f32 	%f480, 0f41F80000;
	div.approx.f32 	%f481, %f479, %f480;
	add.f32 	%f482, %f476, %f481;
	sub.f32 	%f483, %f201, %f482;
	fma.rn.f32 	%f484, %f479, %f483, %f478;
	sub.f32 	%f485, %f202, %f482;
	mov.f32 	%f486, 0f42000000;
	div.approx.f32 	%f487, %f485, %f486;
	add.f32 	%f488, %f482, %f487;
	sub.f32 	%f489, %f202, %f488;
	fma.rn.f32 	%f490, %f485, %f489, %f484;
	add.s64 	%rd88, %rd19, 1024;
	shr.s64 	%rd89, %rd88, 63;
	shr.u64 	%rd90, %rd89, 62;
	add.s64 	%rd91, %rd88, %rd90;
	shl.b64 	%rd92, %rd91, 1;
	and.b64  	%rd93, %rd92, -8;
	add.s64 	%rd94, %rd23, %rd93;
	ld.global.v2.u32 	{%r150, %r156}, [%rd94];
	ld.global.v2.u32 	{%r154, %r160}, [%rd29+2048];
	add.s64 	%rd95, %rd30, %rd93;
	ld.global.v2.u32 	{%r151, %r157}, [%rd95];
	// begin inline asm
	{add.f16x2 %r149,%r150,%r151;
}
	// end inline asm
	// begin inline asm
	{add.f16x2 %r152,%r149,%r154;
}
	// end inline asm
	// begin inline asm
	{add.f16x2 %r155,%r156,%r157;
}
	// end inline asm
	// begin inline asm
	{add.f16x2 %r158,%r155,%r160;
}
	// end inline asm
	// begin inline asm
	{.reg .f16 low,high;
  mov.b32 {low,high},%r152;
  cvt.f32.f16 %f203, low;}

	// end inline asm
	// begin inline asm
	{.reg .f16 low,high;
  mov.b32 {low,high},%r152;
  cvt.f32.f16 %f204, high;}

	// end inline asm
	// begin inline asm
	{.reg .f16 low,high;
  mov.b32 {low,high},%r158;
  cvt.f32.f16 %f205, low;}

	// end inline asm
	// begin inline asm
	{.reg .f16 low,high;
  mov.b32 {low,high},%r158;
  cvt.f32.f16 %f206, high;}

	// end inline asm
	sub.f32 	%f491, %f203, %f488;
	mov.f32 	%f492, 0f42040000;
	div.approx.f32 	%f493, %f491, %f492;
	add.f32 	%f494, %f488, %f493;
	sub.f32 	%f495, %f203, %f494;
	fma.rn.f32 	%f496, %f491, %f495, %f490;
	sub.f32 	%f497, %f204, %f494;
	mov.f32 	%f498, 0f42080000;
	div.approx.f32 	%f499, %f497, %f498;
	add.f32 	%f500, %f494, %f499;
	sub.f32 	%f501, %f204, %f500;
	fma.rn.f32 	%f502, %f497, %f501, %f496;
	sub.f32 	%f503, %f205, %f500;
	mov.f32 	%f504, 0f420C0000;
	div.approx.f32 	%f505, %f503, %f504;
	add.f32 	%f506, %f500, %f505;
	sub.f32 	%f507, %f205, %f506;
	fma.rn.f32 	%f508, %f503, %f507, %f502;
	sub.f32 	%f509, %f206, %f506;
	mov.f32 	%f510, 0f42100000;
	div.approx.f32 	%f511, %f509, %f510;
	add.f32 	%f512, %f506, %f511;
	sub.f32 	%f513, %f206, %f512;
	fma.rn.f32 	%f514, %f509, %f513, %f508;
	add.s64 	%rd96, %rd19, 1152;
	shr.s64 	%rd97, %rd96, 63;
	shr.u64 	%rd98, %rd97, 62;
	add.s64 	%rd99, %rd96, %rd98;
	shl.b64 	%rd100, %rd99, 1;
	and.b64  	%rd101, %rd100, -8;
	add.s64 	%rd102, %rd23, %rd101;
	ld.global.v2.u32 	{%r166, %r172}, [%rd102];
	ld.global.v2.u32 	{%r170, %r176}, [%rd29+2304];
	add.s64 	%rd103, %rd30, %rd101;
	ld.global.v2.u32 	{%r167, %r173}, [%rd103];
	// begin inline asm
	{add.f16x2 %r165,%r166,%r167;
}
	// end inline asm
	// begin inline asm
	{add.f16x2 %r168,%r165,%r170;
}
	// end inline asm
	// begin inline asm
	{add.f16x2 %r171,%r172,%r173;
}
	// end inline asm
	// begin inline asm
	{add.f16x2 %r174,%r171,%r176;
}
	// end inline asm
	// begin inline asm
	{.reg .f16 low,high;
  mov.b32 {low,high},%r168;
  cvt.f32.f16 %f207, low;}

	// end inline asm
	// begin inline asm
	{.reg .f16 low,high;
  mov.b32 {low,high},%r168;
  cvt.f32.f16 %f208, high;}

	// end inline asm
	// begin inline asm
	{.reg .f16 low,high;
  mov.b32 {low,high},%r174;
  cvt.f32.f16 %f209, low;}

	// end inline asm
	// begin inline asm
	{.reg .f16 low,high;
  mov.b32 {low,high},%r174;
  cvt.f32.f16 %f210, high;}

	// end inline asm
	sub.f32 	%f515, %f207, %f512;
	mov.f32 	%f516, 0f42140000;
	div.approx.f32 	%f517, %f515, %f516;
	add.f32 	%f518, %f512, %f517;
	sub.f32 	%f519, %f207, %f518;
	fma.rn.f32 	%f520, %f515, %f519, %f514;
	sub.f32 	%f521, %f208, %f518;
	mov.f32 	%f522, 0f42180000;
	div.approx.f32 	%f523, %f521, %f522;
	add.f32 	%f524, %f518, %f523;
	sub.f32 	%f525, %f208, %f524;
	fma.rn.f32 	%f526, %f521, %f525, %f520;
	sub.f32 	%f527, %f209, %f524;
	mov.f32 	%f528, 0f421C0000;
	div.approx.f32 	%f529, %f527, %f528;
	add.f32 	%f530, %f524, %f529;
	sub.f32 	%f531, %f209, %f530;
	fma.rn.f32 	%f532, %f527, %f531, %f526;
	sub.f32 	%f533, %f210, %f530;
	mov.f32 	%f534, 0f42200000;
	div.approx.f32 	%f535, %f533, %f534;
	add.f32 	%f536, %f530, %f535;
	sub.f32 	%f537, %f210, %f536;
	fma.rn.f32 	%f538, %f533, %f537, %f532;
	add.s64 	%rd104, %rd19, 1280;
	shr.s64 	%rd105, %rd104, 63;
	shr.u64 	%rd106, %rd105, 62;
	add.s64 	%rd107, %rd104, %rd106;
	shl.b64 	%rd108, %rd107, 1;
	and.b64  	%rd109, %rd108, -8;
	add.s64 	%rd110, %rd23, %rd109;
	ld.global.v2.u32 	{%r182, %r188}, [%rd110];
	ld.global.v2.u32 	{%r186, %r192}, [%rd29+2560];
	add.s64 	%rd111, %rd30, %rd109;
	ld.global.v2.u32 	{%r183, %r189}, [%rd111];
	// begin inline asm
	{add.f16x2 %r181,%r182,%r183;
}
	// end inline asm
	// begin inline asm
	{add.f16x2 %r184,%r181,%r186;
}
	// end inline asm
	// begin inline asm
	{add.f16x2 %r187,%r188,%r189;
}
	// end inline asm
	// begin inline asm
	{add.f16x2 %r190,%r187,%r192;
}
	// end inline asm
	// begin inline asm
	{.reg .f16 low,high;
  mov.b32 {low,high},%r184;
  cvt.f32.f16 %f211, low;}

	// end inline asm
	// begin inline asm
	{.reg .f16 low,high;
  mov.b32 {low,high},%r184;
  cvt.f32.f16 %f212, high;}

	// end inline asm
	// begin inline asm
	{.reg .f16 low,high;
  mov.b32 {low,high},%r190;
  cvt.f32.f16 %f213, low;}

	// end inline asm
	// begin inline asm
	{.reg .f16 low,high;
  mov.b32 {low,high},%r190;
  cvt.f32.f16 %f214, high;}

	// end inline asm
	sub.f32 	%f539, %f211, %f536;
	mov.f32 	%f540, 0f42240000;
	div.approx.f32 	%f541, %f539, %f540;
	add.f32 	%f542, %f536, %f541;
	sub.f32 	%f543, %f211, %f542;
	fma.rn.f32 	%f544, %f539, %f543, %f538;
	sub.f32 	%f545, %f212, %f542;
	mov.f32 	%f546, 0f42280000;
	div.approx.f32 	%f547, %f545, %f546;
	add.f32 	%f548, %f542, %f547;
	sub.f32 	%f549, %f212, %f548;
	fma.rn.f32 	%f550, %f545, %f549, %f544;
	sub.f32 	%f551, %f213, %f548;
	mov.f32 	%f552, 0f422C0000;
	div.approx.f32 	%f553, %f551, %f552;
	add.f32 	%f554, %f548, %f553;
	sub.f32 	%f555, %f213, %f554;
	fma.rn.f32 	%f556, %f551, %f555, %f550;
	sub.f32 	%f557, %f214, %f554;
	mov.f32 	%f558, 0f42300000;
	div.approx.f32 	%f559, %f557, %f558;
	add.f32 	%f560, %f554, %f559;
	sub.f32 	%f561, %f214, %f560;
	fma.rn.f32 	%f562, %f557, %f561, %f556;
	add.s64 	%rd112, %rd19, 1408;
	shr.s64 	%rd113, %rd112, 63;
	shr.u64 	%rd114, %rd113, 62;
	add.s64 	%rd115, %rd112, %rd114;
	shl.b64 	%rd116, %rd115, 1;
	and.b64  	%rd117, %rd116, -8;
	add.s64 	%rd118, %rd23, %rd117;
	ld.global.v2.u32 	{%r198, %r204}, [%rd118];
	ld.global.v2.u32 	{%r202, %r208}, [%rd29+2816];
	add.s64 	%rd119, %rd30, %rd117;
	ld.global.v2.u32 	{%r199, %r205}, [%rd119];
	// begin inline asm
	{add.f16x2 %r197,%r198,%r199;
}
	// end inline asm
	// begin inline asm
	{add.f16x2 %r200,%r197,%r202;
}
	// end inline asm
	// begin inline asm
	{add.f16x2 %r203,%r204,%r205;
}
	// end inline asm
	// begin inline asm
	{add.f16x2 %r206,%r203,%r208;
}
	// end inline asm
	// begin inline asm
	{.reg .f16 low,high;
  mov.b32 {low,high},%r200;
  cvt.f32.f16 %f215, low;}

	// end inline asm
	// begin inline asm
	{.reg .f16 low,high;
  mov.b32 {low,high},%r200;
  cvt.f32.f16 %f216, high;}

	// end inline asm
	// begin inline asm
	{.reg .f16 low,high;
  mov.b32 {low,high},%r206;
  cvt.f32.f16 %f217, low;}

	// end inline asm
	// begin inline asm
	{.reg .f16 low,high;
  mov.b32 {low,high},%r206;
  cvt.f32.f16 %f218, high;}

	// end inline asm
	sub.f32 	%f563, %f215, %f560;
	mov.f32 	%f564, 0f42340000;
	div.approx.f32 	%f565, %f563, %f564;
	add.f32 	%f566, %f560, %f565;
	sub.f32 	%f567, %f215, %f566;
	fma.rn.f32 	%f568, %f563, %f567, %f562;
	sub.f32 	%f569, %f216, %f566;
	mov.f32 	%f570, 0f42380000;
	div.approx.f32 	%f571, %f569, %f570;
	add.f32 	%f572, %f566, %f571;
	sub.f32 	%f573, %f216, %f572;
	fma.rn.f32 	%f574, %f569, %f573, %f568;
	sub.f32 	%f575, %f217, %f572;
	mov.f32 	%f576, 0f423C0000;
	div.approx.f32 	%f577, %f575, %f576;
	add.f32 	%f578, %f572, %f577;
	sub.f32 	%f579, %f217, %f578;
	fma.rn.f32 	%f580, %f575, %f579, %f574;
	sub.f32 	%f581, %f218, %f578;
	mov.f32 	%f582, 0f42400000;
	div.approx.f32 	%f583, %f581, %f582;
	add.f32 	%f584, %f578, %f583;
	sub.f32 	%f585, %f218, %f584;
	fma.rn.f32 	%f586, %f581, %f585, %f580;
	add.s64 	%rd120, %rd19, 1536;
	shr.s64 	%rd121, %rd120, 63;
	shr.u64 	%rd122, %rd121, 62;
	add.s64 	%rd123, %rd120, %rd122;
	shl.b64 	%rd124, %rd123, 1;
	and.b64  	%rd125, %rd124, -8;
	add.s64 	%rd126, %rd23, %rd125;
	ld.global.v2.u32 	{%r214, %r220}, [%rd126];
	ld.global.v2.u32 	{%r218, %r224}, [%rd29+3072];
	add.s64 	%rd127, %rd30, %rd125;
	ld.global.v2.u32 	{%r215, %r221}, [%rd127];
	// begin inline asm
	{add.f16x2 %r213,%r214,%r215;
}
	// end inline asm
	// begin inline asm
	{add.f16x2 %r216,%r213,%r218;
}
	// end inline asm
	// begin inline asm
	{add.f16x2 %r219,%r220,%r221;
}
	// end inline asm
	// begin inline asm
	{add.f16x2 %r222,%r219,%r224;
}
	// end inline asm
	// begin inline asm
	{.reg .f16 low,high;
  mov.b32 {low,high},%r216;
  cvt.f32.f16 %f219, low;}

	// end inline asm
	// begin inline asm
	{.reg .f16 low,high;
  mov.b32 {low,high},%r216;
  cvt.f32.f16 %f220, high;}

	// end inline asm
	// begin inline asm
	{.reg .f16 low,high;
  mov.b32 {low,high},%r222;
  cvt.f32.f16 %f221, low;}

	// end inline asm
	// begin inline asm
	{.reg .f16 low,high;
  mov.b32 {low,high},%r222;
  cvt.f32.f16 %f222, high;}

	// end inline asm
	sub.f32 	%f587, %f219, %f584;
	mov.f32 	%f588, 0f42440000;
	div.approx.f32 	%f589, %f587, %f588;
	add.f32 	%f590, %f584, %f589;
	sub.f32 	%f591, %f219, %f590;
	fma.rn.f32 	%f592, %f587, %f591, %f586;
	sub.f32 	%f593, %f220, %f590;
	mov.f32 	%f594, 0f42480000;
	div.approx.f32 	%f595, %f593, %f594;
	add.f32 	%f596, %f590, %f595;
	sub.f32 	%f597, %f220, %f596;
	fma.rn.f32 	%f598, %f593, %f597, %f592;
	sub.f32 	%f599, %f221, %f596;
	mov.f32 	%f600, 0f424C0000;
	div.approx.f32 	%f601, %f599, %f600;
	add.f32 	%f602, %f596, %f601;
	sub.f32 	%f603, %f221, %f602;
	fma.rn.f32 	%f604, %f599, %f603, %f598;
	sub.f32 	%f605, %f222, %f602;
	mov.f32 	%f606, 0f42500000;
	div.approx.f32 	%f607, %f605, %f606;
	add.f32 	%f608, %f602, %f607;
	sub.f32 	%f609, %f222, %f608;
	fma.rn.f32 	%f610, %f605, %f609, %f604;
	add.s64 	%rd128, %rd19, 1664;
	shr.s64 	%rd129, %rd128, 63;
	shr.u64 	%rd130, %rd129, 62;
	add.s64 	%rd131, %rd128, %rd130;
	shl.b64 	%rd132, %rd131, 1;
	and.b64  	%rd133, %rd132, -8;
	add.s64 	%rd134, %rd23, %rd133;
	ld.global.v2.u32 	{%r230, %r236}, [%rd134];
	ld.global.v2.u32 	{%r234, %r240}, [%rd29+3328];
	add.s64 	%rd135, %rd30, %rd133;
	ld.global.v2.u32 	{%r231, %r237}, [%rd135];
	// begin inline asm
	{add.f16x2 %r229,%r230,%r231;
}
	// end inline asm
	// begin inline asm
	{add.f16x2 %r232,%r229,%r234;
}
	// end inline asm
	// begin inline asm
	{add.f16x2 %r235,%r236,%r237;
}
	// end inline asm
	// begin inline asm
	{add.f16x2 %r238,%r235,%r240;
}
	// end inline asm
	// begin inline asm
	{.reg .f16 low,high;
  mov.b32 {low,high},%r232;
  cvt.f32.f16 %f223, low;}

	// end inline asm
	// begin inline asm
	{.reg .f16 low,high;
  mov.b32 {low,high},%r232;
  cvt.f32.f16 %f224, high;}

	// end inline asm
	// begin inline asm
	{.reg .f16 low,high;
  mov.b32 {low,high},%r238;
  cvt.f32.f16 %f225, low;}

	// end inline asm
	// begin inline asm
	{.reg .f16 low,high;
  mov.b32 {low,high},%r238;
  cvt.f32.f16 %f226, high;}

	// end inline asm
	sub.f32 	%f611, %f223, %f608;
	mov.f32 	%f612, 0f42540000;
	div.approx.f32 	%f613, %f611, %f612;
	add.f32 	%f614, %f608, %f613;
	sub.f32 	%f615, %f223, %f614;
	fma.rn.f32 	%f616, %f611, %f615, %f610;
	sub.f32 	%f617, %f224, %f614;
	mov.f32 	%f618, 0f42580000;
	div.approx.f32 	%f619, %f617, %f618;
	add.f32 	%f620, %f614, %f619;
	sub.f32 	%f621, %f224, %f620;
	fma.rn.f32 	%f622, %f617, %f621, %f616;
	sub.f32 	%f623, %f225, %f620;
	mov.f32 	%f624, 0f425C0000;
	div.approx.f32 	%f625, %f623, %f624;
	add.f32 	%f626, %f620, %f625;
	sub.f32 	%f627, %f225, %f626;
	fma.rn.f32 	%f628, %f623, %f627, %f622;
	sub.f32 	%f629, %f226, %f626;
	mov.f32 	%f630, 0f42600000;
	div.approx.f32 	%f631, %f629, %f630;
	add.f32 	%f632, %f626, %f631;
	sub.f32 	%f633, %f226, %f632;
	fma.rn.f32 	%f634, %f629, %f633, %f628;
	add.s64 	%rd136, %rd19, 1792;
	shr.s64 	%rd137, %rd136, 63;
	shr.u64 	%rd138, %rd137, 62;
	add.s64 	%rd139, %rd136, %rd138;
	shl.b64 	%rd140, %rd139, 1;
	and.b64  	%rd141, %rd140, -8;
	add.s64 	%rd142, %rd23, %rd141;
	ld.global.v2.u32 	{%r246, %r252}, [%rd142];
	ld.global.v2.u32 	{%r250, %r256}, [%rd29+3584];
	add.s64 	%rd143, %rd30, %rd141;
	ld.global.v2.u32 	{%r247, %r253}, [%rd143];
	// begin inline asm
	{add.f16x2 %r245,%r246,%r247;
}
	// end inline asm
	// begin inline asm
	{add.f16x2 %r248,%r245,%r250;
}
	// end inline asm
	// begin inline asm
	{add.f16x2 %r251,%r252,%r253;
}
	// end inline asm
	// begin inline asm
	{add.f16x2 %r254,%r251,%r256;
}
	// end inline asm
	// begin inline asm
	{.reg .f16 low,high;
  mov.b32 {low,high},%r248;
  cvt.f32.f16 %f227, low;}

	// end inline asm
	// begin inline asm
	{.reg .f16 low,high;
  mov.b32 {low,high},%r248;
  cvt.f32.f16 %f228, high;}

	// end inline asm
	// begin inline asm
	{.reg .f16 low,high;
  mov.b32 {low,high},%r254;
  cvt.f32.f16 %f229, low;}

	// end inline asm
	// begin inline asm
	{.reg .f16 low,high;
  mov.b32 {low,high},%r254;
  cvt.f32.f16 %f230, high;}

	// end inline asm
	sub.f32 	%f635, %f227, %f632;
	mov.f32 	%f636, 0f42640000;
	div.approx.f32 	%f637, %f635, %f636;
	add.f32 	%f638, %f632, %f637;
	sub.f32 	%f639, %f227, %f638;
	fma.rn.f32 	%f640, %f635, %f639, %f634;
	sub.f32 	%f641, %f228, %f638;
	mov.f32 	%f642, 0f42680000;
	div.approx.f32 	%f643, %f641, %f642;
	add.f32 	%f644, %f638, %f643;
	sub.f32 	%f645, %f228, %f644;
	fma.rn.f32 	%f646, %f641, %f645, %f640;
	sub.f32 	%f647, %f229, %f644;
	mov.f32 	%f648, 0f426C0000;
	div.approx.f32 	%f649, %f647, %f648;
	add.f32 	%f650, %f644, %f649;
	sub.f32 	%f651, %f229, %f650;
	fma.rn.f32 	%f652, %f647, %f651, %f646;
	sub.f32 	%f653, %f230, %f650;
	mov.f32 	%f654, 0f42700000;
	div.approx.f32 	%f655, %f653, %f654;
	add.f32 	%f656, %f650, %f655;
	sub.f32 	%f657, %f230, %f656;
	fma.rn.f32 	%f658, %f653, %f657, %f652;
	add.s64 	%rd144, %rd19, 1920;
	shr.s64 	%rd145, %rd144, 63;
	shr.u64 	%rd146, %rd145, 62;
	add.s64 	%rd147, %rd144, %rd146;
	shl.b64 	%rd148, %rd147, 1;
	and.b64  	%rd149, %rd148, -8;
	add.s64 	%rd150, %rd23, %rd149;
	ld.global.v2.u32 	{%r262, %r268}, [%rd150];
	ld.global.v2.u32 	{%r266, %r272}, [%rd29+3840];
	add.s64 	%rd151, %rd30, %rd149;
	ld.global.v2.u32 	{%r263, %r269}, [%rd151];
	// begin inline asm
	{add.f16x2 %r261,%r262,%r263;
}
	// end inline asm
	// begin inline asm
	{add.f16x2 %r264,%r261,%r266;
}
	// end inline asm
	// begin inline asm
	{add.f16x2 %r267,%r268,%r269;
}
	// end inline asm
	// begin inline asm
	{add.f16x2 %r270,%r267,%r272;
}
	// end inline asm
	// begin inline asm
	{.reg .f16 low,high;
  mov.b32 {low,high},%r264;
  cvt.f32.f16 %f231, low;}

	// end inline asm
	// begin inline asm
	{.reg .f16 low,high;
  mov.b32 {low,high},%r264;
  cvt.f32.f16 %f232, high;}

	// end inline asm
	// begin inline asm
	{.reg .f16 low,high;
  mov.b32 {low,high},%r270;
  cvt.f32.f16 %f233, low;}

	// end inline asm
	// begin inline asm
	{.reg .f16 low,high;
  mov.b32 {low,high},%r270;
  cvt.f32.f16 %f234, high;}

	// end inline asm
	sub.f32 	%f659, %f231, %f656;
	mov.f32 	%f660, 0f42740000;
	div.approx.f32 	%f661, %f659, %f660;
	add.f32 	%f662, %f656, %f661;
	sub.f32 	%f663, %f231, %f662;
	fma.rn.f32 	%f664, %f659, %f663, %f658;
	sub.f32 	%f665, %f232, %f662;
	mov.f32 	%f666, 0f42780000;
	div.approx.f32 	%f667, %f665, %f666;
	add.f32 	%f668, %f662, %f667;
	sub.f32 	%f669, %f232, %f668;
	fma.rn.f32 	%f670, %f665, %f669, %f664;
	sub.f32 	%f671, %f233, %f668;
	mov.f32 	%f672, 0f427C0000;
	div.approx.f32 	%f673, %f671, %f672;
	add.f32 	%f674, %f668, %f673;
	sub.f32 	%f675, %f233, %f674;
	fma.rn.f32 	%f676, %f671, %f675, %f670;
	sub.f32 	%f677, %f234, %f674;
	mov.f32 	%f678, 0f42800000;
	div.approx.f32 	%f679, %f677, %f678;
	add.f32 	%f680, %f674, %f679;
	sub.f32 	%f681, %f234, %f680;
	fma.rn.f32 	%f682, %f677, %f681, %f676;
	add.s64 	%rd152, %rd19, 2048;
	shr.s64 	%rd153, %rd152, 63;
	shr.u64 	%rd154, %rd153, 62;
	add.s64 	%rd155, %rd152, %rd154;
	shl.b64 	%rd156, %rd155, 1;
	and.b64  	%rd157, %rd156, -8;
	add.s64 	%rd158, %rd23, %rd157;
	ld.global.v2.u32 	{%r278, %r284}, [%rd158];
	ld.global.v2.u32 	{%r282, %r288}, [%rd29+4096];
	add.s64 	%rd159, %rd30, %rd157;
	ld.global.v2.u32 	{%r279, %r285}, [%rd159];
	// begin inline asm
	{add.f16x2 %r277,%r278,%r279;
}
	// end inline asm
	// begin inline asm
	{add.f16x2 %r280,%r277,%r282;
}
	// end inline asm
	// begin inline asm
	{add.f16x2 %r283,%r284,%r285;
}
	// end inline asm
	// begin inline asm
	{add.f16x2 %r286,%r283,%r288;
}
	// end inline asm
	// begin inline asm
	{.reg .f16 low,high;
  mov.b32 {low,high},%r280;
  cvt.f32.f16 %f235, low;}

	// end inline asm
	// begin inline asm
	{.reg .f16 low,high;
  mov.b32 {low,high},%r280;
  cvt.f32.f16 %f236, high;}

	// end inline asm
	// begin inline asm
	{.reg .f16 low,high;
  mov.b32 {low,high},%r286;
  cvt.f32.f16 %f237, low;}

	// end inline asm
	// begin inline asm
	{.reg .f16 low,high;
  mov.b32 {low,high},%r286;
  cvt.f32.f16 %f238, high;}

	// end inline asm
	sub.f32 	%f683, %f235, %f680;
	mov.f32 	%f684, 0f42820000;
	div.approx.f32 	%f685, %f683, %f684;
	add.f32 	%f686, %f680, %f685;
	sub.f32 	%f687, %f235, %f686;
	fma.rn.f32 	%f688, %f683, %f687, %f682;
	sub.f32 	%f689, %f236, %f686;
	mov.f32 	%f690, 0f42840000;
	div.approx.f32 	%f691, %f689, %f690;
	add.f32 	%f692, %f686, %f691;
	sub.f32 	%f693, %f236, %f692;
	fma.rn.f32 	%f694, %f689, %f693, %f688;
	sub.f32 	%f695, %f237, %f692;
	mov.f32 	%f696, 0f42860000;
	div.approx.f32 	%f697, %f695, %f696;
	add.f32 	%f698, %f692, %f697;
	sub.f32 	%f699, %f237, %f698;
	fma.rn.f32 	%f700, %f695, %f699, %f694;
	sub.f32 	%f701, %f238, %f698;
	mov.f32 	%f702, 0f42880000;
	div.approx.f32 	%f703, %f701, %f702;
	add.f32 	%f704, %f698, %f703;
	sub.f32 	%f705, %f238, %f704;
	fma.rn.f32 	%f706, %f701, %f705, %f700;
	add.s64 	%rd160, %rd19, 2176;
	shr.s64 	%rd161, %rd160, 63;
	shr.u64 	%rd162, %rd161, 62;
	add.s64 	%rd163, %rd160, %rd162;
	shl.b64 	%rd164, %rd163, 1;
	and.b64  	%rd165, %rd164, -8;
	add.s64 	%rd166, %rd23, %rd165;
	ld.global.v2.u32 	{%r294, %r300}, [%rd166];
	ld.global.v2.u32 	{%r298, %r304}, [%rd29+4352];
	add.s64 	%rd167, %rd30, %rd165;
	ld.global.v2.u32 	{%r295, %r301}, [%rd167];
	// begin inline asm
	{add.f16x2 %r293,%r294,%r295;
}
	// end inline asm
	// begin inline asm
	{add.f16x2 %r296,%r293,%r298;
}
	// end inline asm
	// begin inline asm
	{add.f16x2 %r299,%r300,%r301;
}
	// end inline asm
	// begin inline asm
	{add.f16x2 %r302,%r299,%r304;
}
	// end inline asm
	// begin inline asm
	{.reg .f16 low,high;
  mov.b32 {low,high},%r296;
  cvt.f32.f16 %f239, low;}

	// end inline asm
	// begin inline asm
	{.reg .f16 low,high;
  mov.b32 {low,high},%r296;
  cvt.f32.f16 %f240, high;}

	// end inline asm
	// begin inline asm
	{.reg .f16 low,high;
  mov.b32 {low,high},%r302;
  cvt.f32.f16 %f241, low;}

	// end inline asm
	// begin inline asm
	{.reg .f16 low,high;
  mov.b32 {low,high},%r302;
  cvt.f32.f16 %f242, high;}

	// end inline asm
	sub.f32 	%f707, %f239, %f704;
	mov.f32 	%f708, 0f428A0000;
	div.approx.f32 	%f709, %f707, %f708;
	add.f32 	%f710, %f704, %f709;
	sub.f32 	%f711, %f239, %f710;
	fma.rn.f32 	%f712, %f707, %f711, %f706;
	sub.f32 	%f713, %f240, %f710;
	mov.f32 	%f714, 0f428C0000;
	div.approx.f32 	%f715, %f713, %f714;
	add.f32 	%f716, %f710, %f715;
	sub.f32 	%f717, %f240, %f716;
	fma.rn.f32 	%f718, %f713, %f717, %f712;
	sub.f32 	%f719, %f241, %f716;
	mov.f32 	%f720, 0f428E0000;
	div.approx.f32 	%f721, %f719, %f720;
	add.f32 	%f722, %f716, %f721;
	sub.f32 	%f723, %f241, %f722;
	fma.rn.f32 	%f724, %f719, %f723, %f718;
	sub.f32 	%f725, %f242, %f722;
	mov.f32 	%f726, 0f42900000;
	div.approx.f32 	%f727, %f725, %f726;
	add.f32 	%f728, %f722, %f727;
	sub.f32 	%f729, %f242, %f728;
	fma.rn.f32 	%f730, %f725, %f729, %f724;
	add.s64 	%rd168, %rd19, 2304;
	shr.s64 	%rd169, %rd168, 63;
	shr.u64 	%rd170, %rd169, 62;
	add.s64 	%rd171, %rd168, %rd170;
	shl.b64 	%rd172, %rd171, 1;
	and.b64  	%rd173, %rd172, -8;
	add.s64 	%rd174, %rd23, %rd173;
	ld.global.v2.u32 	{%r310, %r316}, [%rd174];
	ld.global.v2.u32 	{%r314, %r320}, [%rd29+4608];
	add.s64 	%rd175, %rd30, %rd173;
	ld.global.v2.u32 	{%r311, %r317}, [%rd175];
	// begin inline asm
	{add.f16x2 %r309,%r310,%r311;
}
	// end inline asm
	// begin inline asm
	{add.f16x2 %r312,%r309,%r314;
}
	// end inline asm
	// begin inline asm
	{add.f16x2 %r315,%r316,%r317;
}
	// end inline asm
	// begin inline asm
	{add.f16x2 %r318,%r315,%r320;
}
	// end inline asm
	// begin inline asm
	{.reg .f16 low,high;
  mov.b32 {low,high},%r312;
  cvt.f32.f16 %f243, low;}

	// end inline asm
	// begin inline asm
	{.reg .f16 low,high;
  mov.b32 {low,high},%r312;
  cvt.f32.f16 %f244, high;}

	// end inline asm
	// begin inline asm
	{.reg .f16 low,high;
  mov.b32 {low,high},%r318;
  cvt.f32.f16 %f245, low;}

	// end inline asm
	// begin inline asm
	{.reg .f16 low,high;
  mov.b32 {low,high},%r318;
  cvt.f32.f16 %f246, high;}

	// end inline asm
	sub.f32 	%f731, %f243, %f728;
	mov.f32 	%f732, 0f42920000;
	div.approx.f32 	%f733, %f731, %f732;
	add.f32 	%f734, %f728, %f733;
	sub.f32 	%f735, %f243, %f734;
	fma.rn.f32 	%f736, %f731, %f735, %f730;
	sub.f32 	%f737, %f244, %f734;
	mov.f32 	%f738, 0f42940000;
	div.approx.f32 	%f739, %f737, %f738;
	add.f32 	%f740, %f734, %f739;
	sub.f32 	%f741, %f244, %f740;
	fma.rn.f32 	%f742, %f737, %f741, %f736;
	sub.f32 	%f743, %f245, %f740;
	mov.f32 	%f744, 0f42960000;
	div.approx.f32 	%f745, %f743, %f744;
	add.f32 	%f746, %f740, %f745;
	sub.f32 	%f747, %f245, %f746;
	fma.rn.f32 	%f748, %f743, %f747, %f742;
	sub.f32 	%f749, %f246, %f746;
	mov.f32 	%f750, 0f42980000;
	div.approx.f32 	%f751, %f749, %f750;
	add.f32 	%f752, %f746, %f751;
	sub.f32 	%f753, %f246, %f752;
	fma.rn.f32 	%f754, %f749, %f753, %f748;
	add.s64 	%rd176, %rd19, 2432;
	shr.s64 	%rd177, %rd176, 63;
	shr.u64 	%rd178, %rd177, 62;
	add.s64 	%rd179, %rd176, %rd178;
	shl.b64 	%rd180, %rd179, 1;
	and.b64  	%rd181, %rd180, -8;
	add.s64 	%rd182, %rd23, %rd181;
	ld.global.v2.u32 	{%r326, %r332}, [%rd182];
	ld.global.v2.u32 	{%r330, %r336}, [%rd29+4864];
	add.s64 	%rd183, %rd30, %rd181;
	ld.global.v2.u32 	{%r327, %r333}, [%rd183];
	// begin inline asm
	{add.f16x2 %r325,%r326,%r327;
}
	// end inline asm
	// begin inline asm
	{add.f16x2 %r328,%r325,%r330;
}
	// end inline asm
	// begin inline asm
	{add.f16x2 %r331,%r332,%r333;
}
	// end inline asm
	// begin inline asm
	{add.f16x2 %r334,%r331,%r336;
}
	// end inline asm
	// begin inline asm
	{.reg .f16 low,high;
  mov.b32 {low,high},%r328;
  cvt.f32.f16 %f247, low;}

	// end inline asm
	// begin inline asm
	{.reg .f16 low,high;
  mov.b32 {low,high},%r328;
  cvt.f32.f16 %f248, high;}

	// end inline asm
	// begin inline asm
	{.reg .f16 low,high;
  mov.b32 {low,high},%r334;
  cvt.f32.f16 %f249, low;}

	// end inline asm
	// begin inline asm
	{.reg .f16 low,high;
  mov.b32 {low,high},%r334;
  cvt.f32.f16 %f250, high;}

	// end inline asm
	sub.f32 	%f755, %f247, %f752;
	mov.f32 	%f756, 0f429A0000;
	div.approx.f32 	%f757, %f755, %f756;
	add.f32 	%f758, %f752, %f757;
	sub.f32 	%f759, %f247, %f758;
	fma.rn.f32 	%f760, %f755, %f759, %f754;
	sub.f32 	%f761, %f248, %f758;
	mov.f32 	%f762, 0f429C0000;
	div.approx.f32 	%f763, %f761, %f762;
	add.f32 	%f764, %f758, %f763;
	sub.f32 	%f765, %f248, %f764;
	fma.rn.f32 	%f766, %f761, %f765, %f760;
	sub.f32 	%f767, %f249, %f764;
	mov.f32 	%f768, 0f429E0000;
	div.approx.f32 	%f769, %f767, %f768;
	add.f32 	%f770, %f764, %f769;
	sub.f32 	%f771, %f249, %f770;
	fma.rn.f32 	%f772, %f767, %f771, %f766;
	sub.f32 	%f773, %f250, %f770;
	mov.f32 	%f774, 0f42A00000;
	div.approx.f32 	%f775, %f773, %f774;
	add.f32 	%f776, %f770, %f775;
	sub.f32 	%f777, %f250, %f776;
	fma.rn.f32 	%f778, %f773, %f777, %f772;
	add.s64 	%rd184, %rd19, 2560;
	shr.s64 	%rd185, %rd184, 63;
	shr.u64 	%rd186, %rd185, 62;
	add.s64 	%rd187, %rd184, %rd186;
	shl.b64 	%rd188, %rd187, 1;
	and.b64  	%rd189, %rd188, -8;
	add.s64 	%rd190, %rd23, %rd189;
	ld.global.v2.u32 	{%r342, %r348}, [%rd190];
	ld.global.v2.u32 	{%r346, %r352}, [%rd29+5120];
	add.s64 	%rd191, %rd30, %rd189;
	ld.global.v2.u32 	{%r343, %r349}, [%rd191];
	// begin inline asm
	{add.f16x2 %r341,%r342,%r343;
}
	// end inline asm
	// begin inline asm
	{add.f16x2 %r344,%r341,%r346;
}
	// end inline asm
	// begin inline asm
	{add.f16x2 %r347,%r348,%r349;
}
	// end inline asm
	// begin inline asm
	{add.f16x2 %r350,%r347,%r352;
}
	// end inline asm
	// begin inline asm
	{.reg .f16 low,high;
  mov.b32 {low,high},%r344;
  cvt.f32.f16 %f251, low;}

	// end inline asm
	// begin inline asm
	{.reg .f16 low,high;
  mov.b32 {low,high},%r344;
  cvt.f32.f16 %f252, high;}

	// end inline asm
	// begin inline asm
	{.reg .f16 low,high;
  mov.b32 {low,high},%r350;
  cvt.f32.f16 %f253, low;}

	// end inline asm
	// begin inline asm
	{.reg .f16 low,high;
  mov.b32 {low,high},%r350;
  cvt.f32.f16 %f254, high;}

	// end inline asm
	sub.f32 	%f779, %f251, %f776;
	mov.f32 	%f780, 0f42A20000;
	div.approx.f32 	%f781, %f779, %f780;
	add.f32 	%f782, %f776, %f781;
	sub.f32 	%f783, %f251, %f782;
	fma.rn.f32 	%f784, %f779, %f783, %f778;
	sub.f32 	%f785, %f252, %f782;
	mov.f32 	%f786, 0f42A40000;
	div.approx.f32 	%f787, %f785, %f786;
	add.f32 	%f788, %f782, %f787;
	sub.f32 	%f789, %f252, %f788;
	fma.rn.f32 	%f790, %f785, %f789, %f784;
	sub.f32 	%f791, %f253, %f788;
	mov.f32 	%f792, 0f42A60000;
	div.approx.f32 	%f793, %f791, %f792;
	add.f32 	%f794, %f788, %f793;
	sub.f32 	%f795, %f253, %f794;
	fma.rn.f32 	%f796, %f791, %f795, %f790;
	sub.f32 	%f797, %f254, %f794;
	mov.f32 	%f798, 0f42A80000;
	div.approx.f32 	%f799, %f797, %f798;
	add.f32 	%f800, %f794, %f799;
	sub.f32 	%f801, %f254, %f800;
	fma.rn.f32 	%f802, %f797, %f801, %f796;
	add.s64 	%rd192, %rd19, 2688;
	shr.s64 	%rd193, %rd192, 63;
	shr.u64 	%rd194, %rd193, 62;
	add.s64 	%rd195, %rd192, %rd194;
	shl.b64 	%rd196, %rd195, 1;
	and.b64  	%rd197, %rd196, -8;
	add.s64 	%rd198, %rd23, %rd197;
	ld.global.v2.u32 	{%r358, %r364}, [%rd198];
	ld.global.v2.u32 	{%r362, %r368}, [%rd29+5376];
	add.s64 	%rd199, %rd30, %rd197;
	ld.global.v2.u32 	{%r359, %r365}, [%rd199];
	// begin inline asm
	{add.f16x2 %r357,%r358,%r359;
}
	// end inline asm
	// begin inline asm
	{add.f16x2 %r360,%r357,%r362;
}
	// end inline asm
	// begin inline asm
	{add.f16x2 %r363,%r364,%r365;
}
	// end inline asm
	// begin inline asm
	{add.f16x2 %r366,%r363,%r368;
}
	// end inline asm
	// begin inline asm
	{.reg .f16 low,high;
  mov.b32 {low,high},%r360;
  cvt.f32.f16 %f255, low;}

	// end inline asm
	// begin inline asm
	{.reg .f16 low,high;
  mov.b32 {low,high},%r360;
  cvt.f32.f16 %f256, high;}

	// end inline asm
	// begin inline asm
	{.reg .f16 low,high;
  mov.b32 {low,high},%r366;
  cvt.f32.f16 %f257, low;}

	// end inline asm
	// begin inline asm
	{.reg .f16 low,high;
  mov.b32 {low,high},%r366;
  cvt.f32.f16 %f258, high;}

	// end inline asm
	sub.f32 	%f803, %f255, %f800;
	mov.f32 	%f804, 0f42AA0000;
	div.approx.f32 	%f805, %f803, %f804;
	add.f32 	%f806, %f800, %f805;
	sub.f32 	%f807, %f255, %f806;
	fma.rn.f32 	%f808, %f803, %f807, %f802;
	sub.f32 	%f809, %f256, %f806;
	mov.f32 	%f810, 0f42AC0000;
	div.approx.f32 	%f811, %f809, %f810;
	add.f32 	%f812, %f806, %f811;
	sub.f32 	%f813, %f256, %f812;
	fma.rn.f32 	%f814, %f809, %f813, %f808;
	sub.f32 	%f815, %f257, %f812;
	mov.f32 	%f816, 0f42AE0000;
	div.approx.f32 	%f817, %f815, %f816;
	add.f32 	%f818, %f812, %f817;
	sub.f32 	%f819, %f257, %f818;
	fma.rn.f32 	%f820, %f815, %f819, %f814;
	sub.f32 	%f821, %f258, %f818;
	mov.f32 	%f822, 0f42B00000;
	div.approx.f32 	%f823, %f821, %f822;
	add.f32 	%f824, %f818, %f823;
	sub.f32 	%f825, %f258, %f824;
	fma.rn.f32 	%f826, %f821, %f825, %f820;
	add.s64 	%rd200, %rd19, 2816;
	shr.s64 	%rd201, %rd200, 63;
	shr.u64 	%rd202, %rd201, 62;
	add.s64 	%rd203, %rd200, %rd202;
	shl.b64 	%rd204, %rd203, 1;
	and.b64  	%rd205, %rd204, -8;
	add.s64 	%rd206, %rd23, %rd205;
	ld.global.v2.u32 	{%r374, %r380}, [%rd206];
	ld.global.v2.u32 	{%r378, %r384}, [%rd29+5632];
	add.s64 	%rd207, %rd30, %rd205;
	ld.global.v2.u32 	{%r375, %r381}, [%rd207];
	// begin inline asm
	{add.f16x2 %r373,%r374,%r375;
}
	// end inline asm
	// begin inline asm
	{add.f16x2 %r376,%r373,%r378;
}
	// end inline asm
	// begin inline asm
	{add.f16x2 %r379,%r380,%r381;
}
	// end inline asm
	// begin inline asm
	{add.f16x2 %r382,%r379,%r384;
}
	// end inline asm
	// begin inline asm
	{.reg .f16 low,high;
  mov.b32 {low,high},%r376;
  cvt.f32.f16 %f259, low;}

	// end inline asm
	// begin inline asm
	{.reg .f16 low,high;
  mov.b32 {low,high},%r376;
  cvt.f32.f16 %f260, high;}

	// end inline asm
	// begin inline asm
	{.reg .f16 low,high;
  mov.b32 {low,high},%r382;
  cvt.f32.f16 %f261, low;}

	// end inline asm
	// begin inline asm
	{.reg .f16 low,high;
  mov.b32 {low,high},%r382;
  cvt.f32.f16 %f262, high;}

	// end inline asm
	sub.f32 	%f827, %f259, %f824;
	mov.f32 	%f828, 0f42B20000;
	div.approx.f32 	%f829, %f827, %f828;
	add.f32 	%f830, %f824, %f829;
	sub.f32 	%f831, %f259, %f830;
	fma.rn.f32 	%f832, %f827, %f831, %f826;
	sub.f32 	%f833, %f260, %f830;
	mov.f32 	%f834, 0f42B40000;
	div.approx.f32 	%f835, %f833, %f834;
	add.f32 	%f836, %f830, %f835;
	sub.f32 	%f837, %f260, %f836;
	fma.rn.f32 	%f838, %f833, %f837, %f832;
	sub.f32 	%f839, %f261, %f836;
	mov.f32 	%f840, 0f42B60000;
	div.approx.f32 	%f841, %f839, %f840;
	add.f32 	%f842, %f836, %f841;
	sub.f32 	%f843, %f261, %f842;
	fma.rn.f32 	%f844, %f839, %f843, %f838;
	sub.f32 	%f845, %f262, %f842;
	mov.f32 	%f846, 0f42B80000;
	div.approx.f32 	%f847, %f845, %f846;
	add.f32 	%f848, %f842, %f847;
	sub.f32 	%f849, %f262, %f848;
	fma.rn.f32 	%f850, %f845, %f849, %f844;
	add.s64 	%rd208, %rd19, 2944;
	shr.s64 	%rd209, %rd208, 63;
	shr.u64 	%rd210, %rd209, 62;
	add.s64 	%rd211, %rd208, %rd210;
	shl.b64 	%rd212, %rd211, 1;
	and.b64  	%rd213, %rd212, -8;
	add.s64 	%rd214, %rd23, %rd213;
	ld.global.v2.u32 	{%r390, %r396}, [%rd214];
	ld.global.v2.u32 	{%r394, %r400}, [%rd29+5888];
	add.s64 	%rd215, %rd30, %rd213;
	ld.global.v2.u32 	{%r391, %r397}, [%rd215];
	// begin inline asm
	{add.f16x2 %r389,%r390,%r391;
}
	// end inline asm
	// begin inline asm
	{add.f16x2 %r392,%r389,%r394;
}
	// end inline asm
	// begin inline asm
	{add.f16x2 %r395,%r396,%r397;
}
	// end inline asm
	// begin inline asm
	{add.f16x2 %r398,%r395,%r400;
}
	// end inline asm
	// begin inline asm
	{.reg .f16 low,high;
  mov.b32 {low,high},%r392;
  cvt.f32.f16 %f263, low;}

	// end inline asm
	// begin inline asm
	{.reg .f16 low,high;
  mov.b32 {low,high},%r392;
  cvt.f32.f16 %f264, high;}

	// end inline asm
	// begin inline asm
	{.reg .f16 low,high;
  mov.b32 {low,high},%r398;
  cvt.f32.f16 %f265, low;}

	// end inline asm
	// begin inline asm
	{.reg .f16 low,high;
  mov.b32 {low,high},%r398;
  cvt.f32.f16 %f266, high;}

	// end inline asm
	sub.f32 	%f851, %f263, %f848;
	mov.f32 	%f852, 0f42BA0000;
	div.approx.f32 	%f853, %f851, %f852;
	add.f32 	%f854, %f848, %f853;
	sub.f32 	%f855, %f263, %f854;
	fma.rn.f32 	%f856, %f851, %f855, %f850;
	sub.f32 	%f857, %f264, %f854;
	mov.f32 	%f858, 0f42BC0000;
	div.approx.f32 	%f859, %f857, %f858;
	add.f32 	%f860, %f854, %f859;
	sub.f32 	%f861, %f264, %f860;
	fma.rn.f32 	%f862, %f857, %f861, %f856;
	sub.f32 	%f863, %f265, %f860;
	mov.f32 	%f864, 0f42BE0000;
	div.approx.f32 	%f865, %f863, %f864;
	add.f32 	%f866, %f860, %f865;
	sub.f32 	%f867, %f265, %f866;
	fma.rn.f32 	%f868, %f863, %f867, %f862;
	sub.f32 	%f869, %f266, %f866;
	mov.f32 	%f870, 0f42C00000;
	div.approx.f32 	%f871, %f869, %f870;
	add.f32 	%f872, %f866, %f871;
	sub.f32 	%f873, %f266, %f872;
	fma.rn.f32 	%f874, %f869, %f873, %f868;
	add.s64 	%rd216, %rd19, 3072;
	shr.s64 	%rd217, %rd216, 63;
	shr.u64 	%rd218, %rd217, 62;
	add.s64 	%rd219, %rd216, %rd218;
	shl.b64 	%rd220, %rd219, 1;
	and.b64  	%rd221, %rd220, -8;
	add.s64 	%rd222, %rd23, %rd221;
	ld.global.v2.u32 	{%r406, %r412}, [%rd222];
	ld.global.v2.u32 	{%r410, %r416}, [%rd29+6144];
	add.s64 	%rd223, %rd30, %rd221;
	ld.global.v2.u32 	{%r407, %r413}, [%rd223];
	// begin inline asm
	{add.f16x2 %r405,%r406,%r407;
}
	// end inline asm
	// begin inline asm
	{add.f16x2 %r408,%r405,%r410;
}
	// end inline asm
	// begin inline asm
	{add.f16x2 %r411,%r412,%r413;
}
	// end inline asm
	// begin inline asm
	{add.f16x2 %r414,%r411,%r416;
}
	// end inline asm
	// begin inline asm
	{.reg .f16 low,high;
  mov.b32 {low,high},%r408;
  cvt.f32.f16 %f267, low;}

	// end inline asm
	// begin inline asm
	{.reg .f16 low,high;
  mov.b32 {low,high},%r408;
  cvt.f32.f16 %f268, high;}

	// end inline asm
	// begin inline asm
	{.reg .f16 low,high;
  mov.b32 {low,high},%r414;
  cvt.f32.f16 %f269, low;}

	// end inline asm
	// begin inline asm
	{.reg .f16 low,high;
  mov.b32 {low,high},%r414;
  cvt.f32.f16 %f270, high;}

	// end inline asm
	sub.f32 	%f875, %f267, %f872;
	mov.f32 	%f876, 0f42C20000;
	div.approx.f32 	%f877, %f875, %f876;
	add.f32 	%f878, %f872, %f877;
	sub.f32 	%f879, %f267, %f878;
	fma.rn.f32 	%f880, %f875, %f879, %f874;
	sub.f32 	%f881, %f268, %f878;
	mov.f32 	%f882, 0f42C40000;
	div.approx.f32 	%f883, %f881, %f882;
	add.f32 	%f884, %f878, %f883;
	sub.f32 	%f885, %f268, %f884;
	fma.rn.f32 	%f886, %f881, %f885, %f880;
	sub.f32 	%f887, %f269, %f884;
	mov.f32 	%f888, 0f42C60000;
	div.approx.f32 	%f889, %f887, %f888;
	add.f32 	%f890, %f884, %f889;
	sub.f32 	%f891, %f269, %f890;
	fma.rn.f32 	%f892, %f887, %f891, %f886;
	sub.f32 	%f893, %f270, %f890;
	mov.f32 	%f894, 0f42C80000;
	div.approx.f32 	%f895, %f893, %f894;
	add.f32 	%f896, %f890, %f895;
	sub.f32 	%f897, %f270, %f896;
	fma.rn.f32 	%f898, %f893, %f897, %f892;
	add.s64 	%rd224, %rd19, 3200;
	shr.s64 	%rd225, %rd224, 63;
	shr.u64 	%rd226, %rd225, 62;
	add.s64 	%rd227, %rd224, %rd226;
	shl.b64 	%rd228, %rd227, 1;
	and.b64  	%rd229, %rd228, -8;
	add.s64 	%rd230, %rd23, %rd229;
	ld.global.v2.u32 	{%r422, %r428}, [%rd230];
	ld.global.v2.u32 	{%r426, %r432}, [%rd29+6400];
	add.s64 	%rd231, %rd30, %rd229;
	ld.global.v2.u32 	{%r423, %r429}, [%rd231];
	// begin inline asm
	{add.f16x2 %r421,%r422,%r423;
}
	// end inline asm
	// begin inline asm
	{add.f16x2 %r424,%r421,%r426;
}
	// end inline asm
	// begin inline asm
	{add.f16x2 %r427,%r428,%r429;
}
	// end inline asm
	// begin inline asm
	{add.f16x2 %r430,%r427,%r432;
}
	// end inline asm
	// begin inline asm
	{.reg .f16 low,high;
  mov.b32 {low,high},%r424;
  cvt.f32.f16 %f271, low;}

	// end inline asm
	// begin inline asm
	{.reg .f16 low,high;
  mov.b32 {low,high},%r424;
  cvt.f32.f16 %f272, high;}

	// end inline asm
	// begin inline asm
	{.reg .f16 low,high;
  mov.b32 {low,high},%r430;
  cvt.f32.f16 %f273, low;}

	// end inline asm
	// begin inline asm
	{.reg .f16 low,high;
  mov.b32 {low,high},%r430;
  cvt.f32.f16 %f274, high;}

	// end inline asm
	sub.f32 	%f899, %f271, %f896;
	mov.f32 	%f900, 0f42CA0000;
	div.approx.f32 	%f901, %f899, %f900;
	add.f32 	%f902, %f896, %f901;
	sub.f32 	%f903, %f271, %f902;
	fma.rn.f32 	%f904, %f899, %f903, %f898;
	sub.f32 	%f905, %f272, %f902;
	mov.f32 	%f906, 0f42CC0000;
	div.approx.f32 	%f907, %f905, %f906;
	add.f32 	%f908, %f902, %f907;
	sub.f32 	%f909, %f272, %f908;
	fma.rn.f32 	%f910, %f905, %f909, %f904;
	sub.f32 	%f911, %f273, %f908;
	mov.f32 	%f912, 0f42CE0000;
	div.approx.f32 	%f913, %f911, %f912;
	add.f32 	%f914, %f908, %f913;
	sub.f32 	%f915, %f273, %f914;
	fma.rn.f32 	%f916, %f911, %f915, %f910;
	sub.f32 	%f917, %f274, %f914;
	mov.f32 	%f918, 0f42D00000;
	div.approx.f32 	%f919, %f917, %f918;
	add.f32 	%f920, %f914, %f919;
	sub.f32 	%f921, %f274, %f920;
	fma.rn.f32 	%f922, %f917, %f921, %f916;
	add.s64 	%rd232, %rd19, 3328;
	shr.s64 	%rd233, %rd232, 63;
	shr.u64 	%rd234, %rd233, 62;
	add.s64 	%rd235, %rd232, %rd234;
	shl.b64 	%rd236, %rd235, 1;
	and.b64  	%rd237, %rd236, -8;
	add.s64 	%rd238, %rd23, %rd237;
	ld.global.v2.u32 	{%r438, %r444}, [%rd238];
	ld.global.v2.u32 	{%r442, %r448}, [%rd29+6656];
	add.s64 	%rd239, %rd30, %rd237;
	ld.global.v2.u32 	{%r439, %r445}, [%rd239];
	// begin inline asm
	{add.f16x2 %r437,%r438,%r439;
}
	// end inline asm
	// begin inline asm
	{add.f16x2 %r440,%r437,%r442;
}
	// end inline asm
	// begin inline asm
	{add.f16x2 %r443,%r444,%r445;
}
	// end inline asm
	// begin inline asm
	{add.f16x2 %r446,%r443,%r448;
}
	// end inline asm
	// begin inline asm
	{.reg .f16 low,high;
  mov.b32 {low,high},%r440;
  cvt.f32.f16 %f275, low;}

	// end inline asm
	// begin inline asm
	{.reg .f16 low,high;
  mov.b32 {low,high},%r440;
  cvt.f32.f16 %f276, high;}

	// end inline asm
	// begin inline asm
	{.reg .f16 low,high;
  mov.b32 {low,high},%r446;
  cvt.f32.f16 %f277, low;}

	// end inline asm
	// begin inline asm
	{.reg .f16 low,high;
  mov.b32 {low,high},%r446;
  cvt.f32.f16 %f278, high;}

	// end inline asm
	sub.f32 	%f923, %f275, %f920;
	mov.f32 	%f924, 0f42D20000;
	div.approx.f32 	%f925, %f923, %f924;
	add.f32 	%f926, %f920, %f925;
	sub.f32 	%f927, %f275, %f926;
	fma.rn.f32 	%f928, %f923, %f927, %f922;
	sub.f32 	%f929, %f276, %f926;
	mov.f32 	%f930, 0f42D40000;
	div.approx.f32 	%f931, %f929, %f930;
	add.f32 	%f932, %f926, %f931;
	sub.f32 	%f933, %f276, %f932;
	fma.rn.f32 	%f934, %f929, %f933, %f928;
	sub.f32 	%f935, %f277, %f932;
	mov.f32 	%f936, 0f42D60000;
	div.approx.f32 	%f937, %f935, %f936;
	add.f32 	%f938, %f932, %f937;
	sub.f32 	%f939, %f277, %f938;
	fma.rn.f32 	%f940, %f935, %f939, %f934;
	sub.f32 	%f941, %f278, %f938;
	mov.f32 	%f942, 0f42D80000;
	div.approx.f32 	%f943, %f941, %f942;
	add.f32 	%f944, %f938, %f943;
	sub.f32 	%f945, %f278, %f944;
	fma.rn.f32 	%f946, %f941, %f945, %f940;
	add.s64 	%rd240, %rd19, 3456;
	shr.s64 	%rd241, %rd240, 63;
	shr.u64 	%rd242, %rd241, 62;
	add.s64 	%rd243, %rd240, %rd242;
	shl.b64 	%rd244, %rd243, 1;
	and.b64  	%rd245, %rd244, -8;
	add.s64 	%rd246, %rd23, %rd245;
	ld.global.v2.u32 	{%r454, %r460}, [%rd246];
	ld.global.v2.u32 	{%r458, %r464}, [%rd29+6912];
	add.s64 	%rd247, %rd30, %rd245;
	ld.global.v2.u32 	{%r455, %r461}, [%rd247];
	// begin inline asm
	{add.f16x2 %r453,%r454,%r455;
}
	// end inline asm
	// begin inline asm
	{add.f16x2 %r456,%r453,%r458;
}
	// end inline asm
	// begin inline asm
	{add.f16x2 %r459,%r460,%r461;
}
	// end inline asm
	// begin inline asm
	{add.f16x2 %r462,%r459,%r464;
}
	// end inline asm
	// begin inline asm
	{.reg .f16 low,high;
  mov.b32 {low,high},%r456;
  cvt.f32.f16 %f279, low;}

	// end inline asm
	// begin inline asm
	{.reg .f16 low,high;
  mov.b32 {low,high},%r456;
  cvt.f32.f16 %f280, high;}

	// end inline asm
	// begin inline asm
	{.reg .f16 low,high;
  mov.b32 {low,high},%r462;
  cvt.f32.f16 %f281, low;}

	// end inline asm
	// begin inline asm
	{.reg .f16 low,high;
  mov.b32 {low,high},%r462;
  cvt.f32.f16 %f282, high;}

	// end inline asm
	sub.f32 	%f947, %f279, %f944;
	mov.f32 	%f948, 0f42DA0000;
	div.approx.f32 	%f949, %f947, %f948;
	add.f32 	%f950, %f944, %f949;
	sub.f32 	%f951, %f279, %f950;
	fma.rn.f32 	%f952, %f947, %f951, %f946;
	sub.f32 	%f953, %f280, %f950;
	mov.f32 	%f954, 0f42DC0000;
	div.approx.f32 	%f955, %f953, %f954;
	add.f32 	%f956, %f950, %f955;
	sub.f32 	%f957, %f280, %f956;
	fma.rn.f32 	%f958, %f953, %f957, %f952;
	sub.f32 	%f959, %f281, %f956;
	mov.f32 	%f960, 0f42DE0000;
	div.approx.f32 	%f961, %f959, %f960;
	add.f32 	%f962, %f956, %f961;
	sub.f32 	%f963, %f281, %f962;
	fma.rn.f32 	%f964, %f959, %f963, %f958;
	sub.f32 	%f965, %f282, %f962;
	mov.f32 	%f966, 0f42E00000;
	div.approx.f32 	%f967, %f965, %f966;
	add.f32 	%f968, %f962, %f967;
	sub.f32 	%f969, %f282, %f968;
	fma.rn.f32 	%f970, %f965, %f969, %f964;
	add.s64 	%rd248, %rd19, 3584;
	shr.s64 	%rd249, %rd248, 63;
	shr.u64 	%rd250, %rd249, 62;
	add.s64 	%rd251, %rd248, %rd250;
	shl.b64 	%rd252, %rd251, 1;
	and.b64  	%rd253, %rd252, -8;
	add.s64 	%rd254, %rd23, %rd253;
	ld.global.v2.u32 	{%r470, %r476}, [%rd254];
	ld.global.v2.u32 	{%r474, %r480}, [%rd29+7168];
	add.s64 	%rd255, %rd30, %rd253;
	ld.global.v2.u32 	{%r471, %r477}, [%rd255];
	// begin inline asm
	{add.f16x2 %r469,%r470,%r471;
}
	// end inline asm
	// begin inline asm
	{add.f16x2 %r472,%r469,%r474;
}
	// end inline asm
	// begin inline asm
	{add.f16x2 %r475,%r476,%r477;
}
	// end inline asm
	// begin inline asm
	{add.f16x2 %r478,%r475,%r480;
}
	// end inline asm
	// begin inline asm
	{.reg .f16 low,high;
  mov.b32 {low,high},%r472;
  cvt.f32.f16 %f283, low;}

	// end inline asm
	// begin inline asm
	{.reg .f16 low,high;
  mov.b32 {low,high},%r472;
  cvt.f32.f16 %f284, high;}

	// end inline asm
	// begin inline asm
	{.reg .f16 low,high;
  mov.b32 {low,high},%r478;
  cvt.f32.f16 %f285, low;}

	// end inline asm
	// begin inline asm
	{.reg .f16 low,high;
  mov.b32 {low,high},%r478;
  cvt.f32.f16 %f286, high;}

	// end inline asm
	sub.f32 	%f971, %f283, %f968;
	mov.f32 	%f972, 0f42E20000;
	div.approx.f32 	%f973, %f971, %f972;
	add.f32 	%f974, %f968, %f973;
	sub.f32 	%f975, %f283, %f974;
	fma.rn.f32 	%f976, %f971, %f975, %f970;
	sub.f32 	%f977, %f284, %f974;
	mov.f32 	%f978, 0f42E40000;
	div.approx.f32 	%f979, %f977, %f978;
	add.f32 	%f980, %f974, %f979;
	sub.f32 	%f981, %f284, %f980;
	fma.rn.f32 	%f982, %f977, %f981, %f976;
	sub.f32 	%f983, %f285, %f980;
	mov.f32 	%f984, 0f42E60000;
	div.approx.f32 	%f985, %f983, %f984;
	add.f32 	%f986, %f980, %f985;
	sub.f32 	%f987, %f285, %f986;
	fma.rn.f32 	%f988, %f983, %f987, %f982;
	sub.f32 	%f989, %f286, %f986;
	mov.f32 	%f990, 0f42E80000;
	div.approx.f32 	%f991, %f989, %f990;
	add.f32 	%f992, %f986, %f991;
	sub.f32 	%f993, %f286, %f992;
	fma.rn.f32 	%f994, %f989, %f993, %f988;
	add.s64 	%rd256, %rd19, 3712;
	shr.s64 	%rd257, %rd256, 63;
	shr.u64 	%rd258, %rd257, 62;
	add.s64 	%rd259, %rd256, %rd258;
	shl.b64 	%rd260, %rd259, 1;
	and.b64  	%rd261, %rd260, -8;
	add.s64 	%rd262, %rd23, %rd261;
	ld.global.v2.u32 	{%r486, %r492}, [%rd262];
	ld.global.v2.u32 	{%r490, %r496}, [%rd29+7424];
	add.s64 	%rd263, %rd30, %rd261;
	ld.global.v2.u32 	{%r487, %r493}, [%rd263];
	// begin inline asm
	{add.f16x2 %r485,%r486,%r487;
}
	// end inline asm
	// begin inline asm
	{add.f16x2 %r488,%r485,%r490;
}
	// end inline asm
	// begin inline asm
	{add.f16x2 %r491,%r492,%r493;
}
	// end inline asm
	// begin inline asm
	{add.f16x2 %r494,%r491,%r496;
}
	// end inline asm
	// begin inline asm
	{.reg .f16 low,high;
  mov.b32 {low,high},%r488;
  cvt.f32.f16 %f287, low;}

	// end inline asm
	// begin inline asm
	{.reg .f16 low,high;
  mov.b32 {low,high},%r488;
  cvt.f32.f16 %f288, high;}

	// end inline asm
	// begin inline asm
	{.reg .f16 low,high;
  mov.b32 {low,high},%r494;
  cvt.f32.f16 %f289, low;}

	// end inline asm
	// begin inline asm
	{.reg .f16 low,high;
  mov.b32 {low,high},%r494;
  cvt.f32.f16 %f290, high;}

	// end inline asm
	sub.f32 	%f995, %f287, %f992;
	mov.f32 	%f996, 0f42EA0000;
	div.approx.f32 	%f997, %f995, %f996;
	add.f32 	%f998, %f992, %f997;
	sub.f32 	%f999, %f287, %f998;
	fma.rn.f32 	%f1000, %f995, %f999, %f994;
	sub.f32 	%f1001, %f288, %f998;
	mov.f32 	%f1002, 0f42EC0000;
	div.approx.f32 	%f1003, %f1001, %f1002;
	add.f32 	%f1004, %f998, %f1003;
	sub.f32 	%f1005, %f288, %f1004;
	fma.rn.f32 	%f1006, %f1001, %f1005, %f1000;
	sub.f32 	%f1007, %f289, %f1004;
	mov.f32 	%f1008, 0f42EE0000;
	div.approx.f32 	%f1009, %f1007, %f1008;
	add.f32 	%f1010, %f1004, %f1009;
	sub.f32 	%f1011, %f289, %f1010;
	fma.rn.f32 	%f1012, %f1007, %f1011, %f1006;
	sub.f32 	%f1013, %f290, %f1010;
	mov.f32 	%f1014, 0f42F00000;
	div.approx.f32 	%f1015, %f1013, %f1014;
	add.f32 	%f1016, %f1010, %f1015;
	sub.f32 	%f1017, %f290, %f1016;
	fma.rn.f32 	%f1018, %f1013, %f1017, %f1012;
	add.s64 	%rd264, %rd19, 3840;
	shr.s64 	%rd265, %rd264, 63;
	shr.u64 	%rd266, %rd265, 62;
	add.s64 	%rd267, %rd264, %rd266;
	shl.b64 	%rd268, %rd267, 1;
	and.b64  	%rd269, %rd268, -8;
	add.s64 	%rd270, %rd23, %rd269;
	ld.global.v2.u32 	{%r502, %r508}, [%rd270];
	ld.global.v2.u32 	{%r506, %r512}, [%rd29+7680];
	add.s64 	%rd271, %rd30, %rd269;
	ld.global.v2.u32 	{%r503, %r509}, [%rd271];
	// begin inline asm
	{add.f16x2 %r501,%r502,%r503;
}
	// end inline asm
	// begin inline asm
	{add.f16x2 %r504,%r501,%r506;
}
	// end inline asm
	// begin inline asm
	{add.f16x2 %r507,%r508,%r509;
}
	// end inline asm
	// begin inline asm
	{add.f16x2 %r510,%r507,%r512;
}
	// end inline asm
	// begin inline asm
	{.reg .f16 low,high;
  mov.b32 {low,high},%r504;
  cvt.f32.f16 %f291, low;}

	// end inline asm
	// begin inline asm
	{.reg .f16 low,high;
  mov.b32 {low,high},%r504;
  cvt.f32.f16 %f292, high;}

	// end inline asm
	// begin inline asm
	{.reg .f16 low,high;
  mov.b32 {low,high},%r510;
  cvt.f32.f16 %f293, low;}

	// end inline asm
	// begin inline asm
	{.reg .f16 low,high;
  mov.b32 {low,high},%r510;
  cvt.f32.f16 %f294, high;}

	// end inline asm
	sub.f32 	%f1019, %f291, %f1016;
	mov.f32 	%f1020, 0f42F20000;
	div.approx.f32 	%f1021, %f1019, %f1020;
	add.f32 	%f1022, %f1016, %f1021;
	sub.f32 	%f1023, %f291, %f1022;
	fma.rn.f32 	%f1024, %f1019, %f1023, %f1018;
	sub.f32 	%f1025, %f292, %f1022;
	mov.f32 	%f1026, 0f42F40000;
	div.approx.f32 	%f1027, %f1025, %f1026;
	add.f32 	%f1028, %f1022, %f1027;
	sub.f32 	%f1029, %f292, %f1028;
	fma.rn.f32 	%f1030, %f1025, %f1029, %f1024;
	sub.f32 	%f1031, %f293, %f1028;
	mov.f32 	%f1032, 0f42F60000;
	div.approx.f32 	%f1033, %f1031, %f1032;
	add.f32 	%f1034, %f1028, %f1033;
	sub.f32 	%f1035, %f293, %f1034;
	fma.rn.f32 	%f1036, %f1031, %f1035, %f1030;
	sub.f32 	%f1037, %f294, %f1034;
	mov.f32 	%f1038, 0f42F80000;
	div.approx.f32 	%f1039, %f1037, %f1038;
	add.f32 	%f1040, %f1034, %f1039;
	sub.f32 	%f1041, %f294, %f1040;
	fma.rn.f32 	%f1042, %f1037, %f1041, %f1036;
	add.s64 	%rd272, %rd19, 3968;
	shr.s64 	%rd273, %rd272, 63;
	shr.u64 	%rd274, %rd273, 62;
	add.s64 	%rd275, %rd272, %rd274;
	shl.b64 	%rd276, %rd275, 1;
	and.b64  	%rd277, %rd276, -8;
	add.s64 	%rd278, %rd23, %rd277;
	ld.global.v2.u32 	{%r518, %r524}, [%rd278];
	ld.global.v2.u32 	{%r522, %r528}, [%rd29+7936];
	add.s64 	%rd279, %rd30, %rd277;
	ld.global.v2.u32 	{%r519, %r525}, [%rd279];
	// begin inline asm
	{add.f16x2 %r517,%r518,%r519;
}
	// end inline asm
	// begin inline asm
	{add.f16x2 %r520,%r517,%r522;
}
	// end inline asm
	// begin inline asm
	{add.f16x2 %r523,%r524,%r525;
}
	// end inline asm
	// begin inline asm
	{add.f16x2 %r526,%r523,%r528;
}
	// end inline asm
	// begin inline asm
	{.reg .f16 low,high;
  mov.b32 {low,high},%r520;
  cvt.f32.f16 %f295, low;}

	// end inline asm
	// begin inline asm
	{.reg .f16 low,high;
  mov.b32 {low,high},%r520;
  cvt.f32.f16 %f296, high;}

	// end inline asm
	// begin inline asm
	{.reg .f16 low,high;
  mov.b32 {low,high},%r526;
  cvt.f32.f16 %f297, low;}

	// end inline asm
	// begin inline asm
	{.reg .f16 low,high;
  mov.b32 {low,high},%r526;
  cvt.f32.f16 %f298, high;}

	// end inline asm
	sub.f32 	%f1043, %f295, %f1040;
	mov.f32 	%f1044, 0f42FA0000;
	div.approx.f32 	%f1045, %f1043, %f1044;
	add.f32 	%f1046, %f1040, %f1045;
	sub.f32 	%f1047, %f295, %f1046;
	fma.rn.f32 	%f1048, %f1043, %f1047, %f1042;
	sub.f32 	%f1049, %f296, %f1046;
	mov.f32 	%f1050, 0f42FC0000;
	div.approx.f32 	%f1051, %f1049, %f1050;
	add.f32 	%f1052, %f1046, %f1051;
	sub.f32 	%f1053, %f296, %f1052;
	fma.rn.f32 	%f1054, %f1049, %f1053, %f1048;
	sub.f32 	%f1055, %f297, %f1052;
	mov.f32 	%f1056, 0f42FE0000;
	div.approx.f32 	%f1057, %f1055, %f1056;
	add.f32 	%f1058, %f1052, %f1057;
	sub.f32 	%f1059, %f297, %f1058;
	fma.rn.f32 	%f1060, %f1055, %f1059, %f1054;
	sub.f32 	%f1061, %f298, %f1058;
	mov.f32 	%f1379, 0f43000000;
	div.approx.f32 	%f1062, %f1061, %f1379;
	add.f32 	%f1377, %f1058, %f1062;
	sub.f32 	%f1063, %f298, %f1377;
	fma.rn.f32 	%f1378, %f1061, %f1063, %f1060;
	mov.b32 	%r535, %f1377;
	shfl.sync.down.b32	%r3|%p3, %r535, 16, 31, -1;
	mov.b32 	%r536, %f1378;
	shfl.sync.down.b32	%r4|%p4, %r536, 16, 31, -1;
	mov.b32 	%r537, 1124073472;
	shfl.sync.down.b32	%r538|%p5, %r537, 16, 31, -1;
	mov.b32 	%f131, %r538;
	setp.eq.f32 	%p6, %f131, 0f00000000;
	@%p6 bra 	$L__BB64_6;
	mov.b32 	%f1064, %r4;
	mov.b32 	%f1065, %r3;
	add.f32 	%f1379, %f131, 0f43000000;
	div.approx.f32 	%f1066, %f131, %f1379;
	sub.f32 	%f1067, %f1065, %f1377;
	fma.rn.f32 	%f1377, %f1067, %f1066, %f1377;
	mul.f32 	%f1068, %f1067, %f1067;
	mul.f32 	%f1069, %f1068, 0f43000000;
	fma.rn.f32 	%f1070, %f1069, %f1066, %f1064;
	add.f32 	%f1378, %f1378, %f1070;
$L__BB64_6:
	mov.b32 	%r539, %f1377;
	shfl.sync.down.b32	%r5|%p7, %r539, 8, 31, -1;
	mov.b32 	%r540, %f1378;
	shfl.sync.down.b32	%r6|%p8, %r540, 8, 31, -1;
	mov.b32 	%r541, %f1379;
	shfl.sync.down.b32	%r542|%p9, %r541, 8, 31, -1;
	mov.b32 	%f138, %r542;
	setp.eq.f32 	%p10, %f138, 0f00000000;
	@%p10 bra 	$L__BB64_8;
	mov.b32 	%f1071, %r6;
	mov.b32 	%f1072, %r5;
	add.f32 	%f139, %f1379, %f138;
	div.approx.f32 	%f1073, %f138, %f139;
	sub.f32 	%f1074, %f1072, %f1377;
	fma.rn.f32 	%f1377, %f1074, %f1073, %f1377;
	mul.f32 	%f1075, %f1074, %f1074;
	mul.f32 	%f1076, %f1379, %f1075;
	fma.rn.f32 	%f1077, %f1076, %f1073, %f1071;
	add.f32 	%f1378, %f1378, %f1077;
	mov.f32 	%f1379, %f139;
$L__BB64_8:
	mov.b32 	%r543, %f1377;
	shfl.sync.down.b32	%r7|%p11, %r543, 4, 31, -1;
	mov.b32 	%r544, %f1378;
	shfl.sync.down.b32	%r8|%p12, %r544, 4, 31, -1;
	mov.b32 	%r545, %f1379;
	shfl.sync.down.b32	%r546|%p13, %r545, 4, 31, -1;
	mov.b32 	%f145, %r546;
	setp.eq.f32 	%p14, %f145, 0f00000000;
	@%p14 bra 	$L__BB64_10;
	mov.b32 	%f1078, %r8;
	mov.b32 	%f1079, %r7;
	add.f32 	%f146, %f1379, %f145;
	div.approx.f32 	%f1080, %f145, %f146;
	sub.f32 	%f1081, %f1079, %f1377;
	fma.rn.f32 	%f1377, %f1081, %f1080, %f1377;
	mul.f32 	%f1082, %f1081, %f1081;
	mul.f32 	%f1083, %f1379, %f1082;
	fma.rn.f32 	%f1084, %f1083, %f1080, %f1078;
	add.f32 	%f1378, %f1378, %f1084;
	mov.f32 	%f1379, %f146;
$L__BB64_10:
	mov.b32 	%r547, %f1377;
	shfl.sync.down.b32	%r9|%p15, %r547, 2, 31, -1;
	mov.b32 	%r548, %f1378;
	shfl.sync.down.b32	%r10|%p16, %r548, 2, 31, -1;
	mov.b32 	%r549, %f1379;
	shfl.sync.down.b32	%r550|%p17, %r549, 2, 31, -1;
	mov.b32 	%f152, %r550;
	setp.eq.f32 	%p18, %f152, 0f00000000;
	@%p18 bra 	$L__BB64_12;
	mov.b32 	%f1085, %r10;
	mov.b32 	%f1086, %r9;
	add.f32 	%f153, %f1379, %f152;
	div.approx.f32 	%f1087, %f152, %f153;
	sub.f32 	%f1088, %f1086, %f1377;
	fma.rn.f32 	%f1377, %f1088, %f1087, %f1377;
	mul.f32 	%f1089, %f1088, %f1088;
	mul.f32 	%f1090, %f1379, %f1089;
	fma.rn.f32 	%f1091, %f1090, %f1087, %f1085;
	add.f32 	%f1378, %f1378, %f1091;
	mov.f32 	%f1379, %f153;
$L__BB64_12:
	mov.b32 	%r551, %f1377;
	shfl.sync.down.b32	%r11|%p19, %r551, 1, 31, -1;
	mov.b32 	%r552, %f1378;
	shfl.sync.down.b32	%r12|%p20, %r552, 1, 31, -1;
	mov.b32 	%r553, %f1379;
	shfl.sync.down.b32	%r554|%p21, %r553, 1, 31, -1;
	mov.b32 	%f159, %r554;
	setp.eq.f32 	%p22, %f159, 0f00000000;
	@%p22 bra 	$L__BB64_14;
	mov.b32 	%f1092, %r12;
	mov.b32 	%f1093, %r11;
	add.f32 	%f160, %f1379, %f159;
	div.approx.f32 	%f1094, %f159, %f160;
	sub.f32 	%f1095, %f1093, %f1377;
	fma.rn.f32 	%f1377, %f1095, %f1094, %f1377;
	mul.f32 	%f1096, %f1095, %f1095;
	mul.f32 	%f1097, %f1379, %f1096;
	fma.rn.f32 	%f1098, %f1097, %f1094, %f1092;
	add.f32 	%f1378, %f1378, %f1098;
	mov.f32 	%f1379, %f160;
$L__BB64_14:
	ld.param.f64 	%fd2, [_Z17LayerNormWarpImplI19BiasAddResidualLoadI6__halffE11AffineStoreIfS1_EfLi4ELi128ELi128ELi32ELi1ELb0EEvT_T0_iidPT1_S8__param_4];
	mov.b32 	%r555, %f1377;
	shfl.sync.idx.b32	%r13|%p23, %r555, 0, 31, -1;
	mov.b32 	%r556, %f1378;
	shfl.sync.idx.b32	%r557|%p24, %r556, 0, 31, -1;
	mov.b32 	%r558, %f1379;
	shfl.sync.idx.b32	%r559|%p25, %r558, 0, 31, -1;
	mov.b32 	%f1099, %r557;
	mov.b32 	%f1100, %r559;
	div.approx.f32 	%f1101, %f1099, %f1100;
	max.f32 	%f1102, %f1101, 0f00000000;
	cvt.rn.f32.f64 	%f1103, %fd2;
	add.f32 	%f1104, %f1102, %f1103;
	abs.f32 	%f166, %f1104;
	setp.lt.f32 	%p26, %f166, 0f00800000;
	mul.f32 	%f1105, %f1104, 0f4B800000;
	selp.f32 	%f167, %f1105, %f1104, %p26;
	mov.b32 	%r14, %f167;
	add.s32 	%r560, %r14, -8388608;
	setp.gt.u32 	%p27, %r560, 2130706431;
	@%p27 bra 	$L__BB64_16;
	and.b32  	%r561, %r14, 16777215;
	or.b32  	%r562, %r561, 1056964608;
	mov.b32 	%f1106, %r562;
	sub.s32 	%r563, %r562, %r14;
	add.s32 	%r564, %r563, 201326592;
	selp.b32 	%r565, %r564, %r563, %p26;
	rsqrt.approx.ftz.f32 	%f1107, %f1106;
	mul.f32 	%f1108, %f1107, %f1107;
	neg.f32 	%f1109, %f1108;
	fma.rn.f32 	%f1110, %f1107, %f1107, %f1109;
	neg.f32 	%f1111, %f1106;
	fma.rn.f32 	%f1112, %f1108, %f1111, 0f3F800000;
	fma.rn.f32 	%f1113, %f1110, %f1111, %f1112;
	fma.rn.f32 	%f1114, %f1113, 0f3EC00000, 0f3F000000;
	mul.f32 	%f1115, %f1107, %f1113;
	fma.rn.f32 	%f1116, %f1114, %f1115, %f1107;
	shr.s32 	%r566, %r565, 1;
	mov.b32 	%r567, %f1116;
	add.s32 	%r568, %r566, %r567;
	mov.b32 	%f1389, %r568;
	bra.uni 	$L__BB64_17;
$L__BB64_16:
	rsqrt.approx.ftz.f32 	%f1389, %f167;
$L__BB64_17:
	mov.u32 	%r569, %tid.x;
	setp.ne.s32 	%p29, %r569, 0;
	@%p29 bra 	$L__BB64_19;
	ld.param.u64 	%rd518, [_Z17LayerNormWarpImplI19BiasAddResidualLoadI6__halffE11AffineStoreIfS1_EfLi4ELi128ELi128ELi32ELi1ELb0EEvT_T0_iidPT1_S8__param_6];
	ld.param.u64 	%rd517, [_Z17LayerNormWarpImplI19BiasAddResidualLoadI6__halffE11AffineStoreIfS1_EfLi4ELi128ELi128ELi32ELi1ELb0EEvT_T0_iidPT1_S8__param_5];
	cvta.to.global.u64 	%rd280, %rd517;
	mul.wide.s32 	%rd281, %r1024, 4;
	add.s64 	%rd282, %rd280, %rd281;
	st.global.u32 	[%rd282], %r13;
	cvta.to.global.u64 	%rd283, %rd518;
	add.s64 	%rd284, %rd283, %rd281;
	st.global.f32 	[%rd284], %f1389;
$L__BB64_19:
	ld.param.u32 	%r1023, [_Z17LayerNormWarpImplI19BiasAddResidualLoadI6__halffE11AffineStoreIfS1_EfLi4ELi128ELi128ELi32ELi1ELb0EEvT_T0_iidPT1_S8__param_2];
	mov.b32 	%f1245, %r13;
	cvt.s64.s32 	%rd285, %r1024;
	sub.f32 	%f1246, %f171, %f1245;
	mul.f32 	%f1117, %f1389, %f1246;
	sub.f32 	%f1247, %f172, %f1245;
	mul.f32 	%f1118, %f1389, %f1247;
	sub.f32 	%f1248, %f173, %f1245;
	mul.f32 	%f1119, %f1389, %f1248;
	sub.f32 	%f1249, %f174, %f1245;
	mul.f32 	%f1120, %f1389, %f1249;
	sub.f32 	%f1250, %f175, %f1245;
	mul.f32 	%f1121, %f1389, %f1250;
	sub.f32 	%f1251, %f176, %f1245;
	mul.f32 	%f1122, %f1389, %f1251;
	sub.f32 	%f1252, %f177, %f1245;
	mul.f32 	%f1123, %f1389, %f1252;
	sub.f32 	%f1253, %f178, %f1245;
	mul.f32 	%f1124, %f1389, %f1253;
	sub.f32 	%f1254, %f179, %f1245;
	mul.f32 	%f1125, %f1389, %f1254;
	sub.f32 	%f1255, %f180, %f1245;
	mul.f32 	%f1126, %f1389, %f1255;
	sub.f32 	%f1256, %f181, %f1245;
	mul.f32 	%f1127, %f1389, %f1256;
	sub.f32 	%f1257, %f182, %f1245;
	mul.f32 	%f1128, %f1389, %f1257;
	sub.f32 	%f1258, %f183, %f1245;
	mul.f32 	%f1129, %f1389, %f1258;
	sub.f32 	%f1259, %f184, %f1245;
	mul.f32 	%f1130, %f1389, %f1259;
	sub.f32 	%f1260, %f185, %f1245;
	mul.f32 	%f1131, %f1389, %f1260;
	sub.f32 	%f1261, %f186, %f1245;
	mul.f32 	%f1132, %f1389, %f1261;
	sub.f32 	%f1262, %f187, %f1245;
	mul.f32 	%f1133, %f1389, %f1262;
	sub.f32 	%f1263, %f188, %f1245;
	mul.f32 	%f1134, %f1389, %f1263;
	sub.f32 	%f1264, %f189, %f1245;
	mul.f32 	%f1135, %f1389, %f1264;
	sub.f32 	%f1265, %f190, %f1245;
	mul.f32 	%f1136, %f1389, %f1265;
	sub.f32 	%f1266, %f191, %f1245;
	mul.f32 	%f1137, %f1389, %f1266;
	sub.f32 	%f1267, %f192, %f1245;
	mul.f32 	%f1138, %f1389, %f1267;
	sub.f32 	%f1268, %f193, %f1245;
	mul.f32 	%f1139, %f1389, %f1268;
	sub.f32 	%f1269, %f194, %f1245;
	mul.f32 	%f1140, %f1389, %f1269;
	sub.f32 	%f1270, %f195, %f1245;
	mul.f32 	%f1141, %f1389, %f1270;
	sub.f32 	%f1271, %f196, %f1245;
	mul.f32 	%f1142, %f1389, %f1271;
	sub.f32 	%f1272, %f197, %f1245;
	mul.f32 	%f1143, %f1389, %f1272;
	sub.f32 	%f1273, %f198, %f1245;
	mul.f32 	%f1144, %f1389, %f1273;
	sub.f32 	%f1274, %f199, %f1245;
	mul.f32 	%f1145, %f1389, %f1274;
	sub.f32 	%f1275, %f200, %f1245;
	mul.f32 	%f1146, %f1389, %f1275;
	sub.f32 	%f1276, %f201, %f1245;
	mul.f32 	%f1147, %f1389, %f1276;
	sub.f32 	%f1277, %f202, %f1245;
	mul.f32 	%f1148, %f1389, %f1277;
	sub.f32 	%f1278, %f203, %f1245;
	mul.f32 	%f1149, %f1389, %f1278;
	sub.f32 	%f1279, %f204, %f1245;
	mul.f32 	%f1150, %f1389, %f1279;
	sub.f32 	%f1280, %f205, %f1245;
	mul.f32 	%f1151, %f1389, %f1280;
	sub.f32 	%f1281, %f206, %f1245;
	mul.f32 	%f1152, %f1389, %f1281;
	sub.f32 	%f1282, %f207, %f1245;
	mul.f32 	%f1153, %f1389, %f1282;
	sub.f32 	%f1283, %f208, %f1245;
	mul.f32 	%f1154, %f1389, %f1283;
	sub.f32 	%f1284, %f209, %f1245;
	mul.f32 	%f1155, %f1389, %f1284;
	sub.f32 	%f1285, %f210, %f1245;
	mul.f32 	%f1156, %f1389, %f1285;
	sub.f32 	%f1286, %f211, %f1245;
	mul.f32 	%f1157, %f1389, %f1286;
	sub.f32 	%f1287, %f212, %f1245;
	mul.f32 	%f1158, %f1389, %f1287;
	sub.f32 	%f1288, %f213, %f1245;
	mul.f32 	%f1159, %f1389, %f1288;
	sub.f32 	%f1289, %f214, %f1245;
	mul.f32 	%f1160, %f1389, %f1289;
	sub.f32 	%f1290, %f215, %f1245;
	mul.f32 	%f1161, %f1389, %f1290;
	sub.f32 	%f1291, %f216, %f1245;
	mul.f32 	%f1162, %f1389, %f1291;
	sub.f32 	%f1292, %f217, %f1245;
	mul.f32 	%f1163, %f1389, %f1292;
	sub.f32 	%f1293, %f218, %f1245;
	mul.f32 	%f1164, %f1389, %f1293;
	sub.f32 	%f1294, %f219, %f1245;
	mul.f32 	%f1165, %f1389, %f1294;
	sub.f32 	%f1295, %f220, %f1245;
	mul.f32 	%f1166, %f1389, %f1295;
	sub.f32 	%f1296, %f221, %f1245;
	mul.f32 	%f1167, %f1389, %f1296;
	sub.f32 	%f1297, %f222, %f1245;
	mul.f32 	%f1168, %f1389, %f1297;
	sub.f32 	%f1298, %f223, %f1245;
	mul.f32 	%f1169, %f1389, %f1298;
	sub.f32 	%f1299, %f224, %f1245;
	mul.f32 	%f1170, %f1389, %f1299;
	sub.f32 	%f1300, %f225, %f1245;
	mul.f32 	%f1171, %f1389, %f1300;
	sub.f32 	%f1301, %f226, %f1245;
	mul.f32 	%f1172, %f1389, %f1301;
	sub.f32 	%f1302, %f227, %f1245;
	mul.f32 	%f1173, %f1389, %f1302;
	sub.f32 	%f1303, %f228, %f1245;
	mul.f32 	%f1174, %f1389, %f1303;
	sub.f32 	%f1304, %f229, %f1245;
	mul.f32 	%f1175, %f1389, %f1304;
	sub.f32 	%f1305, %f230, %f1245;
	mul.f32 	%f1176, %f1389, %f1305;
	sub.f32 	%f1306, %f231, %f1245;
	mul.f32 	%f1177, %f1389, %f1306;
	sub.f32 	%f1307, %f232, %f1245;
	mul.f32 	%f1178, %f1389, %f1307;
	sub.f32 	%f1308, %f233, %f1245;
	mul.f32 	%f1179, %f1389, %f1308;
	sub.f32 	%f1309, %f234, %f1245;
	mul.f32 	%f1180, %f1389, %f1309;
	sub.f32 	%f1310, %f235, %f1245;
	mul.f32 	%f1181, %f1389, %f1310;
	sub.f32 	%f1311, %f236, %f1245;
	mul.f32 	%f1182, %f1389, %f1311;
	sub.f32 	%f1312, %f237, %f1245;
	mul.f32 	%f1183, %f1389, %f1312;
	sub.f32 	%f1313, %f238, %f1245;
	mul.f32 	%f1184, %f1389, %f1313;
	sub.f32 	%f1314, %f239, %f1245;
	mul.f32 	%f1185, %f1389, %f1314;
	sub.f32 	%f1315, %f240, %f1245;
	mul.f32 	%f1186, %f1389, %f1315;
	sub.f32 	%f1316, %f241, %f1245;
	mul.f32 	%f1187, %f1389, %f1316;
	sub.f32 	%f1317, %f242, %f1245;
	mul.f32 	%f1188, %f1389, %f1317;
	sub.f32 	%f1318, %f243, %f1245;
	mul.f32 	%f1189, %f1389, %f1318;
	sub.f32 	%f1319, %f244, %f1245;
	mul.f32 	%f1190, %f1389, %f1319;
	sub.f32 	%f1320, %f245, %f1245;
	mul.f32 	%f1191, %f1389, %f1320;
	sub.f32 	%f1321, %f246, %f1245;
	mul.f32 	%f1192, %f1389, %f1321;
	sub.f32 	%f1322, %f247, %f1245;
	mul.f32 	%f1193, %f1389, %f1322;
	sub.f32 	%f1323, %f248, %f1245;
	mul.f32 	%f1194, %f1389, %f1323;
	sub.f32 	%f1324, %f249, %f1245;
	mul.f32 	%f1195, %f1389, %f1324;
	sub.f32 	%f1325, %f250, %f1245;
	mul.f32 	%f1196, %f1389, %f1325;
	sub.f32 	%f1326, %f251, %f1245;
	mul.f32 	%f1197, %f1389, %f1326;
	sub.f32 	%f1327, %f252, %f1245;
	mul.f32 	%f1198, %f1389, %f1327;
	sub.f32 	%f1328, %f253, %f1245;
	mul.f32 	%f1199, %f1389, %f1328;
	sub.f32 	%f1329, %f254, %f1245;
	mul.f32 	%f1200, %f1389, %f1329;
	sub.f32 	%f1330, %f255, %f1245;
	mul.f32 	%f1201, %f1389, %f1330;
	sub.f32 	%f1331, %f256, %f1245;
	mul.f32 	%f1202, %f1389, %f1331;
	sub.f32 	%f1332, %f257, %f1245;
	mul.f32 	%f1203, %f1389, %f1332;
	sub.f32 	%f1333, %f258, %f1245;
	mul.f32 	%f1204, %f1389, %f1333;
	sub.f32 	%f1334, %f259, %f1245;
	mul.f32 	%f1205, %f1389, %f1334;
	sub.f32 	%f1335, %f260, %f1245;
	mul.f32 	%f1206, %f1389, %f1335;
	sub.f32 	%f1336, %f261, %f1245;
	mul.f32 	%f1207, %f1389, %f1336;
	sub.f32 	%f1337, %f262, %f1245;
	mul.f32 	%f1208, %f1389, %f1337;
	sub.f32 	%f1338, %f263, %f1245;
	mul.f32 	%f1209, %f1389, %f1338;
	sub.f32 	%f1339, %f264, %f1245;
	mul.f32 	%f1210, %f1389, %f1339;
	sub.f32 	%f1340, %f265, %f1245;
	mul.f32 	%f1211, %f1389, %f1340;
	sub.f32 	%f1341, %f266, %f1245;
	mul.f32 	%f1212, %f1389, %f1341;
	sub.f32 	%f1342, %f267, %f1245;
	mul.f32 	%f1213, %f1389, %f1342;
	sub.f32 	%f1343, %f268, %f1245;
	mul.f32 	%f1214, %f1389, %f1343;
	sub.f32 	%f1344, %f269, %f1245;
	mul.f32 	%f1215, %f1389, %f1344;
	sub.f32 	%f1345, %f270, %f1245;
	mul.f32 	%f1216, %f1389, %f1345;
	sub.f32 	%f1346, %f271, %f1245;
	mul.f32 	%f1217, %f1389, %f1346;
	sub.f32 	%f1347, %f272, %f1245;
	mul.f32 	%f1218, %f1389, %f1347;
	sub.f32 	%f1348, %f273, %f1245;
	mul.f32 	%f1219, %f1389, %f1348;
	sub.f32 	%f1349, %f274, %f1245;
	mul.f32 	%f1220, %f1389, %f1349;
	sub.f32 	%f1350, %f275, %f1245;
	mul.f32 	%f1221, %f1389, %f1350;
	sub.f32 	%f1351, %f276, %f1245;
	mul.f32 	%f1222, %f1389, %f1351;
	sub.f32 	%f1352, %f277, %f1245;
	mul.f32 	%f1223, %f1389, %f1352;
	sub.f32 	%f1353, %f278, %f1245;
	mul.f32 	%f1224, %f1389, %f1353;
	sub.f32 	%f1354, %f279, %f1245;
	mul.f32 	%f1225, %f1389, %f1354;
	sub.f32 	%f1355, %f280, %f1245;
	mul.f32 	%f1226, %f1389, %f1355;
	sub.f32 	%f1356, %f281, %f1245;
	mul.f32 	%f1227, %f1389, %f1356;
	sub.f32 	%f1357, %f282, %f1245;
	mul.f32 	%f1228, %f1389, %f1357;
	sub.f32 	%f1358, %f283, %f1245;
	mul.f32 	%f1229, %f1389, %f1358;
	sub.f32 	%f1359, %f284, %f1245;
	mul.f32 	%f1230, %f1389, %f1359;
	sub.f32 	%f1360, %f285, %f1245;
	mul.f32 	%f1231, %f1389, %f1360;
	sub.f32 	%f1361, %f286, %f1245;
	mul.f32 	%f1232, %f1389, %f1361;
	sub.f32 	%f1362, %f287, %f1245;
	mul.f32 	%f1233, %f1389, %f1362;
	sub.f32 	%f1363, %f288, %f1245;
	mul.f32 	%f1234, %f1389, %f1363;
	sub.f32 	%f1364, %f289, %f1245;
	mul.f32 	%f1235, %f1389, %f1364;
	sub.f32 	%f1365, %f290, %f1245;
	mul.f32 	%f1236, %f1389, %f1365;
	sub.f32 	%f1366, %f291, %f1245;
	mul.f32 	%f1237, %f1389, %f1366;
	sub.f32 	%f1367, %f292, %f1245;
	mul.f32 	%f1238, %f1389, %f1367;
	sub.f32 	%f1368, %f293, %f1245;
	mul.f32 	%f1239, %f1389, %f1368;
	sub.f32 	%f1369, %f294, %f1245;
	mul.f32 	%f1240, %f1389, %f1369;
	sub.f32 	%f1370, %f295, %f1245;
	mul.f32 	%f1241, %f1389, %f1370;
	sub.f32 	%f1371, %f296, %f1245;
	mul.f32 	%f1242, %f1389, %f1371;
	sub.f32 	%f1372, %f297, %f1245;
	mul.f32 	%f1243, %f1389, %f1372;
	sub.f32 	%f1373, %f298, %f1245;
	mul.f32 	%f1244, %f1389, %f1373;
	mov.u32 	%r1018, %tid.x;
	shl.b32 	%r1019, %r1018, 2;
	cvt.u64.u32 	%rd286, %r1019;
	mad.lo.s64 	%rd287, %rd6, %rd285, %rd286;
	cvta.to.global.u64 	%rd288, %rd7;
	mul.wide.u32 	%rd289, %r1019, 2;
	add.s64 	%rd290, %rd288, %rd289;
	ld.global.v2.u32 	{%r573, %r580}, [%rd290];
	cvta.to.global.u64 	%rd291, %rd8;
	add.s64 	%rd292, %rd291, %rd289;
	ld.global.v2.u32 	{%r576, %r583}, [%rd292];
	// begin inline asm
	{ cvt.rn.f16x2.f32 %r570, %f1118, %f1117; }

	// end inline asm
	// begin inline asm
	{mul.f16x2 %r571,%r570,%r573;
}
	// end inline asm
	// begin inline asm
	{add.f16x2 %r574,%r571,%r576;
}
	// end inline asm
	// begin inline asm
	{ cvt.rn.f16x2.f32 %r577, %f1120, %f1119; }

	// end inline asm
	// begin inline asm
	{mul.f16x2 %r578,%r577,%r580;
}
	// end inline asm
	// begin inline asm
	{add.f16x2 %r581,%r578,%r583;
}
	// end inline asm
	shr.s64 	%rd293, %rd287, 63;
	shr.u64 	%rd294, %rd293, 62;
	add.s64 	%rd295, %rd287, %rd294;
	cvta.to.global.u64 	%rd296, %rd5;
	shl.b64 	%rd297, %rd295, 1;
	and.b64  	%rd298, %rd297, -8;
	add.s64 	%rd299, %rd296, %rd298;
	st.global.v2.u32 	[%rd299], {%r574, %r581};
	add.s64 	%rd300, %rd287, 128;
	ld.global.v2.u32 	{%r587, %r594}, [%rd290+256];
	ld.global.v2.u32 	{%r590, %r597}, [%rd292+256];
	// begin inline asm
	{ cvt.rn.f16x2.f32 %r584, %f1122, %f1121; }

	// end inline asm
	// begin inline asm
	{mul.f16x2 %r585,%r584,%r587;
}
	// end inline asm
	// begin inline asm
	{add.f16x2 %r588,%r585,%r590;
}
	// end inline asm
	// begin inline asm
	{ cvt.rn.f16x2.f32 %r591, %f1124, %f1123; }

	// end inline asm
	// begin inline asm
	{mul.f16x2 %r592,%r591,%r594;
}
	// end inline asm
	// begin inline asm
	{add.f16x2 %r595,%r592,%r597;
}
	// end inline asm
	shr.s64 	%rd301, %rd300, 63;
	shr.u64 	%rd302, %rd301, 62;
	add.s64 	%rd303, %rd300, %rd302;
	shl.b64 	%rd304, %rd303, 1;
	and.b64  	%rd305, %rd304, -8;
	add.s64 	%rd306, %rd296, %rd305;
	st.global.v2.u32 	[%rd306], {%r588, %r595};
	add.s64 	%rd307, %rd287, 256;
	ld.global.v2.u32 	{%r601, %r608}, [%rd290+512];
	ld.global.v2.u32 	{%r604, %r611}, [%rd292+512];
	// begin inline asm
	{ cvt.rn.f16x2.f32 %r598, %f1126, %f1125; }

	// end inline asm
	// begin inline asm
	{mul.f16x2 %r599,%r598,%r601;
}
	// end inline asm
	// begin inline asm
	{add.f16x2 %r602,%r599,%r604;
}
	// end inline asm
	// begin inline asm
	{ cvt.rn.f16x2.f32 %r605, %f1128, %f1127; }

	// end inline asm
	// begin inline asm
	{mul.f16x2 %r606,%r605,%r608;
}
	// end inline asm
	// begin inline asm
	{add.f16x2 %r609,%r606,%r611;
}
	// end inline asm
	shr.s64 	%rd308, %rd307, 63;
	shr.u64 	%rd309, %rd308, 62;
	add.s64 	%rd310, %rd307, %rd309;
	shl.b64 	%rd311, %rd310, 1;
	and.b64  	%rd312, %rd311, -8;
	add.s64 	%rd313, %rd296, %rd312;
	st.global.v2.u32 	[%rd313], {%r602, %r609};
	add.s64 	%rd314, %rd287, 384;
	ld.global.v2.u32 	{%r615, %r622}, [%rd290+768];
	ld.global.v2.u32 	{%r618, %r625}, [%rd292+768];
	// begin inline asm
	{ cvt.rn.f16x2.f32 %r612, %f1130, %f1129; }

	// end inline asm
	// begin inline asm
	{mul.f16x2 %r613,%r612,%r615;
}
	// end inline asm
	// begin inline asm
	{add.f16x2 %r616,%r613,%r618;
}
	// end inline asm
	// begin inline asm
	{ cvt.rn.f16x2.f32 %r619, %f1132, %f1131; }

	// end inline asm
	// begin inline asm
	{mul.f16x2 %r620,%r619,%r622;
}
	// end inline asm
	// begin inline asm
	{add.f16x2 %r623,%r620,%r625;
}
	// end inline asm
	shr.s64 	%rd315, %rd314, 63;
	shr.u64 	%rd316, %rd315, 62;
	add.s64 	%rd317, %rd314, %rd316;
	shl.b64 	%rd318, %rd317, 1;
	and.b64  	%rd319, %rd318, -8;
	add.s64 	%rd320, %rd296, %rd319;
	st.global.v2.u32 	[%rd320], {%r616, %r623};
	add.s64 	%rd321, %rd287, 512;
	ld.global.v2.u32 	{%r629, %r636}, [%rd290+1024];
	ld.global.v2.u32 	{%r632, %r639}, [%rd292+1024];
	// begin inline asm
	{ cvt.rn.f16x2.f32 %r626, %f1134, %f1133; }

	// end inline asm
	// begin inline asm
	{mul.f16x2 %r627,%r626,%r629;
}
	// end inline asm
	// begin inline asm
	{add.f16x2 %r630,%r627,%r632;
}
	// end inline asm
	// begin inline asm
	{ cvt.rn.f16x2.f32 %r633, %f1136, %f1135; }

	// end inline asm
	// begin inline asm
	{mul.f16x2 %r634,%r633,%r636;
}
	// end inline asm
	// begin inline asm
	{add.f16x2 %r637,%r634,%r639;
}
	// end inline asm
	shr.s64 	%rd322, %rd321, 63;
	shr.u64 	%rd323, %rd322, 62;
	add.s64 	%rd324, %rd321, %rd323;
	shl.b64 	%rd325, %rd324, 1;
	and.b64  	%rd326, %rd325, -8;
	add.s64 	%rd327, %rd296, %rd326;
	st.global.v2.u32 	[%rd327], {%r630, %r637};
	add.s64 	%rd328, %rd287, 640;
	ld.global.v2.u32 	{%r643, %r650}, [%rd290+1280];
	ld.global.v2.u32 	{%r646, %r653}, [%rd292+1280];
	// begin inline asm
	{ cvt.rn.f16x2.f32 %r640, %f1138, %f1137; }

	// end inline asm
	// begin inline asm
	{mul.f16x2 %r641,%r640,%r643;
}
	// end inline asm
	// begin inline asm
	{add.f16x2 %r644,%r641,%r646;
}
	// end inline asm
	// begin inline asm
	{ cvt.rn.f16x2.f32 %r647, %f1140, %f1139; }

	// end inline asm
	// begin inline asm
	{mul.f16x2 %r648,%r647,%r650;
}
	// end inline asm
	// begin inline asm
	{add.f16x2 %r651,%r648,%r653;
}
	// end inline asm
	shr.s64 	%rd329, %rd328, 63;
	shr.u64 	%rd330, %rd329, 62;
	add.s64 	%rd331, %rd328, %rd330;
	shl.b64 	%rd332, %rd331, 1;
	and.b64  	%rd333, %rd332, -8;
	add.s64 	%rd334, %rd296, %rd333;
	st.global.v2.u32 	[%rd334], {%r644, %r651};
	add.s64 	%rd335, %rd287, 768;
	ld.global.v2.u32 	{%r657, %r664}, [%rd290+1536];
	ld.global.v2.u32 	{%r660, %r667}, [%rd292+1536];
	// begin inline asm
	{ cvt.rn.f16x2.f32 %r654, %f1142, %f1141; }

	// end inline asm
	// begin inline asm
	{mul.f16x2 %r655,%r654,%r657;
}
	// end inline asm
	// begin inline asm
	{add.f16x2 %r658,%r655,%r660;
}
	// end inline asm
	// begin inline asm
	{ cvt.rn.f16x2.f32 %r661, %f1144, %f1143; }

	// end inline asm
	// begin inline asm
	{mul.f16x2 %r662,%r661,%r664;
}
	// end inline asm
	// begin inline asm
	{add.f16x2 %r665,%r662,%r667;
}
	// end inline asm
	shr.s64 	%rd336, %rd335, 63;
	shr.u64 	%rd337, %rd336, 62;
	add.s64 	%rd338, %rd335, %rd337;
	shl.b64 	%rd339, %rd338, 1;
	and.b64  	%rd340, %rd339, -8;
	add.s64 	%rd341, %rd296, %rd340;
	st.global.v2.u32 	[%rd341], {%r658, %r665};
	add.s64 	%rd342, %rd287, 896;
	ld.global.v2.u32 	{%r671, %r678}, [%rd290+1792];
	ld.global.v2.u32 	{%r674, %r681}, [%rd292+1792];
	// begin inline asm
	{ cvt.rn.f16x2.f32 %r668, %f1146, %f1145; }

	// end inline asm
	// begin inline asm
	{mul.f16x2 %r669,%r668,%r671;
}
	// end inline asm
	// begin inline asm
	{add.f16x2 %r672,%r669,%r674;
}
	// end inline asm
	// begin inline asm
	{ cvt.rn.f16x2.f32 %r675, %f1148, %f1147; }

	// end inline asm
	// begin inline asm
	{mul.f16x2 %r676,%r675,%r678;
}
	// end inline asm
	// begin inline asm
	{add.f16x2 %r679,%r676,%r681;
}
	// end inline asm
	shr.s64 	%rd343, %rd342, 63;
	shr.u64 	%rd344, %rd343, 62;
	add.s64 	%rd345, %rd342, %rd344;
	shl.b64 	%rd346, %rd345, 1;
	and.b64  	%rd347, %rd346, -8;
	add.s64 	%rd348, %rd296, %rd347;
	st.global.v2.u32 	[%rd348], {%r672, %r679};
	add.s64 	%rd349, %rd287, 1024;
	ld.global.v2.u32 	{%r685, %r692}, [%rd290+2048];
	ld.global.v2.u32 	{%r688, %r695}, [%rd292+2048];
	// begin inline asm
	{ cvt.rn.f16x2.f32 %r682, %f1150, %f1149; }

	// end inline asm
	// begin inline asm
	{mul.f16x2 %r683,%r682,%r685;
}
	// end inline asm
	// begin inline asm
	{add.f16x2 %r686,%r683,%r688;
}
	// end inline asm
	// begin inline asm
	{ cvt.rn.f16x2.f32 %r689, %f1152, %f1151; }

	// end inline asm
	// begin inline asm
	{mul.f16x2 %r690,%r689,%r692;
}
	// end inline asm
	// begin inline asm
	{add.f16x2 %r693,%r690,%r695;
}
	// end inline asm
	shr.s64 	%rd350, %rd349, 63;
	shr.u64 	%rd351, %rd350, 62;
	add.s64 	%rd352, %rd349, %rd351;
	shl.b64 	%rd353, %rd352, 1;
	and.b64  	%rd354, %rd353, -8;
	add.s64 	%rd355, %rd296, %rd354;
	st.global.v2.u32 	[%rd355], {%r686, %r693};
	add.s64 	%rd356, %rd287, 1152;
	ld.global.v2.u32 	{%r699, %r706}, [%rd290+2304];
	ld.global.v2.u32 	{%r702, %r709}, [%rd292+2304];
	// begin inline asm
	{ cvt.rn.f16x2.f32 %r696, %f1154, %f1153; }

	// end inline asm
	// begin inline asm
	{mul.f16x2 %r697,%r696,%r699;
}
	// end inline asm
	// begin inline asm
	{add.f16x2 %r700,%r697,%r702;
}
	// end inline asm
	// begin inline asm
	{ cvt.rn.f16x2.f32 %r703, %f1156, %f1155; }

	// end inline asm
	// begin inline asm
	{mul.f16x2 %r704,%r703,%r706;
}
	// end inline asm
	// begin inline asm
	{add.f16x2 %r707,%r704,%r709;
}
	// end inline asm
	shr.s64 	%rd357, %rd356, 63;
	shr.u64 	%rd358, %rd357, 62;
	add.s64 	%rd359, %rd356, %rd358;
	shl.b64 	%rd360, %rd359, 1;
	and.b64  	%rd361, %rd360, -8;
	add.s64 	%rd362, %rd296, %rd361;
	st.global.v2.u32 	[%rd362], {%r700, %r707};
	add.s64 	%rd363, %rd287, 1280;
	ld.global.v2.u32 	{%r713, %r720}, [%rd290+2560];
	ld.global.v2.u32 	{%r716, %r723}, [%rd292+2560];
	// begin inline asm
	{ cvt.rn.f16x2.f32 %r710, %f1158, %f1157; }

	// end inline asm
	// begin inline asm
	{mul.f16x2 %r711,%r710,%r713;
}
	// end inline asm
	// begin inline asm
	{add.f16x2 %r714,%r711,%r716;
}
	// end inline asm
	// begin inline asm
	{ cvt.rn.f16x2.f32 %r717, %f1160, %f1159; }

	// end inline asm
	// begin inline asm
	{mul.f16x2 %r718,%r717,%r720;
}
	// end inline asm
	// begin inline asm
	{add.f16x2 %r721,%r718,%r723;
}
	// end inline asm
	shr.s64 	%rd364, %rd363, 63;
	shr.u64 	%rd365, %rd364, 62;
	add.s64 	%rd366, %rd363, %rd365;
	shl.b64 	%rd367, %rd366, 1;
	and.b64  	%rd368, %rd367, -8;
	add.s64 	%rd369, %rd296, %rd368;
	st.global.v2.u32 	[%rd369], {%r714, %r721};
	add.s64 	%rd370, %rd287, 1408;
	ld.global.v2.u32 	{%r727, %r734}, [%rd290+2816];
	ld.global.v2.u32 	{%r730, %r737}, [%rd292+2816];
	// begin inline asm
	{ cvt.rn.f16x2.f32 %r724, %f1162, %f1161; }

	// end inline asm
	// begin inline asm
	{mul.f16x2 %r725,%r724,%r727;
}
	// end inline asm
	// begin inline asm
	{add.f16x2 %r728,%r725,%r730;
}
	// end inline asm
	// begin inline asm
	{ cvt.rn.f16x2.f32 %r731, %f1164, %f1163; }

	// end inline asm
	// begin inline asm
	{mul.f16x2 %r732,%r731,%r734;
}
	// end inline asm
	// begin inline asm
	{add.f16x2 %r735,%r732,%r737;
}
	// end inline asm
	shr.s64 	%rd371, %rd370, 63;
	shr.u64 	%rd372, %rd371, 62;
	add.s64 	%rd373, %rd370, %rd372;
	shl.b64 	%rd374, %rd373, 1;
	and.b64  	%rd375, %rd374, -8;
	add.s64 	%rd376, %rd296, %rd375;
	st.global.v2.u32 	[%rd376], {%r728, %r735};
	add.s64 	%rd377, %rd287, 1536;
	ld.global.v2.u32 	{%r741, %r748}, [%rd290+3072];
	ld.global.v2.u32 	{%r744, %r751}, [%rd292+3072];
	// begin inline asm
	{ cvt.rn.f16x2.f32 %r738, %f1166, %f1165; }

	// end inline asm
	// begin inline asm
	{mul.f16x2 %r739,%r738,%r741;
}
	// end inline asm
	// begin inline asm
	{add.f16x2 %r742,%r739,%r744;
}
	// end inline asm
	// begin inline asm
	{ cvt.rn.f16x2.f32 %r745, %f1168, %f1167; }

	// end inline asm
	// begin inline asm
	{mul.f16x2 %r746,%r745,%r748;
}
	// end inline asm
	// begin inline asm
	{add.f16x2 %r749,%r746,%r751;
}
	// end inline asm
	shr.s64 	%rd378, %rd377, 63;
	shr.u64 	%rd379, %rd378, 62;
	add.s64 	%rd380, %rd377, %rd379;
	shl.b64 	%rd381, %rd380, 1;
	and.b64  	%rd382, %rd381, -8;
	add.s64 	%rd383, %rd296, %rd382;
	st.global.v2.u32 	[%rd383], {%r742, %r749};
	add.s64 	%rd384, %rd287, 1664;
	ld.global.v2.u32 	{%r755, %r762}, [%rd290+3328];
	ld.global.v2.u32 	{%r758, %r765}, [%rd292+3328];
	// begin inline asm
	{ cvt.rn.f16x2.f32 %r752, %f1170, %f1169; }

	// end inline asm
	// begin inline asm
	{mul.f16x2 %r753,%r752,%r755;
}
	// end inline asm
	// begin inline asm
	{add.f16x2 %r756,%r753,%r758;
}
	// end inline asm
	// begin inline asm
	{ cvt.rn.f16x2.f32 %r759, %f1172, %f1171; }

	// end inline asm
	// begin inline asm
	{mul.f16x2 %r760,%r759,%r762;
}
	// end inline asm
	// begin inline asm
	{add.f16x2 %r763,%r760,%r765;
}
	// end inline asm
	shr.s64 	%rd385, %rd384, 63;
	shr.u64 	%rd386, %rd385, 62;
	add.s64 	%rd387, %rd384, %rd386;
	shl.b64 	%rd388, %rd387, 1;
	and.b64  	%rd389, %rd388, -8;
	add.s64 	%rd390, %rd296, %rd389;
	st.global.v2.u32 	[%rd390], {%r756, %r763};
	add.s64 	%rd391, %rd287, 1792;
	ld.global.v2.u32 	{%r769, %r776}, [%rd290+3584];
	ld.global.v2.u32 	{%r772, %r779}, [%rd292+3584];
	// begin inline asm
	{ cvt.rn.f16x2.f32 %r766, %f1174, %f1173; }

	// end inline asm
	// begin inline asm
	{mul.f16x2 %r767,%r766,%r769;
}
	// end inline asm
	// begin inline asm
	{add.f16x2 %r770,%r767,%r772;
}
	// end inline asm
	// begin inline asm
	{ cvt.rn.f16x2.f32 %r773, %f1176, %f1175; }

	// end inline asm
	// begin inline asm
	{mul.f16x2 %r774,%r773,%r776;
}
	// end inline asm
	// begin inline asm
	{add.f16x2 %r777,%r774,%r779;
}
	// end inline asm
	shr.s64 	%rd392, %rd391, 63;
	shr.u64 	%rd393, %rd392, 62;
	add.s64 	%rd394, %rd391, %rd393;
	shl.b64 	%rd395, %rd394, 1;
	and.b64  	%rd396, %rd395, -8;
	add.s64 	%rd397, %rd296, %rd396;
	st.global.v2.u32 	[%rd397], {%r770, %r777};
	add.s64 	%rd398, %rd287, 1920;
	ld.global.v2.u32 	{%r783, %r790}, [%rd290+3840];
	ld.global.v2.u32 	{%r786, %r793}, [%rd292+3840];
	// begin inline asm
	{ cvt.rn.f16x2.f32 %r780, %f1178, %f1177; }

	// end inline asm
	// begin inline asm
	{mul.f16x2 %r781,%r780,%r783;
}
	// end inline asm
	// begin inline asm
	{add.f16x2 %r784,%r781,%r786;
}
	// end inline asm
	// begin inline asm
	{ cvt.rn.f16x2.f32 %r787, %f1180, %f1179; }

	// end inline asm
	// begin inline asm
	{mul.f16x2 %r788,%r787,%r790;
}
	// end inline asm
	// begin inline asm
	{add.f16x2 %r791,%r788,%r793;
}
	// end inline asm
	shr.s64 	%rd399, %rd398, 63;
	shr.u64 	%rd400, %rd399, 62;
	add.s64 	%rd401, %rd398, %rd400;
	shl.b64 	%rd402, %rd401, 1;
	and.b64  	%rd403, %rd402, -8;
	add.s64 	%rd404, %rd296, %rd403;
	st.global.v2.u32 	[%rd404], {%r784, %r791};
	add.s64 	%rd405, %rd287, 2048;
	ld.global.v2.u32 	{%r797, %r804}, [%rd290+4096];
	ld.global.v2.u32 	{%r800, %r807}, [%rd292+4096];
	// begin inline asm
	{ cvt.rn.f16x2.f32 %r794, %f1182, %f1181; }

	// end inline asm
	// begin inline asm
	{mul.f16x2 %r795,%r794,%r797;
}
	// end inline asm
	// begin inline asm
	{add.f16x2 %r798,%r795,%r800;
}
	// end inline asm
	// begin inline asm
	{ cvt.rn.f16x2.f32 %r801, %f1184, %f1183; }

	// end inline asm
	// begin inline asm
	{mul.f16x2 %r802,%r801,%r804;
}
	// end inline asm
	// begin inline asm
	{add.f16x2 %r805,%r802,%r807;
}
	// end inline asm
	shr.s64 	%rd406, %rd405, 63;
	shr.u64 	%rd407, %rd406, 62;
	add.s64 	%rd408, %rd405, %rd407;
	shl.b64 	%rd409, %rd408, 1;
	and.b64  	%rd410, %rd409, -8;
	add.s64 	%rd411, %rd296, %rd410;
	st.global.v2.u32 	[%rd411], {%r798, %r805};
	add.s64 	%rd412, %rd287, 2176;
	ld.global.v2.u32 	{%r811, %r818}, [%rd290+4352];
	ld.global.v2.u32 	{%r814, %r821}, [%rd292+4352];
	// begin inline asm
	{ cvt.rn.f16x2.f32 %r808, %f1186, %f1185; }

	// end inline asm
	// begin inline asm
	{mul.f16x2 %r809,%r808,%r811;
}
	// end inline asm
	// begin inline asm
	{add.f16x2 %r812,%r809,%r814;
}
	// end inline asm
	// begin inline asm
	{ cvt.rn.f16x2.f32 %r815, %f1188, %f1187; }

	// end inline asm
	// begin inline asm
	{mul.f16x2 %r816,%r815,%r818;
}
	// end inline asm
	// begin inline asm
	{add.f16x2 %r819,%r816,%r821;
}
	// end inline asm
	shr.s64 	%rd413, %rd412, 63;
	shr.u64 	%rd414, %rd413, 62;
	add.s64 	%rd415, %rd412, %rd414;
	shl.b64 	%rd416, %rd415, 1;
	and.b64  	%rd417, %rd416, -8;
	add.s64 	%rd418, %rd296, %rd417;
	st.global.v2.u32 	[%rd418], {%r812, %r819};
	add.s64 	%rd419, %rd287, 2304;
	ld.global.v2.u32 	{%r825, %r832}, [%rd290+4608];
	ld.global.v2.u32 	{%r828, %r835}, [%rd292+4608];
	// begin inline asm
	{ cvt.rn.f16x2.f32 %r822, %f1190, %f1189; }

	// end inline asm
	// begin inline asm
	{mul.f16x2 %r823,%r822,%r825;
}
	// end inline asm
	// begin inline asm
	{add.f16x2 %r826,%r823,%r828;
}
	// end inline asm
	// begin inline asm
	{ cvt.rn.f16x2.f32 %r829, %f1192, %f1191; }

	// end inline asm
	// begin inline asm
	{mul.f16x2 %r830,%r829,%r832;
}
	// end inline asm
	// begin inline asm
	{add.f16x2 %r833,%r830,%r835;
}
	// end inline asm
	shr.s64 	%rd420, %rd419, 63;
	shr.u64 	%rd421, %rd420, 62;
	add.s64 	%rd422, %rd419, %rd421;
	shl.b64 	%rd423, %rd422, 1;
	and.b64  	%rd424, %rd423, -8;
	add.s64 	%rd425, %rd296, %rd424;
	st.global.v2.u32 	[%rd425], {%r826, %r833};
	add.s64 	%rd426, %rd287, 2432;
	ld.global.v2.u32 	{%r839, %r846}, [%rd290+4864];
	ld.global.v2.u32 	{%r842, %r849}, [%rd292+4864];
	// begin inline asm
	{ cvt.rn.f16x2.f32 %r836, %f1194, %f1193; }

	// end inline asm
	// begin inline asm
	{mul.f16x2 %r837,%r836,%r839;
}
	// end inline asm
	// begin inline asm
	{add.f16x2 %r840,%r837,%r842;
}
	// end inline asm
	// begin inline asm
	{ cvt.rn.f16x2.f32 %r843, %f1196, %f1195; }

	// end inline asm
	// begin inline asm
	{mul.f16x2 %r844,%r843,%r846;
}
	// end inline asm
	// begin inline asm
	{add.f16x2 %r847,%r844,%r849;
}
	// end inline asm
	shr.s64 	%rd427, %rd426, 63;
	shr.u64 	%rd428, %rd427, 62;
	add.s64 	%rd429, %rd426, %rd428;
	shl.b64 	%rd430, %rd429, 1;
	and.b64  	%rd431, %rd430, -8;
	add.s64 	%rd432, %rd296, %rd431;
	st.global.v2.u32 	[%rd432], {%r840, %r847};
	add.s64 	%rd433, %rd287, 2560;
	ld.global.v2.u32 	{%r853, %r860}, [%rd290+5120];
	ld.global.v2.u32 	{%r856, %r863}, [%rd292+5120];
	// begin inline asm
	{ cvt.rn.f16x2.f32 %r850, %f1198, %f1197; }

	// end inline asm
	// begin inline asm
	{mul.f16x2 %r851,%r850,%r853;
}
	// end inline asm
	// begin inline asm
	{add.f16x2 %r854,%r851,%r856;
}
	// end inline asm
	// begin inline asm
	{ cvt.rn.f16x2.f32 %r857, %f1200, %f1199; }

	// end inline asm
	// begin inline asm
	{mul.f16x2 %r858,%r857,%r860;
}
	// end inline asm
	// begin inline asm
	{add.f16x2 %r861,%r858,%r863;
}
	// end inline asm
	shr.s64 	%rd434, %rd433, 63;
	shr.u64 	%rd435, %rd434, 62;
	add.s64 	%rd436, %rd433, %rd435;
	shl.b64 	%rd437, %rd436, 1;
	and.b64  	%rd438, %rd437, -8;
	add.s64 	%rd439, %rd296, %rd438;
	st.global.v2.u32 	[%rd439], {%r854, %r861};
	add.s64 	%rd440, %rd287, 2688;
	ld.global.v2.u32 	{%r867, %r874}, [%rd290+5376];
	ld.global.v2.u32 	{%r870, %r877}, [%rd292+5376];
	// begin inline asm
	{ cvt.rn.f16x2.f32 %r864, %f1202, %f1201; }

	// end inline asm
	// begin inline asm
	{mul.f16x2 %r865,%r864,%r867;
}
	// end inline asm
	// begin inline asm
	{add.f16x2 %r868,%r865,%r870;
}
	// end inline asm
	// begin inline asm
	{ cvt.rn.f16x2.f32 %r871, %f1204, %f1203; }

	// end inline asm
	// begin inline asm
	{mul.f16x2 %r872,%r871,%r874;
}
	// end inline asm
	// begin inline asm
	{add.f16x2 %r875,%r872,%r877;
}
	// end inline asm
	shr.s64 	%rd441, %rd440, 63;
	shr.u64 	%rd442, %rd441, 62;
	add.s64 	%rd443, %rd440, %rd442;
	shl.b64 	%rd444, %rd443, 1;
	and.b64  	%rd445, %rd444, -8;
	add.s64 	%rd446, %rd296, %rd445;
	st.global.v2.u32 	[%rd446], {%r868, %r875};
	add.s64 	%rd447, %rd287, 2816;
	ld.global.v2.u32 	{%r881, %r888}, [%rd290+5632];
	ld.global.v2.u32 	{%r884, %r891}, [%rd292+5632];
	// begin inline asm
	{ cvt.rn.f16x2.f32 %r878, %f1206, %f1205; }

	// end inline asm
	// begin inline asm
	{mul.f16x2 %r879,%r878,%r881;
}
	// end inline asm
	// begin inline asm
	{add.f16x2 %r882,%r879,%r884;
}
	// end inline asm
	// begin inline asm
	{ cvt.rn.f16x2.f32 %r885, %f1208, %f1207; }

	// end inline asm
	// begin inline asm
	{mul.f16x2 %r886,%r885,%r888;
}
	// end inline asm
	// begin inline asm
	{add.f16x2 %r889,%r886,%r891;
}
	// end inline asm
	shr.s64 	%rd448, %rd447, 63;
	shr.u64 	%rd449, %rd448, 62;
	add.s64 	%rd450, %rd447, %rd449;
	shl.b64 	%rd451, %rd450, 1;
	and.b64  	%rd452, %rd451, -8;
	add.s64 	%rd453, %rd296, %rd452;
	st.global.v2.u32 	[%rd453], {%r882, %r889};
	add.s64 	%rd454, %rd287, 2944;
	ld.global.v2.u32 	{%r895, %r902}, [%rd290+5888];
	ld.global.v2.u32 	{%r898, %r905}, [%rd292+5888];
	// begin inline asm
	{ cvt.rn.f16x2.f32 %r892, %f1210, %f1209; }

	// end inline asm
	// begin inline asm
	{mul.f16x2 %r893,%r892,%r895;
}
	// end inline asm
	// begin inline asm
	{add.f16x2 %r896,%r893,%r898;
}
	// end inline asm
	// begin inline asm
	{ cvt.rn.f16x2.f32 %r899, %f1212, %f1211; }

	// end inline asm
	// begin inline asm
	{mul.f16x2 %r900,%r899,%r902;
}
	// end inline asm
	// begin inline asm
	{add.f16x2 %r903,%r900,%r905;
}
	// end inline asm
	shr.s64 	%rd455, %rd454, 63;
	shr.u64 	%rd456, %rd455, 62;
	add.s64 	%rd457, %rd454, %rd456;
	shl.b64 	%rd458, %rd457, 1;
	and.b64  	%rd459, %rd458, -8;
	add.s64 	%rd460, %rd296, %rd459;
	st.global.v2.u32 	[%rd460], {%r896, %r903};
	add.s64 	%rd461, %rd287, 3072;
	ld.global.v2.u32 	{%r909, %r916}, [%rd290+6144];
	ld.global.v2.u32 	{%r912, %r919}, [%rd292+6144];
	// begin inline asm
	{ cvt.rn.f16x2.f32 %r906, %f1214, %f1213; }

	// end inline asm
	// begin inline asm
	{mul.f16x2 %r907,%r906,%r909;
}
	// end inline asm
	// begin inline asm
	{add.f16x2 %r910,%r907,%r912;
}
	// end inline asm
	// begin inline asm
	{ cvt.rn.f16x2.f32 %r913, %f1216, %f1215; }

	// end inline asm
	// begin inline asm
	{mul.f16x2 %r914,%r913,%r916;
}
	// end inline asm
	// begin inline asm
	{add.f16x2 %r917,%r914,%r919;
}
	// end inline asm
	shr.s64 	%rd462, %rd461, 63;
	shr.u64 	%rd463, %rd462, 62;
	add.s64 	%rd464, %rd461, %rd463;
	shl.b64 	%rd465, %rd464, 1;
	and.b64  	%rd466, %rd465, -8;
	add.s64 	%rd467, %rd296, %rd466;
	st.global.v2.u32 	[%rd467], {%r910, %r917};
	add.s64 	%rd468, %rd287, 3200;
	ld.global.v2.u32 	{%r923, %r930}, [%rd290+6400];
	ld.global.v2.u32 	{%r926, %r933}, [%rd292+6400];
	// begin inline asm
	{ cvt.rn.f16x2.f32 %r920, %f1218, %f1217; }

	// end inline asm
	// begin inline asm
	{mul.f16x2 %r921,%r920,%r923;
}
	// end inline asm
	// begin inline asm
	{add.f16x2 %r924,%r921,%r926;
}
	// end inline asm
	// begin inline asm
	{ cvt.rn.f16x2.f32 %r927, %f1220, %f1219; }

	// end inline asm
	// begin inline asm
	{mul.f16x2 %r928,%r927,%r930;
}
	// end inline asm
	// begin inline asm
	{add.f16x2 %r931,%r928,%r933;
}
	// end inline asm
	shr.s64 	%rd469, %rd468, 63;
	shr.u64 	%rd470, %rd469, 62;
	add.s64 	%rd471, %rd468, %rd470;
	shl.b64 	%rd472, %rd471, 1;
	and.b64  	%rd473, %rd472, -8;
	add.s64 	%rd474, %rd296, %rd473;
	st.global.v2.u32 	[%rd474], {%r924, %r931};
	add.s64 	%rd475, %rd287, 3328;
	ld.global.v2.u32 	{%r937, %r944}, [%rd290+6656];
	ld.global.v2.u32 	{%r940, %r947}, [%rd292+6656];
	// begin inline asm
	{ cvt.rn.f16x2.f32 %r934, %f1222, %f1221; }

	// end inline asm
	// begin inline asm
	{mul.f16x2 %r935,%r934,%r937;
}
	// end inline asm
	// begin inline asm
	{add.f16x2 %r938,%r935,%r940;
}
	// end inline asm
	// begin inline asm
	{ cvt.rn.f16x2.f32 %r941, %f1224, %f1223; }

	// end inline asm
	// begin inline asm
	{mul.f16x2 %r942,%r941,%r944;
}
	// end inline asm
	// begin inline asm
	{add.f16x2 %r945,%r942,%r947;
}
	// end inline asm
	shr.s64 	%rd476, %rd475, 63;
	shr.u64 	%rd477, %rd476, 62;
	add.s64 	%rd478, %rd475, %rd477;
	shl.b64 	%rd479, %rd478, 1;
	and.b64  	%rd480, %rd479, -8;
	add.s64 	%rd481, %rd296, %rd480;
	st.global.v2.u32 	[%rd481], {%r938, %r945};
	add.s64 	%rd482, %rd287, 3456;
	ld.global.v2.u32 	{%r951, %r958}, [%rd290+6912];
	ld.global.v2.u32 	{%r954, %r961}, [%rd292+6912];
	// begin inline asm
	{ cvt.rn.f16x2.f32 %r948, %f1226, %f1225; }

	// end inline asm
	// begin inline asm
	{mul.f16x2 %r949,%r948,%r951;
}
	// end inline asm
	// begin inline asm
	{add.f16x2 %r952,%r949,%r954;
}
	// end inline asm
	// begin inline asm
	{ cvt.rn.f16x2.f32 %r955, %f1228, %f1227; }

	// end inline asm
	// begin inline asm
	{mul.f16x2 %r956,%r955,%r958;
}
	// end inline asm
	// begin inline asm
	{add.f16x2 %r959,%r956,%r961;
}
	// end inline asm
	shr.s64 	%rd483, %rd482, 63;
	shr.u64 	%rd484, %rd483, 62;
	add.s64 	%rd485, %rd482, %rd484;
	shl.b64 	%rd486, %rd485, 1;
	and.b64  	%rd487, %rd486, -8;
	add.s64 	%rd488, %rd296, %rd487;
	st.global.v2.u32 	[%rd488], {%r952, %r959};
	add.s64 	%rd489, %rd287, 3584;
	ld.global.v2.u32 	{%r965, %r972}, [%rd290+7168];
	ld.global.v2.u32 	{%r968, %r975}, [%rd292+7168];
	// begin inline asm
	{ cvt.rn.f16x2.f32 %r962, %f1230, %f1229; }

	// end inline asm
	// begin inline asm
	{mul.f16x2 %r963,%r962,%r965;
}
	// end inline asm
	// begin inline asm
	{add.f16x2 %r966,%r963,%r968;
}
	// end inline asm
	// begin inline asm
	{ cvt.rn.f16x2.f32 %r969, %f1232, %f1231; }

	// end inline asm
	// begin inline asm
	{mul.f16x2 %r970,%r969,%r972;
}
	// end inline asm
	// begin inline asm
	{add.f16x2 %r973,%r970,%r975;
}
	// end inline asm
	shr.s64 	%rd490, %rd489, 63;
	shr.u64 	%rd491, %rd490, 62;
	add.s64 	%rd492, %rd489, %rd491;
	shl.b64 	%rd493, %rd492, 1;
	and.b64  	%rd494, %rd493, -8;
	add.s64 	%rd495, %rd296, %rd494;
	st.global.v2.u32 	[%rd495], {%r966, %r973};
	add.s64 	%rd496, %rd287, 3712;
	ld.global.v2.u32 	{%r979, %r986}, [%rd290+7424];
	ld.global.v2.u32 	{%r982, %r989}, [%rd292+7424];
	// begin inline asm
	{ cvt.rn.f16x2.f32 %r976, %f1234, %f1233; }

	// end inline asm
	// begin inline asm
	{mul.f16x2 %r977,%r976,%r979;
}
	// end inline asm
	// begin inline asm
	{add.f16x2 %r980,%r977,%r982;
}
	// end inline asm
	// begin inline asm
	{ cvt.rn.f16x2.f32 %r983, %f1236, %f1235; }

	// end inline asm
	// begin inline asm
	{mul.f16x2 %r984,%r983,%r986;
}
	// end inline asm
	// begin inline asm
	{add.f16x2 %r987,%r984,%r989;
}
	// end inline asm
	shr.s64 	%rd497, %rd496, 63;
	shr.u64 	%rd498, %rd497, 62;
	add.s64 	%rd499, %rd496, %rd498;
	shl.b64 	%rd500, %rd499, 1;
	and.b64  	%rd501, %rd500, -8;
	add.s64 	%rd502, %rd296, %rd501;
	st.global.v2.u32 	[%rd502], {%r980, %r987};
	add.s64 	%rd503, %rd287, 3840;
	ld.global.v2.u32 	{%r993, %r1000}, [%rd290+7680];
	ld.global.v2.u32 	{%r996, %r1003}, [%rd292+7680];
	// begin inline asm
	{ cvt.rn.f16x2.f32 %r990, %f1238, %f1237; }

	// end inline asm
	// begin inline asm
	{mul.f16x2 %r991,%r990,%r993;
}
	// end inline asm
	// begin inline asm
	{add.f16x2 %r994,%r991,%r996;
}
	// end inline asm
	// begin inline asm
	{ cvt.rn.f16x2.f32 %r997, %f1240, %f1239; }

	// end inline asm
	// begin inline asm
	{mul.f16x2 %r998,%r997,%r1000;
}
	// end inline asm
	// begin inline asm
	{add.f16x2 %r1001,%r998,%r1003;
}
	// end inline asm
	shr.s64 	%rd504, %rd503, 63;
	shr.u64 	%rd505, %rd504, 62;
	add.s64 	%rd506, %rd503, %rd505;
	shl.b64 	%rd507, %rd506, 1;
	and.b64  	%rd508, %rd507, -8;
	add.s64 	%rd509, %rd296, %rd508;
	st.global.v2.u32 	[%rd509], {%r994, %r1001};
	add.s64 	%rd510, %rd287, 3968;
	ld.global.v2.u32 	{%r1007, %r1014}, [%rd290+7936];
	ld.global.v2.u32 	{%r1010, %r1017}, [%rd292+7936];
	// begin inline asm
	{ cvt.rn.f16x2.f32 %r1004, %f1242, %f1241; }

	// end inline asm
	// begin inline asm
	{mul.f16x2 %r1005,%r1004,%r1007;
}
	// end inline asm
	// begin inline asm
	{add.f16x2 %r1008,%r1005,%r1010;
}
	// end inline asm
	// begin inline asm
	{ cvt.rn.f16x2.f32 %r1011, %f1244, %f1243; }

	// end inline asm
	// begin inline asm
	{mul.f16x2 %r1012,%r1011,%r1014;
}
	// end inline asm
	// begin inline asm
	{add.f16x2 %r1015,%r1012,%r1017;
}
	// end inline asm
	shr.s64 	%rd511, %rd510, 63;
	shr.u64 	%rd512, %rd511, 62;
	add.s64 	%rd513, %rd510, %rd512;
	shl.b64 	%rd514, %rd513, 1;
	and.b64  	%rd515, %rd514, -8;
	add.s64 	%rd516, %rd296, %rd515;
	st.global.v2.u32 	[%rd516], {%r1008, %r1015};
	mov.u32 	%r1020, %nctaid.x;
	mov.u32 	%r1021, %ntid.y;
	mad.lo.s32 	%r1024, %r1020, %r1021, %r1024;
	setp.lt.s32 	%p30, %r1024, %r1023;
	@%p30 bra 	$L__BB64_4;
$L__BB64_20:
	ret;

}
	// .globl	_Z17LayerNormWarpImplI19BiasAddResidualLoadI6__halffE11AffineStoreIfS1_EfLi4ELi128ELi96ELi32ELi1ELb1EEvT_T0_iidPT1_S8_
.visible .entry _Z17LayerNormWarpImplI19BiasAddResidualLoadI6__halffE11AffineStoreIfS1_EfLi4ELi128ELi96ELi32ELi1ELb1EEvT_T0_iidPT1_S8_(
	.param .align 8 .b8 _Z17LayerNormWarpImplI19BiasAddResidualLoadI6__halffE11AffineStoreIfS1_EfLi4ELi128ELi96ELi32ELi1ELb1EEvT_T0_iidPT1_S8__param_0[32],
	.param .align 8 .b8 _Z17LayerNormWarpImplI19BiasAddResidualLoadI6__halffE11AffineStoreIfS1_EfLi4ELi128ELi96ELi32ELi1ELb1EEvT_T0_iidPT1_S8__param_1[32],
	.param .u32 _Z17LayerNormWarpImplI19BiasAddResidualLoadI6__halffE11AffineStoreIfS1_EfLi4ELi128ELi96ELi32ELi1ELb1EEvT_T0_iidPT1_S8__param_2,
	.param .u32 _Z17LayerNormWarpImplI19BiasAddResidualLoadI6__halffE11AffineStoreIfS1_EfLi4ELi128ELi96ELi32ELi1ELb1EEvT_T0_iidPT1_S8__param_3,
	.param .f64 _Z17LayerNormWarpImplI19BiasAddResidualLoadI6__halffE11AffineStoreIfS1_EfLi4ELi128ELi96ELi32ELi1ELb1EEvT_T0_iidPT1_S8__param_4,
	.param .u64 .ptr .align 1 _Z17LayerNormWarpImplI19BiasAddResidualLoadI6__halffE11AffineStoreIfS1_EfLi4ELi128ELi96ELi32ELi1ELb1EEvT_T0_iidPT1_S8__param_5,
	.param .u64 .ptr .align 1 _Z17LayerNormWarpImplI19BiasAddResidualLoadI6__halffE11AffineStoreIfS1_EfLi4ELi128ELi96ELi32ELi1ELb1EEvT_T0_iidPT1_S8__param_6
)
.maxntid 256
{
	.reg .pred 	%p<47>;
	.reg .b32 	%r<1093>;
	.reg .b32 	%f<1542>;
	.reg .b64 	%rd<574>;
	.reg .b64 	%fd<3>;

	ld.param.u64 	%rd15, [_Z17LayerNormWarpImplI19BiasAddResidualLoadI6__halffE11AffineStoreIfS1_EfLi4ELi128ELi96ELi32ELi1ELb1EEvT_T0_iidPT1_S8__param_1+24];
	ld.param.u64 	%rd14, [_Z17LayerNormWarpImplI19BiasAddResidualLoadI6__halffE11AffineStoreIfS1_EfLi4ELi128ELi96ELi32ELi1ELb1EEvT_T0_iidPT1_S8__param_1+16];
	ld.param.u64 	%rd13, [_Z17LayerNormWarpImplI19BiasAddResidualLoadI6__halffE11AffineStoreIfS1_EfLi4ELi128ELi96ELi32ELi1ELb1EEvT_T0_iidPT1_S8__param_1+8];
	ld.param.u64 	%rd12, [_Z17LayerNormWarpImplI19BiasAddResidualLoadI6__halffE11AffineStoreIfS1_EfLi4ELi128ELi96ELi32ELi1ELb1EEvT_T0_iidPT1_S8__param_1];
	ld.param.u64 	%rd11, [_Z17LayerNormWarpImplI19BiasAddResidualLoadI6__halffE11AffineStoreIfS1_EfLi4ELi128ELi96ELi32ELi1ELb1EEvT_T0_iidPT1_S8__param_0+24];
	ld.param.u64 	%rd10, [_Z17LayerNormWarpImplI19BiasAddResidualLoadI6__halffE11AffineStoreIfS1_EfLi4ELi128ELi96ELi32ELi1ELb1EEvT_T0_iidPT1_S8__param_0+16];
	ld.param.u64 	%rd9, [_Z17LayerNormWarpImplI19BiasAddResidualLoadI6__halffE11AffineStoreIfS1_EfLi4ELi128ELi96ELi32ELi1ELb1EEvT_T0_iidPT1_S8__param_0+8];
	ld.param.u64 	%rd8, [_Z17LayerNormWarpImplI19BiasAddResidualLoadI6__halffE11AffineStoreIfS1_EfLi4ELi128ELi96ELi32ELi1ELb1EEvT_T0_iidPT1_S8__param_0];
	ld.param.u32 	%r18, [_Z17LayerNormWarpImplI19BiasAddResidualLoadI6__halffE11AffineStoreIfS1_EfLi4ELi128ELi96ELi32ELi1ELb1EEvT_T0_iidPT1_S8__param_3];
	setp.lt.s32 	%p1, %r18, 4097;
	@%p1 bra 	$L__BB65_2;
	mov.u64 	%rd18, $str;
	cvta.global.u64 	%rd19, %rd18;
	mov.u64 	%rd20, $str$1;
	cvta.global.u64 	%rd21, %rd20;
	mov.u64 	%rd22, __unnamed_66;
	cvta.global.u64 	%rd23, %rd22;
	{ // callseq 65, 0
	.param .b64 param0;
	st.param.b64 	[param0], %rd19;
	.param .b64 param1;
	st.param.b64 	[param1], %rd21;
	.param .b32 param2;
	st.param.b32 	[param2], 462;
	.param .b64 param3;
	st.param.b64 	[param3], %rd23;
	.param .b64 param4;
	st.param.b64 	[param4], 1;
	call.uni 
	__assertfail, 
	(
	param0, 
	param1, 
	param2, 
	param3, 
	param4
	);
	} // callseq 65
$L__BB65_2:
	ld.param.u32 	%r1074, [_Z17LayerNormWarpImplI19BiasAddResidualLoadI6__halffE11AffineStoreIfS1_EfLi4ELi128ELi96ELi32ELi1ELb1EEvT_T0_iidPT1_S8__param_2];
	mov.u32 	%r19, %ctaid.x;
	mov.u32 	%r20, %ntid.y;
	mov.u32 	%r21, %tid.y;
	mad.lo.s32 	%r1092, %r19, %r20, %r21;
	setp.ge.s32 	%p2, %r1092, %r1074;
	@%p2 bra 	$L__BB65_52;
	mov.u32 	%r406, %tid.x;
	shl.b32 	%r407, %r406, 2;
	or.b32  	%r408, %r407, 3072;
	cvt.u64.u32 	%rd25, %r407;
	mul.wide.u32 	%rd34, %r407, 2;
$L__BB65_4:
	ld.param.u32 	%r1076, [_Z17LayerNormWarpImplI19BiasAddResidualLoadI6__halffE11AffineStoreIfS1_EfLi4ELi128ELi96ELi32ELi1ELb1EEvT_T0_iidPT1_S8__param_3];
	setp.ge.s32 	%p3, %r408, %r1076;
	cvt.s64.s32 	%rd24, %r1092;
	mad.lo.s64 	%rd1, %rd11, %rd24, %rd25;
	shr.s64 	%rd26, %rd1, 63;
	shr.u64 	%rd27, %rd26, 62;
	add.s64 	%rd28, %rd1, %rd27;
	cvta.to.global.u64 	%rd29, %rd8;
	shl.b64 	%rd30, %rd28, 1;
	and.b64  	%rd31, %rd30, -8;
	add.s64 	%rd32, %rd29, %rd31;
	ld.global.v2.u32 	{%r23, %r29}, [%rd32];
	cvta.to.global.u64 	%rd33, %rd9;
	add.s64 	%rd2, %rd33, %rd34;
	ld.global.v2.u32 	{%r27, %r33}, [%rd2];
	cvta.to.global.u64 	%rd35, %rd10;
	add.s64 	%rd36, %rd35, %rd31;
	ld.global.v2.u32 	{%r24, %r30}, [%rd36];
	// begin inline asm
	{add.f16x2 %r22,%r23,%r24;
}
	// end inline asm
	// begin inline asm
	{add.f16x2 %r25,%r22,%r27;
}
	// end inline asm
	// begin inline asm
	{add.f16x2 %r28,%r29,%r30;
}
	// end inline asm
	// begin inline asm
	{add.f16x2 %r31,%r28,%r33;
}
	// end inline asm
	// begin inline asm
	{.reg .f16 low,high;
  mov.b32 {low,high},%r25;
  cvt.f32.f16 %f282, low;}

	// end inline asm
	// begin inline asm
	{.reg .f16 low,high;
  mov.b32 {low,high},%r25;
  cvt.f32.f16 %f283, high;}

	// end inline asm
	// begin inline asm
	{.reg .f16 low,high;
  mov.b32 {low,high},%r31;
  cvt.f32.f16 %f284, low;}

	// end inline asm
	// begin inline asm
	{.reg .f16 low,high;
  mov.b32 {low,high},%r31;
  cvt.f32.f16 %f285, high;}

	// end inline asm
	mov.f32 	%f380, 0f3F800000;
	div.approx.f32 	%f381, %f282, %f380;
	add.f32 	%f382, %f381, 0f00000000;
	sub.f32 	%f383, %f282, %f382;
	fma.rn.f32 	%f384, %f282, %f383, 0f00000000;
	sub.f32 	%f385, %f283, %f382;
	mov.f32 	%f386, 0f40000000;
	div.approx.f32 	%f387, %f385, %f386;
	add.f32 	%f388, %f382, %f387;
	sub.f32 	%f389, %f283, %f388;
	fma.rn.f32 	%f390, %f385, %f389, %f384;
	sub.f32 	%f391, %f284, %f388;
	mov.f32 	%f392, 0f40400000;
	div.approx.f32 	%f393, %f391, %f392;
	add.f32 	%f394, %f388, %f393;
	sub.f32 	%f395, %f284, %f394;
	fma.rn.f32 	%f396, %f391, %f395, %f390;
	sub.f32 	%f397, %f285, %f394;
	mov.f32 	%f398, 0f40800000;
	div.approx.f32 	%f399, %f397, %f398;
	add.f32 	%f400, %f394, %f399;
	sub.f32 	%f401, %f285, %f400;
	fma.rn.f32 	%f402, %f397, %f401, %f396;
	add.s64 	%rd37, %rd1, 128;
	shr.s64 	%rd38, %rd37, 63;
	shr.u64 	%rd39, %rd38, 62;
	add.s64 	%rd40, %rd37, %rd39;
	shl.b64 	%rd41, %rd40, 1;
	and.b64  	%rd42, %rd41, -8;
	add.s64 	%rd43, %rd29, %rd42;
	ld.global.v2.u32 	{%r39, %r45}, [%rd43];
	ld.global.v2.u32 	{%r43, %r49}, [%rd2+256];
	add.s64 	%rd44, %rd35, %rd42;
	ld.global.v2.u32 	{%r40, %r46}, [%rd44];
	// begin inline asm
	{add.f16x2 %r38,%r39,%r40;
}
	// end inline asm
	// begin inline asm
	{add.f16x2 %r41,%r38,%r43;
}
	// end inline asm
	// begin inline asm
	{add.f16x2 %r44,%r45,%r46;
}
	// end inline asm
	// begin inline asm
	{add.f16x2 %r47,%r44,%r49;
}
	// end inline asm
	// begin inline asm
	{.reg .f16 low,high;
  mov.b32 {low,high},%r41;
  cvt.f32.f16 %f286, low;}

	// end inline asm
	// begin inline asm
	{.reg .f16 low,high;
  mov.b32 {low,high},%r41;
  cvt.f32.f16 %f287, high;}

	// end inline asm
	// begin inline asm
	{.reg .f16 low,high;
  mov.b32 {low,high},%r47;
  cvt.f32.f16 %f288, low;}

	// end inline asm
	// begin inline asm
	{.reg .f16 low,high;
  mov.b32 {low,high},%r47;
  cvt.f32.f16 %f289, high;}

	// end inline asm
	sub.f32 	%f403, %f286, %f400;
	mov.f32 	%f404, 0f40A00000;
	div.approx.f32 	%f405, %f403, %f404;
	add.f32 	%f406, %f400, %f405;
	sub.f32 	%f407, %f286, %f406;
	fma.rn.f32 	%f408, %f403, %f407, %f402;
	sub.f32 	%f409, %f287, %f406;
	mov.f32 	%f410, 0f40C00000;
	div.approx.f32 	%f411, %f409, %f410;
	add.f32 	%f412, %f406, %f411;
	sub.f32 	%f413, %f287, %f412;
	fma.rn.f32 	%f414, %f409, %f413, %f408;
	sub.f32 	%f415, %f288, %f412;
	mov.f32 	%f416, 0f40E00000;
	div.approx.f32 	%f417, %f415, %f416;
	add.f32 	%f418, %f412, %f417;
	sub.f32 	%f419, %f288, %f418;
	fma.rn.f32 	%f420, %f415, %f419, %f414;
	sub.f32 	%f421, %f289, %f418;
	mov.f32 	%f422, 0f41000000;
	div.approx.f32 	%f423, %f421, %f422;
	add.f32 	%f424, %f418, %f423;
	sub.f32 	%f425, %f289, %f424;
	fma.rn.f32 	%f426, %f421, %f425, %f420;
	add.s64 	%rd45, %rd1, 256;
	shr.s64 	%rd46, %rd45, 63;
	shr.u64 	%rd47, %rd46, 62;
	add.s64 	%rd48, %rd45, %rd47;
	shl.b64 	%rd49, %rd48, 1;
	and.b64  	%rd50, %rd49, -8;
	add.s64 	%rd51, %rd29, %rd50;
	ld.global.v2.u32 	{%r55, %r61}, [%rd51];
	ld.global.v2.u32 	{%r59, %r65}, [%rd2+512];
	add.s64 	%rd52, %rd35, %rd50;
	ld.global.v2.u32 	{%r56, %r62}, [%rd52];
	// begin inline asm
	{add.f16x2 %r54,%r55,%r56;
}
	// end inline asm
	// begin inline asm
	{add.f16x2 %r57,%r54,%r59;
}
	// end inline asm
	// begin inline asm
	{add.f16x2 %r60,%r61,%r62;
}
	// end inline asm
	// begin inline asm
	{add.f16x2 %r63,%r60,%r65;
}
	// end inline asm
	// begin inline asm
	{.reg .f16 low,high;
  mov.b32 {low,high},%r57;
  cvt.f32.f16 %f290, low;}

	// end inline asm
	// begin inline asm
	{.reg .f16 low,high;
  mov.b32 {low,high},%r57;
  cvt.f32.f16 %f291, high;}

	// end inline asm
	// begin inline asm
	{.reg .f16 low,high;
  mov.b32 {low,high},%r63;
  cvt.f32.f16 %f292, low;}

	// end inline asm
	// begin inline asm
	{.reg .f16 low,high;
  mov.b32 {low,high},%r63;
  cvt.f32.f16 %f293, high;}

	// end inline asm
	sub.f32 	%f427, %f290, %f424;
	mov.f32 	%f428, 0f41100000;
	div.approx.f32 	%f429, %f427, %f428;
	add.f32 	%f430, %f424, %f429;
	sub.f32 	%f431, %f290, %f430;
	fma.rn.f32 	%f432, %f427, %f431, %f426;
	sub.f32 	%f433, %f291, %f430;
	mov.f32 	%f434, 0f41200000;
	div.approx.f32 	%f435, %f433, %f434;
	add.f32 	%f436, %f430, %f435;
	sub.f32 	%f437, %f291, %f436;
	fma.rn.f32 	%f438, %f433, %f437, %f432;
	sub.f32 	%f439, %f292, %f436;
	mov.f32 	%f440, 0f41300000;
	div.approx.f32 	%f441, %f439, %f440;
	add.f32 	%f442, %f436, %f441;
	sub.f32 	%f443, %f292, %f442;
	fma.rn.f32 	%f444, %f439, %f443, %f438;
	sub.f32 	%f445, %f293, %f442;
	mov.f32 	%f446, 0f41400000;
	div.approx.f32 	%f447, %f445, %f446;
	add.f32 	%f448, %f442, %f447;
	sub.f32 	%f449, %f293, %f448;
	fma.rn.f32 	%f450, %f445, %f449, %f444;
	add.s64 	%rd53, %rd1, 384;
	shr.s64 	%rd54, %rd53, 63;
	shr.u64 	%rd55, %rd54, 62;
	add.s64 	%rd56, %rd53, %rd55;
	shl.b64 	%rd57, %rd56, 1;
	and.b64  	%rd58, %rd57, -8;
	add.s64 	%rd59, %rd29, %rd58;
	ld.global.v2.u32 	{%r71, %r77}, [%rd59];
	ld.global.v2.u32 	{%r75, %r81}, [%rd2+768];
	add.s64 	%rd60, %rd35, %rd58;
	ld.global.v2.u32 	{%r72, %r78}, [%rd60];
	// begin inline asm
	{add.f16x2 %r70,%r71,%r72;
}
	// end inline asm
	// begin inline asm
	{add.f16x2 %r73,%r70,%r75;
}
	// end inline asm
	// begin inline asm
	{add.f16x2 %r76,%r77,%r78;
}
	// end inline asm
	// begin inline asm
	{add.f16x2 %r79,%r76,%r81;
}
	// end inline asm
	// begin inline asm
	{.reg .f16 low,high;
  mov.b32 {low,high},%r73;
  cvt.f32.f16 %f294, low;}

	// end inline asm
	// begin inline asm
	{.reg .f16 low,high;
  mov.b32 {low,high},%r73;
  cvt.f32.f16 %f295, high;}

	// end inline asm
	// begin inline asm
	{.reg .f16 low,high;
  mov.b32 {low,high},%r79;
  cvt.f32.f16 %f296, low;}

	// end inline asm
	// begin inline asm
	{.reg .f16 low,high;
  mov.b32 {low,high},%r79;
  cvt.f32.f16 %f297, high;}

	// end inline asm
	sub.f32 	%f451, %f294, %f448;
	mov.f32 	%f452, 0f41500000;
	div.approx.f32 	%f453, %f451, %f452;
	add.f32 	%f454, %f448, %f453;
	sub.f32 	%f455, %f294, %f454;
	fma.rn.f32 	%f456, %f451, %f455, %f450;
	sub.f32 	%f457, %f295, %f454;
	mov.f32 	%f458, 0f41600000;
	div.approx.f32 	%f459, %f457, %f458;
	add.f32 	%f460, %f454, %f459;
	sub.f32 	%f461, %f295, %f460;
	fma.rn.f32 	%f462, %f457, %f461, %f456;
	sub.f32 	%f463, %f296, %f460;
	mov.f32 	%f464, 0f41700000;
	div.approx.f32 	%f465, %f463, %f464;
	add.f32 	%f466, %f460, %f465;
	sub.f32 	%f467, %f296, %f466;
	fma.rn.f32 	%f468, %f463, %f467, %f462;
	sub.f32 	%f469, %f297, %f466;
	mov.f32 	%f470, 0f41800000;
	div.approx.f32 	%f471, %f469, %f470;
	add.f32 	%f472, %f466, %f471;
	sub.f32 	%f473, %f297, %f472;
	fma.rn.f32 	%f474, %f469, %f473, %f468;
	add.s64 	%rd61, %rd1, 512;
	shr.s64 	%rd62, %rd61, 63;
	shr.u64 	%rd63, %rd62, 62;
	add.s64 	%rd64, %rd61, %rd63;
	shl.b64 	%rd65, %rd64, 1;
	and.b64  	%rd66, %rd65, -8;
	add.s64 	%rd67, %rd29, %rd66;
	ld.global.v2.u32 	{%r87, %r93}, [%rd67];
	ld.global.v2.u32 	{%r91, %r97}, [%rd2+1024];
	add.s64 	%rd68, %rd35, %rd66;
	ld.global.v2.u32 	{%r88, %r94}, [%rd68];
	// begin inline asm
	{add.f16x2 %r86,%r87,%r88;
}
	// end inline asm
	// begin inline asm
	{add.f16x2 %r89,%r86,%r91;
}
	// end inline asm
	// begin inline asm
	{add.f16x2 %r92,%r93,%r94;
}
	// end inline asm
	// begin inline asm
	{add.f16x2 %r95,%r92,%r97;
}
	// end inline asm
	// begin inline asm
	{.reg .f16 low,high;
  mov.b32 {low,high},%r89;
  cvt.f32.f16 %f298, low;}

	// end inline asm
	// begin inline asm
	{.reg .f16 low,high;
  mov.b32 {low,high},%r89;
  cvt.f32.f16 %f299, high;}

	// end inline asm
	// begin inline asm
	{.reg .f16 low,high;
  mov.b32 {low,high},%r95;
  cvt.f32.f16 %f300, low;}

	// end inline asm
	// begin inline asm
	{.reg .f16 low,high;
  mov.b32 {low,high},%r95;
  cvt.f32.f16 %f301, high;}

	// end inline asm
	sub.f32 	%f475, %f298, %f472;
	mov.f32 	%f476, 0f41880000;
	div.approx.f32 	%f477, %f475, %f476;
	add.f32 	%f478, %f472, %f477;
	sub.f32 	%f479, %f298, %f478;
	fma.rn.f32 	%f480, %f475, %f479, %f474;
	sub.f32 	%f481, %f299, %f478;
	mov.f32 	%f482, 0f41900000;
	div.approx.f32 	%f483, %f481, %f482;
	add.f32 	%f484, %f478, %f483;
	sub.f32 	%f485, %f299, %f484;
	fma.rn.f32 	%f486, %f481, %f485, %f480;
	sub.f32 	%f487, %f300, %f484;
	mov.f32 	%f488, 0f41980000;
	div.approx.f32 	%f489, %f487, %f488;
	add.f32 	%f490, %f484, %f489;
	sub.f32 	%f491, %f300, %f490;
	fma.rn.f32 	%f492, %f487, %f491, %f486;
	sub.f32 	%f493, %f301, %f490;
	mov.f32 	%f494, 0f41A00000;
	div.approx.f32 	%f495, %f493, %f494;
	add.f32 	%f496, %f490, %f495;
	sub.f32 	%f497, %f301, %f496;
	fma.rn.f32 	%f498, %f493, %f497, %f492;
	add.s64 	%rd69, %rd1, 640;
	shr.s64 	%rd70, %rd69, 63;
	shr.u64 	%rd71, %rd70, 62;
	add.s64 	%rd72, %rd69, %rd71;
	shl.b64 	%rd73, %rd72, 1;
	and.b64  	%rd74, %rd73, -8;
	add.s64 	%rd75, %rd29, %rd74;
	ld.global.v2.u32 	{%r103, %r109}, [%rd75];
	ld.global.v2.u32 	{%r107, %r113}, [%rd2+1280];
	add.s64 	%rd76, %rd35, %rd74;
	ld.global.v2.u32 	{%r104, %r110}, [%rd76];
	// begin inline asm
	{add.f16x2 %r102,%r103,%r104;
}
	// end inline asm
	// begin inline asm
	{add.f16x2 %r105,%r102,%r107;
}
	// end inline asm
	// begin inline asm
	{add.f16x2 %r108,%r109,%r110;
}
	// end inline asm
	// begin inline asm
	{add.f16x2 %r111,%r108,%r113;
}
	// end inline asm
	// begin inline asm
	{.reg .f16 low,high;
  mov.b32 {low,high},%r105;
  cvt.f32.f16 %f302, low;}

	// end inline asm
	// begin inline asm
	{.reg .f16 low,high;
  mov.b32 {low,high},%r105;
  cvt.f32.f16 %f303, high;}

	// end inline asm
	// begin inline asm
	{.reg .f16 low,high;
  mov.b32 {low,high},%r111;
  cvt.f32.f16 %f304, low;}

	// end inline asm
	// begin inline asm
	{.reg .f16 low,high;
  mov.b32 {low,high},%r111;
  cvt.f32.f16 %f305, high;}

	// end inline asm
	sub.f32 	%f499, %f302, %f496;
	mov.f32 	%f500, 0f41A80000;
	div.approx.f32 	%f501, %f499, %f500;
	add.f32 	%f502, %f496, %f501;
	sub.f32 	%f503, %f302, %f502;
	fma.rn.f32 	%f504, %f499, %f503, %f498;
	sub.f32 	%f505, %f303, %f502;
	mov.f32 	%f506, 0f41B00000;
	div.approx.f32 	%f507, %f505, %f506;
	add.f32 	%f508, %f502, %f507;
	sub.f32 	%f509, %f303, %f508;
	fma.rn.f32 	%f510, %f505, %f509, %f504;
	sub.f32 	%f511, %f304, %f508;
	mov.f32 	%f512, 0f41B80000;
	div.approx.f32 	%f513, %f511, %f512;
	add.f32 	%f514, %f508, %f513;
	sub.f32 	%f515, %f304, %f514;
	fma.rn.f32 	%f516, %f511, %f515, %f510;
	sub.f32 	%f517, %f305, %f514;
	mov.f32 	%f518, 0f41C00000;
	div.approx.f32 	%f519, %f517, %f518;
	add.f32 	%f520, %f514, %f519;
	sub.f32 	%f521, %f305, %f520;
	fma.rn.f32 	%f522, %f517, %f521, %f516;
	add.s64 	%rd77, %rd1, 768;
	shr.s64 	%rd78, %rd77, 63;
	shr.u64 	%rd79, %rd78, 62;
	add.s64 	%rd80, %rd77, %rd79;
	shl.b64 	%rd81, %rd80, 1;
	and.b64  	%rd82, %rd81, -8;
	add.s64 	%rd83, %rd29, %rd82;
	ld.global.v2.u32 	{%r119, %r125}, [%rd83];
	ld.global.v2.u32 	{%r123, %r129}, [%rd2+1536];
	add.s64 	%rd84, %rd35, %rd82;
	ld.global.v2.u32 	{%r120, %r126}, [%rd84];
	// begin inline asm
	{add.f16x2 %r118,%r119,%r120;
}
	// end inline asm
	// begin inline asm
	{add.f16x2 %r121,%r118,%r123;
}
	// end inline asm
	// begin inline asm
	{add.f16x2 %r124,%r125,%r126;
}
	// end inline asm
	// begin inline asm
	{add.f16x2 %r127,%r124,%r129;
}
	// end inline asm
	// begin inline asm
	{.reg .f16 low,high;
  mov.b32 {low,high},%r121;
  cvt.f32.f16 %f306, low;}

	// end inline asm
	// begin inline asm
	{.reg .f16 low,high;
  mov.b32 {low,high},%r121;
  cvt.f32.f16 %f307, high;}

	// end inline asm
	// begin inline asm
	{.reg .f16 low,high;
  mov.b32 {low,high},%r127;
  cvt.f32.f16 %f308, low;}

	// end inline asm
	// begin inline asm
	{.reg .f16 low,high;
  mov.b32 {low,high},%r127;
  cvt.f32.f16 %f309, high;}

	// end inline asm
	sub.f32 	%f523, %f306, %f520;
	mov.f32 	%f524, 0f41C80000;
	div.approx.f32 	%f525, %f523, %f524;
	add.f32 	%f526, %f520, %f525;
	sub.f32 	%f527, %f306, %f526;
	fma.rn.f32 	%f528, %f523, %f527, %f522;
	sub.f32 	%f529, %f307, %f526;
	mov.f32 	%f530, 0f41D00000;
	div.approx.f32 	%f531, %f529, %f530;
	add.f32 	%f532, %f526, %f531;
	sub.f32 	%f533, %f307, %f532;
	fma.rn.f32 	%f534, %f529, %f533, %f528;
	sub.f32 	%f535, %f308, %f532;
	mov.f32 	%f536, 0f41D80000;
	div.approx.f32 	%f537, %f535, %f536;
	add.f32 	%f538, %f532, %f537;
	sub.f32 	%f539, %f308, %f538;
	fma.rn.f32 	%f540, %f535, %f539, %f534;
	sub.f32 	%f541, %f309, %f538;
	mov.f32 	%f542, 0f41E00000;
	div.approx.f32 	%f543, %f541, %f542;
	add.f32 	%f544, %f538, %f543;
	sub.f32 	%f545, %f309, %f544;
	fma.rn.f32 	%f546, %f541, %f545, %f540;
	add.s64 	%rd85, %rd1, 896;
	shr.s64 	%rd86, %rd85, 63;
	shr.u64 	%rd87, %rd86, 62;
	add.s64 	%rd88, %rd85, %rd87;
	shl.b64 	%rd89, %rd88, 1;
	and.b64  	%rd90, %rd89, -8;
	add.s64 	%rd91, %rd29, %rd90;
	ld.global.v2.u32 	{%r135, %r141}, [%rd91];
	ld.global.v2.u32 	{%r139, %r145}, [%rd2+1792];
	add.s64 	%rd92, %rd35, %rd90;
	ld.global.v2.u32 	{%r136, %r142}, [%rd92];
	// begin inline asm
	{add.f16x2 %r134,%r135,%r136;
}
	// end inline asm
	// begin inline asm
	{add.f16x2 %r137,%r134,%r139;
}
	// end inline asm
	// begin inline asm
	{add.f16x2 %r140,%r141,%r142;
}
	// end inline asm
	// begin inline asm
	{add.f16x2 %r143,%r140,%r145;
}
	// end inline asm
	// begin inline asm
	{.reg .f16 low,high;
  mov.b32 {low,high},%r137;
  cvt.f32.f16 %f310, low;}

	// end inline asm
	// begin inline asm
	{.reg .f16 low,high;
  mov.b32 {low,high},%r137;
  cvt.f32.f16 %f311, high;}

	// end inline asm
	// begin inline asm
	{.reg .f16 low,high;
  mov.b32 {low,high},%r143;
  cvt.f32.f16 %f312, low;}

	// end inline asm
	// begin inline asm
	{.reg .f16 low,high;
  mov.b32 {low,high},%r143;
  cvt.f32.f16 %f313, high;}

	// end inline asm
	sub.f32 	%f547, %f310, %f544;
	mov.f32 	%f548, 0f41E80000;
	div.approx.f32 	%f549, %f547, %f548;
	add.f32 	%f550, %f544, %f549;
	sub.f32 	%f551, %f310, %f550;
	fma.rn.f32 	%f552, %f547, %f551, %f546;
	sub.f32 	%f553, %f311, %f550;
	mov.f32 	%f554, 0f41F00000;
	div.approx.f32 	%f555, %f553, %f554;
	add.f32 	%f556, %f550, %f555;
	sub.f32 	%f557, %f311, %f556;
	fma.rn.f32 	%f558, %f553, %f557, %f552;
	sub.f32 	%f559, %f312, %f556;
	mov.f32 	%f560, 0f41F80000;
	div.approx.f32 	%f561, %f559, %f560;
	add.f32 	%f562, %f556, %f561;
	sub.f32 	%f563, %f312, %f562;
	fma.rn.f32 	%f564, %f559, %f563, %f558;
	sub.f32 	%f565, %f313, %f562;
	mov.f32 	%f566, 0f42000000;
	div.approx.f32 	%f567, %f565, %f566;
	add.f32 	%f568, %f562, %f567;
	sub.f32 	%f569, %f313, %f568;
	fma.rn.f32 	%f570, %f565, %f569, %f564;
	add.s64 	%rd93, %rd1, 1024;
	shr.s64 	%rd94, %rd93, 63;
	shr.u64 	%rd95, %rd94, 62;
	add.s64 	%rd96, %rd93, %rd95;
	shl.b64 	%rd97, %rd96, 1;
	and.b64  	%rd98, %rd97, -8;
	add.s64 	%rd99, %rd29, %rd98;
	ld.global.v2.u32 	{%r151, %r157}, [%rd99];
	ld.global.v2.u32 	{%r155, %r161}, [%rd2+2048];
	add.s64 	%rd100, %rd35, %rd98;
	ld.global.v2.u32 	{%r152, %r158}, [%rd100];
	// begin inline asm
	{add.f16x2 %r150,%r151,%r152;
}
	// end inline asm
	// begin inline asm
	{add.f16x2 %r153,%r150,%r155;
}
	// end inline asm
	// begin inline asm
	{add.f16x2 %r156,%r157,%r158;
}
	// end inline asm
	// begin inline asm
	{add.f16x2 %r159,%r156,%r161;
}
	// end inline asm
	// begin inline asm
	{.reg .f16 low,high;
  mov.b32 {low,high},%r153;
  cvt.f32.f16 %f314, low;}

	// end inline asm
	// begin inline asm
	{.reg .f16 low,high;
  mov.b32 {low,high},%r153;
  cvt.f32.f16 %f315, high;}

	// end inline asm
	// begin inline asm
	{.reg .f16 low,high;
  mov.b32 {low,high},%r159;
  cvt.f32.f16 %f316, low;}

	// end inline asm
	// begin inline asm
	{.reg .f16 low,high;
  mov.b32 {low,high},%r159;
  cvt.f32.f16 %f317, high;}

	// end inline asm
	sub.f32 	%f571, %f314, %f568;
	mov.f32 	%f572, 0f42040000;
	div.approx.f32 	%f573, %f571, %f572;
	add.f32 	%f574, %f568, %f573;
	sub.f32 	%f575, %f314, %f574;
	fma.rn.f32 	%f576, %f571, %f575, %f570;
	sub.f32 	%f577, %f315, %f574;
	mov.f32 	%f578, 0f42080000;
	div.approx.f32 	%f579, %f577, %f578;
	add.f32 	%f580, %f574, %f579;
	sub.f32 	%f581, %f315, %f580;
	fma.rn.f32 	%f582, %f577, %f581, %f576;
	sub.f32 	%f583, %f316, %f580;
	mov.f32 	%f584, 0f420C0000;
	div.approx.f32 	%f585, %f583, %f584;
	add.f32 	%f586, %f580, %f585;
	sub.f32 	%f587, %f316, %f586;
	fma.rn.f32 	%f588, %f583, %f587, %f582;
	sub.f32 	%f589, %f317, %f586;
	mov.f32 	%f590, 0f42100000;
	div.approx.f32 	%f591, %f589, %f590;
	add.f32 	%f592, %f586, %f591;
	sub.f32 	%f593, %f317, %f592;
	fma.rn.f32 	%f594, %f589, %f593, %f588;
	add.s64 	%rd101, %rd1, 1152;
	shr.s64 	%rd102, %rd101, 63;
	shr.u64 	%rd103, %rd102, 62;
	add.s64 	%rd104, %rd101, %rd103;
	shl.b64 	%rd105, %rd104, 1;
	and.b64  	%rd106, %rd105, -8;
	add.s64 	%rd107, %rd29, %rd106;
	ld.global.v2.u32 	{%r167, %r173}, [%rd107];
	ld.global.v2.u32 	{%r171, %r177}, [%rd2+2304];
	add.s64 	%rd108, %rd35, %rd106;
	ld.global.v2.u32 	{%r168, %r174}, [%rd108];
	// begin inline asm
	{add.f16x2 %r166,%r167,%r168;
}
	// end inline asm
	// begin inline asm
	{add.f16x2 %r169,%r166,%r171;
}
	// end inline asm
	// begin inline asm
	{add.f16x2 %r172,%r173,%r174;
}
	// end inline asm
	// begin inline asm
	{add.f16x2 %r175,%r172,%r177;
}
	// end inline asm
	// begin inline asm
	{.reg .f16 low,high;
  mov.b32 {low,high},%r169;
  cvt.f32.f16 %f318, low;}

	// end inline asm
	// begin inline asm
	{.reg .f16 low,high;
  mov.b32 {low,high},%r169;
  cvt.f32.f16 %f319, high;}

	// end inline asm
	// begin inline asm
	{.reg .f16 low,high;
  mov.b32 {low,high},%r175;
  cvt.f32.f16 %f320, low;}

	// end inline asm
	// begin inline asm
	{.reg .f16 low,high;
  mov.b32 {low,high},%r175;
  cvt.f32.f16 %f321, high;}

	// end inline asm
	sub.f32 	%f595, %f318, %f592;
	mov.f32 	%f596, 0f42140000;
	div.approx.f32 	%f597, %f595, %f596;
	add.f32 	%f598, %f592, %f597;
	sub.f32 	%f599, %f318, %f598;
	fma.rn.f32 	%f600, %f595, %f599, %f594;
	sub.f32 	%f601, %f319, %f598;
	mov.f32 	%f602, 0f42180000;
	div.approx.f32 	%f603, %f601, %f602;
	add.f32 	%f604, %f598, %f603;
	sub.f32 	%f605, %f319, %f604;
	fma.rn.f32 	%f606, %f601, %f605, %f600;
	sub.f32 	%f607, %f320, %f604;
	mov.f32 	%f608, 0f421C0000;
	div.approx.f32 	%f609, %f607, %f608;
	add.f32 	%f610, %f604, %f609;
	sub.f32 	%f611, %f320, %f610;
	fma.rn.f32 	%f612, %f607, %f611, %f606;
	sub.f32 	%f613, %f321, %f610;
	mov.f32 	%f614, 0f42200000;
	div.approx.f32 	%f615, %f613, %f614;
	add.f32 	%f616, %f610, %f615;
	sub.f32 	%f617, %f321, %f616;
	fma.rn.f32 	%f618, %f613, %f617, %f612;
	add.s64 	%rd109, %rd1, 1280;
	shr.s64 	%rd110, %rd109, 63;
	shr.u64 	%rd111, %rd110, 62;
	add.s64 	%rd112, %rd109, %rd111;
	shl.b64 	%rd113, %rd112, 1;
	and.b64  	%rd114, %rd113, -8;
	add.s64 	%rd115, %rd29, %rd114;
	ld.global.v2.u32 	{%r183, %r189}, [%rd115];
	ld.global.v2.u32 	{%r187, %r193}, [%rd2+2560];
	add.s64 	%rd116, %rd35, %rd114;
	ld.global.v2.u32 	{%r184, %r190}, [%rd116];
	// begin inline asm
	{add.f16x2 %r182,%r183,%r184;
}
	// end inline asm
	// begin inline asm
	{add.f16x2 %r185,%r182,%r187;
}
	// end inline asm
	// begin inline asm
	{add.f16x2 %r188,%r189,%r190;
}
	// end inline asm
	// begin inline asm
	{add.f16x2 %r191,%r188,%r193;
}
	// end inline asm
	// begin inline asm
	{.reg .f16 low,high;
  mov.b32 {low,high},%r185;
  cvt.f32.f16 %f322, low;}

	// end inline asm
	// begin inline asm
	{.reg .f16 low,high;
  mov.b32 {low,high},%r185;
  cvt.f32.f16 %f323, high;}

	// end inline asm
	// begin inline asm
	{.reg .f16 low,high;
  mov.b32 {low,high},%r191;
  cvt.f32.f16 %f324, low;}

	// end inline asm
	// begin inline asm
	{.reg .f16 low,high;
  mov.b32 {low,high},%r191;
  cvt.f32.f16 %f325, high;}

	// end inline asm
	sub.f32 	%f619, %f322, %f616;
	mov.f32 	%f620, 0f42240000;
	div.approx.f32 	%f621, %f619, %f620;
	add.f32 	%f622, %f616, %f621;
	sub.f32 	%f623, %f322, %f622;
	fma.rn.f32 	%f624, %f619, %f623, %f618;
	sub.f32 	%f625, %f323, %f622;
	mov.f32 	%f626, 0f42280000;
	div.approx.f32 	%f627, %f625, %f626;
	add.f32 	%f628, %f622, %f627;
	sub.f32 	%f629, %f323, %f628;
	fma.rn.f32 	%f630, %f625, %f629, %f624;
	sub.f32 	%f631, %f324, %f628;
	mov.f32 	%f632, 0f422C0000;
	div.approx.f32 	%f633, %f631, %f632;
	add.f32 	%f634, %f628, %f633;
	sub.f32 	%f635, %f324, %f634;
	fma.rn.f32 	%f636, %f631, %f635, %f630;
	sub.f32 	%f637, %f325, %f634;
	mov.f32 	%f638, 0f42300000;
	div.approx.f32 	%f639, %f637, %f638;
	add.f32 	%f640, %f634, %f639;
	sub.f32 	%f641, %f325, %f640;
	fma.rn.f32 	%f642, %f637, %f641, %f636;
	add.s64 	%rd117, %rd1, 1408;
	shr.s64 	%rd118, %rd117, 63;
	shr.u64 	%rd119, %rd118, 62;
	add.s64 	%rd120, %rd117, %rd119;
	shl.b64 	%rd121, %rd120, 1;
	and.b64  	%rd122, %rd121, -8;
	add.s64 	%rd123, %rd29, %rd122;
	ld.global.v2.u32 	{%r199, %r205}, [%rd123];
	ld.global.v2.u32 	{%r203, %r209}, [%rd2+2816];
	add.s64 	%rd124, %rd35, %rd122;
	ld.global.v2.u32 	{%r200, %r206}, [%rd124];
	// begin inline asm
	{add.f16x2 %r198,%r199,%r200;
}
	// end inline asm
	// begin inline asm
	{add.f16x2 %r201,%r198,%r203;
}
	// end inline asm
	// begin inline asm
	{add.f16x2 %r204,%r205,%r206;
}
	// end inline asm
	// begin inline asm
	{add.f16x2 %r207,%r204,%r209;
}
	// end inline asm
	// begin inline asm
	{.reg .f16 low,high;
  mov.b32 {low,high},%r201;
  cvt.f32.f16 %f326, low;}

	// end inline asm
	// begin inline asm
	{.reg .f16 low,high;
  mov.b32 {low,high},%r201;
  cvt.f32.f16 %f327, high;}

	// end inline asm
	// begin inline asm
	{.reg .f16 low,high;
  mov.b32 {low,high},%r207;
  cvt.f32.f16 %f328, low;}

	// end inline asm
	// begin inline asm
	{.reg .f16 low,high;
  mov.b32 {low,high},%r207;
  cvt.f32.f16 %f329, high;}

	// end inline asm
	sub.f32 	%f643, %f326, %f640;
	mov.f32 	%f644, 0f42340000;
	div.approx.f32 	%f645, %f643, %f644;
	add.f32 	%f646, %f640, %f645;
	sub.f32 	%f647, %f326, %f646;
	fma.rn.f32 	%f648, %f643, %f647, %f642;
	sub.f32 	%f649, %f327, %f646;
	mov.f32 	%f650, 0f42380000;
	div.approx.f32 	%f651, %f649, %f650;
	add.f32 	%f652, %f646, %f651;
	sub.f32 	%f653, %f327, %f652;
	fma.rn.f32 	%f654, %f649, %f653, %f648;
	sub.f32 	%f655, %f328, %f652;
	mov.f32 	%f656, 0f423C0000;
	div.approx.f32 	%f657, %f655, %f656;
	add.f32 	%f658, %f652, %f657;
	sub.f32 	%f659, %f328, %f658;
	fma.rn.f32 	%f660, %f655, %f659, %f654;
	sub.f32 	%f661, %f329, %f658;
	mov.f32 	%f662, 0f42400000;
	div.approx.f32 	%f663, %f661, %f662;
	add.f32 	%f664, %f658, %f663;
	sub.f32 	%f665, %f329, %f664;
	fma.rn.f32 	%f666, %f661, %f665, %f660;
	add.s64 	%rd125, %rd1, 1536;
	shr.s64 	%rd126, %rd125, 63;
	shr.u64 	%rd127, %rd126, 62;
	add.s64 	%rd128, %rd125, %rd127;
	shl.b64 	%rd129, %rd128, 1;
	and.b64  	%rd130, %rd129, -8;
	add.s64 	%rd131, %rd29, %rd130;
	ld.global.v2.u32 	{%r215, %r221}, [%rd131];
	ld.global.v2.u32 	{%r219, %r225}, [%rd2+3072];
	add.s64 	%rd132, %rd35, %rd130;
	ld.global.v2.u32 	{%r216, %r222}, [%rd132];
	// begin inline asm
	{add.f16x2 %r214,%r215,%r216;
}
	// end inline asm
	// begin inline asm
	{add.f16x2 %r217,%r214,%r219;
}
	// end inline asm
	// begin inline asm
	{add.f16x2 %r220,%r221,%r222;
}
	// end inline asm
	// begin inline asm
	{add.f16x2 %r223,%r220,%r225;
}
	// end inline asm
	// begin inline asm
	{.reg .f16 low,high;
  mov.b32 {low,high},%r217;
  cvt.f32.f16 %f330, low;}

	// end inline asm
	// begin inline asm
	{.reg .f16 low,high;
  mov.b32 {low,high},%r217;
  cvt.f32.f16 %f331, high;}

	// end inline asm
	// begin inline asm
	{.reg .f16 low,high;
  mov.b32 {low,high},%r223;
  cvt.f32.f16 %f332, low;}

	// end inline asm
	// begin inline asm
	{.reg .f16 low,high;
  mov.b32 {low,high},%r223;
  cvt.f32.f16 %f333, high;}

	// end inline asm
	sub.f32 	%f667, %f330, %f664;
	mov.f32 	%f668, 0f42440000;
	div.approx.f32 	%f669, %f667, %f668;
	add.f32 	%f670, %f664, %f669;
	sub.f32 	%f671, %f330, %f670;
	fma.rn.f32 	%f672, %f667, %f671, %f666;
	sub.f32 	%f673, %f331, %f670;
	mov.f32 	%f674, 0f42480000;
	div.approx.f32 	%f675, %f673, %f674;
	add.f32 	%f676, %f670, %f675;
	sub.f32 	%f677, %f331, %f676;
	fma.rn.f32 	%f678, %f673, %f677, %f672;
	sub.f32 	%f679, %f332, %f676;
	mov.f32 	%f680, 0f424C0000;
	div.approx.f32 	%f681, %f679, %f680;
	add.f32 	%f682, %f676, %f681;
	sub.f32 	%f683, %f332, %f682;
	fma.rn.f32 	%f684, %f679, %f683, %f678;
	sub.f32 	%f685, %f333, %f682;
	mov.f32 	%f686, 0f42500000;
	div.approx.f32 	%f687, %f685, %f686;
	add.f32 	%f688, %f682, %f687;
	sub.f32 	%f689, %f333, %f688;
	fma.rn.f32 	%f690, %f685, %f689, %f684;
	add.s64 	%rd133, %rd1, 1664;
	shr.s64 	%rd134, %rd133, 63;
	shr.u64 	%rd135, %rd134, 62;
	add.s64 	%rd136, %rd133, %rd135;
	shl.b64 	%rd137, %rd136, 1;
	and.b64  	%rd138, %rd137, -8;
	add.s64 	%rd139, %rd29, %rd138;
	ld.global.v2.u32 	{%r231, %r237}, [%rd139];
	ld.global.v2.u32 	{%r235, %r241}, [%rd2+3328];
	add.s64 	%rd140, %rd35, %rd138;
	ld.global.v2.u32 	{%r232, %r238}, [%rd140];
	// begin inline asm
	{add.f16x2 %r230,%r231,%r232;
}
	// end inline asm
	// begin inline asm
	{add.f16x2 %r233,%r230,%r235;
}
	// end inline asm
	// begin inline asm
	{add.f16x2 %r236,%r237,%r238;
}
	// end inline asm
	// begin inline asm
	{add.f16x2 %r239,%r236,%r241;
}
	// end inline asm
	// begin inline asm
	{.reg .f16 low,high;
  mov.b32 {low,high},%r233;
  cvt.f32.f16 %f334, low;}

	// end inline asm
	// begin inline asm
	{.reg .f16 low,high;
  mov.b32 {low,high},%r233;
  cvt.f32.f16 %f335, high;}

	// end inline asm
	// begin inline asm
	{.reg .f16 low,high;
  mov.b32 {low,high},%r239;
  cvt.f32.f16 %f336, low;}

	// end inline asm
	// begin inline asm
	{.reg .f16 low,high;
  mov.b32 {low,high},%r239;
  cvt.f32.f16 %f337, high;}

	// end inline asm
	sub.f32 	%f691, %f334, %f688;
	mov.f32 	%f692, 0f42540000;
	div.approx.f32 	%f693, %f691, %f692;
	add.f32 	%f694, %f688, %f693;
	sub.f32 	%f695, %f334, %f694;
	fma.rn.f32 	%f696, %f691, %f695, %f690;
	sub.f32 	%f697, %f335, %f694;
	mov.f32 	%f698, 0f42580000;
	div.approx.f32 	%f699, %f697, %f698;
	add.f32 	%f700, %f694, %f699;
	sub.f32 	%f701, %f335, %f700;
	fma.rn.f32 	%f702, %f697, %f701, %f696;
	sub.f32 	%f703, %f336, %f700;
	mov.f32 	%f704, 0f425C0000;
	div.approx.f32 	%f705, %f703, %f704;
	add.f32 	%f706, %f700, %f705;
	sub.f32 	%f707, %f336, %f706;
	fma.rn.f32 	%f708, %f703, %f707, %f702;
	sub.f32 	%f709, %f337, %f706;
	mov.f32 	%f710, 0f42600000;
	div.approx.f32 	%f711, %f709, %f710;
	add.f32 	%f712, %f706, %f711;
	sub.f32 	%f713, %f337, %f712;
	fma.rn.f32 	%f714, %f709, %f713, %f708;
	add.s64 	%rd141, %rd1, 1792;
	shr.s64 	%rd142, %rd141, 63;
	shr.u64 	%rd143, %rd142, 62;
	add.s64 	%rd144, %rd141, %rd143;
	shl.b64 	%rd145, %rd144, 1;
	and.b64  	%rd146, %rd145, -8;
	add.s64 	%rd147, %rd29, %rd146;
	ld.global.v2.u32 	{%r247, %r253}, [%rd147];
	ld.global.v2.u32 	{%r251, %r257}, [%rd2+3584];
	add.s64 	%rd148, %rd35, %rd146;
	ld.global.v2.u32 	{%r248, %r254}, [%rd148];
	// begin inline asm
	{add.f16x2 %r246,%r247,%r248;
}
	// end inline asm
	// begin inline asm
	{add.f16x2 %r249,%r246,%r251;
}
	// end inline asm
	// begin inline asm
	{add.f16x2 %r252,%r253,%r254;
}
	// end inline asm
	// begin inline asm
	{add.f16x2 %r255,%r252,%r257;
}
	// end inline asm
	// begin inline asm
	{.reg .f16 low,high;
  mov.b32 {low,high},%r249;
  cvt.f32.f16 %f338, low;}

	// end inline asm
	// begin inline asm
	{.reg .f16 low,high;
  mov.b32 {low,high},%r249;
  cvt.f32.f16 %f339, high;}

	// end inline asm
	// begin inline asm
	{.reg .f16 low,high;
  mov.b32 {low,high},%r255;
  cvt.f32.f16 %f340, low;}

	// end inline asm
	// begin inline asm
	{.reg .f16 low,high;
  mov.b32 {low,high},%r255;
  cvt.f32.f16 %f341, high;}

	// end inline asm
	sub.f32 	%f715, %f338, %f712;
	mov.f32 	%f716, 0f42640000;
	div.approx.f32 	%f717, %f715, %f716;
	add.f32 	%f718, %f712, %f717;
	sub.f32 	%f719, %f338, %f718;
	fma.rn.f32 	%f720, %f715, %f719, %f714;
	sub.f32 	%f721, %f339, %f718;
	mov.f32 	%f722, 0f42680000;
	div.approx.f32 	%f723, %f721, %f722;
	add.f32 	%f724, %f718, %f723;
	sub.f32 	%f725, %f339, %f724;
	fma.rn.f32 	%f726, %f721, %f725, %f720;
	sub.f32 	%f727, %f340, %f724;
	mov.f32 	%f728, 0f426C0000;
	div.approx.f32 	%f729, %f727, %f728;
	add.f32 	%f730, %f724, %f729;
	sub.f32 	%f731, %f340, %f730;
	fma.rn.f32 	%f732, %f727, %f731, %f726;
	sub.f32 	%f733, %f341, %f730;
	mov.f32 	%f734, 0f42700000;
	div.approx.f32 	%f735, %f733, %f734;
	add.f32 	%f736, %f730, %f735;
	sub.f32 	%f737, %f341, %f736;
	fma.rn.f32 	%f738, %f733, %f737, %f732;
	add.s64 	%rd149, %rd1, 1920;
	shr.s64 	%rd150, %rd149, 63;
	shr.u64 	%rd151, %rd150, 62;
	add.s64 	%rd152, %rd149, %rd151;
	shl.b64 	%rd153, %rd152, 1;
	and.b64  	%rd154, %rd153, -8;
	add.s64 	%rd155, %rd29, %rd154;
	ld.global.v2.u32 	{%r263, %r269}, [%rd155];
	ld.global.v2.u32 	{%r267, %r273}, [%rd2+3840];
	add.s64 	%rd156, %rd35, %rd154;
	ld.global.v2.u32 	{%r264, %r270}, [%rd156];
	// begin inline asm
	{add.f16x2 %r262,%r263,%r264;
}
	// end inline asm
	// begin inline asm
	{add.f16x2 %r265,%r262,%r267;
}
	// end inline asm
	// begin inline asm
	{add.f16x2 %r268,%r269,%r270;
}
	// end inline asm
	// begin inline asm
	{add.f16x2 %r271,%r268,%r273;
}
	// end inline asm
	// begin inline asm
	{.reg .f16 low,high;
  mov.b32 {low,high},%r265;
  cvt.f32.f16 %f342, low;}

	// end inline asm
	// begin inline asm
	{.reg .f16 low,high;
  mov.b32 {low,high},%r265;
  cvt.f32.f16 %f343, high;}

	// end inline asm
	// begin inline asm
	{.reg .f16 low,high;
  mov.b32 {low,high},%r271;
  cvt.f32.f16 %f344, low;}

	// end inline asm
	// begin inline asm
	{.reg .f16 low,high;
  mov.b32 {low,high},%r271;
  cvt.f32.f16 %f345, high;}

	// end inline asm
	sub.f32 	%f739, %f342, %f736;
	mov.f32 	%f740, 0f42740000;
	div.approx.f32 	%f741, %f739, %f740;
	add.f32 	%f742, %f736, %f741;
	sub.f32 	%f743, %f342, %f742;
	fma.rn.f32 	%f744, %f739, %f743, %f738;
	sub.f32 	%f745, %f343, %f742;
	mov.f32 	%f746, 0f42780000;
	div.approx.f32 	%f747, %f745, %f746;
	add.f32 	%f748, %f742, %f747;
	sub.f32 	%f749, %f343, %f748;
	fma.rn.f32 	%f750, %f745, %f749, %f744;
	sub.f32 	%f751, %f344, %f748;
	mov.f32 	%f752, 0f427C0000;
	div.approx.f32 	%f753, %f751, %f752;
	add.f32 	%f754, %f748, %f753;
	sub.f32 	%f755, %f344, %f754;
	fma.rn.f32 	%f756, %f751, %f755, %f750;
	sub.f32 	%f757, %f345, %f754;
	mov.f32 	%f758, 0f42800000;
	div.approx.f32 	%f759, %f757, %f758;
	add.f32 	%f760, %f754, %f759;
	sub.f32 	%f761, %f345, %f760;
	fma.rn.f32 	%f762, %f757, %f761, %f756;
	add.s64 	%rd157, %rd1, 2048;
	shr.s64 	%rd158, %rd157, 63;
	shr.u64 	%rd159, %rd158, 62;
	add.s64 	%rd160, %rd157, %rd159;
	shl.b64 	%rd161, %rd160, 1;
	and.b64  	%rd162, %rd161, -8;
	add.s64 	%rd163, %rd29, %rd162;
	ld.global.v2.u32 	{%r279, %r285}, [%rd163];
	ld.global.v2.u32 	{%r283, %r289}, [%rd2+4096];
	add.s64 	%rd164, %rd35, %rd162;
	ld.global.v2.u32 	{%r280, %r286}, [%rd164];
	// begin inline asm
	{add.f16x2 %r278,%r279,%r280;
}
	// end inline asm
	// begin inline asm
	{add.f16x2 %r281,%r278,%r283;
}
	// end inline asm
	// begin inline asm
	{add.f16x2 %r284,%r285,%r286;
}
	// end inline asm
	// begin inline asm
	{add.f16x2 %r287,%r284,%r289;
}
	// end inline asm
	// begin inline asm
	{.reg .f16 low,high;
  mov.b32 {low,high},%r281;
  cvt.f32.f16 %f346, low;}

	// end inline asm
	// begin inline asm
	{.reg .f16 low,high;
  mov.b32 {low,high},%r281;
  cvt.f32.f16 %f347, high;}

	// end inline asm
	// begin inline asm
	{.reg .f16 low,high;
  mov.b32 {low,high},%r287;
  cvt.f32.f16 %f348, low;}

	// end inline asm
	// begin inline asm
	{.reg .f16 low,high;
  mov.b32 {low,high},%r287;
  cvt.f32.f16 %f349, high;}

	// end inline asm
	sub.f32 	%f763, %f346, %f760;
	mov.f32 	%f764, 0f42820000;
	div.approx.f32 	%f765, %f763, %f764;
	add.f32 	%f766, %f760, %f765;
	sub.f32 	%f767, %f346, %f766;
	fma.rn.f32 	%f768, %f763, %f767, %f762;
	sub.f32 	%f769, %f347, %f766;
	mov.f32 	%f770, 0f42840000;
	div.approx.f32 	%f771, %f769, %f770;
	add.f32 	%f772, %f766, %f771;
	sub.f32 	%f773, %f347, %f772;
	fma.rn.f32 	%f774, %f769, %f773, %f768;
	sub.f32 	%f775, %f348, %f772;
	mov.f32 	%f776, 0f42860000;
	div.approx.f32 	%f777, %f775, %f776;
	add.f32 	%f778, %f772, %f777;
	sub.f32 	%f779, %f348, %f778;
	fma.rn.f32 	%f780, %f775, %f779, %f774;
	sub.f32 	%f781, %f349, %f778;
	mov.f32 	%f782, 0f42880000;
	div.approx.f32 	%f783, %f781, %f782;
	add.f32 	%f784, %f778, %f783;
	sub.f32 	%f785, %f349, %f784;
	fma.rn.f32 	%f786, %f781, %f785, %f780;
	add.s64 	%rd165, %rd1, 2176;
	shr.s64 	%rd166, %rd165, 63;
	shr.u64 	%rd167, %rd166, 62;
	add.s64 	%rd168, %rd165, %rd167;
	shl.b64 	%rd169, %rd168, 1;
	and.b64  	%rd170, %rd169, -8;
	add.s64 	%rd171, %rd29, %rd170;
	ld.global.v2.u32 	{%r295, %r301}, [%rd171];
	ld.global.v2.u32 	{%r299, %r305}, [%rd2+4352];
	add.s64 	%rd172, %rd35, %rd170;
	ld.global.v2.u32 	{%r296, %r302}, [%rd172];
	// begin inline asm
	{add.f16x2 %r294,%r295,%r296;
}
	// end inline asm
	// begin inline asm
	{add.f16x2 %r297,%r294,%r299;
}
	// end inline asm
	// begin inline asm
	{add.f16x2 %r300,%r301,%r302;
}
	// end inline asm
	// begin inline asm
	{add.f16x2 %r303,%r300,%r305;
}
	// end inline asm
	// begin inline asm
	{.reg .f16 low,high;
  mov.b32 {low,high},%r297;
  cvt.f32.f16 %f350, low;}

	// end inline asm
	// begin inline asm
	{.reg .f16 low,high;
  mov.b32 {low,high},%r297;
  cvt.f32.f16 %f351, high;}

	// end inline asm
	// begin inline asm
	{.reg .f16 low,high;
  mov.b32 {low,high},%r303;
  cvt.f32.f16 %f352, low;}

	// end inline asm
	// begin inline asm
	{.reg .f16 low,high;
  mov.b32 {low,high},%r303;
  cvt.f32.f16 %f353, high;}

	// end inline asm
	sub.f32 	%f787, %f350, %f784;
	mov.f32 	%f788, 0f428A0000;
	div.approx.f32 	%f789, %f787, %f788;
	add.f32 	%f790, %f784, %f789;
	sub.f32 	%f791, %f350, %f790;
	fma.rn.f32 	%f792, %f787, %f791, %f786;
	sub.f32 	%f793, %f351, %f790;
	mov.f32 	%f794, 0f428C0000;
	div.approx.f32 	%f795, %f793, %f794;
	add.f32 	%f796, %f790, %f795;
	sub.f32 	%f797, %f351, %f796;
	fma.rn.f32 	%f798, %f793, %f797, %f792;
	sub.f32 	%f799, %f352, %f796;
	mov.f32 	%f800, 0f428E0000;
	div.approx.f32 	%f801, %f799, %f800;
	add.f32 	%f802, %f796, %f801;
	sub.f32 	%f803, %f352, %f802;
	fma.rn.f32 	%f804, %f799, %f803, %f798;
	sub.f32 	%f805, %f353, %f802;
	mov.f32 	%f806, 0f42900000;
	div.approx.f32 	%f807, %f805, %f806;
	add.f32 	%f808, %f802, %f807;
	sub.f32 	%f809, %f353, %f808;
	fma.rn.f32 	%f810, %f805, %f809, %f804;
	add.s64 	%rd173, %rd1, 2304;
	shr.s64 	%rd174, %rd173, 63;
	shr.u64 	%rd175, %rd174, 62;
	add.s64 	%rd176, %rd173, %rd175;
	shl.b64 	%rd177, %rd176, 1;
	and.b64  	%rd178, %rd177, -8;
	add.s64 	%rd179, %rd29, %rd178;
	ld.global.v2.u32 	{%r311, %r317}, [%rd179];
	ld.global.v2.u32 	{%r315, %r321}, [%rd2+4608];
	add.s64 	%rd180, %rd35, %rd178;
	ld.global.v2.u32 	{%r312, %r318}, [%rd180];
	// begin inline asm
	{add.f16x2 %r310,%r311,%r312;
}
	// end inline asm
	// begin inline asm
	{add.f16x2 %r313,%r310,%r315;
}
	// end inline asm
	// begin inline asm
	{add.f16x2 %r316,%r317,%r318;
}
	// end inline asm
	// begin inline asm
	{add.f16x2 %r319,%r316,%r321;
}
	// end inline asm
	// begin inline asm
	{.reg .f16 low,high;
  mov.b32 {low,high},%r313;
  cvt.f32.f16 %f354, low;}

	// end inline asm
	// begin inline asm
	{.reg .f16 low,high;
  mov.b32 {low,high},%r313;
  cvt.f32.f16 %f355, high;}

	// end inline asm
	// begin inline asm
	{.reg .f16 low,high;
  mov.b32 {low,high},%r319;
  cvt.f32.f16 %f356, low;}

	// end inline asm
	// begin inline asm
	{.reg .f16 low,high;
  mov.b32 {low,high},%r319;
  cvt.f32.f16 %f357, high;}

	// end inline asm
	sub.f32 	%f811, %f354, %f808;
	mov.f32 	%f812, 0f42920000;
	div.approx.f32 	%f813, %f811, %f812;
	add.f32 	%f814, %f808, %f813;
	sub.f32 	%f815, %f354, %f814;
	fma.rn.f32 	%f816, %f811, %f815, %f810;
	sub.f32 	%f817, %f355, %f814;
	mov.f32 	%f818, 0f42940000;
	div.approx.f32 	%f819, %f817, %f818;
	add.f32 	%f820, %f814, %f819;
	sub.f32 	%f821, %f355, %f820;
	fma.rn.f32 	%f822, %f817, %f821, %f816;
	sub.f32 	%f823, %f356, %f820;
	mov.f32 	%f824, 0f42960000;
	div.approx.f32 	%f825, %f823, %f824;
	add.f32 	%f826, %f820, %f825;
	sub.f32 	%f827, %f356, %f826;
	fma.rn.f32 	%f828, %f823, %f827, %f822;
	sub.f32 	%f829, %f357, %f826;
	mov.f32 	%f830, 0f42980000;
	div.approx.f32 	%f831, %f829, %f830;
	add.f32 	%f832, %f826, %f831;
	sub.f32 	%f833, %f357, %f832;
	fma.rn.f32 	%f834, %f829, %f833, %f828;
	add.s64 	%rd181, %rd1, 2432;
	shr.s64 	%rd182, %rd181, 63;
	shr.u64 	%rd183, %rd182, 62;
	add.s64 	%rd184, %rd181, %rd183;
	shl.b64 	%rd185, %rd184, 1;
	and.b64  	%rd186, %rd185, -8;
	add.s64 	%rd187, %rd29, %rd186;
	ld.global.v2.u32 	{%r327, %r333}, [%rd187];
	ld.global.v2.u32 	{%r331, %r337}, [%rd2+4864];
	add.s64 	%rd188, %rd35, %rd186;
	ld.global.v2.u32 	{%r328, %r334}, [%rd188];
	// begin inline asm
	{add.f16x2 %r326,%r327,%r328;
}
	// end inline asm
	// begin inline asm
	{add.f16x2 %r329,%r326,%r331;
}
	// end inline asm
	// begin inline asm
	{add.f16x2 %r332,%r333,%r334;
}
	// end inline asm
	// begin inline asm
	{add.f16x2 %r335,%r332,%r337;
}
	// end inline asm
	// begin inline asm
	{.reg .f16 low,high;
  mov.b32 {low,high},%r329;
  cvt.f32.f16 %f358, low;}

	// end inline asm
	// begin inline asm
	{.reg .f16 low,high;
  mov.b32 {low,high},%r329;
  cvt.f32.f16 %f359, high;}

	// end inline asm
	// begin inline asm
	{.reg .f16 low,high;
  mov.b32 {low,high},%r335;
  cvt.f32.f16 %f360, low;}

	// end inline asm
	// begin inline asm
	{.reg .f16 low,high;
  mov.b32 {low,high},%r335;
  cvt.f32.f16 %f361, high;}

	// end inline asm
	sub.f32 	%f835, %f358, %f832;
	mov.f32 	%f836, 0f429A0000;
	div.approx.f32 	%f837, %f835, %f836;
	add.f32 	%f838, %f832, %f837;
	sub.f32 	%f839, %f358, %f838;
	fma.rn.f32 	%f840, %f835, %f839, %f834;
	sub.f32 	%f841, %f359, %f838;
	mov.f32 	%f842, 0f429C0000;
	div.approx.f32 	%f843, %f841, %f842;
	add.f32 	%f844, %f838, %f843;
	sub.f32 	%f845, %f359, %f844;
	fma.rn.f32 	%f846, %f841, %f845, %f840;
	sub.f32 	%f847, %f360, %f844;
	mov.f32 	%f848, 0f429E0000;
	div.approx.f32 	%f849, %f847, %f848;
	add.f32 	%f850, %f844, %f849;
	sub.f32 	%f851, %f360, %f850;
	fma.rn.f32 	%f852, %f847, %f851, %f846;
	sub.f32 	%f853, %f361, %f850;
	mov.f32 	%f854, 0f42A00000;
	div.approx.f32 	%f855, %f853, %f854;
	add.f32 	%f856, %f850, %f855;
	sub.f32 	%f857, %f361, %f856;
	fma.rn.f32 	%f858, %f853, %f857, %f852;
	add.s64 	%rd189, %rd1, 2560;
	shr.s64 	%rd190, %rd189, 63;
	shr.u64 	%rd191, %rd190, 62;
	add.s64 	%rd192, %rd189, %rd191;
	shl.b64 	%rd193, %rd192, 1;
	and.b64  	%rd194, %rd193, -8;
	add.s64 	%rd195, %rd29, %rd194;
	ld.global.v2.u32 	{%r343, %r349}, [%rd195];
	ld.global.v2.u32 	{%r347, %r353}, [%rd2+5120];
	add.s64 	%rd196, %rd35, %rd194;
	ld.global.v2.u32 	{%r344, %r350}, [%rd196];
	// begin inline asm
	{add.f16x2 %r342,%r343,%r344;
}
	// end inline asm
	// begin inline asm
	{add.f16x2 %r345,%r342,%r347;
}
	// end inline asm
	// begin inline asm
	{add.f16x2 %r348,%r349,%r350;
}
	// end inline asm
	// begin inline asm
	{add.f16x2 %r351,%r348,%r353;
}
	// end inline asm
	// begin inline asm
	{.reg .f16 low,high;
  mov.b32 {low,high},%r345;
  cvt.f32.f16 %f362, low;}

	// end inline asm
	// begin inline asm
	{.reg .f16 low,high;
  mov.b32 {low,high},%r345;
  cvt.f32.f16 %f363, high;}

	// end inline asm
	// begin inline asm
	{.reg .f16 low,high;
  mov.b32 {low,high},%r351;
  cvt.f32.f16 %f364, low;}

	// end inline asm
	// begin inline asm
	{.reg .f16 low,high;
  mov.b32 {low,high},%r351;
  cvt.f32.f16 %f365, high;}

	// end inline asm
	sub.f32 	%f859, %f362, %f856;
	mov.f32 	%f860, 0f42A20000;
	div.approx.f32 	%f861, %f859, %f860;
	add.f32 	%f862, %f856, %f861;
	sub.f32 	%f863, %f362, %f862;
	fma.rn.f32 	%f864, %f859, %f863, %f858;
	sub.f32 	%f865, %f363, %f862;
	mov.f32 	%f866, 0f42A40000;
	div.approx.f32 	%f867, %f865, %f866;
	add.f32 	%f868, %f862, %f867;
	sub.f32 	%f869, %f363, %f868;
	fma.rn.f32 	%f870, %f865, %f869, %f864;
	sub.f32 	%f871, %f364, %f868;
	mov.f32 	%f872, 0f42A60000;
	div.approx.f32 	%f873, %f871, %f872;
	add.f32 	%f874, %f868, %f873;
	sub.f32 	%f875, %f364, %f874;
	fma.rn.f32 	%f876, %f871, %f875, %f870;
	sub.f32 	%f877, %f365, %f874;
	mov.f32 	%f878, 0f42A80000;
	div.approx.f32 	%f879, %f877, %f878;
	add.f32 	%f880, %f874, %f879;
	sub.f32 	%f881, %f365, %f880;
	fma.rn.f32 	%f882, %f877, %f881, %f876;
	add.s64 	%rd197, %rd1, 2688;
	shr.s64 	%rd198, %rd197, 63;
	shr.u64 	%rd199, %rd198, 62;
	add.s64 	%rd200, %rd197, %rd199;
	shl.b64 	%rd201, %rd200, 1;
	and.b64  	%rd202, %rd201, -8;
	add.s64 	%rd203, %rd29, %rd202;
	ld.global.v2.u32 	{%r359, %r365}, [%rd203];
	ld.global.v2.u32 	{%r363, %r369}, [%rd2+5376];
	add.s64 	%rd204, %rd35, %rd202;
	ld.global.v2.u32 	{%r360, %r366}, [%rd204];
	// begin inline asm
	{add.f16x2 %r358,%r359,%r360;
}
	// end inline asm
	// begin inline asm
	{add.f16x2 %r361,%r358,%r363;
}
	// end inline asm
	// begin inline asm
	{add.f16x2 %r364,%r365,%r366;
}
	// end inline asm
	// begin inline asm
	{add.f16x2 %r367,%r364,%r369;
}
	// end inline asm
	// begin inline asm
	{.reg .f16 low,high;
  mov.b32 {low,high},%r361;
  cvt.f32.f16 %f366, low;}

	// end inline asm
	// begin inline asm
	{.reg .f16 low,high;
  mov.b32 {low,high},%r361;
  cvt.f32.f16 %f367, high;}

	// end inline asm
	// begin inline asm
	{.reg .f16 low,high;
  mov.b32 {low,high},%r367;
  cvt.f32.f16 %f368, low;}

	// end inline asm
	// begin inline asm
	{.reg .f16 low,high;
  mov.b32 {low,high},%r367;
  cvt.f32.f16 %f369, high;}

	// end inline asm
	sub.f32 	%f883, %f366, %f880;
	mov.f32 	%f884, 0f42AA0000;
	div.approx.f32 	%f885, %f883, %f884;
	add.f32 	%f886, %f880, %f885;
	sub.f32 	%f887, %f366, %f886;
	fma.rn.f32 	%f888, %f883, %f887, %f882;
	sub.f32 	%f889, %f367, %f886;
	mov.f32 	%f890, 0f42AC0000;
	div.approx.f32 	%f891, %f889, %f890;
	add.f32 	%f892, %f886, %f891;
	sub.f32 	%f893, %f367, %f892;
	fma.rn.f32 	%f894, %f889, %f893, %f888;
	sub.f32 	%f895, %f368, %f892;
	mov.f32 	%f896, 0f42AE0000;
	div.approx.f32 	%f897, %f895, %f896;
	add.f32 	%f898, %f892, %f897;
	sub.f32 	%f899, %f368, %f898;
	fma.rn.f32 	%f900, %f895, %f899, %f894;
	sub.f32 	%f901, %f369, %f898;
	mov.f32 	%f902, 0f42B00000;
	div.approx.f32 	%f903, %f901, %f902;
	add.f32 	%f904, %f898, %f903;
	sub.f32 	%f905, %f369, %f904;
	fma.rn.f32 	%f906, %f901, %f905, %f900;
	add.s64 	%rd205, %rd1, 2816;
	shr.s64 	%rd206, %rd205, 63;
	shr.u64 	%rd207, %rd206, 62;
	add.s64 	%rd208, %rd205, %rd207;
	shl.b64 	%rd209, %rd208, 1;
	and.b64  	%rd210, %rd209, -8;
	add.s64 	%rd211, %rd29, %rd210;
	ld.global.v2.u32 	{%r375, %r381}, [%rd211];
	ld.global.v2.u32 	{%r379, %r385}, [%rd2+5632];
	add.s64 	%rd212, %rd35, %rd210;
	ld.global.v2.u32 	{%r376, %r382}, [%rd212];
	// begin inline asm
	{add.f16x2 %r374,%r375,%r376;
}
	// end inline asm
	// begin inline asm
	{add.f16x2 %r377,%r374,%r379;
}
	// end inline asm
	// begin inline asm
	{add.f16x2 %r380,%r381,%r382;
}
	// end inline asm
	// begin inline asm
	{add.f16x2 %r383,%r380,%r385;
}
	// end inline asm
	// begin inline asm
	{.reg .f16 low,high;
  mov.b32 {low,high},%r377;
  cvt.f32.f16 %f370, low;}

	// end inline asm
	// begin inline asm
	{.reg .f16 low,high;
  mov.b32 {low,high},%r377;
  cvt.f32.f16 %f371, high;}

	// end inline asm
	// begin inline asm
	{.reg .f16 low,high;
  mov.b32 {low,high},%r383;
  cvt.f32.f16 %f372, low;}

	// end inline asm
	// begin inline asm
	{.reg .f16 low,high;
  mov.b32 {low,high},%r383;
  cvt.f32.f16 %f373, high;}

	// end inline asm
	sub.f32 	%f907, %f370, %f904;
	mov.f32 	%f908, 0f42B20000;
	div.approx.f32 	%f909, %f907, %f908;
	add.f32 	%f910, %f904, %f909;
	sub.f32 	%f911, %f370, %f910;
	fma.rn.f32 	%f912, %f907, %f911, %f906;
	sub.f32 	%f913, %f371, %f910;
	mov.f32 	%f914, 0f42B40000;
	div.approx.f32 	%f915, %f913, %f914;
	add.f32 	%f916, %f910, %f915;
	sub.f32 	%f917, %f371, %f916;
	fma.rn.f32 	%f918, %f913, %f917, %f912;
	sub.f32 	%f919, %f372, %f916;
	mov.f32 	%f920, 0f42B60000;
	div.approx.f32 	%f921, %f919, %f920;
	add.f32 	%f922, %f916, %f921;
	sub.f32 	%f923, %f372, %f922;
	fma.rn.f32 	%f924, %f919, %f923, %f918;
	sub.f32 	%f925, %f373, %f922;
	mov.f32 	%f926, 0f42B80000;
	div.approx.f32 	%f927, %f925, %f926;
	add.f32 	%f928, %f922, %f927;
	sub.f32 	%f929, %f373, %f928;
	fma.rn.f32 	%f930, %f925, %f929, %f924;
	add.s64 	%rd213, %rd1, 2944;
	shr.s64 	%rd214, %rd213, 63;
	shr.u64 	%rd215, %rd214, 62;
	add.s64 	%rd216, %rd213, %rd215;
	shl.b64 	%rd217, %rd216, 1;
	and.b64  	%rd218, %rd217, -8;
	add.s64 	%rd219, %rd29, %rd218;
	ld.global.v2.u32 	{%r391, %r397}, [%rd219];
	ld.global.v2.u32 	{%r395, %r401}, [%rd2+5888];
	add.s64 	%rd220, %rd35, %rd218;
	ld.global.v2.u32 	{%r392, %r398}, [%rd220];
	// begin inline asm
	{add.f16x2 %r390,%r391,%r392;
}
	// end inline asm
	// begin inline asm
	{add.f16x2 %r393,%r390,%r395;
}
	// end inline asm
	// begin inline asm
	{add.f16x2 %r396,%r397,%r398;
}
	// end inline asm
	// begin inline asm
	{add.f16x2 %r399,%r396,%r401;
}
	// end inline asm
	// begin inline asm
	{.reg .f16 low,high;
  mov.b32 {low,high},%r393;
  cvt.f32.f16 %f374, low;}

	// end inline asm
	// begin inline asm
	{.reg .f16 low,high;
  mov.b32 {low,high},%r393;
  cvt.f32.f16 %f375, high;}

	// end inline asm
	// begin inline asm
	{.reg .f16 low,high;
  mov.b32 {low,high},%r399;
  cvt.f32.f16 %f376, low;}

	// end inline asm
	// begin inline asm
	{.reg .f16 low,high;
  mov.b32 {low,high},%r399;
  cvt.f32.f16 %f377, high;}

	// end inline asm
	sub.f32 	%f931, %f374, %f928;
	mov.f32 	%f932, 0f42BA0000;
	div.approx.f32 	%f933, %f931, %f932;
	add.f32 	%f934, %f928, %f933;
	sub.f32 	%f935, %f374, %f934;
	fma.rn.f32 	%f936, %f931, %f935, %f930;
	sub.f32 	%f937, %f375, %f934;
	mov.f32 	%f938, 0f42BC0000;
	div.approx.f32 	%f939, %f937, %f938;
	add.f32 	%f940, %f934, %f939;
	sub.f32 	%f941, %f375, %f940;
	fma.rn.f32 	%f942, %f937, %f941, %f936;
	sub.f32 	%f943, %f376, %f940;
	mov.f32 	%f944, 0f42BE0000;
	div.approx.f32 	%f945, %f943, %f944;
	add.f32 	%f946, %f940, %f945;
	sub.f32 	%f947, %f376, %f946;
	fma.rn.f32 	%f948, %f943, %f947, %f942;
	sub.f32 	%f949, %f377, %f946;
	mov.f32 	%f1483, 0f42C00000;
	div.approx.f32 	%f950, %f949, %f1483;
	add.f32 	%f1481, %f946, %f950;
	sub.f32 	%f951, %f377, %f1481;
	fma.rn.f32 	%f1482, %f949, %f951, %f948;
	mov.f32 	%f1470, 0f00000000;
	mov.f32 	%f1471, %f1470;
	mov.f32 	%f1472, %f1470;
	mov.f32 	%f1473, %f1470;
	@%p3 bra 	$L__BB65_6;
	add.s64 	%rd221, %rd1, 3072;
	shr.s64 	%rd222, %rd221, 63;
	shr.u64 	%rd223, %rd222, 62;
	add.s64 	%rd224, %rd221, %rd223;
	cvta.to.global.u64 	%rd225, %rd8;
	shl.b64 	%rd226, %rd224, 1;
	and.b64  	%rd227, %rd226, -8;
	add.s64 	%rd228, %rd225, %rd227;
	ld.global.v2.u32 	{%r410, %r416}, [%rd228];
	ld.global.v2.u32 	{%r414, %r420}, [%rd2+6144];
	cvta.to.global.u64 	%rd229, %rd10;
	add.s64 	%rd230, %rd229, %rd227;
	ld.global.v2.u32 	{%r411, %r417}, [%rd230];
	// begin inline asm
	{add.f16x2 %r409,%r410,%r411;
}
	// end inline asm
	// begin inline asm
	{add.f16x2 %r412,%r409,%r414;
}
	// end inline asm
	// begin inline asm
	{add.f16x2 %r415,%r416,%r417;
}
	// end inline asm
	// begin inline asm
	{add.f16x2 %r418,%r415,%r420;
}
	// end inline asm
	// begin inline asm
	{.reg .f16 low,high;
  mov.b32 {low,high},%r412;
  cvt.f32.f16 %f1473, low;}

	// end inline asm
	// begin inline asm
	{.reg .f16 low,high;
  mov.b32 {low,high},%r412;
  cvt.f32.f16 %f1472, high;}

	// end inline asm
	// begin inline asm
	{.reg .f16 low,high;
  mov.b32 {low,high},%r418;
  cvt.f32.f16 %f1471, low;}

	// end inline asm
	// begin inline asm
	{.reg .f16 low,high;
  mov.b32 {low,high},%r418;
  cvt.f32.f16 %f1470, high;}

	// end inline asm
	sub.f32 	%f957, %f1473, %f1481;
	mov.f32 	%f958, 0f42C20000;
	div.approx.f32 	%f959, %f957, %f958;
	add.f32 	%f960, %f1481, %f959;
	sub.f32 	%f961, %f1473, %f960;
	fma.rn.f32 	%f962, %f957, %f961, %f1482;
	sub.f32 	%f963, %f1472, %f960;
	mov.f32 	%f964, 0f42C40000;
	div.approx.f32 	%f965, %f963, %f964;
	add.f32 	%f966, %f960, %f965;
	sub.f32 	%f967, %f1472, %f966;
	fma.rn.f32 	%f968, %f963, %f967, %f962;
	sub.f32 	%f969, %f1471, %f966;
	mov.f32 	%f970, 0f42C60000;
	div.approx.f32 	%f971, %f969, %f970;
	add.f32 	%f972, %f966, %f971;
	sub.f32 	%f973, %f1471, %f972;
	fma.rn.f32 	%f974, %f969, %f973, %f968;
	sub.f32 	%f975, %f1470, %f972;
	mov.f32 	%f1483, 0f42C80000;
	div.approx.f32 	%f976, %f975, %f1483;
	add.f32 	%f1481, %f972, %f976;
	sub.f32 	%f977, %f1470, %f1481;
	fma.rn.f32 	%f1482, %f975, %f977, %f974;
$L__BB65_6:
	ld.param.u32 	%r1077, [_Z17LayerNormWarpImplI19BiasAddResidualLoadI6__halffE11AffineStoreIfS1_EfLi4ELi128ELi96ELi32ELi1ELb1EEvT_T0_iidPT1_S8__param_3];
	mov.u32 	%r425, %tid.x;
	shl.b32 	%r426, %r425, 2;
	add.s32 	%r427, %r426, 3200;
	setp.ge.s32 	%p4, %r427, %r1077;
	mov.f32 	%f1477, 0f00000000;
	mov.f32 	%f1478, %f1477;
	mov.f32 	%f1479, %f1477;
	mov.f32 	%f1480, %f1477;
	@%p4 bra 	$L__BB65_8;
	add.s64 	%rd231, %rd1, 3200;
	shr.s64 	%rd232, %rd231, 63;
	shr.u64 	%rd233, %rd232, 62;
	add.s64 	%rd234, %rd231, %rd233;
	cvta.to.global.u64 	%rd235, %rd8;
	shl.b64 	%rd236, %rd234, 1;
	and.b64  	%rd237, %rd236, -8;
	add.s64 	%rd238, %rd235, %rd237;
	ld.global.v2.u32 	{%r429, %r435}, [%rd238];
	cvta.to.global.u64 	%rd239, %rd9;
	mov.u32 	%r444, %tid.x;
	shl.b32 	%r445, %r444, 2;
	mul.wide.u32 	%rd240, %r445, 2;
	add.s64 	%rd241, %rd239, %rd240;
	ld.global.v2.u32 	{%r433, %r439}, [%rd241+6400];
	cvta.to.global.u64 	%rd242, %rd10;
	add.s64 	%rd243, %rd242, %rd237;
	ld.global.v2.u32 	{%r430, %r436}, [%rd243];
	// begin inline asm
	{add.f16x2 %r428,%r429,%r430;
}
	// end inline asm
	// begin inline asm
	{add.f16x2 %r431,%r428,%r433;
}
	// end inline asm
	// begin inline asm
	{add.f16x2 %r434,%r435,%r436;
}
	// end inline asm
	// begin inline asm
	{add.f16x2 %r437,%r434,%r439;
}
	// end inline asm
	// begin inline asm
	{.reg .f16 low,high;
  mov.b32 {low,high},%r431;
  cvt.f32.f16 %f1480, low;}

	// end inline asm
	// begin inline asm
	{.reg .f16 low,high;
  mov.b32 {low,high},%r431;
  cvt.f32.f16 %f1479, high;}

	// end inline asm
	// begin inline asm
	{.reg .f16 low,high;
  mov.b32 {low,high},%r437;
  cvt.f32.f16 %f1478, low;}

	// end inline asm
	// begin inline asm
	{.reg .f16 low,high;
  mov.b32 {low,high},%r437;
  cvt.f32.f16 %f1477, high;}

	// end inline asm
	add.f32 	%f983, %f1483, 0f3F800000;
	sub.f32 	%f984, %f1480, %f1481;
	div.approx.f32 	%f985, %f984, %f983;
	add.f32 	%f986, %f1481, %f985;
	sub.f32 	%f987, %f1480, %f986;
	fma.rn.f32 	%f988, %f984, %f987, %f1482;
	add.f32 	%f989, %f983, 0f3F800000;
	sub.f32 	%f990, %f1479, %f986;
	div.approx.f32 	%f991, %f990, %f989;
	add.f32 	%f992, %f986, %f991;
	sub.f32 	%f993, %f1479, %f992;
	fma.rn.f32 	%f994, %f990, %f993, %f988;
	add.f32 	%f995, %f989, 0f3F800000;
	sub.f32 	%f996, %f1478, %f992;
	div.approx.f32 	%f997, %f996, %f995;
	add.f32 	%f998, %f992, %f997;
	sub.f32 	%f999, %f1478, %f998;
	fma.rn.f32 	%f1000, %f996, %f999, %f994;
	add.f32 	%f1483, %f995, 0f3F800000;
	sub.f32 	%f1001, %f1477, %f998;
	div.approx.f32 	%f1002, %f1001, %f1483;
	add.f32 	%f1481, %f998, %f1002;
	sub.f32 	%f1003, %f1477, %f1481;
	fma.rn.f32 	%f1482, %f1001, %f1003, %f1000;
$L__BB65_8:
	ld.param.u32 	%r1078, [_Z17LayerNormWarpImplI19BiasAddResidualLoadI6__halffE11AffineStoreIfS1_EfLi4ELi128ELi96ELi32ELi1ELb1EEvT_T0_iidPT1_S8__param_3];
	mov.u32 	%r446, %tid.x;
	shl.b32 	%r447, %r446, 2;
	add.s32 	%r448, %r447, 3328;
	setp.ge.s32 	%p5, %r448, %r1078;
	mov.f32 	%f1484, 0f00000000;
	mov.f32 	%f1485, %f1484;
	mov.f32 	%f1486, %f1484;
	mov.f32 	%f1487, %f1484;
	@%p5 bra 	$L__BB65_10;
	cvt.s64.s32 	%rd244, %r1092;
	mov.u32 	%r465, %tid.x;
	shl.b32 	%r466, %r465, 2;
	cvt.u64.u32 	%rd245, %r466;
	mad.lo.s64 	%rd246, %rd11, %rd244, %rd245;
	add.s64 	%rd247, %rd246, 3328;
	shr.s64 	%rd248, %rd247, 63;
	shr.u64 	%rd249, %rd248, 62;
	add.s64 	%rd250, %rd247, %rd249;
	cvta.to.global.u64 	%rd251, %rd8;
	shl.b64 	%rd252, %rd250, 1;
	and.b64  	%rd253, %rd252, -8;
	add.s64 	%rd254, %rd251, %rd253;
	ld.global.v2.u32 	{%r450, %r456}, [%rd254];
	cvta.to.global.u64 	%rd255, %rd9;
	mul.wide.u32 	%rd256, %r466, 2;
	add.s64 	%rd257, %rd255, %rd256;
	ld.global.v2.u32 	{%r454, %r460}, [%rd257+6656];
	cvta.to.global.u64 	%rd258, %rd10;
	add.s64 	%rd259, %rd258, %rd253;
	ld.global.v2.u32 	{%r451, %r457}, [%rd259];
	// begin inline asm
	{add.f16x2 %r449,%r450,%r451;
}
	// end inline asm
	// begin inline asm
	{add.f16x2 %r452,%r449,%r454;
}
	// end inline asm
	// begin inline asm
	{add.f16x2 %r455,%r456,%r457;
}
	// end inline asm
	// begin inline asm
	{add.f16x2 %r458,%r455,%r460;
}
	// end inline asm
	// begin inline asm
	{.reg .f16 low,high;
  mov.b32 {low,high},%r452;
  cvt.f32.f16 %f1487, low;}

	// end inline asm
	// begin inline asm
	{.reg .f16 low,high;
  mov.b32 {low,high},%r452;
  cvt.f32.f16 %f1486, high;}

	// end inline asm
	// begin inline asm
	{.reg .f16 low,high;
  mov.b32 {low,high},%r458;
  cvt.f32.f16 %f1485, low;}

	// end inline asm
	// begin inline asm
	{.reg .f16 low,high;
  mov.b32 {low,high},%r458;
  cvt.f32.f16 %f1484, high;}

	// end inline asm
	add.f32 	%f1009, %f1483, 0f3F800000;
	sub.f32 	%f1010, %f1487, %f1481;
	div.approx.f32 	%f1011, %f1010, %f1009;
	add.f32 	%f1012, %f1481, %f1011;
	sub.f32 	%f1013, %f1487, %f1012;
	fma.rn.f32 	%f1014, %f1010, %f1013, %f1482;
	add.f32 	%f1015, %f1009, 0f3F800000;
	sub.f32 	%f1016, %f1486, %f1012;
	div.approx.f32 	%f1017, %f1016, %f1015;
	add.f32 	%f1018, %f1012, %f1017;
	sub.f32 	%f1019, %f1486, %f1018;
	fma.rn.f32 	%f1020, %f1016, %f1019, %f1014;
	add.f32 	%f1021, %f1015, 0f3F800000;
	sub.f32 	%f1022, %f1485, %f1018;
	div.approx.f32 	%f1023, %f1022, %f1021;
	add.f32 	%f1024, %f1018, %f1023;
	sub.f32 	%f1025, %f1485, %f1024;
	fma.rn.f32 	%f1026, %f1022, %f1025, %f1020;
	add.f32 	%f1483, %f1021, 0f3F800000;
	sub.f32 	%f1027, %f1484, %f1024;
	div.approx.f32 	%f1028, %f1027, %f1483;
	add.f32 	%f1481, %f1024, %f1028;
	sub.f32 	%f1029, %f1484, %f1481;
	fma.rn.f32 	%f1482, %f1027, %f1029, %f1026;
$L__BB65_10:
	ld.param.u32 	%r1079, [_Z17LayerNormWarpImplI19BiasAddResidualLoadI6__halffE11AffineStoreIfS1_EfLi4ELi128ELi96ELi32ELi1ELb1EEvT_T0_iidPT1_S8__param_3];
	mov.u32 	%r467, %tid.x;
	shl.b32 	%r468, %r467, 2;
	add.s32 	%r469, %r468, 3456;
	setp.ge.s32 	%p6, %r469, %r1079;
	mov.f32 	%f1491, 0f00000000;
	mov.f32 	%f1492, %f1491;
	mov.f32 	%f1493, %f1491;
	mov.f32 	%f1494, %f1491;
	@%p6 bra 	$L__BB65_12;
	cvt.s64.s32 	%rd260, %r1092;
	mov.u32 	%r486, %tid.x;
	shl.b32 	%r487, %r486, 2;
	cvt.u64.u32 	%rd261, %r487;
	mad.lo.s64 	%rd262, %rd11, %rd260, %rd261;
	add.s64 	%rd263, %rd262, 3456;
	shr.s64 	%rd264, %rd263, 63;
	shr.u64 	%rd265, %rd264, 62;
	add.s64 	%rd266, %rd263, %rd265;
	cvta.to.global.u64 	%rd267, %rd8;
	shl.b64 	%rd268, %rd266, 1;
	and.b64  	%rd269, %rd268, -8;
	add.s64 	%rd270, %rd267, %rd269;
	ld.global.v2.u32 	{%r471, %r477}, [%rd270];
	cvta.to.global.u64 	%rd271, %rd9;
	mul.wide.u32 	%rd272, %r487, 2;
	add.s64 	%rd273, %rd271, %rd272;
	ld.global.v2.u32 	{%r475, %r481}, [%rd273+6912];
	cvta.to.global.u64 	%rd274, %rd10;
	add.s64 	%rd275, %rd274, %rd269;
	ld.global.v2.u32 	{%r472, %r478}, [%rd275];
	// begin inline asm
	{add.f16x2 %r470,%r471,%r472;
}
	// end inline asm
	// begin inline asm
	{add.f16x2 %r473,%r470,%r475;
}
	// end inline asm
	// begin inline asm
	{add.f16x2 %r476,%r477,%r478;
}
	// end inline asm
	// begin inline asm
	{add.f16x2 %r479,%r476,%r481;
}
	// end inline asm
	// begin inline asm
	{.reg .f16 low,high;
  mov.b32 {low,high},%r473;
  cvt.f32.f16 %f1494, low;}

	// end inline asm
	// begin inline asm
	{.reg .f16 low,high;
  mov.b32 {low,high},%r473;
  cvt.f32.f16 %f1493, high;}

	// end inline asm
	// begin inline asm
	{.reg .f16 low,high;
  mov.b32 {low,high},%r479;
  cvt.f32.f16 %f1492, low;}

	// end inline asm
	// begin inline asm
	{.reg .f16 low,high;
  mov.b32 {low,high},%r479;
  cvt.f32.f16 %f1491, high;}

	// end inline asm
	add.f32 	%f1035, %f1483, 0f3F800000;
	sub.f32 	%f1036, %f1494, %f1481;
	div.approx.f32 	%f1037, %f1036, %f1035;
	add.f32 	%f1038, %f1481, %f1037;
	sub.f32 	%f1039, %f1494, %f1038;
	fma.rn.f32 	%f1040, %f1036, %f1039, %f1482;
	add.f32 	%f1041, %f1035, 0f3F800000;
	sub.f32 	%f1042, %f1493, %f1038;
	div.approx.f32 	%f1043, %f1042, %f1041;
	add.f32 	%f1044, %f1038, %f1043;
	sub.f32 	%f1045, %f1493, %f1044;
	fma.rn.f32 	%f1046, %f1042, %f1045, %f1040;
	add.f32 	%f1047, %f1041, 0f3F800000;
	sub.f32 	%f1048, %f1492, %f1044;
	div.approx.f32 	%f1049, %f1048, %f1047;
	add.f32 	%f1050, %f1044, %f1049;
	sub.f32 	%f1051, %f1492, %f1050;
	fma.rn.f32 	%f1052, %f1048, %f1051, %f1046;
	add.f32 	%f1483, %f1047, 0f3F800000;
	sub.f32 	%f1053, %f1491, %f1050;
	div.approx.f32 	%f1054, %f1053, %f1483;
	add.f32 	%f1481, %f1050, %f1054;
	sub.f32 	%f1055, %f1491, %f1481;
	fma.rn.f32 	%f1482, %f1053, %f1055, %f1052;
$L__BB65_12:
	ld.param.u32 	%r1080, [_Z17LayerNormWarpImplI19BiasAddResidualLoadI6__halffE11AffineStoreIfS1_EfLi4ELi128ELi96ELi32ELi1ELb1EEvT_T0_iidPT1_S8__param_3];
	mov.u32 	%r488, %tid.x;
	shl.b32 	%r489, %r488, 2;
	add.s32 	%r490, %r489, 3584;
	setp.ge.s32 	%p7, %r490, %r1080;
	mov.f32 	%f1498, 0f00000000;
	mov.f32 	%f1499, %f1498;
	mov.f32 	%f1500, %f1498;
	mov.f32 	%f1501, %f1498;
	@%p7 bra 	$L__BB65_14;
	cvt.s64.s32 	%rd276, %r1092;
	mov.u32 	%r507, %tid.x;
	shl.b32 	%r508, %r507, 2;
	cvt.u64.u32 	%rd277, %r508;
	mad.lo.s64 	%rd278, %rd11, %rd276, %rd277;
	add.s64 	%rd279, %rd278, 3584;
	shr.s64 	%rd280, %rd279, 63;
	shr.u64 	%rd281, %rd280, 62;
	add.s64 	%rd282, %rd279, %rd281;
	cvta.to.global.u64 	%rd283, %rd8;
	shl.b64 	%rd284, %rd282, 1;
	and.b64  	%rd285, %rd284, -8;
	add.s64 	%rd286, %rd283, %rd285;
	ld.global.v2.u32 	{%r492, %r498}, [%rd286];
	cvta.to.global.u64 	%rd287, %rd9;
	mul.wide.u32 	%rd288, %r508, 2;
	add.s64 	%rd289, %rd287, %rd288;
	ld.global.v2.u32 	{%r496, %r502}, [%rd289+7168];
	cvta.to.global.u64 	%rd290, %rd10;
	add.s64 	%rd291, %rd290, %rd285;
	ld.global.v2.u32 	{%r493, %r499}, [%rd291];
	// begin inline asm
	{add.f16x2 %r491,%r492,%r493;
}
	// end inline asm
	// begin inline asm
	{add.f16x2 %r494,%r491,%r496;
}
	// end inline asm
	// begin inline asm
	{add.f16x2 %r497,%r498,%r499;
}
	// end inline asm
	// begin inline asm
	{add.f16x2 %r500,%r497,%r502;
}
	// end inline asm
	// begin inline asm
	{.reg .f16 low,high;
  mov.b32 {low,high},%r494;
  cvt.f32.f16 %f1501, low;}

	// end inline asm
	// begin inline asm
	{.reg .f16 low,high;
  mov.b32 {low,high},%r494;
  cvt.f32.f16 %f1500, high;}

	// end inline asm
	// begin inline asm
	{.reg .f16 low,high;
  mov.b32 {low,high},%r500;
  cvt.f32.f16 %f1499, low;}

	// end inline asm
	// begin inline asm
	{.reg .f16 low,high;
  mov.b32 {low,high},%r500;
  cvt.f32.f16 %f1498, high;}

	// end inline asm
	add.f32 	%f1061, %f1483, 0f3F800000;
	sub.f32 	%f1062, %f1501, %f1481;
	div.approx.f32 	%f1063, %f1062, %f1061;
	add.f32 	%f1064, %f1481, %f1063;
	sub.f32 	%f1065, %f1501, %f1064;
	fma.rn.f32 	%f1066, %f1062, %f1065, %f1482;
	add.f32 	%f1067, %f1061, 0f3F800000;
	sub.f32 	%f1068, %f1500, %f1064;
	div.approx.f32 	%f1069, %f1068, %f1067;
	add.f32 	%f1070, %f1064, %f1069;
	sub.f32 	%f1071, %f1500, %f1070;
	fma.rn.f32 	%f1072, %f1068, %f1071, %f1066;
	add.f32 	%f1073, %f1067, 0f3F800000;
	sub.f32 	%f1074, %f1499, %f1070;
	div.approx.f32 	%f1075, %f1074, %f1073;
	add.f32 	%f1076, %f1070, %f1075;
	sub.f32 	%f1077, %f1499, %f1076;
	fma.rn.f32 	%f1078, %f1074, %f1077, %f1072;
	add.f32 	%f1483, %f1073, 0f3F800000;
	sub.f32 	%f1079, %f1498, %f1076;
	div.approx.f32 	%f1080, %f1079, %f1483;
	add.f32 	%f1481, %f1076, %f1080;
	sub.f32 	%f1081, %f1498, %f1481;
	fma.rn.f32 	%f1482, %f1079, %f1081, %f1078;
$L__BB65_14:
	ld.param.u32 	%r1081, [_Z17LayerNormWarpImplI19BiasAddResidualLoadI6__halffE11AffineStoreIfS1_EfLi4ELi128ELi96ELi32ELi1ELb1EEvT_T0_iidPT1_S8__param_3];
	mov.u32 	%r509, %tid.x;
	shl.b32 	%r510, %r509, 2;
	add.s32 	%r511, %r510, 3712;
	setp.ge.s32 	%p8, %r511, %r1081;
	mov.f32 	%f1505, 0f00000000;
	mov.f32 	%f1506, %f1505;
	mov.f32 	%f1507, %f1505;
	mov.f32 	%f1508, %f1505;
	@%p8 bra 	$L__BB65_16;
	cvt.s64.s32 	%rd292, %r1092;
	mov.u32 	%r528, %tid.x;
	shl.b32 	%r529, %r528, 2;
	cvt.u64.u32 	%rd293, %r529;
	mad.lo.s64 	%rd294, %rd11, %rd292, %rd293;
	add.s64 	%rd295, %rd294, 3712;
	shr.s64 	%rd296, %rd295, 63;
	shr.u64 	%rd297, %rd296, 62;
	add.s64 	%rd298, %rd295, %rd297;
	cvta.to.global.u64 	%rd299, %rd8;
	shl.b64 	%rd300, %rd298, 1;
	and.b64  	%rd301, %rd300, -8;
	add.s64 	%rd302, %rd299, %rd301;
	ld.global.v2.u32 	{%r513, %r519}, [%rd302];
	cvta.to.global.u64 	%rd303, %rd9;
	mul.wide.u32 	%rd304, %r529, 2;
	add.s64 	%rd305, %rd303, %rd304;
	ld.global.v2.u32 	{%r517, %r523}, [%rd305+7424];
	cvta.to.global.u64 	%rd306, %rd10;
	add.s64 	%rd307, %rd306, %rd301;
	ld.global.v2.u32 	{%r514, %r520}, [%rd307];
	// begin inline asm
	{add.f16x2 %r512,%r513,%r514;
}
	// end inline asm
	// begin inline asm
	{add.f16x2 %r515,%r512,%r517;
}
	// end inline asm
	// begin inline asm
	{add.f16x2 %r518,%r519,%r520;
}
	// end inline asm
	// begin inline asm
	{add.f16x2 %r521,%r518,%r523;
}
	// end inline asm
	// begin inline asm
	{.reg .f16 low,high;
  mov.b32 {low,high},%r515;
  cvt.f32.f16 %f1508, low;}

	// end inline asm
	// begin inline asm
	{.reg .f16 low,high;
  mov.b32 {low,high},%r515;
  cvt.f32.f16 %f1507, high;}

	// end inline asm
	// begin inline asm
	{.reg .f16 low,high;
  mov.b32 {low,high},%r521;
  cvt.f32.f16 %f1506, low;}

	// end inline asm
	// begin inline asm
	{.reg .f16 low,high;
  mov.b32 {low,high},%r521;
  cvt.f32.f16 %f1505, high;}

	// end inline asm
	add.f32 	%f1087, %f1483, 0f3F800000;
	sub.f32 	%f1088, %f1508, %f1481;
	div.approx.f32 	%f1089, %f1088, %f1087;
	add.f32 	%f1090, %f1481, %f1089;
	sub.f32 	%f1091, %f1508, %f1090;
	fma.rn.f32 	%f1092, %f1088, %f1091, %f1482;
	add.f32 	%f1093, %f1087, 0f3F800000;
	sub.f32 	%f1094, %f1507, %f1090;
	div.approx.f32 	%f1095, %f1094, %f1093;
	add.f32 	%f1096, %f1090, %f1095;
	sub.f32 	%f1097, %f1507, %f1096;
	fma.rn.f32 	%f1098, %f1094, %f1097, %f1092;
	add.f32 	%f1099, %f1093, 0f3F800000;
	sub.f32 	%f1100, %f1506, %f1096;
	div.approx.f32 	%f1101, %f1100, %f1099;
	add.f32 	%f1102, %f1096, %f1101;
	sub.f32 	%f1103, %f1506, %f1102;
	fma.rn.f32 	%f1104, %f1100, %f1103, %f1098;
	add.f32 	%f1483, %f1099, 0f3F800000;
	sub.f32 	%f1105, %f1505, %f1102;
	div.approx.f32 	%f1106, %f1105, %f1483;
	add.f32 	%f1481, %f1102, %f1106;
	sub.f32 	%f1107, %f1505, %f1481;
	fma.rn.f32 	%f1482, %f1105, %f1107, %f1104;
$L__BB65_16:
	ld.param.u32 	%r1082, [_Z17LayerNormWarpImplI19BiasAddResidualLoadI6__halffE11AffineStoreIfS1_EfLi4ELi128ELi96ELi32ELi1ELb1EEvT_T0_iidPT1_S8__param_3];
	mov.u32 	%r530, %tid.x;
	shl.b32 	%r531, %r530, 2;
	add.s32 	%r532, %r531, 3840;
	setp.ge.s32 	%p9, %r532, %r1082;
	mov.f32 	%f1512, 0f00000000;
	mov.f32 	%f1513, %f1512;
	mov.f32 	%f1514, %f1512;
	mov.f32 	%f1515, %f1512;
	@%p9 bra 	$L__BB65_18;
	cvt.s64.s32 	%rd308, %r1092;
	mov.u32 	%r549, %tid.x;
	shl.b32 	%r550, %r549, 2;
	cvt.u64.u32 	%rd309, %r550;
	mad.lo.s64 	%rd310, %rd11, %rd308, %rd309;
	add.s64 	%rd311, %rd310, 3840;
	shr.s64 	%rd312, %rd311, 63;
	shr.u64 	%rd313, %rd312, 62;
	add.s64 	%rd314, %rd311, %rd313;
	cvta.to.global.u64 	%rd315, %rd8;
	shl.b64 	%rd316, %rd314, 1;
	and.b64  	%rd317, %rd316, -8;
	add.s64 	%rd318, %rd315, %rd317;
	ld.global.v2.u32 	{%r534, %r540}, [%rd318];
	cvta.to.global.u64 	%rd319, %rd9;
	mul.wide.u32 	%rd320, %r550, 2;
	add.s64 	%rd321, %rd319, %rd320;
	ld.global.v2.u32 	{%r538, %r544}, [%rd321+7680];
	cvta.to.global.u64 	%rd322, %rd10;
	add.s64 	%rd323, %rd322, %rd317;
	ld.global.v2.u32 	{%r535, %r541}, [%rd323];
	// begin inline asm
	{add.f16x2 %r533,%r534,%r535;
}
	// end inline asm
	// begin inline asm
	{add.f16x2 %r536,%r533,%r538;
}
	// end inline asm
	// begin inline asm
	{add.f16x2 %r539,%r540,%r541;
}
	// end inline asm
	// begin inline asm
	{add.f16x2 %r542,%r539,%r544;
}
	// end inline asm
	// begin inline asm
	{.reg .f16 low,high;
  mov.b32 {low,high},%r536;
  cvt.f32.f16 %f1515, low;}

	// end inline asm
	// begin inline asm
	{.reg .f16 low,high;
  mov.b32 {low,high},%r536;
  cvt.f32.f16 %f1514, high;}

	// end inline asm
	// begin inline asm
	{.reg .f16 low,high;
  mov.b32 {low,high},%r542;
  cvt.f32.f16 %f1513, low;}

	// end inline asm
	// begin inline asm
	{.reg .f16 low,high;
  mov.b32 {low,high},%r542;
  cvt.f32.f16 %f1512, high;}

	// end inline asm
	add.f32 	%f1113, %f1483, 0f3F800000;
	sub.f32 	%f1114, %f1515, %f1481;
	div.approx.f32 	%f1115, %f1114, %f1113;
	add.f32 	%f1116, %f1481, %f1115;
	sub.f32 	%f1117, %f1515, %f1116;
	fma.rn.f32 	%f1118, %f1114, %f1117, %f1482;
	add.f32 	%f1119, %f1113, 0f3F800000;
	sub.f32 	%f1120, %f1514, %f1116;
	div.approx.f32 	%f1121, %f1120, %f1119;
	add.f32 	%f1122, %f1116, %f1121;
	sub.f32 	%f1123, %f1514, %f1122;
	fma.rn.f32 	%f1124, %f1120, %f1123, %f1118;
	add.f32 	%f1125, %f1119, 0f3F800000;
	sub.f32 	%f1126, %f1513, %f1122;
	div.approx.f32 	%f1127, %f1126, %f1125;
	add.f32 	%f1128, %f1122, %f1127;
	sub.f32 	%f1129, %f1513, %f1128;
	fma.rn.f32 	%f1130, %f1126, %f1129, %f1124;
	add.f32 	%f1483, %f1125, 0f3F800000;
	sub.f32 	%f1131, %f1512, %f1128;
	div.approx.f32 	%f1132, %f1131, %f1483;
	add.f32 	%f1481, %f1128, %f1132;
	sub.f32 	%f1133, %f1512, %f1481;
	fma.rn.f32 	%f1482, %f1131, %f1133, %f1130;
$L__BB65_18:
	ld.param.u32 	%r1083, [_Z17LayerNormWarpImplI19BiasAddResidualLoadI6__halffE11AffineStoreIfS1_EfLi4ELi128ELi96ELi32ELi1ELb1EEvT_T0_iidPT1_S8__param_3];
	mov.u32 	%r551, %tid.x;
	shl.b32 	%r552, %r551, 2;
	add.s32 	%r553, %r552, 3968;
	setp.ge.s32 	%p10, %r553, %r1083;
	mov.f32 	%f1519, 0f00000000;
	mov.f32 	%f1520, %f1519;
	mov.f32 	%f1521, %f1519;
	mov.f32 	%f1522, %f1519;
	@%p10 bra 	$L__BB65_20;
	cvt.s64.s32 	%rd324, %r1092;
	mov.u32 	%r570, %tid.x;
	shl.b32 	%r571, %r570, 2;
	cvt.u64.u32 	%rd325, %r571;
	mad.lo.s64 	%rd326, %rd11, %rd324, %rd325;
	add.s64 	%rd327, %rd326, 3968;
	shr.s64 	%rd328, %rd327, 63;
	shr.u64 	%rd329, %rd328, 62;
	add.s64 	%rd330, %rd327, %rd329;
	cvta.to.global.u64 	%rd331, %rd8;
	shl.b64 	%rd332, %rd330, 1;
	and.b64  	%rd333, %rd332, -8;
	add.s64 	%rd334, %rd331, %rd333;
	ld.global.v2.u32 	{%r555, %r561}, [%rd334];
	cvta.to.global.u64 	%rd335, %rd9;
	mul.wide.u32 	%rd336, %r571, 2;
	add.s64 	%rd337, %rd335, %rd336;
	ld.global.v2.u32 	{%r559, %r565}, [%rd337+7936];
	cvta.to.global.u64 	%rd338, %rd10;
	add.s64 	%rd339, %rd338, %rd333;
	ld.global.v2.u32 	{%r556, %r562}, [%rd339];
	// begin inline asm
	{add.f16x2 %r554,%r555,%r556;
}
	// end inline asm
	// begin inline asm
	{add.f16x2 %r557,%r554,%r559;
}
	// end inline asm
	// begin inline asm
	{add.f16x2 %r560,%r561,%r562;
}
	// end inline asm
	// begin inline asm
	{add.f16x2 %r563,%r560,%r565;
}
	// end inline asm
	// begin inline asm
	{.reg .f16 low,high;
  mov.b32 {low,high},%r557;
  cvt.f32.f16 %f1522, low;}

	// end inline asm
	// begin inline asm
	{.reg .f16 low,high;
  mov.b32 {low,high},%r557;
  cvt.f32.f16 %f1521, high;}

	// end inline asm
	// begin inline asm
	{.reg .f16 low,high;
  mov.b32 {low,high},%r563;
  cvt.f32.f16 %f1520, low;}

	// end inline asm
	// begin inline asm
	{.reg .f16 low,high;
  mov.b32 {low,high},%r563;
  cvt.f32.f16 %f1519, high;}

	// end inline asm
	add.f32 	%f1139, %f1483, 0f3F800000;
	sub.f32 	%f1140, %f1522, %f1481;
	div.approx.f32 	%f1141, %f1140, %f1139;
	add.f32 	%f1142, %f1481, %f1141;
	sub.f32 	%f1143, %f1522, %f1142;
	fma.rn.f32 	%f1144, %f1140, %f1143, %f1482;
	add.f32 	%f1145, %f1139, 0f3F800000;
	sub.f32 	%f1146, %f1521, %f1142;
	div.approx.f32 	%f1147, %f1146, %f1145;
	add.f32 	%f1148, %f1142, %f1147;
	sub.f32 	%f1149, %f1521, %f1148;
	fma.rn.f32 	%f1150, %f1146, %f1149, %f1144;
	add.f32 	%f1151, %f1145, 0f3F800000;
	sub.f32 	%f1152, %f1520, %f1148;
	div.approx.f32 	%f1153, %f1152, %f1151;
	add.f32 	%f1154, %f1148, %f1153;
	sub.f32 	%f1155, %f1520, %f1154;
	fma.rn.f32 	%f1156, %f1152, %f1155, %f1150;
	add.f32 	%f1483, %f1151, 0f3F800000;
	sub.f32 	%f1157, %f1519, %f1154;
	div.approx.f32 	%f1158, %f1157, %f1483;
	add.f32 	%f1481, %f1154, %f1158;
	sub.f32 	%f1159, %f1519, %f1481;
	fma.rn.f32 	%f1482, %f1157, %f1159, %f1156;
$L__BB65_20:
	mov.b32 	%r572, %f1481;
	shfl.sync.down.b32	%r3|%p11, %r572, 16, 31, -1;
	mov.b32 	%r573, %f1482;
	shfl.sync.down.b32	%r4|%p12, %r573, 16, 31, -1;
	mov.b32 	%r574, %f1483;
	shfl.sync.down.b32	%r575|%p13, %r574, 16, 31, -1;
	mov.b32 	%f210, %r575;
	setp.eq.f32 	%p14, %f210, 0f00000000;
	@%p14 bra 	$L__BB65_22;
	mov.b32 	%f1160, %r4;
	mov.b32 	%f1161, %r3;
	add.f32 	%f211, %f1483, %f210;
	div.approx.f32 	%f1162, %f210, %f211;
	sub.f32 	%f1163, %f1161, %f1481;
	fma.rn.f32 	%f1481, %f1163, %f1162, %f1481;
	mul.f32 	%f1164, %f1163, %f1163;
	mul.f32 	%f1165, %f1483, %f1164;
	fma.rn.f32 	%f1166, %f1165, %f1162, %f1160;
	add.f32 	%f1482, %f1482, %f1166;
	mov.f32 	%f1483, %f211;
$L__BB65_22:
	mov.b32 	%r576, %f1481;
	shfl.sync.down.b32	%r5|%p15, %r576, 8, 31, -1;
	mov.b32 	%r577, %f1482;
	shfl.sync.down.b32	%r6|%p16, %r577, 8, 31, -1;
	mov.b32 	%r578, %f1483;
	shfl.sync.down.b32	%r579|%p17, %r578, 8, 31, -1;
	mov.b32 	%f217, %r579;
	setp.eq.f32 	%p18, %f217, 0f00000000;
	@%p18 bra 	$L__BB65_24;
	mov.b32 	%f1167, %r6;
	mov.b32 	%f1168, %r5;
	add.f32 	%f218, %f1483, %f217;
	div.approx.f32 	%f1169, %f217, %f218;
	sub.f32 	%f1170, %f1168, %f1481;
	fma.rn.f32 	%f1481, %f1170, %f1169, %f1481;
	mul.f32 	%f1171, %f1170, %f1170;
	mul.f32 	%f1172, %f1483, %f1171;
	fma.rn.f32 	%f1173, %f1172, %f1169, %f1167;
	add.f32 	%f1482, %f1482, %f1173;
	mov.f32 	%f1483, %f218;
$L__BB65_24:
	mov.b32 	%r580, %f1481;
	shfl.sync.down.b32	%r7|%p19, %r580, 4, 31, -1;
	mov.b32 	%r581, %f1482;
	shfl.sync.down.b32	%r8|%p20, %r581, 4, 31, -1;
	mov.b32 	%r582, %f1483;
	shfl.sync.down.b32	%r583|%p21, %r582, 4, 31, -1;
	mov.b32 	%f224, %r583;
	setp.eq.f32 	%p22, %f224, 0f00000000;
	@%p22 bra 	$L__BB65_26;
	mov.b32 	%f1174, %r8;
	mov.b32 	%f1175, %r7;
	add.f32 	%f225, %f1483, %f224;
	div.approx.f32 	%f1176, %f224, %f225;
	sub.f32 	%f1177, %f1175, %f1481;
	fma.rn.f32 	%f1481, %f1177, %f1176, %f1481;
	mul.f32 	%f1178, %f1177, %f1177;
	mul.f32 	%f1179, %f1483, %f1178;
	fma.rn.f32 	%f1180, %f1179, %f1176, %f1174;
	add.f32 	%f1482, %f1482, %f1180;
	mov.f32 	%f1483, %f225;
$L__BB65_26:
	mov.b32 	%r584, %f1481;
	shfl.sync.down.b32	%r9|%p23, %r584, 2, 31, -1;
	mov.b32 	%r585, %f1482;
	shfl.sync.down.b32	%r10|%p24, %r585, 2, 31, -1;
	mov.b32 	%r586, %f1483;
	shfl.sync.down.b32	%r587|%p25, %r586, 2, 31, -1;
	mov.b32 	%f231, %r587;
	setp.eq.f32 	%p26, %f231, 0f00000000;
	@%p26 bra 	$L__BB65_28;
	mov.b32 	%f1181, %r10;
	mov.b32 	%f1182, %r9;
	add.f32 	%f232, %f1483, %f231;
	div.approx.f32 	%f1183, %f231, %f232;
	sub.f32 	%f1184, %f1182, %f1481;
	fma.rn.f32 	%f1481, %f1184, %f1183, %f1481;
	mul.f32 	%f1185, %f1184, %f1184;
	mul.f32 	%f1186, %f1483, %f1185;
	fma.rn.f32 	%f1187, %f1186, %f1183, %f1181;
	add.f32 	%f1482, %f1482, %f1187;
	mov.f32 	%f1483, %f232;
$L__BB65_28:
	mov.b32 	%r588, %f1481;
	shfl.sync.down.b32	%r11|%p27, %r588, 1, 31, -1;
	mov.b32 	%r589, %f1482;
	shfl.sync.down.b32	%r12|%p28, %r589, 1, 31, -1;
	mov.b32 	%r590, %f1483;
	shfl.sync.down.b32	%r591|%p29, %r590, 1, 31, -1;
	mov.b32 	%f238, %r591;
	setp.eq.f32 	%p30, %f238, 0f00000000;
	@%p30 bra 	$L__BB65_30;
	mov.b32 	%f1188, %r12;
	mov.b32 	%f1189, %r11;
	add.f32 	%f239, %f1483, %f238;
	div.approx.f32 	%f1190, %f238, %f239;
	sub.f32 	%f1191, %f1189, %f1481;
	fma.rn.f32 	%f1481, %f1191, %f1190, %f1481;
	mul.f32 	%f1192, %f1191, %f1191;
	mul.f32 	%f1193, %f1483, %f1192;
	fma.rn.f32 	%f1194, %f1193, %f1190, %f1188;
	add.f32 	%f1482, %f1482, %f1194;
	mov.f32 	%f1483, %f239;
$L__BB65_30:
	ld.param.f64 	%fd2, [_Z17LayerNormWarpImplI19BiasAddResidualLoadI6__halffE11AffineStoreIfS1_EfLi4ELi128ELi96ELi32ELi1ELb1EEvT_T0_iidPT1_S8__param_4];
	mov.b32 	%r592, %f1481;
	shfl.sync.idx.b32	%r13|%p31, %r592, 0, 31, -1;
	mov.b32 	%r593, %f1482;
	shfl.sync.idx.b32	%r594|%p32, %r593, 0, 31, -1;
	mov.b32 	%r595, %f1483;
	shfl.sync.idx.b32	%r596|%p33, %r595, 0, 31, -1;
	mov.b32 	%f1195, %r594;
	mov.b32 	%f1196, %r596;
	div.approx.f32 	%f1197, %f1195, %f1196;
	max.f32 	%f1198, %f1197, 0f00000000;
	cvt.rn.f32.f64 	%f1199, %fd2;
	add.f32 	%f1200, %f1198, %f1199;
	abs.f32 	%f245, %f1200;
	setp.lt.f32 	%p34, %f245, 0f00800000;
	mul.f32 	%f1201, %f1200, 0f4B800000;
	selp.f32 	%f246, %f1201, %f1200, %p34;
	mov.b32 	%r14, %f246;
	add.s32 	%r597, %r14, -8388608;
	setp.gt.u32 	%p35, %r597, 2130706431;
	@%p35 bra 	$L__BB65_32;
	and.b32  	%r598, %r14, 16777215;
	or.b32  	%r599, %r598, 1056964608;
	mov.b32 	%f1202, %r599;
	sub.s32 	%r600, %r599, %r14;
	add.s32 	%r601, %r600, 201326592;
	selp.b32 	%r602, %r601, %r600, %p34;
	rsqrt.approx.ftz.f32 	%f1203, %f1202;
	mul.f32 	%f1204, %f1203, %f1203;
	neg.f32 	%f1205, %f1204;
	fma.rn.f32 	%f1206, %f1203, %f1203, %f1205;
	neg.f32 	%f1207, %f1202;
	fma.rn.f32 	%f1208, %f1204, %f1207, 0f3F800000;
	fma.rn.f32 	%f1209, %f1206, %f1207, %f1208;
	fma.rn.f32 	%f1210, %f1209, 0f3EC00000, 0f3F000000;
	mul.f32 	%f1211, %f1203, %f1209;
	fma.rn.f32 	%f1212, %f1210, %f1211, %f1203;
	shr.s32 	%r603, %r602, 1;
	mov.b32 	%r604, %f1212;
	add.s32 	%r605, %r603, %r604;
	mov.b32 	%f1541, %r605;
	bra.uni 	$L__BB65_33;
$L__BB65_32:
	rsqrt.approx.ftz.f32 	%f1541, %f246;
$L__BB65_33:
	mov.u32 	%r606, %tid.x;
	setp.ne.s32 	%p37, %r606, 0;
	@%p37 bra 	$L__BB65_35;
	ld.param.u64 	%rd573, [_Z17LayerNormWarpImplI19BiasAddResidualLoadI6__halffE11AffineStoreIfS1_EfLi4ELi128ELi96ELi32ELi1ELb1EEvT_T0_iidPT1_S8__param_6];
	ld.param.u64 	%rd572, [_Z17LayerNormWarpImplI19BiasAddResidualLoadI6__halffE11AffineStoreIfS1_EfLi4ELi128ELi96ELi32ELi1ELb1EEvT_T0_iidPT1_S8__param_5];
	cvta.to.global.u64 	%rd340, %rd572;
	mul.wide.s32 	%rd341, %r1092, 4;
	add.s64 	%rd342, %rd340, %rd341;
	st.global.u32 	[%rd342], %r13;
	cvta.to.global.u64 	%rd343, %rd573;
	add.s64 	%rd344, %rd343, %rd341;
	st.global.f32 	[%rd344], %f1541;
$L__BB65_35:
	ld.param.u32 	%r1084, [_Z17LayerNormWarpImplI19BiasAddResidualLoadI6__halffE11AffineStoreIfS1_EfLi4ELi128ELi96ELi32ELi1ELb1EEvT_T0_iidPT1_S8__param_3];
	mov.b32 	%f1309, %r13;
	mov.u32 	%r15, %tid.x;
	shl.b32 	%r943, %r15, 2;
	or.b32  	%r944, %r943, 3072;
	setp.ge.s32 	%p38, %r944, %r1084;
	sub.f32 	%f1310, %f282, %f1309;
	mul.f32 	%f1213, %f1541, %f1310;
	sub.f32 	%f1311, %f283, %f1309;
	mul.f32 	%f1214, %f1541, %f1311;
	sub.f32 	%f1312, %f284, %f1309;
	mul.f32 	%f1215, %f1541, %f1312;
	sub.f32 	%f1313, %f285, %f1309;
	mul.f32 	%f1216, %f1541, %f1313;
	sub.f32 	%f1314, %f286, %f1309;
	mul.f32 	%f1217, %f1541, %f1314;
	sub.f32 	%f1315, %f287, %f1309;
	mul.f32 	%f1218, %f1541, %f1315;
	sub.f32 	%f1316, %f288, %f1309;
	mul.f32 	%f1219, %f1541, %f1316;
	sub.f32 	%f1317, %f289, %f1309;
	mul.f32 	%f1220, %f1541, %f1317;
	sub.f32 	%f1318, %f290, %f1309;
	mul.f32 	%f1221, %f1541, %f1318;
	sub.f32 	%f1319, %f291, %f1309;
	mul.f32 	%f1222, %f1541, %f1319;
	sub.f32 	%f1320, %f292, %f1309;
	mul.f32 	%f1223, %f1541, %f1320;
	sub.f32 	%f1321, %f293, %f1309;
	mul.f32 	%f1224, %f1541, %f1321;
	sub.f32 	%f1322, %f294, %f1309;
	mul.f32 	%f1225, %f1541, %f1322;
	sub.f32 	%f1323, %f295, %f1309;
	mul.f32 	%f1226, %f1541, %f1323;
	sub.f32 	%f1324, %f296, %f1309;
	mul.f32 	%f1227, %f1541, %f1324;
	sub.f32 	%f1325, %f297, %f1309;
	mul.f32 	%f1228, %f1541, %f1325;
	sub.f32 	%f1326, %f298, %f1309;
	mul.f32 	%f1229, %f1541, %f1326;
	sub.f32 	%f1327, %f299, %f1309;
	mul.f32 	%f1230, %f1541, %f1327;
	sub.f32 	%f1328, %f300, %f1309;
	mul.f32 	%f1231, %f1541, %f1328;
	sub.f32 	%f1329, %f301, %f1309;
	mul.f32 	%f1232, %f1541, %f1329;
	sub.f32 	%f1330, %f302, %f1309;
	mul.f32 	%f1233, %f1541, %f1330;
	sub.f32 	%f1331, %f303, %f1309;
	mul.f32 	%f1234, %f1541, %f1331;
	sub.f32 	%f1332, %f304, %f1309;
	mul.f32 	%f1235, %f1541, %f1332;
	sub.f32 	%f1333, %f305, %f1309;
	mul.f32 	%f1236, %f1541, %f1333;
	sub.f32 	%f1334, %f306, %f1309;
	mul.f32 	%f1237, %f1541, %f1334;
	sub.f32 	%f1335, %f307, %f1309;
	mul.f32 	%f1238, %f1541, %f1335;
	sub.f32 	%f1336, %f308, %f1309;
	mul.f32 	%f1239, %f1541, %f1336;
	sub.f32 	%f1337, %f309, %f1309;
	mul.f32 	%f1240, %f1541, %f1337;
	sub.f32 	%f1338, %f310, %f1309;
	mul.f32 	%f1241, %f1541, %f1338;
	sub.f32 	%f1339, %f311, %f1309;
	mul.f32 	%f1242, %f1541, %f1339;
	sub.f32 	%f1340, %f312, %f1309;
	mul.f32 	%f1243, %f1541, %f1340;
	sub.f32 	%f1341, %f313, %f1309;
	mul.f32 	%f1244, %f1541, %f1341;
	sub.f32 	%f1342, %f314, %f1309;
	mul.f32 	%f1245, %f1541, %f1342;
	sub.f32 	%f1343, %f315, %f1309;
	mul.f32 	%f1246, %f1541, %f1343;
	sub.f32 	%f1344, %f316, %f1309;
	mul.f32 	%f1247, %f1541, %f1344;
	sub.f32 	%f1345, %f317, %f1309;
	mul.f32 	%f1248, %f1541, %f1345;
	sub.f32 	%f1346, %f318, %f1309;
	mul.f32 	%f1249, %f1541, %f1346;
	sub.f32 	%f1347, %f319, %f1309;
	mul.f32 	%f1250, %f1541, %f1347;
	sub.f32 	%f1348, %f320, %f1309;
	mul.f32 	%f1251, %f1541, %f1348;
	sub.f32 	%f1349, %f321, %f1309;
	mul.f32 	%f1252, %f1541, %f1349;
	sub.f32 	%f1350, %f322, %f1309;
	mul.f32 	%f1253, %f1541, %f1350;
	sub.f32 	%f1351, %f323, %f1309;
	mul.f32 	%f1254, %f1541, %f1351;
	sub.f32 	%f1352, %f324, %f1309;
	mul.f32 	%f1255, %f1541, %f1352;
	sub.f32 	%f1353, %f325, %f1309;
	mul.f32 	%f1256, %f1541, %f1353;
	sub.f32 	%f1354, %f326, %f1309;
	mul.f32 	%f1257, %f1541, %f1354;
	sub.f32 	%f1355, %f327, %f1309;
	mul.f32 	%f1258, %f1541, %f1355;
	sub.f32 	%f1356, %f328, %f1309;
	mul.f32 	%f1259, %f1541, %f1356;
	sub.f32 	%f1357, %f329, %f1309;
	mul.f32 	%f1260, %f1541, %f1357;
	sub.f32 	%f1358, %f330, %f1309;
	mul.f32 	%f1261, %f1541, %f1358;
	sub.f32 	%f1359, %f331, %f1309;
	mul.f32 	%f1262, %f1541, %f1359;
	sub.f32 	%f1360, %f332, %f1309;
	mul.f32 	%f1263, %f1541, %f1360;
	sub.f32 	%f1361, %f333, %f1309;
	mul.f32 	%f1264, %f1541, %f1361;
	sub.f32 	%f1362, %f334, %f1309;
	mul.f32 	%f1265, %f1541, %f1362;
	sub.f32 	%f1363, %f335, %f1309;
	mul.f32 	%f1266, %f1541, %f1363;
	sub.f32 	%f1364, %f336, %f1309;
	mul.f32 	%f1267, %f1541, %f1364;
	sub.f32 	%f1365, %f337, %f1309;
	mul.f32 	%f1268, %f1541, %f1365;
	sub.f32 	%f1366, %f338, %f1309;
	mul.f32 	%f1269, %f1541, %f1366;
	sub.f32 	%f1367, %f339, %f1309;
	mul.f32 	%f1270, %f1541, %f1367;
	sub.f32 	%f1368, %f340, %f1309;
	mul.f32 	%f1271, %f1541, %f1368;
	sub.f32 	%f1369, %f341, %f1309;
	mul.f32 	%f1272, %f1541, %f1369;
	sub.f32 	%f1370, %f342, %f1309;
	mul.f32 	%f1273, %f1541, %f1370;
	sub.f32 	%f1371, %f343, %f1309;
	mul.f32 	%f1274, %f1541, %f1371;
	sub.f32 	%f1372, %f344, %f1309;
	mul.f32 	%f1275, %f1541, %f1372;
	sub.f32 	%f1373, %f345, %f1309;
	mul.f32 	%f1276, %f1541, %f1373;
	sub.f32 	%f1374, %f346, %f1309;
	mul.f32 	%f1277, %f1541, %f1374;
	sub.f32 	%f1375, %f347, %f1309;
	mul.f32 	%f1278, %f1541, %f1375;
	sub.f32 	%f1376, %f348, %f1309;
	mul.f32 	%f1279, %f1541, %f1376;
	sub.f32 	%f1377, %f349, %f1309;
	mul.f32 	%f1280, %f1541, %f1377;
	sub.f32 	%f1378, %f350, %f1309;
	mul.f32 	%f1281, %f1541, %f1378;
	sub.f32 	%f1379, %f351, %f1309;
	mul.f32 	%f1282, %f1541, %f1379;
	sub.f32 	%f1380, %f352, %f1309;
	mul.f32 	%f1283, %f1541, %f1380;
	sub.f32 	%f1381, %f353, %f1309;
	mul.f32 	%f1284, %f1541, %f1381;
	sub.f32 	%f1382, %f354, %f1309;
	mul.f32 	%f1285, %f1541, %f1382;
	sub.f32 	%f1383, %f355, %f1309;
	mul.f32 	%f1286, %f1541, %f1383;
	sub.f32 	%f1384, %f356, %f1309;
	mul.f32 	%f1287, %f1541, %f1384;
	sub.f32 	%f1385, %f357, %f1309;
	mul.f32 	%f1288, %f1541, %f1385;
	sub.f32 	%f1386, %f358, %f1309;
	mul.f32 	%f1289, %f1541, %f1386;
	sub.f32 	%f1387, %f359, %f1309;
	mul.f32 	%f1290, %f1541, %f1387;
	sub.f32 	%f1388, %f360, %f1309;
	mul.f32 	%f1291, %f1541, %f1388;
	sub.f32 	%f1389, %f361, %f1309;
	mul.f32 	%f1292, %f1541, %f1389;
	sub.f32 	%f1390, %f362, %f1309;
	mul.f32 	%f1293, %f1541, %f1390;
	sub.f32 	%f1391, %f363, %f1309;
	mul.f32 	%f1294, %f1541, %f1391;
	sub.f32 	%f1392, %f364, %f1309;
	mul.f32 	%f1295, %f1541, %f1392;
	sub.f32 	%f1393, %f365, %f1309;
	mul.f32 	%f1296, %f1541, %f1393;
	sub.f32 	%f1394, %f366, %f1309;
	mul.f32 	%f1297, %f1541, %f1394;
	sub.f32 	%f1395, %f367, %f1309;
	mul.f32 	%f1298, %f1541, %f1395;
	sub.f32 	%f1396, %f368, %f1309;
	mul.f32 	%f1299, %f1541, %f1396;
	sub.f32 	%f1397, %f369, %f1309;
	mul.f32 	%f1300, %f1541, %f1397;
	sub.f32 	%f1398, %f370, %f1309;
	mul.f32 	%f1301, %f1541, %f1398;
	sub.f32 	%f1399, %f371, %f1309;
	mul.f32 	%f1302, %f1541, %f1399;
	sub.f32 	%f1400, %f372, %f1309;
	mul.f32 	%f1303, %f1541, %f1400;
	sub.f32 	%f1401, %f373, %f1309;
	mul.f32 	%f1304, %f1541, %f1401;
	sub.f32 	%f1402, %f374, %f1309;
	mul.f32 	%f1305, %f1541, %f1402;
	sub.f32 	%f1403, %f375, %f1309;
	mul.f32 	%f1306, %f1541, %f1403;
	sub.f32 	%f1404, %f376, %f1309;
	mul.f32 	%f1307, %f1541, %f1404;
	sub.f32 	%f1405, %f377, %f1309;
	mul.f32 	%f1308, %f1541, %f1405;
	sub.f32 	%f1406, %f1473, %f1309;
	mul.f32 	%f250, %f1541, %f1406;
	sub.f32 	%f1407, %f1472, %f1309;
	mul.f32 	%f251, %f1541, %f1407;
	sub.f32 	%f1408, %f1471, %f1309;
	mul.f32 	%f252, %f1541, %f1408;
	sub.f32 	%f1409, %f1470, %f1309;
	mul.f32 	%f253, %f1541, %f1409;
	sub.f32 	%f1410, %f1480, %f1309;
	mul.f32 	%f254, %f1541, %f1410;
	sub.f32 	%f1411, %f1479, %f1309;
	mul.f32 	%f255, %f1541, %f1411;
	sub.f32 	%f1412, %f1478, %f1309;
	mul.f32 	%f256, %f1541, %f1412;
	sub.f32 	%f1413, %f1477, %f1309;
	mul.f32 	%f257, %f1541, %f1413;
	sub.f32 	%f1414, %f1487, %f1309;
	mul.f32 	%f258, %f1541, %f1414;
	sub.f32 	%f1415, %f1486, %f1309;
	mul.f32 	%f259, %f1541, %f1415;
	sub.f32 	%f1416, %f1485, %f1309;
	mul.f32 	%f260, %f1541, %f1416;
	sub.f32 	%f1417, %f1484, %f1309;
	mul.f32 	%f261, %f1541, %f1417;
	sub.f32 	%f1418, %f1494, %f1309;
	mul.f32 	%f262, %f1541, %f1418;
	sub.f32 	%f1419, %f1493, %f1309;
	mul.f32 	%f263, %f1541, %f1419;
	sub.f32 	%f1420, %f1492, %f1309;
	mul.f32 	%f264, %f1541, %f1420;
	sub.f32 	%f1421, %f1491, %f1309;
	mul.f32 	%f265, %f1541, %f1421;
	sub.f32 	%f1422, %f1501, %f1309;
	mul.f32 	%f266, %f1541, %f1422;
	sub.f32 	%f1423, %f1500, %f1309;
	mul.f32 	%f267, %f1541, %f1423;
	sub.f32 	%f1424, %f1499, %f1309;
	mul.f32 	%f268, %f1541, %f1424;
	sub.f32 	%f1425, %f1498, %f1309;
	mul.f32 	%f269, %f1541, %f1425;
	sub.f32 	%f1426, %f1508, %f1309;
	mul.f32 	%f270, %f1541, %f1426;
	sub.f32 	%f1427, %f1507, %f1309;
	mul.f32 	%f271, %f1541, %f1427;
	sub.f32 	%f1428, %f1506, %f1309;
	mul.f32 	%f272, %f1541, %f1428;
	sub.f32 	%f1429, %f1505, %f1309;
	mul.f32 	%f273, %f1541, %f1429;
	sub.f32 	%f1430, %f1515, %f1309;
	mul.f32 	%f274, %f1541, %f1430;
	sub.f32 	%f1431, %f1514, %f1309;
	mul.f32 	%f275, %f1541, %f1431;
	sub.f32 	%f1432, %f1513, %f1309;
	mul.f32 	%f276, %f1541, %f1432;
	sub.f32 	%f1433, %f1512, %f1309;
	mul.f32 	%f277, %f1541, %f1433;
	sub.f32 	%f1434, %f1522, %f1309;
	mul.f32 	%f278, %f1541, %f1434;
	sub.f32 	%f1435, %f1521, %f1309;
	mul.f32 	%f279, %f1541, %f1435;
	sub.f32 	%f1436, %f1520, %f1309;
	mul.f32 	%f280, %f1541, %f1436;
	sub.f32 	%f1437, %f1519, %f1309;
	mul.f32 	%f281, %f1541, %f1437;
	cvt.s64.s32 	%rd3, %r1092;
	cvt.u64.u32 	%rd345, %r943;
	mad.lo.s64 	%rd4, %rd13, %rd3, %rd345;
	cvta.to.global.u64 	%rd346, %rd14;
	mul.wide.u32 	%rd347, %r943, 2;
	add.s64 	%rd5, %rd346, %rd347;
	ld.global.v2.u32 	{%r610, %r617}, [%rd5];
	cvta.to.global.u64 	%rd348, %rd15;
	add.s64 	%rd6, %rd348, %rd347;
	ld.global.v2.u32 	{%r613, %r620}, [%rd6];
	// begin inline asm
	{ cvt.rn.f16x2.f32 %r607, %f1214, %f1213; }

	// end inline asm
	// begin inline asm
	{mul.f16x2 %r608,%r607,%r610;
}
	// end inline asm
	// begin inline asm
	{add.f16x2 %r611,%r608,%r613;
}
	// end inline asm
	// begin inline asm
	{ cvt.rn.f16x2.f32 %r614, %f1216, %f1215; }

	// end inline asm
	// begin inline asm
	{mul.f16x2 %r615,%r614,%r617;
}
	// end inline asm
	// begin inline asm
	{add.f16x2 %r618,%r615,%r620;
}
	// end inline asm
	shr.s64 	%rd349, %rd4, 63;
	shr.u64 	%rd350, %rd349, 62;
	add.s64 	%rd351, %rd4, %rd350;
	cvta.to.global.u64 	%rd7, %rd12;
	shl.b64 	%rd352, %rd351, 1;
	and.b64  	%rd353, %rd352, -8;
	add.s64 	%rd354, %rd7, %rd353;
	st.global.v2.u32 	[%rd354], {%r611, %r618};
	add.s64 	%rd355, %rd4, 128;
	ld.global.v2.u32 	{%r624, %r631}, [%rd5+256];
	ld.global.v2.u32 	{%r627, %r634}, [%rd6+256];
	// begin inline asm
	{ cvt.rn.f16x2.f32 %r621, %f1218, %f1217; }

	// end inline asm
	// begin inline asm
	{mul.f16x2 %r622,%r621,%r624;
}
	// end inline asm
	// begin inline asm
	{add.f16x2 %r625,%r622,%r627;
}
	// end inline asm
	// begin inline asm
	{ cvt.rn.f16x2.f32 %r628, %f1220, %f1219; }

	// end inline asm
	// begin inline asm
	{mul.f16x2 %r629,%r628,%r631;
}
	// end inline asm
	// begin inline asm
	{add.f16x2 %r632,%r629,%r634;
}
	// end inline asm
	shr.s64 	%rd356, %rd355, 63;
	shr.u64 	%rd357, %rd356, 62;
	add.s64 	%rd358, %rd355, %rd357;
	shl.b64 	%rd359, %rd358, 1;
	and.b64  	%rd360, %rd359, -8;
	add.s64 	%rd361, %rd7, %rd360;
	st.global.v2.u32 	[%rd361], {%r625, %r632};
	add.s64 	%rd362, %rd4, 256;
	ld.global.v2.u32 	{%r638, %r645}, [%rd5+512];
	ld.global.v2.u32 	{%r641, %r648}, [%rd6+512];
	// begin inline asm
	{ cvt.rn.f16x2.f32 %r635, %f1222, %f1221; }

	// end inline asm
	// begin inline asm
	{mul.f16x2 %r636,%r635,%r638;
}
	// end inline asm
	// begin inline asm
	{add.f16x2 %r639,%r636,%r641;
}
	// end inline asm
	// begin inline asm
	{ cvt.rn.f16x2.f32 %r642, %f1224, %f1223; }

	// end inline asm
	// begin inline asm
	{mul.f16x2 %r643,%r642,%r645;
}
	// end inline asm
	// begin inline asm
	{add.f16x2 %r646,%r643,%r648;
}
	// end inline asm
	shr.s64 	%rd363, %rd362, 63;
	shr.u64 	%rd364, %rd363, 62;
	add.s64 	%rd365, %rd362, %rd364;
	shl.b64 	%rd366, %rd365, 1;
	and.b64  	%rd367, %rd366, -8;
	add.s64 	%rd368, %rd7, %rd367;
	st.global.v2.u32 	[%rd368], {%r639, %r646};
	add.s64 	%rd369, %rd4, 384;
	ld.global.v2.u32 	{%r652, %r659}, [%rd5+768];
	ld.global.v2.u32 	{%r655, %r662}, [%rd6+768];
	// begin inline asm
	{ cvt.rn.f16x2.f32 %r649, %f1226, %f1225; }

	// end inline asm
	// begin inline asm
	{mul.f16x2 %r650,%r649,%r652;
}
	// end inline asm
	// begin inline asm
	{add.f16x2 %r653,%r650,%r655;
}
	// end inline asm
	// begin inline asm
	{ cvt.rn.f16x2.f32 %r656, %f1228, %f1227; }

	// end inline asm
	// begin inline asm
	{mul.f16x2 %r657,%r656,%r659;
}
	// end inline asm
	// begin inline asm
	{add.f16x2 %r660,%r657,%r662;
}
	// end inline asm
	shr.s64 	%rd370, %rd369, 63;
	shr.u64 	%rd371, %rd370, 62;
	add.s64 	%rd372, %rd369, %rd371;
	shl.b64 	%rd373, %rd372, 1;
	and.b64  	%rd374, %rd373, -8;
	add.s64 	%rd375, %rd7, %rd374;
	st.global.v2.u32 	[%rd375], {%r653, %r660};
	add.s64 	%rd376, %rd4, 512;
	ld.global.v2.u32 	{%r666, %r673}, [%rd5+1024];
	ld.global.v2.u32 	{%r669, %r676}, [%rd6+1024];
	// begin inline asm
	{ cvt.rn.f16x2.f32 %r663, %f1230, %f1229; }

	// end inline asm
	// begin inline asm
	{mul.f16x2 %r664,%r663,%r666;
}
	// end inline asm
	// begin inline asm
	{add.f16x2 %r667,%r664,%r669;
}
	// end inline asm
	// begin inline asm
	{ cvt.rn.f16x2.f32 %r670, %f1232, %f1231; }

	// end inline asm
	// begin inline asm
	{mul.f16x2 %r671,%r670,%r673;
}
	// end inline asm
	// begin inline asm
	{add.f16x2 %r674,%r671,%r676;
}
	// end inline asm
	shr.s64 	%rd377, %rd376, 63;
	shr.u64 	%rd378, %rd377, 62;
	add.s64 	%rd379, %rd376, %rd378;
	shl.b64 	%rd380, %rd379, 1;
	and.b64  	%rd381, %rd380, -8;
	add.s64 	%rd382, %rd7, %rd381;
	st.global.v2.u32 	[%rd382], {%r667, %r674};
	add.s64 	%rd383, %rd4, 640;
	ld.global.v2.u32 	{%r680, %r687}, [%rd5+1280];
	ld.global.v2.u32 	{%r683, %r690}, [%rd6+1280];
	// begin inline asm
	{ cvt.rn.f16x2.f32 %r677, %f1234, %f1233; }

	// end inline asm
	// begin inline asm
	{mul.f16x2 %r678,%r677,%r680;
}
	// end inline asm
	// begin inline asm
	{add.f16x2 %r681,%r678,%r683;
}
	// end inline asm
	// begin inline asm
	{ cvt.rn.f16x2.f32 %r684, %f1236, %f1235; }

	// end inline asm
	// begin inline asm
	{mul.f16x2 %r685,%r684,%r687;
}
	// end inline asm
	// begin inline asm
	{add.f16x2 %r688,%r685,%r690;
}
	// end inline asm
	shr.s64 	%rd384, %rd383, 63;
	shr.u64 	%rd385, %rd384, 62;
	add.s64 	%rd386, %rd383, %rd385;
	shl.b64 	%rd387, %rd386, 1;
	and.b64  	%rd388, %rd387, -8;
	add.s64 	%rd389, %rd7, %rd388;
	st.global.v2.u32 	[%rd389], {%r681, %r688};
	add.s64 	%rd390, %rd4, 768;
	ld.global.v2.u32 	{%r694, %r701}, [%rd5+1536];
	ld.global.v2.u32 	{%r697, %r704}, [%rd6+1536];
	// begin inline asm
	{ cvt.rn.f16x2.f32 %r691, %f1238, %f1237; }

	// end inline asm
	// begin inline asm
	{mul.f16x2 %r692,%r691,%r694;
}
	// end inline asm
	// begin inline asm
	{add.f16x2 %r695,%r692,%r697;
}
	// end inline asm
	// begin inline asm
	{ cvt.rn.f16x2.f32 %r698, %f1240, %f1239; }

	// end inline asm
	// begin inline asm
	{mul.f16x2 %r699,%r698,%r701;
}
	// end inline asm
	// begin inline asm
	{add.f16x2 %r702,%r699,%r704;
}
	// end inline asm
	shr.s64 	%rd391, %rd390, 63;
	shr.u64 	%rd392, %rd391, 62;
	add.s64 	%rd393, %rd390, %rd392;
	shl.b64 	%rd394, %rd393, 1;
	and.b64  	%rd395, %rd394, -8;
	add.s64 	%rd396, %rd7, %rd395;
	st.global.v2.u32 	[%rd396], {%r695, %r702};
	add.s64 	%rd397, %rd4, 896;
	ld.global.v2.u32 	{%r708, %r715}, [%rd5+1792];
	ld.global.v2.u32 	{%r711, %r718}, [%rd6+1792];
	// begin inline asm
	{ cvt.rn.f16x2.f32 %r705, %f1242, %f1241; }

	// end inline asm
	// begin inline asm
	{mul.f16x2 %r706,%r705,%r708;
}
	// end inline asm
	// begin inline asm
	{add.f16x2 %r709,%r706,%r711;
}
	// end inline asm
	// begin inline asm
	{ cvt.rn.f16x2.f32 %r712, %f1244, %f1243; }

	// end inline asm
	// begin inline asm
	{mul.f16x2 %r713,%r712,%r715;
}
	// end inline asm
	// begin inline asm
	{add.f16x2 %r716,%r713,%r718;
}
	// end inline asm
	shr.s64 	%rd398, %rd397, 63;
	shr.u64 	%rd399, %rd398, 62;
	add.s64 	%rd400, %rd397, %rd399;
	shl.b64 	%rd401, %rd400, 1;
	and.b64  	%rd402, %rd401, -8;
	add.s64 	%rd403, %rd7, %rd402;
	st.global.v2.u32 	[%rd403], {%r709, %r716};
	add.s64 	%rd404, %rd4, 1024;
	ld.global.v2.u32 	{%r722, %r729}, [%rd5+2048];
	ld.global.v2.u32 	{%r725, %r732}, [%rd6+2048];
	// begin inline asm
	{ cvt.rn.f16x2.f32 %r719, %f1246, %f1245; }

	// end inline asm
	// begin inline asm
	{mul.f16x2 %r720,%r719,%r722;
}
	// end inline asm
	// begin inline asm
	{add.f16x2 %r723,%r720,%r725;
}
	// end inline asm
	// begin inline asm
	{ cvt.rn.f16x2.f32 %r726, %f1248, %f1247; }

	// end inline asm
	// begin inline asm
	{mul.f16x2 %r727,%r726,%r729;
}
	// end inline asm
	// begin inline asm
	{add.f16x2 %r730,%r727,%r732;
}
	// end inline asm
	shr.s64 	%rd405, %rd404, 63;
	shr.u64 	%rd406, %rd405, 62;
	add.s64 	%rd407, %rd404, %rd406;
	shl.b64 	%rd408, %rd407, 1;
	and.b64  	%rd409, %rd408, -8;
	add.s64 	%rd410, %rd7, %rd409;
	st.global.v2.u32 	[%rd410], {%r723, %r730};
	add.s64 	%rd411, %rd4, 1152;
	ld.global.v2.u32 	{%r736, %r743}, [%rd5+2304];
	ld.global.v2.u32 	{%r739, %r746}, [%rd6+2304];
	// begin inline asm
	{ cvt.rn.f16x2.f32 %r733, %f1250, %f1249; }

	// end inline asm
	// begin inline asm
	{mul.f16x2 %r734,%r733,%r736;
}
	// end inline asm
	// begin inline asm
	{add.f16x2 %r737,%r734,%r739;
}
	// end inline asm
	// begin inline asm
	{ cvt.rn.f16x2.f32 %r740, %f1252, %f1251; }

	// end inline asm
	// begin inline asm
	{mul.f16x2 %r741,%r740,%r743;
}
	// end inline asm
	// begin inline asm
	{add.f16x2 %r744,%r741,%r746;
}
	// end inline asm
	shr.s64 	%rd412, %rd411, 63;
	shr.u64 	%rd413, %rd412, 62;
	add.s64 	%rd414, %rd411, %rd413;
	shl.b64 	%rd415, %rd414, 1;
	and.b64  	%rd416, %rd415, -8;
	add.s64 	%rd417, %rd7, %rd416;
	st.global.v2.u32 	[%rd417], {%r737, %r744};
	add.s64 	%rd418, %rd4, 1280;
	ld.global.v2.u32 	{%r750, %r757}, [%rd5+2560];
	ld.global.v2.u32 	{%r753, %r760}, [%rd6+2560];
	// begin inline asm
	{ cvt.rn.f16x2.f32 %r747, %f1254, %f1253; }

	// end inline asm
	// begin inline asm
	{mul.f16x2 %r748,%r747,%r750;
}
	// end inline asm
	// begin inline asm
	{add.f16x2 %r751,%r748,%r753;
}
	// end inline asm
	// begin inline asm
	{ cvt.rn.f16x2.f32 %r754, %f1256, %f1255; }

	// end inline asm
	// begin inline asm
	{mul.f16x2 %r755,%r754,%r757;
}
	// end inline asm
	// begin inline asm
	{add.f16x2 %r758,%r755,%r760;
}
	// end inline asm
	shr.s64 	%rd419, %rd418, 63;
	shr.u64 	%rd420, %rd419, 62;
	add.s64 	%rd421, %rd418, %rd420;
	shl.b64 	%rd422, %rd421, 1;
	and.b64  	%rd423, %rd422, -8;
	add.s64 	%rd424, %rd7, %rd423;
	st.global.v2.u32 	[%rd424], {%r751, %r758};
	add.s64 	%rd425, %rd4, 1408;
	ld.global.v2.u32 	{%r764, %r771}, [%rd5+2816];
	ld.global.v2.u32 	{%r767, %r774}, [%rd6+2816];
	// begin inline asm
	{ cvt.rn.f16x2.f32 %r761, %f1258, %f1257; }

	// end inline asm
	// begin inline asm
	{mul.f16x2 %r762,%r761,%r764;
}
	// end inline asm
	// begin inline asm
	{add.f16x2 %r765,%r762,%r767;
}
	// end inline asm
	// begin inline asm
	{ cvt.rn.f16x2.f32 %r768, %f1260, %f1259; }

	// end inline asm
	// begin inline asm
	{mul.f16x2 %r769,%r768,%r771;
}
	// end inline asm
	// begin inline asm
	{add.f16x2 %r772,%r769,%r774;
}
	// end inline asm
	shr.s64 	%rd426, %rd425, 63;
	shr.u64 	%rd427, %rd426, 62;
	add.s64 	%rd428, %rd425, %rd427;
	shl.b64 	%rd429, %rd428, 1;
	and.b64  	%rd430, %rd429, -8;
	add.s64 	%rd431, %rd7, %rd430;
	st.global.v2.u32 	[%rd431], {%r765, %r772};
	add.s64 	%rd432, %rd4, 1536;
	ld.global.v2.u32 	{%r778, %r785}, [%rd5+3072];
	ld.global.v2.u32 	{%r781, %r788}, [%rd6+3072];
	// begin inline asm
	{ cvt.rn.f16x2.f32 %r775, %f1262, %f1261; }

	// end inline asm
	// begin inline asm
	{mul.f16x2 %r776,%r775,%r778;
}
	// end inline asm
	// begin inline asm
	{add.f16x2 %r779,%r776,%r781;
}
	// end inline asm
	// begin inline asm
	{ cvt.rn.f16x2.f32 %r782, %f1264, %f1263; }

	// end inline asm
	// begin inline asm
	{mul.f16x2 %r783,%r782,%r785;
}
	// end inline asm
	// begin inline asm
	{add.f16x2 %r786,%r783,%r788;
}
	// end inline asm
	shr.s64 	%rd433, %rd432, 63;
	shr.u64 	%rd434, %rd433, 62;
	add.s64 	%rd435, %rd432, %rd434;
	shl.b64 	%rd436, %rd435, 1;
	and.b64  	%rd437, %rd436, -8;
	add.s64 	%rd438, %rd7, %rd437;
	st.global.v2.u32 	[%rd438], {%r779, %r786};
	add.s64 	%rd439, %rd4, 1664;
	ld.global.v2.u32 	{%r792, %r799}, [%rd5+3328];
	ld.global.v2.u32 	{%r795, %r802}, [%rd6+3328];
	// begin inline asm
	{ cvt.rn.f16x2.f32 %r789, %f1266, %f1265; }

	// end inline asm
	// begin inline asm
	{mul.f16x2 %r790,%r789,%r792;
}
	// end inline asm
	// begin inline asm
	{add.f16x2 %r793,%r790,%r795;
}
	// end inline asm
	// begin inline asm
	{ cvt.rn.f16x2.f32 %r796, %f1268, %f1267; }

	// end inline asm
	// begin inline asm
	{mul.f16x2 %r797,%r796,%r799;
}
	// end inline asm
	// begin inline asm
	{add.f16x2 %r800,%r797,%r802;
}
	// end inline asm
	shr.s64 	%rd440, %rd439, 63;
	shr.u64 	%rd441, %rd440, 62;
	add.s64 	%rd442, %rd439, %rd441;
	shl.b64 	%rd443, %rd442, 1;
	and.b64  	%rd444, %rd443, -8;
	add.s64 	%rd445, %rd7, %rd444;
	st.global.v2.u32 	[%rd445], {%r793, %r800};
	add.s64 	%rd446, %rd4, 1792;
	ld.global.v2.u32 	{%r806, %r813}, [%rd5+3584];
	ld.global.v2.u32 	{%r809, %r816}, [%rd6+3584];
	// begin inline asm
	{ cvt.rn.f16x2.f32 %r803, %f1270, %f1269; }

	// end inline asm
	// begin inline asm
	{mul.f16x2 %r804,%r803,%r806;
}
	// end inline asm
	// begin inline asm
	{add.f16x2 %r807,%r804,%r809;
}
	// end inline asm
	// begin inline asm
	{ cvt.rn.f16x2.f32 %r810, %f1272, %f1271; }

	// end inline asm
	// begin inline asm
	{mul.f16x2 %r811,%r810,%r813;
}
	// end inline asm
	// begin inline asm
	{add.f16x2 %r814,%r811,%r816;
}
	// end inline asm
	shr.s64 	%rd447, %rd446, 63;
	shr.u64 	%rd448, %rd447, 62;
	add.s64 	%rd449, %rd446, %rd448;
	shl.b64 	%rd450, %rd449, 1;
	and.b64  	%rd451, %rd450, -8;
	add.s64 	%rd452, %rd7, %rd451;
	st.global.v2.u32 	[%rd452], {%r807, %r814};
	add.s64 	%rd453, %rd4, 1920;
	ld.global.v2.u32 	{%r820, %r827}, [%rd5+3840];
	ld.global.v2.u32 	{%r823, %r830}, [%rd6+3840];
	// begin inline asm
	{ cvt.rn.f16x2.f32 %r817, %f1274, %f1273; }

	// end inline asm
	// begin inline asm
	{mul.f16x2 %r818,%r817,%r820;
}
	// end inline asm
	// begin inline asm
	{add.f16x2 %r821,%r818,%r823;
}
	// end inline asm
	// begin inline asm
	{ cvt.rn.f16x2.f32 %r824, %f1276, %f1275; }

	// end inline asm
	// begin inline asm
	{mul.f16x2 %r825,%r824,%r827;
}
	// end inline asm
	// begin inline asm
	{add.f16x2 %r828,%r825,%r830;
}
	// end inline asm
	shr.s64 	%rd454, %rd453, 63;
	shr.u64 	%rd455, %rd454, 62;
	add.s64 	%rd456, %rd453, %rd455;
	shl.b64 	%rd457, %rd456, 1;
	and.b64  	%rd458, %rd457, -8;
	add.s64 	%rd459, %rd7, %rd458;
	st.global.v2.u32 	[%rd459], {%r821, %r828};
	add.s64 	%rd460, %rd4, 2048;
	ld.global.v2.u32 	{%r834, %r841}, [%rd5+4096];
	ld.global.v2.u32 	{%r837, %r844}, [%rd6+4096];
	// begin inline asm
	{ cvt.rn.f16x2.f32 %r831, %f1278, %f1277; }

	// end inline asm
	// begin inline asm
	{mul.f16x2 %r832,%r831,%r834;
}
	// end inline asm
	// begin inline asm
	{add.f16x2 %r835,%r832,%r837;
}
	// end inline asm
	// begin inline asm
	{ cvt.rn.f16x2.f32 %r838, %f1280, %f1279; }

	// end inline asm
	// begin inline asm
	{mul.f16x2 %r839,%r838,%r841;
}
	// end inline asm
	// begin inline asm
	{add.f16x2 %r842,%r839,%r844;
}
	// end inline asm
	shr.s64 	%rd461, %rd460, 63;
	shr.u64 	%rd462, %rd461, 62;
	add.s64 	%rd463, %rd460, %rd462;
	shl.b64 	%rd464, %rd463, 1;
	and.b64  	%rd465, %rd464, -8;
	add.s64 	%rd466, %rd7, %rd465;
	st.global.v2.u32 	[%rd466], {%r835, %r842};
	add.s64 	%rd467, %rd4, 2176;
	ld.global.v2.u32 	{%r848, %r855}, [%rd5+4352];
	ld.global.v2.u32 	{%r851, %r858}, [%rd6+4352];
	// begin inline asm
	{ cvt.rn.f16x2.f32 %r845, %f1282, %f1281; }

	// end inline asm
	// begin inline asm
	{mul.f16x2 %r846,%r845,%r848;
}
	// end inline asm
	// begin inline asm
	{add.f16x2 %r849,%r846,%r851;
}
	// end inline asm
	// begin inline asm
	{ cvt.rn.f16x2.f32 %r852, %f1284, %f1283; }

	// end inline asm
	// begin inline asm
	{mul.f16x2 %r853,%r852,%r855;
}
	// end inline asm
	// begin inline asm
	{add.f16x2 %r856,%r853,%r858;
}
	// end inline asm
	shr.s64 	%rd468, %rd467, 63;
	shr.u64 	%rd469, %rd468, 62;
	add.s64 	%rd470, %rd467, %rd469;
	shl.b64 	%rd471, %rd470, 1;
	and.b64  	%rd472, %rd471, -8;
	add.s64 	%rd473, %rd7, %rd472;
	st.global.v2.u32 	[%rd473], {%r849, %r856};
	add.s64 	%rd474, %rd4, 2304;
	ld.global.v2.u32 	{%r862, %r869}, [%rd5+4608];
	ld.global.v2.u32 	{%r865, %r872}, [%rd6+4608];
	// begin inline asm
	{ cvt.rn.f16x2.f32 %r859, %f1286, %f1285; }

	// end inline asm
	// begin inline asm
	{mul.f16x2 %r860,%r859,%r862;
}
	// end inline asm
	// begin inline asm
	{add.f16x2 %r863,%r860,%r865;
}
	// end inline asm
	// begin inline asm
	{ cvt.rn.f16x2.f32 %r866, %f1288, %f1287; }

	// end inline asm
	// begin inline asm
	{mul.f16x2 %r867,%r866,%r869;
}
	// end inline asm
	// begin inline asm
	{add.f16x2 %r870,%r867,%r872;
}
	// end inline asm
	shr.s64 	%rd475, %rd474, 63;
	shr.u64 	%rd476, %rd475, 62;
	add.s64 	%rd477, %rd474, %rd476;
	shl.b64 	%rd478, %rd477, 1;
	and.b64  	%rd479, %rd478, -8;
	add.s64 	%rd480, %rd7, %rd479;
	st.global.v2.u32 	[%rd480], {%r863, %r870};
	add.s64 	%rd481, %rd4, 2432;
	ld.global.v2.u32 	{%r876, %r883}, [%rd5+4864];
	ld.global.v2.u32 	{%r879, %r886}, [%rd6+4864];
	// begin inline asm
	{ cvt.rn.f16x2.f32 %r873, %f1290, %f1289; }

	// end inline asm
	// begin inline asm
	{mul.f16x2 %r874,%r873,%r876;
}
	// end inline asm
	// begin inline asm
	{add.f16x2 %r877,%r874,%r879;
}
	// end inline asm
	// begin inline asm
	{ cvt.rn.f16x2.f32 %r880, %f1292, %f1291; }

	// end inline asm
	// begin inline asm
	{mul.f16x2 %r881,%r880,%r883;
}
	// end inline asm
	// begin inline asm
	{add.f16x2 %r884,%r881,%r886;
}
	// end inline asm
	shr.s64 	%rd482, %rd481, 63;
	shr.u64 	%rd483, %rd482, 62;
	add.s64 	%rd484, %rd481, %rd483;
	shl.b64 	%rd485, %rd484, 1;
	and.b64  	%rd486, %rd485, -8;
	add.s64 	%rd487, %rd7, %rd486;
	st.global.v2.u32 	[%rd487], {%r877, %r884};
	add.s64 	%rd488, %rd4, 2560;
	ld.global.v2.u32 	{%r890, %r897}, [%rd5+5120];
	ld.global.v2.u32 	{%r893, %r900}, [%rd6+5120];
	// begin inline asm
	{ cvt.rn.f16x2.f32 %r887, %f1294, %f1293; }

	// end inline asm
	// begin inline asm
	{mul.f16x2 %r888,%r887,%r890;
}
	// end inline asm
	// begin inline asm
	{add.f16x2 %r891,%r888,%r893;
}
	// end inline asm
	// begin inline asm
	{ cvt.rn.f16x2.f32 %r894, %f1296, %f1295; }

	// end inline asm
	// begin inline asm
	{mul.f16x2 %r895,%r894,%r897;
}
	// end inline asm
	// begin inline asm
	{add.f16x2 %r898,%r895,%r900;
}
	// end inline asm
	shr.s64 	%rd489, %rd488, 63;
	shr.u64 	%rd490, %rd489, 62;
	add.s64 	%rd491, %rd488, %rd490;
	shl.b64 	%rd492, %rd491, 1;
	and.b64  	%rd493, %rd492, -8;
	add.s64 	%rd494, %rd7, %rd493;
	st.global.v2.u32 	[%rd494], {%r891, %r898};
	add.s64 	%rd495, %rd4, 2688;
	ld.global.v2.u32 	{%r904, %r911}, [%rd5+5376];
	ld.global.v2.u32 	{%r907, %r914}, [%rd6+5376];
	// begin inline asm
	{ cvt.rn.f16x2.f32 %r901, %f1298, %f1297; }

	// end inline asm
	// begin inline asm
	{mul.f16x2 %r902,%r901,%r904;
}
	// end inline asm
	// begin inline asm
	{add.f16x2 %r905,%r902,%r907;
}
	// end inline asm
	// begin inline asm
	{ cvt.rn.f16x2.f32 %r908, %f1300, %f1299; }

	// end inline asm
	// begin inline asm
	{mul.f16x2 %r909,%r908,%r911;
}
	// end inline asm
	// begin inline asm
	{add.f16x2 %r912,%r909,%r914;
}
	// end inline asm
	shr.s64 	%rd496, %rd495, 63;
	shr.u64 	%rd497, %rd496, 62;
	add.s64 	%rd498, %rd495, %rd497;
	shl.b64 	%rd499, %rd498, 1;
	and.b64  	%rd500, %rd499, -8;
	add.s64 	%rd501, %rd7, %rd500;
	st.global.v2.u32 	[%rd501], {%r905, %r912};
	add.s64 	%rd502, %rd4, 2816;
	ld.global.v2.u32 	{%r918, %r925}, [%rd5+5632];
	ld.global.v2.u32 	{%r921, %r928}, [%rd6+5632];
	// begin inline asm
	{ cvt.rn.f16x2.f32 %r915, %f1302, %f1301; }

	// end inline asm
	// begin inline asm
	{mul.f16x2 %r916,%r915,%r918;
}
	// end inline asm
	// begin inline asm
	{add.f16x2 %r919,%r916,%r921;
}
	// end inline asm
	// begin inline asm
	{ cvt.rn.f16x2.f32 %r922, %f1304, %f1303; }

	// end inline asm
	// begin inline asm
	{mul.f16x2 %r923,%r922,%r925;
}
	// end inline asm
	// begin inline asm
	{add.f16x2 %r926,%r923,%r928;
}
	// end inline asm
	shr.s64 	%rd503, %rd502, 63;
	shr.u64 	%rd504, %rd503, 62;
	add.s64 	%rd505, %rd502, %rd504;
	shl.b64 	%rd506, %rd505, 1;
	and.b64  	%rd507, %rd506, -8;
	add.s64 	%rd508, %rd7, %rd507;
	st.global.v2.u32 	[%rd508], {%r919, %r926};
	add.s64 	%rd509, %rd4, 2944;
	ld.global.v2.u32 	{%r932, %r939}, [%rd5+5888];
	ld.global.v2.u32 	{%r935, %r942}, [%rd6+5888];
	// begin inline asm
	{ cvt.rn.f16x2.f32 %r929, %f1306, %f1305; }

	// end inline asm
	// begin inline asm
	{mul.f16x2 %r930,%r929,%r932;
}
	// end inline asm
	// begin inline asm
	{add.f16x2 %r933,%r930,%r935;
}
	// end inline asm
	// begin inline asm
	{ cvt.rn.f16x2.f32 %r936, %f1308, %f1307; }

	// end inline asm
	// begin inline asm
	{mul.f16x2 %r937,%r936,%r939;
}
	// end inline asm
	// begin inline asm
	{add.f16x2 %r940,%r937,%r942;
}
	// end inline asm
	shr.s64 	%rd510, %rd509, 63;
	shr.u64 	%rd511, %rd510, 62;
	add.s64 	%rd512, %rd509, %rd511;
	shl.b64 	%rd513, %rd512, 1;
	and.b64  	%rd514, %rd513, -8;
	add.s64 	%rd515, %rd7, %rd514;
	st.global.v2.u32 	[%rd515], {%r933, %r940};
	@%p38 bra 	$L__BB65_37;
	add.s64 	%rd516, %rd4, 3072;
	ld.global.v2.u32 	{%r948, %r955}, [%rd5+6144];
	ld.global.v2.u32 	{%r951, %r958}, [%rd6+6144];
	// begin inline asm
	{ cvt.rn.f16x2.f32 %r945, %f251, %f250; }

	// end inline asm
	// begin inline asm
	{mul.f16x2 %r946,%r945,%r948;
}
	// end inline asm
	// begin inline asm
	{add.f16x2 %r949,%r946,%r951;
}
	// end inline asm
	// begin inline asm
	{ cvt.rn.f16x2.f32 %r952, %f253, %f252; }

	// end inline asm
	// begin inline asm
	{mul.f16x2 %r953,%r952,%r955;
}
	// end inline asm
	// begin inline asm
	{add.f16x2 %r956,%r953,%r958;
}
	// end inline asm
	shr.s64 	%rd517, %rd516, 63;
	shr.u64 	%rd518, %rd517, 62;
	add.s64 	%rd519, %rd516, %rd518;
	shl.b64 	%rd520, %rd519, 1;
	and.b64  	%rd521, %rd520, -8;
	add.s64 	%rd522, %rd7, %rd521;
	st.global.v2.u32 	[%rd522], {%r949, %r956};
$L__BB65_37:
	ld.param.u32 	%r1085, [_Z17LayerNormWarpImplI19BiasAddResidualLoadI6__halffE11AffineStoreIfS1_EfLi4ELi128ELi96ELi32ELi1ELb1EEvT_T0_iidPT1_S8__param_3];
	add.s32 	%r960, %r943, 3200;
	setp.ge.s32 	%p39, %r960, %r1085;
	@%p39 bra 	$L__BB65_39;
	add.s64 	%rd523, %rd4, 3200;
	ld.global.v2.u32 	{%r964, %r971}, [%rd5+6400];
	ld.global.v2.u32 	{%r967, %r974}, [%rd6+6400];
	// begin inline asm
	{ cvt.rn.f16x2.f32 %r961, %f255, %f254; }

	// end inline asm
	// begin inline asm
	{mul.f16x2 %r962,%r961,%r964;
}
	// end inline asm
	// begin inline asm
	{add.f16x2 %r965,%r962,%r967;
}
	// end inline asm
	// begin inline asm
	{ cvt.rn.f16x2.f32 %r968, %f257, %f256; }

	// end inline asm
	// begin inline asm
	{mul.f16x2 %r969,%r968,%r971;
}
	// end inline asm
	// begin inline asm
	{add.f16x2 %r972,%r969,%r974;
}
	// end inline asm
	shr.s64 	%rd524, %rd523, 63;
	shr.u64 	%rd525, %rd524, 62;
	add.s64 	%rd526, %rd523, %rd525;
	shl.b64 	%rd527, %rd526, 1;
	and.b64  	%rd528, %rd527, -8;
	add.s64 	%rd529, %rd7, %rd528;
	st.global.v2.u32 	[%rd529], {%r965, %r972};
$L__BB65_39:
	ld.param.u32 	%r1086, [_Z17LayerNormWarpImplI19BiasAddResidualLoadI6__halffE11AffineStoreIfS1_EfLi4ELi128ELi96ELi32ELi1ELb1EEvT_T0_iidPT1_S8__param_3];
	add.s32 	%r976, %r943, 3328;
	setp.ge.s32 	%p40, %r976, %r1086;
	@%p40 bra 	$L__BB65_41;
	add.s64 	%rd530, %rd4, 3328;
	ld.global.v2.u32 	{%r980, %r987}, [%rd5+6656];
	ld.global.v2.u32 	{%r983, %r990}, [%rd6+6656];
	// begin inline asm
	{ cvt.rn.f16x2.f32 %r977, %f259, %f258; }

	// end inline asm
	// begin inline asm
	{mul.f16x2 %r978,%r977,%r980;
}
	// end inline asm
	// begin inline asm
	{add.f16x2 %r981,%r978,%r983;
}
	// end inline asm
	// begin inline asm
	{ cvt.rn.f16x2.f32 %r984, %f261, %f260; }

	// end inline asm
	// begin inline asm
	{mul.f16x2 %r985,%r984,%r987;
}
	// end inline asm
	// begin inline asm
	{add.f16x2 %r988,%r985,%r990;
}
	// end inline asm
	shr.s64 	%rd531, %rd530, 63;
	shr.u64 	%rd532, %rd531, 62;
	add.s64 	%rd533, %rd530, %rd532;
	shl.b64 	%rd534, %rd533, 1;
	and.b64  	%rd535, %rd534, -8;
	add.s64 	%rd536, %rd7, %rd535;
	st.global.v2.u32 	[%rd536], {%r981, %r988};
$L__BB65_41:
	ld.param.u32 	%r1087, [_Z17LayerNormWarpImplI19BiasAddResidualLoadI6__halffE11AffineStoreIfS1_EfLi4ELi128ELi96ELi32ELi1ELb1EEvT_T0_iidPT1_S8__param_3];
	add.s32 	%r992, %r943, 3456;
	setp.ge.s32 	%p41, %r992, %r1087;
	@%p41 bra 	$L__BB65_43;
	add.s64 	%rd537, %rd4, 3456;
	ld.global.v2.u32 	{%r996, %r1003}, [%rd5+6912];
	ld.global.v2.u32 	{%r999, %r1006}, [%rd6+6912];
	// begin inline asm
	{ cvt.rn.f16x2.f32 %r993, %f263, %f262; }

	// end inline asm
	// begin inline asm
	{mul.f16x2 %r994,%r993,%r996;
}
	// end inline asm
	// begin inline asm
	{add.f16x2 %r997,%r994,%r999;
}
	// end inline asm
	// begin inline asm
	{ cvt.rn.f16x2.f32 %r1000, %f265, %f264; }

	// end inline asm
	// begin inline asm
	{mul.f16x2 %r1001,%r1000,%r1003;
}
	// end inline asm
	// begin inline asm
	{add.f16x2 %r1004,%r1001,%r1006;
}
	// end inline asm
	shr.s64 	%rd538, %rd537, 63;
	shr.u64 	%rd539, %rd538, 62;
	add.s64 	%rd540, %rd537, %rd539;
	shl.b64 	%rd541, %rd540, 1;
	and.b64  	%rd542, %rd541, -8;
	add.s64 	%rd543, %rd7, %rd542;
	st.global.v2.u32 	[%rd543], {%r997, %r1004};
$L__BB65_43:
	ld.param.u32 	%r1088, [_Z17LayerNormWarpImplI19BiasAddResidualLoadI6__halffE11AffineStoreIfS1_EfLi4ELi128ELi96ELi32ELi1ELb1EEvT_T0_iidPT1_S8__param_3];
	add.s32 	%r1008, %r943, 3584;
	setp.ge.s32 	%p42, %r1008, %r1088;
	@%p42 bra 	$L__BB65_45;
	add.s64 	%rd544, %rd4, 3584;
	ld.global.v2.u32 	{%r1012, %r1019}, [%rd5+7168];
	ld.global.v2.u32 	{%r1015, %r1022}, [%rd6+7168];
	// begin inline asm
	{ cvt.rn.f16x2.f32 %r1009, %f267, %f266; }

	// end inline asm
	// begin inline asm
	{mul.f16x2 %r1010,%r1009,%r1012;
}
	// end inline asm
	// begin inline asm
	{add.f16x2 %r1013,%r1010,%r1015;
}
	// end inline asm
	// begin inline asm
	{ cvt.rn.f16x2.f32 %r1016, %f269, %f268; }

	// end inline asm
	// begin inline asm
	{mul.f16x2 %r1017,%r1016,%r1019;
}
	// end inline asm
	// begin inline asm
	{add.f16x2 %r1020,%r1017,%r1022;
}
	// end inline asm
	shr.s64 	%rd545, %rd544, 63;
	shr.u64 	%rd546, %rd545, 62;
	add.s64 	%rd547, %rd544, %rd546;
	shl.b64 	%rd548, %rd547, 1;
	and.b64  	%rd549, %rd548, -8;
	add.s64 	%rd550, %rd7, %rd549;
	st.global.v2.u32 	[%rd550], {%r1013, %r1020};
$L__BB65_45:
	ld.param.u32 	%r1089, [_Z17LayerNormWarpImplI19BiasAddResidualLoadI6__halffE11AffineStoreIfS1_EfLi4ELi128ELi96ELi32ELi1ELb1EEvT_T0_iidPT1_S8__param_3];
	add.s32 	%r1024, %r943, 3712;
	setp.ge.s32 	%p43, %r1024, %r1089;
	@%p43 bra 	$L__BB65_47;
	add.s64 	%rd551, %rd4, 3712;
	ld.global.v2.u32 	{%r1028, %r1035}, [%rd5+7424];
	ld.global.v2.u32 	{%r1031, %r1038}, [%rd6+7424];
	// begin inline asm
	{ cvt.rn.f16x2.f32 %r1025, %f271, %f270; }

	// end inline asm
	// begin inline asm
	{mul.f16x2 %r1026,%r1025,%r1028;
}
	// end inline asm
	// begin inline asm
	{add.f16x2 %r1029,%r1026,%r1031;
}
	// end inline asm
	// begin inline asm
	{ cvt.rn.f16x2.f32 %r1032, %f273, %f272; }

	// end inline asm
	// begin inline asm
	{mul.f16x2 %r1033,%r1032,%r1035;
}
	// end inline asm
	// begin inline asm
	{add.f16x2 %r1036,%r1033,%r1038;
}
	// end inline asm
	shr.s64 	%rd552, %rd551, 63;
	shr.u64 	%rd553, %rd552, 62;
	add.s64 	%rd554, %rd551, %rd553;
	shl.b64 	%rd555, %rd554, 1;
	and.b64  	%rd556, %rd555, -8;
	add.s64 	%rd557, %rd7, %rd556;
	st.global.v2.u32 	[%rd557], {%r1029, %r1036};
$L__BB65_47:
	ld.param.u32 	%r1090, [_Z17LayerNormWarpImplI19BiasAddResidualLoadI6__halffE11AffineStoreIfS1_EfLi4ELi128ELi96ELi32ELi1ELb1EEvT_T0_iidPT1_S8__param_3];
	add.s32 	%r1040, %r943, 3840;
	setp.ge.s32 	%p44, %r1040, %r1090;
	@%p44 bra 	$L__BB65_49;
	add.s64 	%rd558, %rd4, 3840;
	ld.global.v2.u32 	{%r1044, %r1051}, [%rd5+7680];
	ld.global.v2.u32 	{%r1047, %r1054}, [%rd6+7680];
	// begin inline asm
	{ cvt.rn.f16x2.f32 %r1041, %f275, %f274; }

	// end inline asm
	// begin inline asm
	{mul.f16x2 %r1042,%r1041,%r1044;
}
	// end inline asm
	// begin inline asm
	{add.f16x2 %r1045,%r1042,%r1047;
}
	// end inline asm
	// begin inline asm
	{ cvt.rn.f16x2.f32 %r1048, %f277, %f276; }

	// end inline asm
	// begin inline asm
	{mul.f16x2 %r1049,%r1048,%r1051;
}
	// end inline asm
	// begin inline asm
	{add.f16x2 %r1052,%r1049,%r1054;
}
	// end inline asm
	shr.s64 	%rd559, %rd558, 63;
	shr.u64 	%rd560, %rd559, 62;
	add.s64 	%rd561, %rd558, %rd560;
	shl.b64 	%rd562, %rd561, 1;
	and.b64  	%rd563, %rd562, -8;
	add.s64 	%rd564, %rd7, %rd563;
	st.global.v2.u32 	[%rd564], {%r1045, %r1052};
$L__BB65_49:
	ld.param.u32 	%r1091, [_Z17LayerNormWarpImplI19BiasAddResidualLoadI6__halffE11AffineStoreIfS1_EfLi4ELi128ELi96ELi32ELi1ELb1EEvT_T0_iidPT1_S8__param_3];
	add.s32 	%r1056, %r943, 3968;
	setp.ge.s32 	%p45, %r1056, %r1091;
	@%p45 bra 	$L__BB65_51;
	add.s64 	%rd565, %rd4, 3968;
	ld.global.v2.u32 	{%r1060, %r1067}, [%rd5+7936];
	ld.global.v2.u32 	{%r1063, %r1070}, [%rd6+7936];
	// begin inline asm
	{ cvt.rn.f16x2.f32 %r1057, %f279, %f278; }

	// end inline asm
	// begin inline asm
	{mul.f16x2 %r1058,%r1057,%r1060;
}
	// end inline asm
	// begin inline asm
	{add.f16x2 %r1061,%r1058,%r1063;
}
	// end inline asm
	// begin inline asm
	{ cvt.rn.f16x2.f32 %r1064, %f281, %f280; }

	// end inline asm
	// begin inline asm
	{mul.f16x2 %r1065,%r1064,%r1067;
}
	// end inline asm
	// begin inline asm
	{add.f16x2 %r1068,%r1065,%r1070;
}
	// end inline asm
	shr.s64 	%rd566, %rd565, 63;
	shr.u64 	%rd567, %rd566, 62;
	add.s64 	%rd568, %rd565, %rd567;
	shl.b64 	%rd569, %rd568, 1;
	and.b64  	%rd570, %rd569, -8;
	add.s64 	%rd571, %rd7, %rd570;
	st.global.v2.u32 	[%rd571], {%r1061, %r1068};
$L__BB65_51:
	ld.param.u32 	%r1075, [_Z17LayerNormWarpImplI19BiasAddResidualLoadI6__halffE11AffineStoreIfS1_EfLi4ELi128ELi96ELi32ELi1ELb1EEvT_T0_iidPT1_S8__param_2];
	cvt.u32.u64 	%r1071, %rd3;
	mov.u32 	%r1072, %nctaid.x;
	mov.u32 	%r1073, %ntid.y;
	mad.lo.s32 	%r1092, %r1072, %r1073, %r1071;
	setp.lt.s32 	%p46, %r1092, %r1075;
	@%p46 bra 	$L__BB65_4;
$L__BB65_52:
	ret;

}
	// .globl	_Z17LayerNormWarpImplI19BiasAddResidualLoadI6__halffE11AffineStoreIfS1_EfLi4ELi160ELi160ELi32ELi1ELb0EEvT_T0_iidPT1_S8_
.visible .entry _Z17LayerNormWarpImplI19BiasAddResidualLoadI6__halffE11AffineStoreIfS1_EfLi4ELi160ELi160ELi32ELi1ELb0EEvT_T0_iidPT1_S8_(
	.param .align 8 .b8 _Z17LayerNormWarpImplI19BiasAddResidualLoadI6__halffE11AffineStoreIfS1_EfLi4ELi160ELi160ELi32ELi1ELb0EEvT_T0_iidPT1_S8__param_0[32],
	.param .align 8 .b8 _Z17LayerNormWarpImplI19BiasAddResidualLoadI6__halffE11AffineStoreIfS1_EfLi4ELi160ELi160ELi32ELi1ELb0EEvT_T0_iidPT1_S8__param_1[32],
	.param .u32 _Z17LayerNormWarpImplI19BiasAddResidualLoadI6__halffE11AffineStoreIfS1_EfLi4ELi160ELi160ELi32ELi1ELb0EEvT_T0_iidPT1_S8__param_2,
	.param .u32 _Z17LayerNormWarpImplI19BiasAddResidualLoadI6__halffE11AffineStoreIfS1_EfLi4ELi160ELi160ELi32ELi1ELb0EEvT_T0_iidPT1_S8__param_3,
	.param .f64 _Z17LayerNormWarpImplI19BiasAddResidualLoadI6__halffE11AffineStoreIfS1_EfLi4ELi160ELi160ELi32ELi1ELb0EEvT_T0_iidPT1_S8__param_4,
	.param .u64 .ptr .align 1 _Z17LayerNormWarpImplI19BiasAddResidualLoadI6__halffE11AffineStoreIfS1_EfLi4ELi160ELi160ELi32ELi1ELb0EEvT_T0_iidPT1_S8__param_5,
	.param .u64 .ptr .align 1 _Z17LayerNormWarpImplI19BiasAddResidualLoadI6__halffE11AffineStoreIfS1_EfLi4ELi160ELi160ELi32ELi1ELb0EEvT_T0_iidPT1_S8__param_6
)
.maxntid 256
{
	.reg .pred 	%p<31>;
	.reg .b32 	%r<1265>;
	.reg .b32 	%f<1710>;
	.reg .b64 	%rd<639>;
	.reg .b64 	%fd<3>;

	ld.param.u64 	%rd8, [_Z17LayerNormWarpImplI19BiasAddResidualLoadI6__halffE11AffineStoreIfS1_EfLi4ELi160ELi160ELi32ELi1ELb0EEvT_T0_iidPT1_S8__param_1+24];
	ld.param.u64 	%rd7, [_Z17LayerNormWarpImplI19BiasAddResidualLoadI6__halffE11AffineStoreIfS1_EfLi4ELi160ELi160ELi32ELi1ELb0EEvT_T0_iidPT1_S8__param_1+16];
	ld.param.u64 	%rd6, [_Z17LayerNormWarpImplI19BiasAddResidualLoadI6__halffE11AffineStoreIfS1_EfLi4ELi160ELi160ELi32ELi1ELb0EEvT_T0_iidPT1_S8__param_1+8];
	ld.param.u64 	%rd5, [_Z17LayerNormWarpImplI19BiasAddResidualLoadI6__halffE11AffineStoreIfS1_EfLi4ELi160ELi160ELi32ELi1ELb0EEvT_T0_iidPT1_S8__param_1];
	ld.param.u64 	%rd4, [_Z17LayerNormWarpImplI19BiasAddResidualLoadI6__halffE11AffineStoreIfS1_EfLi4ELi160ELi160ELi32ELi1ELb0EEvT_T0_iidPT1_S8__param_0+24];
	ld.param.u64 	%rd3, [_Z17LayerNormWarpImplI19BiasAddResidualLoadI6__halffE11AffineStoreIfS1_EfLi4ELi160ELi160ELi32ELi1ELb0EEvT_T0_iidPT1_S8__param_0+16];
	ld.param.u64 	%rd2, [_Z17LayerNormWarpImplI19BiasAddResidualLoadI6__halffE11AffineStoreIfS1_EfLi4ELi160ELi160ELi32ELi1ELb0EEvT_T0_iidPT1_S8__param_0+8];
	ld.param.u64 	%rd1, [_Z17LayerNormWarpImplI19BiasAddResidualLoadI6__halffE11AffineStoreIfS1_EfLi4ELi160ELi160ELi32ELi1ELb0EEvT_T0_iidPT1_S8__param_0];
	ld.param.u32 	%r17, [_Z17LayerNormWarpImplI19BiasAddResidualLoadI6__halffE11AffineStoreIfS1_EfLi4ELi160ELi160ELi32ELi1ELb0EEvT_T0_iidPT1_S8__param_3];
	setp.lt.s32 	%p1, %r17, 5121;
	@%p1 bra 	$L__BB66_2;
	mov.u64 	%rd11, $str;
	cvta.global.u64 	%rd12, %rd11;
	mov.u64 	%rd13, $str$1;
	cvta.global.u64 	%rd14, %rd13;
	mov.u64 	%rd15, __unnamed_67;
	cvta.global.u64 	%rd16, %rd15;
	{ // callseq 66, 0
	.param .b64 param0;
	st.param.b64 	[param0], %rd12;
	.param .b64 param1;
	st.param.b64 	[param1], %rd14;
	.param .b32 param2;
	st.param.b32 	[param2], 462;
	.param .b64 param3;
	st.param.b64 	[param3], %rd16;
	.param .b64 param4;
	st.param.b64 	[param4], 1;
	call.uni 
	__assertfail, 
	(
	param0, 
	param1, 
	param2, 
	param3, 
	param4
	);
	} // callseq 66
$L__BB66_2:
	ld.param.u32 	%r1262, [_Z17LayerNormWarpImplI19BiasAddResidualLoadI6__halffE11AffineStoreIfS1_EfLi4ELi160ELi160ELi32ELi1ELb0EEvT_T0_iidPT1_S8__param_2];
	mov.u32 	%r18, %ctaid.x;
	mov.u32 	%r19, %ntid.y;
	mov.u32 	%r20, %tid.y;
	mad.lo.s32 	%r1264, %r18, %r19, %r20;
	setp.ge.s32 	%p2, %r1264, %r1262;
	@%p2 bra 	$L__BB66_20;
	mov.u32 	%r661, %tid.x;
	shl.b32 	%r662, %r661, 2;
	cvt.u64.u32 	%rd18, %r662;
	mul.wide.u32 	%rd28, %r662, 2;
$L__BB66_4:
	cvt.s64.s32 	%rd17, %r1264;
	mad.lo.s64 	%rd19, %rd4, %rd17, %rd18;
	shr.s64 	%rd20, %rd19, 63;
	shr.u64 	%rd21, %rd20, 62;
	add.s64 	%rd22, %rd19, %rd21;
	cvta.to.global.u64 	%rd23, %rd1;
	shl.b64 	%rd24, %rd22, 1;
	and.b64  	%rd25, %rd24, -8;
	add.s64 	%rd26, %rd23, %rd25;
	ld.global.v2.u32 	{%r22, %r28}, [%rd26];
	cvta.to.global.u64 	%rd27, %rd2;
	add.s64 	%rd29, %rd27, %rd28;
	ld.global.v2.u32 	{%r26, %r32}, [%rd29];
	cvta.to.global.u64 	%rd30, %rd3;
	add.s64 	%rd31, %rd30, %rd25;
	ld.global.v2.u32 	{%r23, %r29}, [%rd31];
	// begin inline asm
	{add.f16x2 %r21,%r22,%r23;
}
	// end inline asm
	// begin inline asm
	{add.f16x2 %r24,%r21,%r26;
}
	// end inline asm
	// begin inline asm
	{add.f16x2 %r27,%r28,%r29;
}
	// end inline asm
	// begin inline asm
	{add.f16x2 %r30,%r27,%r32;
}
	// end inline asm
	// begin inline asm
	{.reg .f16 low,high;
  mov.b32 {low,high},%r24;
  cvt.f32.f16 %f203, low;}

	// end inline asm
	// begin inline asm
	{.reg .f16 low,high;
  mov.b32 {low,high},%r24;
  cvt.f32.f16 %f204, high;}

	// end inline asm
	// begin inline asm
	{.reg .f16 low,high;
  mov.b32 {low,high},%r30;
  cvt.f32.f16 %f205, low;}

	// end inline asm
	// begin inline asm
	{.reg .f16 low,high;
  mov.b32 {low,high},%r30;
  cvt.f32.f16 %f206, high;}

	// end inline asm
	mov.f32 	%f364, 0f3F800000;
	div.approx.f32 	%f365, %f203, %f364;
	add.f32 	%f366, %f365, 0f00000000;
	sub.f32 	%f367, %f203, %f366;
	fma.rn.f32 	%f368, %f203, %f367, 0f00000000;
	sub.f32 	%f369, %f204, %f366;
	mov.f32 	%f370, 0f40000000;
	div.approx.f32 	%f371, %f369, %f370;
	add.f32 	%f372, %f366, %f371;
	sub.f32 	%f373, %f204, %f372;
	fma.rn.f32 	%f374, %f369, %f373, %f368;
	sub.f32 	%f375, %f205, %f372;
	mov.f32 	%f376, 0f40400000;
	div.approx.f32 	%f377, %f375, %f376;
	add.f32 	%f378, %f372, %f377;
	sub.f32 	%f379, %f205, %f378;
	fma.rn.f32 	%f380, %f375, %f379, %f374;
	sub.f32 	%f381, %f206, %f378;
	mov.f32 	%f382, 0f40800000;
	div.approx.f32 	%f383, %f381, %f382;
	add.f32 	%f384, %f378, %f383;
	sub.f32 	%f385, %f206, %f384;
	fma.rn.f32 	%f386, %f381, %f385, %f380;
	add.s64 	%rd32, %rd19, 128;
	shr.s64 	%rd33, %rd32, 63;
	shr.u64 	%rd34, %rd33, 62;
	add.s64 	%rd35, %rd32, %rd34;
	shl.b64 	%rd36, %rd35, 1;
	and.b64  	%rd37, %rd36, -8;
	add.s64 	%rd38, %rd23, %rd37;
	ld.global.v2.u32 	{%r38, %r44}, [%rd38];
	ld.global.v2.u32 	{%r42, %r48}, [%rd29+256];
	add.s64 	%rd39, %rd30, %rd37;
	ld.global.v2.u32 	{%r39, %r45}, [%rd39];
	// begin inline asm
	{add.f16x2 %r37,%r38,%r39;
}
	// end inline asm
	// begin inline asm
	{add.f16x2 %r40,%r37,%r42;
}
	// end inline asm
	// begin inline asm
	{add.f16x2 %r43,%r44,%r45;
}
	// end inline asm
	// begin inline asm
	{add.f16x2 %r46,%r43,%r48;
}
	// end inline asm
	// begin inline asm
	{.reg .f16 low,high;
  mov.b32 {low,high},%r40;
  cvt.f32.f16 %f207, low;}

	// end inline asm
	// begin inline asm
	{.reg .f16 low,high;
  mov.b32 {low,high},%r40;
  cvt.f32.f16 %f208, high;}

	// end inline asm
	// begin inline asm
	{.reg .f16 low,high;
  mov.b32 {low,high},%r46;
  cvt.f32.f16 %f209, low;}

	// end inline asm
	// begin inline asm
	{.reg .f16 low,high;
  mov.b32 {low,high},%r46;
  cvt.f32.f16 %f210, high;}

	// end inline asm
	sub.f32 	%f387, %f207, %f384;
	mov.f32 	%f388, 0f40A00000;
	div.approx.f32 	%f389, %f387, %f388;
	add.f32 	%f390, %f384, %f389;
	sub.f32 	%f391, %f207, %f390;
	fma.rn.f32 	%f392, %f387, %f391, %f386;
	sub.f32 	%f393, %f208, %f390;
	mov.f32 	%f394, 0f40C00000;
	div.approx.f32 	%f395, %f393, %f394;
	add.f32 	%f396, %f390, %f395;
	sub.f32 	%f397, %f208, %f396;
	fma.rn.f32 	%f398, %f393, %f397, %f392;
	sub.f32 	%f399, %f209, %f396;
	mov.f32 	%f400, 0f40E00000;
	div.approx.f32 	%f401, %f399, %f400;
	add.f32 	%f402, %f396, %f401;
	sub.f32 	%f403, %f209, %f402;
	fma.rn.f32 	%f404, %f399, %f403, %f398;
	sub.f32 	%f405, %f210, %f402;
	mov.f32 	%f406, 0f41000000;
	div.approx.f32 	%f407, %f405, %f406;
	add.f32 	%f408, %f402, %f407;
	sub.f32 	%f409, %f210, %f408;
	fma.rn.f32 	%f410, %f405, %f409, %f404;
	add.s64 	%rd40, %rd19, 256;
	shr.s64 	%rd41, %rd40, 63;
	shr.u64 	%rd42, %rd41, 62;
	add.s64 	%rd43, %rd40, %rd42;
	shl.b64 	%rd44, %rd43, 1;
	and.b64  	%rd45, %rd44, -8;
	add.s64 	%rd46, %rd23, %rd45;
	ld.global.v2.u32 	{%r54, %r60}, [%rd46];
	ld.global.v2.u32 	{%r58, %r64}, [%rd29+512];
	add.s64 	%rd47, %rd30, %rd45;
	ld.global.v2.u32 	{%r55, %r61}, [%rd47];
	// begin inline asm
	{add.f16x2 %r53,%r54,%r55;
}
	// end inline asm
	// begin inline asm
	{add.f16x2 %r56,%r53,%r58;
}
	// end inline asm
	// begin inline asm
	{add.f16x2 %r59,%r60,%r61;
}
	// end inline asm
	// begin inline asm
	{add.f16x2 %r62,%r59,%r64;
}
	// end inline asm
	// begin inline asm
	{.reg .f16 low,high;
  mov.b32 {low,high},%r56;
  cvt.f32.f16 %f211, low;}

	// end inline asm
	// begin inline asm
	{.reg .f16 low,high;
  mov.b32 {low,high},%r56;
  cvt.f32.f16 %f212, high;}

	// end inline asm
	// begin inline asm
	{.reg .f16 low,high;
  mov.b32 {low,high},%r62;
  cvt.f32.f16 %f213, low;}

	// end inline asm
	// begin inline asm
	{.reg .f16 low,high;
  mov.b32 {low,high},%r62;
  cvt.f32.f16 %f214, high;}

	// end inline asm
	sub.f32 	%f411, %f211, %f408;
	mov.f32 	%f412, 0f41100000;
	div.approx.f32 	%f413, %f411, %f412;
	add.f32 	%f414, %f408, %f413;
	sub.f32 	%f415, %f211, %f414;
	fma.rn.f32 	%f416, %f411, %f415, %f410;
	sub.f32 	%f417, %f212, %f414;
	mov.f32 	%f418, 0f41200000;
	div.approx.f32 	%f419, %f417, %f418;
	add.f32 	%f420, %f414, %f419;
	sub.f32 	%f421, %f212, %f420;
	fma.rn.f32 	%f422, %f417, %f421, %f416;
	sub.f32 	%f423, %f213, %f420;
	mov.f32 	%f424, 0f41300000;
	div.approx.f32 	%f425, %f423, %f424;
	add.f32 	%f426, %f420, %f425;
	sub.f32 	%f427, %f213, %f426;
	fma.rn.f32 	%f428, %f423, %f427, %f422;
	sub.f32 	%f429, %f214, %f426;
	mov.f32 	%f430, 0f41400000;
	div.approx.f32 	%f431, %f429, %f430;
	add.f32 	%f432, %f426, %f431;
	sub.f32 	%f433, %f214, %f432;
	fma.rn.f32 	%f434, %f429, %f433, %f428;
	add.s64 	%rd48, %rd19, 384;
	shr.s64 	%rd49, %rd48, 63;
	shr.u64 	%rd50, %rd49, 62;
	add.s64 	%rd51, %rd48, %rd50;
	shl.b64 	%rd52, %rd51, 1;
	and.b64  	%rd53, %rd52, -8;
	add.s64 	%rd54, %rd23, %rd53;
	ld.global.v2.u32 	{%r70, %r76}, [%rd54];
	ld.global.v2.u32 	{%r74, %r80}, [%rd29+768];
	add.s64 	%rd55, %rd30, %rd53;
	ld.global.v2.u32 	{%r71, %r77}, [%rd55];
	// begin inline asm
	{add.f16x2 %r69,%r70,%r71;
}
	// end inline asm
	// begin inline asm
	{add.f16x2 %r72,%r69,%r74;
}
	// end inline asm
	// begin inline asm
	{add.f16x2 %r75,%r76,%r77;
}
	// end inline asm
	// begin inline asm
	{add.f16x2 %r78,%r75,%r80;
}
	// end inline asm
	// begin inline asm
	{.reg .f16 low,high;
  mov.b32 {low,high},%r72;
  cvt.f32.f16 %f215, low;}

	// end inline asm
	// begin inline asm
	{.reg .f16 low,high;
  mov.b32 {low,high},%r72;
  cvt.f32.f16 %f216, high;}

	// end inline asm
	// begin inline asm
	{.reg .f16 low,high;
  mov.b32 {low,high},%r78;
  cvt.f32.f16 %f217, low;}

	// end inline asm
	// begin inline asm
	{.reg .f16 low,high;
  mov.b32 {low,high},%r78;
  cvt.f32.f16 %f218, high;}

	// end inline asm
	sub.f32 	%f435, %f215, %f432;
	mov.f32 	%f436, 0f41500000;
	div.approx.f32 	%f437, %f435, %f436;
	add.f32 	%f438, %f432, %f437;
	sub.f32 	%f439, %f215, %f438;
	fma.rn.f32 	%f440, %f435, %f439, %f434;
	sub.f32 	%f441, %f216, %f438;
	mov.f32 	%f442, 0f41600000;
	div.approx.f32 	%f443, %f441, %f442;
	add.f32 	%f444, %f438, %f443;
	sub.f32 	%f445, %f216, %f444;
	fma.rn.f32 	%f446, %f441, %f445, %f440;
	sub.f32 	%f447, %f217, %f444;
	mov.f32 	%f448, 0f41700000;
	div.approx.f32 	%f449, %f447, %f448;
	add.f32 	%f450, %f444, %f449;
	sub.f32 	%f451, %f217, %f450;
	fma.rn.f32 	%f452, %f447, %f451, %f446;
	sub.f32 	%f453, %f218, %f450;
	mov.f32 	%f454, 0f41800000;
	div.approx.f32 	%f455, %f453, %f454;
	add.f32 	%f456, %f450, %f455;
	sub.f32 	%f457, %f218, %f456;
	fma.rn.f32 	%f458, %f453, %f457, %f452;
	add.s64 	%rd56, %rd19, 512;
	shr.s64 	%rd57, %rd56, 63;
	shr.u64 	%rd58, %rd57, 62;
	add.s64 	%rd59, %rd56, %rd58;
	shl.b64 	%rd60, %rd59, 1;
	and.b64  	%rd61, %rd60, -8;
	add.s64 	%rd62, %rd23, %rd61;
	ld.global.v2.u32 	{%r86, %r92}, [%rd62];
	ld.global.v2.u32 	{%r90, %r96}, [%rd29+1024];
	add.s64 	%rd63, %rd30, %rd61;
	ld.global.v2.u32 	{%r87, %r93}, [%rd63];
	// begin inline asm
	{add.f16x2 %r85,%r86,%r87;
}
	// end inline asm
	// begin inline asm
	{add.f16x2 %r88,%r85,%r90;
}
	// end inline asm
	// begin inline asm
	{add.f16x2 %r91,%r92,%r93;
}
	// end inline asm
	// begin inline asm
	{add.f16x2 %r94,%r91,%r96;
}
	// end inline asm
	// begin inline asm
	{.reg .f16 low,high;
  mov.b32 {low,high},%r88;
  cvt.f32.f16 %f219, low;}

	// end inline asm
	// begin inline asm
	{.reg .f16 low,high;
  mov.b32 {low,high},%r88;
  cvt.f32.f16 %f220, high;}

	// end inline asm
	// begin inline asm
	{.reg .f16 low,high;
  mov.b32 {low,high},%r94;
  cvt.f32.f16 %f221, low;}

	// end inline asm
	// begin inline asm
	{.reg .f16 low,high;
  mov.b32 {low,high},%r94;
  cvt.f32.f16 %f222, high;}

	// end inline asm
	sub.f32 	%f459, %f219, %f456;
	mov.f32 	%f460, 0f41880000;
	div.approx.f32 	%f461, %f459, %f460;
	add.f32 	%f462, %f456, %f461;
	sub.f32 	%f463, %f219, %f462;
	fma.rn.f32 	%f464, %f459, %f463, %f458;
	sub.f32 	%f465, %f220, %f462;
	mov.f32 	%f466, 0f41900000;
	div.approx.f32 	%f467, %f465, %f466;
	add.f32 	%f468, %f462, %f467;
	sub.f32 	%f469, %f220, %f468;
	fma.rn.f32 	%f470, %f465, %f469, %f464;
	sub.f32 	%f471, %f221, %f468;
	mov.f32 	%f472, 0f41980000;
	div.approx.f32 	%f473, %f471, %f472;
	add.f32 	%f474, %f468, %f473;
	sub.f32 	%f475, %f221, %f474;
	fma.rn.f32 	%f476, %f471, %f475, %f470;
	sub.f32 	%f477, %f222, %f474;
	mov.f32 	%f478, 0f41A00000;
	div.approx.f32 	%f479, %f477, %f478;
	add.f32 	%f480, %f474, %f479;
	sub.f32 	%f481, %f222, %f480;
	fma.rn.f32 	%f482, %f477, %f481, %f476;
	add.s64 	%rd64, %rd19, 640;
	shr.s64 	%rd65, %rd64, 63;
	shr.u64 	%rd66, %rd65, 62;
	add.s64 	%rd67, %rd64, %rd66;
	shl.b64 	%rd68, %rd67, 1;
	and.b64  	%rd69, %rd68, -8;
	add.s64 	%rd70, %rd23, %rd69;
	ld.global.v2.u32 	{%r102, %r108}, [%rd70];
	ld.global.v2.u32 	{%r106, %r112}, [%rd29+1280];
	add.s64 	%rd71, %rd30, %rd69;
	ld.global.v2.u32 	{%r103, %r109}, [%rd71];
	// begin inline asm
	{add.f16x2 %r101,%r102,%r103;
}
	// end inline asm
	// begin inline asm
	{add.f16x2 %r104,%r101,%r106;
}
	// end inline asm
	// begin inline asm
	{add.f16x2 %r107,%r108,%r109;
}
	// end inline asm
	// begin inline asm
	{add.f16x2 %r110,%r107,%r112;
}
	// end inline asm
	// begin inline asm
	{.reg .f16 low,high;
  mov.b32 {low,high},%r104;
  cvt.f32.f16 %f223, low;}

	// end inline asm
	// begin inline asm
	{.reg .f16 low,high;
  mov.b32 {low,high},%r104;
  cvt.f32.f16 %f224, high;}

	// end inline asm
	// begin inline asm
	{.reg .f16 low,high;
  mov.b32 {low,high},%r110;
  cvt.f32.f16 %f225, low;}

	// end inline asm
	// begin inline asm
	{.reg .f16 low,high;
  mov.b32 {low,high},%r110;
  cvt.f32.f16 %f226, high;}

	// end inline asm
	sub.f32 	%f483, %f223, %f480;
	mov.f32 	%f484, 0f41A80000;
	div.approx.f32 	%f485, %f483, %f484;
	add.f32 	%f486, %f480, %f485;
	sub.f32 	%f487, %f223, %f486;
	fma.rn.f32 	%f488, %f483, %f487, %f482;
	sub.f32 	%f489, %f224, %f486;
	mov.f32 	%f490, 0f41B00000;
	div.approx.f32 	%f491, %f489, %f490;
	add.f32 	%f492, %f486, %f491;
	sub.f32 	%f493, %f224, %f492;
	fma.rn.f32 	%f494, %f489, %f493, %f488;
	sub.f32 	%f495, %f225, %f492;
	mov.f32 	%f496, 0f41B80000;
	div.approx.f32 	%f497, %f495, %f496;
	add.f32 	%f498, %f492, %f497;
	sub.f32 	%f499, %f225, %f498;
	fma.rn.f32 	%f500, %f495, %f499, %f494;
	sub.f32 	%f501, %f226, %f498;
	mov.f32 	%f502, 0f41C00000;
	div.approx.f32 	%f503, %f501, %f502;
	add.f32 	%f504, %f498, %f503;
	sub.f32 	%f505, %f226, %f504;
	fma.rn.f32 	%f506, %f501, %f505, %f500;
	add.s64 	%rd72, %rd19, 768;
	shr.s64 	%rd73, %rd72, 63;
	shr.u64 	%rd74, %rd73, 62;
	add.s64 	%rd75, %rd72, %rd74;
	shl.b64 	%rd76, %rd75, 1;
	and.b64  	%rd77, %rd76, -8;
	add.s64 	%rd78, %rd23, %rd77;
	ld.global.v2.u32 	{%r118, %r124}, [%rd78];
	ld.global.v2.u32 	{%r122, %r128}, [%rd29+1536];
	add.s64 	%rd79, %rd30, %rd77;
	ld.global.v2.u32 	{%r119, %r125}, [%rd79];
	// begin inline asm
	{add.f16x2 %r117,%r118,%r119;
}
	// end inline asm
	// begin inline asm
	{add.f16x2 %r120,%r117,%r122;
}
	// end inline asm
	// begin inline asm
	{add.f16x2 %r123,%r124,%r125;
}
	// end inline asm
	// begin inline asm
	{add.f16x2 %r126,%r123,%r128;
}
	// end inline asm
	// begin inline asm
	{.reg .f16 low,high;
  mov.b32 {low,high},%r120;
  cvt.f32.f16 %f227, low;}

	// end inline asm
	// begin inline asm
	{.reg .f16 low,high;
  mov.b32 {low,high},%r120;
  cvt.f32.f16 %f228, high;}

	// end inline asm
	// begin inline asm
	{.reg .f16 low,high;
  mov.b32 {low,high},%r126;
  cvt.f32.f16 %f229, low;}

	// end inline asm
	// begin inline asm
	{.reg .f16 low,high;
  mov.b32 {low,high},%r126;
  cvt.f32.f16 %f230, high;}

	// end inline asm
	sub.f32 	%f507, %f227, %f504;
	mov.f32 	%f508, 0f41C80000;
	div.approx.f32 	%f509, %f507, %f508;
	add.f32 	%f510, %f504, %f509;
	sub.f32 	%f511, %f227, %f510;
	fma.rn.f32 	%f512, %f507, %f511, %f506;
	sub.f32 	%f513, %f228, %f510;
	mov.f32 	%f514, 0f41D00000;
	div.approx.f32 	%f515, %f513, %f514;
	add.f32 	%f516, %f510, %f515;
	sub.f32 	%f517, %f228, %f516;
	fma.rn.f32 	%f518, %f513, %f517, %f512;
	sub.f32 	%f519, %f229, %f516;
	mov.f32 	%f520, 0f41D80000;
	div.approx.f32 	%f521, %f519, %f520;
	add.f32 	%f522, %f516, %f521;
	sub.f32 	%f523, %f229, %f522;
	fma.rn.f32 	%f524, %f519, %f523, %f518;
	sub.f32 	%f525, %f230, %f522;
	mov.f32 	%f526, 0f41E00000;
	div.approx.f32 	%f527, %f525, %f526;
	add.f32 	%f528, %f522, %f527;
	sub.f32 	%f529, %f230, %f528;
	fma.rn.f32 	%f530, %f525, %f529, %f524;
	add.s64 	%rd80, %rd19, 896;
	shr.s64 	%rd81, %rd80, 63;
	shr.u64 	%rd82, %rd81, 62;
	add.s64 	%rd83, %rd80, %rd82;
	shl.b64 	%rd84, %rd83, 1;
	and.b64  	%rd85, %rd84, -8;
	add.s64 	%rd86, %rd23, %rd85;
	ld.global.v2.u32 	{%r134, %r140}, [%rd86];
	ld.global.v2.u32 	{%r138, %r144}, [%rd29+1792];
	add.s64 	%rd87, %rd30, %rd85;
	ld.global.v2.u32 	{%r135, %r141}, [%rd87];
	// begin inline asm
	{add.f16x2 %r133,%r134,%r135;
}
	// end inline asm
	// begin inline asm
	{add.f16x2 %r136,%r133,%r138;
}
	// end inline asm
	// begin inline asm
	{add.f16x2 %r139,%r140,%r141;
}
	// end inline asm
	// begin inline asm
	{add.f16x2 %r142,%r139,%r144;
}
	// end inline asm
	// begin inline asm
	{.reg .f16 low,high;
  mov.b32 {low,high},%r136;
  cvt.f32.f16 %f231, low;}

	// end inline asm
	// begin inline asm
	{.reg .f16 low,high;
  mov.b32 {low,high},%r136;
  cvt.f32.f16 %f232, high;}

	// end inline asm
	// begin inline asm
	{.reg .f16 low,high;
  mov.b32 {low,high},%r142;
  cvt.f32.f16 %f233, low;}

	// end inline asm
	// begin inline asm
	{.reg .f16 low,high;
  mov.b32 {low,high},%r142;
  cvt.f32.f16 %f234, high;}

	// end inline asm
	sub.f32 	%f531, %f231, %f528;
	mov.f32 	%f532, 0f41E80000;
	div.approx.f32 	%f533, %f531, %f532;
	add.f32 	%f534, %f528, %f533;
	sub.f32 	%f535, %f231, %f534;
	fma.rn.f32 	%f536, %f531, %f535, %f530;
	sub.f32 	%f537, %f232, %f534;
	mov.f32 	%f538, 0f41F00000;
	div.approx.f32 	%f539, %f537, %f538;
	add.f32 	%f540, %f534, %f539;
	sub.f32 	%f541, %f232, %f540;
	fma.rn.f32 	%f542, %f537, %f541, %f536;
	sub.f32 	%f543, %f233, %f540;
	mov.f32 	%f544, 0f41F80000;
	div.approx.f32 	%f545, %f543, %f544;
	add.f32 	%f546, %f540, %f545;
	sub.f32 	%f547, %f233, %f546;
	fma.rn.f32 	%f548, %f543, %f547, %f542;
	sub.f32 	%f549, %f234, %f546;
	mov.f32 	%f550, 0f42000000;
	div.approx.f32 	%f551, %f549, %f550;
	add.f32 	%f552, %f546, %f551;
	sub.f32 	%f553, %f234, %f552;
	fma.rn.f32 	%f554, %f549, %f553, %f548;
	add.s64 	%rd88, %rd19, 1024;
	shr.s64 	%rd89, %rd88, 63;
	shr.u64 	%rd90, %rd89, 62;
	add.s64 	%rd91, %rd88, %rd90;
	shl.b64 	%rd92, %rd91, 1;
	and.b64  	%rd93, %rd92, -8;
	add.s64 	%rd94, %rd23, %rd93;
	ld.global.v2.u32 	{%r150, %r156}, [%rd94];
	ld.global.v2.u32 	{%r154, %r160}, [%rd29+2048];
	add.s64 	%rd95, %rd30, %rd93;
	ld.global.v2.u32 	{%r151, %r157}, [%rd95];
	// begin inline asm
	{add.f16x2 %r149,%r150,%r151;
}
	// end inline asm
	// begin inline asm
	{add.f16x2 %r152,%r149,%r154;
}
	// end inline asm
	// begin inline asm
	{add.f16x2 %r155,%r156,%r157;
}
	// end inline asm
	// begin inline asm
	{add.f16x2 %r158,%r155,%r160;
}
	// end inline asm
	// begin inline asm
	{.reg .f16 low,high;
  mov.b32 {low,high},%r152;
  cvt.f32.f16 %f235, low;}

	// end inline asm
	// begin inline asm
	{.reg .f16 low,high;
  mov.b32 {low,high},%r152;
  cvt.f32.f16 %f236, high;}

	// end inline asm
	// begin inline asm
	{.reg .f16 low,high;
  mov.b32 {low,high},%r158;
  cvt.f32.f16 %f237, low;}

	// end inline asm
	// begin inline asm
	{.reg .f16 low,high;
  mov.b32 {low,high},%r158;
  cvt.f32.f16 %f238, high;}

	// end inline asm
	sub.f32 	%f555, %f235, %f552;
	mov.f32 	%f556, 0f42040000;
	div.approx.f32 	%f557, %f555, %f556;
	add.f32 	%f558, %f552, %f557;
	sub.f32 	%f559, %f235, %f558;
	fma.rn.f32 	%f560, %f555, %f559, %f554;
	sub.f32 	%f561, %f236, %f558;
	mov.f32 	%f562, 0f42080000;
	div.approx.f32 	%f563, %f561, %f562;
	add.f32 	%f564, %f558, %f563;
	sub.f32 	%f565, %f236, %f564;
	fma.rn.f32 	%f566, %f561, %f565, %f560;
	sub.f32 	%f567, %f237, %f564;
	mov.f32 	%f568, 0f420C0000;
	div.approx.f32 	%f569, %f567, %f568;
	add.f32 	%f570, %f564, %f569;
	sub.f32 	%f571, %f237, %f570;
	fma.rn.f32 	%f572, %f567, %f571, %f566;
	sub.f32 	%f573, %f238, %f570;
	mov.f32 	%f574, 0f42100000;
	div.approx.f32 	%f575, %f573, %f574;
	add.f32 	%f576, %f570, %f575;
	sub.f32 	%f577, %f238, %f576;
	fma.rn.f32 	%f578, %f573, %f577, %f572;
	add.s64 	%rd96, %rd19, 1152;
	shr.s64 	%rd97, %rd96, 63;
	shr.u64 	%rd98, %rd97, 62;
	add.s64 	%rd99, %rd96, %rd98;
	shl.b64 	%rd100, %rd99, 1;
	and.b64  	%rd101, %rd100, -8;
	add.s64 	%rd102, %rd23, %rd101;
	ld.global.v2.u32 	{%r166, %r172}, [%rd102];
	ld.global.v2.u32 	{%r170, %r176}, [%rd29+2304];
	add.s64 	%rd103, %rd30, %rd101;
	ld.global.v2.u32 	{%r167, %r173}, [%rd103];
	// begin inline asm
	{add.f16x2 %r165,%r166,%r167;
}
	// end inline asm
	// begin inline asm
	{add.f16x2 %r168,%r165,%r170;
}
	// end inline asm
	// begin inline asm
	{add.f16x2 %r171,%r172,%r173;
}
	// end inline asm
	// begin inline asm
	{add.f16x2 %r174,%r171,%r176;
}
	// end inline asm
	// begin inline asm
	{.reg .f16 low,high;
  mov.b32 {low,high},%r168;
  cvt.f32.f16 %f239, low;}

	// end inline asm
	// begin inline asm
	{.reg .f16 low,high;
  mov.b32 {low,high},%r168;
  cvt.f32.f16 %f240, high;}

	// end inline asm
	// begin inline asm
	{.reg .f16 low,high;
  mov.b32 {low,high},%r174;
  cvt.f32.f16 %f241, low;}

	// end inline asm
	// begin inline asm
	{.reg .f16 low,high;
  mov.b32 {low,high},%r174;
  cvt.f32.f16 %f242, high;}

	// end inline asm
	sub.f32 	%f579, %f239, %f576;
	mov.f32 	%f580, 0f42140000;
	div.approx.f32 	%f581, %f579, %f580;
	add.f32 	%f582, %f576, %f581;
	sub.f32 	%f583, %f239, %f582;
	fma.rn.f32 	%f584, %f579, %f583, %f578;
	sub.f32 	%f585, %f240, %f582;
	mov.f32 	%f586, 0f42180000;
	div.approx.f32 	%f587, %f585, %f586;
	add.f32 	%f588, %f582, %f587;
	sub.f32 	%f589, %f240, %f588;
	fma.rn.f32 	%f590, %f585, %f589, %f584;
	sub.f32 	%f591, %f241, %f588;
	mov.f32 	%f592, 0f421C0000;
	div.approx.f32 	%f593, %f591, %f592;
	add.f32 	%f594, %f588, %f593;
	sub.f32 	%f595, %f241, %f594;
	fma.rn.f32 	%f596, %f591, %f595, %f590;
	sub.f32 	%f597, %f242, %f594;
	mov.f32 	%f598, 0f42200000;
	div.approx.f32 	%f599, %f597, %f598;
	add.f32 	%f600, %f594, %f599;
	sub.f32 	%f601, %f242, %f600;
	fma.rn.f32 	%f602, %f597, %f601, %f596;
	add.s64 	%rd104, %rd19, 1280;
	shr.s64 	%rd105, %rd104, 63;
	shr.u64 	%rd106, %rd105, 62;
	add.s64 	%rd107, %rd104, %rd106;
	shl.b64 	%rd108, %rd107, 1;
	and.b64  	%rd109, %rd108, -8;
	add.s64 	%rd110, %rd23, %rd109;
	ld.global.v2.u32 	{%r182, %r188}, [%rd110];
	ld.global.v2.u32 	{%r186, %r192}, [%rd29+2560];
	add.s64 	%rd111, %rd30, %rd109;
	ld.global.v2.u32 	{%r183, %r189}, [%rd111];
	// begin inline asm
	{add.f16x2 %r181,%r182,%r183;
}
	// end inline asm
	// begin inline asm
	{add.f16x2 %r184,%r181,%r186;
}
	// end inline asm
	// begin inline asm
	{add.f16x2 %r187,%r188,%r189;
}
	// end inline asm
	// begin inline asm
	{add.f16x2 %r190,%r187,%r192;
}
	// end inline asm
	// begin inline asm
	{.reg .f16 low,high;
  mov.b32 {low,high},%r184;
  cvt.f32.f16 %f243, low;}

	// end inline asm
	// begin inline asm
	{.reg .f16 low,high;
  mov.b32 {low,high},%r184;
  cvt.f32.f16 %f244, high;}

	// end inline asm
	// begin inline asm
	{.reg .f16 low,high;
  mov.b32 {low,high},%r190;
  cvt.f32.f16 %f245, low;}

	// end inline asm
	// begin inline asm
	{.reg .f16 low,high;
  mov.b32 {low,high},%r190;
  cvt.f32.f16 %f246, high;}

	// end inline asm
	sub.f32 	%f603, %f243, %f600;
	mov.f32 	%f604, 0f42240000;
	div.approx.f32 	%f605, %f603, %f604;
	add.f32 	%f606, %f600, %f605;
	sub.f32 	%f607, %f243, %f606;
	fma.rn.f32 	%f608, %f603, %f607, %f602;
	sub.f32 	%f609, %f244, %f606;
	mov.f32 	%f610, 0f42280000;
	div.approx.f32 	%f611, %f609, %f610;
	add.f32 	%f612, %f606, %f611;
	sub.f32 	%f613, %f244, %f612;
	fma.rn.f32 	%f614, %f609, %f613, %f608;
	sub.f32 	%f615, %f245, %f612;
	mov.f32 	%f616, 0f422C0000;
	div.approx.f32 	%f617, %f615, %f616;
	add.f32 	%f618, %f612, %f617;
	sub.f32 	%f619, %f245, %f618;
	fma.rn.f32 	%f620, %f615, %f619, %f614;
	sub.f32 	%f621, %f246, %f618;
	mov.f32 	%f622, 0f42300000;
	div.approx.f32 	%f623, %f621, %f622;
	add.f32 	%f624, %f618, %f623;
	sub.f32 	%f625, %f246, %f624;
	fma.rn.f32 	%f626, %f621, %f625, %f620;
	add.s64 	%rd112, %rd19, 1408;
	shr.s64 	%rd113, %rd112, 63;
	shr.u64 	%rd114, %rd113, 62;
	add.s64 	%rd115, %rd112, %rd114;
	shl.b64 	%rd116, %rd115, 1;
	and.b64  	%rd117, %rd116, -8;
	add.s64 	%rd118, %rd23, %rd117;
	ld.global.v2.u32 	{%r198, %r204}, [%rd118];
	ld.global.v2.u32 	{%r202, %r208}, [%rd29+2816];
	add.s64 	%rd119, %rd30, %rd117;
	ld.global.v2.u32 	{%r199, %r205}, [%rd119];
	// begin inline asm
	{add.f16x2 %r197,%r198,%r199;
}
	// end inline asm
	// begin inline asm
	{add.f16x2 %r200,%r197,%r202;
}
	// end inline asm
	// begin inline asm
	{add.f16x2 %r203,%r204,%r205;
}
	// end inline asm
	// begin inline asm
	{add.f16x2 %r206,%r203,%r208;
}
	// end inline asm
	// begin inline asm
	{.reg .f16 low,high;
  mov.b32 {low,high},%r200;
  cvt.f32.f16 %f247, low;}

	// end inline asm
	// begin inline asm
	{.reg .f16 low,high;
  mov.b32 {low,high},%r200;
  cvt.f32.f16 %f248, high;}

	// end inline asm
	// begin inline asm
	{.reg .f16 low,high;
  mov.b32 {low,high},%r206;
  cvt.f32.f16 %f249, low;}

	// end inline asm
	// begin inline asm
	{.reg .f16 low,high;
  mov.b32 {low,high},%r206;
  cvt.f32.f16 %f250, high;}

	// end inline asm
	sub.f32 	%f627, %f247, %f624;
	mov.f32 	%f628, 0f42340000;
	div.approx.f32 	%f629, %f627, %f628;
	add.f32 	%f630, %f624, %f629;
	sub.f32 	%f631, %f247, %f630;
	fma.rn.f32 	%f632, %f627, %f631, %f626;
	sub.f32 	%f633, %f248, %f630;
	mov.f32 	%f634, 0f42380000;
	div.approx.f32 	%f635, %f633, %f634;
	add.f32 	%f636, %f630, %f635;
	sub.f32 	%f637, %f248, %f636;
	fma.rn.f32 	%f638, %f633, %f637, %f632;
	sub.f32 	%f639, %f249, %f636;
	mov.f32 	%f640, 0f423C0000;
	div.approx.f32 	%f641, %f639, %f640;
	add.f32 	%f642, %f636, %f641;
	sub.f32 	%f643, %f249, %f642;
	fma.rn.f32 	%f644, %f639, %f643, %f638;
	sub.f32 	%f645, %f250, %f642;
	mov.f32 	%f646, 0f42400000;
	div.approx.f32 	%f647, %f645, %f646;
	add.f32 	%f648, %f642, %f647;
	sub.f32 	%f649, %f250, %f648;
	fma.rn.f32 	%f650, %f645, %f649, %f644;
	add.s64 	%rd120, %rd19, 1536;
	shr.s64 	%rd121, %rd120, 63;
	shr.u64 	%rd122, %rd121, 62;
	add.s64 	%rd123, %rd120, %rd122;
	shl.b64 	%rd124, %rd123, 1;
	and.b64  	%rd125, %rd124, -8;
	add.s64 	%rd126, %rd23, %rd125;
	ld.global.v2.u32 	{%r214, %r220}, [%rd126];
	ld.global.v2.u32 	{%r218, %r224}, [%rd29+3072];
	add.s64 	%rd127, %rd30, %rd125;
	ld.global.v2.u32 	{%r215, %r221}, [%rd127];
	// begin inline asm
	{add.f16x2 %r213,%r214,%r215;
}
	// end inline asm
	// begin inline asm
	{add.f16x2 %r216,%r213,%r218;
}
	// end inline asm
	// begin inline asm
	{add.f16x2 %r219,%r220,%r221;
}
	// end inline asm
	// begin inline asm
	{add.f16x2 %r222,%r219,%r224;
}
	// end inline asm
	// begin inline asm
	{.reg .f16 low,high;
  mov.b32 {low,high},%r216;
  cvt.f32.f16 %f251, low;}

	// end inline asm
	// begin inline asm
	{.reg .f16 low,high;
  mov.b32 {low,high},%r216;
  cvt.f32.f16 %f252, high;}

	// end inline asm
	// begin inline asm
	{.reg .f16 low,high;
  mov.b32 {low,high},%r222;
  cvt.f32.f16 %f253, low;}

	// end inline asm
	// begin inline asm
	{.reg .f16 low,high;
  mov.b32 {low,high},%r222;
  cvt.f32.f16 %f254, high;}

	// end inline asm
	sub.f32 	%f651, %f251, %f648;
	mov.f32 	%f652, 0f42440000;
	div.approx.f32 	%f653, %f651, %f652;
	add.f32 	%f654, %f648, %f653;
	sub.f32 	%f655, %f251, %f654;
	fma.rn.f32 	%f656, %f651, %f655, %f650;
	sub.f32 	%f657, %f252, %f654;
	mov.f32 	%f658, 0f42480000;
	div.approx.f32 	%f659, %f657, %f658;
	add.f32 	%f660, %f654, %f659;
	sub.f32 	%f661, %f252, %f660;
	fma.rn.f32 	%f662, %f657, %f661, %f656;
	sub.f32 	%f663, %f253, %f660;
	mov.f32 	%f664, 0f424C0000;
	div.approx.f32 	%f665, %f663, %f664;
	add.f32 	%f666, %f660, %f665;
	sub.f32 	%f667, %f253, %f666;
	fma.rn.f32 	%f668, %f663, %f667, %f662;
	sub.f32 	%f669, %f254, %f666;
	mov.f32 	%f670, 0f42500000;
	div.approx.f32 	%f671, %f669, %f670;
	add.f32 	%f672, %f666, %f671;
	sub.f32 	%f673, %f254, %f672;
	fma.rn.f32 	%f674, %f669, %f673, %f668;
	add.s64 	%rd128, %rd19, 1664;
	shr.s64 	%rd129, %rd128, 63;
	shr.u64 	%rd130, %rd129, 62;
	add.s64 	%rd131, %rd128, %rd130;
	shl.b64 	%rd132, %rd131, 1;
	and.b64  	%rd133, %rd132, -8;
	add.s64 	%rd134, %rd23, %rd133;
	ld.global.v2.u32 	{%r230, %r236}, [%rd134];
	ld.global.v2.u32 	{%r234, %r240}, [%rd29+3328];
	add.s64 	%rd135, %rd30, %rd133;
	ld.global.v2.u32 	{%r231, %r237}, [%rd135];
	// begin inline asm
	{add.f16x2 %r229,%r230,%r231;
}
	// end inline asm
	// begin inline asm
	{add.f16x2 %r232,%r229,%r234;
}
	// end inline asm
	// begin inline asm
	{add.f16x2 %r235,%r236,%r237;
}
	// end inline asm
	// begin inline asm
	{add.f16x2 %r238,%r235,%r240;
}
	// end inline asm
	// begin inline asm
	{.reg .f16 low,high;
  mov.b32 {low,high},%r232;
  cvt.f32.f16 %f255, low;}

	// end inline asm
	// begin inline asm
	{.reg .f16 low,high;
  mov.b32 {low,high},%r232;
  cvt.f32.f16 %f256, high;}

	// end inline asm
	// begin inline asm
	{.reg .f16 low,high;
  mov.b32 {low,high},%r238;
  cvt.f32.f16 %f257, low;}

	// end inline asm
	// begin inline asm
	{.reg .f16 low,high;
  mov.b32 {low,high},%r238;
  cvt.f32.f16 %f258, high;}

	// end inline asm
	sub.f32 	%f675, %f255, %f672;
	mov.f32 	%f676, 0f42540000;
	div.approx.f32 	%f677, %f675, %f676;
	add.f32 	%f678, %f672, %f677;
	sub.f32 	%f679, %f255, %f678;
	fma.rn.f32 	%f680, %f675, %f679, %f674;
	sub.f32 	%f681, %f256, %f678;
	mov.f32 	%f682, 0f42580000;
	div.approx.f32 	%f683, %f681, %f682;
	add.f32 	%f684, %f678, %f683;
	sub.f32 	%f685, %f256, %f684;
	fma.rn.f32 	%f686, %f681, %f685, %f680;
	sub.f32 	%f687, %f257, %f684;
	mov.f32 	%f688, 0f425C0000;
	div.approx.f32 	%f689, %f687, %f688;
	add.f32 	%f690, %f684, %f689;
	sub.f32 	%f691, %f257, %f690;
	fma.rn.f32 	%f692, %f687, %f691, %f686;
	sub.f32 	%f693, %f258, %f690;
	mov.f32 	%f694, 0f42600000;
	div.approx.f32 	%f695, %f693, %f694;
	add.f32 	%f696, %f690, %f695;
	sub.f32 	%f697, %f258, %f696;
	fma.rn.f32 	%f698, %f693, %f697, %f692;
	add.s64 	%rd136, %rd19, 1792;
	shr.s64 	%rd137, %rd136, 63;
	shr.u64 	%rd138, %rd137, 62;
	add.s64 	%rd139, %rd136, %rd138;
	shl.b64 	%rd140, %rd139, 1;
	and.b64  	%rd141, %rd140, -8;
	add.s64 	%rd142, %rd23, %rd141;
	ld.global.v2.u32 	{%r246, %r252}, [%rd142];
	ld.global.v2.u32 	{%r250, %r256}, [%rd29+3584];
	add.s64 	%rd143, %rd30, %rd141;
	ld.global.v2.u32 	{%r247, %r253}, [%rd143];
	// begin inline asm
	{add.f16x2 %r245,%r246,%r247;
}
	// end inline asm
	// begin inline asm
	{add.f16x2 %r248,%r245,%r250;
}
	// end inline asm
	// begin inline asm
	{add.f16x2 %r251,%r252,%r253;
}
	// end inline asm
	// begin inline asm
	{add.f16x2 %r254,%r251,%r256;
}
	// end inline asm
	// begin inline asm
	{.reg .f16 low,high;
  mov.b32 {low,high},%r248;
  cvt.f32.f16 %f259, low;}

	// end inline asm
	// begin inline asm
	{.reg .f16 low,high;
  mov.b32 {low,high},%r248;
  cvt.f32.f16 %f260, high;}

	// end inline asm
	// begin inline asm
	{.reg .f16 low,high;
  mov.b32 {low,high},%r254;
  cvt.f32.f16 %f261, low;}

	// end inline asm
	// begin inline asm
	{.reg .f16 low,high;
  mov.b32 {low,high},%r254;
  cvt.f32.f16 %f262, high;}

	// end inline asm
	sub.f32 	%f699, %f259, %f696;
	mov.f32 	%f700, 0f42640000;
	div.approx.f32 	%f701, %f699, %f700;
	add.f32 	%f702, %f696, %f701;
	sub.f32 	%f703, %f259, %f702;
	fma.rn.f32 	%f704, %f699, %f703, %f698;
	sub.f32 	%f705, %f260, %f702;
	mov.f32 	%f706, 0f42680000;
	div.approx.f32 	%f707, %f705, %f706;
	add.f32 	%f708, %f702, %f707;
	sub.f32 	%f709, %f260, %f708;
	fma.rn.f32 	%f710, %f705, %f709, %f704;
	sub.f32 	%f711, %f261, %f708;
	mov.f32 	%f712, 0f426C0000;
	div.approx.f32 	%f713, %f711, %f712;
	add.f32 	%f714, %f708, %f713;
	sub.f32 	%f715, %f261, %f714;
	fma.rn.f32 	%f716, %f711, %f715, %f710;
	sub.f32 	%f717, %f262, %f714;
	mov.f32 	%f718, 0f42700000;
	div.approx.f32 	%f719, %f717, %f718;
	add.f32 	%f720, %f714, %f719;
	sub.f32 	%f721, %f262, %f720;
	fma.rn.f32 	%f722, %f717, %f721, %f716;
	add.s64 	%rd144, %rd19, 1920;
	shr.s64 	%rd145, %rd144, 63;
	shr.u64 	%rd146, %rd145, 62;
	add.s64 	%rd147, %rd144, %rd146;
	shl.b64 	%rd148, %rd147, 1;
	and.b64  	%rd149, %rd148, -8;
	add.s64 	%rd150, %rd23, %rd149;
	ld.global.v2.u32 	{%r262, %r268}, [%rd150];
	ld.global.v2.u32 	{%r266, %r272}, [%rd29+3840];
	add.s64 	%rd151, %rd30, %rd149;
	ld.global.v2.u32 	{%r263, %r269}, [%rd151];
	// begin inline asm
	{add.f16x2 %r261,%r262,%r263;
}
	// end inline asm
	// begin inline asm
	{add.f16x2 %r264,%r261,%r266;
}
	// end inline asm
	// begin inline asm
	{add.f16x2 %r267,%r268,%r269;
}
	// end inline asm
	// begin inline asm
	{add.f16x2 %r270,%r267,%r272;
}
	// end inline asm
	// begin inline asm
	{.reg .f16 low,high;
  mov.b32 {low,high},%r264;
  cvt.f32.f16 %f263, low;}

	// end inline asm
	// begin inline asm
	{.reg .f16 low,high;
  mov.b32 {low,high},%r264;
  cvt.f32.f16 %f264, high;}

	// end inline asm
	// begin inline asm
	{.reg .f16 low,high;
  mov.b32 {low,high},%r270;
  cvt.f32.f16 %f265, low;}

	// end inline asm
	// begin inline asm
	{.reg .f16 low,high;
  mov.b32 {low,high},%r270;
  cvt.f32.f16 %f266, high;}

	// end inline asm
	sub.f32 	%f723, %f263, %f720;
	mov.f32 	%f724, 0f42740000;
	div.approx.f32 	%f725, %f723, %f724;
	add.f32 	%f726, %f720, %f725;
	sub.f32 	%f727, %f263, %f726;
	fma.rn.f32 	%f728, %f723, %f727, %f722;
	sub.f32 	%f729, %f264, %f726;
	mov.f32 	%f730, 0f42780000;
	div.approx.f32 	%f731, %f729, %f730;
	add.f32 	%f732, %f726, %f731;
	sub.f32 	%f733, %f264, %f732;
	fma.rn.f32 	%f734, %f729, %f733, %f728;
	sub.f32 	%f735, %f265, %f732;
	mov.f32 	%f736, 0f427C0000;
	div.approx.f32 	%f737, %f735, %f736;
	add.f32 	%f738, %f732, %f737;
	sub.f32 	%f739, %f265, %f738;
	fma.rn.f32 	%f740, %f735, %f739, %f734;
	sub.f32 	%f741, %f266, %f738;
	mov.f32 	%f742, 0f42800000;
	div.approx.f32 	%f743, %f741, %f742;
	add.f32 	%f744, %f738, %f743;
	sub.f32 	%f745, %f266, %f744;
	fma.rn.f32 	%f746, %f741, %f745, %f740;
	add.s64 	%rd152, %rd19, 2048;
	shr.s64 	%rd153, %rd152, 63;
	shr.u64 	%rd154, %rd153, 62;
	add.s64 	%rd155, %rd152, %rd154;
	shl.b64 	%rd156, %rd155, 1;
	and.b64  	%rd157, %rd156, -8;
	add.s64 	%rd158, %rd23, %rd157;
	ld.global.v2.u32 	{%r278, %r284}, [%rd158];
	ld.global.v2.u32 	{%r282, %r288}, [%rd29+4096];
	add.s64 	%rd159, %rd30, %rd157;
	ld.global.v2.u32 	{%r279, %r285}, [%rd159];
	// begin inline asm
	{add.f16x2 %r277,%r278,%r279;
}
	// end inline asm
	// begin inline asm
	{add.f16x2 %r280,%r277,%r282;
}
	// end inline asm
	// begin inline asm
	{add.f16x2 %r283,%r284,%r285;
}
	// end inline asm
	// begin inline asm
	{add.f16x2 %r286,%r283,%r288;
}
	// end inline asm
	// begin inline asm
	{.reg .f16 low,high;
  mov.b32 {low,high},%r280;
  cvt.f32.f16 %f267, low;}

	// end inline asm
	// begin inline asm
	{.reg .f16 low,high;
  mov.b32 {low,high},%r280;
  cvt.f32.f16 %f268, high;}

	// end inline asm
	// begin inline asm
	{.reg .f16 low,high;
  mov.b32 {low,high},%r286;
  cvt.f32.f16 %f269, low;}

	// end inline asm
	// begin inline asm
	{.reg .f16 low,high;
  mov.b32 {low,high},%r286;
  cvt.f32.f16 %f270, high;}

	// end inline asm
	sub.f32 	%f747, %f267, %f744;
	mov.f32 	%f748, 0f42820000;
	div.approx.f32 	%f749, %f747, %f748;
	add.f32 	%f750, %f744, %f749;
	sub.f32 	%f751, %f267, %f750;
	fma.rn.f32 	%f752, %f747, %f751, %f746;
	sub.f32 	%f753, %f268, %f750;
	mov.f32 	%f754, 0f42840000;
	div.approx.f32 	%f755, %f753, %f754;
	add.f32 	%f756, %f750, %f755;
	sub.f32 	%f757, %f268, %f756;
	fma.rn.f32 	%f758, %f753, %f757, %f752;
	sub.f32 	%f759, %f269, %f756;
	mov.f32 	%f760, 0f42860000;
	div.approx.f32 	%f761, %f759, %f760;
	add.f32 	%f762, %f756, %f761;
	sub.f32 	%f763, %f269, %f762;
	fma.rn.f32 	%f764, %f759, %f763, %f758;
	sub.f32 	%f765, %f270, %f762;
	mov.f32 	%f766, 0f42880000;
	div.approx.f32 	%f767, %f765, %f766;
	add.f32 	%f768, %f762, %f767;
	sub.f32 	%f769, %f270, %f768;
	fma.rn.f32 	%f770, %f765, %f769, %f764;
	add.s64 	%rd160, %rd19, 2176;
	shr.s64 	%rd161, %rd160, 63;
	shr.u64 	%rd162, %rd161, 62;
	add.s64 	%rd163, %rd160, %rd162;
	shl.b64 	%rd164, %rd163, 1;
	and.b64  	%rd165, %rd164, -8;
	add.s64 	%rd166, %rd23, %rd165;
	ld.global.v2.u32 	{%r294, %r300}, [%rd166];
	ld.global.v2.u32 	{%r298, %r304}, [%rd29+4352];
	add.s64 	%rd167, %rd30, %rd165;
	ld.global.v2.u32 	{%r295, %r301}, [%rd167];
	// begin inline asm
	{add.f16x2 %r293,%r294,%r295;
}
	// end inline asm
	// begin inline asm
	{add.f16x2 %r296,%r293,%r298;
}
	// end inline asm
	// begin inline asm
	{add.f16x2 %r299,%r300,%r301;
}
	// end inline asm
	// begin inline asm
	{add.f16x2 %r302,%r299,%r304;
}
	// end inline asm
	// begin inline asm
	{.reg .f16 low,high;
  mov.b32 {low,high},%r296;
  cvt.f32.f16 %f271, low;}

	// end inline asm
	// begin inline asm
	{.reg .f16 low,high;
  mov.b32 {low,high},%r296;
  cvt.f32.f16 %f272, high;}

	// end inline asm
	// begin inline asm
	{.reg .f16 low,high;
  mov.b32 {low,high},%r302;
  cvt.f32.f16 %f273, low;}

	// end inline asm
	// begin inline asm
	{.reg .f16 low,high;
  mov.b32 {low,high},%r302;
  cvt.f32.f16 %f274, high;}

	// end inline asm
	sub.f32 	%f771, %f271, %f768;
	mov.f32 	%f772, 0f428A0000;
	div.approx.f32 	%f773, %f771, %f772;
	add.f32 	%f774, %f768, %f773;
	sub.f32 	%f775, %f271, %f774;
	fma.rn.f32 	%f776, %f771, %f775, %f770;
	sub.f32 	%f777, %f272, %f774;
	mov.f32 	%f778, 0f428C0000;
	div.approx.f32 	%f779, %f777, %f778;
	add.f32 	%f780, %f774, %f779;
	sub.f32 	%f781, %f272, %f780;
	fma.rn.f32 	%f782, %f777, %f781, %f776;
	sub.f32 	%f783, %f273, %f780;
	mov.f32 	%f784, 0f428E0000;
	div.approx.f32 	%f785, %f783, %f784;
	add.f32 	%f786, %f780, %f785;
	sub.f32 	%f787, %f273, %f786;
	fma.rn.f32 	%f788, %f783, %f787, %f782;
	sub.f32 	%f789, %f274, %f786;
	mov.f32 	%f790, 0f42900000;
	div.approx.f32 	%f791, %f789, %f790;
	add.f32 	%f792, %f786, %f791;
	sub.f32 	%f793, %f274, %f792;
	fma.rn.f32 	%f794, %f789, %f793, %f788;
	add.s64 	%rd168, %rd19, 2304;
	shr.s64 	%rd169, %rd168, 63;
	shr.u64 	%rd170, %rd169, 62;
	add.s64 	%rd171, %rd168, %rd170;
	shl.b64 	%rd172, %rd171, 1;
	and.b64  	%rd173, %rd172, -8;
	add.s64 	%rd174, %rd23, %rd173;
	ld.global.v2.u32 	{%r310, %r316}, [%rd174];
	ld.global.v2.u32 	{%r314, %r320}, [%rd29+4608];
	add.s64 	%rd175, %rd30, %rd173;
	ld.global.v2.u32 	{%r311, %r317}, [%rd175];
	// begin inline asm
	{add.f16x2 %r309,%r310,%r311;
}
	// end inline asm
	// begin inline asm
	{add.f16x2 %r312,%r309,%r314;
}
	// end inline asm
	// begin inline asm
	{add.f16x2 %r315,%r316,%r317;
}
	// end inline asm
	// begin inline asm
	{add.f16x2 %r318,%r315,%r320;
}
	// end inline asm
	// begin inline asm
	{.reg .f16 low,high;
  mov.b32 {low,high},%r312;
  cvt.f32.f16 %f275, low;}

	// end inline asm
	// begin inline asm
	{.reg .f16 low,high;
  mov.b32 {low,high},%r312;
  cvt.f32.f16 %f276, high;}

	// end inline asm
	// begin inline asm
	{.reg .f16 low,high;
  mov.b32 {low,high},%r318;
  cvt.f32.f16 %f277, low;}

	// end inline asm
	// begin inline asm
	{.reg .f16 low,high;
  mov.b32 {low,high},%r318;
  cvt.f32.f16 %f278, high;}

	// end inline asm
	sub.f32 	%f795, %f275, %f792;
	mov.f32 	%f796, 0f42920000;
	div.approx.f32 	%f797, %f795, %f796;
	add.f32 	%f798, %f792, %f797;
	sub.f32 	%f799, %f275, %f798;
	fma.rn.f32 	%f800, %f795, %f799, %f794;
	sub.f32 	%f801, %f276, %f798;
	mov.f32 	%f802, 0f42940000;
	div.approx.f32 	%f803, %f801, %f802;
	add.f32 	%f804, %f798, %f803;
	sub.f32 	%f805, %f276, %f804;
	fma.rn.f32 	%f806, %f801, %f805, %f800;
	sub.f32 	%f807, %f277, %f804;
	mov.f32 	%f808, 0f42960000;
	div.approx.f32 	%f809, %f807, %f808;
	add.f32 	%f810, %f804, %f809;
	sub.f32 	%f811, %f277, %f810;
	fma.rn.f32 	%f812, %f807, %f811, %f806;
	sub.f32 	%f813, %f278, %f810;
	mov.f32 	%f814, 0f42980000;
	div.approx.f32 	%f815, %f813, %f814;
	add.f32 	%f816, %f810, %f815;
	sub.f32 	%f817, %f278, %f816;
	fma.rn.f32 	%f818, %f813, %f817, %f812;
	add.s64 	%rd176, %rd19, 2432;
	shr.s64 	%rd177, %rd176, 63;
	shr.u64 	%rd178, %rd177, 62;
	add.s64 	%rd179, %rd176, %rd178;
	shl.b64 	%rd180, %rd179, 1;
	and.b64  	%rd181, %rd180, -8;
	add.s64 	%rd182, %rd23, %rd181;
	ld.global.v2.u32 	{%r326, %r332}, [%rd182];
	ld.global.v2.u32 	{%r330, %r336}, [%rd29+4864];
	add.s64 	%rd183, %rd30, %rd181;
	ld.global.v2.u32 	{%r327, %r333}, [%rd183];
	// begin inline asm
	{add.f16x2 %r325,%r326,%r327;
}
	// end inline asm
	// begin inline asm
	{add.f16x2 %r328,%r325,%r330;
}
	// end inline asm
	// begin inline asm
	{add.f16x2 %r331,%r332,%r333;
}
	// end inline asm
	// begin inline asm
	{add.f16x2 %r334,%r331,%r336;
}
	// end inline asm
	// begin inline asm
	{.reg .f16 low,high;
  mov.b32 {low,high},%r328;
  cvt.f32.f16 %f279, low;}

	// end inline asm
	// begin inline asm
	{.reg .f16 low,high;
  mov.b32 {low,high},%r328;
  cvt.f32.f16 %f280, high;}

	// end inline asm
	// begin inline asm
	{.reg .f16 low,high;
  mov.b32 {low,high},%r334;
  cvt.f32.f16 %f281, low;}

	// end inline asm
	// begin inline asm
	{.reg .f16 low,high;
  mov.b32 {low,high},%r334;
  cvt.f32.f16 %f282, high;}

	// end inline asm
	sub.f32 	%f819, %f279, %f816;
	mov.f32 	%f820, 0f429A0000;
	div.approx.f32 	%f821, %f819, %f820;
	add.f32 	%f822, %f816, %f821;
	sub.f32 	%f823, %f279, %f822;
	fma.rn.f32 	%f824, %f819, %f823, %f818;
	sub.f32 	%f825, %f280, %f822;
	mov.f32 	%f826, 0f429C0000;
	div.approx.f32 	%f827, %f825, %f826;
	add.f32 	%f828, %f822, %f827;
	sub.f32 	%f829, %f280, %f828;
	fma.rn.f32 	%f830, %f825, %f829, %f824;
	sub.f32 	%f831, %f281, %f828;
	mov.f32 	%f832, 0f429E0000;
	div.approx.f32 	%f833, %f831, %f832;
	add.f32 	%f834, %f828, %f833;
	sub.f32 	%f835, %f281, %f834;
	fma.rn.f32 	%f836, %f831, %f835, %f830;
	sub.f32 	%f837, %f282, %f834;
	mov.f32 	%f838, 0f42A00000;
	div.approx.f32 	%f839, %f837, %f838;
	add.f32 	%f840, %f834, %f839;
	sub.f32 	%f841, %f282, %f840;
	fma.rn.f32 	%f842, %f837, %f841, %f836;
	add.s64 	%rd184, %rd19, 2560;
	shr.s64 	%rd185, %rd184, 63;
	shr.u64 	%rd186, %rd185, 62;
	add.s64 	%rd187, %rd184, %rd186;
	shl.b64 	%rd188, %rd187, 1;
	and.b64  	%rd189, %rd188, -8;
	add.s64 	%rd190, %rd23, %rd189;
	ld.global.v2.u32 	{%r342, %r348}, [%rd190];
	ld.global.v2.u32 	{%r346, %r352}, [%rd29+5120];
	add.s64 	%rd191, %rd30, %rd189;
	ld.global.v2.u32 	{%r343, %r349}, [%rd191];
	// begin inline asm
	{add.f16x2 %r341,%r342,%r343;
}
	// end inline asm
	// begin inline asm
	{add.f16x2 %r344,%r341,%r346;
}
	// end inline asm
	// begin inline asm
	{add.f16x2 %r347,%r348,%r349;
}
	// end inline asm
	// begin inline asm
	{add.f16x2 %r350,%r347,%r352;
}
	// end inline asm
	// begin inline asm
	{.reg .f16 low,high;
  mov.b32 {low,high},%r344;
  cvt.f32.f16 %f283, low;}

	// end inline asm
	// begin inline asm
	{.reg .f16 low,high;
  mov.b32 {low,high},%r344;
  cvt.f32.f16 %f284, high;}

	// end inline asm
	// begin inline asm
	{.reg .f16 low,high;
  mov.b32 {low,high},%r350;
  cvt.f32.f16 %f285, low;}

	// end inline asm
	// begin inline asm
	{.reg .f16 low,high;
  mov.b32 {low,high},%r350;
  cvt.f32.f16 %f286, high;}

	// end inline asm
	sub.f32 	%f843, %f283, %f840;
	mov.f32 	%f844, 0f42A20000;
	div.approx.f32 	%f845, %f843, %f844;
	add.f32 	%f846, %f840, %f845;
	sub.f32 	%f847, %f283, %f846;
	fma.rn.f32 	%f848, %f843, %f847, %f842;
	sub.f32 	%f849, %f284, %f846;
	mov.f32 	%f850, 0f42A40000;
	div.approx.f32 	%f851, %f849, %f850;
	add.f32 	%f852, %f846, %f851;
	sub.f32 	%f853, %f284, %f852;
	fma.rn.f32 	%f854, %f849, %f853, %f848;
	sub.f32 	%f855, %f285, %f852;
	mov.f32 	%f856, 0f42A60000;
	div.approx.f32 	%f857, %f855, %f856;
	add.f32 	%f858, %f852, %f857;
	sub.f32 	%f859, %f285, %f858;
	fma.rn.f32 	%f860, %f855, %f859, %f854;
	sub.f32 	%f861, %f286, %f858;
	mov.f32 	%f862, 0f42A80000;
	div.approx.f32 	%f863, %f861, %f862;
	add.f32 	%f864, %f858, %f863;
	sub.f32 	%f865, %f286, %f864;
	fma.rn.f32 	%f866, %f861, %f865, %f860;
	add.s64 	%rd192, %rd19, 2688;
	shr.s64 	%rd193, %rd192, 63;
	shr.u64 	%rd194, %rd193, 62;
	add.s64 	%rd195, %rd192, %rd194;
	shl.b64 	%rd196, %rd195, 1;
	and.b64  	%rd197, %rd196, -8;
	add.s64 	%rd198, %rd23, %rd197;
	ld.global.v2.u32 	{%r358, %r364}, [%rd198];
	ld.global.v2.u32 	{%r362, %r368}, [%rd29+5376];
	add.s64 	%rd199, %rd30, %rd197;
	ld.global.v2.u32 	{%r359, %r365}, [%rd199];
	// begin inline asm
	{add.f16x2 %r357,%r358,%r359;
}
	// end inline asm
	// begin inline asm
	{add.f16x2 %r360,%r357,%r362;
}
	// end inline asm
	// begin inline asm
	{add.f16x2 %r363,%r364,%r365;
}
	// end inline asm
	// begin inline asm
	{add.f16x2 %r366,%r363,%r368;
}
	// end inline asm
	// begin inline asm
	{.reg .f16 low,high;
  mov.b32 {low,high},%r360;
  cvt.f32.f16 %f287, low;}

	// end inline asm
	// begin inline asm
	{.reg .f16 low,high;
  mov.b32 {low,high},%r360;
  cvt.f32.f16 %f288, high;}

	// end inline asm
	// begin inline asm
	{.reg .f16 low,high;
  mov.b32 {low,high},%r366;
  cvt.f32.f16 %f289, low;}

	// end inline asm
	// begin inline asm
	{.reg .f16 low,high;
  mov.b32 {low,high},%r366;
  cvt.f32.f16 %f290, high;}

	// end inline asm
	sub.f32 	%f867, %f287, %f864;
	mov.f32 	%f868, 0f42AA0000;
	div.approx.f32 	%f869, %f867, %f868;
	add.f32 	%f870, %f864, %f869;
	sub.f32 	%f871, %f287, %f870;
	fma.rn.f32 	%f872, %f867, %f871, %f866;
	sub.f32 	%f873, %f288, %f870;
	mov.f32 	%f874, 0f42AC0000;
	div.approx.f32 	%f875, %f873, %f874;
	add.f32 	%f876, %f870, %f875;
	sub.f32 	%f877, %f288, %f876;
	fma.rn.f32 	%f878, %f873, %f877, %f872;
	sub.f32 	%f879, %f289, %f876;
	mov.f32 	%f880, 0f42AE0000;
	div.approx.f32 	%f881, %f879, %f880;
	add.f32 	%f882, %f876, %f881;
	sub.f32 	%f883, %f289, %f882;
	fma.rn.f32 	%f884, %f879, %f883, %f878;
	sub.f32 	%f885, %f290, %f882;
	mov.f32 	%f886, 0f42B00000;
	div.approx.f32 	%f887, %f885, %f886;
	add.f32 	%f888, %f882, %f887;
	sub.f32 	%f889, %f290, %f888;
	fma.rn.f32 	%f890, %f885, %f889, %f884;
	add.s64 	%rd200, %rd19, 2816;
	shr.s64 	%rd201, %rd200, 63;
	shr.u64 	%rd202, %rd201, 62;
	add.s64 	%rd203, %rd200, %rd202;
	shl.b64 	%rd204, %rd203, 1;
	and.b64  	%rd205, %rd204, -8;
	add.s64 	%rd206, %rd23, %rd205;
	ld.global.v2.u32 	{%r374, %r380}, [%rd206];
	ld.global.v2.u32 	{%r378, %r384}, [%rd29+5632];
	add.s64 	%rd207, %rd30, %rd205;
	ld.global.v2.u32 	{%r375, %r381}, [%rd207];
	// begin inline asm
	{add.f16x2 %r373,%r374,%r375;
}
	// end inline asm
	// begin inline asm
	{add.f16x2 %r376,%r373,%r378;
}
	// end inline asm
	// begin inline asm
	{add.f16x2 %r379,%r380,%r381;
}
	// end inline asm
	// begin inline asm
	{add.f16x2 %r382,%r379,%r384;
}
	// end inline asm
	// begin inline asm
	{.reg .f16 low,high;
  mov.b32 {low,high},%r376;
  cvt.f32.f16 %f291, low;}

	// end inline asm
	// begin inline asm
	{.reg .f16 low,high;
  mov.b32 {low,high},%r376;
  cvt.f32.f16 %f292, high;}

	// end inline asm
	// begin inline asm
	{.reg .f16 low,high;
  mov.b32 {low,high},%r382;
  cvt.f32.f16 %f293, low;}

	// end inline asm
	// begin inline asm
	{.reg .f16 low,high;
  mov.b32 {low,high},%r382;
  cvt.f32.f16 %f294, high;}

	// end inline asm
	sub.f32 	%f891, %f291, %f888;
	mov.f32 	%f892, 0f42B20000;
	div.approx.f32 	%f893, %f891, %f892;
	add.f32 	%f894, %f888, %f893;
	sub.f32 	%f895, %f291, %f894;
	fma.rn.f32 	%f896, %f891, %f895, %f890;
	sub.f32 	%f897, %f292, %f894;
	mov.f32 	%f898, 0f42B40000;
	div.approx.f32 	%f899, %f897, %f898;
	add.f32 	%f900, %f894, %f899;
	sub.f32 	%f901, %f292, %f900;
	fma.rn.f32 	%f902, %f897, %f901, %f896;
	sub.f32 	%f903, %f293, %f900;
	mov.f32 	%f904, 0f42B60000;
	div.approx.f32 	%f905, %f903, %f904;
	add.f32 	%f906, %f900, %f905;
	sub.f32 	%f907, %f293, %f906;
	fma.rn.f32 	%f908, %f903, %f907, %f902;
	sub.f32 	%f909, %f294, %f906;
	mov.f32 	%f910, 0f42B80000;
	div.approx.f32 	%f911, %f909, %f910;
	add.f32 	%f912, %f906, %f911;
	sub.f32 	%f913, %f294, %f912;
	fma.rn.f32 	%f914, %f909, %f913, %f908;
	add.s64 	%rd208, %rd19, 2944;
	shr.s64 	%rd209, %rd208, 63;
	shr.u64 	%rd210, %rd209, 62;
	add.s64 	%rd211, %rd208, %rd210;
	shl.b64 	%rd212, %rd211, 1;
	and.b64  	%rd213, %rd212, -8;
	add.s64 	%rd214, %rd23, %rd213;
	ld.global.v2.u32 	{%r390, %r396}, [%rd214];
	ld.global.v2.u32 	{%r394, %r400}, [%rd29+5888];
	add.s64 	%rd215, %rd30, %rd213;
	ld.global.v2.u32 	{%r391, %r397}, [%rd215];
	// begin inline asm
	{add.f16x2 %r389,%r390,%r391;
}
	// end inline asm
	// begin inline asm
	{add.f16x2 %r392,%r389,%r394;
}
	// end inline asm
	// begin inline asm
	{add.f16x2 %r395,%r396,%r397;
}
	// end inline asm
	// begin inline asm
	{add.f16x2 %r398,%r395,%r400;
}
	// end inline asm
	// begin inline asm
	{.reg .f16 low,high;
  mov.b32 {low,high},%r392;
  cvt.f32.f16 %f295, low;}

	// end inline asm
	// begin inline asm
	{.reg .f16 low,high;
  mov.b32 {low,high},%r392;
  cvt.f32.f16 %f296, high;}

	// end inline asm
	// begin inline asm
	{.reg .f16 low,high;
  mov.b32 {low,high},%r398;
  cvt.f32.f16 %f297, low;}

	// end inline asm
	// begin inline asm
	{.reg .f16 low,high;
  mov.b32 {low,high},%r398;
  cvt.f32.f16 %f298, high;}

	// end inline asm
	sub.f32 	%f915, %f295, %f912;
	mov.f32 	%f916, 0f42BA0000;
	div.approx.f32 	%f917, %f915, %f916;
	add.f32 	%f918, %f912, %f917;
	sub.f32 	%f919, %f295, %f918;
	fma.rn.f32 	%f920, %f915, %f919, %f914;
	sub.f32 	%f921, %f296, %f918;
	mov.f32 	%f922, 0f42BC0000;
	div.approx.f32 	%f923, %f921, %f922;
	add.f32 	%f924, %f918, %f923;
	sub.f32 	%f925, %f296, %f924;
	fma.rn.f32 	%f926, %f921, %f925, %f920;
	sub.f32 	%f927, %f297, %f924;
	mov.f32 	%f928, 0f42BE0000;
	div.approx.f32 	%f929, %f927, %f928;
	add.f32 	%f930, %f924, %f929;
	sub.f32 	%f931, %f297, %f930;
	fma.rn.f32 	%f932, %f927, %f931, %f926;
	sub.f32 	%f933, %f298, %f930;
	mov.f32 	%f934, 0f42C00000;
	div.approx.f32 	%f935, %f933, %f934;
	add.f32 	%f936, %f930, %f935;
	sub.f32 	%f937, %f298, %f936;
	fma.rn.f32 	%f938, %f933, %f937, %f932;
	add.s64 	%rd216, %rd19, 3072;
	shr.s64 	%rd217, %rd216, 63;
	shr.u64 	%rd218, %rd217, 62;
	add.s64 	%rd219, %rd216, %rd218;
	shl.b64 	%rd220, %rd219, 1;
	and.b64  	%rd221, %rd220, -8;
	add.s64 	%rd222, %rd23, %rd221;
	ld.global.v2.u32 	{%r406, %r412}, [%rd222];
	ld.global.v2.u32 	{%r410, %r416}, [%rd29+6144];
	add.s64 	%rd223, %rd30, %rd221;
	ld.global.v2.u32 	{%r407, %r413}, [%rd223];
	// begin inline asm
	{add.f16x2 %r405,%r406,%r407;
}
	// end inline asm
	// begin inline asm
	{add.f16x2 %r408,%r405,%r410;
}
	// end inline asm
	// begin inline asm
	{add.f16x2 %r411,%r412,%r413;
}
	// end inline asm
	// begin inline asm
	{add.f16x2 %r414,%r411,%r416;
}
	// end inline asm
	// begin inline asm
	{.reg .f16 low,high;
  mov.b32 {low,high},%r408;
  cvt.f32.f16 %f299, low;}

	// end inline asm
	// begin inline asm
	{.reg .f16 low,high;
  mov.b32 {low,high},%r408;
  cvt.f32.f16 %f300, high;}

	// end inline asm
	// begin inline asm
	{.reg .f16 low,high;
  mov.b32 {low,high},%r414;
  cvt.f32.f16 %f301, low;}

	// end inline asm
	// begin inline asm
	{.reg .f16 low,high;
  mov.b32 {low,high},%r414;
  cvt.f32.f16 %f302, high;}

	// end inline asm
	sub.f32 	%f939, %f299, %f936;
	mov.f32 	%f940, 0f42C20000;
	div.approx.f32 	%f941, %f939, %f940;
	add.f32 	%f942, %f936, %f941;
	sub.f32 	%f943, %f299, %f942;
	fma.rn.f32 	%f944, %f939, %f943, %f938;
	sub.f32 	%f945, %f300, %f942;
	mov.f32 	%f946, 0f42C40000;
	div.approx.f32 	%f947, %f945, %f946;
	add.f32 	%f948, %f942, %f947;
	sub.f32 	%f949, %f300, %f948;
	fma.rn.f32 	%f950, %f945, %f949, %f944;
	sub.f32 	%f951, %f301, %f948;
	mov.f32 	%f952, 0f42C60000;
	div.approx.f32 	%f953, %f951, %f952;
	add.f32 	%f954, %f948, %f953;
	sub.f32 	%f955, %f301, %f954;
	fma.rn.f32 	%f956, %f951, %f955, %f950;
	sub.f32 	%f957, %f302, %f954;
	mov.f32 	%f958, 0f42C80000;
	div.approx.f32 	%f959, %f957, %f958;
	add.f32 	%f960, %f954, %f959;
	sub.f32 	%f961, %f302, %f960;
	fma.rn.f32 	%f962, %f957, %f961, %f956;
	add.s64 	%rd224, %rd19, 3200;
	shr.s64 	%rd225, %rd224, 63;
	shr.u64 	%rd226, %rd225, 62;
	add.s64 	%rd227, %rd224, %rd226;
	shl.b64 	%rd228, %rd227, 1;
	and.b64  	%rd229, %rd228, -8;
	add.s64 	%rd230, %rd23, %rd229;
	ld.global.v2.u32 	{%r422, %r428}, [%rd230];
	ld.global.v2.u32 	{%r426, %r432}, [%rd29+6400];
	add.s64 	%rd231, %rd30, %rd229;
	ld.global.v2.u32 	{%r423, %r429}, [%rd231];
	// begin inline asm
	{add.f16x2 %r421,%r422,%r423;
}
	// end inline asm
	// begin inline asm
	{add.f16x2 %r424,%r421,%r426;
}
	// end inline asm
	// begin inline asm
	{add.f16x2 %r427,%r428,%r429;
}
	// end inline asm
	// begin inline asm
	{add.f16x2 %r430,%r427,%r432;
}
	// end inline asm
	// begin inline asm
	{.reg .f16 low,high;
  mov.b32 {low,high},%r424;
  cvt.f32.f16 %f303, low;}

	// end inline asm
	// begin inline asm
	{.reg .f16 low,high;
  mov.b32 {low,high},%r424;
  cvt.f32.f16 %f304, high;}

	// end inline asm
	// begin inline asm
	{.reg .f16 low,high;
  mov.b32 {low,high},%r430;
  cvt.f32.f16 %f305, low;}

	// end inline asm
	// begin inline asm
	{.reg .f16 low,high;
  mov.b32 {low,high},%r430;
  cvt.f32.f16 %f306, high;}

	// end inline asm
	sub.f32 	%f963, %f303, %f960;
	mov.f32 	%f964, 0f42CA0000;
	div.approx.f32 	%f965, %f963, %f964;
	add.f32 	%f966, %f960, %f965;
	sub.f32 	%f967, %f303, %f966;
	fma.rn.f32 	%f968, %f963, %f967, %f962;
	sub.f32 	%f969, %f304, %f966;
	mov.f32 	%f970, 0f42CC0000;
	div.approx.f32 	%f971, %f969, %f970;
	add.f32 	%f972, %f966, %f971;
	sub.f32 	%f973, %f304, %f972;
	fma.rn.f32 	%f974, %f969, %f973, %f968;
	sub.f32 	%f975, %f305, %f972;
	mov.f32 	%f976, 0f42CE0000;
	div.approx.f32 	%f977, %f975, %f976;
	add.f32 	%f978, %f972, %f977;
	sub.f32 	%f979, %f305, %f978;
	fma.rn.f32 	%f980, %f975, %f979, %f974;
	sub.f32 	%f981, %f306, %f978;
	mov.f32 	%f982, 0f42D00000;
	div.approx.f32 	%f983, %f981, %f982;
	add.f32 	%f984, %f978, %f983;
	sub.f32 	%f985, %f306, %f984;
	fma.rn.f32 	%f986, %f981, %f985, %f980;
	add.s64 	%rd232, %rd19, 3328;
	shr.s64 	%rd233, %rd232, 63;
	shr.u64 	%rd234, %rd233, 62;
	add.s64 	%rd235, %rd232, %rd234;
	shl.b64 	%rd236, %rd235, 1;
	and.b64  	%rd237, %rd236, -8;
	add.s64 	%rd238, %rd23, %rd237;
	ld.global.v2.u32 	{%r438, %r444}, [%rd238];
	ld.global.v2.u32 	{%r442, %r448}, [%rd29+6656];
	add.s64 	%rd239, %rd30, %rd237;
	ld.global.v2.u32 	{%r439, %r445}, [%rd239];
	// begin inline asm
	{add.f16x2 %r437,%r438,%r439;
}
	// end inline asm
	// begin inline asm
	{add.f16x2 %r440,%r437,%r442;
}
	// end inline asm
	// begin inline asm
	{add.f16x2 %r443,%r444,%r445;
}
	// end inline asm
	// begin inline asm
	{add.f16x2 %r446,%r443,%r448;
}
	// end inline asm
	// begin inline asm
	{.reg .f16 low,high;
  mov.b32 {low,high},%r440;
  cvt.f32.f16 %f307, low;}

	// end inline asm
	// begin inline asm
	{.reg .f16 low,high;
  mov.b32 {low,high},%r440;
  cvt.f32.f16 %f308, high;}

	// end inline asm
	// begin inline asm
	{.reg .f16 low,high;
  mov.b32 {low,high},%r446;
  cvt.f32.f16 %f309, low;}

	// end inline asm
	// begin inline asm
	{.reg .f16 low,high;
  mov.b32 {low,high},%r446;
  cvt.f32.f16 %f310, high;}

	// end inline asm
	sub.f32 	%f987, %f307, %f984;
	mov.f32 	%f988, 0f42D20000;
	div.approx.f32 	%f989, %f987, %f988;
	add.f32 	%f990, %f984, %f989;
	sub.f32 	%f991, %f307, %f990;
	fma.rn.f32 	%f992, %f987, %f991, %f986;
	sub.f32 	%f993, %f308, %f990;
	mov.f32 	%f994, 0f42D40000;
	div.approx.f32 	%f995, %f993, %f994;
	add.f32 	%f996, %f990, %f995;
	sub.f32 	%f997, %f308, %f996;
	fma.rn.f32 	%f998, %f993, %f997, %f992;
	sub.f32 	%f999, %f309, %f996;
	mov.f32 	%f1000, 0f42D60000;
	div.approx.f32 	%f1001, %f999, %f1000;
	add.f32 	%f1002, %f996, %f1001;
	sub.f32 	%f1003, %f309, %f1002;
	fma.rn.f32 	%f1004, %f999, %f1003, %f998;
	sub.f32 	%f1005, %f310, %f1002;
	mov.f32 	%f1006, 0f42D80000;
	div.approx.f32 	%f1007, %f1005, %f1006;
	add.f32 	%f1008, %f1002, %f1007;
	sub.f32 	%f1009, %f310, %f1008;
	fma.rn.f32 	%f1010, %f1005, %f1009, %f1004;
	add.s64 	%rd240, %rd19, 3456;
	shr.s64 	%rd241, %rd240, 63;
	shr.u64 	%rd242, %rd241, 62;
	add.s64 	%rd243, %rd240, %rd242;
	shl.b64 	%rd244, %rd243, 1;
	and.b64  	%rd245, %rd244, -8;
	add.s64 	%rd246, %rd23, %rd245;
	ld.global.v2.u32 	{%r454, %r460}, [%rd246];
	ld.global.v2.u32 	{%r458, %r464}, [%rd29+6912];
	add.s64 	%rd247, %rd30, %rd245;
	ld.global.v2.u32 	{%r455, %r461}, [%rd247];
	// begin inline asm
	{add.f16x2 %r453,%r454,%r455;
}
	// end inline asm
	// begin inline asm
	{add.f16x2 %r456,%r453,%r458;
}
	// end inline asm
	// begin inline asm
	{add.f16x2 %r459,%r460,%r461;
}
	// end inline asm
	// begin inline asm
	{add.f16x2 %r462,%r459,%r464;
}
	// end inline asm
	// begin inline asm
	{.reg .f16 low,high;
  mov.b32 {low,high},%r456;
  cvt.f32.f16 %f311, low;}

	// end inline asm
	// begin inline asm
	{.reg .f16 low,high;
  mov.b32 {low,high},%r456;
  cvt.f32.f16 %f312, high;}

	// end inline asm
	// begin inline asm
	{.reg .f16 low,high;
  mov.b32 {low,high},%r462;
  cvt.f32.f16 %f313, low;}

	// end inline asm
	// begin inline asm
	{.reg .f16 low,high;
  mov.b32 {low,high},%r462;
  cvt.f32.f16 %f314, high;}

	// end inline asm
	sub.f32 	%f1011, %f311, %f1008;
	mov.f32 	%f1012, 0f42DA0000;
	div.approx.f32 	%f1013, %f1011, %f1012;
	add.f32 	%f1014, %f1008, %f1013;
	sub.f32 	%f1015, %f311, %f1014;
	fma.rn.f32 	%f1016, %f1011, %f1015, %f1010;
	sub.f32 	%f1017, %f312, %f1014;
	mov.f32 	%f1018, 0f42DC0000;
	div.approx.f32 	%f1019, %f1017, %f1018;
	add.f32 	%f1020, %f1014, %f1019;
	sub.f32 	%f1021, %f312, %f1020;
	fma.rn.f32 	%f1022, %f1017, %f1021, %f1016;
	sub.f32 	%f1023, %f313, %f1020;
	mov.f32 	%f1024, 0f42DE0000;
	div.approx.f32 	%f1025, %f1023, %f1024;
	add.f32 	%f1026, %f1020, %f1025;
	sub.f32 	%f1027, %f313, %f1026;
	fma.rn.f32 	%f1028, %f1023, %f1027, %f1022;
	sub.f32 	%f1029, %f314, %f1026;
	mov.f32 	%f1030, 0f42E00000;
	div.approx.f32 	%f1031, %f1029, %f1030;
	add.f32 	%f1032, %f1026, %f1031;
	sub.f32 	%f1033, %f314, %f1032;
	fma.rn.f32 	%f1034, %f1029, %f1033, %f1028;
	add.s64 	%rd248, %rd19, 3584;
	shr.s64 	%rd249, %rd248, 63;
	shr.u64 	%rd250, %rd249, 62;
	add.s64 	%rd251, %rd248, %rd250;
	shl.b64 	%rd252, %rd251, 1;
	and.b64  	%rd253, %rd252, -8;
	add.s64 	%rd254, %rd23, %rd253;
	ld.global.v2.u32 	{%r470, %r476}, [%rd254];
	ld.global.v2.u32 	{%r474, %r480}, [%rd29+7168];
	add.s64 	%rd255, %rd30, %rd253;
	ld.global.v2.u32 	{%r471, %r477}, [%rd255];
	// begin inline asm
	{add.f16x2 %r469,%r470,%r471;
}
	// end inline asm
	// begin inline asm
	{add.f16x2 %r472,%r469,%r474;
}
	// end inline asm
	// begin inline asm
	{add.f16x2 %r475,%r476,%r477;
}
	// end inline asm
	// begin inline asm
	{add.f16x2 %r478,%r475,%r480;
}
	// end inline asm
	// begin inline asm
	{.reg .f16 low,high;
  mov.b32 {low,high},%r472;
  cvt.f32.f16 %f315, low;}

	// end inline asm
	// begin inline asm
	{.reg .f16 low,high;
  mov.b32 {low,high},%r472;
  cvt.f32.f16 %f316, high;}

	// end inline asm
	// begin inline asm
	{.reg .f16 low,high;
  mov.b32 {low,high},%r478;
  cvt.f32.f16 %f317, low;}

	// end inline asm
	// begin inline asm
	{.reg .f16 low,high;
  mov.b32 {low,high},%r478;
  cvt.f32.f16 %f318, high;}

	// end inline asm
	sub.f32 	%f1035, %f315, %f1032;
	mov.f32 	%f1036, 0f42E20000;
	div.approx.f32 	%f1037, %f1035, %f1036;
	add.f32 	%f1038, %f1032, %f1037;
	sub.f32 	%f1039, %f315, %f1038;
	fma.rn.f32 	%f1040, %f1035, %f1039, %f1034;
	sub.f32 	%f1041, %f316, %f1038;
	mov.f32 	%f1042, 0f42E40000;
	div.approx.f32 	%f1043, %f1041, %f1042;
	add.f32 	%f1044, %f1038, %f1043;
	sub.f32 	%f1045, %f316, %f1044;
	fma.rn.f32 	%f1046, %f1041, %f1045, %f1040;
	sub.f32 	%f1047, %f317, %f1044;
	mov.f32 	%f1048, 0f42E60000;
	div.approx.f32 	%f1049, %f1047, %f1048;
	add.f32 	%f1050, %f1044, %f1049;
	sub.f32 	%f1051, %f317, %f1050;
	fma.rn.f32 	%f1052, %f1047, %f1051, %f1046;
	sub.f32 	%f1053, %f318, %f1050;
	mov.f32 	%f1054, 0f42E80000;
	div.approx.f32 	%f1055, %f1053, %f1054;
	add.f32 	%f1056, %f1050, %f1055;
	sub.f32 	%f1057, %f318, %f1056;
	fma.rn.f32 	%f1058, %f1053, %f1057, %f1052;
	add.s64 	%rd256, %rd19, 3712;
	shr.s64 	%rd257, %rd256, 63;
	shr.u64 	%rd258, %rd257, 62;
	add.s64 	%rd259, %rd256, %rd258;
	shl.b64 	%rd260, %rd259, 1;
	and.b64  	%rd261, %rd260, -8;
	add.s64 	%rd262, %rd23, %rd261;
	ld.global.v2.u32 	{%r486, %r492}, [%rd262];
	ld.global.v2.u32 	{%r490, %r496}, [%rd29+7424];
	add.s64 	%rd263, %rd30, %rd261;
	ld.global.v2.u32 	{%r487, %r493}, [%rd263];
	// begin inline asm
	{add.f16x2 %r485,%r486,%r487;
}
	// end inline asm
	// begin inline asm
	{add.f16x2 %r488,%r485,%r490;
}
	// end inline asm
	// begin inline asm
	{add.f16x2 %r491,%r492,%r493;
}
	// end inline asm
	// begin inline asm
	{add.f16x2 %r494,%r491,%r496;
}
	// end inline asm
	// begin inline asm
	{.reg .f16 low,high;
  mov.b32 {low,high},%r488;
  cvt.f32.f16 %f319, low;}

	// end inline asm
	// begin inline asm
	{.reg .f16 low,high;
  mov.b32 {low,high},%r488;
  cvt.f32.f16 %f320, high;}

	// end inline asm
	// begin inline asm
	{.reg .f16 low,high;
  mov.b32 {low,high},%r494;
  cvt.f32.f16 %f321, low;}

	// end inline asm
	// begin inline asm
	{.reg .f16 low,high;
  mov.b32 {low,high},%r494;
  cvt.f32.f16 %f322, high;}

	// end inline asm
	sub.f32 	%f1059, %f319, %f1056;
	mov.f32 	%f1060, 0f42EA0000;
	div.approx.f32 	%f1061, %f1059, %f1060;
	add.f32 	%f1062, %f1056, %f1061;
	sub.f32 	%f1063, %f319, %f1062;
	fma.rn.f32 	%f1064, %f1059, %f1063, %f1058;
	sub.f32 	%f1065, %f320, %f1062;
	mov.f32 	%f1066, 0f42EC0000;
	div.approx.f32 	%f1067, %f1065, %f1066;
	add.f32 	%f1068, %f1062, %f1067;
	sub.f32 	%f1069, %f320, %f1068;
	fma.rn.f32 	%f1070, %f1065, %f1069, %f1064;
	sub.f32 	%f1071, %f321, %f1068;
	mov.f32 	%f1072, 0f42EE0000;
	div.approx.f32 	%f1073, %f1071, %f1072;
	add.f32 	%f1074, %f1068, %f1073;
	sub.f32 	%f1075, %f321, %f1074;
	fma.rn.f32 	%f1076, %f1071, %f1075, %f1070;
	sub.f32 	%f1077, %f322, %f1074;
	mov.f32 	%f1078, 0f42F00000;
	div.approx.f32 	%f1079, %f1077, %f1078;
	add.f32 	%f1080, %f1074, %f1079;
	sub.f32 	%f1081, %f322, %f1080;
	fma.rn.f32 	%f1082, %f1077, %f1081, %f1076;
	add.s64 	%rd264, %rd19, 3840;
	shr.s64 	%rd265, %rd264, 63;
	shr.u64 	%rd266, %rd265, 62;
	add.s64 	%rd267, %rd264, %rd266;
	shl.b64 	%rd268, %rd267, 1;
	and.b64  	%rd269, %rd268, -8;
	add.s64 	%rd270, %rd23, %rd269;
	ld.global.v2.u32 	{%r502, %r508}, [%rd270];
	ld.global.v2.u32 	{%r506, %r512}, [%rd29+7680];
	add.s64 	%rd271, %rd30, %rd269;
	ld.global.v2.u32 	{%r503, %r509}, [%rd271];
	// begin inline asm
	{add.f16x2 %r501,%r502,%r503;
}
	// end inline asm
	// begin inline asm
	{add.f16x2 %r504,%r501,%r506;
}
	// end inline asm
	// begin inline asm
	{add.f16x2 %r507,%r508,%r509;
}
	// end inline asm
	// begin inline asm
	{add.f16x2 %r510,%r507,%r512;
}
	// end inline asm
	// begin inline asm
	{.reg .f16 low,high;
  mov.b32 {low,high},%r504;
  cvt.f32.f16 %f323, low;}

	// end inline asm
	// begin inline asm
	{.reg .f16 low,high;
  mov.b32 {low,high},%r504;
  cvt.f32.f16 %f324, high;}

	// end inline asm
	// begin inline asm
	{.reg .f16 low,high;
  mov.b32 {low,high},%r510;
  cvt.f32.f16 %f325, low;}

	// end inline asm
	// begin inline asm
	{.reg .f16 low,high;
  mov.b32 {low,high},%r510;
  cvt.f32.f16 %f326, high;}

	// end inline asm
	sub.f32 	%f1083, %f323, %f1080;
	mov.f32 	%f1084, 0f42F20000;
	div.approx.f32 	%f1085, %f1083, %f1084;
	add.f32 	%f1086, %f1080, %f1085;
	sub.f32 	%f1087, %f323, %f1086;
	fma.rn.f32 	%f1088, %f1083, %f1087, %f1082;
	sub.f32 	%f1089, %f324, %f1086;
	mov.f32 	%f1090, 0f42F40000;
	div.approx.f32 	%f1091, %f1089, %f1090;
	add.f32 	%f1092, %f1086, %f1091;
	sub.f32 	%f1093, %f324, %f1092;
	fma.rn.f32 	%f1094, %f1089, %f1093, %f1088;
	sub.f32 	%f1095, %f325, %f1092;
	mov.f32 	%f1096, 0f42F60000;
	div.approx.f32 	%f1097, %f1095, %f1096;
	add.f32 	%f1098, %f1092, %f1097;
	sub.f32 	%f1099, %f325, %f1098;
	fma.rn.f32 	%f1100, %f1095, %f1099, %f1094;
	sub.f32 	%f1101, %f326, %f1098;
	mov.f32 	%f1102, 0f42F80000;
	div.approx.f32 	%f1103, %f1101, %f1102;
	add.f32 	%f1104, %f1098, %f1103;
	sub.f32 	%f1105, %f326, %f1104;
	fma.rn.f32 	%f1106, %f1101, %f1105, %f1100;
	add.s64 	%rd272, %rd19, 3968;
	shr.s64 	%rd273, %rd272, 63;
	shr.u64 	%rd274, %rd273, 62;
	add.s64 	%rd275, %rd272, %rd274;
	shl.b64 	%rd276, %rd275, 1;
	and.b64  	%rd277, %rd276, -8;
	add.s64 	%rd278, %rd23, %rd277;
	ld.global.v2.u32 	{%r518, %r524}, [%rd278];
	ld.global.v2.u32 	{%r522, %r528}, [%rd29+7936];
	add.s64 	%rd279, %rd30, %rd277;
	ld.global.v2.u32 	{%r519, %r525}, [%rd279];
	// begin inline asm
	{add.f16x2 %r517,%r518,%r519;
}
	// end inline asm
	// begin inline asm
	{add.f16x2 %r520,%r517,%r522;
}
	// end inline asm
	// begin inline asm
	{add.f16x2 %r523,%r524,%r525;
}
	// end inline asm
	// begin inline asm
	{add.f16x2 %r526,%r523,%r528;
}
	// end inline asm
	// begin inline asm
	{.reg .f16 low,high;
  mov.b32 {low,high},%r520;
  cvt.f32.f16 %f327, low;}

	// end inline asm
	// begin inline asm
	{.reg .f16 low,high;
  mov.b32 {low,high},%r520;
  cvt.f32.f16 %f328, high;}

	// end inline asm
	// begin inline asm
	{.reg .f16 low,high;
  mov.b32 {low,high},%r526;
  cvt.f32.f16 %f329, low;}

	// end inline asm
	// begin inline asm
	{.reg .f16 low,high;
  mov.b32 {low,high},%r526;
  cvt.f32.f16 %f330, high;}

	// end inline asm
	sub.f32 	%f1107, %f327, %f1104;
	mov.f32 	%f1108, 0f42FA0000;
	div.approx.f32 	%f1109, %f1107, %f1108;
	add.f32 	%f1110, %f1104, %f1109;
	sub.f32 	%f1111, %f327, %f1110;
	fma.rn.f32 	%f1112, %f1107, %f1111, %f1106;
	sub.f32 	%f1113, %f328, %f1110;
	mov.f32 	%f1114, 0f42FC0000;
	div.approx.f32 	%f1115, %f1113, %f1114;
	add.f32 	%f1116, %f1110, %f1115;
	sub.f32 	%f1117, %f328, %f1116;
	fma.rn.f32 	%f1118, %f1113, %f1117, %f1112;
	sub.f32 	%f1119, %f329, %f1116;
	mov.f32 	%f1120, 0f42FE0000;
	div.approx.f32 	%f1121, %f1119, %f1120;
	add.f32 	%f1122, %f1116, %f1121;
	sub.f32 	%f1123, %f329, %f1122;
	fma.rn.f32 	%f1124, %f1119, %f1123, %f1118;
	sub.f32 	%f1125, %f330, %f1122;
	mov.f32 	%f1126, 0f43000000;
	div.approx.f32 	%f1127, %f1125, %f1126;
	add.f32 	%f1128, %f1122, %f1127;
	sub.f32 	%f1129, %f330, %f1128;
	fma.rn.f32 	%f1130, %f1125, %f1129, %f1124;
	add.s64 	%rd280, %rd19, 4096;
	shr.s64 	%rd281, %rd280, 63;
	shr.u64 	%rd282, %rd281, 62;
	add.s64 	%rd283, %rd280, %rd282;
	shl.b64 	%rd284, %rd283, 1;
	and.b64  	%rd285, %rd284, -8;
	add.s64 	%rd286, %rd23, %rd285;
	ld.global.v2.u32 	{%r534, %r540}, [%rd286];
	ld.global.v2.u32 	{%r538, %r544}, [%rd29+8192];
	add.s64 	%rd287, %rd30, %rd285;
	ld.global.v2.u32 	{%r535, %r541}, [%rd287];
	// begin inline asm
	{add.f16x2 %r533,%r534,%r535;
}
	// end inline asm
	// begin inline asm
	{add.f16x2 %r536,%r533,%r538;
}
	// end inline asm
	// begin inline asm
	{add.f16x2 %r539,%r540,%r541;
}
	// end inline asm
	// begin inline asm
	{add.f16x2 %r542,%r539,%r544;
}
	// end inline asm
	// begin inline asm
	{.reg .f16 low,high;
  mov.b32 {low,high},%r536;
  cvt.f32.f16 %f331, low;}

	// end inline asm
	// begin inline asm
	{.reg .f16 low,high;
  mov.b32 {low,high},%r536;
  cvt.f32.f16 %f332, high;}

	// end inline asm
	// begin inline asm
	{.reg .f16 low,high;
  mov.b32 {low,high},%r542;
  cvt.f32.f16 %f333, low;}

	// end inline asm
	// begin inline asm
	{.reg .f16 low,high;
  mov.b32 {low,high},%r542;
  cvt.f32.f16 %f334, high;}

	// end inline asm
	sub.f32 	%f1131, %f331, %f1128;
	mov.f32 	%f1132, 0f43010000;
	div.approx.f32 	%f1133, %f1131, %f1132;
	add.f32 	%f1134, %f1128, %f1133;
	sub.f32 	%f1135, %f331, %f1134;
	fma.rn.f32 	%f1136, %f1131, %f1135, %f1130;
	sub.f32 	%f1137, %f332, %f1134;
	mov.f32 	%f1138, 0f43020000;
	div.approx.f32 	%f1139, %f1137, %f1138;
	add.f32 	%f1140, %f1134, %f1139;
	sub.f32 	%f1141, %f332, %f1140;
	fma.rn.f32 	%f1142, %f1137, %f1141, %f1136;
	sub.f32 	%f1143, %f333, %f1140;
	mov.f32 	%f1144, 0f43030000;
	div.approx.f32 	%f1145, %f1143, %f1144;
	add.f32 	%f1146, %f1140, %f1145;
	sub.f32 	%f1147, %f333, %f1146;
	fma.rn.f32 	%f1148, %f1143, %f1147, %f1142;
	sub.f32 	%f1149, %f334, %f1146;
	mov.f32 	%f1150, 0f43040000;
	div.approx.f32 	%f1151, %f1149, %f1150;
	add.f32 	%f1152, %f1146, %f1151;
	sub.f32 	%f1153, %f334, %f1152;
	fma.rn.f32 	%f1154, %f1149, %f1153, %f1148;
	add.s64 	%rd288, %rd19, 4224;
	shr.s64 	%rd289, %rd288, 63;
	shr.u64 	%rd290, %rd289, 62;
	add.s64 	%rd291, %rd288, %rd290;
	shl.b64 	%rd292, %rd291, 1;
	and.b64  	%rd293, %rd292, -8;
	add.s64 	%rd294, %rd23, %rd293;
	ld.global.v2.u32 	{%r550, %r556}, [%rd294];
	ld.global.v2.u32 	{%r554, %r560}, [%rd29+8448];
	add.s64 	%rd295, %rd30, %rd293;
	ld.global.v2.u32 	{%r551, %r557}, [%rd295];
	// begin inline asm
	{add.f16x2 %r549,%r550,%r551;
}
	// end inline asm
	// begin inline asm
	{add.f16x2 %r552,%r549,%r554;
}
	// end inline asm
	// begin inline asm
	{add.f16x2 %r555,%r556,%r557;
}
	// end inline asm
	// begin inline asm
	{add.f16x2 %r558,%r555,%r560;
}
	// end inline asm
	// begin inline asm
	{.reg .f16 low,high;
  mov.b32 {low,high},%r552;
  cvt.f32.f16 %f335, low;}

	// end inline asm
	// begin inline asm
	{.reg .f16 low,high;
  mov.b32 {low,high},%r552;
  cvt.f32.f16 %f336, high;}

	// end inline asm
	// begin inline asm
	{.reg .f16 low,high;
  mov.b32 {low,high},%r558;
  cvt.f32.f16 %f337, low;}

	// end inline asm
	// begin inline asm
	{.reg .f16 low,high;
  mov.b32 {low,high},%r558;
  cvt.f32.f16 %f338, high;}

	// end inline asm
	sub.f32 	%f1155, %f335, %f1152;
	mov.f32 	%f1156, 0f43050000;
	div.approx.f32 	%f1157, %f1155, %f1156;
	add.f32 	%f1158, %f1152, %f1157;
	sub.f32 	%f1159, %f335, %f1158;
	fma.rn.f32 	%f1160, %f1155, %f1159, %f1154;
	sub.f32 	%f1161, %f336, %f1158;
	mov.f32 	%f1162, 0f43060000;
	div.approx.f32 	%f1163, %f1161, %f1162;
	add.f32 	%f1164, %f1158, %f1163;
	sub.f32 	%f1165, %f336, %f1164;
	fma.rn.f32 	%f1166, %f1161, %f1165, %f1160;
	sub.f32 	%f1167, %f337, %f1164;
	mov.f32 	%f1168, 0f43070000;
	div.approx.f32 	%f1169, %f1167, %f1168;
	add.f32 	%f1170, %f1164, %f1169;
	sub.f32 	%f1171, %f337, %f1170;
	fma.rn.f32 	%f1172, %f1167, %f1171, %f1166;
	sub.f32 	%f1173, %f338, %f1170;
	mov.f32 	%f1174, 0f43080000;
	div.approx.f32 	%f1175, %f1173, %f1174;
	add.f32 	%f1176, %f1170, %f1175;
	sub.f32 	%f1177, %f338, %f1176;
	fma.rn.f32 	%f1178, %f1173, %f1177, %f1172;
	add.s64 	%rd296, %rd19, 4352;
	shr.s64 	%rd297, %rd296, 63;
	shr.u64 	%rd298, %rd297, 62;
	add.s64 	%rd299, %rd296, %rd298;
	shl.b64 	%rd300, %rd299, 1;
	and.b64  	%rd301, %rd300, -8;
	add.s64 	%rd302, %rd23, %rd301;
	ld.global.v2.u32 	{%r566, %r572}, [%rd302];
	ld.global.v2.u32 	{%r570, %r576}, [%rd29+8704];
	add.s64 	%rd303, %rd30, %rd301;
	ld.global.v2.u32 	{%r567, %r573}, [%rd303];
	// begin inline asm
	{add.f16x2 %r565,%r566,%r567;
}
	// end inline asm
	// begin inline asm
	{add.f16x2 %r568,%r565,%r570;
}
	// end inline asm
	// begin inline asm
	{add.f16x2 %r571,%r572,%r573;
}
	// end inline asm
	// begin inline asm
	{add.f16x2 %r574,%r571,%r576;
}
	// end inline asm
	// begin inline asm
	{.reg .f16 low,high;
  mov.b32 {low,high},%r568;
  cvt.f32.f16 %f339, low;}

	// end inline asm
	// begin inline asm
	{.reg .f16 low,high;
  mov.b32 {low,high},%r568;
  cvt.f32.f16 %f340, high;}

	// end inline asm
	// begin inline asm
	{.reg .f16 low,high;
  mov.b32 {low,high},%r574;
  cvt.f32.f16 %f341, low;}

	// end inline asm
	// begin inline asm
	{.reg .f16 low,high;
  mov.b32 {low,high},%r574;
  cvt.f32.f16 %f342, high;}

	// end inline asm
	sub.f32 	%f1179, %f339, %f1176;
	mov.f32 	%f1180, 0f43090000;
	div.approx.f32 	%f1181, %f1179, %f1180;
	add.f32 	%f1182, %f1176, %f1181;
	sub.f32 	%f1183, %f339, %f1182;
	fma.rn.f32 	%f1184, %f1179, %f1183, %f1178;
	sub.f32 	%f1185, %f340, %f1182;
	mov.f32 	%f1186, 0f430A0000;
	div.approx.f32 	%f1187, %f1185, %f1186;
	add.f32 	%f1188, %f1182, %f1187;
	sub.f32 	%f1189, %f340, %f1188;
	fma.rn.f32 	%f1190, %f1185, %f1189, %f1184;
	sub.f32 	%f1191, %f341, %f1188;
	mov.f32 	%f1192, 0f430B0000;
	div.approx.f32 	%f1193, %f1191, %f1192;
	add.f32 	%f1194, %f1188, %f1193;
	sub.f32 	%f1195, %f341, %f1194;
	fma.rn.f32 	%f1196, %f1191, %f1195, %f1190;
	sub.f32 	%f1197, %f342, %f1194;
	mov.f32 	%f1198, 0f430C0000;
	div.approx.f32 	%f1199, %f1197, %f1198;
	add.f32 	%f1200, %f1194, %f1199;
	sub.f32 	%f1201, %f342, %f1200;
	fma.rn.f32 	%f1202, %f1197, %f1201, %f1196;
	add.s64 	%rd304, %rd19, 4480;
	shr.s64 	%rd305, %rd304, 63;
	shr.u64 	%rd306, %rd305, 62;
	add.s64 	%rd307, %rd304, %rd306;
	shl.b64 	%rd308, %rd307, 1;
	and.b64  	%rd309, %rd308, -8;
	add.s64 	%rd310, %rd23, %rd309;
	ld.global.v2.u32 	{%r582, %r588}, [%rd310];
	ld.global.v2.u32 	{%r586, %r592}, [%rd29+8960];
	add.s64 	%rd311, %rd30, %rd309;
	ld.global.v2.u32 	{%r583, %r589}, [%rd311];
	// begin inline asm
	{add.f16x2 %r581,%r582,%r583;
}
	// end inline asm
	// begin inline asm
	{add.f16x2 %r584,%r581,%r586;
}
	// end inline asm
	// begin inline asm
	{add.f16x2 %r587,%r588,%r589;
}
	// end inline asm
	// begin inline asm
	{add.f16x2 %r590,%r587,%r592;
}
	// end inline asm
	// begin inline asm
	{.reg .f16 low,high;
  mov.b32 {low,high},%r584;
  cvt.f32.f16 %f343, low;}

	// end inline asm
	// begin inline asm
	{.reg .f16 low,high;
  mov.b32 {low,high},%r584;
  cvt.f32.f16 %f344, high;}

	// end inline asm
	// begin inline asm
	{.reg .f16 low,high;
  mov.b32 {low,high},%r590;
  cvt.f32.f16 %f345, low;}

	// end inline asm
	// begin inline asm
	{.reg .f16 low,high;
  mov.b32 {low,high},%r590;
  cvt.f32.f16 %f346, high;}

	// end inline asm
	sub.f32 	%f1203, %f343, %f1200;
	mov.f32 	%f1204, 0f430D0000;
	div.approx.f32 	%f1205, %f1203, %f1204;
	add.f32 	%f1206, %f1200, %f1205;
	sub.f32 	%f1207, %f343, %f1206;
	fma.rn.f32 	%f1208, %f1203, %f1207, %f1202;
	sub.f32 	%f1209, %f344, %f1206;
	mov.f32 	%f1210, 0f430E0000;
	div.approx.f32 	%f1211, %f1209, %f1210;
	add.f32 	%f1212, %f1206, %f1211;
	sub.f32 	%f1213, %f344, %f1212;
	fma.rn.f32 	%f1214, %f1209, %f1213, %f1208;
	sub.f32 	%f1215, %f345, %f1212;
	mov.f32 	%f1216, 0f430F0000;
	div.approx.f32 	%f1217, %f1215, %f1216;
	add.f32 	%f1218, %f1212, %f1217;
	sub.f32 	%f1219, %f345, %f1218;
	fma.rn.f32 	%f1220, %f1215, %f1219, %f1214;
	sub.f32 	%f1221, %f346, %f1218;
	mov.f32 	%f1222, 0f43100000;
	div.approx.f32 	%f1223, %f1221, %f1222;
	add.f32 	%f1224, %f1218, %f1223;
	sub.f32 	%f1225, %f346, %f1224;
	fma.rn.f32 	%f1226, %f1221, %f1225, %f1220;
	add.s64 	%rd312, %rd19, 4608;
	shr.s64 	%rd313, %rd312, 63;
	shr.u64 	%rd314, %rd313, 62;
	add.s64 	%rd315, %rd312, %rd314;
	shl.b64 	%rd316, %rd315, 1;
	and.b64  	%rd317, %rd316, -8;
	add.s64 	%rd318, %rd23, %rd317;
	ld.global.v2.u32 	{%r598, %r604}, [%rd318];
	ld.global.v2.u32 	{%r602, %r608}, [%rd29+9216];
	add.s64 	%rd319, %rd30, %rd317;
	ld.global.v2.u32 	{%r599, %r605}, [%rd319];
	// begin inline asm
	{add.f16x2 %r597,%r598,%r599;
}
	// end inline asm
	// begin inline asm
	{add.f16x2 %r600,%r597,%r602;
}
	// end inline asm
	// begin inline asm
	{add.f16x2 %r603,%r604,%r605;
}
	// end inline asm
	// begin inline asm
	{add.f16x2 %r606,%r603,%r608;
}
	// end inline asm
	// begin inline asm
	{.reg .f16 low,high;
  mov.b32 {low,high},%r600;
  cvt.f32.f16 %f347, low;}

	// end inline asm
	// begin inline asm
	{.reg .f16 low,high;
  mov.b32 {low,high},%r600;
  cvt.f32.f16 %f348, high;}

	// end inline asm
	// begin inline asm
	{.reg .f16 low,high;
  mov.b32 {low,high},%r606;
  cvt.f32.f16 %f349, low;}

	// end inline asm
	// begin inline asm
	{.reg .f16 low,high;
  mov.b32 {low,high},%r606;
  cvt.f32.f16 %f350, high;}

	// end inline asm
	sub.f32 	%f1227, %f347, %f1224;
	mov.f32 	%f1228, 0f43110000;
	div.approx.f32 	%f1229, %f1227, %f1228;
	add.f32 	%f1230, %f1224, %f1229;
	sub.f32 	%f1231, %f347, %f1230;
	fma.rn.f32 	%f1232, %f1227, %f1231, %f1226;
	sub.f32 	%f1233, %f348, %f1230;
	mov.f32 	%f1234, 0f43120000;
	div.approx.f32 	%f1235, %f1233, %f1234;
	add.f32 	%f1236, %f1230, %f1235;
	sub.f32 	%f1237, %f348, %f1236;
	fma.rn.f32 	%f1238, %f1233, %f1237, %f1232;
	sub.f32 	%f1239, %f349, %f1236;
	mov.f32 	%f1240, 0f43130000;
	div.approx.f32 	%f1241, %f1239, %f1240;
	add.f32 	%f1242, %f1236, %f1241;
	sub.f32 	%f1243, %f349, %f1242;
	fma.rn.f32 	%f1244, %f1239, %f1243, %f1238;
	sub.f32 	%f1245, %f350, %f1242;
	mov.f32 	%f1246, 0f43140000;
	div.approx.f32 	%f1247, %f1245, %f1246;
	add.f32 	%f1248, %f1242, %f1247;
	sub.f32 	%f1249, %f350, %f1248;
	fma.rn.f32 	%f1250, %f1245, %f1249, %f1244;
	add.s64 	%rd320, %rd19, 4736;
	shr.s64 	%rd321, %rd320, 63;
	shr.u64 	%rd322, %rd321, 62;
	add.s64 	%rd323, %rd320, %rd322;
	shl.b64 	%rd324, %rd323, 1;
	and.b64  	%rd325, %rd324, -8;
	add.s64 	%rd326, %rd23, %rd325;
	ld.global.v2.u32 	{%r614, %r620}, [%rd326];
	ld.global.v2.u32 	{%r618, %r624}, [%rd29+9472];
	add.s64 	%rd327, %rd30, %rd325;
	ld.global.v2.u32 	{%r615, %r621}, [%rd327];
	// begin inline asm
	{add.f16x2 %r613,%r614,%r615;
}
	// end inline asm
	// begin inline asm
	{add.f16x2 %r616,%r613,%r618;
}
	// end inline asm
	// begin inline asm
	{add.f16x2 %r619,%r620,%r621;
}
	// end inline asm
	// begin inline asm
	{add.f16x2 %r622,%r619,%r624;
}
	// end inline asm
	// begin inline asm
	{.reg .f16 low,high;
  mov.b32 {low,high},%r616;
  cvt.f32.f16 %f351, low;}

	// end inline asm
	// begin inline asm
	{.reg .f16 low,high;
  mov.b32 {low,high},%r616;
  cvt.f32.f16 %f352, high;}

	// end inline asm
	// begin inline asm
	{.reg .f16 low,high;
  mov.b32 {low,high},%r622;
  cvt.f32.f16 %f353, low;}

	// end inline asm
	// begin inline asm
	{.reg .f16 low,high;
  mov.b32 {low,high},%r622;
  cvt.f32.f16 %f354, high;}

	// end inline asm
	sub.f32 	%f1251, %f351, %f1248;
	mov.f32 	%f1252, 0f43150000;
	div.approx.f32 	%f1253, %f1251, %f1252;
	add.f32 	%f1254, %f1248, %f1253;
	sub.f32 	%f1255, %f351, %f1254;
	fma.rn.f32 	%f1256, %f1251, %f1255, %f1250;
	sub.f32 	%f1257, %f352, %f1254;
	mov.f32 	%f1258, 0f43160000;
	div.approx.f32 	%f1259, %f1257, %f1258;
	add.f32 	%f1260, %f1254, %f1259;
	sub.f32 	%f1261, %f352, %f1260;
	fma.rn.f32 	%f1262, %f1257, %f1261, %f1256;
	sub.f32 	%f1263, %f353, %f1260;
	mov.f32 	%f1264, 0f43170000;
	div.approx.f32 	%f1265, %f1263, %f1264;
	add.f32 	%f1266, %f1260, %f1265;
	sub.f32 	%f1267, %f353, %f1266;
	fma.rn.f32 	%f1268, %f1263, %f1267, %f1262;
	sub.f32 	%f1269, %f354, %f1266;
	mov.f32 	%f1270, 0f43180000;
	div.approx.f32 	%f1271, %f1269, %f1270;
	add.f32 	%f1272, %f1266, %f1271;
	sub.f32 	%f1273, %f354, %f1272;
	fma.rn.f32 	%f1274, %f1269, %f1273, %f1268;
	add.s64 	%rd328, %rd19, 4864;
	shr.s64 	%rd329, %rd328, 63;
	shr.u64 	%rd330, %rd329, 62;
	add.s64 	%rd331, %rd328, %rd330;
	shl.b64 	%rd332, %rd331, 1;
	and.b64  	%rd333, %rd332, -8;
	add.s64 	%rd334, %rd23, %rd333;
	ld.global.v2.u32 	{%r630, %r636}, [%rd334];
	ld.global.v2.u32 	{%r634, %r640}, [%rd29+9728];
	add.s64 	%rd335, %rd30, %rd333;
	ld.global.v2.u32 	{%r631, %r637}, [%rd335];
	// begin inline asm
	{add.f16x2 %r629,%r630,%r631;
}
	// end inline asm
	// begin inline asm
	{add.f16x2 %r632,%r629,%r634;
}
	// end inline asm
	// begin inline asm
	{add.f16x2 %r635,%r636,%r637;
}
	// end inline asm
	// begin inline asm
	{add.f16x2 %r638,%r635,%r640;
}
	// end inline asm
	// begin inline asm
	{.reg .f16 low,high;
  mov.b32 {low,high},%r632;
  cvt.f32.f16 %f355, low;}

	// end inline asm
	// begin inline asm
	{.reg .f16 low,high;
  mov.b32 {low,high},%r632;
  cvt.f32.f16 %f356, high;}

	// end inline asm
	// begin inline asm
	{.reg .f16 low,high;
  mov.b32 {low,high},%r638;
  cvt.f32.f16 %f357, low;}

	// end inline asm
	// begin inline asm
	{.reg .f16 low,high;
  mov.b32 {low,high},%r638;
  cvt.f32.f16 %f358, high;}

	// end inline asm
	sub.f32 	%f1275, %f355, %f1272;
	mov.f32 	%f1276, 0f43190000;
	div.approx.f32 	%f1277, %f1275, %f1276;
	add.f32 	%f1278, %f1272, %f1277;
	sub.f32 	%f1279, %f355, %f1278;
	fma.rn.f32 	%f1280, %f1275, %f1279, %f1274;
	sub.f32 	%f1281, %f356, %f1278;
	mov.f32 	%f1282, 0f431A0000;
	div.approx.f32 	%f1283, %f1281, %f1282;
	add.f32 	%f1284, %f1278, %f1283;
	sub.f32 	%f1285, %f356, %f1284;
	fma.rn.f32 	%f1286, %f1281, %f1285, %f1280;
	sub.f32 	%f1287, %f357, %f1284;
	mov.f32 	%f1288, 0f431B0000;
	div.approx.f32 	%f1289, %f1287, %f1288;
	add.f32 	%f1290, %f1284, %f1289;
	sub.f32 	%f1291, %f357, %f1290;
	fma.rn.f32 	%f1292, %f1287, %f1291, %f1286;
	sub.f32 	%f1293, %f358, %f1290;
	mov.f32 	%f1294, 0f431C0000;
	div.approx.f32 	%f1295, %f1293, %f1294;
	add.f32 	%f1296, %f1290, %f1295;
	sub.f32 	%f1297, %f358, %f1296;
	fma.rn.f32 	%f1298, %f1293, %f1297, %f1292;
	add.s64 	%rd336, %rd19, 4992;
	shr.s64 	%rd337, %rd336, 63;
	shr.u64 	%rd338, %rd337, 62;
	add.s64 	%rd339, %rd336, %rd338;
	shl.b64 	%rd340, %rd339, 1;
	and.b64  	%rd341, %rd340, -8;
	add.s64 	%rd342, %rd23, %rd341;
	ld.global.v2.u32 	{%r646, %r652}, [%rd342];
	ld.global.v2.u32 	{%r650, %r656}, [%rd29+9984];
	add.s64 	%rd343, %rd30, %rd341;
	ld.global.v2.u32 	{%r647, %r653}, [%rd343];
	// begin inline asm
	{add.f16x2 %r645,%r646,%r647;
}
	// end inline asm
	// begin inline asm
	{add.f16x2 %r648,%r645,%r650;
}
	// end inline asm
	// begin inline asm
	{add.f16x2 %r651,%r652,%r653;
}
	// end inline asm
	// begin inline asm
	{add.f16x2 %r654,%r651,%r656;
}
	// end inline asm
	// begin inline asm
	{.reg .f16 low,high;
  mov.b32 {low,high},%r648;
  cvt.f32.f16 %f359, low;}

	// end inline asm
	// begin inline asm
	{.reg .f16 low,high;
  mov.b32 {low,high},%r648;
  cvt.f32.f16 %f360, high;}

	// end inline asm
	// begin inline asm
	{.reg .f16 low,high;
  mov.b32 {low,high},%r654;
  cvt.f32.f16 %f361, low;}

	// end inline asm
	// begin inline asm
	{.reg .f16 low,high;
  mov.b32 {low,high},%r654;
  cvt.f32.f16 %f362, high;}

	// end inline asm
	sub.f32 	%f1299, %f359, %f1296;
	mov.f32 	%f1300, 0f431D0000;
	div.approx.f32 	%f1301, %f1299, %f1300;
	add.f32 	%f1302, %f1296, %f1301;
	sub.f32 	%f1303, %f359, %f1302;
	fma.rn.f32 	%f1304, %f1299, %f1303, %f1298;
	sub.f32 	%f1305, %f360, %f1302;
	mov.f32 	%f1306, 0f431E0000;
	div.approx.f32 	%f1307, %f1305, %f1306;
	add.f32 	%f1308, %f1302, %f1307;
	sub.f32 	%f1309, %f360, %f1308;
	fma.rn.f32 	%f1310, %f1305, %f1309, %f1304;
	sub.f32 	%f1311, %f361, %f1308;
	mov.f32 	%f1312, 0f431F0000;
	div.approx.f32 	%f1313, %f1311, %f1312;
	add.f32 	%f1314, %f1308, %f1313;
	sub.f32 	%f1315, %f361, %f1314;
	fma.rn.f32 	%f1316, %f1311, %f1315, %f1310;
	sub.f32 	%f1317, %f362, %f1314;
	mov.f32 	%f1699, 0f43200000;
	div.approx.f32 	%f1318, %f1317, %f1699;
	add.f32 	%f1697, %f1314, %f1318;
	sub.f32 	%f1319, %f362, %f1697;
	fma.rn.f32 	%f1698, %f1317, %f1319, %f1316;
	mov.b32 	%r663, %f1697;
	shfl.sync.down.b32	%r3|%p3, %r663, 16, 31, -1;
	mov.b32 	%r664, %f1698;
	shfl.sync.down.b32	%r4|%p4, %r664, 16, 31, -1;
	mov.b32 	%r665, 1126170624;
	shfl.sync.down.b32	%r666|%p5, %r665, 16, 31, -1;
	mov.b32 	%f163, %r666;
	setp.eq.f32 	%p6, %f163, 0f00000000;
	@%p6 bra 	$L__BB66_6;
	mov.b32 	%f1320, %r4;
	mov.b32 	%f1321, %r3;
	add.f32 	%f1699, %f163, 0f43200000;
	div.approx.f32 	%f1322, %f163, %f1699;
	sub.f32 	%f1323, %f1321, %f1697;
	fma.rn.f32 	%f1697, %f1323, %f1322, %f1697;
	mul.f32 	%f1324, %f1323, %f1323;
	mul.f32 	%f1325, %f1324, 0f43200000;
	fma.rn.f32 	%f1326, %f1325, %f1322, %f1320;
	add.f32 	%f1698, %f1698, %f1326;
$L__BB66_6:
	mov.b32 	%r667, %f1697;
	shfl.sync.down.b32	%r5|%p7, %r667, 8, 31, -1;
	mov.b32 	%r668, %f1698;
	shfl.sync.down.b32	%r6|%p8, %r668, 8, 31, -1;
	mov.b32 	%r669, %f1699;
	shfl.sync.down.b32	%r670|%p9, %r669, 8, 31, -1;
	mov.b32 	%f170, %r670;
	setp.eq.f32 	%p10, %f170, 0f00000000;
	@%p10 bra 	$L__BB66_8;
	mov.b32 	%f1327, %r6;
	mov.b32 	%f1328, %r5;
	add.f32 	%f171, %f1699, %f170;
	div.approx.f32 	%f1329, %f170, %f171;
	sub.f32 	%f1330, %f1328, %f1697;
	fma.rn.f32 	%f1697, %f1330, %f1329, %f1697;
	mul.f32 	%f1331, %f1330, %f1330;
	mul.f32 	%f1332, %f1699, %f1331;
	fma.rn.f32 	%f1333, %f1332, %f1329, %f1327;
	add.f32 	%f1698, %f1698, %f1333;
	mov.f32 	%f1699, %f171;
$L__BB66_8:
	mov.b32 	%r671, %f1697;
	shfl.sync.down.b32	%r7|%p11, %r671, 4, 31, -1;
	mov.b32 	%r672, %f1698;
	shfl.sync.down.b32	%r8|%p12, %r672, 4, 31, -1;
	mov.b32 	%r673, %f1699;
	shfl.sync.down.b32	%r674|%p13, %r673, 4, 31, -1;
	mov.b32 	%f177, %r674;
	setp.eq.f32 	%p14, %f177, 0f00000000;
	@%p14 bra 	$L__BB66_10;
	mov.b32 	%f1334, %r8;
	mov.b32 	%f1335, %r7;
	add.f32 	%f178, %f1699, %f177;
	div.approx.f32 	%f1336, %f177, %f178;
	sub.f32 	%f1337, %f1335, %f1697;
	fma.rn.f32 	%f1697, %f1337, %f1336, %f1697;
	mul.f32 	%f1338, %f1337, %f1337;
	mul.f32 	%f1339, %f1699, %f1338;
	fma.rn.f32 	%f1340, %f1339, %f1336, %f1334;
	add.f32 	%f1698, %f1698, %f1340;
	mov.f32 	%f1699, %f178;
$L__BB66_10:
	mov.b32 	%r675, %f1697;
	shfl.sync.down.b32	%r9|%p15, %r675, 2, 31, -1;
	mov.b32 	%r676, %f1698;
	shfl.sync.down.b32	%r10|%p16, %r676, 2, 31, -1;
	mov.b32 	%r677, %f1699;
	shfl.sync.down.b32	%r678|%p17, %r677, 2, 31, -1;
	mov.b32 	%f184, %r678;
	setp.eq.f32 	%p18, %f184, 0f00000000;
	@%p18 bra 	$L__BB66_12;
	mov.b32 	%f1341, %r10;
	mov.b32 	%f1342, %r9;
	add.f32 	%f185, %f1699, %f184;
	div.approx.f32 	%f1343, %f184, %f185;
	sub.f32 	%f1344, %f1342, %f1697;
	fma.rn.f32 	%f1697, %f1344, %f1343, %f1697;
	mul.f32 	%f1345, %f1344, %f1344;
	mul.f32 	%f1346, %f1699, %f1345;
	fma.rn.f32 	%f1347, %f1346, %f1343, %f1341;
	add.f32 	%f1698, %f1698, %f1347;
	mov.f32 	%f1699, %f185;
$L__BB66_12:
	mov.b32 	%r679, %f1697;
	shfl.sync.down.b32	%r11|%p19, %r679, 1, 31, -1;
	mov.b32 	%r680, %f1698;
	shfl.sync.down.b32	%r12|%p20, %r680, 1, 31, -1;
	mov.b32 	%r681, %f1699;
	shfl.sync.down.b32	%r682|%p21, %r681, 1, 31, -1;
	mov.b32 	%f191, %r682;
	setp.eq.f32 	%p22, %f191, 0f00000000;
	@%p22 bra 	$L__BB66_14;
	mov.b32 	%f1348, %r12;
	mov.b32 	%f1349, %r11;
	add.f32 	%f192, %f1699, %f191;
	div.approx.f32 	%f1350, %f191, %f192;
	sub.f32 	%f1351, %f1349, %f1697;
	fma.rn.f32 	%f1697, %f1351, %f1350, %f1697;
	mul.f32 	%f1352, %f1351, %f1351;
	mul.f32 	%f1353, %f1699, %f1352;
	fma.rn.f32 	%f1354, %f1353, %f1350, %f1348;
	add.f32 	%f1698, %f1698, %f1354;
	mov.f32 	%f1699, %f192;
$L__BB66_14:
	ld.param.f64 	%fd2, [_Z17LayerNormWarpImplI19BiasAddResidualLoadI6__halffE11AffineStoreIfS1_EfLi4ELi160ELi160ELi32ELi1ELb0EEvT_T0_iidPT1_S8__param_4];
	mov.b32 	%r683, %f1697;
	shfl.sync.idx.b32	%r13|%p23, %r683, 0, 31, -1;
	mov.b32 	%r684, %f1698;
	shfl.sync.idx.b32	%r685|%p24, %r684, 0, 31, -1;
	mov.b32 	%r686, %f1699;
	shfl.sync.idx.b32	%r687|%p25, %r686, 0, 31, -1;
	mov.b32 	%f1355, %r685;
	mov.b32 	%f1356, %r687;
	div.approx.f32 	%f1357, %f1355, %f1356;
	max.f32 	%f1358, %f1357, 0f00000000;
	cvt.rn.f32.f64 	%f1359, %fd2;
	add.f32 	%f1360, %f1358, %f1359;
	abs.f32 	%f198, %f1360;
	setp.lt.f32 	%p26, %f198, 0f00800000;
	mul.f32 	%f1361, %f1360, 0f4B800000;
	selp.f32 	%f199, %f1361, %f1360, %p26;
	mov.b32 	%r14, %f199;
	add.s32 	%r688, %r14, -8388608;
	setp.gt.u32 	%p27, %r688, 2130706431;
	@%p27 bra 	$L__BB66_16;
	and.b32  	%r689, %r14, 16777215;
	or.b32  	%r690, %r689, 1056964608;
	mov.b32 	%f1362, %r690;
	sub.s32 	%r691, %r690, %r14;
	add.s32 	%r692, %r691, 201326592;
	selp.b32 	%r693, %r692, %r691, %p26;
	rsqrt.approx.ftz.f32 	%f1363, %f1362;
	mul.f32 	%f1364, %f1363, %f1363;
	neg.f32 	%f1365, %f1364;
	fma.rn.f32 	%f1366, %f1363, %f1363, %f1365;
	neg.f32 	%f1367, %f1362;
	fma.rn.f32 	%f1368, %f1364, %f1367, 0f3F800000;
	fma.rn.f32 	%f1369, %f1366, %f1367, %f1368;
	fma.rn.f32 	%f1370, %f1369, 0f3EC00000, 0f3F000000;
	mul.f32 	%f1371, %f1363, %f1369;
	fma.rn.f32 	%f1372, %f1370, %f1371, %f1363;
	shr.s32 	%r694, %r693, 1;
	mov.b32 	%r695, %f1372;
	add.s32 	%r696, %r694, %r695;
	mov.b32 	%f1709, %r696;
	bra.uni 	$L__BB66_17;
$L__BB66_16:
	rsqrt.approx.ftz.f32 	%f1709, %f199;
$L__BB66_17:
	mov.u32 	%r697, %tid.x;
	setp.ne.s32 	%p29, %r697, 0;
	@%p29 bra 	$L__BB66_19;
	ld.param.u64 	%rd638, [_Z17LayerNormWarpImplI19BiasAddResidualLoadI6__halffE11AffineStoreIfS1_EfLi4ELi160ELi160ELi32ELi1ELb0EEvT_T0_iidPT1_S8__param_6];
	ld.param.u64 	%rd637, [_Z17LayerNormWarpImplI19BiasAddResidualLoadI6__halffE11AffineStoreIfS1_EfLi4ELi160ELi160ELi32ELi1ELb0EEvT_T0_iidPT1_S8__param_5];
	cvta.to.global.u64 	%rd344, %rd637;
	mul.wide.s32 	%rd345, %r1264, 4;
	add.s64 	%rd346, %rd344, %rd345;
	st.global.u32 	[%rd346], %r13;
	cvta.to.global.u64 	%rd347, %rd638;
	add.s64 	%rd348, %rd347, %rd345;
	st.global.f32 	[%rd348], %f1709;
$L__BB66_19:
	ld.param.u32 	%r1263, [_Z17LayerNormWarpImplI19BiasAddResidualLoadI6__halffE11AffineStoreIfS1_EfLi4ELi160ELi160ELi32ELi1ELb0EEvT_T0_iidPT1_S8__param_2];
	mov.b32 	%f1533, %r13;
	cvt.s64.s32 	%rd349, %r1264;
	sub.f32 	%f1534, %f203, %f1533;
	mul.f32 	%f1373, %f1709, %f1534;
	sub.f32 	%f1535, %f204, %f1533;
	mul.f32 	%f1374, %f1709, %f1535;
	sub.f32 	%f1536, %f205, %f1533;
	mul.f32 	%f1375, %f1709, %f1536;
	sub.f32 	%f1537, %f206, %f1533;
	mul.f32 	%f1376, %f1709, %f1537;
	sub.f32 	%f1538, %f207, %f1533;
	mul.f32 	%f1377, %f1709, %f1538;
	sub.f32 	%f1539, %f208, %f1533;
	mul.f32 	%f1378, %f1709, %f1539;
	sub.f32 	%f1540, %f209, %f1533;
	mul.f32 	%f1379, %f1709, %f1540;
	sub.f32 	%f1541, %f210, %f1533;
	mul.f32 	%f1380, %f1709, %f1541;
	sub.f32 	%f1542, %f211, %f1533;
	mul.f32 	%f1381, %f1709, %f1542;
	sub.f32 	%f1543, %f212, %f1533;
	mul.f32 	%f1382, %f1709, %f1543;
	sub.f32 	%f1544, %f213, %f1533;
	mul.f32 	%f1383, %f1709, %f1544;
	sub.f32 	%f1545, %f214, %f1533;
	mul.f32 	%f1384, %f1709, %f1545;
	sub.f32 	%f1546, %f215, %f1533;
	mul.f32 	%f1385, %f1709, %f1546;
	sub.f32 	%f1547, %f216, %f1533;
	mul.f32 	%f1386, %f1709, %f1547;
	sub.f32 	%f1548, %f217, %f1533;
	mul.f32 	%f1387, %f1709, %f1548;
	sub.f32 	%f1549, %f218, %f1533;
	mul.f32 	%f1388, %f1709, %f1549;
	sub.f32 	%f1550, %f219, %f1533;
	mul.f32 	%f1389, %f1709, %f1550;
	sub.f32 	%f1551, %f220, %f1533;
	mul.f32 	%f1390, %f1709, %f1551;
	sub.f32 	%f1552, %f221, %f1533;
	mul.f32 	%f1391, %f1709, %f1552;
	sub.f32 	%f1553, %f222, %f1533;
	mul.f32 	%f1392, %f1709, %f1553;
	sub.f32 	%f1554, %f223, %f1533;
	mul.f32 	%f1393, %f1709, %f1554;
	sub.f32 	%f1555, %f224, %f1533;
	mul.f32 	%f1394, %f1709, %f1555;
	sub.f32 	%f1556, %f225, %f1533;
	mul.f32 	%f1395, %f1709, %f1556;
	sub.f32 	%f1557, %f226, %f1533;
	mul.f32 	%f1396, %f1709, %f1557;
	sub.f32 	%f1558, %f227, %f1533;
	mul.f32 	%f1397, %f1709, %f1558;
	sub.f32 	%f1559, %f228, %f1533;
	mul.f32 	%f1398, %f1709, %f1559;
	sub.f32 	%f1560, %f229, %f1533;
	mul.f32 	%f1399, %f1709, %f1560;
	sub.f32 	%f1561, %f230, %f1533;
	mul.f32 	%f1400, %f1709, %f1561;
	sub.f32 	%f1562, %f231, %f1533;
	mul.f32 	%f1401, %f1709, %f1562;
	sub.f32 	%f1563, %f232, %f1533;
	mul.f32 	%f1402, %f1709, %f1563;
	sub.f32 	%f1564, %f233, %f1533;
	mul.f32 	%f1403, %f1709, %f1564;
	sub.f32 	%f1565, %f234, %f1533;
	mul.f32 	%f1404, %f1709, %f1565;
	sub.f32 	%f1566, %f235, %f1533;
	mul.f32 	%f1405, %f1709, %f1566;
	sub.f32 	%f1567, %f236, %f1533;
	mul.f32 	%f1406, %f1709, %f1567;
	sub.f32 	%f1568, %f237, %f1533;
	mul.f32 	%f1407, %f1709, %f1568;
	sub.f32 	%f1569, %f238, %f1533;
	mul.f32 	%f1408, %f1709, %f1569;
	sub.f32 	%f1570, %f239, %f1533;
	mul.f32 	%f1409, %f1709, %f1570;
	sub.f32 	%f1571, %f240, %f1533;
	mul.f32 	%f1410, %f1709, %f1571;
	sub.f32 	%f1572, %f241, %f1533;
	mul.f32 	%f1411, %f1709, %f1572;
	sub.f32 	%f1573, %f242, %f1533;
	mul.f32 	%f1412, %f1709, %f1573;
	sub.f32 	%f1574, %f243, %f1533;
	mul.f32 	%f1413, %f1709, %f1574;
	sub.f32 	%f1575, %f244, %f1533;
	mul.f32 	%f1414, %f1709, %f1575;
	sub.f32 	%f1576, %f245, %f1533;
	mul.f32 	%f1415, %f1709, %f1576;
	sub.f32 	%f1577, %f246, %f1533;
	mul.f32 	%f1416, %f1709, %f1577;
	sub.f32 	%f1578, %f247, %f1533;
	mul.f32 	%f1417, %f1709, %f1578;
	sub.f32 	%f1579, %f248, %f1533;
	mul.f32 	%f1418, %f1709, %f1579;
	sub.f32 	%f1580, %f249, %f1533;
	mul.f32 	%f1419, %f1709, %f1580;
	sub.f32 	%f1581, %f250, %f1533;
	mul.f32 	%f1420, %f1709, %f1581;
	sub.f32 	%f1582, %f251, %f1533;
	mul.f32 	%f1421, %f1709, %f1582;
	sub.f32 	%f1583, %f252, %f1533;
	mul.f32 	%f1422, %f1709, %f1583;
	sub.f32 	%f1584, %f253, %f1533;
	mul.f32 	%f1423, %f1709, %f1584;
	sub.f32 	%f1585, %f254, %f1533;
	mul.f32 	%f1424, %f1709, %f1585;
	sub.f32 	%f1586, %f255, %f1533;
	mul.f32 	%f1425, %f1709, %f1586;
	sub.f32 	%f1587, %f256, %f1533;
	mul.f32 	%f1426, %f1709, %f1587;
	sub.f32 	%f1588, %f257, %f1533;
	mul.f32 	%f1427, %f1709, %f1588;
	sub.f32 	%f1589, %f258, %f1533;
	mul.f32 	%f1428, %f1709, %f1589;
	sub.f32 	%f1590, %f259, %f1533;
	mul.f32 	%f1429, %f1709, %f1590;
	sub.f32 	%f1591, %f260, %f1533;
	mul.f32 	%f1430, %f1709, %f1591;
	sub.f32 	%f1592, %f261, %f1533;
	mul.f32 	%f1431, %f1709, %f1592;
	sub.f32 	%f1593, %f262, %f1533;
	mul.f32 	%f1432, %f1709, %f1593;
	sub.f32 	%f1594, %f263, %f1533;
	mul.f32 	%f1433, %f1709, %f1594;
	sub.f32 	%f1595, %f264, %f1533;
	mul.f32 	%f1434, %f1709, %f1595;
	sub.f32 	%f1596, %f265, %f1533;
	mul.f32 	%f1435, %f1709, %f1596;
	sub.f32 	%f1597, %f266, %f1533;
	mul.f32 	%f1436, %f1709, %f1597;
	sub.f32 	%f1598, %f267, %f1533;
	mul.f32 	%f1437, %f1709, %f1598;
	sub.f32 	%f1599, %f268, %f1533;
	mul.f32 	%f1438, %f1709, %f1599;
	sub.f32 	%f1600, %f269, %f1533;
	mul.f32 	%f1439, %f1709, %f1600;
	sub.f32 	%f1601, %f270, %f1533;
	mul.f32 	%f1440, %f1709, %f1601;
	sub.f32 	%f1602, %f271, %f1533;
	mul.f32 	%f1441, %f1709, %f1602;
	sub.f32 	%f1603, %f272, %f1533;
	mul.f32 	%f1442, %f1709, %f1603;
	sub.f32 	%f1604, %f273, %f1533;
	mul.f32 	%f1443, %f1709, %f1604;
	sub.f32 	%f1605, %f274, %f1533;
	mul.f32 	%f1444, %f1709, %f1605;
	sub.f32 	%f1606, %f275, %f1533;
	mul.f32 	%f1445, %f1709, %f1606;
	sub.f32 	%f1607, %f276, %f1533;
	mul.f32 	%f1446, %f1709, %f1607;
	sub.f32 	%f1608, %f277, %f1533;
	mul.f32 	%f1447, %f1709, %f1608;
	sub.f32 	%f1609, %f278, %f1533;
	mul.f32 	%f1448, %f1709, %f1609;
	sub.f32 	%f1610, %f279, %f1533;
	mul.f32 	%f1449, %f1709, %f1610;
	sub.f32 	%f1611, %f280, %f1533;
	mul.f32 	%f1450, %f1709, %f1611;
	sub.f32 	%f1612, %f281, %f1533;
	mul.f32 	%f1451, %f1709, %f1612;
	sub.f32 	%f1613, %f282, %f1533;
	mul.f32 	%f1452, %f1709, %f1613;
	sub.f32 	%f1614, %f283, %f1533;
	mul.f32 	%f1453, %f1709, %f1614;
	sub.f32 	%f1615, %f284, %f1533;
	mul.f32 	%f1454, %f1709, %f1615;
	sub.f32 	%f1616, %f285, %f1533;
	mul.f32 	%f1455, %f1709, %f1616;
	sub.f32 	%f1617, %f286, %f1533;
	mul.f32 	%f1456, %f1709, %f1617;
	sub.f32 	%f1618, %f287, %f1533;
	mul.f32 	%f1457, %f1709, %f1618;
	sub.f32 	%f1619, %f288, %f1533;
	mul.f32 	%f1458, %f1709, %f1619;
	sub.f32 	%f1620, %f289, %f1533;
	mul.f32 	%f1459, %f1709, %f1620;
	sub.f32 	%f1621, %f290, %f1533;
	mul.f32 	%f1460, %f1709, %f1621;
	sub.f32 	%f1622, %f291, %f1533;
	mul.f32 	%f1461, %f1709, %f1622;
	sub.f32 	%f1623, %f292, %f1533;
	mul.f32 	%f1462, %f1709, %f1623;
	sub.f32 	%f1624, %f293, %f1533;
	mul.f32 	%f1463, %f1709, %f1624;
	sub.f32 	%f1625, %f294, %f1533;
	mul.f32 	%f1464, %f1709, %f1625;
	sub.f32 	%f1626, %f295, %f1533;
	mul.f32 	%f1465, %f1709, %f1626;
	sub.f32 	%f1627, %f296, %f1533;
	mul.f32 	%f1466, %f1709, %f1627;
	sub.f32 	%f1628, %f297, %f1533;
	mul.f32 	%f1467, %f1709, %f1628;
	sub.f32 	%f1629, %f298, %f1533;
	mul.f32 	%f1468, %f1709, %f1629;
	sub.f32 	%f1630, %f299, %f1533;
	mul.f32 	%f1469, %f1709, %f1630;
	sub.f32 	%f1631, %f300, %f1533;
	mul.f32 	%f1470, %f1709, %f1631;
	sub.f32 	%f1632, %f301, %f1533;
	mul.f32 	%f1471, %f1709, %f1632;
	sub.f32 	%f1633, %f302, %f1533;
	mul.f32 	%f1472, %f1709, %f1633;
	sub.f32 	%f1634, %f303, %f1533;
	mul.f32 	%f1473, %f1709, %f1634;
	sub.f32 	%f1635, %f304, %f1533;
	mul.f32 	%f1474, %f1709, %f1635;
	sub.f32 	%f1636, %f305, %f1533;
	mul.f32 	%f1475, %f1709, %f1636;
	sub.f32 	%f1637, %f306, %f1533;
	mul.f32 	%f1476, %f1709, %f1637;
	sub.f32 	%f1638, %f307, %f1533;
	mul.f32 	%f1477, %f1709, %f1638;
	sub.f32 	%f1639, %f308, %f1533;
	mul.f32 	%f1478, %f1709, %f1639;
	sub.f32 	%f1640, %f309, %f1533;
	mul.f32 	%f1479, %f1709, %f1640;
	sub.f32 	%f1641, %f310, %f1533;
	mul.f32 	%f1480, %f1709, %f1641;
	sub.f32 	%f1642, %f311, %f1533;
	mul.f32 	%f1481, %f1709, %f1642;
	sub.f32 	%f1643, %f312, %f1533;
	mul.f32 	%f1482, %f1709, %f1643;
	sub.f32 	%f1644, %f313, %f1533;
	mul.f32 	%f1483, %f1709, %f1644;
	sub.f32 	%f1645, %f314, %f1533;
	mul.f32 	%f1484, %f1709, %f1645;
	sub.f32 	%f1646, %f315, %f1533;
	mul.f32 	%f1485, %f1709, %f1646;
	sub.f32 	%f1647, %f316, %f1533;
	mul.f32 	%f1486, %f1709, %f1647;
	sub.f32 	%f1648, %f317, %f1533;
	mul.f32 	%f1487, %f1709, %f1648;
	sub.f32 	%f1649, %f318, %f1533;
	mul.f32 	%f1488, %f1709, %f1649;
	sub.f32 	%f1650, %f319, %f1533;
	mul.f32 	%f1489, %f1709, %f1650;
	sub.f32 	%f1651, %f320, %f1533;
	mul.f32 	%f1490, %f1709, %f1651;
	sub.f32 	%f1652, %f321, %f1533;
	mul.f32 	%f1491, %f1709, %f1652;
	sub.f32 	%f1653, %f322, %f1533;
	mul.f32 	%f1492, %f1709, %f1653;
	sub.f32 	%f1654, %f323, %f1533;
	mul.f32 	%f1493, %f1709, %f1654;
	sub.f32 	%f1655, %f324, %f1533;
	mul.f32 	%f1494, %f1709, %f1655;
	sub.f32 	%f1656, %f325, %f1533;
	mul.f32 	%f1495, %f1709, %f1656;
	sub.f32 	%f1657, %f326, %f1533;
	mul.f32 	%f1496, %f1709, %f1657;
	sub.f32 	%f1658, %f327, %f1533;
	mul.f32 	%f1497, %f1709, %f1658;
	sub.f32 	%f1659, %f328, %f1533;
	mul.f32 	%f1498, %f1709, %f1659;
	sub.f32 	%f1660, %f329, %f1533;
	mul.f32 	%f1499, %f1709, %f1660;
	sub.f32 	%f1661, %f330, %f1533;
	mul.f32 	%f1500, %f1709, %f1661;
	sub.f32 	%f1662, %f331, %f1533;
	mul.f32 	%f1501, %f1709, %f1662;
	sub.f32 	%f1663, %f332, %f1533;
	mul.f32 	%f1502, %f1709, %f1663;
	sub.f32 	%f1664, %f333, %f1533;
	mul.f32 	%f1503, %f1709, %f1664;
	sub.f32 	%f1665, %f334, %f1533;
	mul.f32 	%f1504, %f1709, %f1665;
	sub.f32 	%f1666, %f335, %f1533;
	mul.f32 	%f1505, %f1709, %f1666;
	sub.f32 	%f1667, %f336, %f1533;
	mul.f32 	%f1506, %f1709, %f1667;
	sub.f32 	%f1668, %f337, %f1533;
	mul.f32 	%f1507, %f1709, %f1668;
	sub.f32 	%f1669, %f338, %f1533;
	mul.f32 	%f1508, %f1709, %f1669;
	sub.f32 	%f1670, %f339, %f1533;
	mul.f32 	%f1509, %f1709, %f1670;
	sub.f32 	%f1671, %f340, %f1533;
	mul.f32 	%f1510, %f1709, %f1671;
	sub.f32 	%f1672, %f341, %f1533;
	mul.f32 	%f1511, %f1709, %f1672;
	sub.f32 	%f1673, %f342, %f1533;
	mul.f32 	%f1512, %f1709, %f1673;
	sub.f32 	%f1674, %f343, %f1533;
	mul.f32 	%f1513, %f1709, %f1674;
	sub.f32 	%f1675, %f344, %f1533;
	mul.f32 	%f1514, %f1709, %f1675;
	sub.f32 	%f1676, %f345, %f1533;
	mul.f32 	%f1515, %f1709, %f1676;
	sub.f32 	%f1677, %f346, %f1533;
	mul.f32 	%f1516, %f1709, %f1677;
	sub.f32 	%f1678, %f347, %f1533;
	mul.f32 	%f1517, %f1709, %f1678;
	sub.f32 	%f1679, %f348, %f1533;
	mul.f32 	%f1518, %f1709, %f1679;
	sub.f32 	%f1680, %f349, %f1533;
	mul.f32 	%f1519, %f1709, %f1680;
	sub.f32 	%f1681, %f350, %f1533;
	mul.f32 	%f1520, %f1709, %f1681;
	sub.f32 	%f1682, %f351, %f1533;
	mul.f32 	%f1521, %f1709, %f1682;
	sub.f32 	%f1683, %f352, %f1533;
	mul.f32 	%f1522, %f1709, %f1683;
	sub.f32 	%f1684, %f353, %f1533;
	mul.f32 	%f1523, %f1709, %f1684;
	sub.f32 	%f1685, %f354, %f1533;
	mul.f32 	%f1524, %f1709, %f1685;
	sub.f32 	%f1686, %f355, %f1533;
	mul.f32 	%f1525, %f1709, %f1686;
	sub.f32 	%f1687, %f356, %f1533;
	mul.f32 	%f1526, %f1709, %f1687;
	sub.f32 	%f1688, %f357, %f1533;
	mul.f32 	%f1527, %f1709, %f1688;
	sub.f32 	%f1689, %f358, %f1533;
	mul.f32 	%f1528, %f1709, %f1689;
	sub.f32 	%f1690, %f359, %f1533;
	mul.f32 	%f1529, %f1709, %f1690;
	sub.f32 	%f1691, %f360, %f1533;
	mul.f32 	%f1530, %f1709, %f1691;
	sub.f32 	%f1692, %f361, %f1533;
	mul.f32 	%f1531, %f1709, %f1692;
	sub.f32 	%f1693, %f362, %f1533;
	mul.f32 	%f1532, %f1709, %f1693;
	mov.u32 	%r1258, %tid.x;
	shl.b32 	%r1259, %r1258, 2;
	cvt.u64.u32 	%rd350, %r1259;
	mad.lo.s64 	%rd351, %rd6, %rd349, %rd350;
	cvta.to.global.u64 	%rd352, %rd7;
	mul.wide.u32 	%rd353, %r1259, 2;
	add.s64 	%rd354, %rd352, %rd353;
	ld.global.v2.u32 	{%r701, %r708}, [%rd354];
	cvta.to.global.u64 	%rd355, %rd8;
	add.s64 	%rd356, %rd355, %rd353;
	ld.global.v2.u32 	{%r704, %r711}, [%rd356];
	// begin inline asm
	{ cvt.rn.f16x2.f32 %r698, %f1374, %f1373; }

	// end inline asm
	// begin inline asm
	{mul.f16x2 %r699,%r698,%r701;
}
	// end inline asm
	// begin inline asm
	{add.f16x2 %r702,%r699,%r704;
}
	// end inline asm
	// begin inline asm
	{ cvt.rn.f16x2.f32 %r705, %f1376, %f1375; }

	// end inline asm
	// begin inline asm
	{mul.f16x2 %r706,%r705,%r708;
}
	// end inline asm
	// begin inline asm
	{add.f16x2 %r709,%r706,%r711;
}
	// end inline asm
	shr.s64 	%rd357, %rd351, 63;
	shr.u64 	%rd358, %rd357, 62;
	add.s64 	%rd359, %rd351, %rd358;
	cvta.to.global.u64 	%rd360, %rd5;
	shl.b64 	%rd361, %rd359, 1;
	and.b64  	%rd362, %rd361, -8;
	add.s64 	%rd363, %rd360, %rd362;
	st.global.v2.u32 	[%rd363], {%r702, %r709};
	add.s64 	%rd364, %rd351, 128;
	ld.global.v2.u32 	{%r715, %r722}, [%rd354+256];
	ld.global.v2.u32 	{%r718, %r725}, [%rd356+256];
	// begin inline asm
	{ cvt.rn.f16x2.f32 %r712, %f1378, %f1377; }

	// end inline asm
	// begin inline asm
	{mul.f16x2 %r713,%r712,%r715;
}
	// end inline asm
	// begin inline asm
	{add.f16x2 %r716,%r713,%r718;
}
	// end inline asm
	// begin inline asm
	{ cvt.rn.f16x2.f32 %r719, %f1380, %f1379; }

	// end inline asm
	// begin inline asm
	{mul.f16x2 %r720,%r719,%r722;
}
	// end inline asm
	// begin inline asm
	{add.f16x2 %r723,%r720,%r725;
}
	// end inline asm
	shr.s64 	%rd365, %rd364, 63;
	shr.u64 	%rd366, %rd365, 62;
	add.s64 	%rd367, %rd364, %rd366;
	shl.b64 	%rd368, %rd367, 1;
	and.b64  	%rd369, %rd368, -8;
	add.s64 	%rd370, %rd360, %rd369;
	st.global.v2.u32 	[%rd370], {%r716, %r723};
	add.s64 	%rd371, %rd351, 256;
	ld.global.v2.u32 	{%r729, %r736}, [%rd354+512];
	ld.global.v2.u32 	{%r732, %r739}, [%rd356+512];
	// begin inline asm
	{ cvt.rn.f16x2.f32 %r726, %f1382, %f1381; }

	// end inline asm
	// begin inline asm
	{mul.f16x2 %r727,%r726,%r729;
}
	// end inline asm
	// begin inline asm
	{add.f16x2 %r730,%r727,%r732;
}
	// end inline asm
	// begin inline asm
	{ cvt.rn.f16x2.f32 %r733, %f1384, %f1383; }

	// end inline asm
	// begin inline asm
	{mul.f16x2 %r734,%r733,%r736;
}
	// end inline asm
	// begin inline asm
	{add.f16x2 %r737,%r734,%r739;
}
	// end inline asm
	shr.s64 	%rd372, %rd371, 63;
	shr.u64 	%rd373, %rd372, 62;
	add.s64 	%rd374, %rd371, %rd373;
	shl.b64 	%rd375, %rd374, 1;
	and.b64  	%rd376, %rd375, -8;
	add.s64 	%rd377, %rd360, %rd376;
	st.global.v2.u32 	[%rd377], {%r730, %r737};
	add.s64 	%rd378, %rd351, 384;
	ld.global.v2.u32 	{%r743, %r750}, [%rd354+768];
	ld.global.v2.u32 	{%r746, %r753}, [%rd356+768];
	// begin inline asm
	{ cvt.rn.f16x2.f32 %r740, %f1386, %f1385; }

	// end inline asm
	// begin inline asm
	{mul.f16x2 %r741,%r740,%r743;
}
	// end inline asm
	// begin inline asm
	{add.f16x2 %r744,%r741,%r746;
}
	// end inline asm
	// begin inline asm
	{ cvt.rn.f16x2.f32 %r747, %f1388, %f1387; }

	// end inline asm
	// begin inline asm
	{mul.f16x2 %r748,%r747,%r750;
}
	// end inline asm
	// begin inline asm
	{add.f16x2 %r751,%r748,%r753;
}
	// end inline asm
	shr.s64 	%rd379, %rd378, 63;
	shr.u64 	%rd380, %rd379, 62;
	add.s64 	%rd381, %rd378, %rd380;
	shl.b64 	%rd382, %rd381, 1;
	and.b64  	%rd383, %rd382, -8;
	add.s64 	%rd384, %rd360, %rd383;
	st.global.v2.u32 	[%rd384], {%r744, %r751};
	add.s64 	%rd385, %rd351, 512;
	ld.global.v2.u32 	{%r757, %r764}, [%rd354+1024];
	ld.global.v2.u32 	{%r760, %r767}, [%rd356+1024];
	// begin inline asm
	{ cvt.rn.f16x2.f32 %r754, %f1390, %f1389; }

	// end inline asm
	// begin inline asm
	{mul.f16x2 %r755,%r754,%r757;
}
	// end inline asm
	// begin inline asm
	{add.f16x2 %r758,%r755,%r760;
}
	// end inline asm
	// begin inline asm
	{ cvt.rn.f16x2.f32 %r761, %f1392, %f1391; }

	// end inline asm
	// begin inline asm
	{mul.f16x2 %r762,%r761,%r764;
}
	// end inline asm
	// begin inline asm
	{add.f16x2 %r765,%r762,%r767;
}
	// end inline asm
	shr.s64 	%rd386, %rd385, 63;
	shr.u64 	%rd387, %rd386, 62;
	add.s64 	%rd388, %rd385, %rd387;
	shl.b64 	%rd389, %rd388, 1;
	and.b64  	%rd390, %rd389, -8;
	add.s64 	%rd391, %rd360, %rd390;
	st.global.v2.u32 	[%rd391], {%r758, %r765};
	add.s64 	%rd392, %rd351, 640;
	ld.global.v2.u32 	{%r771, %r778}, [%rd354+1280];
	ld.global.v2.u32 	{%r774, %r781}, [%rd356+1280];
	// begin inline asm
	{ cvt.rn.f16x2.f32 %r768, %f1394, %f1393; }

	// end inline asm
	// begin inline asm
	{mul.f16x2 %r769,%r768,%r771;
}
	// end inline asm
	// begin inline asm
	{add.f16x2 %r772,%r769,%r774;
}
	// end inline asm
	// begin inline asm
	{ cvt.rn.f16x2.f32 %r775, %f1396, %f1395; }

	// end inline asm
	// begin inline asm
	{mul.f16x2 %r776,%r775,%r778;
}
	// end inline asm
	// begin inline asm
	{add.f16x2 %r779,%r776,%r781;
}
	// end inline asm
	shr.s64 	%rd393, %rd392, 63;
	shr.u64 	%rd394, %rd393, 62;
	add.s64 	%rd395, %rd392, %rd394;
	shl.b64 	%rd396, %rd395, 1;
	and.b64  	%rd397, %rd396, -8;
	add.s64 	%rd398, %rd360, %rd397;
	st.global.v2.u32 	[%rd398], {%r772, %r779};
	add.s64 	%rd399, %rd351, 768;
	ld.global.v2.u32 	{%r785, %r792}, [%rd354+1536];
	ld.global.v2.u32 	{%r788, %r795}, [%rd356+1536];
	// begin inline asm
	{ cvt.rn.f16x2.f32 %r782, %f1398, %f1397; }

	// end inline asm
	// begin inline asm
	{mul.f16x2 %r783,%r782,%r785;
}
	// end inline asm
	// begin inline asm
	{add.f16x2 %r786,%r783,%r788;
}
	// end inline asm
	// begin inline asm
	{ cvt.rn.f16x2.f32 %r789, %f1400, %f1399; }

	// end inline asm
	// begin inline asm
	{mul.f16x2 %r790,%r789,%r792;
}
	// end inline asm
	// begin inline asm
	{add.f16x2 %r793,%r790,%r795;
}
	// end inline asm
	shr.s64 	%rd400, %rd399, 63;
	shr.u64 	%rd401, %rd400, 62;
	add.s64 	%rd402, %rd399, %rd401;
	shl.b64 	%rd403, %rd402, 1;
	and.b64  	%rd404, %rd403, -8;
	add.s64 	%rd405, %rd360, %rd404;
	st.global.v2.u32 	[%rd405], {%r786, %r793};
	add.s64 	%rd406, %rd351, 896;
	ld.global.v2.u32 	{%r799, %r806}, [%rd354+1792];
	ld.global.v2.u32 	{%r802, %r809}, [%rd356+1792];
	// begin inline asm
	{ cvt.rn.f16x2.f32 %r796, %f1402, %f1401; }

	// end inline asm
	// begin inline asm
	{mul.f16x2 %r797,%r796,%r799;
}
	// end inline asm
	// begin inline asm
	{add.f16x2 %r800,%r797,%r802;
}
	// end inline asm
	// begin inline asm
	{ cvt.rn.f16x2.f32 %r803, %f1404, %f1403; }

	// end inline asm
	// begin inline asm
	{mul.f16x2 %r804,%r803,%r806;
}
	// end inline asm
	// begin inline asm
	{add.f16x2 %r807,%r804,%r809;
}
	// end inline asm
	shr.s64 	%rd407, %rd406, 63;
	shr.u64 	%rd408, %rd407, 62;
	add.s64 	%rd409, %rd406, %rd408;
	shl.b64 	%rd410, %rd409, 1;
	and.b64  	%rd411, %rd410, -8;
	add.s64 	%rd412, %rd360, %rd411;
	st.global.v2.u32 	[%rd412], {%r800, %r807};
	add.s64 	%rd413, %rd351, 1024;
	ld.global.v2.u32 	{%r813, %r820}, [%rd354+2048];
	ld.global.v2.u32 	{%r816, %r823}, [%rd356+2048];
	// begin inline asm
	{ cvt.rn.f16x2.f32 %r810, %f1406, %f1405; }

	// end inline asm
	// begin inline asm
	{mul.f16x2 %r811,%r810,%r813;
}
	// end inline asm
	// begin inline asm
	{add.f16x2 %r814,%r811,%r816;
}
	// end inline asm
	// begin inline asm
	{ cvt.rn.f16x2.f32 %r817, %f1408, %f1407; }

	// end inline asm
	// begin inline asm
	{mul.f16x2 %r818,%r817,%r820;
}
	// end inline asm
	// begin inline asm
	{add.f16x2 %r821,%r818,%r823;
}
	// end inline asm
	shr.s64 	%rd414, %rd413, 63;
	shr.u64 	%rd415, %rd414, 62;
	add.s64 	%rd416, %rd413, %rd415;
	shl.b64 	%rd417, %rd416, 1;
	and.b64  	%rd418, %rd417, -8;
	add.s64 	%rd419, %rd360, %rd418;
	st.global.v2.u32 	[%rd419], {%r814, %r821};
	add.s64 	%rd420, %rd351, 1152;
	ld.global.v2.u32 	{%r827, %r834}, [%rd354+2304];
	ld.global.v2.u32 	{%r830, %r837}, [%rd356+2304];
	// begin inline asm
	{ cvt.rn.f16x2.f32 %r824, %f1410, %f1409; }

	// end inline asm
	// begin inline asm
	{mul.f16x2 %r825,%r824,%r827;
}
	// end inline asm
	// begin inline asm
	{add.f16x2 %r828,%r825,%r830;
}
	// end inline asm
	// begin inline asm
	{ cvt.rn.f16x2.f32 %r831, %f1412, %f1411; }

	// end inline asm
	// begin inline asm
	{mul.f16x2 %r832,%r831,%r834;
}
	// end inline asm
	// begin inline asm
	{add.f16x2 %r835,%r832,%r837;
}
	// end inline asm
	shr.s64 	%rd421, %rd420, 63;
	shr.u64 	%rd422, %rd421, 62;
	add.s64 	%rd423, %rd420, %rd422;
	shl.b64 	%rd424, %rd423, 1;
	and.b64  	%rd425, %rd424, -8;
	add.s64 	%rd426, %rd360, %rd425;
	st.global.v2.u32 	[%rd426], {%r828, %r835};
	add.s64 	%rd427, %rd351, 1280;
	ld.global.v2.u32 	{%r841, %r848}, [%rd354+2560];
	ld.global.v2.u32 	{%r844, %r851}, [%rd356+2560];
	// begin inline asm
	{ cvt.rn.f16x2.f32 %r838, %f1414, %f1413; }

	// end inline asm
	// begin inline asm
	{mul.f16x2 %r839,%r838,%r841;
}
	// end inline asm
	// begin inline asm
	{add.f16x2 %r842,%r839,%r844;
}
	// end inline asm
	// begin inline asm
	{ cvt.rn.f16x2.f32 %r845, %f1416, %f1415; }

	// end inline asm
	// begin inline asm
	{mul.f16x2 %r846,%r845,%r848;
}
	// end inline asm
	// begin inline asm
	{add.f16x2 %r849,%r846,%r851;
}
	// end inline asm
	shr.s64 	%rd428, %rd427, 63;
	shr.u64 	%rd429, %rd428, 62;
	add.s64 	%rd430, %rd427, %rd429;
	shl.b64 	%rd431, %rd430, 1;
	and.b64  	%rd432, %rd431, -8;
	add.s64 	%rd433, %rd360, %rd432;
	st.global.v2.u32 	[%rd433], {%r842, %r849};
	add.s64 	%rd434, %rd351, 1408;
	ld.global.v2.u32 	{%r855, %r862}, [%rd354+2816];
	ld.global.v2.u32 	{%r858, %r865}, [%rd356+2816];
	// begin inline asm
	{ cvt.rn.f16x2.f32 %r852, %f1418, %f1417; }

	// end inline asm
	// begin inline asm
	{mul.f16x2 %r853,%r852,%r855;
}
	// end inline asm
	// begin inline asm
	{add.f16x2 %r856,%r853,%r858;
}
	// end inline asm
	// begin inline asm
	{ cvt.rn.f16x2.f32 %r859, %f1420, %f1419; }

	// end inline asm
	// begin inline asm
	{mul.f16x2 %r860,%r859,%r862;
}
	// end inline asm
	// begin inline asm
	{add.f16x2 %r863,%r860,%r865;
}
	// end inline asm
	shr.s64 	%rd435, %rd434, 63;
	shr.u64 	%rd436, %rd435, 62;
	add.s64 	%rd437, %rd434, %rd436;
	shl.b64 	%rd438, %rd437, 1;
	and.b64  	%rd439, %rd438, -8;
	add.s64 	%rd440, %rd360, %rd439;
	st.global.v2.u32 	[%rd440], {%r856, %r863};
	add.s64 	%rd441, %rd351, 1536;
	ld.global.v2.u32 	{%r869, %r876}, [%rd354+3072];
	ld.global.v2.u32 	{%r872, %r879}, [%rd356+3072];
	// begin inline asm
	{ cvt.rn.f16x2.f32 %r866, %f1422, %f1421; }

	// end inline asm
	// begin inline asm
	{mul.f16x2 %r867,%r866,%r869;
}
	// end inline asm
	// begin inline asm
	{add.f16x2 %r870,%r867,%r872;
}
	// end inline asm
	// begin inline asm
	{ cvt.rn.f16x2.f32 %r873, %f1424, %f1423; }

	// end inline asm
	// begin inline asm
	{mul.f16x2 %r874,%r873,%r876;
}
	// end inline asm
	// begin inline asm
	{add.f16x2 %r877,%r874,%r879;
}
	// end inline asm
	shr.s64 	%rd442, %rd441, 63;
	shr.u64 	%rd443, %rd442, 62;
	add.s64 	%rd444, %rd441, %rd443;
	shl.b64 	%rd445, %rd444, 1;
	and.b64  	%rd446, %rd445, -8;
	add.s64 	%rd447, %rd360, %rd446;
	st.global.v2.u32 	[%rd447], {%r870, %r877};
	add.s64 	%rd448, %rd351, 1664;
	ld.global.v2.u32 	{%r883, %r890}, [%rd354+3328];
	ld.global.v2.u32 	{%r886, %r893}, [%rd356+3328];
	// begin inline asm
	{ cvt.rn.f16x2.f32 %r880, %f1426, %f1425; }

	// end inline asm
	// begin inline asm
	{mul.f16x2 %r881,%r880,%r883;
}
	// end inline asm
	// begin inline asm
	{add.f16x2 %r884,%r881,%r886;
}
	// end inline asm
	// begin inline asm
	{ cvt.rn.f16x2.f32 %r887, %f1428, %f1427; }

	// end inline asm
	// begin inline asm
	{mul.f16x2 %r888,%r887,%r890;
}
	// end inline asm
	// begin inline asm
	{add.f16x2 %r891,%r888,%r893;
}
	// end inline asm
	shr.s64 	%rd449, %rd448, 63;
	shr.u64 	%rd450, %rd449, 62;
	add.s64 	%rd451, %rd448, %rd450;
	shl.b64 	%rd452, %rd451, 1;
	and.b64  	%rd453, %rd452, -8;
	add.s64 	%rd454, %rd360, %rd453;
	st.global.v2.u32 	[%rd454], {%r884, %r891};
	add.s64 	%rd455, %rd351, 1792;
	ld.global.v2.u32 	{%r897, %r904}, [%rd354+3584];
	ld.global.v2.u32 	{%r900, %r907}, [%rd356+3584];
	// begin inline asm
	{ cvt.rn.f16x2.f32 %r894, %f1430, %f1429; }

	// end inline asm
	// begin inline asm
	{mul.f16x2 %r895,%r894,%r897;
}
	// end inline asm
	// begin inline asm
	{add.f16x2 %r898,%r895,%r900;
}
	// end inline asm
	// begin inline asm
	{ cvt.rn.f16x2.f32 %r901, %f1432, %f1431; }

	// end inline asm
	// begin inline asm
	{mul.f16x2 %r902,%r901,%r904;
}
	// end inline asm
	// begin inline asm
	{add.f16x2 %r905,%r902,%r907;
}
	// end inline asm
	shr.s64 	%rd456, %rd455, 63;
	shr.u64 	%rd457, %rd456, 62;
	add.s64 	%rd458, %rd455, %rd457;
	shl.b64 	%rd459, %rd458, 1;
	and.b64  	%rd460, %rd459, -8;
	add.s64 	%rd461, %rd360, %rd460;
	st.global.v2.u32 	[%rd461], {%r898, %r905};
	add.s64 	%rd462, %rd351, 1920;
	ld.global.v2.u32 	{%r911, %r918}, [%rd354+3840];
	ld.global.v2.u32 	{%r914, %r921}, [%rd356+3840];
	// begin inline asm
	{ cvt.rn.f16x2.f32 %r908, %f1434, %f1433; }

	// end inline asm
	// begin inline asm
	{mul.f16x2 %r909,%r908,%r911;
}
	// end inline asm
	// begin inline asm
	{add.f16x2 %r912,%r909,%r914;
}
	// end inline asm
	// begin inline asm
	{ cvt.rn.f16x2.f32 %r915, %f1436, %f1435; }

	// end inline asm
	// begin inline asm
	{mul.f16x2 %r916,%r915,%r918;
}
	// end inline asm
	// begin inline asm
	{add.f16x2 %r919,%r916,%r921;
}
	// end inline asm
	shr.s64 	%rd463, %rd462, 63;
	shr.u64 	%rd464, %rd463, 62;
	add.s64 	%rd465, %rd462, %rd464;
	shl.b64 	%rd466, %rd465, 1;
	and.b64  	%rd467, %rd466, -8;
	add.s64 	%rd468, %rd360, %rd467;
	st.global.v2.u32 	[%rd468], {%r912, %r919};
	add.s64 	%rd469, %rd351, 2048;
	ld.global.v2.u32 	{%r925, %r932}, [%rd354+4096];
	ld.global.v2.u32 	{%r928, %r935}, [%rd356+4096];
	// begin inline asm
	{ cvt.rn.f16x2.f32 %r922, %f1438, %f1437; }

	// end inline asm
	// begin inline asm
	{mul.f16x2 %r923,%r922,%r925;
}
	// end inline asm
	// begin inline asm
	{add.f16x2 %r926,%r923,%r928;
}
	// end inline asm
	// begin inline asm
	{ cvt.rn.f16x2.f32 %r929, %f1440, %f1439; }

	// end inline asm
	// begin inline asm
	{mul.f16x2 %r930,%r929,%r932;
}
	// end inline asm
	// begin inline asm
	{add.f16x2 %r933,%r930,%r935;
}
	// end inline asm
	shr.s64 	%rd470, %rd469, 63;
	shr.u64 	%rd471, %rd470, 62;
	add.s64 	%rd472, %rd469, %rd471;
	shl.b64 	%rd473, %rd472, 1;
	and.b64  	%rd474, %rd473, -8;
	add.s64 	%rd475, %rd360, %rd474;
	st.global.v2.u32 	[%rd475], {%r926, %r933};
	add.s64 	%rd476, %rd351, 2176;
	ld.global.v2.u32 	{%r939, %r946}, [%rd354+4352];
	ld.global.v2.u32 	{%r942, %r949}, [%rd356+4352];
	// begin inline asm
	{ cvt.rn.f16x2.f32 %r936, %f1442, %f1441; }

	// end inline asm
	// begin inline asm
	{mul.f16x2 %r937,%r936,%r939;
}
	// end inline asm
	// begin inline asm
	{add.f16x2 %r940,%r937,%r942;
}
	// end inline asm
	// begin inline asm
	{ cvt.rn.f16x2.f32 %r943, %f1444, %f1443; }

	// end inline asm
	// begin inline asm
	{mul.f16x2 %r944,%r943,%r946;
}
	// end inline asm
	// begin inline asm
	{add.f16x2 %r947,%r944,%r949;
}
	// end inline asm
	shr.s64 	%rd477, %rd476, 63;
	shr.u64 	%rd478, %rd477, 62;
	add.s64 	%rd479, %rd476, %rd478;
	shl.b64 	%rd480, %rd479, 1;
	and.b64  	%rd481, %rd480, -8;
	add.s64 	%rd482, %rd360, %rd481;
	st.global.v2.u32 	[%rd482], {%r940, %r947};
	add.s64 	%rd483, %rd351, 2304;
	ld.global.v2.u32 	{%r953, %r960}, [%rd354+4608];
	ld.global.v2.u32 	{%r956, %r963}, [%rd356+4608];
	// begin inline asm
	{ cvt.rn.f16x2.f32 %r950, %f1446, %f1445; }

	// end inline asm
	// begin inline asm
	{mul.f16x2 %r951,%r950,%r953;
}
	// end inline asm
	// begin inline asm
	{add.f16x2 %r954,%r951,%r956;
}
	// end inline asm
	// begin inline asm
	{ cvt.rn.f16x2.f32 %r957, %f1448, %f1447; }

	// end inline asm
	// begin inline asm
	{mul.f16x2 %r958,%r957,%r960;
}
	// end inline asm
	// begin inline asm
	{add.f16x2 %r961,%r958,%r963;
}
	// end inline asm
	shr.s64 	%rd484, %rd483, 63;
	shr.u64 	%rd485, %rd484, 62;
	add.s64 	%rd486, %rd483, %rd485;
	shl.b64 	%rd487, %rd486, 1;
	and.b64  	%rd488, %rd487, -8;
	add.s64 	%rd489, %rd360, %rd488;
	st.global.v2.u32 	[%rd489], {%r954, %r961};
	add.s64 	%rd490, %rd351, 2432;
	ld.global.v2.u32 	{%r967, %r974}, [%rd354+4864];
	ld.global.v2.u32 	{%r970, %r977}, [%rd356+4864];
	// begin inline asm
	{ cvt.rn.f16x2.f32 %r964, %f1450, %f1449; }

	// end inline asm
	// begin inline asm
	{mul.f16x2 %r965,%r964,%r967;
}
	// end inline asm
	// begin inline asm
	{add.f16x2 %r968,%r965,%r970;
}
	// end inline asm
	// begin inline asm
	{ cvt.rn.f16x2.f32 %r971, %f1452, %f1451; }

	// end inline asm
	// begin inline asm
	{mul.f16x2 %r972,%r971,%r974;
}
	// end inline asm
	// begin inline asm
	{add.f16x2 %r975,%r972,%r977;
}
	// end inline asm
	shr.s64 	%rd491, %rd490, 63;
	shr.u64 	%rd492, %rd491, 62;
	add.s64 	%rd493, %rd490, %rd492;
	shl.b64 	%rd494, %rd493, 1;
	and.b64  	%rd495, %rd494, -8;
	add.s64 	%rd496, %rd360, %rd495;
	st.global.v2.u32 	[%rd496], {%r968, %r975};
	add.s64 	%rd497, %rd351, 2560;
	ld.global.v2.u32 	{%r981, %r988}, [%rd354+5120];
	ld.global.v2.u32 	{%r984, %r991}, [%rd356+5120];
	// begin inline asm
	{ cvt.rn.f16x2.f32 %r978, %f1454, %f1453; }

	// end inline asm
	// begin inline asm
	{mul.f16x2 %r979,%r978,%r981;
}
	// end inline asm
	// begin inline asm
	{add.f16x2 %r982,%r979,%r984;
}
	// end inline asm
	// begin inline asm
	{ cvt.rn.f16x2.f32 %r985, %f1456, %f1455; }

	// end inline asm
	// begin inline asm
	{mul.f16x2 %r986,%r985,%r988;
}
	// end inline asm
	// begin inline asm
	{add.f16x2 %r989,%r986,%r991;
}
	// end inline asm
	shr.s64 	%rd498, %rd497, 63;
	shr.u64 	%rd499, %rd498, 62;
	add.s64 	%rd500, %rd497, %rd499;
	shl.b64 	%rd501, %rd500, 1;
	and.b64  	%rd502, %rd501, -8;
	add.s64 	%rd503, %rd360, %rd502;
	st.global.v2.u32 	[%rd503], {%r982, %r989};
	add.s64 	%rd504, %rd351, 2688;
	ld.global.v2.u32 	{%r995, %r1002}, [%rd354+5376];
	ld.global.v2.u32 	{%r998, %r1005}, [%rd356+5376];
	// begin inline asm
	{ cvt.rn.f16x2.f32 %r992, %f1458, %f1457; }

	// end inline asm
	// begin inline asm
	{mul.f16x2 %r993,%r992,%r995;
}
	// end inline asm
	// begin inline asm
	{add.f16x2 %r996,%r993,%r998;
}
	// end inline asm
	// begin inline asm
	{ cvt.rn.f16x2.f32 %r999, %f1460, %f1459; }

	// end inline asm
	// begin inline asm
	{mul.f16x2 %r1000,%r999,%r1002;
}
	// end inline asm
	// begin inline asm
	{add.f16x2 %r1003,%r1000,%r1005;
}
	// end inline asm
	shr.s64 	%rd505, %rd504, 63;
	shr.u64 	%rd506, %rd505, 62;
	add.s64 	%rd507, %rd504, %rd506;
	shl.b64 	%rd508, %rd507, 1;
	and.b64  	%rd509, %rd508, -8;
	add.s64 	%rd510, %rd360, %rd509;
	st.global.v2.u32 	[%rd510], {%r996, %r1003};
	add.s64 	%rd511, %rd351, 2816;
	ld.global.v2.u32 	{%r1009, %r1016}, [%rd354+5632];
	ld.global.v2.u32 	{%r1012, %r1019}, [%rd356+5632];
	// begin inline asm
	{ cvt.rn.f16x2.f32 %r1006, %f1462, %f1461; }

	// end inline asm
	// begin inline asm
	{mul.f16x2 %r1007,%r1006,%r1009;
}
	// end inline asm
	// begin inline asm
	{add.f16x2 %r1010,%r1007,%r1012;
}
	// end inline asm
	// begin inline asm
	{ cvt.rn.f16x2.f32 %r1013, %f1464, %f1463; }

	// end inline asm
	// begin inline asm
	{mul.f16x2 %r1014,%r1013,%r1016;
}
	// end inline asm
	// begin inline asm
	{add.f16x2 %r1017,%r1014,%r1019;
}
	// end inline asm
	shr.s64 	%rd512, %rd511, 63;
	shr.u64 	%rd513, %rd512, 62;
	add.s64 	%rd514, %rd511, %rd513;
	shl.b64 	%rd515, %rd514, 1;
	and.b64  	%rd516, %rd515, -8;
	add.s64 	%rd517, %rd360, %rd516;
	st.global.v2.u32 	[%rd517], {%r1010, %r1017};
	add.s64 	%rd518, %rd351, 2944;
	ld.global.v2.u32 	{%r1023, %r1030}, [%rd354+5888];
	ld.global.v2.u32 	{%r1026, %r1033}, [%rd356+5888];
	// begin inline asm
	{ cvt.rn.f16x2.f32 %r1020, %f1466, %f1465; }

	// end inline asm
	// begin inline asm
	{mul.f16x2 %r1021,%r1020,%r1023;
}
	// end inline asm
	// begin inline asm
	{add.f16x2 %r1024,%r1021,%r1026;
}
	// end inline asm
	// begin inline asm
	{ cvt.rn.f16x2.f32 %r1027, %f1468, %f1467; }

	// end inline asm
	// begin inline asm
	{mul.f16x2 %r1028,%r1027,%r1030;
}
	// end inline asm
	// begin inline asm
	{add.f16x2 %r1031,%r1028,%r1033;
}
	// end inline asm
	shr.s64 	%rd519, %rd518, 63;
	shr.u64 	%rd520, %rd519, 62;
	add.s64 	%rd521, %rd518, %rd520;
	shl.b64 	%rd522, %rd521, 1;
	and.b64  	%rd523, %rd522, -8;
	add.s64 	%rd524, %rd360, %rd523;
	st.global.v2.u32 	[%rd524], {%r1024, %r1031};
	add.s64 	%rd525, %rd351, 3072;
	ld.global.v2.u32 	{%r1037, %r1044}, [%rd354+6144];
	ld.global.v2.u32 	{%r1040, %r1047}, [%rd356+6144];
	// begin inline asm
	{ cvt.rn.f16x2.f32 %r1034, %f1470, %f1469; }

	// end inline asm
	// begin inline asm
	{mul.f16x2 %r1035,%r1034,%r1037;
}
	// end inline asm
	// begin inline asm
	{add.f16x2 %r1038,%r1035,%r1040;
}
	// end inline asm
	// begin inline asm
	{ cvt.rn.f16x2.f32 %r1041, %f1472, %f1471; }

	// end inline asm
	// begin inline asm
	{mul.f16x2 %r1042,%r1041,%r1044;
}
	// end inline asm
	// begin inline asm
	{add.f16x2 %r1045,%r1042,%r1047;
}
	// end inline asm
	shr.s64 	%rd526, %rd525, 63;
	shr.u64 	%rd527, %rd526, 62;
	add.s64 	%rd528, %rd525, %rd527;
	shl.b64 	%rd529, %rd528, 1;
	and.b64  	%rd530, %rd529, -8;
	add.s64 	%rd531, %rd360, %rd530;
	st.global.v2.u32 	[%rd531], {%r1038, %r1045};
	add.s64 	%rd532, %rd351, 3200;
	ld.global.v2.u32 	{%r1051, %r1058}, [%rd354+6400];
	ld.global.v2.u32 	{%r1054, %r1061}, [%rd356+6400];
	// begin inline asm
	{ cvt.rn.f16x2.f32 %r1048, %f1474, %f1473; }

	// end inline asm
	// begin inline asm
	{mul.f16x2 %r1049,%r1048,%r1051;
}
	// end inline asm
	// begin inline asm
	{add.f16x2 %r1052,%r1049,%r1054;
}
	// end inline asm
	// begin inline asm
	{ cvt.rn.f16x2.f32 %r1055, %f1476, %f1475; }

	// end inline asm
	// begin inline asm
	{mul.f16x2 %r1056,%r1055,%r1058;
}
	// end inline asm
	// begin inline asm
	{add.f16x2 %r1059,%r1056,%r1061;
}
	// end inline asm
	shr.s64 	%rd533, %rd532, 63;
	shr.u64 	%rd534, %rd533, 62;
	add.s64 	%rd535, %rd532, %rd534;
	shl.b64 	%rd536, %rd535, 1;
	and.b64  	%rd537, %rd536, -8;
	add.s64 	%rd538, %rd360, %rd537;
	st.global.v2.u32 	[%rd538], {%r1052, %r1059};
	add.s64 	%rd539, %rd351, 3328;
	ld.global.v2.u32 	{%r1065, %r1072}, [%rd354+6656];
	ld.global.v2.u32 	{%r1068, %r1075}, [%rd356+6656];
	// begin inline asm
	{ cvt.rn.f16x2.f32 %r1062, %f1478, %f1477; }

	// end inline asm
	// begin inline asm
	{mul.f16x2 %r1063,%r1062,%r1065;
}
	// end inline asm
	// begin inline asm
	{add.f16x2 %r1066,%r1063,%r1068;
}
	// end inline asm
	// begin inline asm
	{ cvt.rn.f16x2.f32 %r1069, %f1480, %f1479; }

	// end inline asm
	// begin inline asm
	{mul.f16x2 %r1070,%r1069,%r1072;
}
	// end inline asm
	// begin inline asm
	{add.f16x2 %r1073,%r1070,%r1075;
}
	// end inline asm
	shr.s64 	%rd540, %rd539, 63;
	shr.u64 	%rd541, %rd540, 62;
	add.s64 	%rd542, %rd539, %rd541;
	shl.b64 	%rd543, %rd542, 1;
	and.b64  	%rd544, %rd543, -8;
	add.s64 	%rd545, %rd360, %rd544;
	st.global.v2.u32 	[%rd545], {%r1066, %r1073};
	add.s64 	%rd546, %rd351, 3456;
	ld.global.v2.u32 	{%r1079, %r1086}, [%rd354+6912];
	ld.global.v2.u32 	{%r1082, %r1089}, [%rd356+6912];
	// begin inline asm
	{ cvt.rn.f16x2.f32 %r1076, %f1482, %f1481; }

	// end inline asm
	// begin inline asm
	{mul.f16x2 %r1077,%r1076,%r1079;
}
	// end inline asm
	// begin inline asm
	{add.f16x2 %r1080,%r1077,%r1082;
}
	// end inline asm
	// begin inline asm
	{ cvt.rn.f16x2.f32 %r1083, %f1484, %f1483; }

	// end inline asm
	// begin inline asm
	{mul.f16x2 %r1084,%r1083,%r1086;
}
	// end inline asm
	// begin inline asm
	{add.f16x2 %r1087,%r1084,%r1089;
}
	// end inline asm
	shr.s64 	%rd547, %rd546, 63;
	shr.u64 	%rd548, %rd547, 62;
	add.s64 	%rd549, %rd546, %rd548;
	shl.b64 	%rd550, %rd549, 1;
	and.b64  	%rd551, %rd550, -8;
	add.s64 	%rd552, %rd360, %rd551;
	st.global.v2.u32 	[%rd552], {%r1080, %r1087};
	add.s64 	%rd553, %rd351, 3584;
	ld.global.v2.u32 	{%r1093, %r1100}, [%rd354+7168];
	ld.global.v2.u32 	{%r1096, %r1103}, [%rd356+7168];
	// begin inline asm
	{ cvt.rn.f16x2.f32 %r1090, %f1486, %f1485; }

	// end inline asm
	// begin inline asm
	{mul.f16x2 %r1091,%r1090,%r1093;
}
	// end inline asm
	// begin inline asm
	{add.f16x2 %r1094,%r1091,%r1096;
}
	// end inline asm
	// begin inline asm
	{ cvt.rn.f16x2.f32 %r1097, %f1488, %f1487; }

	// end inline asm
	// begin inline asm
	{mul.f16x2 %r1098,%r1097,%r1100;
}
	// end inline asm
	// begin inline asm
	{add.f16x2 %r1101,%r1098,%r1103;
}
	// end inline asm
	shr.s64 	%rd554, %rd553, 63;
	shr.u64 	%rd555, %rd554, 62;
	add.s64 	%rd556, %rd553, %rd555;
	shl.b64 	%rd557, %rd556, 1;
	and.b64  	%rd558, %rd557, -8;
	add.s64 	%rd559, %rd360, %rd558;
	st.global.v2.u32 	[%rd559], {%r1094, %r1101};
	add.s64 	%rd560, %rd351, 3712;
	ld.global.v2.u32 	{%r1107, %r1114}, [%rd354+7424];
	ld.global.v2.u32 	{%r1110, %r1117}, [%rd356+7424];
	// begin inline asm
	{ cvt.rn.f16x2.f32 %r1104, %f1490, %f1489; }

	// end inline asm
	// begin inline asm
	{mul.f16x2 %r1105,%r1104,%r1107;
}
	// end inline asm
	// begin inline asm
	{add.f16x2 %r1108,%r1105,%r1110;
}
	// end inline asm
	// begin inline asm
	{ cvt.rn.f16x2.f32 %r1111, %f1492, %f1491; }

	// end inline asm
	// begin inline asm
	{mul.f16x2 %r1112,%r1111,%r1114;
}
	// end inline asm
	// begin inline asm
	{add.f16x2 %r1115,%r1112,%r1117;
}
	// end inline asm
	shr.s64 	%rd561, %rd560, 63;
	shr.u64 	%rd562, %rd561, 62;
	add.s64 	%rd563, %rd560, %rd562;
	shl.b64 	%rd564, %rd563, 1;
	and.b64  	%rd565, %rd564, -8;
	add.s64 	%rd566, %rd360, %rd565;
	st.global.v2.u32 	[%rd566], {%r1108, %r1115};
	add.s64 	%rd567, %rd351, 3840;
	ld.global.v2.u32 	{%r1121, %r1128}, [%rd354+7680];
	ld.global.v2.u32 	{%r1124, %r1131}, [%rd356+7680];
	// begin inline asm
	{ cvt.rn.f16x2.f32 %r1118, %f1494, %f1493; }

	// end inline asm
	// begin inline asm
	{mul.f16x2 %r1119,%r1118,%r1121;
}
	// end inline asm
	// begin inline asm
	{add.f16x2 %r1122,%r1119,%r1124;
}
	// end inline asm
	// begin inline asm
	{ cvt.rn.f16x2.f32 %r1125, %f1496, %f1495; }

	// end inline asm
	// begin inline asm
	{mul.f16x2 %r1126,%r1125,%r1128;
}
	// end inline asm
	// begin inline asm
	{add.f16x2 %r1129,%r1126,%r1131;
}
	// end inline asm
	shr.s64 	%rd568, %rd567, 63;
	shr.u64 	%rd569, %rd568, 62;
	add.s64 	%rd570, %rd567, %rd569;
	shl.b64 	%rd571, %rd570, 1;
	and.b64  	%rd572, %rd571, -8;
	add.s64 	%rd573, %rd360, %rd572;
	st.global.v2.u32 	[%rd573], {%r1122, %r1129};
	add.s64 	%rd574, %rd351, 3968;
	ld.global.v2.u32 	{%r1135, %r1142}, [%rd354+7936];
	ld.global.v2.u32 	{%r1138, %r1145}, [%rd356+7936];
	// begin inline asm
	{ cvt.rn.f16x2.f32 %r1132, %f1498, %f1497; }

	// end inline asm
	// begin inline asm
	{mul.f16x2 %r1133,%r1132,%r1135;
}
	// end inline asm
	// begin inline asm
	{add.f16x2 %r1136,%r1133,%r1138;
}
	// end inline asm
	// begin inline asm
	{ cvt.rn.f16x2.f32 %r1139, %f1500, %f1499; }

	// end inline asm
	// begin inline asm
	{mul.f16x2 %r1140,%r1139,%r1142;
}
	// end inline asm
	// begin inline asm
	{add.f16x2 %r1143,%r1140,%r1145;
}
	// end inline asm
	shr.s64 	%rd575, %rd574, 63;
	shr.u64 	%rd576, %rd575, 62;
	add.s64 	%rd577, %rd574, %rd576;
	shl.b64 	%rd578, %rd577, 1;
	and.b64  	%rd579, %rd578, -8;
	add.s64 	%rd580, %rd360, %rd579;
	st.global.v2.u32 	[%rd580], {%r1136, %r1143};
	add.s64 	%rd581, %rd351, 4096;
	ld.global.v2.u32 	{%r1149, %r1156}, [%rd354+8192];
	ld.global.v2.u32 	{%r1152, %r1159}, [%rd356+8192];
	// begin inline asm
	{ cvt.rn.f16x2.f32 %r1146, %f1502, %f1501; }

	// end inline asm
	// begin inline asm
	{mul.f16x2 %r1147,%r1146,%r1149;
}
	// end inline asm
	// begin inline asm
	{add.f16x2 %r1150,%r1147,%r1152;
}
	// end inline asm
	// begin inline asm
	{ cvt.rn.f16x2.f32 %r1153, %f1504, %f1503; }

	// end inline asm
	// begin inline asm
	{mul.f16x2 %r1154,%r1153,%r1156;
}
	// end inline asm
	// begin inline asm
	{add.f16x2 %r1157,%r1154,%r1159;
}
	// end inline asm
	shr.s64 	%rd582, %rd581, 63;
	shr.u64 	%rd583, %rd582, 62;
	add.s64 	%rd584, %rd581, %rd583;
	shl.b64 	%rd585, %rd584, 1;
	and.b64  	%rd586, %rd585, -8;
	add.s64 	%rd587, %rd360, %rd586;
	st.global.v2.u32 	[%rd587], {%r1150, %r1157};
	add.s64 	%rd588, %rd351, 4224;
	ld.global.v2.u32 	{%r1163, %r1170}, [%rd354+8448];
	ld.global.v2.u32 	{%r1166, %r1173}, [%rd356+8448];
	// begin inline asm
	{ cvt.rn.f16x2.f32 %r1160, %f1506, %f1505; }

	// end inline asm
	// begin inline asm
	{mul.f16x2 %r1161,%r1160,%r1163;
}
	// end inline asm
	// begin inline asm
	{add.f16x2 %r1164,%r1161,%r1166;
}
	// end inline asm
	// begin inline asm
	{ cvt.rn.f16x2.f32 %r1167, %f1508, %f1507; }

	// end inline asm
	// begin inline asm
	{mul.f16x2 %r1168,%r1167,%r1170;
}
	// end inline asm
	// begin inline asm
	{add.f16x2 %r1171,%r1168,%r1173;
}
	// end inline asm
	shr.s64 	%rd589, %rd588, 63;
	shr.u64 	%rd590, %rd589, 62;
	add.s64 	%rd591, %rd588, %rd590;
	shl.b64 	%rd592, %rd591, 1;
	and.b64  	%rd593, %rd592, -8;
	add.s64 	%rd594, %rd360, %rd593;
	st.global.v2.u32 	[%rd594], {%r1164, %r1171};
	add.s64 	%rd595, %rd351, 4352;
	ld.global.v2.u32 	{%r1177, %r1184}, [%rd354+8704];
	ld.global.v2.u32 	{%r1180, %r1187}, [%rd356+8704];
	// begin inline asm
	{ cvt.rn.f16x2.f32 %r1174, %f1510, %f1509; }

	// end inline asm
	// begin inline asm
	{mul.f16x2 %r1175,%r1174,%r1177;
}
	// end inline asm
	// begin inline asm
	{add.f16x2 %r1178,%r1175,%r1180;
}
	// end inline asm
	// begin inline asm
	{ cvt.rn.f16x2.f32 %r1181, %f1512, %f1511; }

	// end inline asm
	// begin inline asm
	{mul.f16x2 %r1182,%r1181,%r1184;
}
	// end inline asm
	// begin inline asm
	{add.f16x2 %r1185,%r1182,%r1187;
}
	// end inline asm
	shr.s64 	%rd596, %rd595, 63;
	shr.u64 	%rd597, %rd596, 62;
	add.s64 	%rd598, %rd595, %rd597;
	shl.b64 	%rd599, %rd598, 1;
	and.b64  	%rd600, %rd599, -8;
	add.s64 	%rd601, %rd360, %rd600;
	st.global.v2.u32 	[%rd601], {%r1178, %r1185};
	add.s64 	%rd602, %rd351, 4480;
	ld.global.v2.u32 	{%r1191, %r1198}, [%rd354+8960];
	ld.global.v2.u32 	{%r1194, %r1201}, [%rd356+8960];
	// begin inline asm
	{ cvt.rn.f16x2.f32 %r1188, %f1514, %f1513; }

	// end inline asm
	// begin inline asm
	{mul.f16x2 %r1189,%r1188,%r1191;
}
	// end inline asm
	// begin inline asm
	{add.f16x2 %r1192,%r1189,%r1194;
}
	// end inline asm
	// begin inline asm
	{ cvt.rn.f16x2.f32 %r1195, %f1516, %f1515; }

	// end inline asm
	// begin inline asm
	{mul.f16x2 %r1196,%r1195,%r1198;
}
	// end inline asm
	// begin inline asm
	{add.f16x2 %r1199,%r1196,%r1201;
}
	// end inline asm
	shr.s64 	%rd603, %rd602, 63;
	shr.u64 	%rd604, %rd603, 62;
	add.s64 	%rd605, %rd602, %rd604;
	shl.b64 	%rd606, %rd605, 1;
	and.b64  	%rd607, %rd606, -8;
	add.s64 	%rd608, %rd360, %rd607;
	st.global.v2.u32 	[%rd608], {%r1192, %r1199};
	add.s64 	%rd609, %rd351, 4608;
	ld.global.v2.u32 	{%r1205, %r1212}, [%rd354+9216];
	ld.global.v2.u32 	{%r1208, %r1215}, [%rd356+9216];
	// begin inline asm
	{ cvt.rn.f16x2.f32 %r1202, %f1518, %f1517; }

	// end inline asm
	// begin inline asm
	{mul.f16x2 %r1203,%r1202,%r1205;
}
	// end inline asm
	// begin inline asm
	{add.f16x2 %r1206,%r1203,%r1208;
}
	// end inline asm
	// begin inline asm
	{ cvt.rn.f16x2.f32 %r1209, %f1520, %f1519; }

	// end inline asm
	// begin inline asm
	{mul.f16x2 %r1210,%r1209,%r1212;
}
	// end inline asm
	// begin inline asm
	{add.f16x2 %r1213,%r1210,%r1215;
}
	// end inline asm
	shr.s64 	%rd610, %rd609, 63;
	shr.u64 	%rd611, %rd610, 62;
	add.s64 	%rd612, %rd609, %rd611;
	shl.b64 	%rd613, %rd612, 1;
	and.b64  	%rd614, %rd613, -8;
	add.s64 	%rd615, %rd360, %rd614;
	st.global.v2.u32 	[%rd615], {%r1206, %r1213};
	add.s64 	%rd616, %rd351, 4736;
	ld.global.v2.u32 	{%r1219, %r1226}, [%rd354+9472];
	ld.global.v2.u32 	{%r1222, %r1229}, [%rd356+9472];
	// begin inline asm
	{ cvt.rn.f16x2.f32 %r1216, %f1522, %f1521; }

	// end inline asm
	// begin inline asm
	{mul.f16x2 %r1217,%r1216,%r1219;
}
	// end inline asm
	// begin inline asm
	{add.f16x2 %r1220,%r1217,%r1222;
}
	// end inline asm
	// begin inline asm
	{ cvt.rn.f16x2.f32 %r1223, %f1524, %f1523; }

	// end inline asm
	// begin inline asm
	{mul.f16x2 %r1224,%r1223,%r1226;
}
	// end inline asm
	// begin inline asm
	{add.f16x2 %r1227,%r1224,%r1229;
}
	// end inline asm
	shr.s64 	%rd617, %rd616, 63;
	shr.u64 	%rd618, %rd617, 62;
	add.s64 	%rd619, %rd616, %rd618;
	shl.b64 	%rd620, %rd619, 1;
	and.b64  	%rd621, %rd620, -8;
	add.s64 	%rd622, %rd360, %rd621;
	st.global.v2.u32 	[%rd622], {%r1220, %r1227};
	add.s64 	%rd623, %rd351, 4864;
	ld.global.v2.u32 	{%r1233, %r1240}, [%rd354+9728];
	ld.global.v2.u32 	{%r1236, %r1243}, [%rd356+9728];
	// begin inline asm
	{ cvt.rn.f16x2.f32 %r1230, %f1526, %f1525; }

	// end inline asm
	// begin inline asm
	{mul.f16x2 %r1231,%r1230,%r1233;
}
	// end inline asm
	// begin inline asm
	{add.f16x2 %r1234,%r1231,%r1236;
}
	// end inline asm
	// begin inline asm
	{ cvt.rn.f16x2.f32 %r1237, %f1528, %f1527; }

	// end inline asm
	// begin inline asm
	{mul.f16x2 %r1238,%r1237,%r1240;
}
	// end inline asm
	// begin inline asm
	{add.f16x2 %r1241,%r1238,%r1243;
}
	// end inline asm
	shr.s64 	%rd624, %rd623, 63;
	shr.u64 	%rd625, %rd624, 62;
	add.s64 	%rd626, %rd623, %rd625;
	shl.b64 	%rd627, %rd626, 1;
	and.b64  	%rd628, %rd627, -8;
	add.s64 	%rd629, %rd360, %rd628;
	st.global.v2.u32 	[%rd629], {%r1234, %r1241};
	add.s64 	%rd630, %rd351, 4992;
	ld.global.v2.u32 	{%r1247, %r1254}, [%rd354+9984];
	ld.global.v2.u32 	{%r1250, %r1257}, [%rd356+9984];
	// begin inline asm
	{ cvt.rn.f16x2.f32 %r1244, %f1530, %f1529; }

	// end inline asm
	// begin inline asm
	{mul.f16x2 %r1245,%r1244,%r1247;
}
	// end inline asm
	// begin inline asm
	{add.f16x2 %r1248,%r1245,%r1250;
}
	// end inline asm
	// begin inline asm
	{ cvt.rn.f16x2.f32 %r1251, %f1532, %f1531; }

	// end inline asm
	// begin inline asm
	{mul.f16x2 %r1252,%r1251,%r1254;
}
	// end inline asm
	// begin inline asm
	{add.f16x2 %r1255,%r1252,%r1257;
}
	// end inline asm
	shr.s64 	%rd631, %rd630, 63;
	shr.u64 	%rd632, %rd631, 62;
	add.s64 	%rd633, %rd630, %rd632;
	shl.b64 	%rd634, %rd633, 1;
	and.b64  	%rd635, %rd634, -8;
	add.s64 	%rd636, %rd360, %rd635;
	st.global.v2.u32 	[%rd636], {%r1248, %r1255};
	mov.u32 	%r1260, %nctaid.x;
	mov.u32 	%r1261, %ntid.y;
	mad.lo.s32 	%r1264, %r1260, %r1261, %r1264;
	setp.lt.s32 	%p30, %r1264, %r1263;
	@%p30 bra 	$L__BB66_4;
$L__BB66_20:
	ret;

}
	// .globl	_Z17LayerNormWarpImplI19BiasAddResidualLoadI6__halffE11AffineStoreIfS1_EfLi4ELi160ELi128ELi32ELi1ELb1EEvT_T0_iidPT1_S8_
.visible .entry _Z17LayerNormWarpImplI19BiasAddResidualLoadI6__halffE11AffineStoreIfS1_EfLi4ELi160ELi128ELi32ELi1ELb1EEvT_T0_iidPT1_S8_(
	.param .align 8 .b8 _Z17LayerNormWarpImplI19BiasAddResidualLoadI6__halffE11AffineStoreIfS1_EfLi4ELi160ELi128ELi32ELi1ELb1EEvT_T0_iidPT1_S8__param_0[32],
	.param .align 8 .b8 _Z17LayerNormWarpImplI19BiasAddResidualLoadI6__halffE11AffineStoreIfS1_EfLi4ELi160ELi128ELi32ELi1ELb1EEvT_T0_iidPT1_S8__param_1[32],
	.param .u32 _Z17LayerNormWarpImplI19BiasAddResidualLoadI6__halffE11AffineStoreIfS1_EfLi4ELi160ELi128ELi32ELi1ELb1EEvT_T0_iidPT1_S8__param_2,
	.param .u32 _Z17LayerNormWarpImplI19BiasAddResidualLoadI6__halffE11AffineStoreIfS1_EfLi4ELi160ELi128ELi32ELi1ELb1EEvT_T0_iidPT1_S8__param_3,
	.param .f64 _Z17LayerNormWarpImplI19BiasAddResidualLoadI6__halffE11AffineStoreIfS1_EfLi4ELi160ELi128ELi32ELi1ELb1EEvT_T0_iidPT1_S8__param_4,
	.param .u64 .ptr .align 1 _Z17LayerNormWarpImplI19BiasAddResidualLoadI6__halffE11AffineStoreIfS1_EfLi4ELi160ELi128ELi32ELi1ELb1EEvT_T0_iidPT1_S8__param_5,
	.param .u64 .ptr .align 1 _Z17LayerNormWarpImplI19BiasAddResidualLoadI6__halffE11AffineStoreIfS1_EfLi4ELi160ELi128ELi32ELi1ELb1EEvT_T0_iidPT1_S8__param_6
)
.maxntid 256
{
	.reg .pred 	%p<47>;
	.reg .b32 	%r<1335>;
	.reg .b32 	%f<1862>;
	.reg .b64 	%rd<703>;
	.reg .b64 	%fd<3>;

	ld.param.u64 	%rd13, [_Z17LayerNormWarpImplI19BiasAddResidualLoadI6__halffE11AffineStoreIfS1_EfLi4ELi160ELi128ELi32ELi1ELb1EEvT_T0_iidPT1_S8__param_1+24];
	ld.param.u64 	%rd12, [_Z17LayerNormWarpImplI19BiasAddResidualLoadI6__halffE11AffineStoreIfS1_EfLi4ELi160ELi128ELi32ELi1ELb1EEvT_T0_iidPT1_S8__param_1+16];
	ld.param.u64 	%rd11, [_Z17LayerNormWarpImplI19BiasAddResidualLoadI6__halffE11AffineStoreIfS1_EfLi4ELi160ELi128ELi32ELi1ELb1EEvT_T0_iidPT1_S8__param_1+8];
	ld.param.u64 	%rd10, [_Z17LayerNormWarpImplI19BiasAddResidualLoadI6__halffE11AffineStoreIfS1_EfLi4ELi160ELi128ELi32ELi1ELb1EEvT_T0_iidPT1_S8__param_1];
	ld.param.u64 	%rd9, [_Z17LayerNormWarpImplI19BiasAddResidualLoadI6__halffE11AffineStoreIfS1_EfLi4ELi160ELi128ELi32ELi1ELb1EEvT_T0_iidPT1_S8__param_0+24];
	ld.param.u64 	%rd8, [_Z17LayerNormWarpImplI19BiasAddResidualLoadI6__halffE11AffineStoreIfS1_EfLi4ELi160ELi128ELi32ELi1ELb1EEvT_T0_iidPT1_S8__param_0+16];
	ld.param.u64 	%rd7, [_Z17LayerNormWarpImplI19BiasAddResidualLoadI6__halffE11AffineStoreIfS1_EfLi4ELi160ELi128ELi32ELi1ELb1EEvT_T0_iidPT1_S8__param_0+8];
	ld.param.u64 	%rd6, [_Z17LayerNormWarpImplI19BiasAddResidualLoadI6__halffE11AffineStoreIfS1_EfLi4ELi160ELi128ELi32ELi1ELb1EEvT_T0_iidPT1_S8__param_0];
	ld.param.u32 	%r18, [_Z17LayerNormWarpImplI19BiasAddResidualLoadI6__halffE11AffineStoreIfS1_EfLi4ELi160ELi128ELi32ELi1ELb1EEvT_T0_iidPT1_S8__param_3];
	setp.lt.s32 	%p1, %r18, 5121;
	@%p1 bra 	$L__BB67_2;
	mov.u64 	%rd16, $str;
	cvta.global.u64 	%rd17, %rd16;
	mov.u64 	%rd18, $str$1;
	cvta.global.u64 	%rd19, %rd18;
	mov.u64 	%rd20, __unnamed_68;
	cvta.global.u64 	%rd21, %rd20;
	{ // callseq 67, 0
	.param .b64 param0;
	st.param.b64 	[param0], %rd17;
	.param .b64 param1;
	st.param.b64 	[param1], %rd19;
	.param .b32 param2;
	st.param.b32 	[param2], 462;
	.param .b64 param3;
	st.param.b64 	[param3], %rd21;
	.param .b64 param4;
	st.param.b64 	[param4], 1;
	call.uni 
	__assertfail, 
	(
	param0, 
	param1, 
	param2, 
	param3, 
	param4
	);
	} // callseq 67
$L__BB67_2:
	ld.param.u32 	%r1316, [_Z17LayerNormWarpImplI19BiasAddResidualLoadI6__halffE11AffineStoreIfS1_EfLi4ELi160ELi128ELi32ELi1ELb1EEvT_T0_iidPT1_S8__param_2];
	mov.u32 	%r19, %ctaid.x;
	mov.u32 	%r20, %ntid.y;
	mov.u32 	%r21, %tid.y;
	mad.lo.s32 	%r1334, %r19, %r20, %r21;
	setp.ge.s32 	%p2, %r1334, %r1316;
	@%p2 bra 	$L__BB67_52;
	mov.u32 	%r534, %tid.x;
	shl.b32 	%r535, %r534, 2;
	or.b32  	%r536, %r535, 4096;
	cvt.u64.u32 	%rd23, %r535;
	mul.wide.u32 	%rd33, %r535, 2;
$L__BB67_4:
	ld.param.u32 	%r1318, [_Z17LayerNormWarpImplI19BiasAddResidualLoadI6__halffE11AffineStoreIfS1_EfLi4ELi160ELi128ELi32ELi1ELb1EEvT_T0_iidPT1_S8__param_3];
	setp.ge.s32 	%p3, %r536, %r1318;
	cvt.s64.s32 	%rd22, %r1334;
	mad.lo.s64 	%rd24, %rd9, %rd22, %rd23;
	shr.s64 	%rd25, %rd24, 63;
	shr.u64 	%rd26, %rd25, 62;
	add.s64 	%rd27, %rd24, %rd26;
	cvta.to.global.u64 	%rd28, %rd6;
	shl.b64 	%rd29, %rd27, 1;
	and.b64  	%rd30, %rd29, -8;
	add.s64 	%rd31, %rd28, %rd30;
	ld.global.v2.u32 	{%r23, %r29}, [%rd31];
	cvta.to.global.u64 	%rd32, %rd7;
	add.s64 	%rd34, %rd32, %rd33;
	ld.global.v2.u32 	{%r27, %r33}, [%rd34];
	cvta.to.global.u64 	%rd35, %rd8;
	add.s64 	%rd36, %rd35, %rd30;
	ld.global.v2.u32 	{%r24, %r30}, [%rd36];
	// begin inline asm
	{add.f16x2 %r22,%r23,%r24;
}
	// end inline asm
	// begin inline asm
	{add.f16x2 %r25,%r22,%r27;
}
	// end inline asm
	// begin inline asm
	{add.f16x2 %r28,%r29,%r30;
}
	// end inline asm
	// begin inline asm
	{add.f16x2 %r31,%r28,%r33;
}
	// end inline asm
	// begin inline asm
	{.reg .f16 low,high;
  mov.b32 {low,high},%r25;
  cvt.f32.f16 %f314, low;}

	// end inline asm
	// begin inline asm
	{.reg .f16 low,high;
  mov.b32 {low,high},%r25;
  cvt.f32.f16 %f315, high;}

	// end inline asm
	// begin inline asm
	{.reg .f16 low,high;
  mov.b32 {low,high},%r31;
  cvt.f32.f16 %f316, low;}

	// end inline asm
	// begin inline asm
	{.reg .f16 low,high;
  mov.b32 {low,high},%r31;
  cvt.f32.f16 %f317, high;}

	// end inline asm
	mov.f32 	%f444, 0f3F800000;
	div.approx.f32 	%f445, %f314, %f444;
	add.f32 	%f446, %f445, 0f00000000;
	sub.f32 	%f447, %f314, %f446;
	fma.rn.f32 	%f448, %f314, %f447, 0f00000000;
	sub.f32 	%f449, %f315, %f446;
	mov.f32 	%f450, 0f40000000;
	div.approx.f32 	%f451, %f449, %f450;
	add.f32 	%f452, %f446, %f451;
	sub.f32 	%f453, %f315, %f452;
	fma.rn.f32 	%f454, %f449, %f453, %f448;
	sub.f32 	%f455, %f316, %f452;
	mov.f32 	%f456, 0f40400000;
	div.approx.f32 	%f457, %f455, %f456;
	add.f32 	%f458, %f452, %f457;
	sub.f32 	%f459, %f316, %f458;
	fma.rn.f32 	%f460, %f455, %f459, %f454;
	sub.f32 	%f461, %f317, %f458;
	mov.f32 	%f462, 0f40800000;
	div.approx.f32 	%f463, %f461, %f462;
	add.f32 	%f464, %f458, %f463;
	sub.f32 	%f465, %f317, %f464;
	fma.rn.f32 	%f466, %f461, %f465, %f460;
	add.s64 	%rd37, %rd24, 128;
	shr.s64 	%rd38, %rd37, 63;
	shr.u64 	%rd39, %rd38, 62;
	add.s64 	%rd40, %rd37, %rd39;
	shl.b64 	%rd41, %rd40, 1;
	and.b64  	%rd42, %rd41, -8;
	add.s64 	%rd43, %rd28, %rd42;
	ld.global.v2.u32 	{%r39, %r45}, [%rd43];
	ld.global.v2.u32 	{%r43, %r49}, [%rd34+256];
	add.s64 	%rd44, %rd35, %rd42;
	ld.global.v2.u32 	{%r40, %r46}, [%rd44];
	// begin inline asm
	{add.f16x2 %r38,%r39,%r40;
}
	// end inline asm
	// begin inline asm
	{add.f16x2 %r41,%r38,%r43;
}
	// end inline asm
	// begin inline asm
	{add.f16x2 %r44,%r45,%r46;
}
	// end inline asm
	// begin inline asm
	{add.f16x2 %r47,%r44,%r49;
}
	// end inline asm
	// begin inline asm
	{.reg .f16 low,high;
  mov.b32 {low,high},%r41;
  cvt.f32.f16 %f318, low;}

	// end inline asm
	// begin inline asm
	{.reg .f16 low,high;
  mov.b32 {low,high},%r41;
  cvt.f32.f16 %f319, high;}

	// end inline asm
	// begin inline asm
	{.reg .f16 low,high;
  mov.b32 {low,high},%r47;
  cvt.f32.f16 %f320, low;}

	// end inline asm
	// begin inline asm
	{.reg .f16 low,high;
  mov.b32 {low,high},%r47;
  cvt.f32.f16 %f321, high;}

	// end inline asm
	sub.f32 	%f467, %f318, %f464;
	mov.f32 	%f468, 0f40A00000;
	div.approx.f32 	%f469, %f467, %f468;
	add.f32 	%f470, %f464, %f469;
	sub.f32 	%f471, %f318, %f470;
	fma.rn.f32 	%f472, %f467, %f471, %f466;
	sub.f32 	%f473, %f319, %f470;
	mov.f32 	%f474, 0f40C00000;
	div.approx.f32 	%f475, %f473, %f474;
	add.f32 	%f476, %f470, %f475;
	sub.f32 	%f477, %f319, %f476;
	fma.rn.f32 	%f478, %f473, %f477, %f472;
	sub.f32 	%f479, %f320, %f476;
	mov.f32 	%f480, 0f40E00000;
	div.approx.f32 	%f481, %f479, %f480;
	add.f32 	%f482, %f476, %f481;
	sub.f32 	%f483, %f320, %f482;
	fma.rn.f32 	%f484, %f479, %f483, %f478;
	sub.f32 	%f485, %f321, %f482;
	mov.f32 	%f486, 0f41000000;
	div.approx.f32 	%f487, %f485, %f486;
	add.f32 	%f488, %f482, %f487;
	sub.f32 	%f489, %f321, %f488;
	fma.rn.f32 	%f490, %f485, %f489, %f484;
	add.s64 	%rd45, %rd24, 256;
	shr.s64 	%rd46, %rd45, 63;
	shr.u64 	%rd47, %rd46, 62;
	add.s64 	%rd48, %rd45, %rd47;
	shl.b64 	%rd49, %rd48, 1;
	and.b64  	%rd50, %rd49, -8;
	add.s64 	%rd51, %rd28, %rd50;
	ld.global.v2.u32 	{%r55, %r61}, [%rd51];
	ld.global.v2.u32 	{%r59, %r65}, [%rd34+512];
	add.s64 	%rd52, %rd35, %rd50;
	ld.global.v2.u32 	{%r56, %r62}, [%rd52];
	// begin inline asm
	{add.f16x2 %r54,%r55,%r56;
}
	// end inline asm
	// begin inline asm
	{add.f16x2 %r57,%r54,%r59;
}
	// end inline asm
	// begin inline asm
	{add.f16x2 %r60,%r61,%r62;
}
	// end inline asm
	// begin inline asm
	{add.f16x2 %r63,%r60,%r65;
}
	// end inline asm
	// begin inline asm
	{.reg .f16 low,high;
  mov.b32 {low,high},%r57;
  cvt.f32.f16 %f322, low;}

	// end inline asm
	// begin inline asm
	{.reg .f16 low,high;
  mov.b32 {low,high},%r57;
  cvt.f32.f16 %f323, high;}

	// end inline asm
	// begin inline asm
	{.reg .f16 low,high;
  mov.b32 {low,high},%r63;
  cvt.f32.f16 %f324, low;}

	// end inline asm
	// begin inline asm
	{.reg .f16 low,high;
  mov.b32 {low,high},%r63;
  cvt.f32.f16 %f325, high;}

	// end inline asm
	sub.f32 	%f491, %f322, %f488;
	mov.f32 	%f492, 0f41100000;
	div.approx.f32 	%f493, %f491, %f492;
	add.f32 	%f494, %f488, %f493;
	sub.f32 	%f495, %f322, %f494;
	fma.rn.f32 	%f496, %f491, %f495, %f490;
	sub.f32 	%f497, %f323, %f494;
	mov.f32 	%f498, 0f41200000;
	div.approx.f32 	%f499, %f497, %f498;
	add.f32 	%f500, %f494, %f499;
	sub.f32 	%f501, %f323, %f500;
	fma.rn.f32 	%f502, %f497, %f501, %f496;
	sub.f32 	%f503, %f324, %f500;
	mov.f32 	%f504, 0f41300000;
	div.approx.f32 	%f505, %f503, %f504;
	add.f32 	%f506, %f500, %f505;
	sub.f32 	%f507, %f324, %f506;
	fma.rn.f32 	%f508, %f503, %f507, %f502;
	sub.f32 	%f509, %f325, %f506;
	mov.f32 	%f510, 0f41400000;
	div.approx.f32 	%f511, %f509, %f510;
	add.f32 	%f512, %f506, %f511;
	sub.f32 	%f513, %f325, %f512;
	fma.rn.f32 	%f514, %f509, %f513, %f508;
	add.s64 	%rd53, %rd24, 384;
	shr.s64 	%rd54, %rd53, 63;
	shr.u64 	%rd55, %rd54, 62;
	add.s64 	%rd56, %rd53, %rd55;
	shl.b64 	%rd57, %rd56, 1;
	and.b64  	%rd58, %rd57, -8;
	add.s64 	%rd59, %rd28, %rd58;
	ld.global.v2.u32 	{%r71, %r77}, [%rd59];
	ld.global.v2.u32 	{%r75, %r81}, [%rd34+768];
	add.s64 	%rd60, %rd35, %rd58;
	ld.global.v2.u32 	{%r72, %r78}, [%rd60];
	// begin inline asm
	{add.f16x2 %r70,%r71,%r72;
}
	// end inline asm
	// begin inline asm
	{add.f16x2 %r73,%r70,%r75;
}
	// end inline asm
	// begin inline asm
	{add.f16x2 %r76,%r77,%r78;
}
	// end inline asm
	// begin inline asm
	{add.f16x2 %r79,%r76,%r81;
}
	// end inline asm
	// begin inline asm
	{.reg .f16 low,high;
  mov.b32 {low,high},%r73;
  cvt.f32.f16 %f326, low;}

	// end inline asm
	// begin inline asm
	{.reg .f16 low,high;
  mov.b32 {low,high},%r73;
  cvt.f32.f16 %f327, high;}

	// end inline asm
	// begin inline asm
	{.reg .f16 low,high;
  mov.b32 {low,high},%r79;
  cvt.f32.f16 %f328, low;}

	// end inline asm
	// begin inline asm
	{.reg .f16 low,high;
  mov.b32 {low,high},%r79;
  cvt.f32.f16 %f329, high;}

	// end inline asm
	sub.f32 	%f515, %f326, %f512;
	mov.f32 	%f516, 0f41500000;
	div.approx.f32 	%f517, %f515, %f516;
	add.f32 	%f518, %f512, %f517;
	sub.f32 	%f519, %f326, %f518;
	fma.rn.f32 	%f520, %f515, %f519, %f514;
	sub.f32 	%f521, %f327, %f518;
	mov.f32 	%f522, 0f41600000;
	div.approx.f32 	%f523, %f521, %f522;
	add.f32 	%f524, %f518, %f523;
	sub.f32 	%f525, %f327, %f524;
	fma.rn.f32 	%f526, %f521, %f525, %f520;
	sub.f32 	%f527, %f328, %f524;
	mov.f32 	%f528, 0f41700000;
	div.approx.f32 	%f529, %f527, %f528;
	add.f32 	%f530, %f524, %f529;
	sub.f32 	%f531, %f328, %f530;
	fma.rn.f32 	%f532, %f527, %f531, %f526;
	sub.f32 	%f533, %f329, %f530;
	mov.f32 	%f534, 0f41800000;
	div.approx.f32 	%f535, %f533, %f534;
	add.f32 	%f536, %f530, %f535;
	sub.f32 	%f537, %f329, %f536;
	fma.rn.f32 	%f538, %f533, %f537, %f532;
	add.s64 	%rd61, %rd24, 512;
	shr.s64 	%rd62, %rd61, 63;
	shr.u64 	%rd63, %rd62, 62;
	add.s64 	%rd64, %rd61, %rd63;
	shl.b64 	%rd65, %rd64, 1;
	and.b64  	%rd66, %rd65, -8;
	add.s64 	%rd67, %rd28, %rd66;
	ld.global.v2.u32 	{%r87, %r93}, [%rd67];
	ld.global.v2.u32 	{%r91, %r97}, [%rd34+1024];
	add.s64 	%rd68, %rd35, %rd66;
	ld.global.v2.u32 	{%r88, %r94}, [%rd68];
	// begin inline asm
	{add.f16x2 %r86,%r87,%r88;
}
	// end inline asm
	// begin inline asm
	{add.f16x2 %r89,%r86,%r91;
}
	// end inline asm
	// begin inline asm
	{add.f16x2 %r92,%r93,%r94;
}
	// end inline asm
	// begin inline asm
	{add.f16x2 %r95,%r92,%r97;
}
	// end inline asm
	// begin inline asm
	{.reg .f16 low,high;
  mov.b32 {low,high},%r89;
  cvt.f32.f16 %f330, low;}

	// end inline asm
	// begin inline asm
	{.reg .f16 low,high;
  mov.b32 {low,high},%r89;
  cvt.f32.f16 %f331, high;}

	// end inline asm
	// begin inline asm
	{.reg .f16 low,high;
  mov.b32 {low,high},%r95;
  cvt.f32.f16 %f332, low;}

	// end inline asm
	// begin inline asm
	{.reg .f16 low,high;
  mov.b32 {low,high},%r95;
  cvt.f32.f16 %f333, high;}

	// end inline asm
	sub.f32 	%f539, %f330, %f536;
	mov.f32 	%f540, 0f41880000;
	div.approx.f32 	%f541, %f539, %f540;
	add.f32 	%f542, %f536, %f541;
	sub.f32 	%f543, %f330, %f542;
	fma.rn.f32 	%f544, %f539, %f543, %f538;
	sub.f32 	%f545, %f331, %f542;
	mov.f32 	%f546, 0f41900000;
	div.approx.f32 	%f547, %f545, %f546;
	add.f32 	%f548, %f542, %f547;
	sub.f32 	%f549, %f331, %f548;
	fma.rn.f32 	%f550, %f545, %f549, %f544;
	sub.f32 	%f551, %f332, %f548;
	mov.f32 	%f552, 0f41980000;
	div.approx.f32 	%f553, %f551, %f552;
	add.f32 	%f554, %f548, %f553;
	sub.f32 	%f555, %f332, %f554;
	fma.rn.f32 	%f556, %f551, %f555, %f550;
	sub.f32 	%f557, %f333, %f554;
	mov.f32 	%f558, 0f41A00000;
	div.approx.f32 	%f559, %f557, %f558;
	add.f32 	%f560, %f554, %f559;
	sub.f32 	%f561, %f333, %f560;
	fma.rn.f32 	%f562, %f557, %f561, %f556;
	add.s64 	%rd69, %rd24, 640;
	shr.s64 	%rd70, %rd69, 63;
	shr.u64 	%rd71, %rd70, 62;
	add.s64 	%rd72, %rd69, %rd71;
	shl.b64 	%rd73, %rd72, 1;
	and.b64  	%rd74, %rd73, -8;
	add.s64 	%rd75, %rd28, %rd74;
	ld.global.v2.u32 	{%r103, %r109}, [%rd75];
	ld.global.v2.u32 	{%r107, %r113}, [%rd34+1280];
	add.s64 	%rd76, %rd35, %rd74;
	ld.global.v2.u32 	{%r104, %r110}, [%rd76];
	// begin inline asm
	{add.f16x2 %r102,%r103,%r104;
}
	// end inline asm
	// begin inline asm
	{add.f16x2 %r105,%r102,%r107;
}
	// end inline asm
	// begin inline asm
	{add.f16x2 %r108,%r109,%r110;
}
	// end inline asm
	// begin inline asm
	{add.f16x2 %r111,%r108,%r113;
}
	// end inline asm
	// begin inline asm
	{.reg .f16 low,high;
  mov.b32 {low,high},%r105;
  cvt.f32.f16 %f334, low;}

	// end inline asm
	// begin inline asm
	{.reg .f16 low,high;
  mov.b32 {low,high},%r105;
  cvt.f32.f16 %f335, high;}

	// end inline asm
	// begin inline asm
	{.reg .f16 low,high;
  mov.b32 {low,high},%r111;
  cvt.f32.f16 %f336, low;}

	// end inline asm
	// begin inline asm
	{.reg .f16 low,high;
  mov.b32 {low,high},%r111;
  cvt.f32.f16 %f337, high;}

	// end inline asm
	sub.f32 	%f563, %f334, %f560;
	mov.f32 	%f564, 0f41A80000;
	div.approx.f32 	%f565, %f563, %f564;
	add.f32 	%f566, %f560, %f565;
	sub.f32 	%f567, %f334, %f566;
	fma.rn.f32 	%f568, %f563, %f567, %f562;
	sub.f32 	%f569, %f335, %f566;
	mov.f32 	%f570, 0f41B00000;
	div.approx.f32 	%f571, %f569, %f570;
	add.f32 	%f572, %f566, %f571;
	sub.f32 	%f573, %f335, %f572;
	fma.rn.f32 	%f574, %f569, %f573, %f568;
	sub.f32 	%f575, %f336, %f572;
	mov.f32 	%f576, 0f41B80000;
	div.approx.f32 	%f577, %f575, %f576;
	add.f32 	%f578, %f572, %f577;
	sub.f32 	%f579, %f336, %f578;
	fma.rn.f32 	%f580, %f575, %f579, %f574;
	sub.f32 	%f581, %f337, %f578;
	mov.f32 	%f582, 0f41C00000;
	div.approx.f32 	%f583, %f581, %f582;
	add.f32 	%f584, %f578, %f583;
	sub.f32 	%f585, %f337, %f584;
	fma.rn.f32 	%f586, %f581, %f585, %f580;
	add.s64 	%rd77, %rd24, 768;
	shr.s64 	%rd78, %rd77, 63;
	shr.u64 	%rd79, %rd78, 62;
	add.s64 	%rd80, %rd77, %rd79;
	shl.b64 	%rd81, %rd80, 1;
	and.b64  	%rd82, %rd81, -8;
	add.s64 	%rd83, %rd28, %rd82;
	ld.global.v2.u32 	{%r119, %r125}, [%rd83];
	ld.global.v2.u32 	{%r123, %r129}, [%rd34+1536];
	add.s64 	%rd84, %rd35, %rd82;
	ld.global.v2.u32 	{%r120, %r126}, [%rd84];
	// begin inline asm
	{add.f16x2 %r118,%r119,%r120;
}
	// end inline asm
	// begin inline asm
	{add.f16x2 %r121,%r118,%r123;
}
	// end inline asm
	// begin inline asm
	{add.f16x2 %r124,%r125,%r126;
}
	// end inline asm
	// begin inline asm
	{add.f16x2 %r127,%r124,%r129;
}
	// end inline asm
	// begin inline asm
	{.reg .f16 low,high;
  mov.b32 {low,high},%r121;
  cvt.f32.f16 %f338, low;}

	// end inline asm
	// begin inline asm
	{.reg .f16 low,high;
  mov.b32 {low,high},%r121;
  cvt.f32.f16 %f339, high;}

	// end inline asm
	// begin inline asm
	{.reg .f16 low,high;
  mov.b32 {low,high},%r127;
  cvt.f32.f16 %f340, low;}

	// end inline asm
	// begin inline asm
	{.reg .f16 low,high;
  mov.b32 {low,high},%r127;
  cvt.f32.f16 %f341, high;}

	// end inline asm
	sub.f32 	%f587, %f338, %f584;
	mov.f32 	%f588, 0f41C80000;
	div.approx.f32 	%f589, %f587, %f588;
	add.f32 	%f590, %f584, %f589;
	sub.f32 	%f591, %f338, %f590;
	fma.rn.f32 	%f592, %f587, %f591, %f586;
	sub.f32 	%f593, %f339, %f590;
	mov.f32 	%f594, 0f41D00000;
	div.approx.f32 	%f595, %f593, %f594;
	add.f32 	%f596, %f590, %f595;
	sub.f32 	%f597, %f339, %f596;
	fma.rn.f32 	%f598, %f593, %f597, %f592;
	sub.f32 	%f599, %f340, %f596;
	mov.f32 	%f600, 0f41D80000;
	div.approx.f32 	%f601, %f599, %f600;
	add.f32 	%f602, %f596, %f601;
	sub.f32 	%f603, %f340, %f602;
	fma.rn.f32 	%f604, %f599, %f603, %f598;
	sub.f32 	%f605, %f341, %f602;
	mov.f32 	%f606, 0f41E00000;
	div.approx.f32 	%f607, %f605, %f606;
	add.f32 	%f608, %f602, %f607;
	sub.f32 	%f609, %f341, %f608;
	fma.rn.f32 	%f610, %f605, %f609, %f604;
	add.s64 	%rd85, %rd24, 896;
	shr.s64 	%rd86, %rd85, 63;
	shr.u64 	%rd87, %rd86, 62;
	add.s64 	%rd88, %rd85, %rd87;
	shl.b64 	%rd89, %rd88, 1;
	and.b64  	%rd90, %rd89, -8;
	add.s64 	%rd91, %rd28, %rd90;
	ld.global.v2.u32 	{%r135, %r141}, [%rd91];
	ld.global.v2.u32 	{%r139, %r145}, [%rd34+1792];
	add.s64 	%rd92, %rd35, %rd90;
	ld.global.v2.u32 	{%r136, %r142}, [%rd92];
	// begin inline asm
	{add.f16x2 %r134,%r135,%r136;
}
	// end inline asm
	// begin inline asm
	{add.f16x2 %r137,%r134,%r139;
}
	// end inline asm
	// begin inline asm
	{add.f16x2 %r140,%r141,%r142;
}
	// end inline asm
	// begin inline asm
	{add.f16x2 %r143,%r140,%r145;
}
	// end inline asm
	// begin inline asm
	{.reg .f16 low,high;
  mov.b32 {low,high},%r137;
  cvt.f32.f16 %f342, low;}

	// end inline asm
	// begin inline asm
	{.reg .f16 low,high;
  mov.b32 {low,high},%r137;
  cvt.f32.f16 %f343, high;}

	// end inline asm
	// begin inline asm
	{.reg .f16 low,high;
  mov.b32 {low,high},%r143;
  cvt.f32.f16 %f344, low;}

	// end inline asm
	// begin inline asm
	{.reg .f16 low,high;
  mov.b32 {low,high},%r143;
  cvt.f32.f16 %f345, high;}

	// end inline asm
	sub.f32 	%f611, %f342, %f608;
	mov.f32 	%f612, 0f41E80000;
	div.approx.f32 	%f613, %f611, %f612;
	add.f32 	%f614, %f608, %f613;
	sub.f32 	%f615, %f342, %f614;
	fma.rn.f32 	%f616, %f611, %f615, %f610;
	sub.f32 	%f617, %f343, %f614;
	mov.f32 	%f618, 0f41F00000;
	div.approx.f32 	%f619, %f617, %f618;
	add.f32 	%f620, %f614, %f619;
	sub.f32 	%f621, %f343, %f620;
	fma.rn.f32 	%f622, %f617, %f621, %f616;
	sub.f32 	%f623, %f344, %f620;
	mov.f32 	%f624, 0f41F80000;
	div.approx.f32 	%f625, %f623, %f624;
	add.f32 	%f626, %f620, %f625;
	sub.f32 	%f627, %f344, %f626;
	fma.rn.f32 	%f628, %f623, %f627, %f622;
	sub.f32 	%f629, %f345, %f626;
	mov.f32 	%f630, 0f42000000;
	div.approx.f32 	%f631, %f629, %f630;
	add.f32 	%f632, %f626, %f631;
	sub.f32 	%f633, %f345, %f632;
	fma.rn.f32 	%f634, %f629, %f633, %f628;
	add.s64 	%rd93, %rd24, 1024;
	shr.s64 	%rd94, %rd93, 63;
	shr.u64 	%rd95, %rd94, 62;
	add.s64 	%rd96, %rd93, %rd95;
	shl.b64 	%rd97, %rd96, 1;
	and.b64  	%rd98, %rd97, -8;
	add.s64 	%rd99, %rd28, %rd98;
	ld.global.v2.u32 	{%r151, %r157}, [%rd99];
	ld.global.v2.u32 	{%r155, %r161}, [%rd34+2048];
	add.s64 	%rd100, %rd35, %rd98;
	ld.global.v2.u32 	{%r152, %r158}, [%rd100];
	// begin inline asm
	{add.f16x2 %r150,%r151,%r152;
}
	// end inline asm
	// begin inline asm
	{add.f16x2 %r153,%r150,%r155;
}
	// end inline asm
	// begin inline asm
	{add.f16x2 %r156,%r157,%r158;
}
	// end inline asm
	// begin inline asm
	{add.f16x2 %r159,%r156,%r161;
}
	// end inline asm
	// begin inline asm
	{.reg .f16 low,high;
  mov.b32 {low,high},%r153;
  cvt.f32.f16 %f346, low;}

	// end inline asm
	// begin inline asm
	{.reg .f16 low,high;
  mov.b32 {low,high},%r153;
  cvt.f32.f16 %f347, high;}

	// end inline asm
	// begin inline asm
	{.reg .f16 low,high;
  mov.b32 {low,high},%r159;
  cvt.f32.f16 %f348, low;}

	// end inline asm
	// begin inline asm
	{.reg .f16 low,high;
  mov.b32 {low,high},%r159;
  cvt.f32.f16 %f349, high;}

	// end inline asm
	sub.f32 	%f635, %f346, %f632;
	mov.f32 	%f636, 0f42040000;
	div.approx.f32 	%f637, %f635, %f636;
	add.f32 	%f638, %f632, %f637;
	sub.f32 	%f639, %f346, %f638;
	fma.rn.f32 	%f640, %f635, %f639, %f634;
	sub.f32 	%f641, %f347, %f638;
	mov.f32 	%f642, 0f42080000;
	div.approx.f32 	%f643, %f641, %f642;
	add.f32 	%f644, %f638, %f643;
	sub.f32 	%f645, %f347, %f644;
	fma.rn.f32 	%f646, %f641, %f645, %f640;
	sub.f32 	%f647, %f348, %f644;
	mov.f32 	%f648, 0f420C0000;
	div.approx.f32 	%f649, %f647, %f648;
	add.f32 	%f650, %f644, %f649;
	sub.f32 	%f651, %f348, %f650;
	fma.rn.f32 	%f652, %f647, %f651, %f646;
	sub.f32 	%f653, %f349, %f650;
	mov.f32 	%f654, 0f42100000;
	div.approx.f32 	%f655, %f653, %f654;
	add.f32 	%f656, %f650, %f655;
	sub.f32 	%f657, %f349, %f656;
	fma.rn.f32 	%f658, %f653, %f657, %f652;
	add.s64 	%rd101, %rd24, 1152;
	shr.s64 	%rd102, %rd101, 63;
	shr.u64 	%rd103, %rd102, 62;
	add.s64 	%rd104, %rd101, %rd103;
	shl.b64 	%rd105, %rd104, 1;
	and.b64  	%rd106, %rd105, -8;
	add.s64 	%rd107, %rd28, %rd106;
	ld.global.v2.u32 	{%r167, %r173}, [%rd107];
	ld.global.v2.u32 	{%r171, %r177}, [%rd34+2304];
	add.s64 	%rd108, %rd35, %rd106;
	ld.global.v2.u32 	{%r168, %r174}, [%rd108];
	// begin inline asm
	{add.f16x2 %r166,%r167,%r168;
}
	// end inline asm
	// begin inline asm
	{add.f16x2 %r169,%r166,%r171;
}
	// end inline asm
	// begin inline asm
	{add.f16x2 %r172,%r173,%r174;
}
	// end inline asm
	// begin inline asm
	{add.f16x2 %r175,%r172,%r177;
}
	// end inline asm
	// begin inline asm
	{.reg .f16 low,high;
  mov.b32 {low,high},%r169;
  cvt.f32.f16 %f350, low;}

	// end inline asm
	// begin inline asm
	{.reg .f16 low,high;
  mov.b32 {low,high},%r169;
  cvt.f32.f16 %f351, high;}

	// end inline asm
	// begin inline asm
	{.reg .f16 low,high;
  mov.b32 {low,high},%r175;
  cvt.f32.f16 %f352, low;}

	// end inline asm
	// begin inline asm
	{.reg .f16 low,high;
  mov.b32 {low,high},%r175;
  cvt.f32.f16 %f353, high;}

	// end inline asm
	sub.f32 	%f659, %f350, %f656;
	mov.f32 	%f660, 0f42140000;
	div.approx.f32 	%f661, %f659, %f660;
	add.f32 	%f662, %f656, %f661;
	sub.f32 	%f663, %f350, %f662;
	fma.rn.f32 	%f664, %f659, %f663, %f658;
	sub.f32 	%f665, %f351, %f662;
	mov.f32 	%f666, 0f42180000;
	div.approx.f32 	%f667, %f665, %f666;
	add.f32 	%f668, %f662, %f667;
	sub.f32 	%f669, %f351, %f668;
	fma.rn.f32 	%f670, %f665, %f669, %f664;
	sub.f32 	%f671, %f352, %f668;
	mov.f32 	%f672, 0f421C0000;
	div.approx.f32 	%f673, %f671, %f672;
	add.f32 	%f674, %f668, %f673;
	sub.f32 	%f675, %f352, %f674;
	fma.rn.f32 	%f676, %f671, %f675, %f670;
	sub.f32 	%f677, %f353, %f674;
	mov.f32 	%f678, 0f42200000;
	div.approx.f32 	%f679, %f677, %f678;
	add.f32 	%f680, %f674, %f679;
	sub.f32 	%f681, %f353, %f680;
	fma.rn.f32 	%f682, %f677, %f681, %f676;
	add.s64 	%rd109, %rd24, 1280;
	shr.s64 	%rd110, %rd109, 63;
	shr.u64 	%rd111, %rd110, 62;
	add.s64 	%rd112, %rd109, %rd111;
	shl.b64 	%rd113, %rd112, 1;
	and.b64  	%rd114, %rd113, -8;
	add.s64 	%rd115, %rd28, %rd114;
	ld.global.v2.u32 	{%r183, %r189}, [%rd115];
	ld.global.v2.u32 	{%r187, %r193}, [%rd34+2560];
	add.s64 	%rd116, %rd35, %rd114;
	ld.global.v2.u32 	{%r184, %r190}, [%rd116];
	// begin inline asm
	{add.f16x2 %r182,%r183,%r184;
}
	// end inline asm
	// begin inline asm
	{add.f16x2 %r185,%r182,%r187;
}
	// end inline asm
	// begin inline asm
	{add.f16x2 %r188,%r189,%r190;
}
	// end inline asm
	// begin inline asm
	{add.f16x2 %r191,%r188,%r193;
}
	// end inline asm
	// begin inline asm
	{.reg .f16 low,high;
  mov.b32 {low,high},%r185;
  cvt.f32.f16 %f354, low;}

	// end inline asm
	// begin inline asm
	{.reg .f16 low,high;
  mov.b32 {low,high},%r185;
  cvt.f32.f16 %f355, high;}

	// end inline asm
	// begin inline asm
	{.reg .f16 low,high;
  mov.b32 {low,high},%r191;
  cvt.f32.f16 %f356, low;}

	// end inline asm
	// begin inline asm
	{.reg .f16 low,high;
  mov.b32 {low,high},%r191;
  cvt.f32.f16 %f357, high;}

	// end inline asm
	sub.f32 	%f683, %f354, %f680;
	mov.f32 	%f684, 0f42240000;
	div.approx.f32 	%f685, %f683, %f684;
	add.f32 	%f686, %f680, %f685;
	sub.f32 	%f687, %f354, %f686;
	fma.rn.f32 	%f688, %f683, %f687, %f682;
	sub.f32 	%f689, %f355, %f686;
	mov.f32 	%f690, 0f42280000;
	div.approx.f32 	%f691, %f689, %f690;
	add.f32 	%f692, %f686, %f691;
	sub.f32 	%f693, %f355, %f692;
	fma.rn.f32 	%f694, %f689, %f693, %f688;
	sub.f32 	%f695, %f356, %f692;
	mov.f32 	%f696, 0f422C0000;
	div.approx.f32 	%f697, %f695, %f696;
	add.f32 	%f698, %f692, %f697;
	sub.f32 	%f699, %f356, %f698;
	fma.rn.f32 	%f700, %f695, %f699, %f694;
	sub.f32 	%f701, %f357, %f698;
	mov.f32 	%f702, 0f42300000;
	div.approx.f32 	%f703, %f701, %f702;
	add.f32 	%f704, %f698, %f703;
	sub.f32 	%f705, %f357, %f704;
	fma.rn.f32 	%f706, %f701, %f705, %f700;
	add.s64 	%rd117, %rd24, 1408;
	shr.s64 	%rd118, %rd117, 63;
	shr.u64 	%rd119, %rd118, 62;
	add.s64 	%rd120, %rd117, %rd119;
	shl.b64 	%rd121, %rd120, 1;
	and.b64  	%rd122, %rd121, -8;
	add.s64 	%rd123, %rd28, %rd122;
	ld.global.v2.u32 	{%r199, %r205}, [%rd123];
	ld.global.v2.u32 	{%r203, %r209}, [%rd34+2816];
	add.s64 	%rd124, %rd35, %rd122;
	ld.global.v2.u32 	{%r200, %r206}, [%rd124];
	// begin inline asm
	{add.f16x2 %r198,%r199,%r200;
}
	// end inline asm
	// begin inline asm
	{add.f16x2 %r201,%r198,%r203;
}
	// end inline asm
	// begin inline asm
	{add.f16x2 %r204,%r205,%r206;
}
	// end inline asm
	// begin inline asm
	{add.f16x2 %r207,%r204,%r209;
}
	// end inline asm
	// begin inline asm
	{.reg .f16 low,high;
  mov.b32 {low,high},%r201;
  cvt.f32.f16 %f358, low;}

	// end inline asm
	// begin inline asm
	{.reg .f16 low,high;
  mov.b32 {low,high},%r201;
  cvt.f32.f16 %f359, high;}

	// end inline asm
	// begin inline asm
	{.reg .f16 low,high;
  mov.b32 {low,high},%r207;
  cvt.f32.f16 %f360, low;}

	// end inline asm
	// begin inline asm
	{.reg .f16 low,high;
  mov.b32 {low,high},%r207;
  cvt.f32.f16 %f361, high;}

	// end inline asm
	sub.f32 	%f707, %f358, %f704;
	mov.f32 	%f708, 0f42340000;
	div.approx.f32 	%f709, %f707, %f708;
	add.f32 	%f710, %f704, %f709;
	sub.f32 	%f711, %f358, %f710;
	fma.rn.f32 	%f712, %f707, %f711, %f706;
	sub.f32 	%f713, %f359, %f710;
	mov.f32 	%f714, 0f42380000;
	div.approx.f32 	%f715, %f713, %f714;
	add.f32 	%f716, %f710, %f715;
	sub.f32 	%f717, %f359, %f716;
	fma.rn.f32 	%f718, %f713, %f717, %f712;
	sub.f32 	%f719, %f360, %f716;
	mov.f32 	%f720, 0f423C0000;
	div.approx.f32 	%f721, %f719, %f720;
	add.f32 	%f722, %f716, %f721;
	sub.f32 	%f723, %f360, %f722;
	fma.rn.f32 	%f724, %f719, %f723, %f718;
	sub.f32 	%f725, %f361, %f722;
	mov.f32 	%f726, 0f42400000;
	div.approx.f32 	%f727, %f725, %f726;
	add.f32 	%f728, %f722, %f727;
	sub.f32 	%f729, %f361, %f728;
	fma.rn.f32 	%f730, %f725, %f729, %f724;
	add.s64 	%rd125, %rd24, 1536;
	shr.s64 	%rd126, %rd125, 63;
	shr.u64 	%rd127, %rd126, 62;
	add.s64 	%rd128, %rd125, %rd127;
	shl.b64 	%rd129, %rd128, 1;
	and.b64  	%rd130, %rd129, -8;
	add.s64 	%rd131, %rd28, %rd130;
	ld.global.v2.u32 	{%r215, %r221}, [%rd131];
	ld.global.v2.u32 	{%r219, %r225}, [%rd34+3072];
	add.s64 	%rd132, %rd35, %rd130;
	ld.global.v2.u32 	{%r216, %r222}, [%rd132];
	// begin inline asm
	{add.f16x2 %r214,%r215,%r216;
}
	// end inline asm
	// begin inline asm
	{add.f16x2 %r217,%r214,%r219;
}
	// end inline asm
	// begin inline asm
	{add.f16x2 %r220,%r221,%r222;
}
	// end inline asm
	// begin inline asm
	{add.f16x2 %r223,%r220,%r225;
}
	// end inline asm
	// begin inline asm
	{.reg .f16 low,high;
  mov.b32 {low,high},%r217;
  cvt.f32.f16 %f362, low;}

	// end inline asm
	// begin inline asm
	{.reg .f16 low,high;
  mov.b32 {low,high},%r217;
  cvt.f32.f16 %f363, high;}

	// end inline asm
	// begin inline asm
	{.reg .f16 low,high;
  mov.b32 {low,high},%r223;
  cvt.f32.f16 %f364, low;}

	// end inline asm
	// begin inline asm
	{.reg .f16 low,high;
  mov.b32 {low,high},%r223;
  cvt.f32.f16 %f365, high;}

	// end inline asm
	sub.f32 	%f731, %f362, %f728;
	mov.f32 	%f732, 0f42440000;
	div.approx.f32 	%f733, %f731, %f732;
	add.f32 	%f734, %f728, %f733;
	sub.f32 	%f735, %f362, %f734;
	fma.rn.f32 	%f736, %f731, %f735, %f730;
	sub.f32 	%f737, %f363, %f734;
	mov.f32 	%f738, 0f42480000;
	div.approx.f32 	%f739, %f737, %f738;
	add.f32 	%f740, %f734, %f739;
	sub.f32 	%f741, %f363, %f740;
	fma.rn.f32 	%f742, %f737, %f741, %f736;
	sub.f32 	%f743, %f364, %f740;
	mov.f32 	%f744, 0f424C0000;
	div.approx.f32 	%f745, %f743, %f744;
	add.f32 	%f746, %f740, %f745;
	sub.f32 	%f747, %f364, %f746;
	fma.rn.f32 	%f748, %f743, %f747, %f742;
	sub.f32 	%f749, %f365, %f746;
	mov.f32 	%f750, 0f42500000;
	div.approx.f32 	%f751, %f749, %f750;
	add.f32 	%f752, %f746, %f751;
	sub.f32 	%f753, %f365, %f752;
	fma.rn.f32 	%f754, %f749, %f753, %f748;
	add.s64 	%rd133, %rd24, 1664;
	shr.s64 	%rd134, %rd133, 63;
	shr.u64 	%rd135, %rd134, 62;
	add.s64 	%rd136, %rd133, %rd135;
	shl.b64 	%rd137, %rd136, 1;
	and.b64  	%rd138, %rd137, -8;
	add.s64 	%rd139, %rd28, %rd138;
	ld.global.v2.u32 	{%r231, %r237}, [%rd139];
	ld.global.v2.u32 	{%r235, %r241}, [%rd34+3328];
	add.s64 	%rd140, %rd35, %rd138;
	ld.global.v2.u32 	{%r232, %r238}, [%rd140];
	// begin inline asm
	{add.f16x2 %r230,%r231,%r232;
}
	// end inline asm
	// begin inline asm
	{add.f16x2 %r233,%r230,%r235;
}
	// end inline asm
	// begin inline asm
	{add.f16x2 %r236,%r237,%r238;
}
	// end inline asm
	// begin inline asm
	{add.f16x2 %r239,%r236,%r241;
}
	// end inline asm
	// begin inline asm
	{.reg .f16 low,high;
  mov.b32 {low,high},%r233;
  cvt.f32.f16 %f366, low;}

	// end inline asm
	// begin inline asm
	{.reg .f16 low,high;
  mov.b32 {low,high},%r233;
  cvt.f32.f16 %f367, high;}

	// end inline asm
	// begin inline asm
	{.reg .f16 low,high;
  mov.b32 {low,high},%r239;
  cvt.f32.f16 %f368, low;}

	// end inline asm
	// begin inline asm
	{.reg .f16 low,high;
  mov.b32 {low,high},%r239;
  cvt.f32.f16 %f369, high;}

	// end inline asm
	sub.f32 	%f755, %f366, %f752;
	mov.f32 	%f756, 0f42540000;
	div.approx.f32 	%f757, %f755, %f756;
	add.f32 	%f758, %f752, %f757;
	sub.f32 	%f759, %f366, %f758;
	fma.rn.f32 	%f760, %f755, %f759, %f754;
	sub.f32 	%f761, %f367, %f758;
	mov.f32 	%f762, 0f42580000;
	div.approx.f32 	%f763, %f761, %f762;
	add.f32 	%f764, %f758, %f763;
	sub.f32 	%f765, %f367, %f764;
	fma.rn.f32 	%f766, %f761, %f765, %f760;
	sub.f32 	%f767, %f368, %f764;
	mov.f32 	%f768, 0f425C0000;
	div.approx.f32 	%f769, %f767, %f768;
	add.f32 	%f770, %f764, %f769;
	sub.f32 	%f771, %f368, %f770;
	fma.rn.f32 	%f772, %f767, %f771, %f766;
	sub.f32 	%f773, %f369, %f770;
	mov.f32 	%f774, 0f42600000;
	div.approx.f32 	%f775, %f773, %f774;
	add.f32 	%f776, %f770, %f775;
	sub.f32 	%f777, %f369, %f776;
	fma.rn.f32 	%f778, %f773, %f777, %f772;
	add.s64 	%rd141, %rd24, 1792;
	shr.s64 	%rd142, %rd141, 63;
	shr.u64 	%rd143, %rd142, 62;
	add.s64 	%rd144, %rd141, %rd143;
	shl.b64 	%rd145, %rd144, 1;
	and.b64  	%rd146, %rd145, -8;
	add.s64 	%rd147, %rd28, %rd146;
	ld.global.v2.u32 	{%r247, %r253}, [%rd147];
	ld.global.v2.u32 	{%r251, %r257}, [%rd34+3584];
	add.s64 	%rd148, %rd35, %rd146;
	ld.global.v2.u32 	{%r248, %r254}, [%rd148];
	// begin inline asm
	{add.f16x2 %r246,%r247,%r248;
}
	// end inline asm
	// begin inline asm
	{add.f16x2 %r249,%r246,%r251;
}
	// end inline asm
	// begin inline asm
	{add.f16x2 %r252,%r253,%r254;
}
	// end inline asm
	// begin inline asm
	{add.f16x2 %r255,%r252,%r257;
}
	// end inline asm
	// begin inline asm
	{.reg .f16 low,high;
  mov.b32 {low,high},%r249;
  cvt.f32.f16 %f370, low;}

	// end inline asm
	// begin inline asm
	{.reg .f16 low,high;
  mov.b32 {low,high},%r249;
  cvt.f32.f16 %f371, high;}

	// end inline asm
	// begin inline asm
	{.reg .f16 low,high;
  mov.b32 {low,high},%r255;
  cvt.f32.f16 %f372, low;}

	// end inline asm
	// begin inline asm
	{.reg .f16 low,high;
  mov.b32 {low,high},%r255;
  cvt.f32.f16 %f373, high;}

	// end inline asm
	sub.f32 	%f779, %f370, %f776;
	mov.f32 	%f780, 0f42640000;
	div.approx.f32 	%f781, %f779, %f780;
	add.f32 	%f782, %f776, %f781;
	sub.f32 	%f783, %f370, %f782;
	fma.rn.f32 	%f784, %f779, %f783, %f778;
	sub.f32 	%f785, %f371, %f782;
	mov.f32 	%f786, 0f42680000;
	div.approx.f32 	%f787, %f785, %f786;
	add.f32 	%f788, %f782, %f787;
	sub.f32 	%f789, %f371, %f788;
	fma.rn.f32 	%f790, %f785, %f789, %f784;
	sub.f32 	%f791, %f372, %f788;
	mov.f32 	%f792, 0f426C0000;
	div.approx.f32 	%f793, %f791, %f792;
	add.f32 	%f794, %f788, %f793;
	sub.f32 	%f795, %f372, %f794;
	fma.rn.f32 	%f796, %f791, %f795, %f790;
	sub.f32 	%f797, %f373, %f794;
	mov.f32 	%f798, 0f42700000;
	div.approx.f32 	%f799, %f797, %f798;
	add.f32 	%f800, %f794, %f799;
	sub.f32 	%f801, %f373, %f800;
	fma.rn.f32 	%f802, %f797, %f801, %f796;
	add.s64 	%rd149, %rd24, 1920;
	shr.s64 	%rd150, %rd149, 63;
	shr.u64 	%rd151, %rd150, 62;
	add.s64 	%rd152, %rd149, %rd151;
	shl.b64 	%rd153, %rd152, 1;
	and.b64  	%rd154, %rd153, -8;
	add.s64 	%rd155, %rd28, %rd154;
	ld.global.v2.u32 	{%r263, %r269}, [%rd155];
	ld.global.v2.u32 	{%r267, %r273}, [%rd34+3840];
	add.s64 	%rd156, %rd35, %rd154;
	ld.global.v2.u32 	{%r264, %r270}, [%rd156];
	// begin inline asm
	{add.f16x2 %r262,%r263,%r264;
}
	// end inline asm
	// begin inline asm
	{add.f16x2 %r265,%r262,%r267;
}
	// end inline asm
	// begin inline asm
	{add.f16x2 %r268,%r269,%r270;
}
	// end inline asm
	// begin inline asm
	{add.f16x2 %r271,%r268,%r273;
}
	// end inline asm
	// begin inline asm
	{.reg .f16 low,high;
  mov.b32 {low,high},%r265;
  cvt.f32.f16 %f374, low;}

	// end inline asm
	// begin inline asm
	{.reg .f16 low,high;
  mov.b32 {low,high},%r265;
  cvt.f32.f16 %f375, high;}

	// end inline asm
	// begin inline asm
	{.reg .f16 low,high;
  mov.b32 {low,high},%r271;
  cvt.f32.f16 %f376, low;}

	// end inline asm
	// begin inline asm
	{.reg .f16 low,high;
  mov.b32 {low,high},%r271;
  cvt.f32.f16 %f377, high;}

	// end inline asm
	sub.f32 	%f803, %f374, %f800;
	mov.f32 	%f804, 0f42740000;
	div.approx.f32 	%f805, %f803, %f804;
	add.f32 	%f806, %f800, %f805;
	sub.f32 	%f807, %f374, %f806;
	fma.rn.f32 	%f808, %f803, %f807, %f802;
	sub.f32 	%f809, %f375, %f806;
	mov.f32 	%f810, 0f42780000;
	div.approx.f32 	%f811, %f809, %f810;
	add.f32 	%f812, %f806, %f811;
	sub.f32 	%f813, %f375, %f812;
	fma.rn.f32 	%f814, %f809, %f813, %f808;
	sub.f32 	%f815, %f376, %f812;
	mov.f32 	%f816, 0f427C0000;
	div.approx.f32 	%f817, %f815, %f816;
	add.f32 	%f818, %f812, %f817;
	sub.f32 	%f819, %f376, %f818;
	fma.rn.f32 	%f820, %f815, %f819, %f814;
	sub.f32 	%f821, %f377, %f818;
	mov.f32 	%f822, 0f42800000;
	div.approx.f32 	%f823, %f821, %f822;
	add.f32 	%f824, %f818, %f823;
	sub.f32 	%f825, %f377, %f824;
	fma.rn.f32 	%f826, %f821, %f825, %f820;
	add.s64 	%rd157, %rd24, 2048;
	shr.s64 	%rd158, %rd157, 63;
	shr.u64 	%rd159, %rd158, 62;
	add.s64 	%rd160, %rd157, %rd159;
	shl.b64 	%rd161, %rd160, 1;
	and.b64  	%rd162, %rd161, -8;
	add.s64 	%rd163, %rd28, %rd162;
	ld.global.v2.u32 	{%r279, %r285}, [%rd163];
	ld.global.v2.u32 	{%r283, %r289}, [%rd34+4096];
	add.s64 	%rd164, %rd35, %rd162;
	ld.global.v2.u32 	{%r280, %r286}, [%rd164];
	// begin inline asm
	{add.f16x2 %r278,%r279,%r280;
}
	// end inline asm
	// begin inline asm
	{add.f16x2 %r281,%r278,%r283;
}
	// end inline asm
	// begin inline asm
	{add.f16x2 %r284,%r285,%r286;
}
	// end inline asm
	// begin inline asm
	{add.f16x2 %r287,%r284,%r289;
}
	// end inline asm
	// begin inline asm
	{.reg .f16 low,high;
  mov.b32 {low,high},%r281;
  cvt.f32.f16 %f378, low;}

	// end inline asm
	// begin inline asm
	{.reg .f16 low,high;
  mov.b32 {low,high},%r281;
  cvt.f32.f16 %f379, high;}

	// end inline asm
	// begin inline asm
	{.reg .f16 low,high;
  mov.b32 {low,high},%r287;
  cvt.f32.f16 %f380, low;}

	// end inline asm
	// begin inline asm
	{.reg .f16 low,high;
  mov.b32 {low,high},%r287;
  cvt.f32.f16 %f381, high;}

	// end inline asm
	sub.f32 	%f827, %f378, %f824;
	mov.f32 	%f828, 0f42820000;
	div.approx.f32 	%f829, %f827, %f828;
	add.f32 	%f830, %f824, %f829;
	sub.f32 	%f831, %f378, %f830;
	fma.rn.f32 	%f832, %f827, %f831, %f826;
	sub.f32 	%f833, %f379, %f830;
	mov.f32 	%f834, 0f42840000;
	div.approx.f32 	%f835, %f833, %f834;
	add.f32 	%f836, %f830, %f835;
	sub.f32 	%f837, %f379, %f836;
	fma.rn.f32 	%f838, %f833, %f837, %f832;
	sub.f32 	%f839, %f380, %f836;
	mov.f32 	%f840, 0f42860000;
	div.approx.f32 	%f841, %f839, %f840;
	add.f32 	%f842, %f836, %f841;
	sub.f32 	%f843, %f380, %f842;
	fma.rn.f32 	%f844, %f839, %f843, %f838;
	sub.f32 	%f845, %f381, %f842;
	mov.f32 	%f846, 0f42880000;
	div.approx.f32 	%f847, %f845, %f846;
	add.f32 	%f848, %f842, %f847;
	sub.f32 	%f849, %f381, %f848;
	fma.rn.f32 	%f850, %f845, %f849, %f844;
	add.s64 	%rd165, %rd24, 2176;
	shr.s64 	%rd166, %rd165, 63;
	shr.u64 	%rd167, %rd166, 62;
	add.s64 	%rd168, %rd165, %rd167;
	shl.b64 	%rd169, %rd168, 1;
	and.b64  	%rd170, %rd169, -8;
	add.s64 	%rd171, %rd28, %rd170;
	ld.global.v2.u32 	{%r295, %r301}, [%rd171];
	ld.global.v2.u32 	{%r299, %r305}, [%rd34+4352];
	add.s64 	%rd172, %rd35, %rd170;
	ld.global.v2.u32 	{%r296, %r302}, [%rd172];
	// begin inline asm
	{add.f16x2 %r294,%r295,%r296;
}
	// end inline asm
	// begin inline asm
	{add.f16x2 %r297,%r294,%r299;
}
	// end inline asm
	// begin inline asm
	{add.f16x2 %r300,%r301,%r302;
}
	// end inline asm
	// begin inline asm
	{add.f16x2 %r303,%r300,%r305;
}
	// end inline asm
	// begin inline asm
	{.reg .f16 low,high;
  mov.b32 {low,high},%r297;
  cvt.f32.f16 %f382, low;}

	// end inline asm
	// begin inline asm
	{.reg .f16 low,high;
  mov.b32 {low,high},%r297;
  cvt.f32.f16 %f383, high;}

	// end inline asm
	// begin inline asm
	{.reg .f16 low,high;
  mov.b32 {low,high},%r303;
  cvt.f32.f16 %f384, low;}

	// end inline asm
	// begin inline asm
	{.reg .f16 low,high;
  mov.b32 {low,high},%r303;
  cvt.f32.f16 %f385, high;}

	// end inline asm
	sub.f32 	%f851, %f382, %f848;
	mov.f32 	%f852, 0f428A0000;
	div.approx.f32 	%f853, %f851, %f852;
	add.f32 	%f854, %f848, %f853;
	sub.f32 	%f855, %f382, %f854;
	fma.rn.f32 	%f856, %f851, %f855, %f850;
	sub.f32 	%f857, %f383, %f854;
	mov.f32 	%f858, 0f428C0000;
	div.approx.f32 	%f859, %f857, %f858;
	add.f32 	%f860, %f854, %f859;
	sub.f32 	%f861, %f383, %f860;
	fma.rn.f32 	%f862, %f857, %f861, %f856;
	sub.f32 	%f863, %f384, %f860;
	mov.f32 	%f864, 0f428E0000;
	div.approx.f32 	%f865, %f863, %f864;
	add.f32 	%f866, %f860, %f865;
	sub.f32 	%f867, %f384, %f866;
	fma.rn.f32 	%f868, %f863, %f867, %f862;
	sub.f32 	%f869, %f385, %f866;
	mov.f32 	%f870, 0f42900000;
	div.approx.f32 	%f871, %f869, %f870;
	add.f32 	%f872, %f866, %f871;
	sub.f32 	%f873, %f385, %f872;
	fma.rn.f32 	%f874, %f869, %f873, %f868;
	add.s64 	%rd173, %rd24, 2304;
	shr.s64 	%rd174, %rd173, 63;
	shr.u64 	%rd175, %rd174, 62;
	add.s64 	%rd176, %rd173, %rd175;
	shl.b64 	%rd177, %rd176, 1;
	and.b64  	%rd178, %rd177, -8;
	add.s64 	%rd179, %rd28, %rd178;
	ld.global.v2.u32 	{%r311, %r317}, [%rd179];
	ld.global.v2.u32 	{%r315, %r321}, [%rd34+4608];
	add.s64 	%rd180, %rd35, %rd178;
	ld.global.v2.u32 	{%r312, %r318}, [%rd180];
	// begin inline asm
	{add.f16x2 %r310,%r311,%r312;
}
	// end inline asm
	// begin inline asm
	{add.f16x2 %r313,%r310,%r315;
}
	// end inline asm
	// begin inline asm
	{add.f16x2 %r316,%r317,%r318;
}
	// end inline asm
	// begin inline asm
	{add.f16x2 %r319,%r316,%r321;
}
	// end inline asm
	// begin inline asm
	{.reg .f16 low,high;
  mov.b32 {low,high},%r313;
  cvt.f32.f16 %f386, low;}

	// end inline asm
	// begin inline asm
	{.reg .f16 low,high;
  mov.b32 {low,high},%r313;
  cvt.f32.f16 %f387, high;}

	// end inline asm
	// begin inline asm
	{.reg .f16 low,high;
  mov.b32 {low,high},%r319;
  cvt.f32.f16 %f388, low;}

	// end inline asm
	// begin inline asm
	{.reg .f16 low,high;
  mov.b32 {low,high},%r319;
  cvt.f32.f16 %f389, high;}

	// end inline asm
	sub.f32 	%f875, %f386, %f872;
	mov.f32 	%f876, 0f42920000;
	div.approx.f32 	%f877, %f875, %f876;
	add.f32 	%f878, %f872, %f877;
	sub.f32 	%f879, %f386, %f878;
	fma.rn.f32 	%f880, %f875, %f879, %f874;
	sub.f32 	%f881, %f387, %f878;
	mov.f32 	%f882, 0f42940000;
	div.approx.f32 	%f883, %f881, %f882;
	add.f32 	%f884, %f878, %f883;
	sub.f32 	%f885, %f387, %f884;
	fma.rn.f32 	%f886, %f881, %f885, %f880;
	sub.f32 	%f887, %f388, %f884;
	mov.f32 	%f888, 0f42960000;
	div.approx.f32 	%f889, %f887, %f888;
	add.f32 	%f890, %f884, %f889;
	sub.f32 	%f891, %f388, %f890;
	fma.rn.f32 	%f892, %f887, %f891, %f886;
	sub.f32 	%f893, %f389, %f890;
	mov.f32 	%f894, 0f42980000;
	div.approx.f32 	%f895, %f893, %f894;
	add.f32 	%f896, %f890, %f895;
	sub.f32 	%f897, %f389, %f896;
	fma.rn.f32 	%f898, %f893, %f897, %f892;
	add.s64 	%rd181, %rd24, 2432;
	shr.s64 	%rd182, %rd181, 63;
	shr.u64 	%rd183, %rd182, 62;
	add.s64 	%rd184, %rd181, %rd183;
	shl.b64 	%rd185, %rd184, 1;
	and.b64  	%rd186, %rd185, -8;
	add.s64 	%rd187, %rd28, %rd186;
	ld.global.v2.u32 	{%r327, %r333}, [%rd187];
	ld.global.v2.u32 	{%r331, %r337}, [%rd34+4864];
	add.s64 	%rd188, %rd35, %rd186;
	ld.global.v2.u32 	{%r328, %r334}, [%rd188];
	// begin inline asm
	{add.f16x2 %r326,%r327,%r328;
}
	// end inline asm
	// begin inline asm
	{add.f16x2 %r329,%r326,%r331;
}
	// end inline asm
	// begin inline asm
	{add.f16x2 %r332,%r333,%r334;
}
	// end inline asm
	// begin inline asm
	{add.f16x2 %r335,%r332,%r337;
}
	// end inline asm
	// begin inline asm
	{.reg .f16 low,high;
  mov.b32 {low,high},%r329;
  cvt.f32.f16 %f390, low;}

	// end inline asm
	// begin inline asm
	{.reg .f16 low,high;
  mov.b32 {low,high},%r329;
  cvt.f32.f16 %f391, high;}

	// end inline asm
	// begin inline asm
	{.reg .f16 low,high;
  mov.b32 {low,high},%r335;
  cvt.f32.f16 %f392, low;}

	// end inline asm
	// begin inline asm
	{.reg .f16 low,high;
  mov.b32 {low,high},%r335;
  cvt.f32.f16 %f393, high;}

	// end inline asm
	sub.f32 	%f899, %f390, %f896;
	mov.f32 	%f900, 0f429A0000;
	div.approx.f32 	%f901, %f899, %f900;
	add.f32 	%f902, %f896, %f901;
	sub.f32 	%f903, %f390, %f902;
	fma.rn.f32 	%f904, %f899, %f903, %f898;
	sub.f32 	%f905, %f391, %f902;
	mov.f32 	%f906, 0f429C0000;
	div.approx.f32 	%f907, %f905, %f906;
	add.f32 	%f908, %f902, %f907;
	sub.f32 	%f909, %f391, %f908;
	fma.rn.f32 	%f910, %f905, %f909, %f904;
	sub.f32 	%f911, %f392, %f908;
	mov.f32 	%f912, 0f429E0000;
	div.approx.f32 	%f913, %f911, %f912;
	add.f32 	%f914, %f908, %f913;
	sub.f32 	%f915, %f392, %f914;
	fma.rn.f32 	%f916, %f911, %f915, %f910;
	sub.f32 	%f917, %f393, %f914;
	mov.f32 	%f918, 0f42A00000;
	div.approx.f32 	%f919, %f917, %f918;
	add.f32 	%f920, %f914, %f919;
	sub.f32 	%f921, %f393, %f920;
	fma.rn.f32 	%f922, %f917, %f921, %f916;
	add.s64 	%rd189, %rd24, 2560;
	shr.s64 	%rd190, %rd189, 63;
	shr.u64 	%rd191, %rd190, 62;
	add.s64 	%rd192, %rd189, %rd191;
	shl.b64 	%rd193, %rd192, 1;
	and.b64  	%rd194, %rd193, -8;
	add.s64 	%rd195, %rd28, %rd194;
	ld.global.v2.u32 	{%r343, %r349}, [%rd195];
	ld.global.v2.u32 	{%r347, %r353}, [%rd34+5120];
	add.s64 	%rd196, %rd35, %rd194;
	ld.global.v2.u32 	{%r344, %r350}, [%rd196];
	// begin inline asm
	{add.f16x2 %r342,%r343,%r344;
}
	// end inline asm
	// begin inline asm
	{add.f16x2 %r345,%r342,%r347;
}
	// end inline asm
	// begin inline asm
	{add.f16x2 %r348,%r349,%r350;
}
	// end inline asm
	// begin inline asm
	{add.f16x2 %r351,%r348,%r353;
}
	// end inline asm
	// begin inline asm
	{.reg .f16 low,high;
  mov.b32 {low,high},%r345;
  cvt.f32.f16 %f394, low;}

	// end inline asm
	// begin inline asm
	{.reg .f16 low,high;
  mov.b32 {low,high},%r345;
  cvt.f32.f16 %f395, high;}

	// end inline asm
	// begin inline asm
	{.reg .f16 low,high;
  mov.b32 {low,high},%r351;
  cvt.f32.f16 %f396, low;}

	// end inline asm
	// begin inline asm
	{.reg .f16 low,high;
  mov.b32 {low,high},%r351;
  cvt.f32.f16 %f397, high;}

	// end inline asm
	sub.f32 	%f923, %f394, %f920;
	mov.f32 	%f924, 0f42A20000;
	div.approx.f32 	%f925, %f923, %f924;
	add.f32 	%f926, %f920, %f925;
	sub.f32 	%f927, %f394, %f926;
	fma.rn.f32 	%f928, %f923, %f927, %f922;
	sub.f32 	%f929, %f395, %f926;
	mov.f32 	%f930, 0f42A40000;
	div.approx.f32 	%f931, %f929, %f930;
	add.f32 	%f932, %f926, %f931;
	sub.f32 	%f933, %f395, %f932;
	fma.rn.f32 	%f934, %f929, %f933, %f928;
	sub.f32 	%f935, %f396, %f932;
	mov.f32 	%f936, 0f42A60000;
	div.approx.f32 	%f937, %f935, %f936;
	add.f32 	%f938, %f932, %f937;
	sub.f32 	%f939, %f396, %f938;
	fma.rn.f32 	%f940, %f935, %f939, %f934;
	sub.f32 	%f941, %f397, %f938;
	mov.f32 	%f942, 0f42A80000;
	div.approx.f32 	%f943, %f941, %f942;
	add.f32 	%f944, %f938, %f943;
	sub.f32 	%f945, %f397, %f944;
	fma.rn.f32 	%f946, %f941, %f945, %f940;
	add.s64 	%rd197, %rd24, 2688;
	shr.s64 	%rd198, %rd197, 63;
	shr.u64 	%rd199, %rd198, 62;
	add.s64 	%rd200, %rd197, %rd199;
	shl.b64 	%rd201, %rd200, 1;
	and.b64  	%rd202, %rd201, -8;
	add.s64 	%rd203, %rd28, %rd202;
	ld.global.v2.u32 	{%r359, %r365}, [%rd203];
	ld.global.v2.u32 	{%r363, %r369}, [%rd34+5376];
	add.s64 	%rd204, %rd35, %rd202;
	ld.global.v2.u32 	{%r360, %r366}, [%rd204];
	// begin inline asm
	{add.f16x2 %r358,%r359,%r360;
}
	// end inline asm
	// begin inline asm
	{add.f16x2 %r361,%r358,%r363;
}
	// end inline asm
	// begin inline asm
	{add.f16x2 %r364,%r365,%r366;
}
	// end inline asm
	// begin inline asm
	{add.f16x2 %r367,%r364,%r369;
}
	// end inline asm
	// begin inline asm
	{.reg .f16 low,high;
  mov.b32 {low,high},%r361;
  cvt.f32.f16 %f398, low;}

	// end inline asm
	// begin inline asm
	{.reg .f16 low,high;
  mov.b32 {low,high},%r361;
  cvt.f32.f16 %f399, high;}

	// end inline asm
	// begin inline asm
	{.reg .f16 low,high;
  mov.b32 {low,high},%r367;
  cvt.f32.f16 %f400, low;}

	// end inline asm
	// begin inline asm
	{.reg .f16 low,high;
  mov.b32 {low,high},%r367;
  cvt.f32.f16 %f401, high;}

	// end inline asm
	sub.f32 	%f947, %f398, %f944;
	mov.f32 	%f948, 0f42AA0000;
	div.approx.f32 	%f949, %f947, %f948;
	add.f32 	%f950, %f944, %f949;
	sub.f32 	%f951, %f398, %f950;
	fma.rn.f32 	%f952, %f947, %f951, %f946;
	sub.f32 	%f953, %f399, %f950;
	mov.f32 	%f954, 0f42AC0000;
	div.approx.f32 	%f955, %f953, %f954;
	add.f32 	%f956, %f950, %f955;
	sub.f32 	%f957, %f399, %f956;
	fma.rn.f32 	%f958, %f953, %f957, %f952;
	sub.f32 	%f959, %f400, %f956;
	mov.f32 	%f960, 0f42AE0000;
	div.approx.f32 	%f961, %f959, %f960;
	add.f32 	%f962, %f956, %f961;
	sub.f32 	%f963, %f400, %f962;
	fma.rn.f32 	%f964, %f959, %f963, %f958;
	sub.f32 	%f965, %f401, %f962;
	mov.f32 	%f966, 0f42B00000;
	div.approx.f32 	%f967, %f965, %f966;
	add.f32 	%f968, %f962, %f967;
	sub.f32 	%f969, %f401, %f968;
	fma.rn.f32 	%f970, %f965, %f969, %f964;
	add.s64 	%rd205, %rd24, 2816;
	shr.s64 	%rd206, %rd205, 63;
	shr.u64 	%rd207, %rd206, 62;
	add.s64 	%rd208, %rd205, %rd207;
	shl.b64 	%rd209, %rd208, 1;
	and.b64  	%rd210, %rd209, -8;
	add.s64 	%rd211, %rd28, %rd210;
	ld.global.v2.u32 	{%r375, %r381}, [%rd211];
	ld.global.v2.u32 	{%r379, %r385}, [%rd34+5632];
	add.s64 	%rd212, %rd35, %rd210;
	ld.global.v2.u32 	{%r376, %r382}, [%rd212];
	// begin inline asm
	{add.f16x2 %r374,%r375,%r376;
}
	// end inline asm
	// begin inline asm
	{add.f16x2 %r377,%r374,%r379;
}
	// end inline asm
	// begin inline asm
	{add.f16x2 %r380,%r381,%r382;
}
	// end inline asm
	// begin inline asm
	{add.f16x2 %r383,%r380,%r385;
}
	// end inline asm
	// begin inline asm
	{.reg .f16 low,high;
  mov.b32 {low,high},%r377;
  cvt.f32.f16 %f402, low;}

	// end inline asm
	// begin inline asm
	{.reg .f16 low,high;
  mov.b32 {low,high},%r377;
  cvt.f32.f16 %f403, high;}

	// end inline asm
	// begin inline asm
	{.reg .f16 low,high;
  mov.b32 {low,high},%r383;
  cvt.f32.f16 %f404, low;}

	// end inline asm
	// begin inline asm
	{.reg .f16 low,high;
  mov.b32 {low,high},%r383;
  cvt.f32.f16 %f405, high;}

	// end inline asm
	sub.f32 	%f971, %f402, %f968;
	mov.f32 	%f972, 0f42B20000;
	div.approx.f32 	%f973, %f971, %f972;
	add.f32 	%f974, %f968, %f973;
	sub.f32 	%f975, %f402, %f974;
	fma.rn.f32 	%f976, %f971, %f975, %f970;
	sub.f32 	%f977, %f403, %f974;
	mov.f32 	%f978, 0f42B40000;
	div.approx.f32 	%f979, %f977, %f978;
	add.f32 	%f980, %f974, %f979;
	sub.f32 	%f981, %f403, %f980;
	fma.rn.f32 	%f982, %f977, %f981, %f976;
	sub.f32 	%f983, %f404, %f980;
	mov.f32 	%f984, 0f42B60000;
	div.approx.f32 	%f985, %f983, %f984;
	add.f32 	%f986, %f980, %f985;
	sub.f32 	%f987, %f404, %f986;
	fma.rn.f32 	%f988, %f983, %f987, %f982;
	sub.f32 	%f989, %f405, %f986;
	mov.f32 	%f990, 0f42B80000;
	div.approx.f32 	%f991, %f989, %f990;
	add.f32 	%f992, %f986, %f991;
	sub.f32 	%f993, %f405, %f992;
	fma.rn.f32 	%f994, %f989, %f993, %f988;
	add.s64 	%rd213, %rd24, 2944;
	shr.s64 	%rd214, %rd213, 63;
	shr.u64 	%rd215, %rd214, 62;
	add.s64 	%rd216, %rd213, %rd215;
	shl.b64 	%rd217, %rd216, 1;
	and.b64  	%rd218, %rd217, -8;
	add.s64 	%rd219, %rd28, %rd218;
	ld.global.v2.u32 	{%r391, %r397}, [%rd219];
	ld.global.v2.u32 	{%r395, %r401}, [%rd34+5888];
	add.s64 	%rd220, %rd35, %rd218;
	ld.global.v2.u32 	{%r392, %r398}, [%rd220];
	// begin inline asm
	{add.f16x2 %r390,%r391,%r392;
}
	// end inline asm
	// begin inline asm
	{add.f16x2 %r393,%r390,%r395;
}
	// end inline asm
	// begin inline asm
	{add.f16x2 %r396,%r397,%r398;
}
	// end inline asm
	// begin inline asm
	{add.f16x2 %r399,%r396,%r401;
}
	// end inline asm
	// begin inline asm
	{.reg .f16 low,high;
  mov.b32 {low,high},%r393;
  cvt.f32.f16 %f406, low;}

	// end inline asm
	// begin inline asm
	{.reg .f16 low,high;
  mov.b32 {low,high},%r393;
  cvt.f32.f16 %f407, high;}

	// end inline asm
	// begin inline asm
	{.reg .f16 low,high;
  mov.b32 {low,high},%r399;
  cvt.f32.f16 %f408, low;}

	// end inline asm
	// begin inline asm
	{.reg .f16 low,high;
  mov.b32 {low,high},%r399;
  cvt.f32.f16 %f409, high;}

	// end inline asm
	sub.f32 	%f995, %f406, %f992;
	mov.f32 	%f996, 0f42BA0000;
	div.approx.f32 	%f997, %f995, %f996;
	add.f32 	%f998, %f992, %f997;
	sub.f32 	%f999, %f406, %f998;
	fma.rn.f32 	%f1000, %f995, %f999, %f994;
	sub.f32 	%f1001, %f407, %f998;
	mov.f32 	%f1002, 0f42BC0000;
	div.approx.f32 	%f1003, %f1001, %f1002;
	add.f32 	%f1004, %f998, %f1003;
	sub.f32 	%f1005, %f407, %f1004;
	fma.rn.f32 	%f1006, %f1001, %f1005, %f1000;
	sub.f32 	%f1007, %f408, %f1004;
	mov.f32 	%f1008, 0f42BE0000;
	div.approx.f32 	%f1009, %f1007, %f1008;
	add.f32 	%f1010, %f1004, %f1009;
	sub.f32 	%f1011, %f408, %f1010;
	fma.rn.f32 	%f1012, %f1007, %f1011, %f1006;
	sub.f32 	%f1013, %f409, %f1010;
	mov.f32 	%f1014, 0f42C00000;
	div.approx.f32 	%f1015, %f1013, %f1014;
	add.f32 	%f1016, %f1010, %f1015;
	sub.f32 	%f1017, %f409, %f1016;
	fma.rn.f32 	%f1018, %f1013, %f1017, %f1012;
	add.s64 	%rd221, %rd24, 3072;
	shr.s64 	%rd222, %rd221, 63;
	shr.u64 	%rd223, %rd222, 62;
	add.s64 	%rd224, %rd221, %rd223;
	shl.b64 	%rd225, %rd224, 1;
	and.b64  	%rd226, %rd225, -8;
	add.s64 	%rd227, %rd28, %rd226;
	ld.global.v2.u32 	{%r407, %r413}, [%rd227];
	ld.global.v2.u32 	{%r411, %r417}, [%rd34+6144];
	add.s64 	%rd228, %rd35, %rd226;
	ld.global.v2.u32 	{%r408, %r414}, [%rd228];
	// begin inline asm
	{add.f16x2 %r406,%r407,%r408;
}
	// end inline asm
	// begin inline asm
	{add.f16x2 %r409,%r406,%r411;
}
	// end inline asm
	// begin inline asm
	{add.f16x2 %r412,%r413,%r414;
}
	// end inline asm
	// begin inline asm
	{add.f16x2 %r415,%r412,%r417;
}
	// end inline asm
	// begin inline asm
	{.reg .f16 low,high;
  mov.b32 {low,high},%r409;
  cvt.f32.f16 %f410, low;}

	// end inline asm
	// begin inline asm
	{.reg .f16 low,high;
  mov.b32 {low,high},%r409;
  cvt.f32.f16 %f411, high;}

	// end inline asm
	// begin inline asm
	{.reg .f16 low,high;
  mov.b32 {low,high},%r415;
  cvt.f32.f16 %f412, low;}

	// end inline asm
	// begin inline asm
	{.reg .f16 low,high;
  mov.b32 {low,high},%r415;
  cvt.f32.f16 %f413, high;}

	// end inline asm
	sub.f32 	%f1019, %f410, %f1016;
	mov.f32 	%f1020, 0f42C20000;
	div.approx.f32 	%f1021, %f1019, %f1020;
	add.f32 	%f1022, %f1016, %f1021;
	sub.f32 	%f1023, %f410, %f1022;
	fma.rn.f32 	%f1024, %f1019, %f1023, %f1018;
	sub.f32 	%f1025, %f411, %f1022;
	mov.f32 	%f1026, 0f42C40000;
	div.approx.f32 	%f1027, %f1025, %f1026;
	add.f32 	%f1028, %f1022, %f1027;
	sub.f32 	%f1029, %f411, %f1028;
	fma.rn.f32 	%f1030, %f1025, %f1029, %f1024;
	sub.f32 	%f1031, %f412, %f1028;
	mov.f32 	%f1032, 0f42C60000;
	div.approx.f32 	%f1033, %f1031, %f1032;
	add.f32 	%f1034, %f1028, %f1033;
	sub.f32 	%f1035, %f412, %f1034;
	fma.rn.f32 	%f1036, %f1031, %f1035, %f1030;
	sub.f32 	%f1037, %f413, %f1034;
	mov.f32 	%f1038, 0f42C80000;
	div.approx.f32 	%f1039, %f1037, %f1038;
	add.f32 	%f1040, %f1034, %f1039;
	sub.f32 	%f1041, %f413, %f1040;
	fma.rn.f32 	%f1042, %f1037, %f1041, %f1036;
	add.s64 	%rd229, %rd24, 3200;
	shr.s64 	%rd230, %rd229, 63;
	shr.u64 	%rd231, %rd230, 62;
	add.s64 	%rd232, %rd229, %rd231;
	shl.b64 	%rd233, %rd232, 1;
	and.b64  	%rd234, %rd233, -8;
	add.s64 	%rd235, %rd28, %rd234;
	ld.global.v2.u32 	{%r423, %r429}, [%rd235];
	ld.global.v2.u32 	{%r427, %r433}, [%rd34+6400];
	add.s64 	%rd236, %rd35, %rd234;
	ld.global.v2.u32 	{%r424, %r430}, [%rd236];
	// begin inline asm
	{add.f16x2 %r422,%r423,%r424;
}
	// end inline asm
	// begin inline asm
	{add.f16x2 %r425,%r422,%r427;
}
	// end inline asm
	// begin inline asm
	{add.f16x2 %r428,%r429,%r430;
}
	// end inline asm
	// begin inline asm
	{add.f16x2 %r431,%r428,%r433;
}
	// end inline asm
	// begin inline asm
	{.reg .f16 low,high;
  mov.b32 {low,high},%r425;
  cvt.f32.f16 %f414, low;}

	// end inline asm
	// begin inline asm
	{.reg .f16 low,high;
  mov.b32 {low,high},%r425;
  cvt.f32.f16 %f415, high;}

	// end inline asm
	// begin inline asm
	{.reg .f16 low,high;
  mov.b32 {low,high},%r431;
  cvt.f32.f16 %f416, low;}

	// end inline asm
	// begin inline asm
	{.reg .f16 low,high;
  mov.b32 {low,high},%r431;
  cvt.f32.f16 %f417, high;}

	// end inline asm
	sub.f32 	%f1043, %f414, %f1040;
	mov.f32 	%f1044, 0f42CA0000;
	div.approx.f32 	%f1045, %f1043, %f1044;
	add.f32 	%f1046, %f1040, %f1045;
	sub.f32 	%f1047, %f414, %f1046;
	fma.rn.f32 	%f1048, %f1043, %f1047, %f1042;
	sub.f32 	%f1049, %f415, %f1046;
	mov.f32 	%f1050, 0f42CC0000;
	div.approx.f32 	%f1051, %f1049, %f1050;
	add.f32 	%f1052, %f1046, %f1051;
	sub.f32 	%f1053, %f415, %f1052;
	fma.rn.f32 	%f1054, %f1049, %f1053, %f1048;
	sub.f32 	%f1055, %f416, %f1052;
	mov.f32 	%f1056, 0f42CE0000;
	div.approx.f32 	%f1057, %f1055, %f1056;
	add.f32 	%f1058, %f1052, %f1057;
	sub.f32 	%f1059, %f416, %f1058;
	fma.rn.f32 	%f1060, %f1055, %f1059, %f1054;
	sub.f32 	%f1061, %f417, %f1058;
	mov.f32 	%f1062, 0f42D00000;
	div.approx.f32 	%f1063, %f1061, %f1062;
	add.f32 	%f1064, %f1058, %f1063;
	sub.f32 	%f1065, %f417, %f1064;
	fma.rn.f32 	%f1066, %f1061, %f1065, %f1060;
	add.s64 	%rd237, %rd24, 3328;
	shr.s64 	%rd238, %rd237, 63;
	shr.u64 	%rd239, %rd238, 62;
	add.s64 	%rd240, %rd237, %rd239;
	shl.b64 	%rd241, %rd240, 1;
	and.b64  	%rd242, %rd241, -8;
	add.s64 	%rd243, %rd28, %rd242;
	ld.global.v2.u32 	{%r439, %r445}, [%rd243];
	ld.global.v2.u32 	{%r443, %r449}, [%rd34+6656];
	add.s64 	%rd244, %rd35, %rd242;
	ld.global.v2.u32 	{%r440, %r446}, [%rd244];
	// begin inline asm
	{add.f16x2 %r438,%r439,%r440;
}
	// end inline asm
	// begin inline asm
	{add.f16x2 %r441,%r438,%r443;
}
	// end inline asm
	// begin inline asm
	{add.f16x2 %r444,%r445,%r446;
}
	// end inline asm
	// begin inline asm
	{add.f16x2 %r447,%r444,%r449;
}
	// end inline asm
	// begin inline asm
	{.reg .f16 low,high;
  mov.b32 {low,high},%r441;
  cvt.f32.f16 %f418, low;}

	// end inline asm
	// begin inline asm
	{.reg .f16 low,high;
  mov.b32 {low,high},%r441;
  cvt.f32.f16 %f419, high;}

	// end inline asm
	// begin inline asm
	{.reg .f16 low,high;
  mov.b32 {low,high},%r447;
  cvt.f32.f16 %f420, low;}

	// end inline asm
	// begin inline asm
	{.reg .f16 low,high;
  mov.b32 {low,high},%r447;
  cvt.f32.f16 %f421, high;}

	// end inline asm
	sub.f32 	%f1067, %f418, %f1064;
	mov.f32 	%f1068, 0f42D20000;
	div.approx.f32 	%f1069, %f1067, %f1068;
	add.f32 	%f1070, %f1064, %f1069;
	sub.f32 	%f1071, %f418, %f1070;
	fma.rn.f32 	%f1072, %f1067, %f1071, %f1066;
	sub.f32 	%f1073, %f419, %f1070;
	mov.f32 	%f1074, 0f42D40000;
	div.approx.f32 	%f1075, %f1073, %f1074;
	add.f32 	%f1076, %f1070, %f1075;
	sub.f32 	%f1077, %f419, %f1076;
	fma.rn.f32 	%f1078, %f1073, %f1077, %f1072;
	sub.f32 	%f1079, %f420, %f1076;
	mov.f32 	%f1080, 0f42D60000;
	div.approx.f32 	%f1081, %f1079, %f1080;
	add.f32 	%f1082, %f1076, %f1081;
	sub.f32 	%f1083, %f420, %f1082;
	fma.rn.f32 	%f1084, %f1079, %f1083, %f1078;
	sub.f32 	%f1085, %f421, %f1082;
	mov.f32 	%f1086, 0f42D80000;
	div.approx.f32 	%f1087, %f1085, %f1086;
	add.f32 	%f1088, %f1082, %f1087;
	sub.f32 	%f1089, %f421, %f1088;
	fma.rn.f32 	%f1090, %f1085, %f1089, %f1084;
	add.s64 	%rd245, %rd24, 3456;
	shr.s64 	%rd246, %rd245, 63;
	shr.u64 	%rd247, %rd246, 62;
	add.s64 	%rd248, %rd245, %rd247;
	shl.b64 	%rd249, %rd248, 1;
	and.b64  	%rd250, %rd249, -8;
	add.s64 	%rd251, %rd28, %rd250;
	ld.global.v2.u32 	{%r455, %r461}, [%rd251];
	ld.global.v2.u32 	{%r459, %r465}, [%rd34+6912];
	add.s64 	%rd252, %rd35, %rd250;
	ld.global.v2.u32 	{%r456, %r462}, [%rd252];
	// begin inline asm
	{add.f16x2 %r454,%r455,%r456;
}
	// end inline asm
	// begin inline asm
	{add.f16x2 %r457,%r454,%r459;
}
	// end inline asm
	// begin inline asm
	{add.f16x2 %r460,%r461,%r462;
}
	// end inline asm
	// begin inline asm
	{add.f16x2 %r463,%r460,%r465;
}
	// end inline asm
	// begin inline asm
	{.reg .f16 low,high;
  mov.b32 {low,high},%r457;
  cvt.f32.f16 %f422, low;}

	// end inline asm
	// begin inline asm
	{.reg .f16 low,high;
  mov.b32 {low,high},%r457;
  cvt.f32.f16 %f423, high;}

	// end inline asm
	// begin inline asm
	{.reg .f16 low,high;
  mov.b32 {low,high},%r463;
  cvt.f32.f16 %f424, low;}

	// end inline asm
	// begin inline asm
	{.reg .f16 low,high;
  mov.b32 {low,high},%r463;
  cvt.f32.f16 %f425, high;}

	// end inline asm
	sub.f32 	%f1091, %f422, %f1088;
	mov.f32 	%f1092, 0f42DA0000;
	div.approx.f32 	%f1093, %f1091, %f1092;
	add.f32 	%f1094, %f1088, %f1093;
	sub.f32 	%f1095, %f422, %f1094;
	fma.rn.f32 	%f1096, %f1091, %f1095, %f1090;
	sub.f32 	%f1097, %f423, %f1094;
	mov.f32 	%f1098, 0f42DC0000;
	div.approx.f32 	%f1099, %f1097, %f1098;
	add.f32 	%f1100, %f1094, %f1099;
	sub.f32 	%f1101, %f423, %f1100;
	fma.rn.f32 	%f1102, %f1097, %f1101, %f1096;
	sub.f32 	%f1103, %f424, %f1100;
	mov.f32 	%f1104, 0f42DE0000;
	div.approx.f32 	%f1105, %f1103, %f1104;
	add.f32 	%f1106, %f1100, %f1105;
	sub.f32 	%f1107, %f424, %f1106;
	fma.rn.f32 	%f1108, %f1103, %f1107, %f1102;
	sub.f32 	%f1109, %f425, %f1106;
	mov.f32 	%f1110, 0f42E00000;
	div.approx.f32 	%f1111, %f1109, %f1110;
	add.f32 	%f1112, %f1106, %f1111;
	sub.f32 	%f1113, %f425, %f1112;
	fma.rn.f32 	%f1114, %f1109, %f1113, %f1108;
	add.s64 	%rd253, %rd24, 3584;
	shr.s64 	%rd254, %rd253, 63;
	shr.u64 	%rd255, %rd254, 62;
	add.s64 	%rd256, %rd253, %rd255;
	shl.b64 	%rd257, %rd256, 1;
	and.b64  	%rd258, %rd257, -8;
	add.s64 	%rd259, %rd28, %rd258;
	ld.global.v2.u32 	{%r471, %r477}, [%rd259];
	ld.global.v2.u32 	{%r475, %r481}, [%rd34+7168];
	add.s64 	%rd260, %rd35, %rd258;
	ld.global.v2.u32 	{%r472, %r478}, [%rd260];
	// begin inline asm
	{add.f16x2 %r470,%r471,%r472;
}
	// end inline asm
	// begin inline asm
	{add.f16x2 %r473,%r470,%r475;
}
	// end inline asm
	// begin inline asm
	{add.f16x2 %r476,%r477,%r478;
}
	// end inline asm
	// begin inline asm
	{add.f16x2 %r479,%r476,%r481;
}
	// end inline asm
	// begin inline asm
	{.reg .f16 low,high;
  mov.b32 {low,high},%r473;
  cvt.f32.f16 %f426, low;}

	// end inline asm
	// begin inline asm
	{.reg .f16 low,high;
  mov.b32 {low,high},%r473;
  cvt.f32.f16 %f427, high;}

	// end inline asm
	// begin inline asm
	{.reg .f16 low,high;
  mov.b32 {low,high},%r479;
  cvt.f32.f16 %f428, low;}

	// end inline asm
	// begin inline asm
	{.reg .f16 low,high;
  mov.b32 {low,high},%r479;
  cvt.f32.f16 %f429, high;}

	// end inline asm
	sub.f32 	%f1115, %f426, %f1112;
	mov.f32 	%f1116, 0f42E20000;
	div.approx.f32 	%f1117, %f1115, %f1116;
	add.f32 	%f1118, %f1112, %f1117;
	sub.f32 	%f1119, %f426, %f1118;
	fma.rn.f32 	%f1120, %f1115, %f1119, %f1114;
	sub.f32 	%f1121, %f427, %f1118;
	mov.f32 	%f1122, 0f42E40000;
	div.approx.f32 	%f1123, %f1121, %f1122;
	add.f32 	%f1124, %f1118, %f1123;
	sub.f32 	%f1125, %f427, %f1124;
	fma.rn.f32 	%f1126, %f1121, %f1125, %f1120;
	sub.f32 	%f1127, %f428, %f1124;
	mov.f32 	%f1128, 0f42E60000;
	div.approx.f32 	%f1129, %f1127, %f1128;
	add.f32 	%f1130, %f1124, %f1129;
	sub.f32 	%f1131, %f428, %f1130;
	fma.rn.f32 	%f1132, %f1127, %f1131, %f1126;
	sub.f32 	%f1133, %f429, %f1130;
	mov.f32 	%f1134, 0f42E80000;
	div.approx.f32 	%f1135, %f1133, %f1134;
	add.f32 	%f1136, %f1130, %f1135;
	sub.f32 	%f1137, %f429, %f1136;
	fma.rn.f32 	%f1138, %f1133, %f1137, %f1132;
	add.s64 	%rd261, %rd24, 3712;
	shr.s64 	%rd262, %rd261, 63;
	shr.u64 	%rd263, %rd262, 62;
	add.s64 	%rd264, %rd261, %rd263;
	shl.b64 	%rd265, %rd264, 1;
	and.b64  	%rd266, %rd265, -8;
	add.s64 	%rd267, %rd28, %rd266;
	ld.global.v2.u32 	{%r487, %r493}, [%rd267];
	ld.global.v2.u32 	{%r491, %r497}, [%rd34+7424];
	add.s64 	%rd268, %rd35, %rd266;
	ld.global.v2.u32 	{%r488, %r494}, [%rd268];
	// begin inline asm
	{add.f16x2 %r486,%r487,%r488;
}
	// end inline asm
	// begin inline asm
	{add.f16x2 %r489,%r486,%r491;
}
	// end inline asm
	// begin inline asm
	{add.f16x2 %r492,%r493,%r494;
}
	// end inline asm
	// begin inline asm
	{add.f16x2 %r495,%r492,%r497;
}
	// end inline asm
	// begin inline asm
	{.reg .f16 low,high;
  mov.b32 {low,high},%r489;
  cvt.f32.f16 %f430, low;}

	// end inline asm
	// begin inline asm
	{.reg .f16 low,high;
  mov.b32 {low,high},%r489;
  cvt.f32.f16 %f431, high;}

	// end inline asm
	// begin inline asm
	{.reg .f16 low,high;
  mov.b32 {low,high},%r495;
  cvt.f32.f16 %f432, low;}

	// end inline asm
	// begin inline asm
	{.reg .f16 low,high;
  mov.b32 {low,high},%r495;
  cvt.f32.f16 %f433, high;}

	// end inline asm
	sub.f32 	%f1139, %f430, %f1136;
	mov.f32 	%f1140, 0f42EA0000;
	div.approx.f32 	%f1141, %f1139, %f1140;
	add.f32 	%f1142, %f1136, %f1141;
	sub.f32 	%f1143, %f430, %f1142;
	fma.rn.f32 	%f1144, %f1139, %f1143, %f1138;
	sub.f32 	%f1145, %f431, %f1142;
	mov.f32 	%f1146, 0f42EC0000;
	div.approx.f32 	%f1147, %f1145, %f1146;
	add.f32 	%f1148, %f1142, %f1147;
	sub.f32 	%f1149, %f431, %f1148;
	fma.rn.f32 	%f1150, %f1145, %f1149, %f1144;
	sub.f32 	%f1151, %f432, %f1148;
	mov.f32 	%f1152, 0f42EE0000;
	div.approx.f32 	%f1153, %f1151, %f1152;
	add.f32 	%f1154, %f1148, %f1153;
	sub.f32 	%f1155, %f432, %f1154;
	fma.rn.f32 	%f1156, %f1151, %f1155, %f1150;
	sub.f32 	%f1157, %f433, %f1154;
	mov.f32 	%f1158, 0f42F00000;
	div.approx.f32 	%f1159, %f1157, %f1158;
	add.f32 	%f1160, %f1154, %f1159;
	sub.f32 	%f1161, %f433, %f1160;
	fma.rn.f32 	%f1162, %f1157, %f1161, %f1156;
	add.s64 	%rd269, %rd24, 3840;
	shr.s64 	%rd270, %rd269, 63;
	shr.u64 	%rd271, %rd270, 62;
	add.s64 	%rd272, %rd269, %rd271;
	shl.b64 	%rd273, %rd272, 1;
	and.b64  	%rd274, %rd273, -8;
	add.s64 	%rd275, %rd28, %rd274;
	ld.global.v2.u32 	{%r503, %r509}, [%rd275];
	ld.global.v2.u32 	{%r507, %r513}, [%rd34+7680];
	add.s64 	%rd276, %rd35, %rd274;
	ld.global.v2.u32 	{%r504, %r510}, [%rd276];
	// begin inline asm
	{add.f16x2 %r502,%r503,%r504;
}
	// end inline asm
	// begin inline asm
	{add.f16x2 %r505,%r502,%r507;
}
	// end inline asm
	// begin inline asm
	{add.f16x2 %r508,%r509,%r510;
}
	// end inline asm
	// begin inline asm
	{add.f16x2 %r511,%r508,%r513;
}
	// end inline asm
	// begin inline asm
	{.reg .f16 low,high;
  mov.b32 {low,high},%r505;
  cvt.f32.f16 %f434, low;}

	// end inline asm
	// begin inline asm
	{.reg .f16 low,high;
  mov.b32 {low,high},%r505;
  cvt.f32.f16 %f435, high;}

	// end inline asm
	// begin inline asm
	{.reg .f16 low,high;
  mov.b32 {low,high},%r511;
  cvt.f32.f16 %f436, low;}

	// end inline asm
	// begin inline asm
	{.reg .f16 low,high;
  mov.b32 {low,high},%r511;
  cvt.f32.f16 %f437, high;}

	// end inline asm
	sub.f32 	%f1163, %f434, %f1160;
	mov.f32 	%f1164, 0f42F20000;
	div.approx.f32 	%f1165, %f1163, %f1164;
	add.f32 	%f1166, %f1160, %f1165;
	sub.f32 	%f1167, %f434, %f1166;
	fma.rn.f32 	%f1168, %f1163, %f1167, %f1162;
	sub.f32 	%f1169, %f435, %f1166;
	mov.f32 	%f1170, 0f42F40000;
	div.approx.f32 	%f1171, %f1169, %f1170;
	add.f32 	%f1172, %f1166, %f1171;
	sub.f32 	%f1173, %f435, %f1172;
	fma.rn.f32 	%f1174, %f1169, %f1173, %f1168;
	sub.f32 	%f1175, %f436, %f1172;
	mov.f32 	%f1176, 0f42F60000;
	div.approx.f32 	%f1177, %f1175, %f1176;
	add.f32 	%f1178, %f1172, %f1177;
	sub.f32 	%f1179, %f436, %f1178;
	fma.rn.f32 	%f1180, %f1175, %f1179, %f1174;
	sub.f32 	%f1181, %f437, %f1178;
	mov.f32 	%f1182, 0f42F80000;
	div.approx.f32 	%f1183, %f1181, %f1182;
	add.f32 	%f1184, %f1178, %f1183;
	sub.f32 	%f1185, %f437, %f1184;
	fma.rn.f32 	%f1186, %f1181, %f1185, %f1180;
	add.s64 	%rd277, %rd24, 3968;
	shr.s64 	%rd278, %rd277, 63;
	shr.u64 	%rd279, %rd278, 62;
	add.s64 	%rd280, %rd277, %rd279;
	shl.b64 	%rd281, %rd280, 1;
	and.b64  	%rd282, %rd281, -8;
	add.s64 	%rd283, %rd28, %rd282;
	ld.global.v2.u32 	{%r519, %r525}, [%rd283];
	ld.global.v2.u32 	{%r523, %r529}, [%rd34+7936];
	add.s64 	%rd284, %rd35, %rd282;
	ld.global.v2.u32 	{%r520, %r526}, [%rd284];
	// begin inline asm
	{add.f16x2 %r518,%r519,%r520;
}
	// end inline asm
	// begin inline asm
	{add.f16x2 %r521,%r518,%r523;
}
	// end inline asm
	// begin inline asm
	{add.f16x2 %r524,%r525,%r526;
}
	// end inline asm
	// begin inline asm
	{add.f16x2 %r527,%r524,%r529;
}
	// end inline asm
	// begin inline asm
	{.reg .f16 low,high;
  mov.b32 {low,high},%r521;
  cvt.f32.f16 %f438, low;}

	// end inline asm
	// begin inline asm
	{.reg .f16 low,high;
  mov.b32 {low,high},%r521;
  cvt.f32.f16 %f439, high;}

	// end inline asm
	// begin inline asm
	{.reg .f16 low,high;
  mov.b32 {low,high},%r527;
  cvt.f32.f16 %f440, low;}

	// end inline asm
	// begin inline asm
	{.reg .f16 low,high;
  mov.b32 {low,high},%r527;
  cvt.f32.f16 %f441, high;}

	// end inline asm
	sub.f32 	%f1187, %f438, %f1184;
	mov.f32 	%f1188, 0f42FA0000;
	div.approx.f32 	%f1189, %f1187, %f1188;
	add.f32 	%f1190, %f1184, %f1189;
	sub.f32 	%f1191, %f438, %f1190;
	fma.rn.f32 	%f1192, %f1187, %f1191, %f1186;
	sub.f32 	%f1193, %f439, %f1190;
	mov.f32 	%f1194, 0f42FC0000;
	div.approx.f32 	%f1195, %f1193, %f1194;
	add.f32 	%f1196, %f1190, %f1195;
	sub.f32 	%f1197, %f439, %f1196;
	fma.rn.f32 	%f1198, %f1193, %f1197, %f1192;
	sub.f32 	%f1199, %f440, %f1196;
	mov.f32 	%f1200, 0f42FE0000;
	div.approx.f32 	%f1201, %f1199, %f1200;
	add.f32 	%f1202, %f1196, %f1201;
	sub.f32 	%f1203, %f440, %f1202;
	fma.rn.f32 	%f1204, %f1199, %f1203, %f1198;
	sub.f32 	%f1205, %f441, %f1202;
	mov.f32 	%f1803, 0f43000000;
	div.approx.f32 	%f1206, %f1205, %f1803;
	add.f32 	%f1801, %f1202, %f1206;
	sub.f32 	%f1207, %f441, %f1801;
	fma.rn.f32 	%f1802, %f1205, %f1207, %f1204;
	mov.f32 	%f1790, 0f00000000;
	mov.f32 	%f1791, %f1790;
	mov.f32 	%f1792, %f1790;
	mov.f32 	%f1793, %f1790;
	@%p3 bra 	$L__BB67_6;
	cvt.s64.s32 	%rd285, %r1334;
	mov.u32 	%r553, %tid.x;
	shl.b32 	%r554, %r553, 2;
	cvt.u64.u32 	%rd286, %r554;
	mad.lo.s64 	%rd287, %rd9, %rd285, %rd286;
	add.s64 	%rd288, %rd287, 4096;
	shr.s64 	%rd289, %rd288, 63;
	shr.u64 	%rd290, %rd289, 62;
	add.s64 	%rd291, %rd288, %rd290;
	cvta.to.global.u64 	%rd292, %rd6;
	shl.b64 	%rd293, %rd291, 1;
	and.b64  	%rd294, %rd293, -8;
	add.s64 	%rd295, %rd292, %rd294;
	ld.global.v2.u32 	{%r538, %r544}, [%rd295];
	cvta.to.global.u64 	%rd296, %rd7;
	mul.wide.u32 	%rd297, %r554, 2;
	add.s64 	%rd298, %rd296, %rd297;
	ld.global.v2.u32 	{%r542, %r548}, [%rd298+8192];
	cvta.to.global.u64 	%rd299, %rd8;
	add.s64 	%rd300, %rd299, %rd294;
	ld.global.v2.u32 	{%r539, %r545}, [%rd300];
	// begin inline asm
	{add.f16x2 %r537,%r538,%r539;
}
	// end inline asm
	// begin inline asm
	{add.f16x2 %r540,%r537,%r542;
}
	// end inline asm
	// begin inline asm
	{add.f16x2 %r543,%r544,%r545;
}
	// end inline asm
	// begin inline asm
	{add.f16x2 %r546,%r543,%r548;
}
	// end inline asm
	// begin inline asm
	{.reg .f16 low,high;
  mov.b32 {low,high},%r540;
  cvt.f32.f16 %f1793, low;}

	// end inline asm
	// begin inline asm
	{.reg .f16 low,high;
  mov.b32 {low,high},%r540;
  cvt.f32.f16 %f1792, high;}

	// end inline asm
	// begin inline asm
	{.reg .f16 low,high;
  mov.b32 {low,high},%r546;
  cvt.f32.f16 %f1791, low;}

	// end inline asm
	// begin inline asm
	{.reg .f16 low,high;
  mov.b32 {low,high},%r546;
  cvt.f32.f16 %f1790, high;}

	// end inline asm
	sub.f32 	%f1213, %f1793, %f1801;
	mov.f32 	%f1214, 0f43010000;
	div.approx.f32 	%f1215, %f1213, %f1214;
	add.f32 	%f1216, %f1801, %f1215;
	sub.f32 	%f1217, %f1793, %f1216;
	fma.rn.f32 	%f1218, %f1213, %f1217, %f1802;
	sub.f32 	%f1219, %f1792, %f1216;
	mov.f32 	%f1220, 0f43020000;
	div.approx.f32 	%f1221, %f1219, %f1220;
	add.f32 	%f1222, %f1216, %f1221;
	sub.f32 	%f1223, %f1792, %f1222;
	fma.rn.f32 	%f1224, %f1219, %f1223, %f1218;
	sub.f32 	%f1225, %f1791, %f1222;
	mov.f32 	%f1226, 0f43030000;
	div.approx.f32 	%f1227, %f1225, %f1226;
	add.f32 	%f1228, %f1222, %f1227;
	sub.f32 	%f1229, %f1791, %f1228;
	fma.rn.f32 	%f1230, %f1225, %f1229, %f1224;
	sub.f32 	%f1231, %f1790, %f1228;
	mov.f32 	%f1803, 0f43040000;
	div.approx.f32 	%f1232, %f1231, %f1803;
	add.f32 	%f1801, %f1228, %f1232;
	sub.f32 	%f1233, %f1790, %f1801;
	fma.rn.f32 	%f1802, %f1231, %f1233, %f1230;
$L__BB67_6:
	ld.param.u32 	%r1319, [_Z17LayerNormWarpImplI19BiasAddResidualLoadI6__halffE11AffineStoreIfS1_EfLi4ELi160ELi128ELi32ELi1ELb1EEvT_T0_iidPT1_S8__param_3];
	mov.u32 	%r555, %tid.x;
	shl.b32 	%r556, %r555, 2;
	add.s32 	%r557, %r556, 4224;
	setp.ge.s32 	%p4, %r557, %r1319;
	mov.f32 	%f1797, 0f00000000;
	mov.f32 	%f1798, %f1797;
	mov.f32 	%f1799, %f1797;
	mov.f32 	%f1800, %f1797;
	@%p4 bra 	$L__BB67_8;
	cvt.s64.s32 	%rd301, %r1334;
	mov.u32 	%r574, %tid.x;
	shl.b32 	%r575, %r574, 2;
	cvt.u64.u32 	%rd302, %r575;
	mad.lo.s64 	%rd303, %rd9, %rd301, %rd302;
	add.s64 	%rd304, %rd303, 4224;
	shr.s64 	%rd305, %rd304, 63;
	shr.u64 	%rd306, %rd305, 62;
	add.s64 	%rd307, %rd304, %rd306;
	cvta.to.global.u64 	%rd308, %rd6;
	shl.b64 	%rd309, %rd307, 1;
	and.b64  	%rd310, %rd309, -8;
	add.s64 	%rd311, %rd308, %rd310;
	ld.global.v2.u32 	{%r559, %r565}, [%rd311];
	cvta.to.global.u64 	%rd312, %rd7;
	mul.wide.u32 	%rd313, %r575, 2;
	add.s64 	%rd314, %rd312, %rd313;
	ld.global.v2.u32 	{%r563, %r569}, [%rd314+8448];
	cvta.to.global.u64 	%rd315, %rd8;
	add.s64 	%rd316, %rd315, %rd310;
	ld.global.v2.u32 	{%r560, %r566}, [%rd316];
	// begin inline asm
	{add.f16x2 %r558,%r559,%r560;
}
	// end inline asm
	// begin inline asm
	{add.f16x2 %r561,%r558,%r563;
}
	// end inline asm
	// begin inline asm
	{add.f16x2 %r564,%r565,%r566;
}
	// end inline asm
	// begin inline asm
	{add.f16x2 %r567,%r564,%r569;
}
	// end inline asm
	// begin inline asm
	{.reg .f16 low,high;
  mov.b32 {low,high},%r561;
  cvt.f32.f16 %f1800, low;}

	// end inline asm
	// begin inline asm
	{.reg .f16 low,high;
  mov.b32 {low,high},%r561;
  cvt.f32.f16 %f1799, high;}

	// end inline asm
	// begin inline asm
	{.reg .f16 low,high;
  mov.b32 {low,high},%r567;
  cvt.f32.f16 %f1798, low;}

	// end inline asm
	// begin inline asm
	{.reg .f16 low,high;
  mov.b32 {low,high},%r567;
  cvt.f32.f16 %f1797, high;}

	// end inline asm
	add.f32 	%f1239, %f1803, 0f3F800000;
	sub.f32 	%f1240, %f1800, %f1801;
	div.approx.f32 	%f1241, %f1240, %f1239;
	add.f32 	%f1242, %f1801, %f1241;
	sub.f32 	%f1243, %f1800, %f1242;
	fma.rn.f32 	%f1244, %f1240, %f1243, %f1802;
	add.f32 	%f1245, %f1239, 0f3F800000;
	sub.f32 	%f1246, %f1799, %f1242;
	div.approx.f32 	%f1247, %f1246, %f1245;
	add.f32 	%f1248, %f1242, %f1247;
	sub.f32 	%f1249, %f1799, %f1248;
	fma.rn.f32 	%f1250, %f1246, %f1249, %f1244;
	add.f32 	%f1251, %f1245, 0f3F800000;
	sub.f32 	%f1252, %f1798, %f1248;
	div.approx.f32 	%f1253, %f1252, %f1251;
	add.f32 	%f1254, %f1248, %f1253;
	sub.f32 	%f1255, %f1798, %f1254;
	fma.rn.f32 	%f1256, %f1252, %f1255, %f1250;
	add.f32 	%f1803, %f1251, 0f3F800000;
	sub.f32 	%f1257, %f1797, %f1254;
	div.approx.f32 	%f1258, %f1257, %f1803;
	add.f32 	%f1801, %f1254, %f1258;
	sub.f32 	%f1259, %f1797, %f1801;
	fma.rn.f32 	%f1802, %f1257, %f1259, %f1256;
$L__BB67_8:
	ld.param.u32 	%r1320, [_Z17LayerNormWarpImplI19BiasAddResidualLoadI6__halffE11AffineStoreIfS1_EfLi4ELi160ELi128ELi32ELi1ELb1EEvT_T0_iidPT1_S8__param_3];
	mov.u32 	%r576, %tid.x;
	shl.b32 	%r577, %r576, 2;
	add.s32 	%r578, %r577, 4352;
	setp.ge.s32 	%p5, %r578, %r1320;
	mov.f32 	%f1804, 0f00000000;
	mov.f32 	%f1805, %f1804;
	mov.f32 	%f1806, %f1804;
	mov.f32 	%f1807, %f1804;
	@%p5 bra 	$L__BB67_10;
	cvt.s64.s32 	%rd317, %r1334;
	mov.u32 	%r595, %tid.x;
	shl.b32 	%r596, %r595, 2;
	cvt.u64.u32 	%rd318, %r596;
	mad.lo.s64 	%rd319, %rd9, %rd317, %rd318;
	add.s64 	%rd320, %rd319, 4352;
	shr.s64 	%rd321, %rd320, 63;
	shr.u64 	%rd322, %rd321, 62;
	add.s64 	%rd323, %rd320, %rd322;
	cvta.to.global.u64 	%rd324, %rd6;
	shl.b64 	%rd325, %rd323, 1;
	and.b64  	%rd326, %rd325, -8;
	add.s64 	%rd327, %rd324, %rd326;
	ld.global.v2.u32 	{%r580, %r586}, [%rd327];
	cvta.to.global.u64 	%rd328, %rd7;
	mul.wide.u32 	%rd329, %r596, 2;
	add.s64 	%rd330, %rd328, %rd329;
	ld.global.v2.u32 	{%r584, %r590}, [%rd330+8704];
	cvta.to.global.u64 	%rd331, %rd8;
	add.s64 	%rd332, %rd331, %rd326;
	ld.global.v2.u32 	{%r581, %r587}, [%rd332];
	// begin inline asm
	{add.f16x2 %r579,%r580,%r581;
}
	// end inline asm
	// begin inline asm
	{add.f16x2 %r582,%r579,%r584;
}
	// end inline asm
	// begin inline asm
	{add.f16x2 %r585,%r586,%r587;
}
	// end inline asm
	// begin inline asm
	{add.f16x2 %r588,%r585,%r590;
}
	// end inline asm
	// begin inline asm
	{.reg .f16 low,high;
  mov.b32 {low,high},%r582;
  cvt.f32.f16 %f1807, low;}

	// end inline asm
	// begin inline asm
	{.reg .f16 low,high;
  mov.b32 {low,high},%r582;
  cvt.f32.f16 %f1806, high;}

	// end inline asm
	// begin inline asm
	{.reg .f16 low,high;
  mov.b32 {low,high},%r588;
  cvt.f32.f16 %f1805, low;}

	// end inline asm
	// begin inline asm
	{.reg .f16 low,high;
  mov.b32 {low,high},%r588;
  cvt.f32.f16 %f1804, high;}

	// end inline asm
	add.f32 	%f1265, %f1803, 0f3F800000;
	sub.f32 	%f1266, %f1807, %f1801;
	div.approx.f32 	%f1267, %f1266, %f1265;
	add.f32 	%f1268, %f1801, %f1267;
	sub.f32 	%f1269, %f1807, %f1268;
	fma.rn.f32 	%f1270, %f1266, %f1269, %f1802;
	add.f32 	%f1271, %f1265, 0f3F800000;
	sub.f32 	%f1272, %f1806, %f1268;
	div.approx.f32 	%f1273, %f1272, %f1271;
	add.f32 	%f1274, %f1268, %f1273;
	sub.f32 	%f1275, %f1806, %f1274;
	fma.rn.f32 	%f1276, %f1272, %f1275, %f1270;
	add.f32 	%f1277, %f1271, 0f3F800000;
	sub.f32 	%f1278, %f1805, %f1274;
	div.approx.f32 	%f1279, %f1278, %f1277;
	add.f32 	%f1280, %f1274, %f1279;
	sub.f32 	%f1281, %f1805, %f1280;
	fma.rn.f32 	%f1282, %f1278, %f1281, %f1276;
	add.f32 	%f1803, %f1277, 0f3F800000;
	sub.f32 	%f1283, %f1804, %f1280;
	div.approx.f32 	%f1284, %f1283, %f1803;
	add.f32 	%f1801, %f1280, %f1284;
	sub.f32 	%f1285, %f1804, %f1801;
	fma.rn.f32 	%f1802, %f1283, %f1285, %f1282;
$L__BB67_10:
	ld.param.u32 	%r1321, [_Z17LayerNormWarpImplI19BiasAddResidualLoadI6__halffE11AffineStoreIfS1_EfLi4ELi160ELi128ELi32ELi1ELb1EEvT_T0_iidPT1_S8__param_3];
	mov.u32 	%r597, %tid.x;
	shl.b32 	%r598, %r597, 2;
	add.s32 	%r599, %r598, 4480;
	setp.ge.s32 	%p6, %r599, %r1321;
	mov.f32 	%f1811, 0f00000000;
	mov.f32 	%f1812, %f1811;
	mov.f32 	%f1813, %f1811;
	mov.f32 	%f1814, %f1811;
	@%p6 bra 	$L__BB67_12;
	cvt.s64.s32 	%rd333, %r1334;
	mov.u32 	%r616, %tid.x;
	shl.b32 	%r617, %r616, 2;
	cvt.u64.u32 	%rd334, %r617;
	mad.lo.s64 	%rd335, %rd9, %rd333, %rd334;
	add.s64 	%rd336, %rd335, 4480;
	shr.s64 	%rd337, %rd336, 63;
	shr.u64 	%rd338, %rd337, 62;
	add.s64 	%rd339, %rd336, %rd338;
	cvta.to.global.u64 	%rd340, %rd6;
	shl.b64 	%rd341, %rd339, 1;
	and.b64  	%rd342, %rd341, -8;
	add.s64 	%rd343, %rd340, %rd342;
	ld.global.v2.u32 	{%r601, %r607}, [%rd343];
	cvta.to.global.u64 	%rd344, %rd7;
	mul.wide.u32 	%rd345, %r617, 2;
	add.s64 	%rd346, %rd344, %rd345;
	ld.global.v2.u32 	{%r605, %r611}, [%rd346+8960];
	cvta.to.global.u64 	%rd347, %rd8;
	add.s64 	%rd348, %rd347, %rd342;
	ld.global.v2.u32 	{%r602, %r608}, [%rd348];
	// begin inline asm
	{add.f16x2 %r600,%r601,%r602;
}
	// end inline asm
	// begin inline asm
	{add.f16x2 %r603,%r600,%r605;
}
	// end inline asm
	// begin inline asm
	{add.f16x2 %r606,%r607,%r608;
}
	// end inline asm
	// begin inline asm
	{add.f16x2 %r609,%r606,%r611;
}
	// end inline asm
	// begin inline asm
	{.reg .f16 low,high;
  mov.b32 {low,high},%r603;
  cvt.f32.f16 %f1814, low;}

	// end inline asm
	// begin inline asm
	{.reg .f16 low,high;
  mov.b32 {low,high},%r603;
  cvt.f32.f16 %f1813, high;}

	// end inline asm
	// begin inline asm
	{.reg .f16 low,high;
  mov.b32 {low,high},%r609;
  cvt.f32.f16 %f1812, low;}

	// end inline asm
	// begin inline asm
	{.reg .f16 low,high;
  mov.b32 {low,high},%r609;
  cvt.f32.f16 %f1811, high;}

	// end inline asm
	add.f32 	%f1291, %f1803, 0f3F800000;
	sub.f32 	%f1292, %f1814, %f1801;
	div.approx.f32 	%f1293, %f1292, %f1291;
	add.f32 	%f1294, %f1801, %f1293;
	sub.f32 	%f1295, %f1814, %f1294;
	fma.rn.f32 	%f1296, %f1292, %f1295, %f1802;
	add.f32 	%f1297, %f1291, 0f3F800000;
	sub.f32 	%f1298, %f1813, %f1294;
	div.approx.f32 	%f1299, %f1298, %f1297;
	add.f32 	%f1300, %f1294, %f1299;
	sub.f32 	%f1301, %f1813, %f1300;
	fma.rn.f32 	%f1302, %f1298, %f1301, %f1296;
	add.f32 	%f1303, %f1297, 0f3F800000;
	sub.f32 	%f1304, %f1812, %f1300;
	div.approx.f32 	%f1305, %f1304, %f1303;
	add.f32 	%f1306, %f1300, %f1305;
	sub.f32 	%f1307, %f1812, %f1306;
	fma.rn.f32 	%f1308, %f1304, %f1307, %f1302;
	add.f32 	%f1803, %f1303, 0f3F800000;
	sub.f32 	%f1309, %f1811, %f1306;
	div.approx.f32 	%f1310, %f1309, %f1803;
	add.f32 	%f1801, %f1306, %f1310;
	sub.f32 	%f1311, %f1811, %f1801;
	fma.rn.f32 	%f1802, %f1309, %f1311, %f1308;
$L__BB67_12:
	ld.param.u32 	%r1322, [_Z17LayerNormWarpImplI19BiasAddResidualLoadI6__halffE11AffineStoreIfS1_EfLi4ELi160ELi128ELi32ELi1ELb1EEvT_T0_iidPT1_S8__param_3];
	mov.u32 	%r618, %tid.x;
	shl.b32 	%r619, %r618, 2;
	add.s32 	%r620, %r619, 4608;
	setp.ge.s32 	%p7, %r620, %r1322;
	mov.f32 	%f1818, 0f00000000;
	mov.f32 	%f1819, %f1818;
	mov.f32 	%f1820, %f1818;
	mov.f32 	%f1821, %f1818;
	@%p7 bra 	$L__BB67_14;
	cvt.s64.s32 	%rd349, %r1334;
	mov.u32 	%r637, %tid.x;
	shl.b32 	%r638, %r637, 2;
	cvt.u64.u32 	%rd350, %r638;
	mad.lo.s64 	%rd351, %rd9, %rd349, %rd350;
	add.s64 	%rd352, %rd351, 4608;
	shr.s64 	%rd353, %rd352, 63;
	shr.u64 	%rd354, %rd353, 62;
	add.s64 	%rd355, %rd352, %rd354;
	cvta.to.global.u64 	%rd356, %rd6;
	shl.b64 	%rd357, %rd355, 1;
	and.b64  	%rd358, %rd357, -8;
	add.s64 	%rd359, %rd356, %rd358;
	ld.global.v2.u32 	{%r622, %r628}, [%rd359];
	cvta.to.global.u64 	%rd360, %rd7;
	mul.wide.u32 	%rd361, %r638, 2;
	add.s64 	%rd362, %rd360, %rd361;
	ld.global.v2.u32 	{%r626, %r632}, [%rd362+9216];
	cvta.to.global.u64 	%rd363, %rd8;
	add.s64 	%rd364, %rd363, %rd358;
	ld.global.v2.u32 	{%r623, %r629}, [%rd364];
	// begin inline asm
	{add.f16x2 %r621,%r622,%r623;
}
	// end inline asm
	// begin inline asm
	{add.f16x2 %r624,%r621,%r626;
}
	// end inline asm
	// begin inline asm
	{add.f16x2 %r627,%r628,%r629;
}
	// end inline asm
	// begin inline asm
	{add.f16x2 %r630,%r627,%r632;
}
	// end inline asm
	// begin inline asm
	{.reg .f16 low,high;
  mov.b32 {low,high},%r624;
  cvt.f32.f16 %f1821, low;}

	// end inline asm
	// begin inline asm
	{.reg .f16 low,high;
  mov.b32 {low,high},%r624;
  cvt.f32.f16 %f1820, high;}

	// end inline asm
	// begin inline asm
	{.reg .f16 low,high;
  mov.b32 {low,high},%r630;
  cvt.f32.f16 %f1819, low;}

	// end inline asm
	// begin inline asm
	{.reg .f16 low,high;
  mov.b32 {low,high},%r630;
  cvt.f32.f16 %f1818, high;}

	// end inline asm
	add.f32 	%f1317, %f1803, 0f3F800000;
	sub.f32 	%f1318, %f1821, %f1801;
	div.approx.f32 	%f1319, %f1318, %f1317;
	add.f32 	%f1320, %f1801, %f1319;
	sub.f32 	%f1321, %f1821, %f1320;
	fma.rn.f32 	%f1322, %f1318, %f1321, %f1802;
	add.f32 	%f1323, %f1317, 0f3F800000;
	sub.f32 	%f1324, %f1820, %f1320;
	div.approx.f32 	%f1325, %f1324, %f1323;
	add.f32 	%f1326, %f1320, %f1325;
	sub.f32 	%f1327, %f1820, %f1326;
	fma.rn.f32 	%f1328, %f1324, %f1327, %f1322;
	add.f32 	%f1329, %f1323, 0f3F800000;
	sub.f32 	%f1330, %f1819, %f1326;
	div.approx.f32 	%f1331, %f1330, %f1329;
	add.f32 	%f1332, %f1326, %f1331;
	sub.f32 	%f1333, %f1819, %f1332;
	fma.rn.f32 	%f1334, %f1330, %f1333, %f1328;
	add.f32 	%f1803, %f1329, 0f3F800000;
	sub.f32 	%f1335, %f1818, %f1332;
	div.approx.f32 	%f1336, %f1335, %f1803;
	add.f32 	%f1801, %f1332, %f1336;
	sub.f32 	%f1337, %f1818, %f1801;
	fma.rn.f32 	%f1802, %f1335, %f1337, %f1334;
$L__BB67_14:
	ld.param.u32 	%r1323, [_Z17LayerNormWarpImplI19BiasAddResidualLoadI6__halffE11AffineStoreIfS1_EfLi4ELi160ELi128ELi32ELi1ELb1EEvT_T0_iidPT1_S8__param_3];
	mov.u32 	%r639, %tid.x;
	shl.b32 	%r640, %r639, 2;
	add.s32 	%r641, %r640, 4736;
	setp.ge.s32 	%p8, %r641, %r1323;
	mov.f32 	%f1825, 0f00000000;
	mov.f32 	%f1826, %f1825;
	mov.f32 	%f1827, %f1825;
	mov.f32 	%f1828, %f1825;
	@%p8 bra 	$L__BB67_16;
	cvt.s64.s32 	%rd365, %r1334;
	mov.u32 	%r658, %tid.x;
	shl.b32 	%r659, %r658, 2;
	cvt.u64.u32 	%rd366, %r659;
	mad.lo.s64 	%rd367, %rd9, %rd365, %rd366;
	add.s64 	%rd368, %rd367, 4736;
	shr.s64 	%rd369, %rd368, 63;
	shr.u64 	%rd370, %rd369, 62;
	add.s64 	%rd371, %rd368, %rd370;
	cvta.to.global.u64 	%rd372, %rd6;
	shl.b64 	%rd373, %rd371, 1;
	and.b64  	%rd374, %rd373, -8;
	add.s64 	%rd375, %rd372, %rd374;
	ld.global.v2.u32 	{%r643, %r649}, [%rd375];
	cvta.to.global.u64 	%rd376, %rd7;
	mul.wide.u32 	%rd377, %r659, 2;
	add.s64 	%rd378, %rd376, %rd377;
	ld.global.v2.u32 	{%r647, %r653}, [%rd378+9472];
	cvta.to.global.u64 	%rd379, %rd8;
	add.s64 	%rd380, %rd379, %rd374;
	ld.global.v2.u32 	{%r644, %r650}, [%rd380];
	// begin inline asm
	{add.f16x2 %r642,%r643,%r644;
}
	// end inline asm
	// begin inline asm
	{add.f16x2 %r645,%r642,%r647;
}
	// end inline asm
	// begin inline asm
	{add.f16x2 %r648,%r649,%r650;
}
	// end inline asm
	// begin inline asm
	{add.f16x2 %r651,%r648,%r653;
}
	// end inline asm
	// begin inline asm
	{.reg .f16 low,high;
  mov.b32 {low,high},%r645;
  cvt.f32.f16 %f1828, low;}

	// end inline asm
	// begin inline asm
	{.reg .f16 low,high;
  mov.b32 {low,high},%r645;
  cvt.f32.f16 %f1827, high;}

	// end inline asm
	// begin inline asm
	{.reg .f16 low,high;
  mov.b32 {low,high},%r651;
  cvt.f32.f16 %f1826, low;}

	// end inline asm
	// begin inline asm
	{.reg .f16 low,high;
  mov.b32 {low,high},%r651;
  cvt.f32.f16 %f1825, high;}

	// end inline asm
	add.f32 	%f1343, %f1803, 0f3F800000;
	sub.f32 	%f1344, %f1828, %f1801;
	div.approx.f32 	%f1345, %f1344, %f1343;
	add.f32 	%f1346, %f1801, %f1345;
	sub.f32 	%f1347, %f1828, %f1346;
	fma.rn.f32 	%f1348, %f1344, %f1347, %f1802;
	add.f32 	%f1349, %f1343, 0f3F800000;
	sub.f32 	%f1350, %f1827, %f1346;
	div.approx.f32 	%f1351, %f1350, %f1349;
	add.f32 	%f1352, %f1346, %f1351;
	sub.f32 	%f1353, %f1827, %f1352;
	fma.rn.f32 	%f1354, %f1350, %f1353, %f1348;
	add.f32 	%f1355, %f1349, 0f3F800000;
	sub.f32 	%f1356, %f1826, %f1352;
	div.approx.f32 	%f1357, %f1356, %f1355;
	add.f32 	%f1358, %f1352, %f1357;
	sub.f32 	%f1359, %f1826, %f1358;
	fma.rn.f32 	%f1360, %f1356, %f1359, %f1354;
	add.f32 	%f1803, %f1355, 0f3F800000;
	sub.f32 	%f1361, %f1825, %f1358;
	div.approx.f32 	%f1362, %f1361, %f1803;
	add.f32 	%f1801, %f1358, %f1362;
	sub.f32 	%f1363, %f1825, %f1801;
	fma.rn.f32 	%f1802, %f1361, %f1363, %f1360;
$L__BB67_16:
	ld.param.u32 	%r1324, [_Z17LayerNormWarpImplI19BiasAddResidualLoadI6__halffE11AffineStoreIfS1_EfLi4ELi160ELi128ELi32ELi1ELb1EEvT_T0_iidPT1_S8__param_3];
	mov.u32 	%r660, %tid.x;
	shl.b32 	%r661, %r660, 2;
	add.s32 	%r662, %r661, 4864;
	setp.ge.s32 	%p9, %r662, %r1324;
	mov.f32 	%f1832, 0f00000000;
	mov.f32 	%f1833, %f1832;
	mov.f32 	%f1834, %f1832;
	mov.f32 	%f1835, %f1832;
	@%p9 bra 	$L__BB67_18;
	cvt.s64.s32 	%rd381, %r1334;
	mov.u32 	%r679, %tid.x;
	shl.b32 	%r680, %r679, 2;
	cvt.u64.u32 	%rd382, %r680;
	mad.lo.s64 	%rd383, %rd9, %rd381, %rd382;
	add.s64 	%rd384, %rd383, 4864;
	shr.s64 	%rd385, %rd384, 63;
	shr.u64 	%rd386, %rd385, 62;
	add.s64 	%rd387, %rd384, %rd386;
	cvta.to.global.u64 	%rd388, %rd6;
	shl.b64 	%rd389, %rd387, 1;
	and.b64  	%rd390, %rd389, -8;
	add.s64 	%rd391, %rd388, %rd390;
	ld.global.v2.u32 	{%r664, %r670}, [%rd391];
	cvta.to.global.u64 	%rd392, %rd7;
	mul.wide.u32 	%rd393, %r680, 2;
	add.s64 	%rd394, %rd392, %rd393;
	ld.global.v2.u32 	{%r668, %r674}, [%rd394+9728];
	cvta.to.global.u64 	%rd395, %rd8;
	add.s64 	%rd396, %rd395, %rd390;
	ld.global.v2.u32 	{%r665, %r671}, [%rd396];
	// begin inline asm
	{add.f16x2 %r663,%r664,%r665;
}
	// end inline asm
	// begin inline asm
	{add.f16x2 %r666,%r663,%r668;
}
	// end inline asm
	// begin inline asm
	{add.f16x2 %r669,%r670,%r671;
}
	// end inline asm
	// begin inline asm
	{add.f16x2 %r672,%r669,%r674;
}
	// end inline asm
	// begin inline asm
	{.reg .f16 low,high;
  mov.b32 {low,high},%r666;
  cvt.f32.f16 %f1835, low;}

	// end inline asm
	// begin inline asm
	{.reg .f16 low,high;
  mov.b32 {low,high},%r666;
  cvt.f32.f16 %f1834, high;}

	// end inline asm
	// begin inline asm
	{.reg .f16 low,high;
  mov.b32 {low,high},%r672;
  cvt.f32.f16 %f1833, low;}

	// end inline asm
	// begin inline asm
	{.reg .f16 low,high;
  mov.b32 {low,high},%r672;
  cvt.f32.f16 %f1832, high;}

	// end inline asm
	add.f32 	%f1369, %f1803, 0f3F800000;
	sub.f32 	%f1370, %f1835, %f1801;
	div.approx.f32 	%f1371, %f1370, %f1369;
	add.f32 	%f1372, %f1801, %f1371;
	sub.f32 	%f1373, %f1835, %f1372;
	fma.rn.f32 	%f1374, %f1370, %f1373, %f1802;
	add.f32 	%f1375, %f1369, 0f3F800000;
	sub.f32 	%f1376, %f1834, %f1372;
	div.approx.f32 	%f1377, %f1376, %f1375;
	add.f32 	%f1378, %f1372, %f1377;
	sub.f32 	%f1379, %f1834, %f1378;
	fma.rn.f32 	%f1380, %f1376, %f1379, %f1374;
	add.f32 	%f1381, %f1375, 0f3F800000;
	sub.f32 	%f1382, %f1833, %f1378;
	div.approx.f32 	%f1383, %f1382, %f1381;
	add.f32 	%f1384, %f1378, %f1383;
	sub.f32 	%f1385, %f1833, %f1384;
	fma.rn.f32 	%f1386, %f1382, %f1385, %f1380;
	add.f32 	%f1803, %f1381, 0f3F800000;
	sub.f32 	%f1387, %f1832, %f1384;
	div.approx.f32 	%f1388, %f1387, %f1803;
	add.f32 	%f1801, %f1384, %f1388;
	sub.f32 	%f1389, %f1832, %f1801;
	fma.rn.f32 	%f1802, %f1387, %f1389, %f1386;
$L__BB67_18:
	ld.param.u32 	%r1325, [_Z17LayerNormWarpImplI19BiasAddResidualLoadI6__halffE11AffineStoreIfS1_EfLi4ELi160ELi128ELi32ELi1ELb1EEvT_T0_iidPT1_S8__param_3];
	mov.u32 	%r681, %tid.x;
	shl.b32 	%r682, %r681, 2;
	add.s32 	%r683, %r682, 4992;
	setp.ge.s32 	%p10, %r683, %r1325;
	mov.f32 	%f1839, 0f00000000;
	mov.f32 	%f1840, %f1839;
	mov.f32 	%f1841, %f1839;
	mov.f32 	%f1842, %f1839;
	@%p10 bra 	$L__BB67_20;
	cvt.s64.s32 	%rd397, %r1334;
	mov.u32 	%r700, %tid.x;
	shl.b32 	%r701, %r700, 2;
	cvt.u64.u32 	%rd398, %r701;
	mad.lo.s64 	%rd399, %rd9, %rd397, %rd398;
	add.s64 	%rd400, %rd399, 4992;
	shr.s64 	%rd401, %rd400, 63;
	shr.u64 	%rd402, %rd401, 62;
	add.s64 	%rd403, %rd400, %rd402;
	cvta.to.global.u64 	%rd404, %rd6;
	shl.b64 	%rd405, %rd403, 1;
	and.b64  	%rd406, %rd405, -8;
	add.s64 	%rd407, %rd404, %rd406;
	ld.global.v2.u32 	{%r685, %r691}, [%rd407];
	cvta.to.global.u64 	%rd408, %rd7;
	mul.wide.u32 	%rd409, %r701, 2;
	add.s64 	%rd410, %rd408, %rd409;
	ld.global.v2.u32 	{%r689, %r695}, [%rd410+9984];
	cvta.to.global.u64 	%rd411, %rd8;
	add.s64 	%rd412, %rd411, %rd406;
	ld.global.v2.u32 	{%r686, %r692}, [%rd412];
	// begin inline asm
	{add.f16x2 %r684,%r685,%r686;
}
	// end inline asm
	// begin inline asm
	{add.f16x2 %r687,%r684,%r689;
}
	// end inline asm
	// begin inline asm
	{add.f16x2 %r690,%r691,%r692;
}
	// end inline asm
	// begin inline asm
	{add.f16x2 %r693,%r690,%r695;
}
	// end inline asm
	// begin inline asm
	{.reg .f16 low,high;
  mov.b32 {low,high},%r687;
  cvt.f32.f16 %f1842, low;}

	// end inline asm
	// begin inline asm
	{.reg .f16 low,high;
  mov.b32 {low,high},%r687;
  cvt.f32.f16 %f1841, high;}

	// end inline asm
	// begin inline asm
	{.reg .f16 low,high;
  mov.b32 {low,high},%r693;
  cvt.f32.f16 %f1840, low;}

	// end inline asm
	// begin inline asm
	{.reg .f16 low,high;
  mov.b32 {low,high},%r693;
  cvt.f32.f16 %f1839, high;}

	// end inline asm
	add.f32 	%f1395, %f1803, 0f3F800000;
	sub.f32 	%f1396, %f1842, %f1801;
	div.approx.f32 	%f1397, %f1396, %f1395;
	add.f32 	%f1398, %f1801, %f1397;
	sub.f32 	%f1399, %f1842, %f1398;
	fma.rn.f32 	%f1400, %f1396, %f1399, %f1802;
	add.f32 	%f1401, %f1395, 0f3F800000;
	sub.f32 	%f1402, %f1841, %f1398;
	div.approx.f32 	%f1403, %f1402, %f1401;
	add.f32 	%f1404, %f1398, %f1403;
	sub.f32 	%f1405, %f1841, %f1404;
	fma.rn.f32 	%f1406, %f1402, %f1405, %f1400;
	add.f32 	%f1407, %f1401, 0f3F800000;
	sub.f32 	%f1408, %f1840, %f1404;
	div.approx.f32 	%f1409, %f1408, %f1407;
	add.f32 	%f1410, %f1404, %f1409;
	sub.f32 	%f1411, %f1840, %f1410;
	fma.rn.f32 	%f1412, %f1408, %f1411, %f1406;
	add.f32 	%f1803, %f1407, 0f3F800000;
	sub.f32 	%f1413, %f1839, %f1410;
	div.approx.f32 	%f1414, %f1413, %f1803;
	add.f32 	%f1801, %f1410, %f1414;
	sub.f32 	%f1415, %f1839, %f1801;
	fma.rn.f32 	%f1802, %f1413, %f1415, %f1412;
$L__BB67_20:
	mov.b32 	%r702, %f1801;
	shfl.sync.down.b32	%r3|%p11, %r702, 16, 31, -1;
	mov.b32 	%r703, %f1802;
	shfl.sync.down.b32	%r4|%p12, %r703, 16, 31, -1;
	mov.b32 	%r704, %f1803;
	shfl.sync.down.b32	%r705|%p13, %r704, 16, 31, -1;
	mov.b32 	%f242, %r705;
	setp.eq.f32 	%p14, %f242, 0f00000000;
	@%p14 bra 	$L__BB67_22;
	mov.b32 	%f1416, %r4;
	mov.b32 	%f1417, %r3;
	add.f32 	%f243, %f1803, %f242;
	div.approx.f32 	%f1418, %f242, %f243;
	sub.f32 	%f1419, %f1417, %f1801;
	fma.rn.f32 	%f1801, %f1419, %f1418, %f1801;
	mul.f32 	%f1420, %f1419, %f1419;
	mul.f32 	%f1421, %f1803, %f1420;
	fma.rn.f32 	%f1422, %f1421, %f1418, %f1416;
	add.f32 	%f1802, %f1802, %f1422;
	mov.f32 	%f1803, %f243;
$L__BB67_22:
	mov.b32 	%r706, %f1801;
	shfl.sync.down.b32	%r5|%p15, %r706, 8, 31, -1;
	mov.b32 	%r707, %f1802;
	shfl.sync.down.b32	%r6|%p16, %r707, 8, 31, -1;
	mov.b32 	%r708, %f1803;
	shfl.sync.down.b32	%r709|%p17, %r708, 8, 31, -1;
	mov.b32 	%f249, %r709;
	setp.eq.f32 	%p18, %f249, 0f00000000;
	@%p18 bra 	$L__BB67_24;
	mov.b32 	%f1423, %r6;
	mov.b32 	%f1424, %r5;
	add.f32 	%f250, %f1803, %f249;
	div.approx.f32 	%f1425, %f249, %f250;
	sub.f32 	%f1426, %f1424, %f1801;
	fma.rn.f32 	%f1801, %f1426, %f1425, %f1801;
	mul.f32 	%f1427, %f1426, %f1426;
	mul.f32 	%f1428, %f1803, %f1427;
	fma.rn.f32 	%f1429, %f1428, %f1425, %f1423;
	add.f32 	%f1802, %f1802, %f1429;
	mov.f32 	%f1803, %f250;
$L__BB67_24:
	mov.b32 	%r710, %f1801;
	shfl.sync.down.b32	%r7|%p19, %r710, 4, 31, -1;
	mov.b32 	%r711, %f1802;
	shfl.sync.down.b32	%r8|%p20, %r711, 4, 31, -1;
	mov.b32 	%r712, %f1803;
	shfl.sync.down.b32	%r713|%p21, %r712, 4, 31, -1;
	mov.b32 	%f256, %r713;
	setp.eq.f32 	%p22, %f256, 0f00000000;
	@%p22 bra 	$L__BB67_26;
	mov.b32 	%f1430, %r8;
	mov.b32 	%f1431, %r7;
	add.f32 	%f257, %f1803, %f256;
	div.approx.f32 	%f1432, %f256, %f257;
	sub.f32 	%f1433, %f1431, %f1801;
	fma.rn.f32 	%f1801, %f1433, %f1432, %f1801;
	mul.f32 	%f1434, %f1433, %f1433;
	mul.f32 	%f1435, %f1803, %f1434;
	fma.rn.f32 	%f1436, %f1435, %f1432, %f1430;
	add.f32 	%f1802, %f1802, %f1436;
	mov.f32 	%f1803, %f257;
$L__BB67_26:
	mov.b32 	%r714, %f1801;
	shfl.sync.down.b32	%r9|%p23, %r714, 2, 31, -1;
	mov.b32 	%r715, %f1802;
	shfl.sync.down.b32	%r10|%p24, %r715, 2, 31, -1;
	mov.b32 	%r716, %f1803;
	shfl.sync.down.b32	%r717|%p25, %r716, 2, 31, -1;
	mov.b32 	%f263, %r717;
	setp.eq.f32 	%p26, %f263, 0f00000000;
	@%p26 bra 	$L__BB67_28;
	mov.b32 	%f1437, %r10;
	mov.b32 	%f1438, %r9;
	add.f32 	%f264, %f1803, %f263;
	div.approx.f32 	%f1439, %f263, %f264;
	sub.f32 	%f1440, %f1438, %f1801;
	fma.rn.f32 	%f1801, %f1440, %f1439, %f1801;
	mul.f32 	%f1441, %f1440, %f1440;
	mul.f32 	%f1442, %f1803, %f1441;
	fma.rn.f32 	%f1443, %f1442, %f1439, %f1437;
	add.f32 	%f1802, %f1802, %f1443;
	mov.f32 	%f1803, %f264;
$L__BB67_28:
	mov.b32 	%r718, %f1801;
	shfl.sync.down.b32	%r11|%p27, %r718, 1, 31, -1;
	mov.b32 	%r719, %f1802;
	shfl.sync.down.b32	%r12|%p28, %r719, 1, 31, -1;
	mov.b32 	%r720, %f1803;
	shfl.sync.down.b32	%r721|%p29, %r720, 1, 31, -1;
	mov.b32 	%f270, %r721;
	setp.eq.f32 	%p30, %f270, 0f00000000;
	@%p30 bra 	$L__BB67_30;
	mov.b32 	%f1444, %r12;
	mov.b32 	%f1445, %r11;
	add.f32 	%f271, %f1803, %f270;
	div.approx.f32 	%f1446, %f270, %f271;
	sub.f32 	%f1447, %f1445, %f1801;
	fma.rn.f32 	%f1801, %f1447, %f1446, %f1801;
	mul.f32 	%f1448, %f1447, %f1447;
	mul.f32 	%f1449, %f1803, %f1448;
	fma.rn.f32 	%f1450, %f1449, %f1446, %f1444;
	add.f32 	%f1802, %f1802, %f1450;
	mov.f32 	%f1803, %f271;
$L__BB67_30:
	ld.param.f64 	%fd2, [_Z17LayerNormWarpImplI19BiasAddResidualLoadI6__halffE11AffineStoreIfS1_EfLi4ELi160ELi128ELi32ELi1ELb1EEvT_T0_iidPT1_S8__param_4];
	mov.b32 	%r722, %f1801;
	shfl.sync.idx.b32	%r13|%p31, %r722, 0, 31, -1;
	mov.b32 	%r723, %f1802;
	shfl.sync.idx.b32	%r724|%p32, %r723, 0, 31, -1;
	mov.b32 	%r725, %f1803;
	shfl.sync.idx.b32	%r726|%p33, %r725, 0, 31, -1;
	mov.b32 	%f1451, %r724;
	mov.b32 	%f1452, %r726;
	div.approx.f32 	%f1453, %f1451, %f1452;
	max.f32 	%f1454, %f1453, 0f00000000;
	cvt.rn.f32.f64 	%f1455, %fd2;
	add.f32 	%f1456, %f1454, %f1455;
	abs.f32 	%f277, %f1456;
	setp.lt.f32 	%p34, %f277, 0f00800000;
	mul.f32 	%f1457, %f1456, 0f4B800000;
	selp.f32 	%f278, %f1457, %f1456, %p34;
	mov.b32 	%r14, %f278;
	add.s32 	%r727, %r14, -8388608;
	setp.gt.u32 	%p35, %r727, 2130706431;
	@%p35 bra 	$L__BB67_32;
	and.b32  	%r728, %r14, 16777215;
	or.b32  	%r729, %r728, 1056964608;
	mov.b32 	%f1458, %r729;
	sub.s32 	%r730, %r729, %r14;
	add.s32 	%r731, %r730, 201326592;
	selp.b32 	%r732, %r731, %r730, %p34;
	rsqrt.approx.ftz.f32 	%f1459, %f1458;
	mul.f32 	%f1460, %f1459, %f1459;
	neg.f32 	%f1461, %f1460;
	fma.rn.f32 	%f1462, %f1459, %f1459, %f1461;
	neg.f32 	%f1463, %f1458;
	fma.rn.f32 	%f1464, %f1460, %f1463, 0f3F800000;
	fma.rn.f32 	%f1465, %f1462, %f1463, %f1464;
	fma.rn.f32 	%f1466, %f1465, 0f3EC00000, 0f3F000000;
	mul.f32 	%f1467, %f1459, %f1465;
	fma.rn.f32 	%f1468, %f1466, %f1467, %f1459;
	shr.s32 	%r733, %r732, 1;
	mov.b32 	%r734, %f1468;
	add.s32 	%r735, %r733, %r734;
	mov.b32 	%f1861, %r735;
	bra.uni 	$L__BB67_33;
$L__BB67_32:
	rsqrt.approx.ftz.f32 	%f1861, %f278;
$L__BB67_33:
	mov.u32 	%r736, %tid.x;
	setp.ne.s32 	%p37, %r736, 0;
	@%p37 bra 	$L__BB67_35;
	ld.param.u64 	%rd702, [_Z17LayerNormWarpImplI19BiasAddResidualLoadI6__halffE11AffineStoreIfS1_EfLi4ELi160ELi128ELi32ELi1ELb1EEvT_T0_iidPT1_S8__param_6];
	ld.param.u64 	%rd701, [_Z17LayerNormWarpImplI19BiasAddResidualLoadI6__halffE11AffineStoreIfS1_EfLi4ELi160ELi128ELi32ELi1ELb1EEvT_T0_iidPT1_S8__param_5];
	cvta.to.global.u64 	%rd413, %rd701;
	mul.wide.s32 	%rd414, %r1334, 4;
	add.s64 	%rd415, %rd413, %rd414;
	st.global.u32 	[%rd415], %r13;
	cvta.to.global.u64 	%rd416, %rd702;
	add.s64 	%rd417, %rd416, %rd414;
	st.global.f32 	[%rd417], %f1861;
$L__BB67_35:
	ld.param.u32 	%r1326, [_Z17LayerNormWarpImplI19BiasAddResidualLoadI6__halffE11AffineStoreIfS1_EfLi4ELi160ELi128ELi32ELi1ELb1EEvT_T0_iidPT1_S8__param_3];
	mov.b32 	%f1597, %r13;
	mov.u32 	%r15, %tid.x;
	shl.b32 	%r1185, %r15, 2;
	or.b32  	%r1186, %r1185, 4096;
	setp.ge.s32 	%p38, %r1186, %r1326;
	sub.f32 	%f1598, %f314, %f1597;
	mul.f32 	%f1469, %f1861, %f1598;
	sub.f32 	%f1599, %f315, %f1597;
	mul.f32 	%f1470, %f1861, %f1599;
	sub.f32 	%f1600, %f316, %f1597;
	mul.f32 	%f1471, %f1861, %f1600;
	sub.f32 	%f1601, %f317, %f1597;
	mul.f32 	%f1472, %f1861, %f1601;
	sub.f32 	%f1602, %f318, %f1597;
	mul.f32 	%f1473, %f1861, %f1602;
	sub.f32 	%f1603, %f319, %f1597;
	mul.f32 	%f1474, %f1861, %f1603;
	sub.f32 	%f1604, %f320, %f1597;
	mul.f32 	%f1475, %f1861, %f1604;
	sub.f32 	%f1605, %f321, %f1597;
	mul.f32 	%f1476, %f1861, %f1605;
	sub.f32 	%f1606, %f322, %f1597;
	mul.f32 	%f1477, %f1861, %f1606;
	sub.f32 	%f1607, %f323, %f1597;
	mul.f32 	%f1478, %f1861, %f1607;
	sub.f32 	%f1608, %f324, %f1597;
	mul.f32 	%f1479, %f1861, %f1608;
	sub.f32 	%f1609, %f325, %f1597;
	mul.f32 	%f1480, %f1861, %f1609;
	sub.f32 	%f1610, %f326, %f1597;
	mul.f32 	%f1481, %f1861, %f1610;
	sub.f32 	%f1611, %f327, %f1597;
	mul.f32 	%f1482, %f1861, %f1611;
	sub.f32 	%f1612, %f328, %f1597;
	mul.f32 	%f1483, %f1861, %f1612;
	sub.f32 	%f1613, %f329, %f1597;
	mul.f32 	%f1484, %f1861, %f1613;
	sub.f32 	%f1614, %f330, %f1597;
	mul.f32 	%f1485, %f1861, %f1614;
	sub.f32 	%f1615, %f331, %f1597;
	mul.f32 	%f1486, %f1861, %f1615;
	sub.f32 	%f1616, %f332, %f1597;
	mul.f32 	%f1487, %f1861, %f1616;
	sub.f32 	%f1617, %f333, %f1597;
	mul.f32 	%f1488, %f1861, %f1617;
	sub.f32 	%f1618, %f334, %f1597;
	mul.f32 	%f1489, %f1861, %f1618;
	sub.f32 	%f1619, %f335, %f1597;
	mul.f32 	%f1490, %f1861, %f1619;
	sub.f32 	%f1620, %f336, %f1597;
	mul.f32 	%f1491, %f1861, %f1620;
	sub.f32 	%f1621, %f337, %f1597;
	mul.f32 	%f1492, %f1861, %f1621;
	sub.f32 	%f1622, %f338, %f1597;
	mul.f32 	%f1493, %f1861, %f1622;
	sub.f32 	%f1623, %f339, %f1597;
	mul.f32 	%f1494, %f1861, %f1623;
	sub.f32 	%f1624, %f340, %f1597;
	mul.f32 	%f1495, %f1861, %f1624;
	sub.f32 	%f1625, %f341, %f1597;
	mul.f32 	%f1496, %f1861, %f1625;
	sub.f32 	%f1626, %f342, %f1597;
	mul.f32 	%f1497, %f1861, %f1626;
	sub.f32 	%f1627, %f343, %f1597;
	mul.f32 	%f1498, %f1861, %f1627;
	sub.f32 	%f1628, %f344, %f1597;
	mul.f32 	%f1499, %f1861, %f1628;
	sub.f32 	%f1629, %f345, %f1597;
	mul.f32 	%f1500, %f1861, %f1629;
	sub.f32 	%f1630, %f346, %f1597;
	mul.f32 	%f1501, %f1861, %f1630;
	sub.f32 	%f1631, %f347, %f1597;
	mul.f32 	%f1502, %f1861, %f1631;
	sub.f32 	%f1632, %f348, %f1597;
	mul.f32 	%f1503, %f1861, %f1632;
	sub.f32 	%f1633, %f349, %f1597;
	mul.f32 	%f1504, %f1861, %f1633;
	sub.f32 	%f1634, %f350, %f1597;
	mul.f32 	%f1505, %f1861, %f1634;
	sub.f32 	%f1635, %f351, %f1597;
	mul.f32 	%f1506, %f1861, %f1635;
	sub.f32 	%f1636, %f352, %f1597;
	mul.f32 	%f1507, %f1861, %f1636;
	sub.f32 	%f1637, %f353, %f1597;
	mul.f32 	%f1508, %f1861, %f1637;
	sub.f32 	%f1638, %f354, %f1597;
	mul.f32 	%f1509, %f1861, %f1638;
	sub.f32 	%f1639, %f355, %f1597;
	mul.f32 	%f1510, %f1861, %f1639;
	sub.f32 	%f1640, %f356, %f1597;
	mul.f32 	%f1511, %f1861, %f1640;
	sub.f32 	%f1641, %f357, %f1597;
	mul.f32 	%f1512, %f1861, %f1641;
	sub.f32 	%f1642, %f358, %f1597;
	mul.f32 	%f1513, %f1861, %f1642;
	sub.f32 	%f1643, %f359, %f1597;
	mul.f32 	%f1514, %f1861, %f1643;
	sub.f32 	%f1644, %f360, %f1597;
	mul.f32 	%f1515, %f1861, %f1644;
	sub.f32 	%f1645, %f361, %f1597;
	mul.f32 	%f1516, %f1861, %f1645;
	sub.f32 	%f1646, %f362, %f1597;
	mul.f32 	%f1517, %f1861, %f1646;
	sub.f32 	%f1647, %f363, %f1597;
	mul.f32 	%f1518, %f1861, %f1647;
	sub.f32 	%f1648, %f364, %f1597;
	mul.f32 	%f1519, %f1861, %f1648;
	sub.f32 	%f1649, %f365, %f1597;
	mul.f32 	%f1520, %f1861, %f1649;
	sub.f32 	%f1650, %f366, %f1597;
	mul.f32 	%f1521, %f1861, %f1650;
	sub.f32 	%f1651, %f367, %f1597;
	mul.f32 	%f1522, %f1861, %f1651;
	sub.f32 	%f1652, %f368, %f1597;
	mul.f32 	%f1523, %f1861, %f1652;
	sub.f32 	%f1653, %f369, %f1597;
	mul.f32 	%f1524, %f1861, %f1653;
	sub.f32 	%f1654, %f370, %f1597;
	mul.f32 	%f1525, %f1861, %f1654;
	sub.f32 	%f1655, %f371, %f1597;
	mul.f32 	%f1526, %f1861, %f1655;
	sub.f32 	%f1656, %f372, %f1597;
	mul.f32 	%f1527, %f1861, %f1656;
	sub.f32 	%f1657, %f373, %f1597;
	mul.f32 	%f1528, %f1861, %f1657;
	sub.f32 	%f1658, %f374, %f1597;
	mul.f32 	%f1529, %f1861, %f1658;
	sub.f32 	%f1659, %f375, %f1597;
	mul.f32 	%f1530, %f1861, %f1659;
	sub.f32 	%f1660, %f376, %f1597;
	mul.f32 	%f1531, %f1861, %f1660;
	sub.f32 	%f1661, %f377, %f1597;
	mul.f32 	%f1532, %f1861, %f1661;
	sub.f32 	%f1662, %f378, %f1597;
	mul.f32 	%f1533, %f1861, %f1662;
	sub.f32 	%f1663, %f379, %f1597;
	mul.f32 	%f1534, %f1861, %f1663;
	sub.f32 	%f1664, %f380, %f1597;
	mul.f32 	%f1535, %f1861, %f1664;
	sub.f32 	%f1665, %f381, %f1597;
	mul.f32 	%f1536, %f1861, %f1665;
	sub.f32 	%f1666, %f382, %f1597;
	mul.f32 	%f1537, %f1861, %f1666;
	sub.f32 	%f1667, %f383, %f1597;
	mul.f32 	%f1538, %f1861, %f1667;
	sub.f32 	%f1668, %f384, %f1597;
	mul.f32 	%f1539, %f1861, %f1668;
	sub.f32 	%f1669, %f385, %f1597;
	mul.f32 	%f1540, %f1861, %f1669;
	sub.f32 	%f1670, %f386, %f1597;
	mul.f32 	%f1541, %f1861, %f1670;
	sub.f32 	%f1671, %f387, %f1597;
	mul.f32 	%f1542, %f1861, %f1671;
	sub.f32 	%f1672, %f388, %f1597;
	mul.f32 	%f1543, %f1861, %f1672;
	sub.f32 	%f1673, %f389, %f1597;
	mul.f32 	%f1544, %f1861, %f1673;
	sub.f32 	%f1674, %f390, %f1597;
	mul.f32 	%f1545, %f1861, %f1674;
	sub.f32 	%f1675, %f391, %f1597;
	mul.f32 	%f1546, %f1861, %f1675;
	sub.f32 	%f1676, %f392, %f1597;
	mul.f32 	%f1547, %f1861, %f1676;
	sub.f32 	%f1677, %f393, %f1597;
	mul.f32 	%f1548, %f1861, %f1677;
	sub.f32 	%f1678, %f394, %f1597;
	mul.f32 	%f1549, %f1861, %f1678;
	sub.f32 	%f1679, %f395, %f1597;
	mul.f32 	%f1550, %f1861, %f1679;
	sub.f32 	%f1680, %f396, %f1597;
	mul.f32 	%f1551, %f1861, %f1680;
	sub.f32 	%f1681, %f397, %f1597;
	mul.f32 	%f1552, %f1861, %f1681;
	sub.f32 	%f1682, %f398, %f1597;
	mul.f32 	%f1553, %f1861, %f1682;
	sub.f32 	%f1683, %f399, %f1597;
	mul.f32 	%f1554, %f1861, %f1683;
	sub.f32 	%f1684, %f400, %f1597;
	mul.f32 	%f1555, %f1861, %f1684;
	sub.f32 	%f1685, %f401, %f1597;
	mul.f32 	%f1556, %f1861, %f1685;
	sub.f32 	%f1686, %f402, %f1597;
	mul.f32 	%f1557, %f1861, %f1686;
	sub.f32 	%f1687, %f403, %f1597;
	mul.f32 	%f1558, %f1861, %f1687;
	sub.f32 	%f1688, %f404, %f1597;
	mul.f32 	%f1559, %f1861, %f1688;
	sub.f32 	%f1689, %f405, %f1597;
	mul.f32 	%f1560, %f1861, %f1689;
	sub.f32 	%f1690, %f406, %f1597;
	mul.f32 	%f1561, %f1861, %f1690;
	sub.f32 	%f1691, %f407, %f1597;
	mul.f32 	%f1562, %f1861, %f1691;
	sub.f32 	%f1692, %f408, %f1597;
	mul.f32 	%f1563, %f1861, %f1692;
	sub.f32 	%f1693, %f409, %f1597;
	mul.f32 	%f1564, %f1861, %f1693;
	sub.f32 	%f1694, %f410, %f1597;
	mul.f32 	%f1565, %f1861, %f1694;
	sub.f32 	%f1695, %f411, %f1597;
	mul.f32 	%f1566, %f1861, %f1695;
	sub.f32 	%f1696, %f412, %f1597;
	mul.f32 	%f1567, %f1861, %f1696;
	sub.f32 	%f1697, %f413, %f1597;
	mul.f32 	%f1568, %f1861, %f1697;
	sub.f32 	%f1698, %f414, %f1597;
	mul.f32 	%f1569, %f1861, %f1698;
	sub.f32 	%f1699, %f415, %f1597;
	mul.f32 	%f1570, %f1861, %f1699;
	sub.f32 	%f1700, %f416, %f1597;
	mul.f32 	%f1571, %f1861, %f1700;
	sub.f32 	%f1701, %f417, %f1597;
	mul.f32 	%f1572, %f1861, %f1701;
	sub.f32 	%f1702, %f418, %f1597;
	mul.f32 	%f1573, %f1861, %f1702;
	sub.f32 	%f1703, %f419, %f1597;
	mul.f32 	%f1574, %f1861, %f1703;
	sub.f32 	%f1704, %f420, %f1597;
	mul.f32 	%f1575, %f1861, %f1704;
	sub.f32 	%f1705, %f421, %f1597;
	mul.f32 	%f1576, %f1861, %f1705;
	sub.f32 	%f1706, %f422, %f1597;
	mul.f32 	%f1577, %f1861, %f1706;
	sub.f32 	%f1707, %f423, %f1597;
	mul.f32 	%f1578, %f1861, %f1707;
	sub.f32 	%f1708, %f424, %f1597;
	mul.f32 	%f1579, %f1861, %f1708;
	sub.f32 	%f1709, %f425, %f1597;
	mul.f32 	%f1580, %f1861, %f1709;
	sub.f32 	%f1710, %f426, %f1597;
	mul.f32 	%f1581, %f1861, %f1710;
	sub.f32 	%f1711, %f427, %f1597;
	mul.f32 	%f1582, %f1861, %f1711;
	sub.f32 	%f1712, %f428, %f1597;
	mul.f32 	%f1583, %f1861, %f1712;
	sub.f32 	%f1713, %f429, %f1597;
	mul.f32 	%f1584, %f1861, %f1713;
	sub.f32 	%f1714, %f430, %f1597;
	mul.f32 	%f1585, %f1861, %f1714;
	sub.f32 	%f1715, %f431, %f1597;
	mul.f32 	%f1586, %f1861, %f1715;
	sub.f32 	%f1716, %f432, %f1597;
	mul.f32 	%f1587, %f1861, %f1716;
	sub.f32 	%f1717, %f433, %f1597;
	mul.f32 	%f1588, %f1861, %f1717;
	sub.f32 	%f1718, %f434, %f1597;
	mul.f32 	%f1589, %f1861, %f1718;
	sub.f32 	%f1719, %f435, %f1597;
	mul.f32 	%f1590, %f1861, %f1719;
	sub.f32 	%f1720, %f436, %f1597;
	mul.f32 	%f1591, %f1861, %f1720;
	sub.f32 	%f1721, %f437, %f1597;
	mul.f32 	%f1592, %f1861, %f1721;
	sub.f32 	%f1722, %f438, %f1597;
	mul.f32 	%f1593, %f1861, %f1722;
	sub.f32 	%f1723, %f439, %f1597;
	mul.f32 	%f1594, %f1861, %f1723;
	sub.f32 	%f1724, %f440, %f1597;
	mul.f32 	%f1595, %f1861, %f1724;
	sub.f32 	%f1725, %f441, %f1597;
	mul.f32 	%f1596, %f1861, %f1725;
	sub.f32 	%f1726, %f1793, %f1597;
	mul.f32 	%f282, %f1861, %f1726;
	sub.f32 	%f1727, %f1792, %f1597;
	mul.f32 	%f283, %f1861, %f1727;
	sub.f32 	%f1728, %f1791, %f1597;
	mul.f32 	%f284, %f1861, %f1728;
	sub.f32 	%f1729, %f1790, %f1597;
	mul.f32 	%f285, %f1861, %f1729;
	sub.f32 	%f1730, %f1800, %f1597;
	mul.f32 	%f286, %f1861, %f1730;
	sub.f32 	%f1731, %f1799, %f1597;
	mul.f32 	%f287, %f1861, %f1731;
	sub.f32 	%f1732, %f1798, %f1597;
	mul.f32 	%f288, %f1861, %f1732;
	sub.f32 	%f1733, %f1797, %f1597;
	mul.f32 	%f289, %f1861, %f1733;
	sub.f32 	%f1734, %f1807, %f1597;
	mul.f32 	%f290, %f1861, %f1734;
	sub.f32 	%f1735, %f1806, %f1597;
	mul.f32 	%f291, %f1861, %f1735;
	sub.f32 	%f1736, %f1805, %f1597;
	mul.f32 	%f292, %f1861, %f1736;
	sub.f32 	%f1737, %f1804, %f1597;
	mul.f32 	%f293, %f1861, %f1737;
	sub.f32 	%f1738, %f1814, %f1597;
	mul.f32 	%f294, %f1861, %f1738;
	sub.f32 	%f1739, %f1813, %f1597;
	mul.f32 	%f295, %f1861, %f1739;
	sub.f32 	%f1740, %f1812, %f1597;
	mul.f32 	%f296, %f1861, %f1740;
	sub.f32 	%f1741, %f1811, %f1597;
	mul.f32 	%f297, %f1861, %f1741;
	sub.f32 	%f1742, %f1821, %f1597;
	mul.f32 	%f298, %f1861, %f1742;
	sub.f32 	%f1743, %f1820, %f1597;
	mul.f32 	%f299, %f1861, %f1743;
	sub.f32 	%f1744, %f1819, %f1597;
	mul.f32 	%f300, %f1861, %f1744;
	sub.f32 	%f1745, %f1818, %f1597;
	mul.f32 	%f301, %f1861, %f1745;
	sub.f32 	%f1746, %f1828, %f1597;
	mul.f32 	%f302, %f1861, %f1746;
	sub.f32 	%f1747, %f1827, %f1597;
	mul.f32 	%f303, %f1861, %f1747;
	sub.f32 	%f1748, %f1826, %f1597;
	mul.f32 	%f304, %f1861, %f1748;
	sub.f32 	%f1749, %f1825, %f1597;
	mul.f32 	%f305, %f1861, %f1749;
	sub.f32 	%f1750, %f1835, %f1597;
	mul.f32 	%f306, %f1861, %f1750;
	sub.f32 	%f1751, %f1834, %f1597;
	mul.f32 	%f307, %f1861, %f1751;
	sub.f32 	%f1752, %f1833, %f1597;
	mul.f32 	%f308, %f1861, %f1752;
	sub.f32 	%f1753, %f1832, %f1597;
	mul.f32 	%f309, %f1861, %f1753;
	sub.f32 	%f1754, %f1842, %f1597;
	mul.f32 	%f310, %f1861, %f1754;
	sub.f32 	%f1755, %f1841, %f1597;
	mul.f32 	%f311, %f1861, %f1755;
	sub.f32 	%f1756, %f1840, %f1597;
	mul.f32 	%f312, %f1861, %f1756;
	sub.f32 	%f1757, %f1839, %f1597;
	mul.f32 	%f313, %f1861, %f1757;
	cvt.s64.s32 	%rd1, %r1334;
	cvt.u64.u32 	%rd418, %r1185;
	mad.lo.s64 	%rd2, %rd11, %rd1, %rd418;
	cvta.to.global.u64 	%rd419, %rd12;
	mul.wide.u32 	%rd420, %r1185, 2;
	add.s64 	%rd3, %rd419, %rd420;
	ld.global.v2.u32 	{%r740, %r747}, [%rd3];
	cvta.to.global.u64 	%rd421, %rd13;
	add.s64 	%rd4, %rd421, %rd420;
	ld.global.v2.u32 	{%r743, %r750}, [%rd4];
	// begin inline asm
	{ cvt.rn.f16x2.f32 %r737, %f1470, %f1469; }

	// end inline asm
	// begin inline asm
	{mul.f16x2 %r738,%r737,%r740;
}
	// end inline asm
	// begin inline asm
	{add.f16x2 %r741,%r738,%r743;
}
	// end inline asm
	// begin inline asm
	{ cvt.rn.f16x2.f32 %r744, %f1472, %f1471; }

	// end inline asm
	// begin inline asm
	{mul.f16x2 %r745,%r744,%r747;
}
	// end inline asm
	// begin inline asm
	{add.f16x2 %r748,%r745,%r750;
}
	// end inline asm
	shr.s64 	%rd422, %rd2, 63;
	shr.u64 	%rd423, %rd422, 62;
	add.s64 	%rd424, %rd2, %rd423;
	cvta.to.global.u64 	%rd5, %rd10;
	shl.b64 	%rd425, %rd424, 1;
	and.b64  	%rd426, %rd425, -8;
	add.s64 	%rd427, %rd5, %rd426;
	st.global.v2.u32 	[%rd427], {%r741, %r748};
	add.s64 	%rd428, %rd2, 128;
	ld.global.v2.u32 	{%r754, %r761}, [%rd3+256];
	ld.global.v2.u32 	{%r757, %r764}, [%rd4+256];
	// begin inline asm
	{ cvt.rn.f16x2.f32 %r751, %f1474, %f1473; }

	// end inline asm
	// begin inline asm
	{mul.f16x2 %r752,%r751,%r754;
}
	// end inline asm
	// begin inline asm
	{add.f16x2 %r755,%r752,%r757;
}
	// end inline asm
	// begin inline asm
	{ cvt.rn.f16x2.f32 %r758, %f1476, %f1475; }

	// end inline asm
	// begin inline asm
	{mul.f16x2 %r759,%r758,%r761;
}
	// end inline asm
	// begin inline asm
	{add.f16x2 %r762,%r759,%r764;
}
	// end inline asm
	shr.s64 	%rd429, %rd428, 63;
	shr.u64 	%rd430, %rd429, 62;
	add.s64 	%rd431, %rd428, %rd430;
	shl.b64 	%rd432, %rd431, 1;
	and.b64  	%rd433, %rd432, -8;
	add.s64 	%rd434, %rd5, %rd433;
	st.global.v2.u32 	[%rd434], {%r755, %r762};
	add.s64 	%rd435, %rd2, 256;
	ld.global.v2.u32 	{%r768, %r775}, [%rd3+512];
	ld.global.v2.u32 	{%r771, %r778}, [%rd4+512];
	// begin inline asm
	{ cvt.rn.f16x2.f32 %r765, %f1478, %f1477; }

	// end inline asm
	// begin inline asm
	{mul.f16x2 %r766,%r765,%r768;
}
	// end inline asm
	// begin inline asm
	{add.f16x2 %r769,%r766,%r771;
}
	// end inline asm
	// begin inline asm
	{ cvt.rn.f16x2.f32 %r772, %f1480, %f1479; }

	// end inline asm
	// begin inline asm
	{mul.f16x2 %r773,%r772,%r775;
}
	// end inline asm
	// begin inline asm
	{add.f16x2 %r776,%r773,%r778;
}
	// end inline asm
	shr.s64 	%rd436, %rd435, 63;
	shr.u64 	%rd437, %rd436, 62;
	add.s64 	%rd438, %rd435, %rd437;
	shl.b64 	%rd439, %rd438, 1;
	and.b64  	%rd440, %rd439, -8;
	add.s64 	%rd441, %rd5, %rd440;
	st.global.v2.u32 	[%rd441], {%r769, %r776};
	add.s64 	%rd442, %rd2, 384;
	ld.global.v2.u32 	{%r782, %r789}, [%rd3+768];
	ld.global.v2.u32 	{%r785, %r792}, [%rd4+768];
	// begin inline asm
	{ cvt.rn.f16x2.f32 %r779, %f1482, %f1481; }

	// end inline asm
	// begin inline asm
	{mul.f16x2 %r780,%r779,%r782;
}
	// end inline asm
	// begin inline asm
	{add.f16x2 %r783,%r780,%r785;
}
	// end inline asm
	// begin inline asm
	{ cvt.rn.f16x2.f32 %r786, %f1484, %f1483; }

	// end inline asm
	// begin inline asm
	{mul.f16x2 %r787,%r786,%r789;
}
	// end inline asm
	// begin inline asm
	{add.f16x2 %r790,%r787,%r792;
}
	// end inline asm
	shr.s64 	%rd443, %rd442, 63;
	shr.u64 	%rd444, %rd443, 62;
	add.s64 	%rd445, %rd442, %rd444;
	shl.b64 	%rd446, %rd445, 1;
	and.b64  	%rd447, %rd446, -8;
	add.s64 	%rd448, %rd5, %rd447;
	st.global.v2.u32 	[%rd448], {%r783, %r790};
	add.s64 	%rd449, %rd2, 512;
	ld.global.v2.u32 	{%r796, %r803}, [%rd3+1024];
	ld.global.v2.u32 	{%r799, %r806}, [%rd4+1024];
	// begin inline asm
	{ cvt.rn.f16x2.f32 %r793, %f1486, %f1485; }

	// end inline asm
	// begin inline asm
	{mul.f16x2 %r794,%r793,%r796;
}
	// end inline asm
	// begin inline asm
	{add.f16x2 %r797,%r794,%r799;
}
	// end inline asm
	// begin inline asm
	{ cvt.rn.f16x2.f32 %r800, %f1488, %f1487; }

	// end inline asm
	// begin inline asm
	{mul.f16x2 %r801,%r800,%r803;
}
	// end inline asm
	// begin inline asm
	{add.f16x2 %r804,%r801,%r806;
}
	// end inline asm
	shr.s64 	%rd450, %rd449, 63;
	shr.u64 	%rd451, %rd450, 62;
	add.s64 	%rd452, %rd449, %rd451;
	shl.b64 	%rd453, %rd452, 1;
	and.b64  	%rd454, %rd453, -8;
	add.s64 	%rd455, %rd5, %rd454;
	st.global.v2.u32 	[%rd455], {%r797, %r804};
	add.s64 	%rd456, %rd2, 640;
	ld.global.v2.u32 	{%r810, %r817}, [%rd3+1280];
	ld.global.v2.u32 	{%r813, %r820}, [%rd4+1280];
	// begin inline asm
	{ cvt.rn.f16x2.f32 %r807, %f1490, %f1489; }

	// end inline asm
	// begin inline asm
	{mul.f16x2 %r808,%r807,%r810;
}
	// end inline asm
	// begin inline asm
	{add.f16x2 %r811,%r808,%r813;
}
	// end inline asm
	// begin inline asm
	{ cvt.rn.f16x2.f32 %r814, %f1492, %f1491; }

	// end inline asm
	// begin inline asm
	{mul.f16x2 %r815,%r814,%r817;
}
	// end inline asm
	// begin inline asm
	{add.f16x2 %r818,%r815,%r820;
}
	// end inline asm
	shr.s64 	%rd457, %rd456, 63;
	shr.u64 	%rd458, %rd457, 62;
	add.s64 	%rd459, %rd456, %rd458;
	shl.b64 	%rd460, %rd459, 1;
	and.b64  	%rd461, %rd460, -8;
	add.s64 	%rd462, %rd5, %rd461;
	st.global.v2.u32 	[%rd462], {%r811, %r818};
	add.s64 	%rd463, %rd2, 768;
	ld.global.v2.u32 	{%r824, %r831}, [%rd3+1536];
	ld.global.v2.u32 	{%r827, %r834}, [%rd4+1536];
	// begin inline asm
	{ cvt.rn.f16x2.f32 %r821, %f1494, %f1493; }

	// end inline asm
	// begin inline asm
	{mul.f16x2 %r822,%r821,%r824;
}
	// end inline asm
	// begin inline asm
	{add.f16x2 %r825,%r822,%r827;
}
	// end inline asm
	// begin inline asm
	{ cvt.rn.f16x2.f32 %r828, %f1496, %f1495; }

	// end inline asm
	// begin inline asm
	{mul.f16x2 %r829,%r828,%r831;
}
	// end inline asm
	// begin inline asm
	{add.f16x2 %r832,%r829,%r834;
}
	// end inline asm
	shr.s64 	%rd464, %rd463, 63;
	shr.u64 	%rd465, %rd464, 62;
	add.s64 	%rd466, %rd463, %rd465;
	shl.b64 	%rd467, %rd466, 1;
	and.b64  	%rd468, %rd467, -8;
	add.s64 	%rd469, %rd5, %rd468;
	st.global.v2.u32 	[%rd469], {%r825, %r832};
	add.s64 	%rd470, %rd2, 896;
	ld.global.v2.u32 	{%r838, %r845}, [%rd3+1792];
	ld.global.v2.u32 	{%r841, %r848}, [%rd4+1792];
	// begin inline asm
	{ cvt.rn.f16x2.f32 %r835, %f1498, %f1497; }

	// end inline asm
	// begin inline asm
	{mul.f16x2 %r836,%r835,%r838;
}
	// end inline asm
	// begin inline asm
	{add.f16x2 %r839,%r836,%r841;
}
	// end inline asm
	// begin inline asm
	{ cvt.rn.f16x2.f32 %r842, %f1500, %f1499; }

	// end inline asm
	// begin inline asm
	{mul.f16x2 %r843,%r842,%r845;
}
	// end inline asm
	// begin inline asm
	{add.f16x2 %r846,%r843,%r848;
}
	// end inline asm
	shr.s64 	%rd471, %rd470, 63;
	shr.u64 	%rd472, %rd471, 62;
	add.s64 	%rd473, %rd470, %rd472;
	shl.b64 	%rd474, %rd473, 1;
	and.b64  	%rd475, %rd474, -8;
	add.s64 	%rd476, %rd5, %rd475;
	st.global.v2.u32 	[%rd476], {%r839, %r846};
	add.s64 	%rd477, %rd2, 1024;
	ld.global.v2.u32 	{%r852, %r859}, [%rd3+2048];
	ld.global.v2.u32 	{%r855, %r862}, [%rd4+2048];
	// begin inline asm
	{ cvt.rn.f16x2.f32 %r849, %f1502, %f1501; }

	// end inline asm
	// begin inline asm
	{mul.f16x2 %r850,%r849,%r852;
}
	// end inline asm
	// begin inline asm
	{add.f16x2 %r853,%r850,%r855;
}
	// end inline asm
	// begin inline asm
	{ cvt.rn.f16x2.f32 %r856, %f1504, %f1503; }

	// end inline asm
	// begin inline asm
	{mul.f16x2 %r857,%r856,%r859;
}
	// end inline asm
	// begin inline asm
	{add.f16x2 %r860,%r857,%r862;
}
	// end inline asm
	shr.s64 	%rd478, %rd477, 63;
	shr.u64 	%rd479, %rd478, 62;
	add.s64 	%rd480, %rd477, %rd479;
	shl.b64 	%rd481, %rd480, 1;
	and.b64  	%rd482, %rd481, -8;
	add.s64 	%rd483, %rd5, %rd482;
	st.global.v2.u32 	[%rd483], {%r853, %r860};
	add.s64 	%rd484, %rd2, 1152;
	ld.global.v2.u32 	{%r866, %r873}, [%rd3+2304];
	ld.global.v2.u32 	{%r869, %r876}, [%rd4+2304];
	// begin inline asm
	{ cvt.rn.f16x2.f32 %r863, %f1506, %f1505; }

	// end inline asm
	// begin inline asm
	{mul.f16x2 %r864,%r863,%r866;
}
	// end inline asm
	// begin inline asm
	{add.f16x2 %r867,%r864,%r869;
}
	// end inline asm
	// begin inline asm
	{ cvt.rn.f16x2.f32 %r870, %f1508, %f1507; }

	// end inline asm
	// begin inline asm
	{mul.f16x2 %r871,%r870,%r873;
}
	// end inline asm
	// begin inline asm
	{add.f16x2 %r874,%r871,%r876;
}
	// end inline asm
	shr.s64 	%rd485, %rd484, 63;
	shr.u64 	%rd486, %rd485, 62;
	add.s64 	%rd487, %rd484, %rd486;
	shl.b64 	%rd488, %rd487, 1;
	and.b64  	%rd489, %rd488, -8;
	add.s64 	%rd490, %rd5, %rd489;
	st.global.v2.u32 	[%rd490], {%r867, %r874};
	add.s64 	%rd491, %rd2, 1280;
	ld.global.v2.u32 	{%r880, %r887}, [%rd3+2560];
	ld.global.v2.u32 	{%r883, %r890}, [%rd4+2560];
	// begin inline asm
	{ cvt.rn.f16x2.f32 %r877, %f1510, %f1509; }

	// end inline asm
	// begin inline asm
	{mul.f16x2 %r878,%r877,%r880;
}
	// end inline asm
	// begin inline asm
	{add.f16x2 %r881,%r878,%r883;
}
	// end inline asm
	// begin inline asm
	{ cvt.rn.f16x2.f32 %r884, %f1512, %f1511; }

	// end inline asm
	// begin inline asm
	{mul.f16x2 %r885,%r884,%r887;
}
	// end inline asm
	// begin inline asm
	{add.f16x2 %r888,%r885,%r890;
}
	// end inline asm
	shr.s64 	%rd492, %rd491, 63;
	shr.u64 	%rd493, %rd492, 62;
	add.s64 	%rd494, %rd491, %rd493;
	shl.b64 	%rd495, %rd494, 1;
	and.b64  	%rd496, %rd495, -8;
	add.s64 	%rd497, %rd5, %rd496;
	st.global.v2.u32 	[%rd497], {%r881, %r888};
	add.s64 	%rd498, %rd2, 1408;
	ld.global.v2.u32 	{%r894, %r901}, [%rd3+2816];
	ld.global.v2.u32 	{%r897, %r904}, [%rd4+2816];
	// begin inline asm
	{ cvt.rn.f16x2.f32 %r891, %f1514, %f1513; }

	// end inline asm
	// begin inline asm
	{mul.f16x2 %r892,%r891,%r894;
}
	// end inline asm
	// begin inline asm
	{add.f16x2 %r895,%r892,%r897;
}
	// end inline asm
	// begin inline asm
	{ cvt.rn.f16x2.f32 %r898, %f1516, %f1515; }

	// end inline asm
	// begin inline asm
	{mul.f16x2 %r899,%r898,%r901;
}
	// end inline asm
	// begin inline asm
	{add.f16x2 %r902,%r899,%r904;
}
	// end inline asm
	shr.s64 	%rd499, %rd498, 63;
	shr.u64 	%rd500, %rd499, 62;
	add.s64 	%rd501, %rd498, %rd500;
	shl.b64 	%rd502, %rd501, 1;
	and.b64  	%rd503, %rd502, -8;
	add.s64 	%rd504, %rd5, %rd503;
	st.global.v2.u32 	[%rd504], {%r895, %r902};
	add.s64 	%rd505, %rd2, 1536;
	ld.global.v2.u32 	{%r908, %r915}, [%rd3+3072];
	ld.global.v2.u32 	{%r911, %r918}, [%rd4+3072];
	// begin inline asm
	{ cvt.rn.f16x2.f32 %r905, %f1518, %f1517; }

	// end inline asm
	// begin inline asm
	{mul.f16x2 %r906,%r905,%r908;
}
	// end inline asm
	// begin inline asm
	{add.f16x2 %r909,%r906,%r911;
}
	// end inline asm
	// begin inline asm
	{ cvt.rn.f16x2.f32 %r912, %f1520, %f1519; }

	// end inline asm
	// begin inline asm
	{mul.f16x2 %r913,%r912,%r915;
}
	// end inline asm
	// begin inline asm
	{add.f16x2 %r916,%r913,%r918;
}
	// end inline asm
	shr.s64 	%rd506, %rd505, 63;
	shr.u64 	%rd507, %rd506, 62;
	add.s64 	%rd508, %rd505, %rd507;
	shl.b64 	%rd509, %rd508, 1;
	and.b64  	%rd510, %rd509, -8;
	add.s64 	%rd511, %rd5, %rd510;
	st.global.v2.u32 	[%rd511], {%r909, %r916};
	add.s64 	%rd512, %rd2, 1664;
	ld.global.v2.u32 	{%r922, %r929}, [%rd3+3328];
	ld.global.v2.u32 	{%r925, %r932}, [%rd4+3328];
	// begin inline asm
	{ cvt.rn.f16x2.f32 %r919, %f1522, %f1521; }

	// end inline asm
	// begin inline asm
	{mul.f16x2 %r920,%r919,%r922;
}
	// end inline asm
	// begin inline asm
	{add.f16x2 %r923,%r920,%r925;
}
	// end inline asm
	// begin inline asm
	{ cvt.rn.f16x2.f32 %r926, %f1524, %f1523; }

	// end inline asm
	// begin inline asm
	{mul.f16x2 %r927,%r926,%r929;
}
	// end inline asm
	// begin inline asm
	{add.f16x2 %r930,%r927,%r932;
}
	// end inline asm
	shr.s64 	%rd513, %rd512, 63;
	shr.u64 	%rd514, %rd513, 62;
	add.s64 	%rd515, %rd512, %rd514;
	shl.b64 	%rd516, %rd515, 1;
	and.b64  	%rd517, %rd516, -8;
	add.s64 	%rd518, %rd5, %rd517;
	st.global.v2.u32 	[%rd518], {%r923, %r930};
	add.s64 	%rd519, %rd2, 1792;
	ld.global.v2.u32 	{%r936, %r943}, [%rd3+3584];
	ld.global.v2.u32 	{%r939, %r946}, [%rd4+3584];
	// begin inline asm
	{ cvt.rn.f16x2.f32 %r933, %f1526, %f1525; }

	// end inline asm
	// begin inline asm
	{mul.f16x2 %r934,%r933,%r936;
}
	// end inline asm
	// begin inline asm
	{add.f16x2 %r937,%r934,%r939;
}
	// end inline asm
	// begin inline asm
	{ cvt.rn.f16x2.f32 %r940, %f1528, %f1527; }

	// end inline asm
	// begin inline asm
	{mul.f16x2 %r941,%r940,%r943;
}
	// end inline asm
	// begin inline asm
	{add.f16x2 %r944,%r941,%r946;
}
	// end inline asm
	shr.s64 	%rd520, %rd519, 63;
	shr.u64 	%rd521, %rd520, 62;
	add.s64 	%rd522, %rd519, %rd521;
	shl.b64 	%rd523, %rd522, 1;
	and.b64  	%rd524, %rd523, -8;
	add.s64 	%rd525, %rd5, %rd524;
	st.global.v2.u32 	[%rd525], {%r937, %r944};
	add.s64 	%rd526, %rd2, 1920;
	ld.global.v2.u32 	{%r950, %r957}, [%rd3+3840];
	ld.global.v2.u32 	{%r953, %r960}, [%rd4+3840];
	// begin inline asm
	{ cvt.rn.f16x2.f32 %r947, %f1530, %f1529; }

	// end inline asm
	// begin inline asm
	{mul.f16x2 %r948,%r947,%r950;
}
	// end inline asm
	// begin inline asm
	{add.f16x2 %r951,%r948,%r953;
}
	// end inline asm
	// begin inline asm
	{ cvt.rn.f16x2.f32 %r954, %f1532, %f1531; }

	// end inline asm
	// begin inline asm
	{mul.f16x2 %r955,%r954,%r957;
}
	// end inline asm
	// begin inline asm
	{add.f16x2 %r958,%r955,%r960;
}
	// end inline asm
	shr.s64 	%rd527, %rd526, 63;
	shr.u64 	%rd528, %rd527, 62;
	add.s64 	%rd529, %rd526, %rd528;
	shl.b64 	%rd530, %rd529, 1;
	and.b64  	%rd531, %rd530, -8;
	add.s64 	%rd532, %rd5, %rd531;
	st.global.v2.u32 	[%rd532], {%r951, %r958};
	add.s64 	%rd533, %rd2, 2048;
	ld.global.v2.u32 	{%r964, %r971}, [%rd3+4096];
	ld.global.v2.u32 	{%r967, %r974}, [%rd4+4096];
	// begin inline asm
	{ cvt.rn.f16x2.f32 %r961, %f1534, %f1533; }

	// end inline asm
	// begin inline asm
	{mul.f16x2 %r962,%r961,%r964;
}
	// end inline asm
	// begin inline asm
	{add.f16x2 %r965,%r962,%r967;
}
	// end inline asm
	// begin inline asm
	{ cvt.rn.f16x2.f32 %r968, %f1536, %f1535; }

	// end inline asm
	// begin inline asm
	{mul.f16x2 %r969,%r968,%r971;
}
	// end inline asm
	// begin inline asm
	{add.f16x2 %r972,%r969,%r974;
}
	// end inline asm
	shr.s64 	%rd534, %rd533, 63;
	shr.u64 	%rd535, %rd534, 62;
	add.s64 	%rd536, %rd533, %rd535;
	shl.b64 	%rd537, %rd536, 1;
	and.b64  	%rd538, %rd537, -8;
	add.s64 	%rd539, %rd5, %rd538;
	st.global.v2.u32 	[%rd539], {%r965, %r972};
	add.s64 	%rd540, %rd2, 2176;
	ld.global.v2.u32 	{%r978, %r985}, [%rd3+4352];
	ld.global.v2.u32 	{%r981, %r988}, [%rd4+4352];
	// begin inline asm
	{ cvt.rn.f16x2.f32 %r975, %f1538, %f1537; }

	// end inline asm
	// begin inline asm
	{mul.f16x2 %r976,%r975,%r978;
}
	// end inline asm
	// begin inline asm
	{add.f16x2 %r979,%r976,%r981;
}
	// end inline asm
	// begin inline asm
	{ cvt.rn.f16x2.f32 %r982, %f1540, %f1539; }

	// end inline asm
	// begin inline asm
	{mul.f16x2 %r983,%r982,%r985;
}
	// end inline asm
	// begin inline asm
	{add.f16x2 %r986,%r983,%r988;
}
	// end inline asm
	shr.s64 	%rd541, %rd540, 63;
	shr.u64 	%rd542, %rd541, 62;
	add.s64 	%rd543, %rd540, %rd542;
	shl.b64 	%rd544, %rd543, 1;
	and.b64  	%rd545, %rd544, -8;
	add.s64 	%rd546, %rd5, %rd545;
	st.global.v2.u32 	[%rd546], {%r979, %r986};
	add.s64 	%rd547, %rd2, 2304;
	ld.global.v2.u32 	{%r992, %r999}, [%rd3+4608];
	ld.global.v2.u32 	{%r995, %r1002}, [%rd4+4608];
	// begin inline asm
	{ cvt.rn.f16x2.f32 %r989, %f1542, %f1541; }

	// end inline asm
	// begin inline asm
	{mul.f16x2 %r990,%r989,%r992;
}
	// end inline asm
	// begin inline asm
	{add.f16x2 %r993,%r990,%r995;
}
	// end inline asm
	// begin inline asm
	{ cvt.rn.f16x2.f32 %r996, %f1544, %f1543; }

	// end inline asm
	// begin inline asm
	{mul.f16x2 %r997,%r996,%r999;
}
	// end inline asm
	// begin inline asm
	{add.f16x2 %r1000,%r997,%r1002;
}
	// end inline asm
	shr.s64 	%rd548, %rd547, 63;
	shr.u64 	%rd549, %rd548, 62;
	add.s64 	%rd550, %rd547, %rd549;
	shl.b64 	%rd551, %rd550, 1;
	and.b64  	%rd552, %rd551, -8;
	add.s64 	%rd553, %rd5, %rd552;
	st.global.v2.u32 	[%rd553], {%r993, %r1000};
	add.s64 	%rd554, %rd2, 2432;
	ld.global.v2.u32 	{%r1006, %r1013}, [%rd3+4864];
	ld.global.v2.u32 	{%r1009, %r1016}, [%rd4+4864];
	// begin inline asm
	{ cvt.rn.f16x2.f32 %r1003, %f1546, %f1545; }

	// end inline asm
	// begin inline asm
	{mul.f16x2 %r1004,%r1003,%r1006;
}
	// end inline asm
	// begin inline asm
	{add.f16x2 %r1007,%r1004,%r1009;
}
	// end inline asm
	// begin inline asm
	{ cvt.rn.f16x2.f32 %r1010, %f1548, %f1547; }

	// end inline asm
	// begin inline asm
	{mul.f16x2 %r1011,%r1010,%r1013;
}
	// end inline asm
	// begin inline asm
	{add.f16x2 %r1014,%r1011,%r1016;
}
	// end inline asm
	shr.s64 	%rd555, %rd554, 63;
	shr.u64 	%rd556, %rd555, 62;
	add.s64 	%rd557, %rd554, %rd556;
	shl.b64 	%rd558, %rd557, 1;
	and.b64  	%rd559, %rd558, -8;
	add.s64 	%rd560, %rd5, %rd559;
	st.global.v2.u32 	[%rd560], {%r1007, %r1014};
	add.s64 	%rd561, %rd2, 2560;
	ld.global.v2.u32 	{%r1020, %r1027}, [%rd3+5120];
	ld.global.v2.u32 	{%r1023, %r1030}, [%rd4+5120];
	// begin inline asm
	{ cvt.rn.f16x2.f32 %r1017, %f1550, %f1549; }

	// end inline asm
	// begin inline asm
	{mul.f16x2 %r1018,%r1017,%r1020;
}
	// end inline asm
	// begin inline asm
	{add.f16x2 %r1021,%r1018,%r1023;
}
	// end inline asm
	// begin inline asm
	{ cvt.rn.f16x2.f32 %r1024, %f1552, %f1551; }

	// end inline asm
	// begin inline asm
	{mul.f16x2 %r1025,%r1024,%r1027;
}
	// end inline asm
	// begin inline asm
	{add.f16x2 %r1028,%r1025,%r1030;
}
	// end inline asm
	shr.s64 	%rd562, %rd561, 63;
	shr.u64 	%rd563, %rd562, 62;
	add.s64 	%rd564, %rd561, %rd563;
	shl.b64 	%rd565, %rd564, 1;
	and.b64  	%rd566, %rd565, -8;
	add.s64 	%rd567, %rd5, %rd566;
	st.global.v2.u32 	[%rd567], {%r1021, %r1028};
	add.s64 	%rd568, %rd2, 2688;
	ld.global.v2.u32 	{%r1034, %r1041}, [%rd3+5376];
	ld.global.v2.u32 	{%r1037, %r1044}, [%rd4+5376];
	// begin inline asm
	{ cvt.rn.f16x2.f32 %r1031, %f1554, %f1553; }

	// end inline asm
	// begin inline asm
	{mul.f16x2 %r1032,%r1031,%r1034;
}
	// end inline asm
	// begin inline asm
	{add.f16x2 %r1035,%r1032,%r1037;
}
	// end inline asm
	// begin inline asm
	{ cvt.rn.f16x2.f32 %r1038, %f1556, %f1555; }

	// end inline asm
	// begin inline asm
	{mul.f16x2 %r1039,%r1038,%r1041;
}
	// end inline asm
	// begin inline asm
	{add.f16x2 %r1042,%r1039,%r1044;
}
	// end inline asm
	shr.s64 	%rd569, %rd568, 63;
	shr.u64 	%rd570, %rd569, 62;
	add.s64 	%rd571, %rd568, %rd570;
	shl.b64 	%rd572, %rd571, 1;
	and.b64  	%rd573, %rd572, -8;
	add.s64 	%rd574, %rd5, %rd573;
	st.global.v2.u32 	[%rd574], {%r1035, %r1042};
	add.s64 	%rd575, %rd2, 2816;
	ld.global.v2.u32 	{%r1048, %r1055}, [%rd3+5632];
	ld.global.v2.u32 	{%r1051, %r1058}, [%rd4+5632];
	// begin inline asm
	{ cvt.rn.f16x2.f32 %r1045, %f1558, %f1557; }

	// end inline asm
	// begin inline asm
	{mul.f16x2 %r1046,%r1045,%r1048;
}
	// end inline asm
	// begin inline asm
	{add.f16x2 %r1049,%r1046,%r1051;
}
	// end inline asm
	// begin inline asm
	{ cvt.rn.f16x2.f32 %r1052, %f1560, %f1559; }

	// end inline asm
	// begin inline asm
	{mul.f16x2 %r1053,%r1052,%r1055;
}
	// end inline asm
	// begin inline asm
	{add.f16x2 %r1056,%r1053,%r1058;
}
	// end inline asm
	shr.s64 	%rd576, %rd575, 63;
	shr.u64 	%rd577, %rd576, 62;
	add.s64 	%rd578, %rd575, %rd577;
	shl.b64 	%rd579, %rd578, 1;
	and.b64  	%rd580, %rd579, -8;
	add.s64 	%rd581, %rd5, %rd580;
	st.global.v2.u32 	[%rd581], {%r1049, %r1056};
	add.s64 	%rd582, %rd2, 2944;
	ld.global.v2.u32 	{%r1062, %r1069}, [%rd3+5888];
	ld.global.v2.u32 	{%r1065, %r1072}, [%rd4+5888];
	// begin inline asm
	{ cvt.rn.f16x2.f32 %r1059, %f1562, %f1561; }

	// end inline asm
	// begin inline asm
	{mul.f16x2 %r1060,%r1059,%r1062;
}
	// end inline asm
	// begin inline asm
	{add.f16x2 %r1063,%r1060,%r1065;
}
	// end inline asm
	// begin inline asm
	{ cvt.rn.f16x2.f32 %r1066, %f1564, %f1563; }

	// end inline asm
	// begin inline asm
	{mul.f16x2 %r1067,%r1066,%r1069;
}
	// end inline asm
	// begin inline asm
	{add.f16x2 %r1070,%r1067,%r1072;
}
	// end inline asm
	shr.s64 	%rd583, %rd582, 63;
	shr.u64 	%rd584, %rd583, 62;
	add.s64 	%rd585, %rd582, %rd584;
	shl.b64 	%rd586, %rd585, 1;
	and.b64  	%rd587, %rd586, -8;
	add.s64 	%rd588, %rd5, %rd587;
	st.global.v2.u32 	[%rd588], {%r1063, %r1070};
	add.s64 	%rd589, %rd2, 3072;
	ld.global.v2.u32 	{%r1076, %r1083}, [%rd3+6144];
	ld.global.v2.u32 	{%r1079, %r1086}, [%rd4+6144];
	// begin inline asm
	{ cvt.rn.f16x2.f32 %r1073, %f1566, %f1565; }

	// end inline asm
	// begin inline asm
	{mul.f16x2 %r1074,%r1073,%r1076;
}
	// end inline asm
	// begin inline asm
	{add.f16x2 %r1077,%r1074,%r1079;
}
	// end inline asm
	// begin inline asm
	{ cvt.rn.f16x2.f32 %r1080, %f1568, %f1567; }

	// end inline asm
	// begin inline asm
	{mul.f16x2 %r1081,%r1080,%r1083;
}
	// end inline asm
	// begin inline asm
	{add.f16x2 %r1084,%r1081,%r1086;
}
	// end inline asm
	shr.s64 	%rd590, %rd589, 63;
	shr.u64 	%rd591, %rd590, 62;
	add.s64 	%rd592, %rd589, %rd591;
	shl.b64 	%rd593, %rd592, 1;
	and.b64  	%rd594, %rd593, -8;
	add.s64 	%rd595, %rd5, %rd594;
	st.global.v2.u32 	[%rd595], {%r1077, %r1084};
	add.s64 	%rd596, %rd2, 3200;
	ld.global.v2.u32 	{%r1090, %r1097}, [%rd3+6400];
	ld.global.v2.u32 	{%r1093, %r1100}, [%rd4+6400];
	// begin inline asm
	{ cvt.rn.f16x2.f32 %r1087, %f1570, %f1569; }

	// end inline asm
	// begin inline asm
	{mul.f16x2 %r1088,%r1087,%r1090;
}
	// end inline asm
	// begin inline asm
	{add.f16x2 %r1091,%r1088,%r1093;
}
	// end inline asm
	// begin inline asm
	{ cvt.rn.f16x2.f32 %r1094, %f1572, %f1571; }

	// end inline asm
	// begin inline asm
	{mul.f16x2 %r1095,%r1094,%r1097;
}
	// end inline asm
	// begin inline asm
	{add.f16x2 %r1098,%r1095,%r1100;
}
	// end inline asm
	shr.s64 	%rd597, %rd596, 63;
	shr.u64 	%rd598, %rd597, 62;
	add.s64 	%rd599, %rd596, %rd598;
	shl.b64 	%rd600, %rd599, 1;
	and.b64  	%rd601, %rd600, -8;
	add.s64 	%rd602, %rd5, %rd601;
	st.global.v2.u32 	[%rd602], {%r1091, %r1098};
	add.s64 	%rd603, %rd2, 3328;
	ld.global.v2.u32 	{%r1104, %r1111}, [%rd3+6656];
	ld.global.v2.u32 	{%r1107, %r1114}, [%rd4+6656];
	// begin inline asm
	{ cvt.rn.f16x2.f32 %r1101, %f1574, %f1573; }

	// end inline asm
	// begin inline asm
	{mul.f16x2 %r1102,%r1101,%r1104;
}
	// end inline asm
	// begin inline asm
	{add.f16x2 %r1105,%r1102,%r1107;
}
	// end inline asm
	// begin inline asm
	{ cvt.rn.f16x2.f32 %r1108, %f1576, %f1575; }

	// end inline asm
	// begin inline asm
	{mul.f16x2 %r1109,%r1108,%r1111;
}
	// end inline asm
	// begin inline asm
	{add.f16x2 %r1112,%r1109,%r1114;
}
	// end inline asm
	shr.s64 	%rd604, %rd603, 63;
	shr.u64 	%rd605, %rd604, 62;
	add.s64 	%rd606, %rd603, %rd605;
	shl.b64 	%rd607, %rd606, 1;
	and.b64  	%rd608, %rd607, -8;
	add.s64 	%rd609, %rd5, %rd608;
	st.global.v2.u32 	[%rd609], {%r1105, %r1112};
	add.s64 	%rd610, %rd2, 3456;
	ld.global.v2.u32 	{%r1118, %r1125}, [%rd3+6912];
	ld.global.v2.u32 	{%r1121, %r1128}, [%rd4+6912];
	// begin inline asm
	{ cvt.rn.f16x2.f32 %r1115, %f1578, %f1577; }

	// end inline asm
	// begin inline asm
	{mul.f16x2 %r1116,%r1115,%r1118;
}
	// end inline asm
	// begin inline asm
	{add.f16x2 %r1119,%r1116,%r1121;
}
	// end inline asm
	// begin inline asm
	{ cvt.rn.f16x2.f32 %r1122, %f1580, %f1579; }

	// end inline asm
	// begin inline asm
	{mul.f16x2 %r1123,%r1122,%r1125;
}
	// end inline asm
	// begin inline asm
	{add.f16x2 %r1126,%r1123,%r1128;
}
	// end inline asm
	shr.s64 	%rd611, %rd610, 63;
	shr.u64 	%rd612, %rd611, 62;
	add.s64 	%rd613, %rd610, %rd612;
	shl.b64 	%rd614, %rd613, 1;
	and.b64  	%rd615, %rd614, -8;
	add.s64 	%rd616, %rd5, %rd615;
	st.global.v2.u32 	[%rd616], {%r1119, %r1126};
	add.s64 	%rd617, %rd2, 3584;
	ld.global.v2.u32 	{%r1132, %r1139}, [%rd3+7168];
	ld.global.v2.u32 	{%r1135, %r1142}, [%rd4+7168];
	// begin inline asm
	{ cvt.rn.f16x2.f32 %r1129, %f1582, %f1581; }

	// end inline asm
	// begin inline asm
	{mul.f16x2 %r1130,%r1129,%r1132;
}
	// end inline asm
	// begin inline asm
	{add.f16x2 %r1133,%r1130,%r1135;
}
	// end inline asm
	// begin inline asm
	{ cvt.rn.f16x2.f32 %r1136, %f1584, %f1583; }

	// end inline asm
	// begin inline asm
	{mul.f16x2 %r1137,%r1136,%r1139;
}
	// end inline asm
	// begin inline asm
	{add.f16x2 %r1140,%r1137,%r1142;
}
	// end inline asm
	shr.s64 	%rd618, %rd617, 63;
	shr.u64 	%rd619, %rd618, 62;
	add.s64 	%rd620, %rd617, %rd619;
	shl.b64 	%rd621, %rd620, 1;
	and.b64  	%rd622, %rd621, -8;
	add.s64 	%rd623, %rd5, %rd622;
	st.global.v2.u32 	[%rd623], {%r1133, %r1140};
	add.s64 	%rd624, %rd2, 3712;
	ld.global.v2.u32 	{%r1146, %r1153}, [%rd3+7424];
	ld.global.v2.u32 	{%r1149, %r1156}, [%rd4+7424];
	// begin inline asm
	{ cvt.rn.f16x2.f32 %r1143, %f1586, %f1585; }

	// end inline asm
	// begin inline asm
	{mul.f16x2 %r1144,%r1143,%r1146;
}
	// end inline asm
	// begin inline asm
	{add.f16x2 %r1147,%r1144,%r1149;
}
	// end inline asm
	// begin inline asm
	{ cvt.rn.f16x2.f32 %r1150, %f1588, %f1587; }

	// end inline asm
	// begin inline asm
	{mul.f16x2 %r1151,%r1150,%r1153;
}
	// end inline asm
	// begin inline asm
	{add.f16x2 %r1154,%r1151,%r1156;
}
	// end inline asm
	shr.s64 	%rd625, %rd624, 63;
	shr.u64 	%rd626, %rd625, 62;
	add.s64 	%rd627, %rd624, %rd626;
	shl.b64 	%rd628, %rd627, 1;
	and.b64  	%rd629, %rd628, -8;
	add.s64 	%rd630, %rd5, %rd629;
	st.global.v2.u32 	[%rd630], {%r1147, %r1154};
	add.s64 	%rd631, %rd2, 3840;
	ld.global.v2.u32 	{%r1160, %r1167}, [%rd3+7680];
	ld.global.v2.u32 	{%r1163, %r1170}, [%rd4+7680];
	// begin inline asm
	{ cvt.rn.f16x2.f32 %r1157, %f1590, %f1589; }

	// end inline asm
	// begin inline asm
	{mul.f16x2 %r1158,%r1157,%r1160;
}
	// end inline asm
	// begin inline asm
	{add.f16x2 %r1161,%r1158,%r1163;
}
	// end inline asm
	// begin inline asm
	{ cvt.rn.f16x2.f32 %r1164, %f1592, %f1591; }

	// end inline asm
	// begin inline asm
	{mul.f16x2 %r1165,%r1164,%r1167;
}
	// end inline asm
	// begin inline asm
	{add.f16x2 %r1168,%r1165,%r1170;
}
	// end inline asm
	shr.s64 	%rd632, %rd631, 63;
	shr.u64 	%rd633, %rd632, 62;
	add.s64 	%rd634, %rd631, %rd633;
	shl.b64 	%rd635, %rd634, 1;
	and.b64  	%rd636, %rd635, -8;
	add.s64 	%rd637, %rd5, %rd636;
	st.global.v2.u32 	[%rd637], {%r1161, %r1168};
	add.s64 	%rd638, %rd2, 3968;
	ld.global.v2.u32 	{%r1174, %r1181}, [%rd3+7936];
	ld.global.v2.u32 	{%r1177, %r1184}, [%rd4+7936];
	// begin inline asm
	{ cvt.rn.f16x2.f32 %r1171, %f1594, %f1593; }

	// end inline asm
	// begin inline asm
	{mul.f16x2 %r1172,%r1171,%r1174;
}
	// end inline asm
	// begin inline asm
	{add.f16x2 %r1175,%r1172,%r1177;
}
	// end inline asm
	// begin inline asm
	{ cvt.rn.f16x2.f32 %r1178, %f1596, %f1595; }

	// end inline asm
	// begin inline asm
	{mul.f16x2 %r1179,%r1178,%r1181;
}
	// end inline asm
	// begin inline asm
	{add.f16x2 %r1182,%r1179,%r1184;
}
	// end inline asm
	shr.s64 	%rd639, %rd638, 63;
	shr.u64 	%rd640, %rd639, 62;
	add.s64 	%rd641, %rd638, %rd640;
	shl.b64 	%rd642, %rd641, 1;
	and.b64  	%rd643, %rd642, -8;
	add.s64 	%rd644, %rd5, %rd643;
	st.global.v2.u32 	[%rd644], {%r1175, %r1182};
	@%p38 bra 	$L__BB67_37;
	add.s64 	%rd645, %rd2, 4096;
	ld.global.v2.u32 	{%r1190, %r1197}, [%rd3+8192];
	ld.global.v2.u32 	{%r1193, %r1200}, [%rd4+8192];
	// begin inline asm
	{ cvt.rn.f16x2.f32 %r1187, %f283, %f282; }

	// end inline asm
	// begin inline asm
	{mul.f16x2 %r1188,%r1187,%r1190;
}
	// end inline asm
	// begin inline asm
	{add.f16x2 %r1191,%r1188,%r1193;
}
	// end inline asm
	// begin inline asm
	{ cvt.rn.f16x2.f32 %r1194, %f285, %f284; }

	// end inline asm
	// begin inline asm
	{mul.f16x2 %r1195,%r1194,%r1197;
}
	// end inline asm
	// begin inline asm
	{add.f16x2 %r1198,%r1195,%r1200;
}
	// end inline asm
	shr.s64 	%rd646, %rd645, 63;
	shr.u64 	%rd647, %rd646, 62;
	add.s64 	%rd648, %rd645, %rd647;
	shl.b64 	%rd649, %rd648, 1;
	and.b64  	%rd650, %rd649, -8;
	add.s64 	%rd651, %rd5, %rd650;
	st.global.v2.u32 	[%rd651], {%r1191, %r1198};
$L__BB67_37:
	ld.param.u32 	%r1327, [_Z17LayerNormWarpImplI19BiasAddResidualLoadI6__halffE11AffineStoreIfS1_EfLi4ELi160ELi128ELi32ELi1ELb1EEvT_T0_iidPT1_S8__param_3];
	add.s32 	%r1202, %r1185, 4224;
	setp.ge.s32 	%p39, %r1202, %r1327;
	@%p39 bra 	$L__BB67_39;
	add.s64 	%rd652, %rd2, 4224;
	ld.global.v2.u32 	{%r1206, %r1213}, [%rd3+8448];
	ld.global.v2.u32 	{%r1209, %r1216}, [%rd4+8448];
	// begin inline asm
	{ cvt.rn.f16x2.f32 %r1203, %f287, %f286; }

	// end inline asm
	// begin inline asm
	{mul.f16x2 %r1204,%r1203,%r1206;
}
	// end inline asm
	// begin inline asm
	{add.f16x2 %r1207,%r1204,%r1209;
}
	// end inline asm
	// begin inline asm
	{ cvt.rn.f16x2.f32 %r1210, %f289, %f288; }

	// end inline asm
	// begin inline asm
	{mul.f16x2 %r1211,%r1210,%r1213;
}
	// end inline asm
	// begin inline asm
	{add.f16x2 %r1214,%r1211,%r1216;
}
	// end inline asm
	shr.s64 	%rd653, %rd652, 63;
	shr.u64 	%rd654, %rd653, 62;
	add.s64 	%rd655, %rd652, %rd654;
	shl.b64 	%rd656, %rd655, 1;
	and.b64  	%rd657, %rd656, -8;
	add.s64 	%rd658, %rd5, %rd657;
	st.global.v2.u32 	[%rd658], {%r1207, %r1214};
$L__BB67_39:
	ld.param.u32 	%r1328, [_Z17LayerNormWarpImplI19BiasAddResidualLoadI6__halffE11AffineStoreIfS1_EfLi4ELi160ELi128ELi32ELi1ELb1EEvT_T0_iidPT1_S8__param_3];
	add.s32 	%r1218, %r1185, 4352;
	setp.ge.s32 	%p40, %r1218, %r1328;
	@%p40 bra 	$L__BB67_41;
	add.s64 	%rd659, %rd2, 4352;
	ld.global.v2.u32 	{%r1222, %r1229}, [%rd3+8704];
	ld.global.v2.u32 	{%r1225, %r1232}, [%rd4+8704];
	// begin inline asm
	{ cvt.rn.f16x2.f32 %r1219, %f291, %f290; }

	// end inline asm
	// begin inline asm
	{mul.f16x2 %r1220,%r1219,%r1222;
}
	// end inline asm
	// begin inline asm
	{add.f16x2 %r1223,%r1220,%r1225;
}
	// end inline asm
	// begin inline asm
	{ cvt.rn.f16x2.f32 %r1226, %f293, %f292; }

	// end inline asm
	// begin inline asm
	{mul.f16x2 %r1227,%r1226,%r1229;
}
	// end inline asm
	// begin inline asm
	{add.f16x2 %r1230,%r1227,%r1232;
}
	// end inline asm
	shr.s64 	%rd660, %rd659, 63;
	shr.u64 	%rd661, %rd660, 62;
	add.s64 	%rd662, %rd659, %rd661;
	shl.b64 	%rd663, %rd662, 1;
	and.b64  	%rd664, %rd663, -8;
	add.s64 	%rd665, %rd5, %rd664;
	st.global.v2.u32 	[%rd665], {%r1223, %r1230};
$L__BB67_41:
	ld.param.u32 	%r1329, [_Z17LayerNormWarpImplI19BiasAddResidualLoadI6__halffE11AffineStoreIfS1_EfLi4ELi160ELi128ELi32ELi1ELb1EEvT_T0_iidPT1_S8__param_3];
	add.s32 	%r1234, %r1185, 4480;
	setp.ge.s32 	%p41, %r1234, %r1329;
	@%p41 bra 	$L__BB67_43;
	add.s64 	%rd666, %rd2, 4480;
	ld.global.v2.u32 	{%r1238, %r1245}, [%rd3+8960];
	ld.global.v2.u32 	{%r1241, %r1248}, [%rd4+8960];
	// begin inline asm
	{ cvt.rn.f16x2.f32 %r1235, %f295, %f294; }

	// end inline asm
	// begin inline asm
	{mul.f16x2 %r1236,%r1235,%r1238;
}
	// end inline asm
	// begin inline asm
	{add.f16x2 %r1239,%r1236,%r1241;
}
	// end inline asm
	// begin inline asm
	{ cvt.rn.f16x2.f32 %r1242, %f297, %f296; }

	// end inline asm
	// begin inline asm
	{mul.f16x2 %r1243,%r1242,%r1245;
}
	// end inline asm
	// begin inline asm
	{add.f16x2 %r1246,%r1243,%r1248;
}
	// end inline asm
	shr.s64 	%rd667, %rd666, 63;
	shr.u64 	%rd668, %rd667, 62;
	add.s64 	%rd669, %rd666, %rd668;
	shl.b64 	%rd670, %rd669, 1;
	and.b64  	%rd671, %rd670, -8;
	add.s64 	%rd672, %rd5, %rd671;
	st.global.v2.u32 	[%rd672], {%r1239, %r1246};
$L__BB67_43:
	ld.param.u32 	%r1330, [_Z17LayerNormWarpImplI19BiasAddResidualLoadI6__halffE11AffineStoreIfS1_EfLi4ELi160ELi128ELi32ELi1ELb1EEvT_T0_iidPT1_S8__param_3];
	add.s32 	%r1250, %r1185, 4608;
	setp.ge.s32 	%p42, %r1250, %r1330;
	@%p42 bra 	$L__BB67_45;
	add.s64 	%rd673, %rd2, 4608;
	ld.global.v2.u32 	{%r1254, %r1261}, [%rd3+9216];
	ld.global.v2.u32 	{%r1257, %r1264}, [%rd4+9216];
	// begin inline asm
	{ cvt.rn.f16x2.f32 %r1251, %f299, %f298; }

	// end inline asm
	// begin inline asm
	{mul.f16x2 %r1252,%r1251,%r1254;
}
	// end inline asm
	// begin inline asm
	{add.f16x2 %r1255,%r1252,%r1257;
}
	// end inline asm
	// begin inline asm
	{ cvt.rn.f16x2.f32 %r1258, %f301, %f300; }

	// end inline asm
	// begin inline asm
	{mul.f16x2 %r1259,%r1258,%r1261;
}
	// end inline asm
	// begin inline asm
	{add.f16x2 %r1262,%r1259,%r1264;
}
	// end inline asm
	shr.s64 	%rd674, %rd673, 63;
	shr.u64 	%rd675, %rd674, 62;
	add.s64 	%rd676, %rd673, %rd675;
	shl.b64 	%rd677, %rd676, 1;
	and.b64  	%rd678, %rd677, -8;
	add.s64 	%rd679, %rd5, %rd678;
	st.global.v2.u32 	[%rd679], {%r1255, %r1262};
$L__BB67_45:
	ld.param.u32 	%r1331, [_Z17LayerNormWarpImplI19BiasAddResidualLoadI6__halffE11AffineStoreIfS1_EfLi4ELi160ELi128ELi32ELi1ELb1EEvT_T0_iidPT1_S8__param_3];
	add.s32 	%r1266, %r1185, 4736;
	setp.ge.s32 	%p43, %r1266, %r1331;
	@%p43 bra 	$L__BB67_47;
	add.s64 	%rd680, %rd2, 4736;
	ld.global.v2.u32 	{%r1270, %r1277}, [%rd3+9472];
	ld.global.v2.u32 	{%r1273, %r1280}, [%rd4+9472];
	// begin inline asm
	{ cvt.rn.f16x2.f32 %r1267, %f303, %f302; }

	// end inline asm
	// begin inline asm
	{mul.f16x2 %r1268,%r1267,%r1270;
}
	// end inline asm
	// begin inline asm
	{add.f16x2 %r1271,%r1268,%r1273;
}
	// end inline asm
	// begin inline asm
	{ cvt.rn.f16x2.f32 %r1274, %f305, %f304; }

	// end inline asm
	// begin inline asm
	{mul.f16x2 %r1275,%r1274,%r1277;
}
	// end inline asm
	// begin inline asm
	{add.f16x2 %r1278,%r1275,%r1280;
}
	// end inline asm
	shr.s64 	%rd681, %rd680, 63;
	shr.u64 	%rd682, %rd681, 62;
	add.s64 	%rd683, %rd680, %rd682;
	shl.b64 	%rd684, %rd683, 1;
	and.b64  	%rd685, %rd684, -8;
	add.s64 	%rd686, %rd5, %rd685;
	st.global.v2.u32 	[%rd686], {%r1271, %r1278};
$L__BB67_47:
	ld.param.u32 	%r1332, [_Z17LayerNormWarpImplI19BiasAddResidualLoadI6__halffE11AffineStoreIfS1_EfLi4ELi160ELi128ELi32ELi1ELb1EEvT_T0_iidPT1_S8__param_3];
	add.s32 	%r1282, %r1185, 4864;
	setp.ge.s32 	%p44, %r1282, %r1332;
	@%p44 bra 	$L__BB67_49;
	add.s64 	%rd687, %rd2, 4864;
	ld.global.v2.u32 	{%r1286, %r1293}, [%rd3+9728];
	ld.global.v2.u32 	{%r1289, %r1296}, [%rd4+9728];
	// begin inline asm
	{ cvt.rn.f16x2.f32 %r1283, %f307, %f306; }

	// end inline asm
	// begin inline asm
	{mul.f16x2 %r1284,%r1283,%r1286;
}
	// end inline asm
	// begin inline asm
	{add.f16x2 %r1287,%r1284,%r1289;
}
	// end inline asm
	// begin inline asm
	{ cvt.rn.f16x2.f32 %r1290, %f309, %f308; }

	// end inline asm
	// begin inline asm
	{mul.f16x2 %r1291,%r1290,%r1293;
}
	// end inline asm
	// begin inline asm
	{add.f16x2 %r1294,%r1291,%r1296;
}
	// end inline asm
	shr.s64 	%rd688, %rd687, 63;
	shr.u64 	%rd689, %rd688, 62;
	add.s64 	%rd690, %rd687, %rd689;
	shl.b64 	%rd691, %rd690, 1;
	and.b64  	%rd692, %rd691, -8;
	add.s64 	%rd693, %rd5, %rd692;
	st.global.v2.u32 	[%rd693], {%r1287, %r1294};
$L__BB67_49:
	ld.param.u32 	%r1333, [_Z17LayerNormWarpImplI19BiasAddResidualLoadI6__halffE11AffineStoreIfS1_EfLi4ELi160ELi128ELi32ELi1ELb1EEvT_T0_iidPT1_S8__param_3];
	add.s32 	%r1298, %r1185, 4992;
	setp.ge.s32 	%p45, %r1298, %r1333;
	@%p45 bra 	$L__BB67_51;
	add.s64 	%rd694, %rd2, 4992;
	ld.global.v2.u32 	{%r1302, %r1309}, [%rd3+9984];
	ld.global.v2.u32 	{%r1305, %r1312}, [%rd4+9984];
	// begin inline asm
	{ cvt.rn.f16x2.f32 %r1299, %f311, %f310; }

	// end inline asm
	// begin inline asm
	{mul.f16x2 %r1300,%r1299,%r1302;
}
	// end inline asm
	// begin inline asm
	{add.f16x2 %r1303,%r1300,%r1305;
}
	// end inline asm
	// begin inline asm
	{ cvt.rn.f16x2.f32 %r1306, %f313, %f312; }

	// end inline asm
	// begin inline asm
	{mul.f16x2 %r1307,%r1306,%r1309;
}
	// end inline asm
	// begin inline asm
	{add.f16x2 %r1310,%r1307,%r1312;
}
	// end inline asm
	shr.s64 	%rd695, %rd694, 63;
	shr.u64 	%rd696, %rd695, 62;
	add.s64 	%rd697, %rd694, %rd696;
	shl.b64 	%rd698, %rd697, 1;
	and.b64  	%rd699, %rd698, -8;
	add.s64 	%rd700, %rd5, %rd699;
	st.global.v2.u32 	[%rd700], {%r1303, %r1310};
$L__BB67_51:
	ld.param.u32 	%r1317, [_Z17LayerNormWarpImplI19BiasAddResidualLoadI6__halffE11AffineStoreIfS1_EfLi4ELi160ELi128ELi32ELi1ELb1EEvT_T0_iidPT1_S8__param_2];
	cvt.u32.u64 	%r1313, %rd1;
	mov.u32 	%r1314, %nctaid.x;
	mov.u32 	%r1315, %ntid.y;
	mad.lo.s32 	%r1334, %r1314, %r1315, %r1313;
	setp.lt.s32 	%p46, %r1334, %r1317;
	@%p46 bra 	$L__BB67_4;
$L__BB67_52:
	ret;

}
	// .globl	_Z17LayerNormWarpImplI19BiasAddResidualLoadI6__halffE11AffineStoreIfS1_EfLi1ELi1ELi1ELi4ELi2ELb0EEvT_T0_iidPT1_S8_
.visible .entry _Z17LayerNormWarpImplI19BiasAddResidualLoadI6__halffE11AffineStoreIfS1_EfLi1ELi1ELi1ELi4ELi2ELb0EEvT_T0_iidPT1_S8_(
	.param .align 8 .b8 _Z17LayerNormWarpImplI19BiasAddResidualLoadI6__halffE11AffineStoreIfS1_EfLi1ELi1ELi1ELi4ELi2ELb0EEvT_T0_iidPT1_S8__param_0[32],
	.param .align 8 .b8 _Z17LayerNormWarpImplI19BiasAddResidualLoadI6__halffE11AffineStoreIfS1_EfLi1ELi1ELi1ELi4ELi2ELb0EEvT_T0_iidPT1_S8__param_1[32],
	.param .u32 _Z17LayerNormWarpImplI19BiasAddResidualLoadI6__halffE11AffineStoreIfS1_EfLi1ELi1ELi1ELi4ELi2ELb0EEvT_T0_iidPT1_S8__param_2,
	.param .u32 _Z17LayerNormWarpImplI19BiasAddResidualLoadI6__halffE11AffineStoreIfS1_EfLi1ELi1ELi1ELi4ELi2ELb0EEvT_T0_iidPT1_S8__param_3,
	.param .f64 _Z17LayerNormWarpImplI19BiasAddResidualLoadI6__halffE11AffineStoreIfS1_EfLi1ELi1ELi1ELi4ELi2ELb0EEvT_T0_iidPT1_S8__param_4,
	.param .u64 .ptr .align 1 _Z17LayerNormWarpImplI19BiasAddResidualLoadI6__halffE11AffineStoreIfS1_EfLi1ELi1ELi1ELi4ELi2ELb0EEvT_T0_iidPT1_S8__param_5,
	.param .u64 .ptr .align 1 _Z17LayerNormWarpImplI19BiasAddResidualLoadI6__halffE11AffineStoreIfS1_EfLi1ELi1ELi1ELi4ELi2ELb0EEvT_T0_iidPT1_S8__param_6
)
.maxntid 256
{
	.reg .pred 	%p<34>;
	.reg .b32 	%r<71>;
	.reg .b32 	%f<135>;
	.reg .b64 	%rd<14>;
	.reg .b64 	%fd<2>;

	ld.param.u32 	%r19, [_Z17LayerNormWarpImplI19BiasAddResidualLoadI6__halffE11AffineStoreIfS1_EfLi1ELi1ELi1ELi4ELi2ELb0EEvT_T0_iidPT1_S8__param_2];
	ld.param.u32 	%r20, [_Z17LayerNormWarpImplI19BiasAddResidualLoadI6__halffE11AffineStoreIfS1_EfLi1ELi1ELi1ELi4ELi2ELb0EEvT_T0_iidPT1_S8__param_3];
	ld.param.f64 	%fd1, [_Z17LayerNormWarpImplI19BiasAddResidualLoadI6__halffE11AffineStoreIfS1_EfLi1ELi1ELi1ELi4ELi2ELb0EEvT_T0_iidPT1_S8__param_4];
	ld.param.u64 	%rd5, [_Z17LayerNormWarpImplI19BiasAddResidualLoadI6__halffE11AffineStoreIfS1_EfLi1ELi1ELi1ELi4ELi2ELb0EEvT_T0_iidPT1_S8__param_5];
	ld.param.u64 	%rd6, [_Z17LayerNormWarpImplI19BiasAddResidualLoadI6__halffE11AffineStoreIfS1_EfLi1ELi1ELi1ELi4ELi2ELb0EEvT_T0_iidPT1_S8__param_6];
	setp.lt.s32 	%p1, %r20, 5;
	@%p1 bra 	$L__BB68_2;
	mov.u64 	%rd7, $str;
	cvta.global.u64 	%rd8, %rd7;
	mov.u64 	%rd9, $str$1;
	cvta.global.u64 	%rd10, %rd9;
	mov.u64 	%rd11, __unnamed_69;
	cvta.global.u64 	%rd12, %rd11;
	{ // callseq 68, 0
	.param .b64 param0;
	st.param.b64 	[param0], %rd8;
	.param .b64 param1;
	st.param.b64 	[param1], %rd10;
	.param .b32 param2;
	st.param.b32 	[param2], 462;
	.param .b64 param3;
	st.param.b64 	[param3], %rd12;
	.param .b64 param4;
	st.param.b64 	[param4], 1;
	call.uni 
	__assertfail, 
	(
	param0, 
	param1, 
	param2, 
	param3, 
	param4
	);
	} // callseq 68
$L__BB68_2:
	mov.u32 	%r21, %ctaid.x;
	mov.u32 	%r1, %ntid.y;
	mov.u32 	%r22, %tid.y;
	mad.lo.s32 	%r23, %r21, %r1, %r22;
	shl.b32 	%r70, %r23, 1;
	setp.ge.s32 	%p2, %r70, %r19;
	@%p2 bra 	$L__BB68_23;
	mov.u32 	%r3, %tid.x;
	cvt.rn.f32.f64 	%f1, %fd1;
	cvta.to.global.u64 	%rd1, %rd5;
	cvta.to.global.u64 	%rd2, %rd6;
	mov.u32 	%r24, %nctaid.x;
	mul.lo.s32 	%r25, %r1, %r24;
	shl.b32 	%r4, %r25, 1;
$L__BB68_4:
	mov.f32 	%f126, 0f3F800000;
	div.approx.f32 	%f50, %f119, %f126;
	add.f32 	%f124, %f50, 0f00000000;
	sub.f32 	%f51, %f119, %f124;
	fma.rn.f32 	%f125, %f119, %f51, 0f00000000;
	div.approx.f32 	%f52, %f120, %f126;
	add.f32 	%f131, %f52, 0f00000000;
	sub.f32 	%f53, %f120, %f131;
	fma.rn.f32 	%f132, %f120, %f53, 0f00000000;
	mov.b32 	%r26, %f124;
	shfl.sync.down.b32	%r6|%p3, %r26, 2, 7199, -1;
	mov.b32 	%r27, %f125;
	shfl.sync.down.b32	%r7|%p4, %r27, 2, 7199, -1;
	mov.b32 	%r28, 1065353216;
	shfl.sync.down.b32	%r29|%p5, %r28, 2, 7199, -1;
	mov.b32 	%f8, %r29;
	setp.eq.f32 	%p6, %f8, 0f00000000;
	@%p6 bra 	$L__BB68_6;
	mov.b32 	%f54, %r7;
	mov.b32 	%f55, %r6;
	add.f32 	%f126, %f8, 0f3F800000;
	div.approx.f32 	%f56, %f8, %f126;
	sub.f32 	%f57, %f55, %f124;
	fma.rn.f32 	%f124, %f56, %f57, %f124;
	mul.f32 	%f58, %f57, %f57;
	fma.rn.f32 	%f59, %f56, %f58, %f54;
	add.f32 	%f125, %f125, %f59;
$L__BB68_6:
	mov.b32 	%r30, %f124;
	shfl.sync.down.b32	%r8|%p7, %r30, 1, 7199, -1;
	mov.b32 	%r31, %f125;
	shfl.sync.down.b32	%r9|%p8, %r31, 1, 7199, -1;
	mov.b32 	%r32, %f126;
	shfl.sync.down.b32	%r33|%p9, %r32, 1, 7199, -1;
	mov.b32 	%f15, %r33;
	setp.eq.f32 	%p10, %f15, 0f00000000;
	@%p10 bra 	$L__BB68_8;
	mov.b32 	%f60, %r9;
	mov.b32 	%f61, %r8;
	add.f32 	%f16, %f126, %f15;
	div.approx.f32 	%f62, %f15, %f16;
	sub.f32 	%f63, %f61, %f124;
	fma.rn.f32 	%f124, %f62, %f63, %f124;
	mul.f32 	%f64, %f63, %f63;
	mul.f32 	%f65, %f64, %f126;
	fma.rn.f32 	%f66, %f62, %f65, %f60;
	add.f32 	%f125, %f125, %f66;
	mov.f32 	%f126, %f16;
$L__BB68_8:
	mov.b32 	%r34, %f124;
	shfl.sync.idx.b32	%r10|%p11, %r34, 0, 7199, -1;
	mov.b32 	%r35, %f125;
	shfl.sync.idx.b32	%r36|%p12, %r35, 0, 7199, -1;
	mov.b32 	%r37, %f126;
	shfl.sync.idx.b32	%r38|%p13, %r37, 0, 7199, -1;
	mov.b32 	%f67, %r36;
	mov.b32 	%f68, %r38;
	div.approx.f32 	%f69, %f67, %f68;
	max.f32 	%f70, %f69, 0f00000000;
	add.f32 	%f71, %f70, %f1;
	abs.f32 	%f22, %f71;
	setp.lt.f32 	%p14, %f22, 0f00800000;
	mul.f32 	%f72, %f71, 0f4B800000;
	selp.f32 	%f23, %f72, %f71, %p14;
	mov.b32 	%r11, %f23;
	add.s32 	%r39, %r11, -8388608;
	setp.gt.u32 	%p15, %r39, 2130706431;
	@%p15 bra 	$L__BB68_10;
	setp.lt.f32 	%p16, %f22, 0f00800000;
	and.b32  	%r40, %r11, 16777215;
	or.b32  	%r41, %r40, 1056964608;
	mov.b32 	%f73, %r41;
	sub.s32 	%r42, %r41, %r11;
	add.s32 	%r43, %r42, 201326592;
	selp.b32 	%r44, %r43, %r42, %p16;
	rsqrt.approx.ftz.f32 	%f74, %f73;
	mul.f32 	%f75, %f74, %f74;
	neg.f32 	%f76, %f75;
	fma.rn.f32 	%f77, %f74, %f74, %f76;
	neg.f32 	%f78, %f73;
	fma.rn.f32 	%f79, %f75, %f78, 0f3F800000;
	fma.rn.f32 	%f80, %f77, %f78, %f79;
	fma.rn.f32 	%f81, %f80, 0f3EC00000, 0f3F000000;
	mul.f32 	%f82, %f74, %f80;
	fma.rn.f32 	%f83, %f81, %f82, %f74;
	shr.s32 	%r45, %r44, 1;
	mov.b32 	%r46, %f83;
	add.s32 	%r47, %r45, %r46;
	mov.b32 	%f127, %r47;
	bra.uni 	$L__BB68_11;
$L__BB68_10:
	rsqrt.approx.ftz.f32 	%f127, %f23;
$L__BB68_11:
	setp.ne.s32 	%p17, %r3, 0;
	mul.wide.s32 	%rd13, %r70, 4;
	add.s64 	%rd3, %rd1, %rd13;
	add.s64 	%rd4, %rd2, %rd13;
	@%p17 bra 	$L__BB68_13;
	st.global.u32 	[%rd3], %r10;
	st.global.f32 	[%rd4], %f127;
$L__BB68_13:
	mov.b32 	%f85, %r10;
	sub.f32 	%f86, %f119, %f85;
	mul.f32 	%f119, %f127, %f86;
	mov.b32 	%r48, %f131;
	shfl.sync.down.b32	%r12|%p18, %r48, 2, 7199, -1;
	mov.b32 	%r49, %f132;
	shfl.sync.down.b32	%r13|%p19, %r49, 2, 7199, -1;
	mov.b32 	%r50, 1065353216;
	shfl.sync.down.b32	%r51|%p20, %r50, 2, 7199, -1;
	mov.b32 	%f28, %r51;
	setp.eq.f32 	%p21, %f28, 0f00000000;
	mov.f32 	%f133, 0f3F800000;
	@%p21 bra 	$L__BB68_15;
	mov.b32 	%f87, %r13;
	mov.b32 	%f88, %r12;
	add.f32 	%f133, %f28, 0f3F800000;
	div.approx.f32 	%f89, %f28, %f133;
	sub.f32 	%f90, %f88, %f131;
	fma.rn.f32 	%f131, %f89, %f90, %f131;
	mul.f32 	%f91, %f90, %f90;
	fma.rn.f32 	%f92, %f89, %f91, %f87;
	add.f32 	%f132, %f132, %f92;
$L__BB68_15:
	mov.b32 	%r52, %f131;
	shfl.sync.down.b32	%r14|%p22, %r52, 1, 7199, -1;
	mov.b32 	%r53, %f132;
	shfl.sync.down.b32	%r15|%p23, %r53, 1, 7199, -1;
	mov.b32 	%r54, %f133;
	shfl.sync.down.b32	%r55|%p24, %r54, 1, 7199, -1;
	mov.b32 	%f35, %r55;
	setp.eq.f32 	%p25, %f35, 0f00000000;
	@%p25 bra 	$L__BB68_17;
	mov.b32 	%f93, %r15;
	mov.b32 	%f94, %r14;
	add.f32 	%f36, %f133, %f35;
	div.approx.f32 	%f95, %f35, %f36;
	sub.f32 	%f96, %f94, %f131;
	fma.rn.f32 	%f131, %f95, %f96, %f131;
	mul.f32 	%f97, %f96, %f96;
	mul.f32 	%f98, %f97, %f133;
	fma.rn.f32 	%f99, %f95, %f98, %f93;
	add.f32 	%f132, %f132, %f99;
	mov.f32 	%f133, %f36;
$L__BB68_17:
	mov.b32 	%r56, %f131;
	shfl.sync.idx.b32	%r16|%p26, %r56, 0, 7199, -1;
	mov.b32 	%r57, %f132;
	shfl.sync.idx.b32	%r58|%p27, %r57, 0, 7199, -1;
	mov.b32 	%r59, %f133;
	shfl.sync.idx.b32	%r60|%p28, %r59, 0, 7199, -1;
	mov.b32 	%f100, %r58;
	mov.b32 	%f101, %r60;
	div.approx.f32 	%f102, %f100, %f101;
	max.f32 	%f103, %f102, 0f00000000;
	add.f32 	%f104, %f103, %f1;
	abs.f32 	%f42, %f104;
	setp.lt.f32 	%p29, %f42, 0f00800000;
	mul.f32 	%f105, %f104, 0f4B800000;
	selp.f32 	%f43, %f105, %f104, %p29;
	mov.b32 	%r17, %f43;
	add.s32 	%r61, %r17, -8388608;
	setp.lt.u32 	%p30, %r61, 2130706432;
	@%p30 bra 	$L__BB68_19;
	rsqrt.approx.ftz.f32 	%f134, %f43;
	bra.uni 	$L__BB68_20;
$L__BB68_19:
	setp.lt.f32 	%p31, %f42, 0f00800000;
	and.b32  	%r62, %r17, 16777215;
	or.b32  	%r63, %r62, 1056964608;
	mov.b32 	%f106, %r63;
	sub.s32 	%r64, %r63, %r17;
	add.s32 	%r65, %r64, 201326592;
	selp.b32 	%r66, %r65, %r64, %p31;
	rsqrt.approx.ftz.f32 	%f107, %f106;
	mul.f32 	%f108, %f107, %f107;
	neg.f32 	%f109, %f108;
	fma.rn.f32 	%f110, %f107, %f107, %f109;
	neg.f32 	%f111, %f106;
	fma.rn.f32 	%f112, %f108, %f111, 0f3F800000;
	fma.rn.f32 	%f113, %f110, %f111, %f112;
	fma.rn.f32 	%f114, %f113, 0f3EC00000, 0f3F000000;
	mul.f32 	%f115, %f107, %f113;
	fma.rn.f32 	%f116, %f114, %f115, %f107;
	shr.s32 	%r67, %r66, 1;
	mov.b32 	%r68, %f116;
	add.s32 	%r69, %r67, %r68;
	mov.b32 	%f134, %r69;
$L__BB68_20:
	setp.ne.s32 	%p32, %r3, 0;
	@%p32 bra 	$L__BB68_22;
	st.global.u32 	[%rd3+4], %r16;
	st.global.f32 	[%rd4+4], %f134;
$L__BB68_22:
	mov.b32 	%f117, %r16;
	sub.f32 	%f118, %f120, %f117;
	mul.f32 	%f120, %f134, %f118;
	add.s32 	%r70, %r70, %r4;
	setp.lt.s32 	%p33, %r70, %r19;
	@%p33 bra 	$L__BB68_4;
$L__BB68_23:
	ret;

}
	// .globl	_Z17LayerNormWarpImplI19BiasAddResidualLoadI6__halffE11AffineStoreIfS1_EfLi1ELi1ELi0ELi4ELi2ELb1EEvT_T0_iidPT1_S8_
.visible .entry _Z17LayerNormWarpImplI19BiasAddResidualLoadI6__halffE11AffineStoreIfS1_EfLi1ELi1ELi0ELi4ELi2ELb1EEvT_T0_iidPT1_S8_(
	.param .align 8 .b8 _Z17LayerNormWarpImplI19BiasAddResidualLoadI6__halffE11AffineStoreIfS1_EfLi1ELi1ELi0ELi4ELi2ELb1EEvT_T0_iidPT1_S8__param_0[32],
	.param .align 8 .b8 _Z17LayerNormWarpImplI19BiasAddResidualLoadI6__halffE11AffineStoreIfS1_EfLi1ELi1ELi0ELi4ELi2ELb1EEvT_T0_iidPT1_S8__param_1[32],
	.param .u32 _Z17LayerNormWarpImplI19BiasAddResidualLoadI6__halffE11AffineStoreIfS1_EfLi1ELi1ELi0ELi4ELi2ELb1EEvT_T0_iidPT1_S8__param_2,
	.param .u32 _Z17LayerNormWarpImplI19BiasAddResidualLoadI6__halffE11AffineStoreIfS1_EfLi1ELi1ELi0ELi4ELi2ELb1EEvT_T0_iidPT1_S8__param_3,
	.param .f64 _Z17LayerNormWarpImplI19BiasAddResidualLoadI6__halffE11AffineStoreIfS1_EfLi1ELi1ELi0ELi4ELi2ELb1EEvT_T0_iidPT1_S8__param_4,
	.param .u64 .ptr .align 1 _Z17LayerNormWarpImplI19BiasAddResidualLoadI6__halffE11AffineStoreIfS1_EfLi1ELi1ELi0ELi4ELi2ELb1EEvT_T0_iidPT1_S8__param_5,
	.param .u64 .ptr .align 1 _Z17LayerNormWarpImplI19BiasAddResidualLoadI6__halffE11AffineStoreIfS1_EfLi1ELi1ELi0ELi4ELi2ELb1EEvT_T0_iidPT1_S8__param_6
)
.maxntid 256
{
	.reg .pred 	%p<36>;
	.reg .b32 	%r<71>;
	.reg .b32 	%f<155>;
	.reg .b64 	%rd<17>;
	.reg .b64 	%fd<2>;

	ld.param.u32 	%r19, [_Z17LayerNormWarpImplI19BiasAddResidualLoadI6__halffE11AffineStoreIfS1_EfLi1ELi1ELi0ELi4ELi2ELb1EEvT_T0_iidPT1_S8__param_2];
	ld.param.u32 	%r20, [_Z17LayerNormWarpImplI19BiasAddResidualLoadI6__halffE11AffineStoreIfS1_EfLi1ELi1ELi0ELi4ELi2ELb1EEvT_T0_iidPT1_S8__param_3];
	ld.param.f64 	%fd1, [_Z17LayerNormWarpImplI19BiasAddResidualLoadI6__halffE11AffineStoreIfS1_EfLi1ELi1ELi0ELi4ELi2ELb1EEvT_T0_iidPT1_S8__param_4];
	ld.param.u64 	%rd3, [_Z17LayerNormWarpImplI19BiasAddResidualLoadI6__halffE11AffineStoreIfS1_EfLi1ELi1ELi0ELi4ELi2ELb1EEvT_T0_iidPT1_S8__param_5];
	ld.param.u64 	%rd4, [_Z17LayerNormWarpImplI19BiasAddResidualLoadI6__halffE11AffineStoreIfS1_EfLi1ELi1ELi0ELi4ELi2ELb1EEvT_T0_iidPT1_S8__param_6];
	cvta.to.global.u64 	%rd1, %rd4;
	cvta.to.global.u64 	%rd2, %rd3;
	setp.lt.s32 	%p1, %r20, 5;
	@%p1 bra 	$L__BB69_2;
	mov.u64 	%rd5, $str;
	cvta.global.u64 	%rd6, %rd5;
	mov.u64 	%rd7, $str$1;
	cvta.global.u64 	%rd8, %rd7;
	mov.u64 	%rd9, __unnamed_70;
	cvta.global.u64 	%rd10, %rd9;
	{ // callseq 69, 0
	.param .b64 param0;
	st.param.b64 	[param0], %rd6;
	.param .b64 param1;
	st.param.b64 	[param1], %rd8;
	.param .b32 param2;
	st.param.b32 	[param2], 462;
	.param .b64 param3;
	st.param.b64 	[param3], %rd10;
	.param .b64 param4;
	st.param.b64 	[param4], 1;
	call.uni 
	__assertfail, 
	(
	param0, 
	param1, 
	param2, 
	param3, 
	param4
	);
	} // callseq 69
$L__BB69_2:
	mov.u32 	%r21, %ctaid.x;
	mov.u32 	%r1, %ntid.y;
	mov.u32 	%r22, %tid.y;
	mad.lo.s32 	%r23, %r21, %r1, %r22;
	shl.b32 	%r70, %r23, 1;
	setp.ge.s32 	%p2, %r70, %r19;
	@%p2 bra 	$L__BB69_27;
	mov.u32 	%r3, %tid.x;
	cvt.rn.f32.f64 	%f1, %fd1;
	mov.u32 	%r24, %nctaid.x;
	mul.lo.s32 	%r25, %r1, %r24;
	shl.b32 	%r4, %r25, 1;
$L__BB69_4:
	setp.ge.s32 	%p3, %r3, %r20;
	mov.f32 	%f133, 0f00000000;
	mov.f32 	%f141, %f133;
	mov.f32 	%f142, %f133;
	mov.f32 	%f143, %f133;
	@%p3 bra 	$L__BB69_6;
	mov.f32 	%f143, 0f3F800000;
	div.approx.f32 	%f59, %f132, %f143;
	add.f32 	%f141, %f59, 0f00000000;
	sub.f32 	%f60, %f132, %f141;
	fma.rn.f32 	%f142, %f132, %f60, 0f00000000;
	mov.f32 	%f133, %f132;
$L__BB69_6:
	setp.ge.s32 	%p4, %r3, %r20;
	mov.f32 	%f137, 0f00000000;
	mov.f32 	%f148, %f137;
	mov.f32 	%f149, %f137;
	mov.f32 	%f150, %f137;
	@%p4 bra 	$L__BB69_8;
	mov.f32 	%f150, 0f3F800000;
	div.approx.f32 	%f63, %f131, %f150;
	add.f32 	%f148, %f63, 0f00000000;
	sub.f32 	%f64, %f131, %f148;
	fma.rn.f32 	%f149, %f131, %f64, 0f00000000;
	mov.f32 	%f137, %f131;
$L__BB69_8:
	mov.b32 	%r26, %f141;
	shfl.sync.down.b32	%r6|%p5, %r26, 2, 7199, -1;
	mov.b32 	%r27, %f142;
	shfl.sync.down.b32	%r7|%p6, %r27, 2, 7199, -1;
	mov.b32 	%r28, %f143;
	shfl.sync.down.b32	%r29|%p7, %r28, 2, 7199, -1;
	mov.b32 	%f16, %r29;
	setp.eq.f32 	%p8, %f16, 0f00000000;
	@%p8 bra 	$L__BB69_10;
	mov.b32 	%f65, %r7;
	mov.b32 	%f66, %r6;
	add.f32 	%f17, %f143, %f16;
	div.approx.f32 	%f67, %f16, %f17;
	sub.f32 	%f68, %f66, %f141;
	fma.rn.f32 	%f141, %f67, %f68, %f141;
	mul.f32 	%f69, %f68, %f68;
	mul.f32 	%f70, %f69, %f143;
	fma.rn.f32 	%f71, %f67, %f70, %f65;
	add.f32 	%f142, %f142, %f71;
	mov.f32 	%f143, %f17;
$L__BB69_10:
	mov.b32 	%r30, %f141;
	shfl.sync.down.b32	%r8|%p9, %r30, 1, 7199, -1;
	mov.b32 	%r31, %f142;
	shfl.sync.down.b32	%r9|%p10, %r31, 1, 7199, -1;
	mov.b32 	%r32, %f143;
	shfl.sync.down.b32	%r33|%p11, %r32, 1, 7199, -1;
	mov.b32 	%f23, %r33;
	setp.eq.f32 	%p12, %f23, 0f00000000;
	@%p12 bra 	$L__BB69_12;
	mov.b32 	%f72, %r9;
	mov.b32 	%f73, %r8;
	add.f32 	%f24, %f143, %f23;
	div.approx.f32 	%f74, %f23, %f24;
	sub.f32 	%f75, %f73, %f141;
	fma.rn.f32 	%f141, %f74, %f75, %f141;
	mul.f32 	%f76, %f75, %f75;
	mul.f32 	%f77, %f76, %f143;
	fma.rn.f32 	%f78, %f74, %f77, %f72;
	add.f32 	%f142, %f142, %f78;
	mov.f32 	%f143, %f24;
$L__BB69_12:
	mov.b32 	%r34, %f141;
	shfl.sync.idx.b32	%r10|%p13, %r34, 0, 7199, -1;
	mov.b32 	%r35, %f142;
	shfl.sync.idx.b32	%r36|%p14, %r35, 0, 7199, -1;
	mov.b32 	%r37, %f143;
	shfl.sync.idx.b32	%r38|%p15, %r37, 0, 7199, -1;
	mov.b32 	%f79, %r36;
	mov.b32 	%f80, %r38;
	div.approx.f32 	%f81, %f79, %f80;
	max.f32 	%f82, %f81, 0f00000000;
	add.f32 	%f83, %f82, %f1;
	abs.f32 	%f30, %f83;
	setp.lt.f32 	%p16, %f30, 0f00800000;
	mul.f32 	%f84, %f83, 0f4B800000;
	selp.f32 	%f31, %f84, %f83, %p16;
	mov.b32 	%r11, %f31;
	add.s32 	%r39, %r11, -8388608;
	setp.gt.u32 	%p17, %r39, 2130706431;
	@%p17 bra 	$L__BB69_14;
	setp.lt.f32 	%p18, %f30, 0f00800000;
	and.b32  	%r40, %r11, 16777215;
	or.b32  	%r41, %r40, 1056964608;
	mov.b32 	%f85, %r41;
	sub.s32 	%r42, %r41, %r11;
	add.s32 	%r43, %r42, 201326592;
	selp.b32 	%r44, %r43, %r42, %p18;
	rsqrt.approx.ftz.f32 	%f86, %f85;
	mul.f32 	%f87, %f86, %f86;
	neg.f32 	%f88, %f87;
	fma.rn.f32 	%f89, %f86, %f86, %f88;
	neg.f32 	%f90, %f85;
	fma.rn.f32 	%f91, %f87, %f90, 0f3F800000;
	fma.rn.f32 	%f92, %f89, %f90, %f91;
	fma.rn.f32 	%f93, %f92, 0f3EC00000, 0f3F000000;
	mul.f32 	%f94, %f86, %f92;
	fma.rn.f32 	%f95, %f93, %f94, %f86;
	shr.s32 	%r45, %r44, 1;
	mov.b32 	%r46, %f95;
	add.s32 	%r47, %r45, %r46;
	mov.b32 	%f147, %r47;
	bra.uni 	$L__BB69_15;
$L__BB69_14:
	rsqrt.approx.ftz.f32 	%f147, %f31;
$L__BB69_15:
	setp.ne.s32 	%p19, %r3, 0;
	@%p19 bra 	$L__BB69_17;
	mul.wide.s32 	%rd11, %r70, 4;
	add.s64 	%rd12, %rd2, %rd11;
	st.global.u32 	[%rd12], %r10;
	add.s64 	%rd13, %rd1, %rd11;
	st.global.f32 	[%rd13], %f147;
$L__BB69_17:
	mov.b32 	%f96, %r10;
	sub.f32 	%f97, %f133, %f96;
	mul.f32 	%f132, %f147, %f97;
	mov.b32 	%r48, %f148;
	shfl.sync.down.b32	%r12|%p20, %r48, 2, 7199, -1;
	mov.b32 	%r49, %f149;
	shfl.sync.down.b32	%r13|%p21, %r49, 2, 7199, -1;
	mov.b32 	%r50, %f150;
	shfl.sync.down.b32	%r51|%p22, %r50, 2, 7199, -1;
	mov.b32 	%f36, %r51;
	setp.eq.f32 	%p23, %f36, 0f00000000;
	@%p23 bra 	$L__BB69_19;
	mov.b32 	%f98, %r13;
	mov.b32 	%f99, %r12;
	add.f32 	%f37, %f150, %f36;
	div.approx.f32 	%f100, %f36, %f37;
	sub.f32 	%f101, %f99, %f148;
	fma.rn.f32 	%f148, %f100, %f101, %f148;
	mul.f32 	%f102, %f101, %f101;
	mul.f32 	%f103, %f102, %f150;
	fma.rn.f32 	%f104, %f100, %f103, %f98;
	add.f32 	%f149, %f149, %f104;
	mov.f32 	%f150, %f37;
$L__BB69_19:
	mov.b32 	%r52, %f148;
	shfl.sync.down.b32	%r14|%p24, %r52, 1, 7199, -1;
	mov.b32 	%r53, %f149;
	shfl.sync.down.b32	%r15|%p25, %r53, 1, 7199, -1;
	mov.b32 	%r54, %f150;
	shfl.sync.down.b32	%r55|%p26, %r54, 1, 7199, -1;
	mov.b32 	%f43, %r55;
	setp.eq.f32 	%p27, %f43, 0f00000000;
	@%p27 bra 	$L__BB69_21;
	mov.b32 	%f105, %r15;
	mov.b32 	%f106, %r14;
	add.f32 	%f44, %f150, %f43;
	div.approx.f32 	%f107, %f43, %f44;
	sub.f32 	%f108, %f106, %f148;
	fma.rn.f32 	%f148, %f107, %f108, %f148;
	mul.f32 	%f109, %f108, %f108;
	mul.f32 	%f110, %f109, %f150;
	fma.rn.f32 	%f111, %f107, %f110, %f105;
	add.f32 	%f149, %f149, %f111;
	mov.f32 	%f150, %f44;
$L__BB69_21:
	mov.b32 	%r56, %f148;
	shfl.sync.idx.b32	%r16|%p28, %r56, 0, 7199, -1;
	mov.b32 	%r57, %f149;
	shfl.sync.idx.b32	%r58|%p29, %r57, 0, 7199, -1;
	mov.b32 	%r59, %f150;
	shfl.sync.idx.b32	%r60|%p30, %r59, 0, 7199, -1;
	mov.b32 	%f112, %r58;
	mov.b32 	%f113, %r60;
	div.approx.f32 	%f114, %f112, %f113;
	max.f32 	%f115, %f114, 0f00000000;
	add.f32 	%f116, %f115, %f1;
	abs.f32 	%f50, %f116;
	setp.lt.f32 	%p31, %f50, 0f00800000;
	mul.f32 	%f117, %f116, 0f4B800000;
	selp.f32 	%f51, %f117, %f116, %p31;
	mov.b32 	%r17, %f51;
	add.s32 	%r61, %r17, -8388608;
	setp.lt.u32 	%p32, %r61, 2130706432;
	@%p32 bra 	$L__BB69_23;
	rsqrt.approx.ftz.f32 	%f154, %f51;
	bra.uni 	$L__BB69_24;
$L__BB69_23:
	setp.lt.f32 	%p33, %f50, 0f00800000;
	and.b32  	%r62, %r17, 16777215;
	or.b32  	%r63, %r62, 1056964608;
	mov.b32 	%f118, %r63;
	sub.s32 	%r64, %r63, %r17;
	add.s32 	%r65, %r64, 201326592;
	selp.b32 	%r66, %r65, %r64, %p33;
	rsqrt.approx.ftz.f32 	%f119, %f118;
	mul.f32 	%f120, %f119, %f119;
	neg.f32 	%f121, %f120;
	fma.rn.f32 	%f122, %f119, %f119, %f121;
	neg.f32 	%f123, %f118;
	fma.rn.f32 	%f124, %f120, %f123, 0f3F800000;
	fma.rn.f32 	%f125, %f122, %f123, %f124;
	fma.rn.f32 	%f126, %f125, 0f3EC00000, 0f3F000000;
	mul.f32 	%f127, %f119, %f125;
	fma.rn.f32 	%f128, %f126, %f127, %f119;
	shr.s32 	%r67, %r66, 1;
	mov.b32 	%r68, %f128;
	add.s32 	%r69, %r67, %r68;
	mov.b32 	%f154, %r69;
$L__BB69_24:
	setp.ne.s32 	%p34, %r3, 0;
	@%p34 bra 	$L__BB69_26;
	mul.wide.s32 	%rd14, %r70, 4;
	add.s64 	%rd15, %rd2, %rd14;
	st.global.u32 	[%rd15+4], %r16;
	add.s64 	%rd16, %rd1, %rd14;
	st.global.f32 	[%rd16+4], %f154;
$L__BB69_26:
	mov.b32 	%f129, %r16;
	sub.f32 	%f130, %f137, %f129;
	mul.f32 	%f131, %f154, %f130;
	add.s32 	%r70, %r70, %r4;
	setp.lt.s32 	%p35, %r70, %r19;
	@%p35 bra 	$L__BB69_4;
$L__BB69_27:
	ret;

}
	// .globl	_Z17LayerNormWarpImplI19BiasAddResidualLoadI6__halffE11AffineStoreIfS1_EfLi1ELi1ELi1ELi4ELi1ELb0EEvT_T0_iidPT1_S8_
.visible .entry _Z17LayerNormWarpImplI19BiasAddResidualLoadI6__halffE11AffineStoreIfS1_EfLi1ELi1ELi1ELi4ELi1ELb0EEvT_T0_iidPT1_S8_(
	.param .align 8 .b8 _Z17LayerNormWarpImplI19BiasAddResidualLoadI6__halffE11AffineStoreIfS1_EfLi1ELi1ELi1ELi4ELi1ELb0EEvT_T0_iidPT1_S8__param_0[32],
	.param .align 8 .b8 _Z17LayerNormWarpImplI19BiasAddResidualLoadI6__halffE11AffineStoreIfS1_EfLi1ELi1ELi1ELi4ELi1ELb0EEvT_T0_iidPT1_S8__param_1[32],
	.param .u32 _Z17LayerNormWarpImplI19BiasAddResidualLoadI6__halffE11AffineStoreIfS1_EfLi1ELi1ELi1ELi4ELi1ELb0EEvT_T0_iidPT1_S8__param_2,
	.param .u32 _Z17LayerNormWarpImplI19BiasAddResidualLoadI6__halffE11AffineStoreIfS1_EfLi1ELi1ELi1ELi4ELi1ELb0EEvT_T0_iidPT1_S8__param_3,
	.param .f64 _Z17LayerNormWarpImplI19BiasAddResidualLoadI6__halffE11AffineStoreIfS1_EfLi1ELi1ELi1ELi4ELi1ELb0EEvT_T0_iidPT1_S8__param_4,
	.param .u64 .ptr .align 1 _Z17LayerNormWarpImplI19BiasAddResidualLoadI6__halffE11AffineStoreIfS1_EfLi1ELi1ELi1ELi4ELi1ELb0EEvT_T0_iidPT1_S8__param_5,
	.param .u64 .ptr .align 1 _Z17LayerNormWarpImplI19BiasAddResidualLoadI6__halffE11AffineStoreIfS1_EfLi1ELi1ELi1ELi4ELi1ELb0EEvT_T0_iidPT1_S8__param_6
)
.maxntid 256
{
	.reg .pred 	%p<19>;
	.reg .b32 	%r<41>;
	.reg .b32 	%f<69>;
	.reg .b64 	%rd<14>;
	.reg .b64 	%fd<2>;

	ld.param.u32 	%r13, [_Z17LayerNormWarpImplI19BiasAddResidualLoadI6__halffE11AffineStoreIfS1_EfLi1ELi1ELi1ELi4ELi1ELb0EEvT_T0_iidPT1_S8__param_2];
	ld.param.u32 	%r14, [_Z17LayerNormWarpImplI19BiasAddResidualLoadI6__halffE11AffineStoreIfS1_EfLi1ELi1ELi1ELi4ELi1ELb0EEvT_T0_iidPT1_S8__param_3];
	ld.param.f64 	%fd1, [_Z17LayerNormWarpImplI19BiasAddResidualLoadI6__halffE11AffineStoreIfS1_EfLi1ELi1ELi1ELi4ELi1ELb0EEvT_T0_iidPT1_S8__param_4];
	ld.param.u64 	%rd3, [_Z17LayerNormWarpImplI19BiasAddResidualLoadI6__halffE11AffineStoreIfS1_EfLi1ELi1ELi1ELi4ELi1ELb0EEvT_T0_iidPT1_S8__param_5];
	ld.param.u64 	%rd4, [_Z17LayerNormWarpImplI19BiasAddResidualLoadI6__halffE11AffineStoreIfS1_EfLi1ELi1ELi1ELi4ELi1ELb0EEvT_T0_iidPT1_S8__param_6];
	setp.lt.s32 	%p1, %r14, 5;
	@%p1 bra 	$L__BB70_2;
	mov.u64 	%rd5, $str;
	cvta.global.u64 	%rd6, %rd5;
	mov.u64 	%rd7, $str$1;
	cvta.global.u64 	%rd8, %rd7;
	mov.u64 	%rd9, __unnamed_71;
	cvta.global.u64 	%rd10, %rd9;
	{ // callseq 70, 0
	.param .b64 param0;
	st.param.b64 	[param0], %rd6;
	.param .b64 param1;
	st.param.b64 	[param1], %rd8;
	.param .b32 param2;
	st.param.b32 	[param2], 462;
	.param .b64 param3;
	st.param.b64 	[param3], %rd10;
	.param .b64 param4;
	st.param.b64 	[param4], 1;
	call.uni 
	__assertfail, 
	(
	param0, 
	param1, 
	param2, 
	param3, 
	param4
	);
	} // callseq 70
$L__BB70_2:
	mov.u32 	%r15, %ctaid.x;
	mov.u32 	%r1, %ntid.y;
	mov.u32 	%r16, %tid.y;
	mad.lo.s32 	%r40, %r15, %r1, %r16;
	setp.ge.s32 	%p2, %r40, %r13;
	@%p2 bra 	$L__BB70_14;
	mov.u32 	%r3, %tid.x;
	cvt.rn.f32.f64 	%f1, %fd1;
	cvta.to.global.u64 	%rd1, %rd3;
	cvta.to.global.u64 	%rd2, %rd4;
	mov.u32 	%r17, %nctaid.x;
	mul.lo.s32 	%r4, %r17, %r1;
$L__BB70_4:
	mov.f32 	%f67, 0f3F800000;
	div.approx.f32 	%f27, %f61, %f67;
	add.f32 	%f65, %f27, 0f00000000;
	sub.f32 	%f28, %f61, %f65;
	fma.rn.f32 	%f66, %f61, %f28, 0f00000000;
	mov.b32 	%r18, %f65;
	shfl.sync.down.b32	%r6|%p3, %r18, 2, 7199, -1;
	mov.b32 	%r19, %f66;
	shfl.sync.down.b32	%r7|%p4, %r19, 2, 7199, -1;
	mov.b32 	%r20, 1065353216;
	shfl.sync.down.b32	%r21|%p5, %r20, 2, 7199, -1;
	mov.b32 	%f5, %r21;
	setp.eq.f32 	%p6, %f5, 0f00000000;
	@%p6 bra 	$L__BB70_6;
	mov.b32 	%f29, %r7;
	mov.b32 	%f30, %r6;
	add.f32 	%f67, %f5, 0f3F800000;
	div.approx.f32 	%f31, %f5, %f67;
	sub.f32 	%f32, %f30, %f65;
	fma.rn.f32 	%f65, %f32, %f31, %f65;
	mul.f32 	%f33, %f32, %f32;
	fma.rn.f32 	%f34, %f33, %f31, %f29;
	add.f32 	%f66, %f66, %f34;
$L__BB70_6:
	mov.b32 	%r22, %f65;
	shfl.sync.down.b32	%r8|%p7, %r22, 1, 7199, -1;
	mov.b32 	%r23, %f66;
	shfl.sync.down.b32	%r9|%p8, %r23, 1, 7199, -1;
	mov.b32 	%r24, %f67;
	shfl.sync.down.b32	%r25|%p9, %r24, 1, 7199, -1;
	mov.b32 	%f12, %r25;
	setp.eq.f32 	%p10, %f12, 0f00000000;
	@%p10 bra 	$L__BB70_8;
	mov.b32 	%f35, %r9;
	mov.b32 	%f36, %r8;
	add.f32 	%f13, %f67, %f12;
	div.approx.f32 	%f37, %f12, %f13;
	sub.f32 	%f38, %f36, %f65;
	fma.rn.f32 	%f65, %f38, %f37, %f65;
	mul.f32 	%f39, %f38, %f38;
	mul.f32 	%f40, %f67, %f39;
	fma.rn.f32 	%f41, %f40, %f37, %f35;
	add.f32 	%f66, %f66, %f41;
	mov.f32 	%f67, %f13;
$L__BB70_8:
	mov.b32 	%r26, %f65;
	shfl.sync.idx.b32	%r10|%p11, %r26, 0, 7199, -1;
	mov.b32 	%r27, %f66;
	shfl.sync.idx.b32	%r28|%p12, %r27, 0, 7199, -1;
	mov.b32 	%r29, %f67;
	shfl.sync.idx.b32	%r30|%p13, %r29, 0, 7199, -1;
	mov.b32 	%f42, %r28;
	mov.b32 	%f43, %r30;
	div.approx.f32 	%f44, %f42, %f43;
	max.f32 	%f45, %f44, 0f00000000;
	add.f32 	%f46, %f45, %f1;
	abs.f32 	%f19, %f46;
	setp.lt.f32 	%p14, %f19, 0f00800000;
	mul.f32 	%f47, %f46, 0f4B800000;
	selp.f32 	%f20, %f47, %f46, %p14;
	mov.b32 	%r11, %f20;
	add.s32 	%r31, %r11, -8388608;
	setp.gt.u32 	%p15, %r31, 2130706431;
	@%p15 bra 	$L__BB70_10;
	setp.lt.f32 	%p16, %f19, 0f00800000;
	and.b32  	%r32, %r11, 16777215;
	or.b32  	%r33, %r32, 1056964608;
	mov.b32 	%f48, %r33;
	sub.s32 	%r34, %r33, %r11;
	add.s32 	%r35, %r34, 201326592;
	selp.b32 	%r36, %r35, %r34, %p16;
	rsqrt.approx.ftz.f32 	%f49, %f48;
	mul.f32 	%f50, %f49, %f49;
	neg.f32 	%f51, %f50;
	fma.rn.f32 	%f52, %f49, %f49, %f51;
	neg.f32 	%f53, %f48;
	fma.rn.f32 	%f54, %f50, %f53, 0f3F800000;
	fma.rn.f32 	%f55, %f52, %f53, %f54;
	fma.rn.f32 	%f56, %f55, 0f3EC00000, 0f3F000000;
	mul.f32 	%f57, %f49, %f55;
	fma.rn.f32 	%f58, %f56, %f57, %f49;
	shr.s32 	%r37, %r36, 1;
	mov.b32 	%r38, %f58;
	add.s32 	%r39, %r37, %r38;
	mov.b32 	%f68, %r39;
	bra.uni 	$L__BB70_11;
$L__BB70_10:
	rsqrt.approx.ftz.f32 	%f68, %f20;
$L__BB70_11:
	setp.ne.s32 	%p17, %r3, 0;
	@%p17 bra 	$L__BB70_13;
	mul.wide.s32 	%rd11, %r40, 4;
	add.s64 	%rd12, %rd1, %rd11;
	st.global.u32 	[%rd12], %r10;
	add.s64 	%rd13, %rd2, %rd11;
	st.global.f32 	[%rd13], %f68;
$L__BB70_13:
	mov.b32 	%f59, %r10;
	sub.f32 	%f60, %f61, %f59;
	mul.f32 	%f61, %f60, %f68;
	add.s32 	%r40, %r40, %r4;
	setp.lt.s32 	%p18, %r40, %r13;
	@%p18 bra 	$L__BB70_4;
$L__BB70_14:
	ret;

}
	// .globl	_Z17LayerNormWarpImplI19BiasAddResidualLoadI6__halffE11AffineStoreIfS1_EfLi1ELi1ELi0ELi4ELi1ELb1EEvT_T0_iidPT1_S8_
.visible .entry _Z17LayerNormWarpImplI19BiasAddResidualLoadI6__halffE11AffineStoreIfS1_EfLi1ELi1ELi0ELi4ELi1ELb1EEvT_T0_iidPT1_S8_(
	.param .align 8 .b8 _Z17LayerNormWarpImplI19BiasAddResidualLoadI6__halffE11AffineStoreIfS1_EfLi1ELi1ELi0ELi4ELi1ELb1EEvT_T0_iidPT1_S8__param_0[32],
	.param .align 8 .b8 _Z17LayerNormWarpImplI19BiasAddResidualLoadI6__halffE11AffineStoreIfS1_EfLi1ELi1ELi0ELi4ELi1ELb1EEvT_T0_iidPT1_S8__param_1[32],
	.param .u32 _Z17LayerNormWarpImplI19BiasAddResidualLoadI6__halffE11AffineStoreIfS1_EfLi1ELi1ELi0ELi4ELi1ELb1EEvT_T0_iidPT1_S8__param_2,
	.param .u32 _Z17LayerNormWarpImplI19BiasAddResidualLoadI6__halffE11AffineStoreIfS1_EfLi1ELi1ELi0ELi4ELi1ELb1EEvT_T0_iidPT1_S8__param_3,
	.param .f64 _Z17LayerNormWarpImplI19BiasAddResidualLoadI6__halffE11AffineStoreIfS1_EfLi1ELi1ELi0ELi4ELi1ELb1EEvT_T0_iidPT1_S8__param_4,
	.param .u64 .ptr .align 1 _Z17LayerNormWarpImplI19BiasAddResidualLoadI6__halffE11AffineStoreIfS1_EfLi1ELi1ELi0ELi4ELi1ELb1EEvT_T0_iidPT1_S8__param_5,
	.param .u64 .ptr .align 1 _Z17LayerNormWarpImplI19BiasAddResidualLoadI6__halffE11AffineStoreIfS1_EfLi1ELi1ELi0ELi4ELi1ELb1EEvT_T0_iidPT1_S8__param_6
)
.maxntid 256
{
	.reg .pred 	%p<20>;
	.reg .b32 	%r<41>;
	.reg .b32 	%f<79>;
	.reg .b64 	%rd<14>;
	.reg .b64 	%fd<2>;

	ld.param.u32 	%r13, [_Z17LayerNormWarpImplI19BiasAddResidualLoadI6__halffE11AffineStoreIfS1_EfLi1ELi1ELi0ELi4ELi1ELb1EEvT_T0_iidPT1_S8__param_2];
	ld.param.u32 	%r14, [_Z17LayerNormWarpImplI19BiasAddResidualLoadI6__halffE11AffineStoreIfS1_EfLi1ELi1ELi0ELi4ELi1ELb1EEvT_T0_iidPT1_S8__param_3];
	ld.param.f64 	%fd1, [_Z17LayerNormWarpImplI19BiasAddResidualLoadI6__halffE11AffineStoreIfS1_EfLi1ELi1ELi0ELi4ELi1ELb1EEvT_T0_iidPT1_S8__param_4];
	ld.param.u64 	%rd3, [_Z17LayerNormWarpImplI19BiasAddResidualLoadI6__halffE11AffineStoreIfS1_EfLi1ELi1ELi0ELi4ELi1ELb1EEvT_T0_iidPT1_S8__param_5];
	ld.param.u64 	%rd4, [_Z17LayerNormWarpImplI19BiasAddResidualLoadI6__halffE11AffineStoreIfS1_EfLi1ELi1ELi0ELi4ELi1ELb1EEvT_T0_iidPT1_S8__param_6];
	setp.lt.s32 	%p1, %r14, 5;
	@%p1 bra 	$L__BB71_2;
	mov.u64 	%rd5, $str;
	cvta.global.u64 	%rd6, %rd5;
	mov.u64 	%rd7, $str$1;
	cvta.global.u64 	%rd8, %rd7;
	mov.u64 	%rd9, __unnamed_72;
	cvta.global.u64 	%rd10, %rd9;
	{ // callseq 71, 0
	.param .b64 param0;
	st.param.b64 	[param0], %rd6;
	.param .b64 param1;
	st.param.b64 	[param1], %rd8;
	.param .b32 param2;
	st.param.b32 	[param2], 462;
	.param .b64 param3;
	st.param.b64 	[param3], %rd10;
	.param .b64 param4;
	st.param.b64 	[param4], 1;
	call.uni 
	__assertfail, 
	(
	param0, 
	param1, 
	param2, 
	param3, 
	param4
	);
	} // callseq 71
$L__BB71_2:
	mov.u32 	%r15, %ctaid.x;
	mov.u32 	%r1, %ntid.y;
	mov.u32 	%r16, %tid.y;
	mad.lo.s32 	%r40, %r15, %r1, %r16;
	setp.ge.s32 	%p2, %r40, %r13;
	@%p2 bra 	$L__BB71_16;
	mov.u32 	%r3, %tid.x;
	cvt.rn.f32.f64 	%f1, %fd1;
	cvta.to.global.u64 	%rd1, %rd3;
	cvta.to.global.u64 	%rd2, %rd4;
	mov.u32 	%r17, %nctaid.x;
	mul.lo.s32 	%r4, %r17, %r1;
$L__BB71_4:
	setp.ge.s32 	%p3, %r3, %r14;
	mov.f32 	%f68, 0f00000000;
	mov.f32 	%f72, %f68;
	mov.f32 	%f73, %f68;
	mov.f32 	%f74, %f68;
	@%p3 bra 	$L__BB71_6;
	mov.f32 	%f74, 0f3F800000;
	div.approx.f32 	%f32, %f67, %f74;
	add.f32 	%f72, %f32, 0f00000000;
	sub.f32 	%f33, %f67, %f72;
	fma.rn.f32 	%f73, %f67, %f33, 0f00000000;
	mov.f32 	%f68, %f67;
$L__BB71_6:
	mov.b32 	%r18, %f72;
	shfl.sync.down.b32	%r6|%p4, %r18, 2, 7199, -1;
	mov.b32 	%r19, %f73;
	shfl.sync.down.b32	%r7|%p5, %r19, 2, 7199, -1;
	mov.b32 	%r20, %f74;
	shfl.sync.down.b32	%r21|%p6, %r20, 2, 7199, -1;
	mov.b32 	%f9, %r21;
	setp.eq.f32 	%p7, %f9, 0f00000000;
	@%p7 bra 	$L__BB71_8;
	mov.b32 	%f34, %r7;
	mov.b32 	%f35, %r6;
	add.f32 	%f10, %f74, %f9;
	div.approx.f32 	%f36, %f9, %f10;
	sub.f32 	%f37, %f35, %f72;
	fma.rn.f32 	%f72, %f37, %f36, %f72;
	mul.f32 	%f38, %f37, %f37;
	mul.f32 	%f39, %f74, %f38;
	fma.rn.f32 	%f40, %f39, %f36, %f34;
	add.f32 	%f73, %f73, %f40;
	mov.f32 	%f74, %f10;
$L__BB71_8:
	mov.b32 	%r22, %f72;
	shfl.sync.down.b32	%r8|%p8, %r22, 1, 7199, -1;
	mov.b32 	%r23, %f73;
	shfl.sync.down.b32	%r9|%p9, %r23, 1, 7199, -1;
	mov.b32 	%r24, %f74;
	shfl.sync.down.b32	%r25|%p10, %r24, 1, 7199, -1;
	mov.b32 	%f16, %r25;
	setp.eq.f32 	%p11, %f16, 0f00000000;
	@%p11 bra 	$L__BB71_10;
	mov.b32 	%f41, %r9;
	mov.b32 	%f42, %r8;
	add.f32 	%f17, %f74, %f16;
	div.approx.f32 	%f43, %f16, %f17;
	sub.f32 	%f44, %f42, %f72;
	fma.rn.f32 	%f72, %f44, %f43, %f72;
	mul.f32 	%f45, %f44, %f44;
	mul.f32 	%f46, %f74, %f45;
	fma.rn.f32 	%f47, %f46, %f43, %f41;
	add.f32 	%f73, %f73, %f47;
	mov.f32 	%f74, %f17;
$L__BB71_10:
	mov.b32 	%r26, %f72;
	shfl.sync.idx.b32	%r10|%p12, %r26, 0, 7199, -1;
	mov.b32 	%r27, %f73;
	shfl.sync.idx.b32	%r28|%p13, %r27, 0, 7199, -1;
	mov.b32 	%r29, %f74;
	shfl.sync.idx.b32	%r30|%p14, %r29, 0, 7199, -1;
	mov.b32 	%f48, %r28;
	mov.b32 	%f49, %r30;
	div.approx.f32 	%f50, %f48, %f49;
	max.f32 	%f51, %f50, 0f00000000;
	add.f32 	%f52, %f51, %f1;
	abs.f32 	%f23, %f52;
	setp.lt.f32 	%p15, %f23, 0f00800000;
	mul.f32 	%f53, %f52, 0f4B800000;
	selp.f32 	%f24, %f53, %f52, %p15;
	mov.b32 	%r11, %f24;
	add.s32 	%r31, %r11, -8388608;
	setp.gt.u32 	%p16, %r31, 2130706431;
	@%p16 bra 	$L__BB71_12;
	setp.lt.f32 	%p17, %f23, 0f00800000;
	and.b32  	%r32, %r11, 16777215;
	or.b32  	%r33, %r32, 1056964608;
	mov.b32 	%f54, %r33;
	sub.s32 	%r34, %r33, %r11;
	add.s32 	%r35, %r34, 201326592;
	selp.b32 	%r36, %r35, %r34, %p17;
	rsqrt.approx.ftz.f32 	%f55, %f54;
	mul.f32 	%f56, %f55, %f55;
	neg.f32 	%f57, %f56;
	fma.rn.f32 	%f58, %f55, %f55, %f57;
	neg.f32 	%f59, %f54;
	fma.rn.f32 	%f60, %f56, %f59, 0f3F800000;
	fma.rn.f32 	%f61, %f58, %f59, %f60;
	fma.rn.f32 	%f62, %f61, 0f3EC00000, 0f3F000000;
	mul.f32 	%f63, %f55, %f61;
	fma.rn.f32 	%f64, %f62, %f63, %f55;
	shr.s32 	%r37, %r36, 1;
	mov.b32 	%r38, %f64;
	add.s32 	%r39, %r37, %r38;
	mov.b32 	%f78, %r39;
	bra.uni 	$L__BB71_13;
$L__BB71_12:
	rsqrt.approx.ftz.f32 	%f78, %f24;
$L__BB71_13:
	setp.ne.s32 	%p18, %r3, 0;
	@%p18 bra 	$L__BB71_15;
	mul.wide.s32 	%rd11, %r40, 4;
	add.s64 	%rd12, %rd1, %rd11;
	st.global.u32 	[%rd12], %r10;
	add.s64 	%rd13, %rd2, %rd11;
	st.global.f32 	[%rd13], %f78;
$L__BB71_15:
	mov.b32 	%f65, %r10;
	sub.f32 	%f66, %f68, %f65;
	mul.f32 	%f67, %f66, %f78;
	add.s32 	%r40, %r40, %r4;
	setp.lt.s32 	%p19, %r40, %r13;
	@%p19 bra 	$L__BB71_4;
$L__BB71_16:
	ret;

}
	// .globl	_Z17LayerNormWarpImplI19BiasAddResidualLoadI6__halffE11AffineStoreIfS1_EfLi1ELi1ELi1ELi8ELi2ELb0EEvT_T0_iidPT1_S8_
.visible .entry _Z17LayerNormWarpImplI19BiasAddResidualLoadI6__halffE11AffineStoreIfS1_EfLi1ELi1ELi1ELi8ELi2ELb0EEvT_T0_iidPT1_S8_(
	.param .align 8 .b8 _Z17LayerNormWarpImplI19BiasAddResidualLoadI6__halffE11AffineStoreIfS1_EfLi1ELi1ELi1ELi8ELi2ELb0EEvT_T0_iidPT1_S8__param_0[32],
	.param .align 8 .b8 _Z17LayerNormWarpImplI19BiasAddResidualLoadI6__halffE11AffineStoreIfS1_EfLi1ELi1ELi1ELi8ELi2ELb0EEvT_T0_iidPT1_S8__param_1[32],
	.param .u32 _Z17LayerNormWarpImplI19BiasAddResidualLoadI6__halffE11AffineStoreIfS1_EfLi1ELi1ELi1ELi8ELi2ELb0EEvT_T0_iidPT1_S8__param_2,
	.param .u32 _Z17LayerNormWarpImplI19BiasAddResidualLoadI6__halffE11AffineStoreIfS1_EfLi1ELi1ELi1ELi8ELi2ELb0EEvT_T0_iidPT1_S8__param_3,
	.param .f64 _Z17LayerNormWarpImplI19BiasAddResidualLoadI6__halffE11AffineStoreIfS1_EfLi1ELi1ELi1ELi8ELi2ELb0EEvT_T0_iidPT1_S8__param_4,
	.param .u64 .ptr .align 1 _Z17LayerNormWarpImplI19BiasAddResidualLoadI6__halffE11AffineStoreIfS1_EfLi1ELi1ELi1ELi8ELi2ELb0EEvT_T0_iidPT1_S8__param_5,
	.param .u64 .ptr .align 1 _Z17LayerNormWarpImplI19BiasAddResidualLoadI6__halffE11AffineStoreIfS1_EfLi1ELi1ELi1ELi8ELi2ELb0EEvT_T0_iidPT1_S8__param_6
)
.maxntid 256
{
	.reg .pred 	%p<42>;
	.reg .b32 	%r<83>;
	.reg .b32 	%f<169>;
	.reg .b64 	%rd<14>;
	.reg .b64 	%fd<2>;

	ld.param.u32 	%r23, [_Z17LayerNormWarpImplI19BiasAddResidualLoadI6__halffE11AffineStoreIfS1_EfLi1ELi1ELi1ELi8ELi2ELb0EEvT_T0_iidPT1_S8__param_2];
	ld.param.u32 	%r24, [_Z17LayerNormWarpImplI19BiasAddResidualLoadI6__halffE11AffineStoreIfS1_EfLi1ELi1ELi1ELi8ELi2ELb0EEvT_T0_iidPT1_S8__param_3];
	ld.param.f64 	%fd1, [_Z17LayerNormWarpImplI19BiasAddResidualLoadI6__halffE11AffineStoreIfS1_EfLi1ELi1ELi1ELi8ELi2ELb0EEvT_T0_iidPT1_S8__param_4];
	ld.param.u64 	%rd5, [_Z17LayerNormWarpImplI19BiasAddResidualLoadI6__halffE11AffineStoreIfS1_EfLi1ELi1ELi1ELi8ELi2ELb0EEvT_T0_iidPT1_S8__param_5];
	ld.param.u64 	%rd6, [_Z17LayerNormWarpImplI19BiasAddResidualLoadI6__halffE11AffineStoreIfS1_EfLi1ELi1ELi1ELi8ELi2ELb0EEvT_T0_iidPT1_S8__param_6];
	setp.lt.s32 	%p1, %r24, 9;
	@%p1 bra 	$L__BB72_2;
	mov.u64 	%rd7, $str;
	cvta.global.u64 	%rd8, %rd7;
	mov.u64 	%rd9, $str$1;
	cvta.global.u64 	%rd10, %rd9;
	mov.u64 	%rd11, __unnamed_73;
	cvta.global.u64 	%rd12, %rd11;
	{ // callseq 72, 0
	.param .b64 param0;
	st.param.b64 	[param0], %rd8;
	.param .b64 param1;
	st.param.b64 	[param1], %rd10;
	.param .b32 param2;
	st.param.b32 	[param2], 462;
	.param .b64 param3;
	st.param.b64 	[param3], %rd12;
	.param .b64 param4;
	st.param.b64 	[param4], 1;
	call.uni 
	__assertfail, 
	(
	param0, 
	param1, 
	param2, 
	param3, 
	param4
	);
	} // callseq 72
$L__BB72_2:
	mov.u32 	%r25, %ctaid.x;
	mov.u32 	%r1, %ntid.y;
	mov.u32 	%r26, %tid.y;
	mad.lo.s32 	%r27, %r25, %r1, %r26;
	shl.b32 	%r82, %r27, 1;
	setp.ge.s32 	%p2, %r82, %r23;
	@%p2 bra 	$L__BB72_27;
	mov.u32 	%r3, %tid.x;
	cvt.rn.f32.f64 	%f1, %fd1;
	cvta.to.global.u64 	%rd1, %rd5;
	cvta.to.global.u64 	%rd2, %rd6;
	mov.u32 	%r28, %nctaid.x;
	mul.lo.s32 	%r29, %r1, %r28;
	shl.b32 	%r4, %r29, 1;
$L__BB72_4:
	mov.f32 	%f154, 0f3F800000;
	div.approx.f32 	%f64, %f147, %f154;
	add.f32 	%f152, %f64, 0f00000000;
	sub.f32 	%f65, %f147, %f152;
	fma.rn.f32 	%f153, %f147, %f65, 0f00000000;
	div.approx.f32 	%f66, %f148, %f154;
	add.f32 	%f162, %f66, 0f00000000;
	sub.f32 	%f67, %f148, %f162;
	fma.rn.f32 	%f163, %f148, %f67, 0f00000000;
	mov.b32 	%r30, %f152;
	shfl.sync.down.b32	%r6|%p3, %r30, 4, 6175, -1;
	mov.b32 	%r31, %f153;
	shfl.sync.down.b32	%r7|%p4, %r31, 4, 6175, -1;
	mov.b32 	%r32, 1065353216;
	shfl.sync.down.b32	%r33|%p5, %r32, 4, 6175, -1;
	mov.b32 	%f8, %r33;
	setp.eq.f32 	%p6, %f8, 0f00000000;
	@%p6 bra 	$L__BB72_6;
	mov.b32 	%f68, %r7;
	mov.b32 	%f69, %r6;
	add.f32 	%f154, %f8, 0f3F800000;
	div.approx.f32 	%f70, %f8, %f154;
	sub.f32 	%f71, %f69, %f152;
	fma.rn.f32 	%f152, %f70, %f71, %f152;
	mul.f32 	%f72, %f71, %f71;
	fma.rn.f32 	%f73, %f70, %f72, %f68;
	add.f32 	%f153, %f153, %f73;
$L__BB72_6:
	mov.b32 	%r34, %f152;
	shfl.sync.down.b32	%r8|%p7, %r34, 2, 6175, -1;
	mov.b32 	%r35, %f153;
	shfl.sync.down.b32	%r9|%p8, %r35, 2, 6175, -1;
	mov.b32 	%r36, %f154;
	shfl.sync.down.b32	%r37|%p9, %r36, 2, 6175, -1;
	mov.b32 	%f15, %r37;
	setp.eq.f32 	%p10, %f15, 0f00000000;
	@%p10 bra 	$L__BB72_8;
	mov.b32 	%f74, %r9;
	mov.b32 	%f75, %r8;
	add.f32 	%f16, %f154, %f15;
	div.approx.f32 	%f76, %f15, %f16;
	sub.f32 	%f77, %f75, %f152;
	fma.rn.f32 	%f152, %f76, %f77, %f152;
	mul.f32 	%f78, %f77, %f77;
	mul.f32 	%f79, %f78, %f154;
	fma.rn.f32 	%f80, %f76, %f79, %f74;
	add.f32 	%f153, %f153, %f80;
	mov.f32 	%f154, %f16;
$L__BB72_8:
	mov.b32 	%r38, %f152;
	shfl.sync.down.b32	%r10|%p11, %r38, 1, 6175, -1;
	mov.b32 	%r39, %f153;
	shfl.sync.down.b32	%r11|%p12, %r39, 1, 6175, -1;
	mov.b32 	%r40, %f154;
	shfl.sync.down.b32	%r41|%p13, %r40, 1, 6175, -1;
	mov.b32 	%f22, %r41;
	setp.eq.f32 	%p14, %f22, 0f00000000;
	@%p14 bra 	$L__BB72_10;
	mov.b32 	%f81, %r11;
	mov.b32 	%f82, %r10;
	add.f32 	%f23, %f154, %f22;
	div.approx.f32 	%f83, %f22, %f23;
	sub.f32 	%f84, %f82, %f152;
	fma.rn.f32 	%f152, %f83, %f84, %f152;
	mul.f32 	%f85, %f84, %f84;
	mul.f32 	%f86, %f85, %f154;
	fma.rn.f32 	%f87, %f83, %f86, %f81;
	add.f32 	%f153, %f153, %f87;
	mov.f32 	%f154, %f23;
$L__BB72_10:
	mov.b32 	%r42, %f152;
	shfl.sync.idx.b32	%r12|%p15, %r42, 0, 6175, -1;
	mov.b32 	%r43, %f153;
	shfl.sync.idx.b32	%r44|%p16, %r43, 0, 6175, -1;
	mov.b32 	%r45, %f154;
	shfl.sync.idx.b32	%r46|%p17, %r45, 0, 6175, -1;
	mov.b32 	%f88, %r44;
	mov.b32 	%f89, %r46;
	div.approx.f32 	%f90, %f88, %f89;
	max.f32 	%f91, %f90, 0f00000000;
	add.f32 	%f92, %f91, %f1;
	abs.f32 	%f29, %f92;
	setp.lt.f32 	%p18, %f29, 0f00800000;
	mul.f32 	%f93, %f92, 0f4B800000;
	selp.f32 	%f30, %f93, %f92, %p18;
	mov.b32 	%r13, %f30;
	add.s32 	%r47, %r13, -8388608;
	setp.gt.u32 	%p19, %r47, 2130706431;
	@%p19 bra 	$L__BB72_12;
	setp.lt.f32 	%p20, %f29, 0f00800000;
	and.b32  	%r48, %r13, 16777215;
	or.b32  	%r49, %r48, 1056964608;
	mov.b32 	%f94, %r49;
	sub.s32 	%r50, %r49, %r13;
	add.s32 	%r51, %r50, 201326592;
	selp.b32 	%r52, %r51, %r50, %p20;
	rsqrt.approx.ftz.f32 	%f95, %f94;
	mul.f32 	%f96, %f95, %f95;
	neg.f32 	%f97, %f96;
	fma.rn.f32 	%f98, %f95, %f95, %f97;
	neg.f32 	%f99, %f94;
	fma.rn.f32 	%f100, %f96, %f99, 0f3F800000;
	fma.rn.f32 	%f101, %f98, %f99, %f100;
	fma.rn.f32 	%f102, %f101, 0f3EC00000, 0f3F000000;
	mul.f32 	%f103, %f95, %f101;
	fma.rn.f32 	%f104, %f102, %f103, %f95;
	shr.s32 	%r53, %r52, 1;
	mov.b32 	%r54, %f104;
	add.s32 	%r55, %r53, %r54;
	mov.b32 	%f158, %r55;
	bra.uni 	$L__BB72_13;
$L__BB72_12:
	rsqrt.approx.ftz.f32 	%f158, %f30;
$L__BB72_13:
	setp.ne.s32 	%p21, %r3, 0;
	mul.wide.s32 	%rd13, %r82, 4;
	add.s64 	%rd3, %rd1, %rd13;
	add.s64 	%rd4, %rd2, %rd13;
	@%p21 bra 	$L__BB72_15;
	st.global.u32 	[%rd3], %r12;
	st.global.f32 	[%rd4], %f158;
$L__BB72_15:
	mov.b32 	%f106, %r12;
	sub.f32 	%f107, %f147, %f106;
	mul.f32 	%f147, %f158, %f107;
	mov.b32 	%r56, %f162;
	shfl.sync.down.b32	%r14|%p22, %r56, 4, 6175, -1;
	mov.b32 	%r57, %f163;
	shfl.sync.down.b32	%r15|%p23, %r57, 4, 6175, -1;
	mov.b32 	%r58, 1065353216;
	shfl.sync.down.b32	%r59|%p24, %r58, 4, 6175, -1;
	mov.b32 	%f35, %r59;
	setp.eq.f32 	%p25, %f35, 0f00000000;
	mov.f32 	%f164, 0f3F800000;
	@%p25 bra 	$L__BB72_17;
	mov.b32 	%f108, %r15;
	mov.b32 	%f109, %r14;
	add.f32 	%f164, %f35, 0f3F800000;
	div.approx.f32 	%f110, %f35, %f164;
	sub.f32 	%f111, %f109, %f162;
	fma.rn.f32 	%f162, %f110, %f111, %f162;
	mul.f32 	%f112, %f111, %f111;
	fma.rn.f32 	%f113, %f110, %f112, %f108;
	add.f32 	%f163, %f163, %f113;
$L__BB72_17:
	mov.b32 	%r60, %f162;
	shfl.sync.down.b32	%r16|%p26, %r60, 2, 6175, -1;
	mov.b32 	%r61, %f163;
	shfl.sync.down.b32	%r17|%p27, %r61, 2, 6175, -1;
	mov.b32 	%r62, %f164;
	shfl.sync.down.b32	%r63|%p28, %r62, 2, 6175, -1;
	mov.b32 	%f42, %r63;
	setp.eq.f32 	%p29, %f42, 0f00000000;
	@%p29 bra 	$L__BB72_19;
	mov.b32 	%f114, %r17;
	mov.b32 	%f115, %r16;
	add.f32 	%f43, %f164, %f42;
	div.approx.f32 	%f116, %f42, %f43;
	sub.f32 	%f117, %f115, %f162;
	fma.rn.f32 	%f162, %f116, %f117, %f162;
	mul.f32 	%f118, %f117, %f117;
	mul.f32 	%f119, %f118, %f164;
	fma.rn.f32 	%f120, %f116, %f119, %f114;
	add.f32 	%f163, %f163, %f120;
	mov.f32 	%f164, %f43;
$L__BB72_19:
	mov.b32 	%r64, %f162;
	shfl.sync.down.b32	%r18|%p30, %r64, 1, 6175, -1;
	mov.b32 	%r65, %f163;
	shfl.sync.down.b32	%r19|%p31, %r65, 1, 6175, -1;
	mov.b32 	%r66, %f164;
	shfl.sync.down.b32	%r67|%p32, %r66, 1, 6175, -1;
	mov.b32 	%f49, %r67;
	setp.eq.f32 	%p33, %f49, 0f00000000;
	@%p33 bra 	$L__BB72_21;
	mov.b32 	%f121, %r19;
	mov.b32 	%f122, %r18;
	add.f32 	%f50, %f164, %f49;
	div.approx.f32 	%f123, %f49, %f50;
	sub.f32 	%f124, %f122, %f162;
	fma.rn.f32 	%f162, %f123, %f124, %f162;
	mul.f32 	%f125, %f124, %f124;
	mul.f32 	%f126, %f125, %f164;
	fma.rn.f32 	%f127, %f123, %f126, %f121;
	add.f32 	%f163, %f163, %f127;
	mov.f32 	%f164, %f50;
$L__BB72_21:
	mov.b32 	%r68, %f162;
	shfl.sync.idx.b32	%r20|%p34, %r68, 0, 6175, -1;
	mov.b32 	%r69, %f163;
	shfl.sync.idx.b32	%r70|%p35, %r69, 0, 6175, -1;
	mov.b32 	%r71, %f164;
	shfl.sync.idx.b32	%r72|%p36, %r71, 0, 6175, -1;
	mov.b32 	%f128, %r70;
	mov.b32 	%f129, %r72;
	div.approx.f32 	%f130, %f128, %f129;
	max.f32 	%f131, %f130, 0f00000000;
	add.f32 	%f132, %f131, %f1;
	abs.f32 	%f56, %f132;
	setp.lt.f32 	%p37, %f56, 0f00800000;
	mul.f32 	%f133, %f132, 0f4B800000;
	selp.f32 	%f57, %f133, %f132, %p37;
	mov.b32 	%r21, %f57;
	add.s32 	%r73, %r21, -8388608;
	setp.lt.u32 	%p38, %r73, 2130706432;
	@%p38 bra 	$L__BB72_23;
	rsqrt.approx.ftz.f32 	%f168, %f57;
	bra.uni 	$L__BB72_24;
$L__BB72_23:
	setp.lt.f32 	%p39, %f56, 0f00800000;
	and.b32  	%r74, %r21, 16777215;
	or.b32  	%r75, %r74, 1056964608;
	mov.b32 	%f134, %r75;
	sub.s32 	%r76, %r75, %r21;
	add.s32 	%r77, %r76, 201326592;
	selp.b32 	%r78, %r77, %r76, %p39;
	rsqrt.approx.ftz.f32 	%f135, %f134;
	mul.f32 	%f136, %f135, %f135;
	neg.f32 	%f137, %f136;
	fma.rn.f32 	%f138, %f135, %f135, %f137;
	neg.f32 	%f139, %f134;
	fma.rn.f32 	%f140, %f136, %f139, 0f3F800000;
	fma.rn.f32 	%f141, %f138, %f139, %f140;
	fma.rn.f32 	%f142, %f141, 0f3EC00000, 0f3F000000;
	mul.f32 	%f143, %f135, %f141;
	fma.rn.f32 	%f144, %f142, %f143, %f135;
	shr.s32 	%r79, %r78, 1;
	mov.b32 	%r80, %f144;
	add.s32 	%r81, %r79, %r80;
	mov.b32 	%f168, %r81;
$L__BB72_24:
	setp.ne.s32 	%p40, %r3, 0;
	@%p40 bra 	$L__BB72_26;
	st.global.u32 	[%rd3+4], %r20;
	st.global.f32 	[%rd4+4], %f168;
$L__BB72_26:
	mov.b32 	%f145, %r20;
	sub.f32 	%f146, %f148, %f145;
	mul.f32 	%f148, %f168, %f146;
	add.s32 	%r82, %r82, %r4;
	setp.lt.s32 	%p41, %r82, %r23;
	@%p41 bra 	$L__BB72_4;
$L__BB72_27:
	ret;

}
	// .globl	_Z17LayerNormWarpImplI19BiasAddResidualLoadI6__halffE11AffineStoreIfS1_EfLi1ELi1ELi0ELi8ELi2ELb1EEvT_T0_iidPT1_S8_
.visible .entry _Z17LayerNormWarpImplI19BiasAddResidualLoadI6__halffE11AffineStoreIfS1_EfLi1ELi1ELi0ELi8ELi2ELb1EEvT_T0_iidPT1_S8_(
	.param .align 8 .b8 _Z17LayerNormWarpImplI19BiasAddResidualLoadI6__halffE11AffineStoreIfS1_EfLi1ELi1ELi0ELi8ELi2ELb1EEvT_T0_iidPT1_S8__param_0[32],
	.param .align 8 .b8 _Z17LayerNormWarpImplI19BiasAddResidualLoadI6__halffE11AffineStoreIfS1_EfLi1ELi1ELi0ELi8ELi2ELb1EEvT_T0_iidPT1_S8__param_1[32],
	.param .u32 _Z17LayerNormWarpImplI19BiasAddResidualLoadI6__halffE11AffineStoreIfS1_EfLi1ELi1ELi0ELi8ELi2ELb1EEvT_T0_iidPT1_S8__param_2,
	.param .u32 _Z17LayerNormWarpImplI19BiasAddResidualLoadI6__halffE11AffineStoreIfS1_EfLi1ELi1ELi0ELi8ELi2ELb1EEvT_T0_iidPT1_S8__param_3,
	.param .f64 _Z17LayerNormWarpImplI19BiasAddResidualLoadI6__halffE11AffineStoreIfS1_EfLi1ELi1ELi0ELi8ELi2ELb1EEvT_T0_iidPT1_S8__param_4,
	.param .u64 .ptr .align 1 _Z17LayerNormWarpImplI19BiasAddResidualLoadI6__halffE11AffineStoreIfS1_EfLi1ELi1ELi0ELi8ELi2ELb1EEvT_T0_iidPT1_S8__param_5,
	.param .u64 .ptr .align 1 _Z17LayerNormWarpImplI19BiasAddResidualLoadI6__halffE11AffineStoreIfS1_EfLi1ELi1ELi0ELi8ELi2ELb1EEvT_T0_iidPT1_S8__param_6
)
.maxntid 256
{
	.reg .pred 	%p<44>;
	.reg .b32 	%r<83>;
	.reg .b32 	%f<189>;
	.reg .b64 	%rd<17>;
	.reg .b64 	%fd<2>;

	ld.param.u32 	%r23, [_Z17LayerNormWarpImplI19BiasAddResidualLoadI6__halffE11AffineStoreIfS1_EfLi1ELi1ELi0ELi8ELi2ELb1EEvT_T0_iidPT1_S8__param_2];
	ld.param.u32 	%r24, [_Z17LayerNormWarpImplI19BiasAddResidualLoadI6__halffE11AffineStoreIfS1_EfLi1ELi1ELi0ELi8ELi2ELb1EEvT_T0_iidPT1_S8__param_3];
	ld.param.f64 	%fd1, [_Z17LayerNormWarpImplI19BiasAddResidualLoadI6__halffE11AffineStoreIfS1_EfLi1ELi1ELi0ELi8ELi2ELb1EEvT_T0_iidPT1_S8__param_4];
	ld.param.u64 	%rd3, [_Z17LayerNormWarpImplI19BiasAddResidualLoadI6__halffE11AffineStoreIfS1_EfLi1ELi1ELi0ELi8ELi2ELb1EEvT_T0_iidPT1_S8__param_5];
	ld.param.u64 	%rd4, [_Z17LayerNormWarpImplI19BiasAddResidualLoadI6__halffE11AffineStoreIfS1_EfLi1ELi1ELi0ELi8ELi2ELb1EEvT_T0_iidPT1_S8__param_6];
	cvta.to.global.u64 	%rd1, %rd4;
	cvta.to.global.u64 	%rd2, %rd3;
	setp.lt.s32 	%p1, %r24, 9;
	@%p1 bra 	$L__BB73_2;
	mov.u64 	%rd5, $str;
	cvta.global.u64 	%rd6, %rd5;
	mov.u64 	%rd7, $str$1;
	cvta.global.u64 	%rd8, %rd7;
	mov.u64 	%rd9, __unnamed_74;
	cvta.global.u64 	%rd10, %rd9;
	{ // callseq 73, 0
	.param .b64 param0;
	st.param.b64 	[param0], %rd6;
	.param .b64 param1;
	st.param.b64 	[param1], %rd8;
	.param .b32 param2;
	st.param.b32 	[param2], 462;
	.param .b64 param3;
	st.param.b64 	[param3], %rd10;
	.param .b64 param4;
	st.param.b64 	[param4], 1;
	call.uni 
	__assertfail, 
	(
	param0, 
	param1, 
	param2, 
	param3, 
	param4
	);
	} // callseq 73
$L__BB73_2:
	mov.u32 	%r25, %ctaid.x;
	mov.u32 	%r1, %ntid.y;
	mov.u32 	%r26, %tid.y;
	mad.lo.s32 	%r27, %r25, %r1, %r26;
	shl.b32 	%r82, %r27, 1;
	setp.ge.s32 	%p2, %r82, %r23;
	@%p2 bra 	$L__BB73_31;
	mov.u32 	%r3, %tid.x;
	cvt.rn.f32.f64 	%f1, %fd1;
	mov.u32 	%r28, %nctaid.x;
	mul.lo.s32 	%r29, %r1, %r28;
	shl.b32 	%r4, %r29, 1;
$L__BB73_4:
	setp.ge.s32 	%p3, %r3, %r24;
	mov.f32 	%f161, 0f00000000;
	mov.f32 	%f169, %f161;
	mov.f32 	%f170, %f161;
	mov.f32 	%f171, %f161;
	@%p3 bra 	$L__BB73_6;
	mov.f32 	%f171, 0f3F800000;
	div.approx.f32 	%f73, %f160, %f171;
	add.f32 	%f169, %f73, 0f00000000;
	sub.f32 	%f74, %f160, %f169;
	fma.rn.f32 	%f170, %f160, %f74, 0f00000000;
	mov.f32 	%f161, %f160;
$L__BB73_6:
	setp.ge.s32 	%p4, %r3, %r24;
	mov.f32 	%f165, 0f00000000;
	mov.f32 	%f179, %f165;
	mov.f32 	%f180, %f165;
	mov.f32 	%f181, %f165;
	@%p4 bra 	$L__BB73_8;
	mov.f32 	%f181, 0f3F800000;
	div.approx.f32 	%f77, %f159, %f181;
	add.f32 	%f179, %f77, 0f00000000;
	sub.f32 	%f78, %f159, %f179;
	fma.rn.f32 	%f180, %f159, %f78, 0f00000000;
	mov.f32 	%f165, %f159;
$L__BB73_8:
	mov.b32 	%r30, %f169;
	shfl.sync.down.b32	%r6|%p5, %r30, 4, 6175, -1;
	mov.b32 	%r31, %f170;
	shfl.sync.down.b32	%r7|%p6, %r31, 4, 6175, -1;
	mov.b32 	%r32, %f171;
	shfl.sync.down.b32	%r33|%p7, %r32, 4, 6175, -1;
	mov.b32 	%f16, %r33;
	setp.eq.f32 	%p8, %f16, 0f00000000;
	@%p8 bra 	$L__BB73_10;
	mov.b32 	%f79, %r7;
	mov.b32 	%f80, %r6;
	add.f32 	%f17, %f171, %f16;
	div.approx.f32 	%f81, %f16, %f17;
	sub.f32 	%f82, %f80, %f169;
	fma.rn.f32 	%f169, %f81, %f82, %f169;
	mul.f32 	%f83, %f82, %f82;
	mul.f32 	%f84, %f83, %f171;
	fma.rn.f32 	%f85, %f81, %f84, %f79;
	add.f32 	%f170, %f170, %f85;
	mov.f32 	%f171, %f17;
$L__BB73_10:
	mov.b32 	%r34, %f169;
	shfl.sync.down.b32	%r8|%p9, %r34, 2, 6175, -1;
	mov.b32 	%r35, %f170;
	shfl.sync.down.b32	%r9|%p10, %r35, 2, 6175, -1;
	mov.b32 	%r36, %f171;
	shfl.sync.down.b32	%r37|%p11, %r36, 2, 6175, -1;
	mov.b32 	%f23, %r37;
	setp.eq.f32 	%p12, %f23, 0f00000000;
	@%p12 bra 	$L__BB73_12;
	mov.b32 	%f86, %r9;
	mov.b32 	%f87, %r8;
	add.f32 	%f24, %f171, %f23;
	div.approx.f32 	%f88, %f23, %f24;
	sub.f32 	%f89, %f87, %f169;
	fma.rn.f32 	%f169, %f88, %f89, %f169;
	mul.f32 	%f90, %f89, %f89;
	mul.f32 	%f91, %f90, %f171;
	fma.rn.f32 	%f92, %f88, %f91, %f86;
	add.f32 	%f170, %f170, %f92;
	mov.f32 	%f171, %f24;
$L__BB73_12:
	mov.b32 	%r38, %f169;
	shfl.sync.down.b32	%r10|%p13, %r38, 1, 6175, -1;
	mov.b32 	%r39, %f170;
	shfl.sync.down.b32	%r11|%p14, %r39, 1, 6175, -1;
	mov.b32 	%r40, %f171;
	shfl.sync.down.b32	%r41|%p15, %r40, 1, 6175, -1;
	mov.b32 	%f30, %r41;
	setp.eq.f32 	%p16, %f30, 0f00000000;
	@%p16 bra 	$L__BB73_14;
	mov.b32 	%f93, %r11;
	mov.b32 	%f94, %r10;
	add.f32 	%f31, %f171, %f30;
	div.approx.f32 	%f95, %f30, %f31;
	sub.f32 	%f96, %f94, %f169;
	fma.rn.f32 	%f169, %f95, %f96, %f169;
	mul.f32 	%f97, %f96, %f96;
	mul.f32 	%f98, %f97, %f171;
	fma.rn.f32 	%f99, %f95, %f98, %f93;
	add.f32 	%f170, %f170, %f99;
	mov.f32 	%f171, %f31;
$L__BB73_14:
	mov.b32 	%r42, %f169;
	shfl.sync.idx.b32	%r12|%p17, %r42, 0, 6175, -1;
	mov.b32 	%r43, %f170;
	shfl.sync.idx.b32	%r44|%p18, %r43, 0, 6175, -1;
	mov.b32 	%r45, %f171;
	shfl.sync.idx.b32	%r46|%p19, %r45, 0, 6175, -1;
	mov.b32 	%f100, %r44;
	mov.b32 	%f101, %r46;
	div.approx.f32 	%f102, %f100, %f101;
	max.f32 	%f103, %f102, 0f00000000;
	add.f32 	%f104, %f103, %f1;
	abs.f32 	%f37, %f104;
	setp.lt.f32 	%p20, %f37, 0f00800000;
	mul.f32 	%f105, %f104, 0f4B800000;
	selp.f32 	%f38, %f105, %f104, %p20;
	mov.b32 	%r13, %f38;
	add.s32 	%r47, %r13, -8388608;
	setp.gt.u32 	%p21, %r47, 2130706431;
	@%p21 bra 	$L__BB73_16;
	setp.lt.f32 	%p22, %f37, 0f00800000;
	and.b32  	%r48, %r13, 16777215;
	or.b32  	%r49, %r48, 1056964608;
	mov.b32 	%f106, %r49;
	sub.s32 	%r50, %r49, %r13;
	add.s32 	%r51, %r50, 201326592;
	selp.b32 	%r52, %r51, %r50, %p22;
	rsqrt.approx.ftz.f32 	%f107, %f106;
	mul.f32 	%f108, %f107, %f107;
	neg.f32 	%f109, %f108;
	fma.rn.f32 	%f110, %f107, %f107, %f109;
	neg.f32 	%f111, %f106;
	fma.rn.f32 	%f112, %f108, %f111, 0f3F800000;
	fma.rn.f32 	%f113, %f110, %f111, %f112;
	fma.rn.f32 	%f114, %f113, 0f3EC00000, 0f3F000000;
	mul.f32 	%f115, %f107, %f113;
	fma.rn.f32 	%f116, %f114, %f115, %f107;
	shr.s32 	%r53, %r52, 1;
	mov.b32 	%r54, %f116;
	add.s32 	%r55, %r53, %r54;
	mov.b32 	%f178, %r55;
	bra.uni 	$L__BB73_17;
$L__BB73_16:
	rsqrt.approx.ftz.f32 	%f178, %f38;
$L__BB73_17:
	setp.ne.s32 	%p23, %r3, 0;
	@%p23 bra 	$L__BB73_19;
	mul.wide.s32 	%rd11, %r82, 4;
	add.s64 	%rd12, %rd2, %rd11;
	st.global.u32 	[%rd12], %r12;
	add.s64 	%rd13, %rd1, %rd11;
	st.global.f32 	[%rd13], %f178;
$L__BB73_19:
	mov.b32 	%f117, %r12;
	sub.f32 	%f118, %f161, %f117;
	mul.f32 	%f160, %f178, %f118;
	mov.b32 	%r56, %f179;
	shfl.sync.down.b32	%r14|%p24, %r56, 4, 6175, -1;
	mov.b32 	%r57, %f180;
	shfl.sync.down.b32	%r15|%p25, %r57, 4, 6175, -1;
	mov.b32 	%r58, %f181;
	shfl.sync.down.b32	%r59|%p26, %r58, 4, 6175, -1;
	mov.b32 	%f43, %r59;
	setp.eq.f32 	%p27, %f43, 0f00000000;
	@%p27 bra 	$L__BB73_21;
	mov.b32 	%f119, %r15;
	mov.b32 	%f120, %r14;
	add.f32 	%f44, %f181, %f43;
	div.approx.f32 	%f121, %f43, %f44;
	sub.f32 	%f122, %f120, %f179;
	fma.rn.f32 	%f179, %f121, %f122, %f179;
	mul.f32 	%f123, %f122, %f122;
	mul.f32 	%f124, %f123, %f181;
	fma.rn.f32 	%f125, %f121, %f124, %f119;
	add.f32 	%f180, %f180, %f125;
	mov.f32 	%f181, %f44;
$L__BB73_21:
	mov.b32 	%r60, %f179;
	shfl.sync.down.b32	%r16|%p28, %r60, 2, 6175, -1;
	mov.b32 	%r61, %f180;
	shfl.sync.down.b32	%r17|%p29, %r61, 2, 6175, -1;
	mov.b32 	%r62, %f181;
	shfl.sync.down.b32	%r63|%p30, %r62, 2, 6175, -1;
	mov.b32 	%f50, %r63;
	setp.eq.f32 	%p31, %f50, 0f00000000;
	@%p31 bra 	$L__BB73_23;
	mov.b32 	%f126, %r17;
	mov.b32 	%f127, %r16;
	add.f32 	%f51, %f181, %f50;
	div.approx.f32 	%f128, %f50, %f51;
	sub.f32 	%f129, %f127, %f179;
	fma.rn.f32 	%f179, %f128, %f129, %f179;
	mul.f32 	%f130, %f129, %f129;
	mul.f32 	%f131, %f130, %f181;
	fma.rn.f32 	%f132, %f128, %f131, %f126;
	add.f32 	%f180, %f180, %f132;
	mov.f32 	%f181, %f51;
$L__BB73_23:
	mov.b32 	%r64, %f179;
	shfl.sync.down.b32	%r18|%p32, %r64, 1, 6175, -1;
	mov.b32 	%r65, %f180;
	shfl.sync.down.b32	%r19|%p33, %r65, 1, 6175, -1;
	mov.b32 	%r66, %f181;
	shfl.sync.down.b32	%r67|%p34, %r66, 1, 6175, -1;
	mov.b32 	%f57, %r67;
	setp.eq.f32 	%p35, %f57, 0f00000000;
	@%p35 bra 	$L__BB73_25;
	mov.b32 	%f133, %r19;
	mov.b32 	%f134, %r18;
	add.f32 	%f58, %f181, %f57;
	div.approx.f32 	%f135, %f57, %f58;
	sub.f32 	%f136, %f134, %f179;
	fma.rn.f32 	%f179, %f135, %f136, %f179;
	mul.f32 	%f137, %f136, %f136;
	mul.f32 	%f138, %f137, %f181;
	fma.rn.f32 	%f139, %f135, %f138, %f133;
	add.f32 	%f180, %f180, %f139;
	mov.f32 	%f181, %f58;
$L__BB73_25:
	mov.b32 	%r68, %f179;
	shfl.sync.idx.b32	%r20|%p36, %r68, 0, 6175, -1;
	mov.b32 	%r69, %f180;
	shfl.sync.idx.b32	%r70|%p37, %r69, 0, 6175, -1;
	mov.b32 	%r71, %f181;
	shfl.sync.idx.b32	%r72|%p38, %r71, 0, 6175, -1;
	mov.b32 	%f140, %r70;
	mov.b32 	%f141, %r72;
	div.approx.f32 	%f142, %f140, %f141;
	max.f32 	%f143, %f142, 0f00000000;
	add.f32 	%f144, %f143, %f1;
	abs.f32 	%f64, %f144;
	setp.lt.f32 	%p39, %f64, 0f00800000;
	mul.f32 	%f145, %f144, 0f4B800000;
	selp.f32 	%f65, %f145, %f144, %p39;
	mov.b32 	%r21, %f65;
	add.s32 	%r73, %r21, -8388608;
	setp.lt.u32 	%p40, %r73, 2130706432;
	@%p40 bra 	$L__BB73_27;
	rsqrt.approx.ftz.f32 	%f188, %f65;
	bra.uni 	$L__BB73_28;
$L__BB73_27:
	setp.lt.f32 	%p41, %f64, 0f00800000;
	and.b32  	%r74, %r21, 16777215;
	or.b32  	%r75, %r74, 1056964608;
	mov.b32 	%f146, %r75;
	sub.s32 	%r76, %r75, %r21;
	add.s32 	%r77, %r76, 201326592;
	selp.b32 	%r78, %r77, %r76, %p41;
	rsqrt.approx.ftz.f32 	%f147, %f146;
	mul.f32 	%f148, %f147, %f147;
	neg.f32 	%f149, %f148;
	fma.rn.f32 	%f150, %f147, %f147, %f149;
	neg.f32 	%f151, %f146;
	fma.rn.f32 	%f152, %f148, %f151, 0f3F800000;
	fma.rn.f32 	%f153, %f150, %f151, %f152;
	fma.rn.f32 	%f154, %f153, 0f3EC00000, 0f3F000000;
	mul.f32 	%f155, %f147, %f153;
	fma.rn.f32 	%f156, %f154, %f155, %f147;
	shr.s32 	%r79, %r78, 1;
	mov.b32 	%r80, %f156;
	add.s32 	%r81, %r79, %r80;
	mov.b32 	%f188, %r81;
$L__BB73_28:
	setp.ne.s32 	%p42, %r3, 0;
	@%p42 bra 	$L__BB73_30;
	mul.wide.s32 	%rd14, %r82, 4;
	add.s64 	%rd15, %rd2, %rd14;
	st.global.u32 	[%rd15+4], %r20;
	add.s64 	%rd16, %rd1, %rd14;
	st.global.f32 	[%rd16+4], %f188;
$L__BB73_30:
	mov.b32 	%f157, %r20;
	sub.f32 	%f158, %f165, %f157;
	mul.f32 	%f159, %f188, %f158;
	add.s32 	%r82, %r82, %r4;
	setp.lt.s32 	%p43, %r82, %r23;
	@%p43 bra 	$L__BB73_4;
$L__BB73_31:
	ret;

}
	// .globl	_Z17LayerNormWarpImplI19BiasAddResidualLoadI6__halffE11AffineStoreIfS1_EfLi1ELi1ELi1ELi8ELi1ELb0EEvT_T0_iidPT1_S8_
.visible .entry _Z17LayerNormWarpImplI19BiasAddResidualLoadI6__halffE11AffineStoreIfS1_EfLi1ELi1ELi1ELi8ELi1ELb0EEvT_T0_iidPT1_S8_(
	.param .align 8 .b8 _Z17LayerNormWarpImplI19BiasAddResidualLoadI6__halffE11AffineStoreIfS1_EfLi1ELi1ELi1ELi8ELi1ELb0EEvT_T0_iidPT1_S8__param_0[32],
	.param .align 8 .b8 _Z17LayerNormWarpImplI19BiasAddResidualLoadI6__halffE11AffineStoreIfS1_EfLi1ELi1ELi1ELi8ELi1ELb0EEvT_T0_iidPT1_S8__param_1[32],
	.param .u32 _Z17LayerNormWarpImplI19BiasAddResidualLoadI6__halffE11AffineStoreIfS1_EfLi1ELi1ELi1ELi8ELi1ELb0EEvT_T0_iidPT1_S8__param_2,
	.param .u32 _Z17LayerNormWarpImplI19BiasAddResidualLoadI6__halffE11AffineStoreIfS1_EfLi1ELi1ELi1ELi8ELi1ELb0EEvT_T0_iidPT1_S8__param_3,
	.param .f64 _Z17LayerNormWarpImplI19BiasAddResidualLoadI6__halffE11AffineStoreIfS1_EfLi1ELi1ELi1ELi8ELi1ELb0EEvT_T0_iidPT1_S8__param_4,
	.param .u64 .ptr .align 1 _Z17LayerNormWarpImplI19BiasAddResidualLoadI6__halffE11AffineStoreIfS1_EfLi1ELi1ELi1ELi8ELi1ELb0EEvT_T0_iidPT1_S8__param_5,
	.param .u64 .ptr .align 1 _Z17LayerNormWarpImplI19BiasAddResidualLoadI6__halffE11AffineStoreIfS1_EfLi1ELi1ELi1ELi8ELi1ELb0EEvT_T0_iidPT1_S8__param_6
)
.maxntid 256
{
	.reg .pred 	%p<23>;
	.reg .b32 	%r<47>;
	.reg .b32 	%f<86>;
	.reg .b64 	%rd<14>;
	.reg .b64 	%fd<2>;

	ld.param.u32 	%r15, [_Z17LayerNormWarpImplI19BiasAddResidualLoadI6__halffE11AffineStoreIfS1_EfLi1ELi1ELi1ELi8ELi1ELb0EEvT_T0_iidPT1_S8__param_2];
	ld.param.u32 	%r16, [_Z17LayerNormWarpImplI19BiasAddResidualLoadI6__halffE11AffineStoreIfS1_EfLi1ELi1ELi1ELi8ELi1ELb0EEvT_T0_iidPT1_S8__param_3];
	ld.param.f64 	%fd1, [_Z17LayerNormWarpImplI19BiasAddResidualLoadI6__halffE11AffineStoreIfS1_EfLi1ELi1ELi1ELi8ELi1ELb0EEvT_T0_iidPT1_S8__param_4];
	ld.param.u64 	%rd3, [_Z17LayerNormWarpImplI19BiasAddResidualLoadI6__halffE11AffineStoreIfS1_EfLi1ELi1ELi1ELi8ELi1ELb0EEvT_T0_iidPT1_S8__param_5];
	ld.param.u64 	%rd4, [_Z17LayerNormWarpImplI19BiasAddResidualLoadI6__halffE11AffineStoreIfS1_EfLi1ELi1ELi1ELi8ELi1ELb0EEvT_T0_iidPT1_S8__param_6];
	setp.lt.s32 	%p1, %r16, 9;
	@%p1 bra 	$L__BB74_2;
	mov.u64 	%rd5, $str;
	cvta.global.u64 	%rd6, %rd5;
	mov.u64 	%rd7, $str$1;
	cvta.global.u64 	%rd8, %rd7;
	mov.u64 	%rd9, __unnamed_75;
	cvta.global.u64 	%rd10, %rd9;
	{ // callseq 74, 0
	.param .b64 param0;
	st.param.b64 	[param0], %rd6;
	.param .b64 param1;
	st.param.b64 	[param1], %rd8;
	.param .b32 param2;
	st.param.b32 	[param2], 462;
	.param .b64 param3;
	st.param.b64 	[param3], %rd10;
	.param .b64 param4;
	st.param.b64 	[param4], 1;
	call.uni 
	__assertfail, 
	(
	param0, 
	param1, 
	param2, 
	param3, 
	param4
	);
	} // callseq 74
$L__BB74_2:
	mov.u32 	%r17, %ctaid.x;
	mov.u32 	%r1, %ntid.y;
	mov.u32 	%r18, %tid.y;
	mad.lo.s32 	%r46, %r17, %r1, %r18;
	setp.ge.s32 	%p2, %r46, %r15;
	@%p2 bra 	$L__BB74_16;
	mov.u32 	%r3, %tid.x;
	cvt.rn.f32.f64 	%f1, %fd1;
	cvta.to.global.u64 	%rd1, %rd3;
	cvta.to.global.u64 	%rd2, %rd4;
	mov.u32 	%r19, %nctaid.x;
	mul.lo.s32 	%r4, %r19, %r1;
$L__BB74_4:
	mov.f32 	%f81, 0f3F800000;
	div.approx.f32 	%f34, %f75, %f81;
	add.f32 	%f79, %f34, 0f00000000;
	sub.f32 	%f35, %f75, %f79;
	fma.rn.f32 	%f80, %f75, %f35, 0f00000000;
	mov.b32 	%r20, %f79;
	shfl.sync.down.b32	%r6|%p3, %r20, 4, 6175, -1;
	mov.b32 	%r21, %f80;
	shfl.sync.down.b32	%r7|%p4, %r21, 4, 6175, -1;
	mov.b32 	%r22, 1065353216;
	shfl.sync.down.b32	%r23|%p5, %r22, 4, 6175, -1;
	mov.b32 	%f5, %r23;
	setp.eq.f32 	%p6, %f5, 0f00000000;
	@%p6 bra 	$L__BB74_6;
	mov.b32 	%f36, %r7;
	mov.b32 	%f37, %r6;
	add.f32 	%f81, %f5, 0f3F800000;
	div.approx.f32 	%f38, %f5, %f81;
	sub.f32 	%f39, %f37, %f79;
	fma.rn.f32 	%f79, %f39, %f38, %f79;
	mul.f32 	%f40, %f39, %f39;
	fma.rn.f32 	%f41, %f40, %f38, %f36;
	add.f32 	%f80, %f80, %f41;
$L__BB74_6:
	mov.b32 	%r24, %f79;
	shfl.sync.down.b32	%r8|%p7, %r24, 2, 6175, -1;
	mov.b32 	%r25, %f80;
	shfl.sync.down.b32	%r9|%p8, %r25, 2, 6175, -1;
	mov.b32 	%r26, %f81;
	shfl.sync.down.b32	%r27|%p9, %r26, 2, 6175, -1;
	mov.b32 	%f12, %r27;
	setp.eq.f32 	%p10, %f12, 0f00000000;
	@%p10 bra 	$L__BB74_8;
	mov.b32 	%f42, %r9;
	mov.b32 	%f43, %r8;
	add.f32 	%f13, %f81, %f12;
	div.approx.f32 	%f44, %f12, %f13;
	sub.f32 	%f45, %f43, %f79;
	fma.rn.f32 	%f79, %f45, %f44, %f79;
	mul.f32 	%f46, %f45, %f45;
	mul.f32 	%f47, %f81, %f46;
	fma.rn.f32 	%f48, %f47, %f44, %f42;
	add.f32 	%f80, %f80, %f48;
	mov.f32 	%f81, %f13;
$L__BB74_8:
	mov.b32 	%r28, %f79;
	shfl.sync.down.b32	%r10|%p11, %r28, 1, 6175, -1;
	mov.b32 	%r29, %f80;
	shfl.sync.down.b32	%r11|%p12, %r29, 1, 6175, -1;
	mov.b32 	%r30, %f81;
	shfl.sync.down.b32	%r31|%p13, %r30, 1, 6175, -1;
	mov.b32 	%f19, %r31;
	setp.eq.f32 	%p14, %f19, 0f00000000;
	@%p14 bra 	$L__BB74_10;
	mov.b32 	%f49, %r11;
	mov.b32 	%f50, %r10;
	add.f32 	%f20, %f81, %f19;
	div.approx.f32 	%f51, %f19, %f20;
	sub.f32 	%f52, %f50, %f79;
	fma.rn.f32 	%f79, %f52, %f51, %f79;
	mul.f32 	%f53, %f52, %f52;
	mul.f32 	%f54, %f81, %f53;
	fma.rn.f32 	%f55, %f54, %f51, %f49;
	add.f32 	%f80, %f80, %f55;
	mov.f32 	%f81, %f20;
$L__BB74_10:
	mov.b32 	%r32, %f79;
	shfl.sync.idx.b32	%r12|%p15, %r32, 0, 6175, -1;
	mov.b32 	%r33, %f80;
	shfl.sync.idx.b32	%r34|%p16, %r33, 0, 6175, -1;
	mov.b32 	%r35, %f81;
	shfl.sync.idx.b32	%r36|%p17, %r35, 0, 6175, -1;
	mov.b32 	%f56, %r34;
	mov.b32 	%f57, %r36;
	div.approx.f32 	%f58, %f56, %f57;
	max.f32 	%f59, %f58, 0f00000000;
	add.f32 	%f60, %f59, %f1;
	abs.f32 	%f26, %f60;
	setp.lt.f32 	%p18, %f26, 0f00800000;
	mul.f32 	%f61, %f60, 0f4B800000;
	selp.f32 	%f27, %f61, %f60, %p18;
	mov.b32 	%r13, %f27;
	add.s32 	%r37, %r13, -8388608;
	setp.gt.u32 	%p19, %r37, 2130706431;
	@%p19 bra 	$L__BB74_12;
	setp.lt.f32 	%p20, %f26, 0f00800000;
	and.b32  	%r38, %r13, 16777215;
	or.b32  	%r39, %r38, 1056964608;
	mov.b32 	%f62, %r39;
	sub.s32 	%r40, %r39, %r13;
	add.s32 	%r41, %r40, 201326592;
	selp.b32 	%r42, %r41, %r40, %p20;
	rsqrt.approx.ftz.f32 	%f63, %f62;
	mul.f32 	%f64, %f63, %f63;
	neg.f32 	%f65, %f64;
	fma.rn.f32 	%f66, %f63, %f63, %f65;
	neg.f32 	%f67, %f62;
	fma.rn.f32 	%f68, %f64, %f67, 0f3F800000;
	fma.rn.f32 	%f69, %f66, %f67, %f68;
	fma.rn.f32 	%f70, %f69, 0f3EC00000, 0f3F000000;
	mul.f32 	%f71, %f63, %f69;
	fma.rn.f32 	%f72, %f70, %f71, %f63;
	shr.s32 	%r43, %r42, 1;
	mov.b32 	%r44, %f72;
	add.s32 	%r45, %r43, %r44;
	mov.b32 	%f85, %r45;
	bra.uni 	$L__BB74_13;
$L__BB74_12:
	rsqrt.approx.ftz.f32 	%f85, %f27;
$L__BB74_13:
	setp.ne.s32 	%p21, %r3, 0;
	@%p21 bra 	$L__BB74_15;
	mul.wide.s32 	%rd11, %r46, 4;
	add.s64 	%rd12, %rd1, %rd11;
	st.global.u32 	[%rd12], %r12;
	add.s64 	%rd13, %rd2, %rd11;
	st.global.f32 	[%rd13], %f85;
$L__BB74_15:
	mov.b32 	%f73, %r12;
	sub.f32 	%f74, %f75, %f73;
	mul.f32 	%f75, %f74, %f85;
	add.s32 	%r46, %r46, %r4;
	setp.lt.s32 	%p22, %r46, %r15;
	@%p22 bra 	$L__BB74_4;
$L__BB74_16:
	ret;

}
	// .globl	_Z17LayerNormWarpImplI19BiasAddResidualLoadI6__halffE11AffineStoreIfS1_EfLi1ELi1ELi0ELi8ELi1ELb1EEvT_T0_iidPT1_S8_
.visible .entry _Z17LayerNormWarpImplI19BiasAddResidualLoadI6__halffE11AffineStoreIfS1_EfLi1ELi1ELi0ELi8ELi1ELb1EEvT_T0_iidPT1_S8_(
	.param .align 8 .b8 _Z17LayerNormWarpImplI19BiasAddResidualLoadI6__halffE11AffineStoreIfS1_EfLi1ELi1ELi0ELi8ELi1ELb1EEvT_T0_iidPT1_S8__param_0[32],
	.param .align 8 .b8 _Z17LayerNormWarpImplI19BiasAddResidualLoadI6__halffE11AffineStoreIfS1_EfLi1ELi1ELi0ELi8ELi1ELb1EEvT_T0_iidPT1_S8__param_1[32],
	.param .u32 _Z17LayerNormWarpImplI19BiasAddResidualLoadI6__halffE11AffineStoreIfS1_EfLi1ELi1ELi0ELi8ELi1ELb1EEvT_T0_iidPT1_S8__param_2,
	.param .u32 _Z17LayerNormWarpImplI19BiasAddResidualLoadI6__halffE11AffineStoreIfS1_EfLi1ELi1ELi0ELi8ELi1ELb1EEvT_T0_iidPT1_S8__param_3,
	.param .f64 _Z17LayerNormWarpImplI19BiasAddResidualLoadI6__halffE11AffineStoreIfS1_EfLi1ELi1ELi0ELi8ELi1ELb1EEvT_T0_iidPT1_S8__param_4,
	.param .u64 .ptr .align 1 _Z17LayerNormWarpImplI19BiasAddResidualLoadI6__halffE11AffineStoreIfS1_EfLi1ELi1ELi0ELi8ELi1ELb1EEvT_T0_iidPT1_S8__param_5,
	.param .u64 .ptr .align 1 _Z17LayerNormWarpImplI19BiasAddResidualLoadI6__halffE11AffineStoreIfS1_EfLi1ELi1ELi0ELi8ELi1ELb1EEvT_T0_iidPT1_S8__param_6
)
.maxntid 256
{
	.reg .pred 	%p<24>;
	.reg .b32 	%r<47>;
	.reg .b32 	%f<96>;
	.reg .b64 	%rd<14>;
	.reg .b64 	%fd<2>;

	ld.param.u32 	%r15, [_Z17LayerNormWarpImplI19BiasAddResidualLoadI6__halffE11AffineStoreIfS1_EfLi1ELi1ELi0ELi8ELi1ELb1EEvT_T0_iidPT1_S8__param_2];
	ld.param.u32 	%r16, [_Z17LayerNormWarpImplI19BiasAddResidualLoadI6__halffE11AffineStoreIfS1_EfLi1ELi1ELi0ELi8ELi1ELb1EEvT_T0_iidPT1_S8__param_3];
	ld.param.f64 	%fd1, [_Z17LayerNormWarpImplI19BiasAddResidualLoadI6__halffE11AffineStoreIfS1_EfLi1ELi1ELi0ELi8ELi1ELb1EEvT_T0_iidPT1_S8__param_4];
	ld.param.u64 	%rd3, [_Z17LayerNormWarpImplI19BiasAddResidualLoadI6__halffE11AffineStoreIfS1_EfLi1ELi1ELi0ELi8ELi1ELb1EEvT_T0_iidPT1_S8__param_5];
	ld.param.u64 	%rd4, [_Z17LayerNormWarpImplI19BiasAddResidualLoadI6__halffE11AffineStoreIfS1_EfLi1ELi1ELi0ELi8ELi1ELb1EEvT_T0_iidPT1_S8__param_6];
	setp.lt.s32 	%p1, %r16, 9;
	@%p1 bra 	$L__BB75_2;
	mov.u64 	%rd5, $str;
	cvta.global.u64 	%rd6, %rd5;
	mov.u64 	%rd7, $str$1;
	cvta.global.u64 	%rd8, %rd7;
	mov.u64 	%rd9, __unnamed_76;
	cvta.global.u64 	%rd10, %rd9;
	{ // callseq 75, 0
	.param .b64 param0;
	st.param.b64 	[param0], %rd6;
	.param .b64 param1;
	st.param.b64 	[param1], %rd8;
	.param .b32 param2;
	st.param.b32 	[param2], 462;
	.param .b64 param3;
	st.param.b64 	[param3], %rd10;
	.param .b64 param4;
	st.param.b64 	[param4], 1;
	call.uni 
	__assertfail, 
	(
	param0, 
	param1, 
	param2, 
	param3, 
	param4
	);
	} // callseq 75
$L__BB75_2:
	mov.u32 	%r17, %ctaid.x;
	mov.u32 	%r1, %ntid.y;
	mov.u32 	%r18, %tid.y;
	mad.lo.s32 	%r46, %r17, %r1, %r18;
	setp.ge.s32 	%p2, %r46, %r15;
	@%p2 bra 	$L__BB75_18;
	mov.u32 	%r3, %tid.x;
	cvt.rn.f32.f64 	%f1, %fd1;
	cvta.to.global.u64 	%rd1, %rd3;
	cvta.to.global.u64 	%rd2, %rd4;
	mov.u32 	%r19, %nctaid.x;
	mul.lo.s32 	%r4, %r19, %r1;
$L__BB75_4:
	setp.ge.s32 	%p3, %r3, %r16;
	mov.f32 	%f82, 0f00000000;
	mov.f32 	%f86, %f82;
	mov.f32 	%f87, %f82;
	mov.f32 	%f88, %f82;
	@%p3 bra 	$L__BB75_6;
	mov.f32 	%f88, 0f3F800000;
	div.approx.f32 	%f39, %f81, %f88;
	add.f32 	%f86, %f39, 0f00000000;
	sub.f32 	%f40, %f81, %f86;
	fma.rn.f32 	%f87, %f81, %f40, 0f00000000;
	mov.f32 	%f82, %f81;
$L__BB75_6:
	mov.b32 	%r20, %f86;
	shfl.sync.down.b32	%r6|%p4, %r20, 4, 6175, -1;
	mov.b32 	%r21, %f87;
	shfl.sync.down.b32	%r7|%p5, %r21, 4, 6175, -1;
	mov.b32 	%r22, %f88;
	shfl.sync.down.b32	%r23|%p6, %r22, 4, 6175, -1;
	mov.b32 	%f9, %r23;
	setp.eq.f32 	%p7, %f9, 0f00000000;
	@%p7 bra 	$L__BB75_8;
	mov.b32 	%f41, %r7;
	mov.b32 	%f42, %r6;
	add.f32 	%f10, %f88, %f9;
	div.approx.f32 	%f43, %f9, %f10;
	sub.f32 	%f44, %f42, %f86;
	fma.rn.f32 	%f86, %f44, %f43, %f86;
	mul.f32 	%f45, %f44, %f44;
	mul.f32 	%f46, %f88, %f45;
	fma.rn.f32 	%f47, %f46, %f43, %f41;
	add.f32 	%f87, %f87, %f47;
	mov.f32 	%f88, %f10;
$L__BB75_8:
	mov.b32 	%r24, %f86;
	shfl.sync.down.b32	%r8|%p8, %r24, 2, 6175, -1;
	mov.b32 	%r25, %f87;
	shfl.sync.down.b32	%r9|%p9, %r25, 2, 6175, -1;
	mov.b32 	%r26, %f88;
	shfl.sync.down.b32	%r27|%p10, %r26, 2, 6175, -1;
	mov.b32 	%f16, %r27;
	setp.eq.f32 	%p11, %f16, 0f00000000;
	@%p11 bra 	$L__BB75_10;
	mov.b32 	%f48, %r9;
	mov.b32 	%f49, %r8;
	add.f32 	%f17, %f88, %f16;
	div.approx.f32 	%f50, %f16, %f17;
	sub.f32 	%f51, %f49, %f86;
	fma.rn.f32 	%f86, %f51, %f50, %f86;
	mul.f32 	%f52, %f51, %f51;
	mul.f32 	%f53, %f88, %f52;
	fma.rn.f32 	%f54, %f53, %f50, %f48;
	add.f32 	%f87, %f87, %f54;
	mov.f32 	%f88, %f17;
$L__BB75_10:
	mov.b32 	%r28, %f86;
	shfl.sync.down.b32	%r10|%p12, %r28, 1, 6175, -1;
	mov.b32 	%r29, %f87;
	shfl.sync.down.b32	%r11|%p13, %r29, 1, 6175, -1;
	mov.b32 	%r30, %f88;
	shfl.sync.down.b32	%r31|%p14, %r30, 1, 6175, -1;
	mov.b32 	%f23, %r31;
	setp.eq.f32 	%p15, %f23, 0f00000000;
	@%p15 bra 	$L__BB75_12;
	mov.b32 	%f55, %r11;
	mov.b32 	%f56, %r10;
	add.f32 	%f24, %f88, %f23;
	div.approx.f32 	%f57, %f23, %f24;
	sub.f32 	%f58, %f56, %f86;
	fma.rn.f32 	%f86, %f58, %f57, %f86;
	mul.f32 	%f59, %f58, %f58;
	mul.f32 	%f60, %f88, %f59;
	fma.rn.f32 	%f61, %f60, %f57, %f55;
	add.f32 	%f87, %f87, %f61;
	mov.f32 	%f88, %f24;
$L__BB75_12:
	mov.b32 	%r32, %f86;
	shfl.sync.idx.b32	%r12|%p16, %r32, 0, 6175, -1;
	mov.b32 	%r33, %f87;
	shfl.sync.idx.b32	%r34|%p17, %r33, 0, 6175, -1;
	mov.b32 	%r35, %f88;
	shfl.sync.idx.b32	%r36|%p18, %r35, 0, 6175, -1;
	mov.b32 	%f62, %r34;
	mov.b32 	%f63, %r36;
	div.approx.f32 	%f64, %f62, %f63;
	max.f32 	%f65, %f64, 0f00000000;
	add.f32 	%f66, %f65, %f1;
	abs.f32 	%f30, %f66;
	setp.lt.f32 	%p19, %f30, 0f00800000;
	mul.f32 	%f67, %f66, 0f4B800000;
	selp.f32 	%f31, %f67, %f66, %p19;
	mov.b32 	%r13, %f31;
	add.s32 	%r37, %r13, -8388608;
	setp.gt.u32 	%p20, %r37, 2130706431;
	@%p20 bra 	$L__BB75_14;
	setp.lt.f32 	%p21, %f30, 0f00800000;
	and.b32  	%r38, %r13, 16777215;
	or.b32  	%r39, %r38, 1056964608;
	mov.b32 	%f68, %r39;
	sub.s32 	%r40, %r39, %r13;
	add.s32 	%r41, %r40, 201326592;
	selp.b32 	%r42, %r41, %r40, %p21;
	rsqrt.approx.ftz.f32 	%f69, %f68;
	mul.f32 	%f70, %f69, %f69;
	neg.f32 	%f71, %f70;
	fma.rn.f32 	%f72, %f69, %f69, %f71;
	neg.f32 	%f73, %f68;
	fma.rn.f32 	%f74, %f70, %f73, 0f3F800000;
	fma.rn.f32 	%f75, %f72, %f73, %f74;
	fma.rn.f32 	%f76, %f75, 0f3EC00000, 0f3F000000;
	mul.f32 	%f77, %f69, %f75;
	fma.rn.f32 	%f78, %f76, %f77, %f69;
	shr.s32 	%r43, %r42, 1;
	mov.b32 	%r44, %f78;
	add.s32 	%r45, %r43, %r44;
	mov.b32 	%f95, %r45;
	bra.uni 	$L__BB75_15;
$L__BB75_14:
	rsqrt.approx.ftz.f32 	%f95, %f31;
$L__BB75_15:
	setp.ne.s32 	%p22, %r3, 0;
	@%p22 bra 	$L__BB75_17;
	mul.wide.s32 	%rd11, %r46, 4;
	add.s64 	%rd12, %rd1, %rd11;
	st.global.u32 	[%rd12], %r12;
	add.s64 	%rd13, %rd2, %rd11;
	st.global.f32 	[%rd13], %f95;
$L__BB75_17:
	mov.b32 	%f79, %r12;
	sub.f32 	%f80, %f82, %f79;
	mul.f32 	%f81, %f80, %f95;
	add.s32 	%r46, %r46, %r4;
	setp.lt.s32 	%p23, %r46, %r15;
	@%p23 bra 	$L__BB75_4;
$L__BB75_18:
	ret;

}
	// .globl	_Z17LayerNormWarpImplI19BiasAddResidualLoadI6__halffE11AffineStoreIfS1_EfLi1ELi1ELi1ELi16ELi2ELb0EEvT_T0_iidPT1_S8_
.visible .entry _Z17LayerNormWarpImplI19BiasAddResidualLoadI6__halffE11AffineStoreIfS1_EfLi1ELi1ELi1ELi16ELi2ELb0EEvT_T0_iidPT1_S8_(
	.param .align 8 .b8 _Z17LayerNormWarpImplI19BiasAddResidualLoadI6__halffE11AffineStoreIfS1_EfLi1ELi1ELi1ELi16ELi2ELb0EEvT_T0_iidPT1_S8__param_0[32],
	.param .align 8 .b8 _Z17LayerNormWarpImplI19BiasAddResidualLoadI6__halffE11AffineStoreIfS1_EfLi1ELi1ELi1ELi16ELi2ELb0EEvT_T0_iidPT1_S8__param_1[32],
	.param .u32 _Z17LayerNormWarpImplI19BiasAddResidualLoadI6__halffE11AffineStoreIfS1_EfLi1ELi1ELi1ELi16ELi2ELb0EEvT_T0_iidPT1_S8__param_2,
	.param .u32 _Z17LayerNormWarpImplI19BiasAddResidualLoadI6__halffE11AffineStoreIfS1_EfLi1ELi1ELi1ELi16ELi2ELb0EEvT_T0_iidPT1_S8__param_3,
	.param .f64 _Z17LayerNormWarpImplI19BiasAddResidualLoadI6__halffE11AffineStoreIfS1_EfLi1ELi1ELi1ELi16ELi2ELb0EEvT_T0_iidPT1_S8__param_4,
	.param .u64 .ptr .align 1 _Z17LayerNormWarpImplI19BiasAddResidualLoadI6__halffE11AffineStoreIfS1_EfLi1ELi1ELi1ELi16ELi2ELb0EEvT_T0_iidPT1_S8__param_5,
	.param .u64 .ptr .align 1 _Z17LayerNormWarpImplI19BiasAddResidualLoadI6__halffE11AffineStoreIfS1_EfLi1ELi1ELi1ELi16ELi2ELb0EEvT_T0_iidPT1_S8__param_6
)
.maxntid 256
{
	.reg .pred 	%p<50>;
	.reg .b32 	%r<95>;
	.reg .b32 	%f<203>;
	.reg .b64 	%rd<14>;
	.reg .b64 	%fd<2>;

	ld.param.u32 	%r27, [_Z17LayerNormWarpImplI19BiasAddResidualLoadI6__halffE11AffineStoreIfS1_EfLi1ELi1ELi1ELi16ELi2ELb0EEvT_T0_iidPT1_S8__param_2];
	ld.param.u32 	%r28, [_Z17LayerNormWarpImplI19BiasAddResidualLoadI6__halffE11AffineStoreIfS1_EfLi1ELi1ELi1ELi16ELi2ELb0EEvT_T0_iidPT1_S8__param_3];
	ld.param.f64 	%fd1, [_Z17LayerNormWarpImplI19BiasAddResidualLoadI6__halffE11AffineStoreIfS1_EfLi1ELi1ELi1ELi16ELi2ELb0EEvT_T0_iidPT1_S8__param_4];
	ld.param.u64 	%rd5, [_Z17LayerNormWarpImplI19BiasAddResidualLoadI6__halffE11AffineStoreIfS1_EfLi1ELi1ELi1ELi16ELi2ELb0EEvT_T0_iidPT1_S8__param_5];
	ld.param.u64 	%rd6, [_Z17LayerNormWarpImplI19BiasAddResidualLoadI6__halffE11AffineStoreIfS1_EfLi1ELi1ELi1ELi16ELi2ELb0EEvT_T0_iidPT1_S8__param_6];
	setp.lt.s32 	%p1, %r28, 17;
	@%p1 bra 	$L__BB76_2;
	mov.u64 	%rd7, $str;
	cvta.global.u64 	%rd8, %rd7;
	mov.u64 	%rd9, $str$1;
	cvta.global.u64 	%rd10, %rd9;
	mov.u64 	%rd11, __unnamed_77;
	cvta.global.u64 	%rd12, %rd11;
	{ // callseq 76, 0
	.param .b64 param0;
	st.param.b64 	[param0], %rd8;
	.param .b64 param1;
	st.param.b64 	[param1], %rd10;
	.param .b32 param2;
	st.param.b32 	[param2], 462;
	.param .b64 param3;
	st.param.b64 	[param3], %rd12;
	.param .b64 param4;
	st.param.b64 	[param4], 1;
	call.uni 
	__assertfail, 
	(
	param0, 
	param1, 
	param2, 
	param3, 
	param4
	);
	} // callseq 76
$L__BB76_2:
	mov.u32 	%r29, %ctaid.x;
	mov.u32 	%r1, %ntid.y;
	mov.u32 	%r30, %tid.y;
	mad.lo.s32 	%r31, %r29, %r1, %r30;
	shl.b32 	%r94, %r31, 1;
	setp.ge.s32 	%p2, %r94, %r27;
	@%p2 bra 	$L__BB76_31;
	mov.u32 	%r3, %tid.x;
	cvt.rn.f32.f64 	%f1, %fd1;
	cvta.to.global.u64 	%rd1, %rd5;
	cvta.to.global.u64 	%rd2, %rd6;
	mov.u32 	%r32, %nctaid.x;
	mul.lo.s32 	%r33, %r1, %r32;
	shl.b32 	%r4, %r33, 1;
$L__BB76_4:
	mov.f32 	%f182, 0f3F800000;
	div.approx.f32 	%f78, %f175, %f182;
	add.f32 	%f180, %f78, 0f00000000;
	sub.f32 	%f79, %f175, %f180;
	fma.rn.f32 	%f181, %f175, %f79, 0f00000000;
	div.approx.f32 	%f80, %f176, %f182;
	add.f32 	%f193, %f80, 0f00000000;
	sub.f32 	%f81, %f176, %f193;
	fma.rn.f32 	%f194, %f176, %f81, 0f00000000;
	mov.b32 	%r34, %f180;
	shfl.sync.down.b32	%r6|%p3, %r34, 8, 4127, -1;
	mov.b32 	%r35, %f181;
	shfl.sync.down.b32	%r7|%p4, %r35, 8, 4127, -1;
	mov.b32 	%r36, 1065353216;
	shfl.sync.down.b32	%r37|%p5, %r36, 8, 4127, -1;
	mov.b32 	%f8, %r37;
	setp.eq.f32 	%p6, %f8, 0f00000000;
	@%p6 bra 	$L__BB76_6;
	mov.b32 	%f82, %r7;
	mov.b32 	%f83, %r6;
	add.f32 	%f182, %f8, 0f3F800000;
	div.approx.f32 	%f84, %f8, %f182;
	sub.f32 	%f85, %f83, %f180;
	fma.rn.f32 	%f180, %f84, %f85, %f180;
	mul.f32 	%f86, %f85, %f85;
	fma.rn.f32 	%f87, %f84, %f86, %f82;
	add.f32 	%f181, %f181, %f87;
$L__BB76_6:
	mov.b32 	%r38, %f180;
	shfl.sync.down.b32	%r8|%p7, %r38, 4, 4127, -1;
	mov.b32 	%r39, %f181;
	shfl.sync.down.b32	%r9|%p8, %r39, 4, 4127, -1;
	mov.b32 	%r40, %f182;
	shfl.sync.down.b32	%r41|%p9, %r40, 4, 4127, -1;
	mov.b32 	%f15, %r41;
	setp.eq.f32 	%p10, %f15, 0f00000000;
	@%p10 bra 	$L__BB76_8;
	mov.b32 	%f88, %r9;
	mov.b32 	%f89, %r8;
	add.f32 	%f16, %f182, %f15;
	div.approx.f32 	%f90, %f15, %f16;
	sub.f32 	%f91, %f89, %f180;
	fma.rn.f32 	%f180, %f90, %f91, %f180;
	mul.f32 	%f92, %f91, %f91;
	mul.f32 	%f93, %f92, %f182;
	fma.rn.f32 	%f94, %f90, %f93, %f88;
	add.f32 	%f181, %f181, %f94;
	mov.f32 	%f182, %f16;
$L__BB76_8:
	mov.b32 	%r42, %f180;
	shfl.sync.down.b32	%r10|%p11, %r42, 2, 4127, -1;
	mov.b32 	%r43, %f181;
	shfl.sync.down.b32	%r11|%p12, %r43, 2, 4127, -1;
	mov.b32 	%r44, %f182;
	shfl.sync.down.b32	%r45|%p13, %r44, 2, 4127, -1;
	mov.b32 	%f22, %r45;
	setp.eq.f32 	%p14, %f22, 0f00000000;
	@%p14 bra 	$L__BB76_10;
	mov.b32 	%f95, %r11;
	mov.b32 	%f96, %r10;
	add.f32 	%f23, %f182, %f22;
	div.approx.f32 	%f97, %f22, %f23;
	sub.f32 	%f98, %f96, %f180;
	fma.rn.f32 	%f180, %f97, %f98, %f180;
	mul.f32 	%f99, %f98, %f98;
	mul.f32 	%f100, %f99, %f182;
	fma.rn.f32 	%f101, %f97, %f100, %f95;
	add.f32 	%f181, %f181, %f101;
	mov.f32 	%f182, %f23;
$L__BB76_10:
	mov.b32 	%r46, %f180;
	shfl.sync.down.b32	%r12|%p15, %r46, 1, 4127, -1;
	mov.b32 	%r47, %f181;
	shfl.sync.down.b32	%r13|%p16, %r47, 1, 4127, -1;
	mov.b32 	%r48, %f182;
	shfl.sync.down.b32	%r49|%p17, %r48, 1, 4127, -1;
	mov.b32 	%f29, %r49;
	setp.eq.f32 	%p18, %f29, 0f00000000;
	@%p18 bra 	$L__BB76_12;
	mov.b32 	%f102, %r13;
	mov.b32 	%f103, %r12;
	add.f32 	%f30, %f182, %f29;
	div.approx.f32 	%f104, %f29, %f30;
	sub.f32 	%f105, %f103, %f180;
	fma.rn.f32 	%f180, %f104, %f105, %f180;
	mul.f32 	%f106, %f105, %f105;
	mul.f32 	%f107, %f106, %f182;
	fma.rn.f32 	%f108, %f104, %f107, %f102;
	add.f32 	%f181, %f181, %f108;
	mov.f32 	%f182, %f30;
$L__BB76_12:
	mov.b32 	%r50, %f180;
	shfl.sync.idx.b32	%r14|%p19, %r50, 0, 4127, -1;
	mov.b32 	%r51, %f181;
	shfl.sync.idx.b32	%r52|%p20, %r51, 0, 4127, -1;
	mov.b32 	%r53, %f182;
	shfl.sync.idx.b32	%r54|%p21, %r53, 0, 4127, -1;
	mov.b32 	%f109, %r52;
	mov.b32 	%f110, %r54;
	div.approx.f32 	%f111, %f109, %f110;
	max.f32 	%f112, %f111, 0f00000000;
	add.f32 	%f113, %f112, %f1;
	abs.f32 	%f36, %f113;
	setp.lt.f32 	%p22, %f36, 0f00800000;
	mul.f32 	%f114, %f113, 0f4B800000;
	selp.f32 	%f37, %f114, %f113, %p22;
	mov.b32 	%r15, %f37;
	add.s32 	%r55, %r15, -8388608;
	setp.gt.u32 	%p23, %r55, 2130706431;
	@%p23 bra 	$L__BB76_14;
	setp.lt.f32 	%p24, %f36, 0f00800000;
	and.b32  	%r56, %r15, 16777215;
	or.b32  	%r57, %r56, 1056964608;
	mov.b32 	%f115, %r57;
	sub.s32 	%r58, %r57, %r15;
	add.s32 	%r59, %r58, 201326592;
	selp.b32 	%r60, %r59, %r58, %p24;
	rsqrt.approx.ftz.f32 	%f116, %f115;
	mul.f32 	%f117, %f116, %f116;
	neg.f32 	%f118, %f117;
	fma.rn.f32 	%f119, %f116, %f116, %f118;
	neg.f32 	%f120, %f115;
	fma.rn.f32 	%f121, %f117, %f120, 0f3F800000;
	fma.rn.f32 	%f122, %f119, %f120, %f121;
	fma.rn.f32 	%f123, %f122, 0f3EC00000, 0f3F000000;
	mul.f32 	%f124, %f116, %f122;
	fma.rn.f32 	%f125, %f123, %f124, %f116;
	shr.s32 	%r61, %r60, 1;
	mov.b32 	%r62, %f125;
	add.s32 	%r63, %r61, %r62;
	mov.b32 	%f189, %r63;
	bra.uni 	$L__BB76_15;
$L__BB76_14:
	rsqrt.approx.ftz.f32 	%f189, %f37;
$L__BB76_15:
	setp.ne.s32 	%p25, %r3, 0;
	mul.wide.s32 	%rd13, %r94, 4;
	add.s64 	%rd3, %rd1, %rd13;
	add.s64 	%rd4, %rd2, %rd13;
	@%p25 bra 	$L__BB76_17;
	st.global.u32 	[%rd3], %r14;
	st.global.f32 	[%rd4], %f189;
$L__BB76_17:
	mov.b32 	%f127, %r14;
	sub.f32 	%f128, %f175, %f127;
	mul.f32 	%f175, %f189, %f128;
	mov.b32 	%r64, %f193;
	shfl.sync.down.b32	%r16|%p26, %r64, 8, 4127, -1;
	mov.b32 	%r65, %f194;
	shfl.sync.down.b32	%r17|%p27, %r65, 8, 4127, -1;
	mov.b32 	%r66, 1065353216;
	shfl.sync.down.b32	%r67|%p28, %r66, 8, 4127, -1;
	mov.b32 	%f42, %r67;
	setp.eq.f32 	%p29, %f42, 0f00000000;
	mov.f32 	%f195, 0f3F800000;
	@%p29 bra 	$L__BB76_19;
	mov.b32 	%f129, %r17;
	mov.b32 	%f130, %r16;
	add.f32 	%f195, %f42, 0f3F800000;
	div.approx.f32 	%f131, %f42, %f195;
	sub.f32 	%f132, %f130, %f193;
	fma.rn.f32 	%f193, %f131, %f132, %f193;
	mul.f32 	%f133, %f132, %f132;
	fma.rn.f32 	%f134, %f131, %f133, %f129;
	add.f32 	%f194, %f194, %f134;
$L__BB76_19:
	mov.b32 	%r68, %f193;
	shfl.sync.down.b32	%r18|%p30, %r68, 4, 4127, -1;
	mov.b32 	%r69, %f194;
	shfl.sync.down.b32	%r19|%p31, %r69, 4, 4127, -1;
	mov.b32 	%r70, %f195;
	shfl.sync.down.b32	%r71|%p32, %r70, 4, 4127, -1;
	mov.b32 	%f49, %r71;
	setp.eq.f32 	%p33, %f49, 0f00000000;
	@%p33 bra 	$L__BB76_21;
	mov.b32 	%f135, %r19;
	mov.b32 	%f136, %r18;
	add.f32 	%f50, %f195, %f49;
	div.approx.f32 	%f137, %f49, %f50;
	sub.f32 	%f138, %f136, %f193;
	fma.rn.f32 	%f193, %f137, %f138, %f193;
	mul.f32 	%f139, %f138, %f138;
	mul.f32 	%f140, %f139, %f195;
	fma.rn.f32 	%f141, %f137, %f140, %f135;
	add.f32 	%f194, %f194, %f141;
	mov.f32 	%f195, %f50;
$L__BB76_21:
	mov.b32 	%r72, %f193;
	shfl.sync.down.b32	%r20|%p34, %r72, 2, 4127, -1;
	mov.b32 	%r73, %f194;
	shfl.sync.down.b32	%r21|%p35, %r73, 2, 4127, -1;
	mov.b32 	%r74, %f195;
	shfl.sync.down.b32	%r75|%p36, %r74, 2, 4127, -1;
	mov.b32 	%f56, %r75;
	setp.eq.f32 	%p37, %f56, 0f00000000;
	@%p37 bra 	$L__BB76_23;
	mov.b32 	%f142, %r21;
	mov.b32 	%f143, %r20;
	add.f32 	%f57, %f195, %f56;
	div.approx.f32 	%f144, %f56, %f57;
	sub.f32 	%f145, %f143, %f193;
	fma.rn.f32 	%f193, %f144, %f145, %f193;
	mul.f32 	%f146, %f145, %f145;
	mul.f32 	%f147, %f146, %f195;
	fma.rn.f32 	%f148, %f144, %f147, %f142;
	add.f32 	%f194, %f194, %f148;
	mov.f32 	%f195, %f57;
$L__BB76_23:
	mov.b32 	%r76, %f193;
	shfl.sync.down.b32	%r22|%p38, %r76, 1, 4127, -1;
	mov.b32 	%r77, %f194;
	shfl.sync.down.b32	%r23|%p39, %r77, 1, 4127, -1;
	mov.b32 	%r78, %f195;
	shfl.sync.down.b32	%r79|%p40, %r78, 1, 4127, -1;
	mov.b32 	%f63, %r79;
	setp.eq.f32 	%p41, %f63, 0f00000000;
	@%p41 bra 	$L__BB76_25;
	mov.b32 	%f149, %r23;
	mov.b32 	%f150, %r22;
	add.f32 	%f64, %f195, %f63;
	div.approx.f32 	%f151, %f63, %f64;
	sub.f32 	%f152, %f150, %f193;
	fma.rn.f32 	%f193, %f151, %f152, %f193;
	mul.f32 	%f153, %f152, %f152;
	mul.f32 	%f154, %f153, %f195;
	fma.rn.f32 	%f155, %f151, %f154, %f149;
	add.f32 	%f194, %f194, %f155;
	mov.f32 	%f195, %f64;
$L__BB76_25:
	mov.b32 	%r80, %f193;
	shfl.sync.idx.b32	%r24|%p42, %r80, 0, 4127, -1;
	mov.b32 	%r81, %f194;
	shfl.sync.idx.b32	%r82|%p43, %r81, 0, 4127, -1;
	mov.b32 	%r83, %f195;
	shfl.sync.idx.b32	%r84|%p44, %r83, 0, 4127, -1;
	mov.b32 	%f156, %r82;
	mov.b32 	%f157, %r84;
	div.approx.f32 	%f158, %f156, %f157;
	max.f32 	%f159, %f158, 0f00000000;
	add.f32 	%f160, %f159, %f1;
	abs.f32 	%f70, %f160;
	setp.lt.f32 	%p45, %f70, 0f00800000;
	mul.f32 	%f161, %f160, 0f4B800000;
	selp.f32 	%f71, %f161, %f160, %p45;
	mov.b32 	%r25, %f71;
	add.s32 	%r85, %r25, -8388608;
	setp.lt.u32 	%p46, %r85, 2130706432;
	@%p46 bra 	$L__BB76_27;
	rsqrt.approx.ftz.f32 	%f202, %f71;
	bra.uni 	$L__BB76_28;
$L__BB76_27:
	setp.lt.f32 	%p47, %f70, 0f00800000;
	and.b32  	%r86, %r25, 16777215;
	or.b32  	%r87, %r86, 1056964608;
	mov.b32 	%f162, %r87;
	sub.s32 	%r88, %r87, %r25;
	add.s32 	%r89, %r88, 201326592;
	selp.b32 	%r90, %r89, %r88, %p47;
	rsqrt.approx.ftz.f32 	%f163, %f162;
	mul.f32 	%f164, %f163, %f163;
	neg.f32 	%f165, %f164;
	fma.rn.f32 	%f166, %f163, %f163, %f165;
	neg.f32 	%f167, %f162;
	fma.rn.f32 	%f168, %f164, %f167, 0f3F800000;
	fma.rn.f32 	%f169, %f166, %f167, %f168;
	fma.rn.f32 	%f170, %f169, 0f3EC00000, 0f3F000000;
	mul.f32 	%f171, %f163, %f169;
	fma.rn.f32 	%f172, %f170, %f171, %f163;
	shr.s32 	%r91, %r90, 1;
	mov.b32 	%r92, %f172;
	add.s32 	%r93, %r91, %r92;
	mov.b32 	%f202, %r93;
$L__BB76_28:
	setp.ne.s32 	%p48, %r3, 0;
	@%p48 bra 	$L__BB76_30;
	st.global.u32 	[%rd3+4], %r24;
	st.global.f32 	[%rd4+4], %f202;
$L__BB76_30:
	mov.b32 	%f173, %r24;
	sub.f32 	%f174, %f176, %f173;
	mul.f32 	%f176, %f202, %f174;
	add.s32 	%r94, %r94, %r4;
	setp.lt.s32 	%p49, %r94, %r27;
	@%p49 bra 	$L__BB76_4;
$L__BB76_31:
	ret;

}
	// .globl	_Z17LayerNormWarpImplI19BiasAddResidualLoadI6__halffE11AffineStoreIfS1_EfLi1ELi1ELi0ELi16ELi2ELb1EEvT_T0_iidPT1_S8_
.visible .entry _Z17LayerNormWarpImplI19BiasAddResidualLoadI6__halffE11AffineStoreIfS1_EfLi1ELi1ELi0ELi16ELi2ELb1EEvT_T0_iidPT1_S8_(
	.param .align 8 .b8 _Z17LayerNormWarpImplI19BiasAddResidualLoadI6__halffE11AffineStoreIfS1_EfLi1ELi1ELi0ELi16ELi2ELb1EEvT_T0_iidPT1_S8__param_0[32],
	.param .align 8 .b8 _Z17LayerNormWarpImplI19BiasAddResidualLoadI6__halffE11AffineStoreIfS1_EfLi1ELi1ELi0ELi16ELi2ELb1EEvT_T0_iidPT1_S8__param_1[32],
	.param .u32 _Z17LayerNormWarpImplI19BiasAddResidualLoadI6__halffE11AffineStoreIfS1_EfLi1ELi1ELi0ELi16ELi2ELb1EEvT_T0_iidPT1_S8__param_2,
	.param .u32 _Z17LayerNormWarpImplI19BiasAddResidualLoadI6__halffE11AffineStoreIfS1_EfLi1ELi1ELi0ELi16ELi2ELb1EEvT_T0_iidPT1_S8__param_3,
	.param .f64 _Z17LayerNormWarpImplI19BiasAddResidualLoadI6__halffE11AffineStoreIfS1_EfLi1ELi1ELi0ELi16ELi2ELb1EEvT_T0_iidPT1_S8__param_4,
	.param .u64 .ptr .align 1 _Z17LayerNormWarpImplI19BiasAddResidualLoadI6__halffE11AffineStoreIfS1_EfLi1ELi1ELi0ELi16ELi2ELb1EEvT_T0_iidPT1_S8__param_5,
	.param .u64 .ptr .align 1 _Z17LayerNormWarpImplI19BiasAddResidualLoadI6__halffE11AffineStoreIfS1_EfLi1ELi1ELi0ELi16ELi2ELb1EEvT_T0_iidPT1_S8__param_6
)
.maxntid 256
{
	.reg .pred 	%p<52>;
	.reg .b32 	%r<95>;
	.reg .b32 	%f<223>;
	.reg .b64 	%rd<17>;
	.reg .b64 	%fd<2>;

	ld.param.u32 	%r27, [_Z17LayerNormWarpImplI19BiasAddResidualLoadI6__halffE11AffineStoreIfS1_EfLi1ELi1ELi0ELi16ELi2ELb1EEvT_T0_iidPT1_S8__param_2];
	ld.param.u32 	%r28, [_Z17LayerNormWarpImplI19BiasAddResidualLoadI6__halffE11AffineStoreIfS1_EfLi1ELi1ELi0ELi16ELi2ELb1EEvT_T0_iidPT1_S8__param_3];
	ld.param.f64 	%fd1, [_Z17LayerNormWarpImplI19BiasAddResidualLoadI6__halffE11AffineStoreIfS1_EfLi1ELi1ELi0ELi16ELi2ELb1EEvT_T0_iidPT1_S8__param_4];
	ld.param.u64 	%rd3, [_Z17LayerNormWarpImplI19BiasAddResidualLoadI6__halffE11AffineStoreIfS1_EfLi1ELi1ELi0ELi16ELi2ELb1EEvT_T0_iidPT1_S8__param_5];
	ld.param.u64 	%rd4, [_Z17LayerNormWarpImplI19BiasAddResidualLoadI6__halffE11AffineStoreIfS1_EfLi1ELi1ELi0ELi16ELi2ELb1EEvT_T0_iidPT1_S8__param_6];
	cvta.to.global.u64 	%rd1, %rd4;
	cvta.to.global.u64 	%rd2, %rd3;
	setp.lt.s32 	%p1, %r28, 17;
	@%p1 bra 	$L__BB77_2;
	mov.u64 	%rd5, $str;
	cvta.global.u64 	%rd6, %rd5;
	mov.u64 	%rd7, $str$1;
	cvta.global.u64 	%rd8, %rd7;
	mov.u64 	%rd9, __unnamed_78;
	cvta.global.u64 	%rd10, %rd9;
	{ // callseq 77, 0
	.param .b64 param0;
	st.param.b64 	[param0], %rd6;
	.param .b64 param1;
	st.param.b64 	[param1], %rd8;
	.param .b32 param2;
	st.param.b32 	[param2], 462;
	.param .b64 param3;
	st.param.b64 	[param3], %rd10;
	.param .b64 param4;
	st.param.b64 	[param4], 1;
	call.uni 
	__assertfail, 
	(
	param0, 
	param1, 
	param2, 
	param3, 
	param4
	);
	} // callseq 77
$L__BB77_2:
	mov.u32 	%r29, %ctaid.x;
	mov.u32 	%r1, %ntid.y;
	mov.u32 	%r30, %tid.y;
	mad.lo.s32 	%r31, %r29, %r1, %r30;
	shl.b32 	%r94, %r31, 1;
	setp.ge.s32 	%p2, %r94, %r27;
	@%p2 bra 	$L__BB77_35;
	mov.u32 	%r3, %tid.x;
	cvt.rn.f32.f64 	%f1, %fd1;
	mov.u32 	%r32, %nctaid.x;
	mul.lo.s32 	%r33, %r1, %r32;
	shl.b32 	%r4, %r33, 1;
$L__BB77_4:
	setp.ge.s32 	%p3, %r3, %r28;
	mov.f32 	%f189, 0f00000000;
	mov.f32 	%f197, %f189;
	mov.f32 	%f198, %f189;
	mov.f32 	%f199, %f189;
	@%p3 bra 	$L__BB77_6;
	mov.f32 	%f199, 0f3F800000;
	div.approx.f32 	%f87, %f188, %f199;
	add.f32 	%f197, %f87, 0f00000000;
	sub.f32 	%f88, %f188, %f197;
	fma.rn.f32 	%f198, %f188, %f88, 0f00000000;
	mov.f32 	%f189, %f188;
$L__BB77_6:
	setp.ge.s32 	%p4, %r3, %r28;
	mov.f32 	%f193, 0f00000000;
	mov.f32 	%f210, %f193;
	mov.f32 	%f211, %f193;
	mov.f32 	%f212, %f193;
	@%p4 bra 	$L__BB77_8;
	mov.f32 	%f212, 0f3F800000;
	div.approx.f32 	%f91, %f187, %f212;
	add.f32 	%f210, %f91, 0f00000000;
	sub.f32 	%f92, %f187, %f210;
	fma.rn.f32 	%f211, %f187, %f92, 0f00000000;
	mov.f32 	%f193, %f187;
$L__BB77_8:
	mov.b32 	%r34, %f197;
	shfl.sync.down.b32	%r6|%p5, %r34, 8, 4127, -1;
	mov.b32 	%r35, %f198;
	shfl.sync.down.b32	%r7|%p6, %r35, 8, 4127, -1;
	mov.b32 	%r36, %f199;
	shfl.sync.down.b32	%r37|%p7, %r36, 8, 4127, -1;
	mov.b32 	%f16, %r37;
	setp.eq.f32 	%p8, %f16, 0f00000000;
	@%p8 bra 	$L__BB77_10;
	mov.b32 	%f93, %r7;
	mov.b32 	%f94, %r6;
	add.f32 	%f17, %f199, %f16;
	div.approx.f32 	%f95, %f16, %f17;
	sub.f32 	%f96, %f94, %f197;
	fma.rn.f32 	%f197, %f95, %f96, %f197;
	mul.f32 	%f97, %f96, %f96;
	mul.f32 	%f98, %f97, %f199;
	fma.rn.f32 	%f99, %f95, %f98, %f93;
	add.f32 	%f198, %f198, %f99;
	mov.f32 	%f199, %f17;
$L__BB77_10:
	mov.b32 	%r38, %f197;
	shfl.sync.down.b32	%r8|%p9, %r38, 4, 4127, -1;
	mov.b32 	%r39, %f198;
	shfl.sync.down.b32	%r9|%p10, %r39, 4, 4127, -1;
	mov.b32 	%r40, %f199;
	shfl.sync.down.b32	%r41|%p11, %r40, 4, 4127, -1;
	mov.b32 	%f23, %r41;
	setp.eq.f32 	%p12, %f23, 0f00000000;
	@%p12 bra 	$L__BB77_12;
	mov.b32 	%f100, %r9;
	mov.b32 	%f101, %r8;
	add.f32 	%f24, %f199, %f23;
	div.approx.f32 	%f102, %f23, %f24;
	sub.f32 	%f103, %f101, %f197;
	fma.rn.f32 	%f197, %f102, %f103, %f197;
	mul.f32 	%f104, %f103, %f103;
	mul.f32 	%f105, %f104, %f199;
	fma.rn.f32 	%f106, %f102, %f105, %f100;
	add.f32 	%f198, %f198, %f106;
	mov.f32 	%f199, %f24;
$L__BB77_12:
	mov.b32 	%r42, %f197;
	shfl.sync.down.b32	%r10|%p13, %r42, 2, 4127, -1;
	mov.b32 	%r43, %f198;
	shfl.sync.down.b32	%r11|%p14, %r43, 2, 4127, -1;
	mov.b32 	%r44, %f199;
	shfl.sync.down.b32	%r45|%p15, %r44, 2, 4127, -1;
	mov.b32 	%f30, %r45;
	setp.eq.f32 	%p16, %f30, 0f00000000;
	@%p16 bra 	$L__BB77_14;
	mov.b32 	%f107, %r11;
	mov.b32 	%f108, %r10;
	add.f32 	%f31, %f199, %f30;
	div.approx.f32 	%f109, %f30, %f31;
	sub.f32 	%f110, %f108, %f197;
	fma.rn.f32 	%f197, %f109, %f110, %f197;
	mul.f32 	%f111, %f110, %f110;
	mul.f32 	%f112, %f111, %f199;
	fma.rn.f32 	%f113, %f109, %f112, %f107;
	add.f32 	%f198, %f198, %f113;
	mov.f32 	%f199, %f31;
$L__BB77_14:
	mov.b32 	%r46, %f197;
	shfl.sync.down.b32	%r12|%p17, %r46, 1, 4127, -1;
	mov.b32 	%r47, %f198;
	shfl.sync.down.b32	%r13|%p18, %r47, 1, 4127, -1;
	mov.b32 	%r48, %f199;
	shfl.sync.down.b32	%r49|%p19, %r48, 1, 4127, -1;
	mov.b32 	%f37, %r49;
	setp.eq.f32 	%p20, %f37, 0f00000000;
	@%p20 bra 	$L__BB77_16;
	mov.b32 	%f114, %r13;
	mov.b32 	%f115, %r12;
	add.f32 	%f38, %f199, %f37;
	div.approx.f32 	%f116, %f37, %f38;
	sub.f32 	%f117, %f115, %f197;
	fma.rn.f32 	%f197, %f116, %f117, %f197;
	mul.f32 	%f118, %f117, %f117;
	mul.f32 	%f119, %f118, %f199;
	fma.rn.f32 	%f120, %f116, %f119, %f114;
	add.f32 	%f198, %f198, %f120;
	mov.f32 	%f199, %f38;
$L__BB77_16:
	mov.b32 	%r50, %f197;
	shfl.sync.idx.b32	%r14|%p21, %r50, 0, 4127, -1;
	mov.b32 	%r51, %f198;
	shfl.sync.idx.b32	%r52|%p22, %r51, 0, 4127, -1;
	mov.b32 	%r53, %f199;
	shfl.sync.idx.b32	%r54|%p23, %r53, 0, 4127, -1;
	mov.b32 	%f121, %r52;
	mov.b32 	%f122, %r54;
	div.approx.f32 	%f123, %f121, %f122;
	max.f32 	%f124, %f123, 0f00000000;
	add.f32 	%f125, %f124, %f1;
	abs.f32 	%f44, %f125;
	setp.lt.f32 	%p24, %f44, 0f00800000;
	mul.f32 	%f126, %f125, 0f4B800000;
	selp.f32 	%f45, %f126, %f125, %p24;
	mov.b32 	%r15, %f45;
	add.s32 	%r55, %r15, -8388608;
	setp.gt.u32 	%p25, %r55, 2130706431;
	@%p25 bra 	$L__BB77_18;
	setp.lt.f32 	%p26, %f44, 0f00800000;
	and.b32  	%r56, %r15, 16777215;
	or.b32  	%r57, %r56, 1056964608;
	mov.b32 	%f127, %r57;
	sub.s32 	%r58, %r57, %r15;
	add.s32 	%r59, %r58, 201326592;
	selp.b32 	%r60, %r59, %r58, %p26;
	rsqrt.approx.ftz.f32 	%f128, %f127;
	mul.f32 	%f129, %f128, %f128;
	neg.f32 	%f130, %f129;
	fma.rn.f32 	%f131, %f128, %f128, %f130;
	neg.f32 	%f132, %f127;
	fma.rn.f32 	%f133, %f129, %f132, 0f3F800000;
	fma.rn.f32 	%f134, %f131, %f132, %f133;
	fma.rn.f32 	%f135, %f134, 0f3EC00000, 0f3F000000;
	mul.f32 	%f136, %f128, %f134;
	fma.rn.f32 	%f137, %f135, %f136, %f128;
	shr.s32 	%r61, %r60, 1;
	mov.b32 	%r62, %f137;
	add.s32 	%r63, %r61, %r62;
	mov.b32 	%f209, %r63;
	bra.uni 	$L__BB77_19;
$L__BB77_18:
	rsqrt.approx.ftz.f32 	%f209, %f45;
$L__BB77_19:
	setp.ne.s32 	%p27, %r3, 0;
	@%p27 bra 	$L__BB77_21;
	mul.wide.s32 	%rd11, %r94, 4;
	add.s64 	%rd12, %rd2, %rd11;
	st.global.u32 	[%rd12], %r14;
	add.s64 	%rd13, %rd1, %rd11;
	st.global.f32 	[%rd13], %f209;
$L__BB77_21:
	mov.b32 	%f138, %r14;
	sub.f32 	%f139, %f189, %f138;
	mul.f32 	%f188, %f209, %f139;
	mov.b32 	%r64, %f210;
	shfl.sync.down.b32	%r16|%p28, %r64, 8, 4127, -1;
	mov.b32 	%r65, %f211;
	shfl.sync.down.b32	%r17|%p29, %r65, 8, 4127, -1;
	mov.b32 	%r66, %f212;
	shfl.sync.down.b32	%r67|%p30, %r66, 8, 4127, -1;
	mov.b32 	%f50, %r67;
	setp.eq.f32 	%p31, %f50, 0f00000000;
	@%p31 bra 	$L__BB77_23;
	mov.b32 	%f140, %r17;
	mov.b32 	%f141, %r16;
	add.f32 	%f51, %f212, %f50;
	div.approx.f32 	%f142, %f50, %f51;
	sub.f32 	%f143, %f141, %f210;
	fma.rn.f32 	%f210, %f142, %f143, %f210;
	mul.f32 	%f144, %f143, %f143;
	mul.f32 	%f145, %f144, %f212;
	fma.rn.f32 	%f146, %f142, %f145, %f140;
	add.f32 	%f211, %f211, %f146;
	mov.f32 	%f212, %f51;
$L__BB77_23:
	mov.b32 	%r68, %f210;
	shfl.sync.down.b32	%r18|%p32, %r68, 4, 4127, -1;
	mov.b32 	%r69, %f211;
	shfl.sync.down.b32	%r19|%p33, %r69, 4, 4127, -1;
	mov.b32 	%r70, %f212;
	shfl.sync.down.b32	%r71|%p34, %r70, 4, 4127, -1;
	mov.b32 	%f57, %r71;
	setp.eq.f32 	%p35, %f57, 0f00000000;
	@%p35 bra 	$L__BB77_25;
	mov.b32 	%f147, %r19;
	mov.b32 	%f148, %r18;
	add.f32 	%f58, %f212, %f57;
	div.approx.f32 	%f149, %f57, %f58;
	sub.f32 	%f150, %f148, %f210;
	fma.rn.f32 	%f210, %f149, %f150, %f210;
	mul.f32 	%f151, %f150, %f150;
	mul.f32 	%f152, %f151, %f212;
	fma.rn.f32 	%f153, %f149, %f152, %f147;
	add.f32 	%f211, %f211, %f153;
	mov.f32 	%f212, %f58;
$L__BB77_25:
	mov.b32 	%r72, %f210;
	shfl.sync.down.b32	%r20|%p36, %r72, 2, 4127, -1;
	mov.b32 	%r73, %f211;
	shfl.sync.down.b32	%r21|%p37, %r73, 2, 4127, -1;
	mov.b32 	%r74, %f212;
	shfl.sync.down.b32	%r75|%p38, %r74, 2, 4127, -1;
	mov.b32 	%f64, %r75;
	setp.eq.f32 	%p39, %f64, 0f00000000;
	@%p39 bra 	$L__BB77_27;
	mov.b32 	%f154, %r21;
	mov.b32 	%f155, %r20;
	add.f32 	%f65, %f212, %f64;
	div.approx.f32 	%f156, %f64, %f65;
	sub.f32 	%f157, %f155, %f210;
	fma.rn.f32 	%f210, %f156, %f157, %f210;
	mul.f32 	%f158, %f157, %f157;
	mul.f32 	%f159, %f158, %f212;
	fma.rn.f32 	%f160, %f156, %f159, %f154;
	add.f32 	%f211, %f211, %f160;
	mov.f32 	%f212, %f65;
$L__BB77_27:
	mov.b32 	%r76, %f210;
	shfl.sync.down.b32	%r22|%p40, %r76, 1, 4127, -1;
	mov.b32 	%r77, %f211;
	shfl.sync.down.b32	%r23|%p41, %r77, 1, 4127, -1;
	mov.b32 	%r78, %f212;
	shfl.sync.down.b32	%r79|%p42, %r78, 1, 4127, -1;
	mov.b32 	%f71, %r79;
	setp.eq.f32 	%p43, %f71, 0f00000000;
	@%p43 bra 	$L__BB77_29;
	mov.b32 	%f161, %r23;
	mov.b32 	%f162, %r22;
	add.f32 	%f72, %f212, %f71;
	div.approx.f32 	%f163, %f71, %f72;
	sub.f32 	%f164, %f162, %f210;
	fma.rn.f32 	%f210, %f163, %f164, %f210;
	mul.f32 	%f165, %f164, %f164;
	mul.f32 	%f166, %f165, %f212;
	fma.rn.f32 	%f167, %f163, %f166, %f161;
	add.f32 	%f211, %f211, %f167;
	mov.f32 	%f212, %f72;
$L__BB77_29:
	mov.b32 	%r80, %f210;
	shfl.sync.idx.b32	%r24|%p44, %r80, 0, 4127, -1;
	mov.b32 	%r81, %f211;
	shfl.sync.idx.b32	%r82|%p45, %r81, 0, 4127, -1;
	mov.b32 	%r83, %f212;
	shfl.sync.idx.b32	%r84|%p46, %r83, 0, 4127, -1;
	mov.b32 	%f168, %r82;
	mov.b32 	%f169, %r84;
	div.approx.f32 	%f170, %f168, %f169;
	max.f32 	%f171, %f170, 0f00000000;
	add.f32 	%f172, %f171, %f1;
	abs.f32 	%f78, %f172;
	setp.lt.f32 	%p47, %f78, 0f00800000;
	mul.f32 	%f173, %f172, 0f4B800000;
	selp.f32 	%f79, %f173, %f172, %p47;
	mov.b32 	%r25, %f79;
	add.s32 	%r85, %r25, -8388608;
	setp.lt.u32 	%p48, %r85, 2130706432;
	@%p48 bra 	$L__BB77_31;
	rsqrt.approx.ftz.f32 	%f222, %f79;
	bra.uni 	$L__BB77_32;
$L__BB77_31:
	setp.lt.f32 	%p49, %f78, 0f00800000;
	and.b32  	%r86, %r25, 16777215;
	or.b32  	%r87, %r86, 1056964608;
	mov.b32 	%f174, %r87;
	sub.s32 	%r88, %r87, %r25;
	add.s32 	%r89, %r88, 201326592;
	selp.b32 	%r90, %r89, %r88, %p49;
	rsqrt.approx.ftz.f32 	%f175, %f174;
	mul.f32 	%f176, %f175, %f175;
	neg.f32 	%f177, %f176;
	fma.rn.f32 	%f178, %f175, %f175, %f177;
	neg.f32 	%f179, %f174;
	fma.rn.f32 	%f180, %f176, %f179, 0f3F800000;
	fma.rn.f32 	%f181, %f178, %f179, %f180;
	fma.rn.f32 	%f182, %f181, 0f3EC00000, 0f3F000000;
	mul.f32 	%f183, %f175, %f181;
	fma.rn.f32 	%f184, %f182, %f183, %f175;
	shr.s32 	%r91, %r90, 1;
	mov.b32 	%r92, %f184;
	add.s32 	%r93, %r91, %r92;
	mov.b32 	%f222, %r93;
$L__BB77_32:
	setp.ne.s32 	%p50, %r3, 0;
	@%p50 bra 	$L__BB77_34;
	mul.wide.s32 	%rd14, %r94, 4;
	add.s64 	%rd15, %rd2, %rd14;
	st.global.u32 	[%rd15+4], %r24;
	add.s64 	%rd16, %rd1, %rd14;
	st.global.f32 	[%rd16+4], %f222;
$L__BB77_34:
	mov.b32 	%f185, %r24;
	sub.f32 	%f186, %f193, %f185;
	mul.f32 	%f187, %f222, %f186;
	add.s32 	%r94, %r94, %r4;
	setp.lt.s32 	%p51, %r94, %r27;
	@%p51 bra 	$L__BB77_4;
$L__BB77_35:
	ret;

}
	// .globl	_Z17LayerNormWarpImplI19BiasAddResidualLoadI6__halffE11AffineStoreIfS1_EfLi1ELi1ELi1ELi16ELi1ELb0EEvT_T0_iidPT1_S8_
.visible .entry _Z17LayerNormWarpImplI19BiasAddResidualLoadI6__halffE11AffineStoreIfS1_EfLi1ELi1ELi1ELi16ELi1ELb0EEvT_T0_iidPT1_S8_(
	.param .align 8 .b8 _Z17LayerNormWarpImplI19BiasAddResidualLoadI6__halffE11AffineStoreIfS1_EfLi1ELi1ELi1ELi16ELi1ELb0EEvT_T0_iidPT1_S8__param_0[32],
	.param .align 8 .b8 _Z17LayerNormWarpImplI19BiasAddResidualLoadI6__halffE11AffineStoreIfS1_EfLi1ELi1ELi1ELi16ELi1ELb0EEvT_T0_iidPT1_S8__param_1[32],
	.param .u32 _Z17LayerNormWarpImplI19BiasAddResidualLoadI6__halffE11AffineStoreIfS1_EfLi1ELi1ELi1ELi16ELi1ELb0EEvT_T0_iidPT1_S8__param_2,
	.param .u32 _Z17LayerNormWarpImplI19BiasAddResidualLoadI6__halffE11AffineStoreIfS1_EfLi1ELi1ELi1ELi16ELi1ELb0EEvT_T0_iidPT1_S8__param_3,
	.param .f64 _Z17LayerNormWarpImplI19BiasAddResidualLoadI6__halffE11AffineStoreIfS1_EfLi1ELi1ELi1ELi16ELi1ELb0EEvT_T0_iidPT1_S8__param_4,
	.param .u64 .ptr .align 1 _Z17LayerNormWarpImplI19BiasAddResidualLoadI6__halffE11AffineStoreIfS1_EfLi1ELi1ELi1ELi16ELi1ELb0EEvT_T0_iidPT1_S8__param_5,
	.param .u64 .ptr .align 1 _Z17LayerNormWarpImplI19BiasAddResidualLoadI6__halffE11AffineStoreIfS1_EfLi1ELi1ELi1ELi16ELi1ELb0EEvT_T0_iidPT1_S8__param_6
)
.maxntid 256
{
	.reg .pred 	%p<27>;
	.reg .b32 	%r<53>;
	.reg .b32 	%f<103>;
	.reg .b64 	%rd<14>;
	.reg .b64 	%fd<2>;

	ld.param.u32 	%r17, [_Z17LayerNormWarpImplI19BiasAddResidualLoadI6__halffE11AffineStoreIfS1_EfLi1ELi1ELi1ELi16ELi1ELb0EEvT_T0_iidPT1_S8__param_2];
	ld.param.u32 	%r18, [_Z17LayerNormWarpImplI19BiasAddResidualLoadI6__halffE11AffineStoreIfS1_EfLi1ELi1ELi1ELi16ELi1ELb0EEvT_T0_iidPT1_S8__param_3];
	ld.param.f64 	%fd1, [_Z17LayerNormWarpImplI19BiasAddResidualLoadI6__halffE11AffineStoreIfS1_EfLi1ELi1ELi1ELi16ELi1ELb0EEvT_T0_iidPT1_S8__param_4];
	ld.param.u64 	%rd3, [_Z17LayerNormWarpImplI19BiasAddResidualLoadI6__halffE11AffineStoreIfS1_EfLi1ELi1ELi1ELi16ELi1ELb0EEvT_T0_iidPT1_S8__param_5];
	ld.param.u64 	%rd4, [_Z17LayerNormWarpImplI19BiasAddResidualLoadI6__halffE11AffineStoreIfS1_EfLi1ELi1ELi1ELi16ELi1ELb0EEvT_T0_iidPT1_S8__param_6];
	setp.lt.s32 	%p1, %r18, 17;
	@%p1 bra 	$L__BB78_2;
	mov.u64 	%rd5, $str;
	cvta.global.u64 	%rd6, %rd5;
	mov.u64 	%rd7, $str$1;
	cvta.global.u64 	%rd8, %rd7;
	mov.u64 	%rd9, __unnamed_79;
	cvta.global.u64 	%rd10, %rd9;
	{ // callseq 78, 0
	.param .b64 param0;
	st.param.b64 	[param0], %rd6;
	.param .b64 param1;
	st.param.b64 	[param1], %rd8;
	.param .b32 param2;
	st.param.b32 	[param2], 462;
	.param .b64 param3;
	st.param.b64 	[param3], %rd10;
	.param .b64 param4;
	st.param.b64 	[param4], 1;
	call.uni 
	__assertfail, 
	(
	param0, 
	param1, 
	param2, 
	param3, 
	param4
	);
	} // callseq 78
$L__BB78_2:
	mov.u32 	%r19, %ctaid.x;
	mov.u32 	%r1, %ntid.y;
	mov.u32 	%r20, %tid.y;
	mad.lo.s32 	%r52, %r19, %r1, %r20;
	setp.ge.s32 	%p2, %r52, %r17;
	@%p2 bra 	$L__BB78_18;
	mov.u32 	%r3, %tid.x;
	cvt.rn.f32.f64 	%f1, %fd1;
	cvta.to.global.u64 	%rd1, %rd3;
	cvta.to.global.u64 	%rd2, %rd4;
	mov.u32 	%r21, %nctaid.x;
	mul.lo.s32 	%r4, %r21, %r1;
$L__BB78_4:
	mov.f32 	%f95, 0f3F800000;
	div.approx.f32 	%f41, %f89, %f95;
	add.f32 	%f93, %f41, 0f00000000;
	sub.f32 	%f42, %f89, %f93;
	fma.rn.f32 	%f94, %f89, %f42, 0f00000000;
	mov.b32 	%r22, %f93;
	shfl.sync.down.b32	%r6|%p3, %r22, 8, 4127, -1;
	mov.b32 	%r23, %f94;
	shfl.sync.down.b32	%r7|%p4, %r23, 8, 4127, -1;
	mov.b32 	%r24, 1065353216;
	shfl.sync.down.b32	%r25|%p5, %r24, 8, 4127, -1;
	mov.b32 	%f5, %r25;
	setp.eq.f32 	%p6, %f5, 0f00000000;
	@%p6 bra 	$L__BB78_6;
	mov.b32 	%f43, %r7;
	mov.b32 	%f44, %r6;
	add.f32 	%f95, %f5, 0f3F800000;
	div.approx.f32 	%f45, %f5, %f95;
	sub.f32 	%f46, %f44, %f93;
	fma.rn.f32 	%f93, %f46, %f45, %f93;
	mul.f32 	%f47, %f46, %f46;
	fma.rn.f32 	%f48, %f47, %f45, %f43;
	add.f32 	%f94, %f94, %f48;
$L__BB78_6:
	mov.b32 	%r26, %f93;
	shfl.sync.down.b32	%r8|%p7, %r26, 4, 4127, -1;
	mov.b32 	%r27, %f94;
	shfl.sync.down.b32	%r9|%p8, %r27, 4, 4127, -1;
	mov.b32 	%r28, %f95;
	shfl.sync.down.b32	%r29|%p9, %r28, 4, 4127, -1;
	mov.b32 	%f12, %r29;
	setp.eq.f32 	%p10, %f12, 0f00000000;
	@%p10 bra 	$L__BB78_8;
	mov.b32 	%f49, %r9;
	mov.b32 	%f50, %r8;
	add.f32 	%f13, %f95, %f12;
	div.approx.f32 	%f51, %f12, %f13;
	sub.f32 	%f52, %f50, %f93;
	fma.rn.f32 	%f93, %f52, %f51, %f93;
	mul.f32 	%f53, %f52, %f52;
	mul.f32 	%f54, %f95, %f53;
	fma.rn.f32 	%f55, %f54, %f51, %f49;
	add.f32 	%f94, %f94, %f55;
	mov.f32 	%f95, %f13;
$L__BB78_8:
	mov.b32 	%r30, %f93;
	shfl.sync.down.b32	%r10|%p11, %r30, 2, 4127, -1;
	mov.b32 	%r31, %f94;
	shfl.sync.down.b32	%r11|%p12, %r31, 2, 4127, -1;
	mov.b32 	%r32, %f95;
	shfl.sync.down.b32	%r33|%p13, %r32, 2, 4127, -1;
	mov.b32 	%f19, %r33;
	setp.eq.f32 	%p14, %f19, 0f00000000;
	@%p14 bra 	$L__BB78_10;
	mov.b32 	%f56, %r11;
	mov.b32 	%f57, %r10;
	add.f32 	%f20, %f95, %f19;
	div.approx.f32 	%f58, %f19, %f20;
	sub.f32 	%f59, %f57, %f93;
	fma.rn.f32 	%f93, %f59, %f58, %f93;
	mul.f32 	%f60, %f59, %f59;
	mul.f32 	%f61, %f95, %f60;
	fma.rn.f32 	%f62, %f61, %f58, %f56;
	add.f32 	%f94, %f94, %f62;
	mov.f32 	%f95, %f20;
$L__BB78_10:
	mov.b32 	%r34, %f93;
	shfl.sync.down.b32	%r12|%p15, %r34, 1, 4127, -1;
	mov.b32 	%r35, %f94;
	shfl.sync.down.b32	%r13|%p16, %r35, 1, 4127, -1;
	mov.b32 	%r36, %f95;
	shfl.sync.down.b32	%r37|%p17, %r36, 1, 4127, -1;
	mov.b32 	%f26, %r37;
	setp.eq.f32 	%p18, %f26, 0f00000000;
	@%p18 bra 	$L__BB78_12;
	mov.b32 	%f63, %r13;
	mov.b32 	%f64, %r12;
	add.f32 	%f27, %f95, %f26;
	div.approx.f32 	%f65, %f26, %f27;
	sub.f32 	%f66, %f64, %f93;
	fma.rn.f32 	%f93, %f66, %f65, %f93;
	mul.f32 	%f67, %f66, %f66;
	mul.f32 	%f68, %f95, %f67;
	fma.rn.f32 	%f69, %f68, %f65, %f63;
	add.f32 	%f94, %f94, %f69;
	mov.f32 	%f95, %f27;
$L__BB78_12:
	mov.b32 	%r38, %f93;
	shfl.sync.idx.b32	%r14|%p19, %r38, 0, 4127, -1;
	mov.b32 	%r39, %f94;
	shfl.sync.idx.b32	%r40|%p20, %r39, 0, 4127, -1;
	mov.b32 	%r41, %f95;
	shfl.sync.idx.b32	%r42|%p21, %r41, 0, 4127, -1;
	mov.b32 	%f70, %r40;
	mov.b32 	%f71, %r42;
	div.approx.f32 	%f72, %f70, %f71;
	max.f32 	%f73, %f72, 0f00000000;
	add.f32 	%f74, %f73, %f1;
	abs.f32 	%f33, %f74;
	setp.lt.f32 	%p22, %f33, 0f00800000;
	mul.f32 	%f75, %f74, 0f4B800000;
	selp.f32 	%f34, %f75, %f74, %p22;
	mov.b32 	%r15, %f34;
	add.s32 	%r43, %r15, -8388608;
	setp.gt.u32 	%p23, %r43, 2130706431;
	@%p23 bra 	$L__BB78_14;
	setp.lt.f32 	%p24, %f33, 0f00800000;
	and.b32  	%r44, %r15, 16777215;
	or.b32  	%r45, %r44, 1056964608;
	mov.b32 	%f76, %r45;
	sub.s32 	%r46, %r45, %r15;
	add.s32 	%r47, %r46, 201326592;
	selp.b32 	%r48, %r47, %r46, %p24;
	rsqrt.approx.ftz.f32 	%f77, %f76;
	mul.f32 	%f78, %f77, %f77;
	neg.f32 	%f79, %f78;
	fma.rn.f32 	%f80, %f77, %f77, %f79;
	neg.f32 	%f81, %f76;
	fma.rn.f32 	%f82, %f78, %f81, 0f3F800000;
	fma.rn.f32 	%f83, %f80, %f81, %f82;
	fma.rn.f32 	%f84, %f83, 0f3EC00000, 0f3F000000;
	mul.f32 	%f85, %f77, %f83;
	fma.rn.f32 	%f86, %f84, %f85, %f77;
	shr.s32 	%r49, %r48, 1;
	mov.b32 	%r50, %f86;
	add.s32 	%r51, %r49, %r50;
	mov.b32 	%f102, %r51;
	bra.uni 	$L__BB78_15;
$L__BB78_14:
	rsqrt.approx.ftz.f32 	%f102, %f34;
$L__BB78_15:
	setp.ne.s32 	%p25, %r3, 0;
	@%p25 bra 	$L__BB78_17;
	mul.wide.s32 	%rd11, %r52, 4;
	add.s64 	%rd12, %rd1, %rd11;
	st.global.u32 	[%rd12], %r14;
	add.s64 	%rd13, %rd2, %rd11;
	st.global.f32 	[%rd13], %f102;
$L__BB78_17:
	mov.b32 	%f87, %r14;
	sub.f32 	%f88, %f89, %f87;
	mul.f32 	%f89, %f88, %f102;
	add.s32 	%r52, %r52, %r4;
	setp.lt.s32 	%p26, %r52, %r17;
	@%p26 bra 	$L__BB78_4;
$L__BB78_18:
	ret;

}
	// .globl	_Z17LayerNormWarpImplI19BiasAddResidualLoadI6__halffE11AffineStoreIfS1_EfLi1ELi1ELi0ELi16ELi1ELb1EEvT_T0_iidPT1_S8_
.visible .entry _Z17LayerNormWarpImplI19BiasAddResidualLoadI6__halffE11AffineStoreIfS1_EfLi1ELi1ELi0ELi16ELi1ELb1EEvT_T0_iidPT1_S8_(
	.param .align 8 .b8 _Z17LayerNormWarpImplI19BiasAddResidualLoadI6__halffE11AffineStoreIfS1_EfLi1ELi1ELi0ELi16ELi1ELb1EEvT_T0_iidPT1_S8__param_0[32],
	.param .align 8 .b8 _Z17LayerNormWarpImplI19BiasAddResidualLoadI6__halffE11AffineStoreIfS1_EfLi1ELi1ELi0ELi16ELi1ELb1EEvT_T0_iidPT1_S8__param_1[32],
	.param .u32 _Z17LayerNormWarpImplI19BiasAddResidualLoadI6__halffE11AffineStoreIfS1_EfLi1ELi1ELi0ELi16ELi1ELb1EEvT_T0_iidPT1_S8__param_2,
	.param .u32 _Z17LayerNormWarpImplI19BiasAddResidualLoadI6__halffE11AffineStoreIfS1_EfLi1ELi1ELi0ELi16ELi1ELb1EEvT_T0_iidPT1_S8__param_3,
	.param .f64 _Z17LayerNormWarpImplI19BiasAddResidualLoadI6__halffE11AffineStoreIfS1_EfLi1ELi1ELi0ELi16ELi1ELb1EEvT_T0_iidPT1_S8__param_4,
	.param .u64 .ptr .align 1 _Z17LayerNormWarpImplI19BiasAddResidualLoadI6__halffE11AffineStoreIfS1_EfLi1ELi1ELi0ELi16ELi1ELb1EEvT_T0_iidPT1_S8__param_5,
	.param .u64 .ptr .align 1 _Z17LayerNormWarpImplI19BiasAddResidualLoadI6__halffE11AffineStoreIfS1_EfLi1ELi1ELi0ELi16ELi1ELb1EEvT_T0_iidPT1_S8__param_6
)
.maxntid 256
{
	.reg .pred 	%p<28>;
	.reg .b32 	%r<53>;
	.reg .b32 	%f<113>;
	.reg .b64 	%rd<14>;
	.reg .b64 	%fd<2>;

	ld.param.u32 	%r17, [_Z17LayerNormWarpImplI19BiasAddResidualLoadI6__halffE11AffineStoreIfS1_EfLi1ELi1ELi0ELi16ELi1ELb1EEvT_T0_iidPT1_S8__param_2];
	ld.param.u32 	%r18, [_Z17LayerNormWarpImplI19BiasAddResidualLoadI6__halffE11AffineStoreIfS1_EfLi1ELi1ELi0ELi16ELi1ELb1EEvT_T0_iidPT1_S8__param_3];
	ld.param.f64 	%fd1, [_Z17LayerNormWarpImplI19BiasAddResidualLoadI6__halffE11AffineStoreIfS1_EfLi1ELi1ELi0ELi16ELi1ELb1EEvT_T0_iidPT1_S8__param_4];
	ld.param.u64 	%rd3, [_Z17LayerNormWarpImplI19BiasAddResidualLoadI6__halffE11AffineStoreIfS1_EfLi1ELi1ELi0ELi16ELi1ELb1EEvT_T0_iidPT1_S8__param_5];
	ld.param.u64 	%rd4, [_Z17LayerNormWarpImplI19BiasAddResidualLoadI6__halffE11AffineStoreIfS1_EfLi1ELi1ELi0ELi16ELi1ELb1EEvT_T0_iidPT1_S8__param_6];
	setp.lt.s32 	%p1, %r18, 17;
	@%p1 bra 	$L__BB79_2;
	mov.u64 	%rd5, $str;
	cvta.global.u64 	%rd6, %rd5;
	mov.u64 	%rd7, $str$1;
	cvta.global.u64 	%rd8, %rd7;
	mov.u64 	%rd9, __unnamed_80;
	cvta.global.u64 	%rd10, %rd9;
	{ // callseq 79, 0
	.param .b64 param0;
	st.param.b64 	[param0], %rd6;
	.param .b64 param1;
	st.param.b64 	[param1], %rd8;
	.param .b32 param2;
	st.param.b32 	[param2], 462;
	.param .b64 param3;
	st.param.b64 	[param3], %rd10;
	.param .b64 param4;
	st.param.b64 	[param4], 1;
	call.uni 
	__assertfail, 
	(
	param0, 
	param1, 
	param2, 
	param3, 
	param4
	);
	} // callseq 79
$L__BB79_2:
	mov.u32 	%r19, %ctaid.x;
	mov.u32 	%r1, %ntid.y;
	mov.u32 	%r20, %tid.y;
	mad.lo.s32 	%r52, %r19, %r1, %r20;
	setp.ge.s32 	%p2, %r52, %r17;
	@%p2 bra 	$L__BB79_20;
	mov.u32 	%r3, %tid.x;
	cvt.rn.f32.f64 	%f1, %fd1;
	cvta.to.global.u64 	%rd1, %rd3;
	cvta.to.global.u64 	%rd2, %rd4;
	mov.u32 	%r21, %nctaid.x;
	mul.lo.s32 	%r4, %r21, %r1;
$L__BB79_4:
	setp.ge.s32 	%p3, %r3, %r18;
	mov.f32 	%f96, 0f00000000;
	mov.f32 	%f100, %f96;
	mov.f32 	%f101, %f96;
	mov.f32 	%f102, %f96;
	@%p3 bra 	$L__BB79_6;
	mov.f32 	%f102, 0f3F800000;
	div.approx.f32 	%f46, %f95, %f102;
	add.f32 	%f100, %f46, 0f00000000;
	sub.f32 	%f47, %f95, %f100;
	fma.rn.f32 	%f101, %f95, %f47, 0f00000000;
	mov.f32 	%f96, %f95;
$L__BB79_6:
	mov.b32 	%r22, %f100;
	shfl.sync.down.b32	%r6|%p4, %r22, 8, 4127, -1;
	mov.b32 	%r23, %f101;
	shfl.sync.down.b32	%r7|%p5, %r23, 8, 4127, -1;
	mov.b32 	%r24, %f102;
	shfl.sync.down.b32	%r25|%p6, %r24, 8, 4127, -1;
	mov.b32 	%f9, %r25;
	setp.eq.f32 	%p7, %f9, 0f00000000;
	@%p7 bra 	$L__BB79_8;
	mov.b32 	%f48, %r7;
	mov.b32 	%f49, %r6;
	add.f32 	%f10, %f102, %f9;
	div.approx.f32 	%f50, %f9, %f10;
	sub.f32 	%f51, %f49, %f100;
	fma.rn.f32 	%f100, %f51, %f50, %f100;
	mul.f32 	%f52, %f51, %f51;
	mul.f32 	%f53, %f102, %f52;
	fma.rn.f32 	%f54, %f53, %f50, %f48;
	add.f32 	%f101, %f101, %f54;
	mov.f32 	%f102, %f10;
$L__BB79_8:
	mov.b32 	%r26, %f100;
	shfl.sync.down.b32	%r8|%p8, %r26, 4, 4127, -1;
	mov.b32 	%r27, %f101;
	shfl.sync.down.b32	%r9|%p9, %r27, 4, 4127, -1;
	mov.b32 	%r28, %f102;
	shfl.sync.down.b32	%r29|%p10, %r28, 4, 4127, -1;
	mov.b32 	%f16, %r29;
	setp.eq.f32 	%p11, %f16, 0f00000000;
	@%p11 bra 	$L__BB79_10;
	mov.b32 	%f55, %r9;
	mov.b32 	%f56, %r8;
	add.f32 	%f17, %f102, %f16;
	div.approx.f32 	%f57, %f16, %f17;
	sub.f32 	%f58, %f56, %f100;
	fma.rn.f32 	%f100, %f58, %f57, %f100;
	mul.f32 	%f59, %f58, %f58;
	mul.f32 	%f60, %f102, %f59;
	fma.rn.f32 	%f61, %f60, %f57, %f55;
	add.f32 	%f101, %f101, %f61;
	mov.f32 	%f102, %f17;
$L__BB79_10:
	mov.b32 	%r30, %f100;
	shfl.sync.down.b32	%r10|%p12, %r30, 2, 4127, -1;
	mov.b32 	%r31, %f101;
	shfl.sync.down.b32	%r11|%p13, %r31, 2, 4127, -1;
	mov.b32 	%r32, %f102;
	shfl.sync.down.b32	%r33|%p14, %r32, 2, 4127, -1;
	mov.b32 	%f23, %r33;
	setp.eq.f32 	%p15, %f23, 0f00000000;
	@%p15 bra 	$L__BB79_12;
	mov.b32 	%f62, %r11;
	mov.b32 	%f63, %r10;
	add.f32 	%f24, %f102, %f23;
	div.approx.f32 	%f64, %f23, %f24;
	sub.f32 	%f65, %f63, %f100;
	fma.rn.f32 	%f100, %f65, %f64, %f100;
	mul.f32 	%f66, %f65, %f65;
	mul.f32 	%f67, %f102, %f66;
	fma.rn.f32 	%f68, %f67, %f64, %f62;
	add.f32 	%f101, %f101, %f68;
	mov.f32 	%f102, %f24;
$L__BB79_12:
	mov.b32 	%r34, %f100;
	shfl.sync.down.b32	%r12|%p16, %r34, 1, 4127, -1;
	mov.b32 	%r35, %f101;
	shfl.sync.down.b32	%r13|%p17, %r35, 1, 4127, -1;
	mov.b32 	%r36, %f102;
	shfl.sync.down.b32	%r37|%p18, %r36, 1, 4127, -1;
	mov.b32 	%f30, %r37;
	setp.eq.f32 	%p19, %f30, 0f00000000;
	@%p19 bra 	$L__BB79_14;
	mov.b32 	%f69, %r13;
	mov.b32 	%f70, %r12;
	add.f32 	%f31, %f102, %f30;
	div.approx.f32 	%f71, %f30, %f31;
	sub.f32 	%f72, %f70, %f100;
	fma.rn.f32 	%f100, %f72, %f71, %f100;
	mul.f32 	%f73, %f72, %f72;
	mul.f32 	%f74, %f102, %f73;
	fma.rn.f32 	%f75, %f74, %f71, %f69;
	add.f32 	%f101, %f101, %f75;
	mov.f32 	%f102, %f31;
$L__BB79_14:
	mov.b32 	%r38, %f100;
	shfl.sync.idx.b32	%r14|%p20, %r38, 0, 4127, -1;
	mov.b32 	%r39, %f101;
	shfl.sync.idx.b32	%r40|%p21, %r39, 0, 4127, -1;
	mov.b32 	%r41, %f102;
	shfl.sync.idx.b32	%r42|%p22, %r41, 0, 4127, -1;
	mov.b32 	%f76, %r40;
	mov.b32 	%f77, %r42;
	div.approx.f32 	%f78, %f76, %f77;
	max.f32 	%f79, %f78, 0f00000000;
	add.f32 	%f80, %f79, %f1;
	abs.f32 	%f37, %f80;
	setp.lt.f32 	%p23, %f37, 0f00800000;
	mul.f32 	%f81, %f80, 0f4B800000;
	selp.f32 	%f38, %f81, %f80, %p23;
	mov.b32 	%r15, %f38;
	add.s32 	%r43, %r15, -8388608;
	setp.gt.u32 	%p24, %r43, 2130706431;
	@%p24 bra 	$L__BB79_16;
	setp.lt.f32 	%p25, %f37, 0f00800000;
	and.b32  	%r44, %r15, 16777215;
	or.b32  	%r45, %r44, 1056964608;
	mov.b32 	%f82, %r45;
	sub.s32 	%r46, %r45, %r15;
	add.s32 	%r47, %r46, 201326592;
	selp.b32 	%r48, %r47, %r46, %p25;
	rsqrt.approx.ftz.f32 	%f83, %f82;
	mul.f32 	%f84, %f83, %f83;
	neg.f32 	%f85, %f84;
	fma.rn.f32 	%f86, %f83, %f83, %f85;
	neg.f32 	%f87, %f82;
	fma.rn.f32 	%f88, %f84, %f87, 0f3F800000;
	fma.rn.f32 	%f89, %f86, %f87, %f88;
	fma.rn.f32 	%f90, %f89, 0f3EC00000, 0f3F000000;
	mul.f32 	%f91, %f83, %f89;
	fma.rn.f32 	%f92, %f90, %f91, %f83;
	shr.s32 	%r49, %r48, 1;
	mov.b32 	%r50, %f92;
	add.s32 	%r51, %r49, %r50;
	mov.b32 	%f112, %r51;
	bra.uni 	$L__BB79_17;
$L__BB79_16:
	rsqrt.approx.ftz.f32 	%f112, %f38;
$L__BB79_17:
	setp.ne.s32 	%p26, %r3, 0;
	@%p26 bra 	$L__BB79_19;
	mul.wide.s32 	%rd11, %r52, 4;
	add.s64 	%rd12, %rd1, %rd11;
	st.global.u32 	[%rd12], %r14;
	add.s64 	%rd13, %rd2, %rd11;
	st.global.f32 	[%rd13], %f112;
$L__BB79_19:
	mov.b32 	%f93, %r14;
	sub.f32 	%f94, %f96, %f93;
	mul.f32 	%f95, %f94, %f112;
	add.s32 	%r52, %r52, %r4;
	setp.lt.s32 	%p27, %r52, %r17;
	@%p27 bra 	$L__BB79_4;
$L__BB79_20:
	ret;

}
	// .globl	_Z17LayerNormWarpImplI19BiasAddResidualLoadI6__halffE11AffineStoreIfS1_EfLi1ELi1ELi1ELi32ELi2ELb0EEvT_T0_iidPT1_S8_
.visible .entry _Z17LayerNormWarpImplI19BiasAddResidualLoadI6__halffE11AffineStoreIfS1_EfLi1ELi1ELi1ELi32ELi2ELb0EEvT_T0_iidPT1_S8_(
	.param .align 8 .b8 _Z17LayerNormWarpImplI19BiasAddResidualLoadI6__halffE11AffineStoreIfS1_EfLi1ELi1ELi1ELi32ELi2ELb0EEvT_T0_iidPT1_S8__param_0[32],
	.param .align 8 .b8 _Z17LayerNormWarpImplI19BiasAddResidualLoadI6__halffE11AffineStoreIfS1_EfLi1ELi1ELi1ELi32ELi2ELb0EEvT_T0_iidPT1_S8__param_1[32],
	.param .u32 _Z17LayerNormWarpImplI19BiasAddResidualLoadI6__halffE11AffineStoreIfS1_EfLi1ELi1ELi1ELi32ELi2ELb0EEvT_T0_iidPT1_S8__param_2,
	.param .u32 _Z17LayerNormWarpImplI19BiasAddResidualLoadI6__halffE11AffineStoreIfS1_EfLi1ELi1ELi1ELi32ELi2ELb0EEvT_T0_iidPT1_S8__param_3,
	.param .f64 _Z17LayerNormWarpImplI19BiasAddResidualLoadI6__halffE11AffineStoreIfS1_EfLi1ELi1ELi1ELi32ELi2ELb0EEvT_T0_iidPT1_S8__param_4,
	.param .u64 .ptr .align 1 _Z17LayerNormWarpImplI19BiasAddResidualLoadI6__halffE11AffineStoreIfS1_EfLi1ELi1ELi1ELi32ELi2ELb0EEvT_T0_iidPT1_S8__param_5,
	.param .u64 .ptr .align 1 _Z17LayerNormWarpImplI19BiasAddResidualLoadI6__halffE11AffineStoreIfS1_EfLi1ELi1ELi1ELi32ELi2ELb0EEvT_T0_iidPT1_S8__param_6
)
.maxntid 256
{
	.reg .pred 	%p<58>;
	.reg .b32 	%r<107>;
	.reg .b32 	%f<237>;
	.reg .b64 	%rd<14>;
	.reg .b64 	%fd<2>;

	ld.param.u32 	%r31, [_Z17LayerNormWarpImplI19BiasAddResidualLoadI6__halffE11AffineStoreIfS1_EfLi1ELi1ELi1ELi32ELi2ELb0EEvT_T0_iidPT1_S8__param_2];
	ld.param.u32 	%r32, [_Z17LayerNormWarpImplI19BiasAddResidualLoadI6__halffE11AffineStoreIfS1_EfLi1ELi1ELi1ELi32ELi2ELb0EEvT_T0_iidPT1_S8__param_3];
	ld.param.f64 	%fd1, [_Z17LayerNormWarpImplI19BiasAddResidualLoadI6__halffE11AffineStoreIfS1_EfLi1ELi1ELi1ELi32ELi2ELb0EEvT_T0_iidPT1_S8__param_4];
	ld.param.u64 	%rd5, [_Z17LayerNormWarpImplI19BiasAddResidualLoadI6__halffE11AffineStoreIfS1_EfLi1ELi1ELi1ELi32ELi2ELb0EEvT_T0_iidPT1_S8__param_5];
	ld.param.u64 	%rd6, [_Z17LayerNormWarpImplI19BiasAddResidualLoadI6__halffE11AffineStoreIfS1_EfLi1ELi1ELi1ELi32ELi2ELb0EEvT_T0_iidPT1_S8__param_6];
	setp.lt.s32 	%p1, %r32, 33;
	@%p1 bra 	$L__BB80_2;
	mov.u64 	%rd7, $str;
	cvta.global.u64 	%rd8, %rd7;
	mov.u64 	%rd9, $str$1;
	cvta.global.u64 	%rd10, %rd9;
	mov.u64 	%rd11, __unnamed_81;
	cvta.global.u64 	%rd12, %rd11;
	{ // callseq 80, 0
	.param .b64 param0;
	st.param.b64 	[param0], %rd8;
	.param .b64 param1;
	st.param.b64 	[param1], %rd10;
	.param .b32 param2;
	st.param.b32 	[param2], 462;
	.param .b64 param3;
	st.param.b64 	[param3], %rd12;
	.param .b64 param4;
	st.param.b64 	[param4], 1;
	call.uni 
	__assertfail, 
	(
	param0, 
	param1, 
	param2, 
	param3, 
	param4
	);
	} // callseq 80
$L__BB80_2:
	mov.u32 	%r33, %ctaid.x;
	mov.u32 	%r1, %ntid.y;
	mov.u32 	%r34, %tid.y;
	mad.lo.s32 	%r35, %r33, %r1, %r34;
	shl.b32 	%r106, %r35, 1;
	setp.ge.s32 	%p2, %r106, %r31;
	@%p2 bra 	$L__BB80_35;
	mov.u32 	%r3, %tid.x;
	cvt.rn.f32.f64 	%f1, %fd1;
	cvta.to.global.u64 	%rd1, %rd5;
	cvta.to.global.u64 	%rd2, %rd6;
	mov.u32 	%r36, %nctaid.x;
	mul.lo.s32 	%r37, %r1, %r36;
	shl.b32 	%r4, %r37, 1;
$L__BB80_4:
	mov.f32 	%f210, 0f3F800000;
	div.approx.f32 	%f92, %f203, %f210;
	add.f32 	%f208, %f92, 0f00000000;
	sub.f32 	%f93, %f203, %f208;
	fma.rn.f32 	%f209, %f203, %f93, 0f00000000;
	div.approx.f32 	%f94, %f204, %f210;
	add.f32 	%f224, %f94, 0f00000000;
	sub.f32 	%f95, %f204, %f224;
	fma.rn.f32 	%f225, %f204, %f95, 0f00000000;
	mov.b32 	%r38, %f208;
	shfl.sync.down.b32	%r6|%p3, %r38, 16, 31, -1;
	mov.b32 	%r39, %f209;
	shfl.sync.down.b32	%r7|%p4, %r39, 16, 31, -1;
	mov.b32 	%r40, 1065353216;
	shfl.sync.down.b32	%r41|%p5, %r40, 16, 31, -1;
	mov.b32 	%f8, %r41;
	setp.eq.f32 	%p6, %f8, 0f00000000;
	@%p6 bra 	$L__BB80_6;
	mov.b32 	%f96, %r7;
	mov.b32 	%f97, %r6;
	add.f32 	%f210, %f8, 0f3F800000;
	div.approx.f32 	%f98, %f8, %f210;
	sub.f32 	%f99, %f97, %f208;
	fma.rn.f32 	%f208, %f98, %f99, %f208;
	mul.f32 	%f100, %f99, %f99;
	fma.rn.f32 	%f101, %f98, %f100, %f96;
	add.f32 	%f209, %f209, %f101;
$L__BB80_6:
	mov.b32 	%r42, %f208;
	shfl.sync.down.b32	%r8|%p7, %r42, 8, 31, -1;
	mov.b32 	%r43, %f209;
	shfl.sync.down.b32	%r9|%p8, %r43, 8, 31, -1;
	mov.b32 	%r44, %f210;
	shfl.sync.down.b32	%r45|%p9, %r44, 8, 31, -1;
	mov.b32 	%f15, %r45;
	setp.eq.f32 	%p10, %f15, 0f00000000;
	@%p10 bra 	$L__BB80_8;
	mov.b32 	%f102, %r9;
	mov.b32 	%f103, %r8;
	add.f32 	%f16, %f210, %f15;
	div.approx.f32 	%f104, %f15, %f16;
	sub.f32 	%f105, %f103, %f208;
	fma.rn.f32 	%f208, %f104, %f105, %f208;
	mul.f32 	%f106, %f105, %f105;
	mul.f32 	%f107, %f106, %f210;
	fma.rn.f32 	%f108, %f104, %f107, %f102;
	add.f32 	%f209, %f209, %f108;
	mov.f32 	%f210, %f16;
$L__BB80_8:
	mov.b32 	%r46, %f208;
	shfl.sync.down.b32	%r10|%p11, %r46, 4, 31, -1;
	mov.b32 	%r47, %f209;
	shfl.sync.down.b32	%r11|%p12, %r47, 4, 31, -1;
	mov.b32 	%r48, %f210;
	shfl.sync.down.b32	%r49|%p13, %r48, 4, 31, -1;
	mov.b32 	%f22, %r49;
	setp.eq.f32 	%p14, %f22, 0f00000000;
	@%p14 bra 	$L__BB80_10;
	mov.b32 	%f109, %r11;
	mov.b32 	%f110, %r10;
	add.f32 	%f23, %f210, %f22;
	div.approx.f32 	%f111, %f22, %f23;
	sub.f32 	%f112, %f110, %f208;
	fma.rn.f32 	%f208, %f111, %f112, %f208;
	mul.f32 	%f113, %f112, %f112;
	mul.f32 	%f114, %f113, %f210;
	fma.rn.f32 	%f115, %f111, %f114, %f109;
	add.f32 	%f209, %f209, %f115;
	mov.f32 	%f210, %f23;
$L__BB80_10:
	mov.b32 	%r50, %f208;
	shfl.sync.down.b32	%r12|%p15, %r50, 2, 31, -1;
	mov.b32 	%r51, %f209;
	shfl.sync.down.b32	%r13|%p16, %r51, 2, 31, -1;
	mov.b32 	%r52, %f210;
	shfl.sync.down.b32	%r53|%p17, %r52, 2, 31, -1;
	mov.b32 	%f29, %r53;
	setp.eq.f32 	%p18, %f29, 0f00000000;
	@%p18 bra 	$L__BB80_12;
	mov.b32 	%f116, %r13;
	mov.b32 	%f117, %r12;
	add.f32 	%f30, %f210, %f29;
	div.approx.f32 	%f118, %f29, %f30;
	sub.f32 	%f119, %f117, %f208;
	fma.rn.f32 	%f208, %f118, %f119, %f208;
	mul.f32 	%f120, %f119, %f119;
	mul.f32 	%f121, %f120, %f210;
	fma.rn.f32 	%f122, %f118, %f121, %f116;
	add.f32 	%f209, %f209, %f122;
	mov.f32 	%f210, %f30;
$L__BB80_12:
	mov.b32 	%r54, %f208;
	shfl.sync.down.b32	%r14|%p19, %r54, 1, 31, -1;
	mov.b32 	%r55, %f209;
	shfl.sync.down.b32	%r15|%p20, %r55, 1, 31, -1;
	mov.b32 	%r56, %f210;
	shfl.sync.down.b32	%r57|%p21, %r56, 1, 31, -1;
	mov.b32 	%f36, %r57;
	setp.eq.f32 	%p22, %f36, 0f00000000;
	@%p22 bra 	$L__BB80_14;
	mov.b32 	%f123, %r15;
	mov.b32 	%f124, %r14;
	add.f32 	%f37, %f210, %f36;
	div.approx.f32 	%f125, %f36, %f37;
	sub.f32 	%f126, %f124, %f208;
	fma.rn.f32 	%f208, %f125, %f126, %f208;
	mul.f32 	%f127, %f126, %f126;
	mul.f32 	%f128, %f127, %f210;
	fma.rn.f32 	%f129, %f125, %f128, %f123;
	add.f32 	%f209, %f209, %f129;
	mov.f32 	%f210, %f37;
$L__BB80_14:
	mov.b32 	%r58, %f208;
	shfl.sync.idx.b32	%r16|%p23, %r58, 0, 31, -1;
	mov.b32 	%r59, %f209;
	shfl.sync.idx.b32	%r60|%p24, %r59, 0, 31, -1;
	mov.b32 	%r61, %f210;
	shfl.sync.idx.b32	%r62|%p25, %r61, 0, 31, -1;
	mov.b32 	%f130, %r60;
	mov.b32 	%f131, %r62;
	div.approx.f32 	%f132, %f130, %f131;
	max.f32 	%f133, %f132, 0f00000000;
	add.f32 	%f134, %f133, %f1;
	abs.f32 	%f43, %f134;
	setp.lt.f32 	%p26, %f43, 0f00800000;
	mul.f32 	%f135, %f134, 0f4B800000;
	selp.f32 	%f44, %f135, %f134, %p26;
	mov.b32 	%r17, %f44;
	add.s32 	%r63, %r17, -8388608;
	setp.gt.u32 	%p27, %r63, 2130706431;
	@%p27 bra 	$L__BB80_16;
	setp.lt.f32 	%p28, %f43, 0f00800000;
	and.b32  	%r64, %r17, 16777215;
	or.b32  	%r65, %r64, 1056964608;
	mov.b32 	%f136, %r65;
	sub.s32 	%r66, %r65, %r17;
	add.s32 	%r67, %r66, 201326592;
	selp.b32 	%r68, %r67, %r66, %p28;
	rsqrt.approx.ftz.f32 	%f137, %f136;
	mul.f32 	%f138, %f137, %f137;
	neg.f32 	%f139, %f138;
	fma.rn.f32 	%f140, %f137, %f137, %f139;
	neg.f32 	%f141, %f136;
	fma.rn.f32 	%f142, %f138, %f141, 0f3F800000;
	fma.rn.f32 	%f143, %f140, %f141, %f142;
	fma.rn.f32 	%f144, %f143, 0f3EC00000, 0f3F000000;
	mul.f32 	%f145, %f137, %f143;
	fma.rn.f32 	%f146, %f144, %f145, %f137;
	shr.s32 	%r69, %r68, 1;
	mov.b32 	%r70, %f146;
	add.s32 	%r71, %r69, %r70;
	mov.b32 	%f220, %r71;
	bra.uni 	$L__BB80_17;
$L__BB80_16:
	rsqrt.approx.ftz.f32 	%f220, %f44;
$L__BB80_17:
	setp.ne.s32 	%p29, %r3, 0;
	mul.wide.s32 	%rd13, %r106, 4;
	add.s64 	%rd3, %rd1, %rd13;
	add.s64 	%rd4, %rd2, %rd13;
	@%p29 bra 	$L__BB80_19;
	st.global.u32 	[%rd3], %r16;
	st.global.f32 	[%rd4], %f220;
$L__BB80_19:
	mov.b32 	%f148, %r16;
	sub.f32 	%f149, %f203, %f148;
	mul.f32 	%f203, %f220, %f149;
	mov.b32 	%r72, %f224;
	shfl.sync.down.b32	%r18|%p30, %r72, 16, 31, -1;
	mov.b32 	%r73, %f225;
	shfl.sync.down.b32	%r19|%p31, %r73, 16, 31, -1;
	mov.b32 	%r74, 1065353216;
	shfl.sync.down.b32	%r75|%p32, %r74, 16, 31, -1;
	mov.b32 	%f49, %r75;
	setp.eq.f32 	%p33, %f49, 0f00000000;
	mov.f32 	%f226, 0f3F800000;
	@%p33 bra 	$L__BB80_21;
	mov.b32 	%f150, %r19;
	mov.b32 	%f151, %r18;
	add.f32 	%f226, %f49, 0f3F800000;
	div.approx.f32 	%f152, %f49, %f226;
	sub.f32 	%f153, %f151, %f224;
	fma.rn.f32 	%f224, %f152, %f153, %f224;
	mul.f32 	%f154, %f153, %f153;
	fma.rn.f32 	%f155, %f152, %f154, %f150;
	add.f32 	%f225, %f225, %f155;
$L__BB80_21:
	mov.b32 	%r76, %f224;
	shfl.sync.down.b32	%r20|%p34, %r76, 8, 31, -1;
	mov.b32 	%r77, %f225;
	shfl.sync.down.b32	%r21|%p35, %r77, 8, 31, -1;
	mov.b32 	%r78, %f226;
	shfl.sync.down.b32	%r79|%p36, %r78, 8, 31, -1;
	mov.b32 	%f56, %r79;
	setp.eq.f32 	%p37, %f56, 0f00000000;
	@%p37 bra 	$L__BB80_23;
	mov.b32 	%f156, %r21;
	mov.b32 	%f157, %r20;
	add.f32 	%f57, %f226, %f56;
	div.approx.f32 	%f158, %f56, %f57;
	sub.f32 	%f159, %f157, %f224;
	fma.rn.f32 	%f224, %f158, %f159, %f224;
	mul.f32 	%f160, %f159, %f159;
	mul.f32 	%f161, %f160, %f226;
	fma.rn.f32 	%f162, %f158, %f161, %f156;
	add.f32 	%f225, %f225, %f162;
	mov.f32 	%f226, %f57;
$L__BB80_23:
	mov.b32 	%r80, %f224;
	shfl.sync.down.b32	%r22|%p38, %r80, 4, 31, -1;
	mov.b32 	%r81, %f225;
	shfl.sync.down.b32	%r23|%p39, %r81, 4, 31, -1;
	mov.b32 	%r82, %f226;
	shfl.sync.down.b32	%r83|%p40, %r82, 4, 31, -1;
	mov.b32 	%f63, %r83;
	setp.eq.f32 	%p41, %f63, 0f00000000;
	@%p41 bra 	$L__BB80_25;
	mov.b32 	%f163, %r23;
	mov.b32 	%f164, %r22;
	add.f32 	%f64, %f226, %f63;
	div.approx.f32 	%f165, %f63, %f64;
	sub.f32 	%f166, %f164, %f224;
	fma.rn.f32 	%f224, %f165, %f166, %f224;
	mul.f32 	%f167, %f166, %f166;
	mul.f32 	%f168, %f167, %f226;
	fma.rn.f32 	%f169, %f165, %f168, %f163;
	add.f32 	%f225, %f225, %f169;
	mov.f32 	%f226, %f64;
$L__BB80_25:
	mov.b32 	%r84, %f224;
	shfl.sync.down.b32	%r24|%p42, %r84, 2, 31, -1;
	mov.b32 	%r85, %f225;
	shfl.sync.down.b32	%r25|%p43, %r85, 2, 31, -1;
	mov.b32 	%r86, %f226;
	shfl.sync.down.b32	%r87|%p44, %r86, 2, 31, -1;
	mov.b32 	%f70, %r87;
	setp.eq.f32 	%p45, %f70, 0f00000000;
	@%p45 bra 	$L__BB80_27;
	mov.b32 	%f170, %r25;
	mov.b32 	%f171, %r24;
	add.f32 	%f71, %f226, %f70;
	div.approx.f32 	%f172, %f70, %f71;
	sub.f32 	%f173, %f171, %f224;
	fma.rn.f32 	%f224, %f172, %f173, %f224;
	mul.f32 	%f174, %f173, %f173;
	mul.f32 	%f175, %f174, %f226;
	fma.rn.f32 	%f176, %f172, %f175, %f170;
	add.f32 	%f225, %f225, %f176;
	mov.f32 	%f226, %f71;
$L__BB80_27:
	mov.b32 	%r88, %f224;
	shfl.sync.down.b32	%r26|%p46, %r88, 1, 31, -1;
	mov.b32 	%r89, %f225;
	shfl.sync.down.b32	%r27|%p47, %r89, 1, 31, -1;
	mov.b32 	%r90, %f226;
	shfl.sync.down.b32	%r91|%p48, %r90, 1, 31, -1;
	mov.b32 	%f77, %r91;
	setp.eq.f32 	%p49, %f77, 0f00000000;
	@%p49 bra 	$L__BB80_29;
	mov.b32 	%f177, %r27;
	mov.b32 	%f178, %r26;
	add.f32 	%f78, %f226, %f77;
	div.approx.f32 	%f179, %f77, %f78;
	sub.f32 	%f180, %f178, %f224;
	fma.rn.f32 	%f224, %f179, %f180, %f224;
	mul.f32 	%f181, %f180, %f180;
	mul.f32 	%f182, %f181, %f226;
	fma.rn.f32 	%f183, %f179, %f182, %f177;
	add.f32 	%f225, %f225, %f183;
	mov.f32 	%f226, %f78;
$L__BB80_29:
	mov.b32 	%r92, %f224;
	shfl.sync.idx.b32	%r28|%p50, %r92, 0, 31, -1;
	mov.b32 	%r93, %f225;
	shfl.sync.idx.b32	%r94|%p51, %r93, 0, 31, -1;
	mov.b32 	%r95, %f226;
	shfl.sync.idx.b32	%r96|%p52, %r95, 0, 31, -1;
	mov.b32 	%f184, %r94;
	mov.b32 	%f185, %r96;
	div.approx.f32 	%f186, %f184, %f185;
	max.f32 	%f187, %f186, 0f00000000;
	add.f32 	%f188, %f187, %f1;
	abs.f32 	%f84, %f188;
	setp.lt.f32 	%p53, %f84, 0f00800000;
	mul.f32 	%f189, %f188, 0f4B800000;
	selp.f32 	%f85, %f189, %f188, %p53;
	mov.b32 	%r29, %f85;
	add.s32 	%r97, %r29, -8388608;
	setp.lt.u32 	%p54, %r97, 2130706432;
	@%p54 bra 	$L__BB80_31;
	rsqrt.approx.ftz.f32 	%f236, %f85;
	bra.uni 	$L__BB80_32;
$L__BB80_31:
	setp.lt.f32 	%p55, %f84, 0f00800000;
	and.b32  	%r98, %r29, 16777215;
	or.b32  	%r99, %r98, 1056964608;
	mov.b32 	%f190, %r99;
	sub.s32 	%r100, %r99, %r29;
	add.s32 	%r101, %r100, 201326592;
	selp.b32 	%r102, %r101, %r100, %p55;
	rsqrt.approx.ftz.f32 	%f191, %f190;
	mul.f32 	%f192, %f191, %f191;
	neg.f32 	%f193, %f192;
	fma.rn.f32 	%f194, %f191, %f191, %f193;
	neg.f32 	%f195, %f190;
	fma.rn.f32 	%f196, %f192, %f195, 0f3F800000;
	fma.rn.f32 	%f197, %f194, %f195, %f196;
	fma.rn.f32 	%f198, %f197, 0f3EC00000, 0f3F000000;
	mul.f32 	%f199, %f191, %f197;
	fma.rn.f32 	%f200, %f198, %f199, %f191;
	shr.s32 	%r103, %r102, 1;
	mov.b32 	%r104, %f200;
	add.s32 	%r105, %r103, %r104;
	mov.b32 	%f236, %r105;
$L__BB80_32:
	setp.ne.s32 	%p56, %r3, 0;
	@%p56 bra 	$L__BB80_34;
	st.global.u32 	[%rd3+4], %r28;
	st.global.f32 	[%rd4+4], %f236;
$L__BB80_34:
	mov.b32 	%f201, %r28;
	sub.f32 	%f202, %f204, %f201;
	mul.f32 	%f204, %f236, %f202;
	add.s32 	%r106, %r106, %r4;
	setp.lt.s32 	%p57, %r106, %r31;
	@%p57 bra 	$L__BB80_4;
$L__BB80_35:
	ret;

}
	// .globl	_Z17LayerNormWarpImplI19BiasAddResidualLoadI6__halffE11AffineStoreIfS1_EfLi1ELi1ELi0ELi32ELi2ELb1EEvT_T0_iidPT1_S8_
.visible .entry _Z17LayerNormWarpImplI19BiasAddResidualLoadI6__halffE11AffineStoreIfS1_EfLi1ELi1ELi0ELi32ELi2ELb1EEvT_T0_iidPT1_S8_(
	.param .align 8 .b8 _Z17LayerNormWarpImplI19BiasAddResidualLoadI6__halffE11AffineStoreIfS1_EfLi1ELi1ELi0ELi32ELi2ELb1EEvT_T0_iidPT1_S8__param_0[32],
	.param .align 8 .b8 _Z17LayerNormWarpImplI19BiasAddResidualLoadI6__halffE11AffineStoreIfS1_EfLi1ELi1ELi0ELi32ELi2ELb1EEvT_T0_iidPT1_S8__param_1[32],
	.param .u32 _Z17LayerNormWarpImplI19BiasAddResidualLoadI6__halffE11AffineStoreIfS1_EfLi1ELi1ELi0ELi32ELi2ELb1EEvT_T0_iidPT1_S8__param_2,
	.param .u32 _Z17LayerNormWarpImplI19BiasAddResidualLoadI6__halffE11AffineStoreIfS1_EfLi1ELi1ELi0ELi32ELi2ELb1EEvT_T0_iidPT1_S8__param_3,
	.param .f64 _Z17LayerNormWarpImplI19BiasAddResidualLoadI6__halffE11AffineStoreIfS1_EfLi1ELi1ELi0ELi32ELi2ELb1EEvT_T0_iidPT1_S8__param_4,
	.param .u64 .ptr .align 1 _Z17LayerNormWarpImplI19BiasAddResidualLoadI6__halffE11AffineStoreIfS1_EfLi1ELi1ELi0ELi32ELi2ELb1EEvT_T0_iidPT1_S8__param_5,
	.param .u64 .ptr .align 1 _Z17LayerNormWarpImplI19BiasAddResidualLoadI6__halffE11AffineStoreIfS1_EfLi1ELi1ELi0ELi32ELi2ELb1EEvT_T0_iidPT1_S8__param_6
)
.maxntid 256
{
	.reg .pred 	%p<60>;
	.reg .b32 	%r<107>;
	.reg .b32 	%f<257>;
	.reg .b64 	%rd<17>;
	.reg .b64 	%fd<2>;

	ld.param.u32 	%r31, [_Z17LayerNormWarpImplI19BiasAddResidualLoadI6__halffE11AffineStoreIfS1_EfLi1ELi1ELi0ELi32ELi2ELb1EEvT_T0_iidPT1_S8__param_2];
	ld.param.u32 	%r32, [_Z17LayerNormWarpImplI19BiasAddResidualLoadI6__halffE11AffineStoreIfS1_EfLi1ELi1ELi0ELi32ELi2ELb1EEvT_T0_iidPT1_S8__param_3];
	ld.param.f64 	%fd1, [_Z17LayerNormWarpImplI19BiasAddResidualLoadI6__halffE11AffineStoreIfS1_EfLi1ELi1ELi0ELi32ELi2ELb1EEvT_T0_iidPT1_S8__param_4];
	ld.param.u64 	%rd3, [_Z17LayerNormWarpImplI19BiasAddResidualLoadI6__halffE11AffineStoreIfS1_EfLi1ELi1ELi0ELi32ELi2ELb1EEvT_T0_iidPT1_S8__param_5];
	ld.param.u64 	%rd4, [_Z17LayerNormWarpImplI19BiasAddResidualLoadI6__halffE11AffineStoreIfS1_EfLi1ELi1ELi0ELi32ELi2ELb1EEvT_T0_iidPT1_S8__param_6];
	cvta.to.global.u64 	%rd1, %rd4;
	cvta.to.global.u64 	%rd2, %rd3;
	setp.lt.s32 	%p1, %r32, 33;
	@%p1 bra 	$L__BB81_2;
	mov.u64 	%rd5, $str;
	cvta.global.u64 	%rd6, %rd5;
	mov.u64 	%rd7, $str$1;
	cvta.global.u64 	%rd8, %rd7;
	mov.u64 	%rd9, __unnamed_82;
	cvta.global.u64 	%rd10, %rd9;
	{ // callseq 81, 0
	.param .b64 param0;
	st.param.b64 	[param0], %rd6;
	.param .b64 param1;
	st.param.b64 	[param1], %rd8;
	.param .b32 param2;
	st.param.b32 	[param2], 462;
	.param .b64 param3;
	st.param.b64 	[param3], %rd10;
	.param .b64 param4;
	st.param.b64 	[param4], 1;
	call.uni 
	__assertfail, 
	(
	param0, 
	param1, 
	param2, 
	param3, 
	param4
	);
	} // callseq 81
$L__BB81_2:
	mov.u32 	%r33, %ctaid.x;
	mov.u32 	%r1, %ntid.y;
	mov.u32 	%r34, %tid.y;
	mad.lo.s32 	%r35, %r33, %r1, %r34;
	shl.b32 	%r106, %r35, 1;
	setp.ge.s32 	%p2, %r106, %r31;
	@%p2 bra 	$L__BB81_39;
	mov.u32 	%r3, %tid.x;
	cvt.rn.f32.f64 	%f1, %fd1;
	mov.u32 	%r36, %nctaid.x;
	mul.lo.s32 	%r37, %r1, %r36;
	shl.b32 	%r4, %r37, 1;
$L__BB81_4:
	setp.ge.s32 	%p3, %r3, %r32;
	mov.f32 	%f217, 0f00000000;
	mov.f32 	%f225, %f217;
	mov.f32 	%f226, %f217;
	mov.f32 	%f227, %f217;
	@%p3 bra 	$L__BB81_6;
	mov.f32 	%f227, 0f3F800000;
	div.approx.f32 	%f101, %f216, %f227;
	add.f32 	%f225, %f101, 0f00000000;
	sub.f32 	%f102, %f216, %f225;
	fma.rn.f32 	%f226, %f216, %f102, 0f00000000;
	mov.f32 	%f217, %f216;
$L__BB81_6:
	setp.ge.s32 	%p4, %r3, %r32;
	mov.f32 	%f221, 0f00000000;
	mov.f32 	%f241, %f221;
	mov.f32 	%f242, %f221;
	mov.f32 	%f243, %f221;
	@%p4 bra 	$L__BB81_8;
	mov.f32 	%f243, 0f3F800000;
	div.approx.f32 	%f105, %f215, %f243;
	add.f32 	%f241, %f105, 0f00000000;
	sub.f32 	%f106, %f215, %f241;
	fma.rn.f32 	%f242, %f215, %f106, 0f00000000;
	mov.f32 	%f221, %f215;
$L__BB81_8:
	mov.b32 	%r38, %f225;
	shfl.sync.down.b32	%r6|%p5, %r38, 16, 31, -1;
	mov.b32 	%r39, %f226;
	shfl.sync.down.b32	%r7|%p6, %r39, 16, 31, -1;
	mov.b32 	%r40, %f227;
	shfl.sync.down.b32	%r41|%p7, %r40, 16, 31, -1;
	mov.b32 	%f16, %r41;
	setp.eq.f32 	%p8, %f16, 0f00000000;
	@%p8 bra 	$L__BB81_10;
	mov.b32 	%f107, %r7;
	mov.b32 	%f108, %r6;
	add.f32 	%f17, %f227, %f16;
	div.approx.f32 	%f109, %f16, %f17;
	sub.f32 	%f110, %f108, %f225;
	fma.rn.f32 	%f225, %f109, %f110, %f225;
	mul.f32 	%f111, %f110, %f110;
	mul.f32 	%f112, %f111, %f227;
	fma.rn.f32 	%f113, %f109, %f112, %f107;
	add.f32 	%f226, %f226, %f113;
	mov.f32 	%f227, %f17;
$L__BB81_10:
	mov.b32 	%r42, %f225;
	shfl.sync.down.b32	%r8|%p9, %r42, 8, 31, -1;
	mov.b32 	%r43, %f226;
	shfl.sync.down.b32	%r9|%p10, %r43, 8, 31, -1;
	mov.b32 	%r44, %f227;
	shfl.sync.down.b32	%r45|%p11, %r44, 8, 31, -1;
	mov.b32 	%f23, %r45;
	setp.eq.f32 	%p12, %f23, 0f00000000;
	@%p12 bra 	$L__BB81_12;
	mov.b32 	%f114, %r9;
	mov.b32 	%f115, %r8;
	add.f32 	%f24, %f227, %f23;
	div.approx.f32 	%f116, %f23, %f24;
	sub.f32 	%f117, %f115, %f225;
	fma.rn.f32 	%f225, %f116, %f117, %f225;
	mul.f32 	%f118, %f117, %f117;
	mul.f32 	%f119, %f118, %f227;
	fma.rn.f32 	%f120, %f116, %f119, %f114;
	add.f32 	%f226, %f226, %f120;
	mov.f32 	%f227, %f24;
$L__BB81_12:
	mov.b32 	%r46, %f225;
	shfl.sync.down.b32	%r10|%p13, %r46, 4, 31, -1;
	mov.b32 	%r47, %f226;
	shfl.sync.down.b32	%r11|%p14, %r47, 4, 31, -1;
	mov.b32 	%r48, %f227;
	shfl.sync.down.b32	%r49|%p15, %r48, 4, 31, -1;
	mov.b32 	%f30, %r49;
	setp.eq.f32 	%p16, %f30, 0f00000000;
	@%p16 bra 	$L__BB81_14;
	mov.b32 	%f121, %r11;
	mov.b32 	%f122, %r10;
	add.f32 	%f31, %f227, %f30;
	div.approx.f32 	%f123, %f30, %f31;
	sub.f32 	%f124, %f122, %f225;
	fma.rn.f32 	%f225, %f123, %f124, %f225;
	mul.f32 	%f125, %f124, %f124;
	mul.f32 	%f126, %f125, %f227;
	fma.rn.f32 	%f127, %f123, %f126, %f121;
	add.f32 	%f226, %f226, %f127;
	mov.f32 	%f227, %f31;
$L__BB81_14:
	mov.b32 	%r50, %f225;
	shfl.sync.down.b32	%r12|%p17, %r50, 2, 31, -1;
	mov.b32 	%r51, %f226;
	shfl.sync.down.b32	%r13|%p18, %r51, 2, 31, -1;
	mov.b32 	%r52, %f227;
	shfl.sync.down.b32	%r53|%p19, %r52, 2, 31, -1;
	mov.b32 	%f37, %r53;
	setp.eq.f32 	%p20, %f37, 0f00000000;
	@%p20 bra 	$L__BB81_16;
	mov.b32 	%f128, %r13;
	mov.b32 	%f129, %r12;
	add.f32 	%f38, %f227, %f37;
	div.approx.f32 	%f130, %f37, %f38;
	sub.f32 	%f131, %f129, %f225;
	fma.rn.f32 	%f225, %f130, %f131, %f225;
	mul.f32 	%f132, %f131, %f131;
	mul.f32 	%f133, %f132, %f227;
	fma.rn.f32 	%f134, %f130, %f133, %f128;
	add.f32 	%f226, %f226, %f134;
	mov.f32 	%f227, %f38;
$L__BB81_16:
	mov.b32 	%r54, %f225;
	shfl.sync.down.b32	%r14|%p21, %r54, 1, 31, -1;
	mov.b32 	%r55, %f226;
	shfl.sync.down.b32	%r15|%p22, %r55, 1, 31, -1;
	mov.b32 	%r56, %f227;
	shfl.sync.down.b32	%r57|%p23, %r56, 1, 31, -1;
	mov.b32 	%f44, %r57;
	setp.eq.f32 	%p24, %f44, 0f00000000;
	@%p24 bra 	$L__BB81_18;
	mov.b32 	%f135, %r15;
	mov.b32 	%f136, %r14;
	add.f32 	%f45, %f227, %f44;
	div.approx.f32 	%f137, %f44, %f45;
	sub.f32 	%f138, %f136, %f225;
	fma.rn.f32 	%f225, %f137, %f138, %f225;
	mul.f32 	%f139, %f138, %f138;
	mul.f32 	%f140, %f139, %f227;
	fma.rn.f32 	%f141, %f137, %f140, %f135;
	add.f32 	%f226, %f226, %f141;
	mov.f32 	%f227, %f45;
$L__BB81_18:
	mov.b32 	%r58, %f225;
	shfl.sync.idx.b32	%r16|%p25, %r58, 0, 31, -1;
	mov.b32 	%r59, %f226;
	shfl.sync.idx.b32	%r60|%p26, %r59, 0, 31, -1;
	mov.b32 	%r61, %f227;
	shfl.sync.idx.b32	%r62|%p27, %r61, 0, 31, -1;
	mov.b32 	%f142, %r60;
	mov.b32 	%f143, %r62;
	div.approx.f32 	%f144, %f142, %f143;
	max.f32 	%f145, %f144, 0f00000000;
	add.f32 	%f146, %f145, %f1;
	abs.f32 	%f51, %f146;
	setp.lt.f32 	%p28, %f51, 0f00800000;
	mul.f32 	%f147, %f146, 0f4B800000;
	selp.f32 	%f52, %f147, %f146, %p28;
	mov.b32 	%r17, %f52;
	add.s32 	%r63, %r17, -8388608;
	setp.gt.u32 	%p29, %r63, 2130706431;
	@%p29 bra 	$L__BB81_20;
	setp.lt.f32 	%p30, %f51, 0f00800000;
	and.b32  	%r64, %r17, 16777215;
	or.b32  	%r65, %r64, 1056964608;
	mov.b32 	%f148, %r65;
	sub.s32 	%r66, %r65, %r17;
	add.s32 	%r67, %r66, 201326592;
	selp.b32 	%r68, %r67, %r66, %p30;
	rsqrt.approx.ftz.f32 	%f149, %f148;
	mul.f32 	%f150, %f149, %f149;
	neg.f32 	%f151, %f150;
	fma.rn.f32 	%f152, %f149, %f149, %f151;
	neg.f32 	%f153, %f148;
	fma.rn.f32 	%f154, %f150, %f153, 0f3F800000;
	fma.rn.f32 	%f155, %f152, %f153, %f154;
	fma.rn.f32 	%f156, %f155, 0f3EC00000, 0f3F000000;
	mul.f32 	%f157, %f149, %f155;
	fma.rn.f32 	%f158, %f156, %f157, %f149;
	shr.s32 	%r69, %r68, 1;
	mov.b32 	%r70, %f158;
	add.s32 	%r71, %r69, %r70;
	mov.b32 	%f240, %r71;
	bra.uni 	$L__BB81_21;
$L__BB81_20:
	rsqrt.approx.ftz.f32 	%f240, %f52;
$L__BB81_21:
	setp.ne.s32 	%p31, %r3, 0;
	@%p31 bra 	$L__BB81_23;
	mul.wide.s32 	%rd11, %r106, 4;
	add.s64 	%rd12, %rd2, %rd11;
	st.global.u32 	[%rd12], %r16;
	add.s64 	%rd13, %rd1, %rd11;
	st.global.f32 	[%rd13], %f240;
$L__BB81_23:
	mov.b32 	%f159, %r16;
	sub.f32 	%f160, %f217, %f159;
	mul.f32 	%f216, %f240, %f160;
	mov.b32 	%r72, %f241;
	shfl.sync.down.b32	%r18|%p32, %r72, 16, 31, -1;
	mov.b32 	%r73, %f242;
	shfl.sync.down.b32	%r19|%p33, %r73, 16, 31, -1;
	mov.b32 	%r74, %f243;
	shfl.sync.down.b32	%r75|%p34, %r74, 16, 31, -1;
	mov.b32 	%f57, %r75;
	setp.eq.f32 	%p35, %f57, 0f00000000;
	@%p35 bra 	$L__BB81_25;
	mov.b32 	%f161, %r19;
	mov.b32 	%f162, %r18;
	add.f32 	%f58, %f243, %f57;
	div.approx.f32 	%f163, %f57, %f58;
	sub.f32 	%f164, %f162, %f241;
	fma.rn.f32 	%f241, %f163, %f164, %f241;
	mul.f32 	%f165, %f164, %f164;
	mul.f32 	%f166, %f165, %f243;
	fma.rn.f32 	%f167, %f163, %f166, %f161;
	add.f32 	%f242, %f242, %f167;
	mov.f32 	%f243, %f58;
$L__BB81_25:
	mov.b32 	%r76, %f241;
	shfl.sync.down.b32	%r20|%p36, %r76, 8, 31, -1;
	mov.b32 	%r77, %f242;
	shfl.sync.down.b32	%r21|%p37, %r77, 8, 31, -1;
	mov.b32 	%r78, %f243;
	shfl.sync.down.b32	%r79|%p38, %r78, 8, 31, -1;
	mov.b32 	%f64, %r79;
	setp.eq.f32 	%p39, %f64, 0f00000000;
	@%p39 bra 	$L__BB81_27;
	mov.b32 	%f168, %r21;
	mov.b32 	%f169, %r20;
	add.f32 	%f65, %f243, %f64;
	div.approx.f32 	%f170, %f64, %f65;
	sub.f32 	%f171, %f169, %f241;
	fma.rn.f32 	%f241, %f170, %f171, %f241;
	mul.f32 	%f172, %f171, %f171;
	mul.f32 	%f173, %f172, %f243;
	fma.rn.f32 	%f174, %f170, %f173, %f168;
	add.f32 	%f242, %f242, %f174;
	mov.f32 	%f243, %f65;
$L__BB81_27:
	mov.b32 	%r80, %f241;
	shfl.sync.down.b32	%r22|%p40, %r80, 4, 31, -1;
	mov.b32 	%r81, %f242;
	shfl.sync.down.b32	%r23|%p41, %r81, 4, 31, -1;
	mov.b32 	%r82, %f243;
	shfl.sync.down.b32	%r83|%p42, %r82, 4, 31, -1;
	mov.b32 	%f71, %r83;
	setp.eq.f32 	%p43, %f71, 0f00000000;
	@%p43 bra 	$L__BB81_29;
	mov.b32 	%f175, %r23;
	mov.b32 	%f176, %r22;
	add.f32 	%f72, %f243, %f71;
	div.approx.f32 	%f177, %f71, %f72;
	sub.f32 	%f178, %f176, %f241;
	fma.rn.f32 	%f241, %f177, %f178, %f241;
	mul.f32 	%f179, %f178, %f178;
	mul.f32 	%f180, %f179, %f243;
	fma.rn.f32 	%f181, %f177, %f180, %f175;
	add.f32 	%f242, %f242, %f181;
	mov.f32 	%f243, %f72;
$L__BB81_29:
	mov.b32 	%r84, %f241;
	shfl.sync.down.b32	%r24|%p44, %r84, 2, 31, -1;
	mov.b32 	%r85, %f242;
	shfl.sync.down.b32	%r25|%p45, %r85, 2, 31, -1;
	mov.b32 	%r86, %f243;
	shfl.sync.down.b32	%r87|%p46, %r86, 2, 31, -1;
	mov.b32 	%f78, %r87;
	setp.eq.f32 	%p47, %f78, 0f00000000;
	@%p47 bra 	$L__BB81_31;
	mov.b32 	%f182, %r25;
	mov.b32 	%f183, %r24;
	add.f32 	%f79, %f243, %f78;
	div.approx.f32 	%f184, %f78, %f79;
	sub.f32 	%f185, %f183, %f241;
	fma.rn.f32 	%f241, %f184, %f185, %f241;
	mul.f32 	%f186, %f185, %f185;
	mul.f32 	%f187, %f186, %f243;
	fma.rn.f32 	%f188, %f184, %f187, %f182;
	add.f32 	%f242, %f242, %f188;
	mov.f32 	%f243, %f79;
$L__BB81_31:
	mov.b32 	%r88, %f241;
	shfl.sync.down.b32	%r26|%p48, %r88, 1, 31, -1;
	mov.b32 	%r89, %f242;
	shfl.sync.down.b32	%r27|%p49, %r89, 1, 31, -1;
	mov.b32 	%r90, %f243;
	shfl.sync.down.b32	%r91|%p50, %r90, 1, 31, -1;
	mov.b32 	%f85, %r91;
	setp.eq.f32 	%p51, %f85, 0f00000000;
	@%p51 bra 	$L__BB81_33;
	mov.b32 	%f189, %r27;
	mov.b32 	%f190, %r26;
	add.f32 	%f86, %f243, %f85;
	div.approx.f32 	%f191, %f85, %f86;
	sub.f32 	%f192, %f190, %f241;
	fma.rn.f32 	%f241, %f191, %f192, %f241;
	mul.f32 	%f193, %f192, %f192;
	mul.f32 	%f194, %f193, %f243;
	fma.rn.f32 	%f195, %f191, %f194, %f189;
	add.f32 	%f242, %f242, %f195;
	mov.f32 	%f243, %f86;
$L__BB81_33:
	mov.b32 	%r92, %f241;
	shfl.sync.idx.b32	%r28|%p52, %r92, 0, 31, -1;
	mov.b32 	%r93, %f242;
	shfl.sync.idx.b32	%r94|%p53, %r93, 0, 31, -1;
	mov.b32 	%r95, %f243;
	shfl.sync.idx.b32	%r96|%p54, %r95, 0, 31, -1;
	mov.b32 	%f196, %r94;
	mov.b32 	%f197, %r96;
	div.approx.f32 	%f198, %f196, %f197;
	max.f32 	%f199, %f198, 0f00000000;
	add.f32 	%f200, %f199, %f1;
	abs.f32 	%f92, %f200;
	setp.lt.f32 	%p55, %f92, 0f00800000;
	mul.f32 	%f201, %f200, 0f4B800000;
	selp.f32 	%f93, %f201, %f200, %p55;
	mov.b32 	%r29, %f93;
	add.s32 	%r97, %r29, -8388608;
	setp.lt.u32 	%p56, %r97, 2130706432;
	@%p56 bra 	$L__BB81_35;
	rsqrt.approx.ftz.f32 	%f256, %f93;
	bra.uni 	$L__BB81_36;
$L__BB81_35:
	setp.lt.f32 	%p57, %f92, 0f00800000;
	and.b32  	%r98, %r29, 16777215;
	or.b32  	%r99, %r98, 1056964608;
	mov.b32 	%f202, %r99;
	sub.s32 	%r100, %r99, %r29;
	add.s32 	%r101, %r100, 201326592;
	selp.b32 	%r102, %r101, %r100, %p57;
	rsqrt.approx.ftz.f32 	%f203, %f202;
	mul.f32 	%f204, %f203, %f203;
	neg.f32 	%f205, %f204;
	fma.rn.f32 	%f206, %f203, %f203, %f205;
	neg.f32 	%f207, %f202;
	fma.rn.f32 	%f208, %f204, %f207, 0f3F800000;
	fma.rn.f32 	%f209, %f206, %f207, %f208;
	fma.rn.f32 	%f210, %f209, 0f3EC00000, 0f3F000000;
	mul.f32 	%f211, %f203, %f209;
	fma.rn.f32 	%f212, %f210, %f211, %f203;
	shr.s32 	%r103, %r102, 1;
	mov.b32 	%r104, %f212;
	add.s32 	%r105, %r103, %r104;
	mov.b32 	%f256, %r105;
$L__BB81_36:
	setp.ne.s32 	%p58, %r3, 0;
	@%p58 bra 	$L__BB81_38;
	mul.wide.s32 	%rd14, %r106, 4;
	add.s64 	%rd15, %rd2, %rd14;
	st.global.u32 	[%rd15+4], %r28;
	add.s64 	%rd16, %rd1, %rd14;
	st.global.f32 	[%rd16+4], %f256;
$L__BB81_38:
	mov.b32 	%f213, %r28;
	sub.f32 	%f214, %f221, %f213;
	mul.f32 	%f215, %f256, %f214;
	add.s32 	%r106, %r106, %r4;
	setp.lt.s32 	%p59, %r106, %r31;
	@%p59 bra 	$L__BB81_4;
$L__BB81_39:
	ret;

}
	// .globl	_Z17LayerNormWarpImplI19BiasAddResidualLoadI6__halffE11AffineStoreIfS1_EfLi1ELi1ELi1ELi32ELi1ELb0EEvT_T0_iidPT1_S8_
.visible .entry _Z17LayerNormWarpImplI19BiasAddResidualLoadI6__halffE11AffineStoreIfS1_EfLi1ELi1ELi1ELi32ELi1ELb0EEvT_T0_iidPT1_S8_(
	.param .align 8 .b8 _Z17LayerNormWarpImplI19BiasAddResidualLoadI6__halffE11AffineStoreIfS1_EfLi1ELi1ELi1ELi32ELi1ELb0EEvT_T0_iidPT1_S8__param_0[32],
	.param .align 8 .b8 _Z17LayerNormWarpImplI19BiasAddResidualLoadI6__halffE11AffineStoreIfS1_EfLi1ELi1ELi1ELi32ELi1ELb0EEvT_T0_iidPT1_S8__param_1[32],
	.param .u32 _Z17LayerNormWarpImplI19BiasAddResidualLoadI6__halffE11AffineStoreIfS1_EfLi1ELi1ELi1ELi32ELi1ELb0EEvT_T0_iidPT1_S8__param_2,
	.param .u32 _Z17LayerNormWarpImplI19BiasAddResidualLoadI6__halffE11AffineStoreIfS1_EfLi1ELi1ELi1ELi32ELi1ELb0EEvT_T0_iidPT1_S8__param_3,
	.param .f64 _Z17LayerNormWarpImplI19BiasAddResidualLoadI6__halffE11AffineStoreIfS1_EfLi1ELi1ELi1ELi32ELi1ELb0EEvT_T0_iidPT1_S8__param_4,
	.param .u64 .ptr .align 1 _Z17LayerNormWarpImplI19BiasAddResidualLoadI6__halffE11AffineStoreIfS1_EfLi1ELi1ELi1ELi32ELi1ELb0EEvT_T0_iidPT1_S8__param_5,
	.param .u64 .ptr .align 1 _Z17LayerNormWarpImplI19BiasAddResidualLoadI6__halffE11AffineStoreIfS1_EfLi1ELi1ELi1ELi32ELi1ELb0EEvT_T0_iidPT1_S8__param_6
)
.maxntid 256
{
	.reg .pred 	%p<31>;
	.reg .b32 	%r<59>;
	.reg .b32 	%f<120>;
	.reg .b64 	%rd<14>;
	.reg .b64 	%fd<2>;

	ld.param.u32 	%r19, [_Z17LayerNormWarpImplI19BiasAddResidualLoadI6__halffE11AffineStoreIfS1_EfLi1ELi1ELi1ELi32ELi1ELb0EEvT_T0_iidPT1_S8__param_2];
	ld.param.u32 	%r20, [_Z17LayerNormWarpImplI19BiasAddResidualLoadI6__halffE11AffineStoreIfS1_EfLi1ELi1ELi1ELi32ELi1ELb0EEvT_T0_iidPT1_S8__param_3];
	ld.param.f64 	%fd1, [_Z17LayerNormWarpImplI19BiasAddResidualLoadI6__halffE11AffineStoreIfS1_EfLi1ELi1ELi1ELi32ELi1ELb0EEvT_T0_iidPT1_S8__param_4];
	ld.param.u64 	%rd3, [_Z17LayerNormWarpImplI19BiasAddResidualLoadI6__halffE11AffineStoreIfS1_EfLi1ELi1ELi1ELi32ELi1ELb0EEvT_T0_iidPT1_S8__param_5];
	ld.param.u64 	%rd4, [_Z17LayerNormWarpImplI19BiasAddResidualLoadI6__halffE11AffineStoreIfS1_EfLi1ELi1ELi1ELi32ELi1ELb0EEvT_T0_iidPT1_S8__param_6];
	setp.lt.s32 	%p1, %r20, 33;
	@%p1 bra 	$L__BB82_2;
	mov.u64 	%rd5, $str;
	cvta.global.u64 	%rd6, %rd5;
	mov.u64 	%rd7, $str$1;
	cvta.global.u64 	%rd8, %rd7;
	mov.u64 	%rd9, __unnamed_83;
	cvta.global.u64 	%rd10, %rd9;
	{ // callseq 82, 0
	.param .b64 param0;
	st.param.b64 	[param0], %rd6;
	.param .b64 param1;
	st.param.b64 	[param1], %rd8;
	.param .b32 param2;
	st.param.b32 	[param2], 462;
	.param .b64 param3;
	st.param.b64 	[param3], %rd10;
	.param .b64 param4;
	st.param.b64 	[param4], 1;
	call.uni 
	__assertfail, 
	(
	param0, 
	param1, 
	param2, 
	param3, 
	param4
	);
	} // callseq 82
$L__BB82_2:
	mov.u32 	%r21, %ctaid.x;
	mov.u32 	%r1, %ntid.y;
	mov.u32 	%r22, %tid.y;
	mad.lo.s32 	%r58, %r21, %r1, %r22;
	setp.ge.s32 	%p2, %r58, %r19;
	@%p2 bra 	$L__BB82_20;
	mov.u32 	%r3, %tid.x;
	cvt.rn.f32.f64 	%f1, %fd1;
	cvta.to.global.u64 	%rd1, %rd3;
	cvta.to.global.u64 	%rd2, %rd4;
	mov.u32 	%r23, %nctaid.x;
	mul.lo.s32 	%r4, %r23, %r1;
$L__BB82_4:
	mov.f32 	%f109, 0f3F800000;
	div.approx.f32 	%f48, %f103, %f109;
	add.f32 	%f107, %f48, 0f00000000;
	sub.f32 	%f49, %f103, %f107;
	fma.rn.f32 	%f108, %f103, %f49, 0f00000000;
	mov.b32 	%r24, %f107;
	shfl.sync.down.b32	%r6|%p3, %r24, 16, 31, -1;
	mov.b32 	%r25, %f108;
	shfl.sync.down.b32	%r7|%p4, %r25, 16, 31, -1;
	mov.b32 	%r26, 1065353216;
	shfl.sync.down.b32	%r27|%p5, %r26, 16, 31, -1;
	mov.b32 	%f5, %r27;
	setp.eq.f32 	%p6, %f5, 0f00000000;
	@%p6 bra 	$L__BB82_6;
	mov.b32 	%f50, %r7;
	mov.b32 	%f51, %r6;
	add.f32 	%f109, %f5, 0f3F800000;
	div.approx.f32 	%f52, %f5, %f109;
	sub.f32 	%f53, %f51, %f107;
	fma.rn.f32 	%f107, %f53, %f52, %f107;
	mul.f32 	%f54, %f53, %f53;
	fma.rn.f32 	%f55, %f54, %f52, %f50;
	add.f32 	%f108, %f108, %f55;
$L__BB82_6:
	mov.b32 	%r28, %f107;
	shfl.sync.down.b32	%r8|%p7, %r28, 8, 31, -1;
	mov.b32 	%r29, %f108;
	shfl.sync.down.b32	%r9|%p8, %r29, 8, 31, -1;
	mov.b32 	%r30, %f109;
	shfl.sync.down.b32	%r31|%p9, %r30, 8, 31, -1;
	mov.b32 	%f12, %r31;
	setp.eq.f32 	%p10, %f12, 0f00000000;
	@%p10 bra 	$L__BB82_8;
	mov.b32 	%f56, %r9;
	mov.b32 	%f57, %r8;
	add.f32 	%f13, %f109, %f12;
	div.approx.f32 	%f58, %f12, %f13;
	sub.f32 	%f59, %f57, %f107;
	fma.rn.f32 	%f107, %f59, %f58, %f107;
	mul.f32 	%f60, %f59, %f59;
	mul.f32 	%f61, %f109, %f60;
	fma.rn.f32 	%f62, %f61, %f58, %f56;
	add.f32 	%f108, %f108, %f62;
	mov.f32 	%f109, %f13;
$L__BB82_8:
	mov.b32 	%r32, %f107;
	shfl.sync.down.b32	%r10|%p11, %r32, 4, 31, -1;
	mov.b32 	%r33, %f108;
	shfl.sync.down.b32	%r11|%p12, %r33, 4, 31, -1;
	mov.b32 	%r34, %f109;
	shfl.sync.down.b32	%r35|%p13, %r34, 4, 31, -1;
	mov.b32 	%f19, %r35;
	setp.eq.f32 	%p14, %f19, 0f00000000;
	@%p14 bra 	$L__BB82_10;
	mov.b32 	%f63, %r11;
	mov.b32 	%f64, %r10;
	add.f32 	%f20, %f109, %f19;
	div.approx.f32 	%f65, %f19, %f20;
	sub.f32 	%f66, %f64, %f107;
	fma.rn.f32 	%f107, %f66, %f65, %f107;
	mul.f32 	%f67, %f66, %f66;
	mul.f32 	%f68, %f109, %f67;
	fma.rn.f32 	%f69, %f68, %f65, %f63;
	add.f32 	%f108, %f108, %f69;
	mov.f32 	%f109, %f20;
$L__BB82_10:
	mov.b32 	%r36, %f107;
	shfl.sync.down.b32	%r12|%p15, %r36, 2, 31, -1;
	mov.b32 	%r37, %f108;
	shfl.sync.down.b32	%r13|%p16, %r37, 2, 31, -1;
	mov.b32 	%r38, %f109;
	shfl.sync.down.b32	%r39|%p17, %r38, 2, 31, -1;
	mov.b32 	%f26, %r39;
	setp.eq.f32 	%p18, %f26, 0f00000000;
	@%p18 bra 	$L__BB82_12;
	mov.b32 	%f70, %r13;
	mov.b32 	%f71, %r12;
	add.f32 	%f27, %f109, %f26;
	div.approx.f32 	%f72, %f26, %f27;
	sub.f32 	%f73, %f71, %f107;
	fma.rn.f32 	%f107, %f73, %f72, %f107;
	mul.f32 	%f74, %f73, %f73;
	mul.f32 	%f75, %f109, %f74;
	fma.rn.f32 	%f76, %f75, %f72, %f70;
	add.f32 	%f108, %f108, %f76;
	mov.f32 	%f109, %f27;
$L__BB82_12:
	mov.b32 	%r40, %f107;
	shfl.sync.down.b32	%r14|%p19, %r40, 1, 31, -1;
	mov.b32 	%r41, %f108;
	shfl.sync.down.b32	%r15|%p20, %r41, 1, 31, -1;
	mov.b32 	%r42, %f109;
	shfl.sync.down.b32	%r43|%p21, %r42, 1, 31, -1;
	mov.b32 	%f33, %r43;
	setp.eq.f32 	%p22, %f33, 0f00000000;
	@%p22 bra 	$L__BB82_14;
	mov.b32 	%f77, %r15;
	mov.b32 	%f78, %r14;
	add.f32 	%f34, %f109, %f33;
	div.approx.f32 	%f79, %f33, %f34;
	sub.f32 	%f80, %f78, %f107;
	fma.rn.f32 	%f107, %f80, %f79, %f107;
	mul.f32 	%f81, %f80, %f80;
	mul.f32 	%f82, %f109, %f81;
	fma.rn.f32 	%f83, %f82, %f79, %f77;
	add.f32 	%f108, %f108, %f83;
	mov.f32 	%f109, %f34;
$L__BB82_14:
	mov.b32 	%r44, %f107;
	shfl.sync.idx.b32	%r16|%p23, %r44, 0, 31, -1;
	mov.b32 	%r45, %f108;
	shfl.sync.idx.b32	%r46|%p24, %r45, 0, 31, -1;
	mov.b32 	%r47, %f109;
	shfl.sync.idx.b32	%r48|%p25, %r47, 0, 31, -1;
	mov.b32 	%f84, %r46;
	mov.b32 	%f85, %r48;
	div.approx.f32 	%f86, %f84, %f85;
	max.f32 	%f87, %f86, 0f00000000;
	add.f32 	%f88, %f87, %f1;
	abs.f32 	%f40, %f88;
	setp.lt.f32 	%p26, %f40, 0f00800000;
	mul.f32 	%f89, %f88, 0f4B800000;
	selp.f32 	%f41, %f89, %f88, %p26;
	mov.b32 	%r17, %f41;
	add.s32 	%r49, %r17, -8388608;
	setp.gt.u32 	%p27, %r49, 2130706431;
	@%p27 bra 	$L__BB82_16;
	setp.lt.f32 	%p28, %f40, 0f00800000;
	and.b32  	%r50, %r17, 16777215;
	or.b32  	%r51, %r50, 1056964608;
	mov.b32 	%f90, %r51;
	sub.s32 	%r52, %r51, %r17;
	add.s32 	%r53, %r52, 201326592;
	selp.b32 	%r54, %r53, %r52, %p28;
	rsqrt.approx.ftz.f32 	%f91, %f90;
	mul.f32 	%f92, %f91, %f91;
	neg.f32 	%f93, %f92;
	fma.rn.f32 	%f94, %f91, %f91, %f93;
	neg.f32 	%f95, %f90;
	fma.rn.f32 	%f96, %f92, %f95, 0f3F800000;
	fma.rn.f32 	%f97, %f94, %f95, %f96;
	fma.rn.f32 	%f98, %f97, 0f3EC00000, 0f3F000000;
	mul.f32 	%f99, %f91, %f97;
	fma.rn.f32 	%f100, %f98, %f99, %f91;
	shr.s32 	%r55, %r54, 1;
	mov.b32 	%r56, %f100;
	add.s32 	%r57, %r55, %r56;
	mov.b32 	%f119, %r57;
	bra.uni 	$L__BB82_17;
$L__BB82_16:
	rsqrt.approx.ftz.f32 	%f119, %f41;
$L__BB82_17:
	setp.ne.s32 	%p29, %r3, 0;
	@%p29 bra 	$L__BB82_19;
	mul.wide.s32 	%rd11, %r58, 4;
	add.s64 	%rd12, %rd1, %rd11;
	st.global.u32 	[%rd12], %r16;
	add.s64 	%rd13, %rd2, %rd11;
	st.global.f32 	[%rd13], %f119;
$L__BB82_19:
	mov.b32 	%f101, %r16;
	sub.f32 	%f102, %f103, %f101;
	mul.f32 	%f103, %f102, %f119;
	add.s32 	%r58, %r58, %r4;
	setp.lt.s32 	%p30, %r58, %r19;
	@%p30 bra 	$L__BB82_4;
$L__BB82_20:
	ret;

}
	// .globl	_Z17LayerNormWarpImplI19BiasAddResidualLoadI6__halffE11AffineStoreIfS1_EfLi1ELi1ELi0ELi32ELi1ELb1EEvT_T0_iidPT1_S8_
.visible .entry _Z17LayerNormWarpImplI19BiasAddResidualLoadI6__halffE11AffineStoreIfS1_EfLi1ELi1ELi0ELi32ELi1ELb1EEvT_T0_iidPT1_S8_(
	.param .align 8 .b8 _Z17LayerNormWarpImplI19BiasAddResidualLoadI6__halffE11AffineStoreIfS1_EfLi1ELi1ELi0ELi32ELi1ELb1EEvT_T0_iidPT1_S8__param_0[32],
	.param .align 8 .b8 _Z17LayerNormWarpImplI19BiasAddResidualLoadI6__halffE11AffineStoreIfS1_EfLi1ELi1ELi0ELi32ELi1ELb1EEvT_T0_iidPT1_S8__param_1[32],
	.param .u32 _Z17LayerNormWarpImplI19BiasAddResidualLoadI6__halffE11AffineStoreIfS1_EfLi1ELi1ELi0ELi32ELi1ELb1EEvT_T0_iidPT1_S8__param_2,
	.param .u32 _Z17LayerNormWarpImplI19BiasAddResidualLoadI6__halffE11AffineStoreIfS1_EfLi1ELi1ELi0ELi32ELi1ELb1EEvT_T0_iidPT1_S8__param_3,
	.param .f64 _Z17LayerNormWarpImplI19BiasAddResidualLoadI6__halffE11AffineStoreIfS1_EfLi1ELi1ELi0ELi32ELi1ELb1EEvT_T0_iidPT1_S8__param_4,
	.param .u64 .ptr .align 1 _Z17LayerNormWarpImplI19BiasAddResidualLoadI6__halffE11AffineStoreIfS1_EfLi1ELi1ELi0ELi32ELi1ELb1EEvT_T0_iidPT1_S8__param_5,
	.param .u64 .ptr .align 1 _Z17LayerNormWarpImplI19BiasAddResidualLoadI6__halffE11AffineStoreIfS1_EfLi1ELi1ELi0ELi32ELi1ELb1EEvT_T0_iidPT1_S8__param_6
)
.maxntid 256
{
	.reg .pred 	%p<32>;
	.reg .b32 	%r<59>;
	.reg .b32 	%f<130>;
	.reg .b64 	%rd<14>;
	.reg .b64 	%fd<2>;

	ld.param.u32 	%r19, [_Z17LayerNormWarpImplI19BiasAddResidualLoadI6__halffE11AffineStoreIfS1_EfLi1ELi1ELi0ELi32ELi1ELb1EEvT_T0_iidPT1_S8__param_2];
	ld.param.u32 	%r20, [_Z17LayerNormWarpImplI19BiasAddResidualLoadI6__halffE11AffineStoreIfS1_EfLi1ELi1ELi0ELi32ELi1ELb1EEvT_T0_iidPT1_S8__param_3];
	ld.param.f64 	%fd1, [_Z17LayerNormWarpImplI19BiasAddResidualLoadI6__halffE11AffineStoreIfS1_EfLi1ELi1ELi0ELi32ELi1ELb1EEvT_T0_iidPT1_S8__param_4];
	ld.param.u64 	%rd3, [_Z17LayerNormWarpImplI19BiasAddResidualLoadI6__halffE11AffineStoreIfS1_EfLi1ELi1ELi0ELi32ELi1ELb1EEvT_T0_iidPT1_S8__param_5];
	ld.param.u64 	%rd4, [_Z17LayerNormWarpImplI19BiasAddResidualLoadI6__halffE11AffineStoreIfS1_EfLi1ELi1ELi0ELi32ELi1ELb1EEvT_T0_iidPT1_S8__param_6];
	setp.lt.s32 	%p1, %r20, 33;
	@%p1 bra 	$L__BB83_2;
	mov.u64 	%rd5, $str;
	cvta.global.u64 	%rd6, %rd5;
	mov.u64 	%rd7, $str$1;
	cvta.global.u64 	%rd8, %rd7;
	mov.u64 	%rd9, __unnamed_84;
	cvta.global.u64 	%rd10, %rd9;
	{ // callseq 83, 0
	.param .b64 param0;
	st.param.b64 	[param0], %rd6;
	.param .b64 param1;
	st.param.b64 	[param1], %rd8;
	.param .b32 param2;
	st.param.b32 	[param2], 462;
	.param .b64 param3;
	st.param.b64 	[param3], %rd10;
	.param .b64 param4;
	st.param.b64 	[param4], 1;
	call.uni 
	__assertfail, 
	(
	param0, 
	param1, 
	param2, 
	param3, 
	param4
	);
	} // callseq 83
$L__BB83_2:
	mov.u32 	%r21, %ctaid.x;
	mov.u32 	%r1, %ntid.y;
	mov.u32 	%r22, %tid.y;
	mad.lo.s32 	%r58, %r21, %r1, %r22;
	setp.ge.s32 	%p2, %r58, %r19;
	@%p2 bra 	$L__BB83_22;
	mov.u32 	%r3, %tid.x;
	cvt.rn.f32.f64 	%f1, %fd1;
	cvta.to.global.u64 	%rd1, %rd3;
	cvta.to.global.u64 	%rd2, %rd4;
	mov.u32 	%r23, %nctaid.x;
	mul.lo.s32 	%r4, %r23, %r1;
$L__BB83_4:
	setp.ge.s32 	%p3, %r3, %r20;
	mov.f32 	%f110, 0f00000000;
	mov.f32 	%f114, %f110;
	mov.f32 	%f115, %f110;
	mov.f32 	%f116, %f110;
	@%p3 bra 	$L__BB83_6;
	mov.f32 	%f116, 0f3F800000;
	div.approx.f32 	%f53, %f109, %f116;
	add.f32 	%f114, %f53, 0f00000000;
	sub.f32 	%f54, %f109, %f114;
	fma.rn.f32 	%f115, %f109, %f54, 0f00000000;
	mov.f32 	%f110, %f109;
$L__BB83_6:
	mov.b32 	%r24, %f114;
	shfl.sync.down.b32	%r6|%p4, %r24, 16, 31, -1;
	mov.b32 	%r25, %f115;
	shfl.sync.down.b32	%r7|%p5, %r25, 16, 31, -1;
	mov.b32 	%r26, %f116;
	shfl.sync.down.b32	%r27|%p6, %r26, 16, 31, -1;
	mov.b32 	%f9, %r27;
	setp.eq.f32 	%p7, %f9, 0f00000000;
	@%p7 bra 	$L__BB83_8;
	mov.b32 	%f55, %r7;
	mov.b32 	%f56, %r6;
	add.f32 	%f10, %f116, %f9;
	div.approx.f32 	%f57, %f9, %f10;
	sub.f32 	%f58, %f56, %f114;
	fma.rn.f32 	%f114, %f58, %f57, %f114;
	mul.f32 	%f59, %f58, %f58;
	mul.f32 	%f60, %f116, %f59;
	fma.rn.f32 	%f61, %f60, %f57, %f55;
	add.f32 	%f115, %f115, %f61;
	mov.f32 	%f116, %f10;
$L__BB83_8:
	mov.b32 	%r28, %f114;
	shfl.sync.down.b32	%r8|%p8, %r28, 8, 31, -1;
	mov.b32 	%r29, %f115;
	shfl.sync.down.b32	%r9|%p9, %r29, 8, 31, -1;
	mov.b32 	%r30, %f116;
	shfl.sync.down.b32	%r31|%p10, %r30, 8, 31, -1;
	mov.b32 	%f16, %r31;
	setp.eq.f32 	%p11, %f16, 0f00000000;
	@%p11 bra 	$L__BB83_10;
	mov.b32 	%f62, %r9;
	mov.b32 	%f63, %r8;
	add.f32 	%f17, %f116, %f16;
	div.approx.f32 	%f64, %f16, %f17;
	sub.f32 	%f65, %f63, %f114;
	fma.rn.f32 	%f114, %f65, %f64, %f114;
	mul.f32 	%f66, %f65, %f65;
	mul.f32 	%f67, %f116, %f66;
	fma.rn.f32 	%f68, %f67, %f64, %f62;
	add.f32 	%f115, %f115, %f68;
	mov.f32 	%f116, %f17;
$L__BB83_10:
	mov.b32 	%r32, %f114;
	shfl.sync.down.b32	%r10|%p12, %r32, 4, 31, -1;
	mov.b32 	%r33, %f115;
	shfl.sync.down.b32	%r11|%p13, %r33, 4, 31, -1;
	mov.b32 	%r34, %f116;
	shfl.sync.down.b32	%r35|%p14, %r34, 4, 31, -1;
	mov.b32 	%f23, %r35;
	setp.eq.f32 	%p15, %f23, 0f00000000;
	@%p15 bra 	$L__BB83_12;
	mov.b32 	%f69, %r11;
	mov.b32 	%f70, %r10;
	add.f32 	%f24, %f116, %f23;
	div.approx.f32 	%f71, %f23, %f24;
	sub.f32 	%f72, %f70, %f114;
	fma.rn.f32 	%f114, %f72, %f71, %f114;
	mul.f32 	%f73, %f72, %f72;
	mul.f32 	%f74, %f116, %f73;
	fma.rn.f32 	%f75, %f74, %f71, %f69;
	add.f32 	%f115, %f115, %f75;
	mov.f32 	%f116, %f24;
$L__BB83_12:
	mov.b32 	%r36, %f114;
	shfl.sync.down.b32	%r12|%p16, %r36, 2, 31, -1;
	mov.b32 	%r37, %f115;
	shfl.sync.down.b32	%r13|%p17, %r37, 2, 31, -1;
	mov.b32 	%r38, %f116;
	shfl.sync.down.b32	%r39|%p18, %r38, 2, 31, -1;
	mov.b32 	%f30, %r39;
	setp.eq.f32 	%p19, %f30, 0f00000000;
	@%p19 bra 	$L__BB83_14;
	mov.b32 	%f76, %r13;
	mov.b32 	%f77, %r12;
	add.f32 	%f31, %f116, %f30;
	div.approx.f32 	%f78, %f30, %f31;
	sub.f32 	%f79, %f77, %f114;
	fma.rn.f32 	%f114, %f79, %f78, %f114;
	mul.f32 	%f80, %f79, %f79;
	mul.f32 	%f81, %f116, %f80;
	fma.rn.f32 	%f82, %f81, %f78, %f76;
	add.f32 	%f115, %f115, %f82;
	mov.f32 	%f116, %f31;
$L__BB83_14:
	mov.b32 	%r40, %f114;
	shfl.sync.down.b32	%r14|%p20, %r40, 1, 31, -1;
	mov.b32 	%r41, %f115;
	shfl.sync.down.b32	%r15|%p21, %r41, 1, 31, -1;
	mov.b32 	%r42, %f116;
	shfl.sync.down.b32	%r43|%p22, %r42, 1, 31, -1;
	mov.b32 	%f37, %r43;
	setp.eq.f32 	%p23, %f37, 0f00000000;
	@%p23 bra 	$L__BB83_16;
	mov.b32 	%f83, %r15;
	mov.b32 	%f84, %r14;
	add.f32 	%f38, %f116, %f37;
	div.approx.f32 	%f85, %f37, %f38;
	sub.f32 	%f86, %f84, %f114;
	fma.rn.f32 	%f114, %f86, %f85, %f114;
	mul.f32 	%f87, %f86, %f86;
	mul.f32 	%f88, %f116, %f87;
	fma.rn.f32 	%f89, %f88, %f85, %f83;
	add.f32 	%f115, %f115, %f89;
	mov.f32 	%f116, %f38;
$L__BB83_16:
	mov.b32 	%r44, %f114;
	shfl.sync.idx.b32	%r16|%p24, %r44, 0, 31, -1;
	mov.b32 	%r45, %f115;
	shfl.sync.idx.b32	%r46|%p25, %r45, 0, 31, -1;
	mov.b32 	%r47, %f116;
	shfl.sync.idx.b32	%r48|%p26, %r47, 0, 31, -1;
	mov.b32 	%f90, %r46;
	mov.b32 	%f91, %r48;
	div.approx.f32 	%f92, %f90, %f91;
	max.f32 	%f93, %f92, 0f00000000;
	add.f32 	%f94, %f93, %f1;
	abs.f32 	%f44, %f94;
	setp.lt.f32 	%p27, %f44, 0f00800000;
	mul.f32 	%f95, %f94, 0f4B800000;
	selp.f32 	%f45, %f95, %f94, %p27;
	mov.b32 	%r17, %f45;
	add.s32 	%r49, %r17, -8388608;
	setp.gt.u32 	%p28, %r49, 2130706431;
	@%p28 bra 	$L__BB83_18;
	setp.lt.f32 	%p29, %f44, 0f00800000;
	and.b32  	%r50, %r17, 16777215;
	or.b32  	%r51, %r50, 1056964608;
	mov.b32 	%f96, %r51;
	sub.s32 	%r52, %r51, %r17;
	add.s32 	%r53, %r52, 201326592;
	selp.b32 	%r54, %r53, %r52, %p29;
	rsqrt.approx.ftz.f32 	%f97, %f96;
	mul.f32 	%f98, %f97, %f97;
	neg.f32 	%f99, %f98;
	fma.rn.f32 	%f100, %f97, %f97, %f99;
	neg.f32 	%f101, %f96;
	fma.rn.f32 	%f102, %f98, %f101, 0f3F800000;
	fma.rn.f32 	%f103, %f100, %f101, %f102;
	fma.rn.f32 	%f104, %f103, 0f3EC00000, 0f3F000000;
	mul.f32 	%f105, %f97, %f103;
	fma.rn.f32 	%f106, %f104, %f105, %f97;
	shr.s32 	%r55, %r54, 1;
	mov.b32 	%r56, %f106;
	add.s32 	%r57, %r55, %r56;
	mov.b32 	%f129, %r57;
	bra.uni 	$L__BB83_19;
$L__BB83_18:
	rsqrt.approx.ftz.f32 	%f129, %f45;
$L__BB83_19:
	setp.ne.s32 	%p30, %r3, 0;
	@%p30 bra 	$L__BB83_21;
	mul.wide.s32 	%rd11, %r58, 4;
	add.s64 	%rd12, %rd1, %rd11;
	st.global.u32 	[%rd12], %r16;
	add.s64 	%rd13, %rd2, %rd11;
	st.global.f32 	[%rd13], %f129;
$L__BB83_21:
	mov.b32 	%f107, %r16;
	sub.f32 	%f108, %f110, %f107;
	mul.f32 	%f109, %f108, %f129;
	add.s32 	%r58, %r58, %r4;
	setp.lt.s32 	%p31, %r58, %r19;
	@%p31 bra 	$L__BB83_4;
$L__BB83_22:
	ret;

}
	// .globl	_Z17LayerNormWarpImplI19BiasAddResidualLoadI6__halffE11AffineStoreIfS1_EfLi1ELi2ELi2ELi32ELi1ELb0EEvT_T0_iidPT1_S8_
.visible .entry _Z17LayerNormWarpImplI19BiasAddResidualLoadI6__halffE11AffineStoreIfS1_EfLi1ELi2ELi2ELi32ELi1ELb0EEvT_T0_iidPT1_S8_(
	.param .align 8 .b8 _Z17LayerNormWarpImplI19BiasAddResidualLoadI6__halffE11AffineStoreIfS1_EfLi1ELi2ELi2ELi32ELi1ELb0EEvT_T0_iidPT1_S8__param_0[32],
	.param .align 8 .b8 _Z17LayerNormWarpImplI19BiasAddResidualLoadI6__halffE11AffineStoreIfS1_EfLi1ELi2ELi2ELi32ELi1ELb0EEvT_T0_iidPT1_S8__param_1[32],
	.param .u32 _Z17LayerNormWarpImplI19BiasAddResidualLoadI6__halffE11AffineStoreIfS1_EfLi1ELi2ELi2ELi32ELi1ELb0EEvT_T0_iidPT1_S8__param_2,
	.param .u32 _Z17LayerNormWarpImplI19BiasAddResidualLoadI6__halffE11AffineStoreIfS1_EfLi1ELi2ELi2ELi32ELi1ELb0EEvT_T0_iidPT1_S8__param_3,
	.param .f64 _Z17LayerNormWarpImplI19BiasAddResidualLoadI6__halffE11AffineStoreIfS1_EfLi1ELi2ELi2ELi32ELi1ELb0EEvT_T0_iidPT1_S8__param_4,
	.param .u64 .ptr .align 1 _Z17LayerNormWarpImplI19BiasAddResidualLoadI6__halffE11AffineStoreIfS1_EfLi1ELi2ELi2ELi32ELi1ELb0EEvT_T0_iidPT1_S8__param_5,
	.param .u64 .ptr .align 1 _Z17LayerNormWarpImplI19BiasAddResidualLoadI6__halffE11AffineStoreIfS1_EfLi1ELi2ELi2ELi32ELi1ELb0EEvT_T0_iidPT1_S8__param_6
)
.maxntid 256
{
	.reg .pred 	%p<31>;
	.reg .b32 	%r<59>;
	.reg .b32 	%f<131>;
	.reg .b64 	%rd<14>;
	.reg .b64 	%fd<2>;

	ld.param.u32 	%r19, [_Z17LayerNormWarpImplI19BiasAddResidualLoadI6__halffE11AffineStoreIfS1_EfLi1ELi2ELi2ELi32ELi1ELb0EEvT_T0_iidPT1_S8__param_2];
	ld.param.u32 	%r20, [_Z17LayerNormWarpImplI19BiasAddResidualLoadI6__halffE11AffineStoreIfS1_EfLi1ELi2ELi2ELi32ELi1ELb0EEvT_T0_iidPT1_S8__param_3];
	ld.param.f64 	%fd1, [_Z17LayerNormWarpImplI19BiasAddResidualLoadI6__halffE11AffineStoreIfS1_EfLi1ELi2ELi2ELi32ELi1ELb0EEvT_T0_iidPT1_S8__param_4];
	ld.param.u64 	%rd3, [_Z17LayerNormWarpImplI19BiasAddResidualLoadI6__halffE11AffineStoreIfS1_EfLi1ELi2ELi2ELi32ELi1ELb0EEvT_T0_iidPT1_S8__param_5];
	ld.param.u64 	%rd4, [_Z17LayerNormWarpImplI19BiasAddResidualLoadI6__halffE11AffineStoreIfS1_EfLi1ELi2ELi2ELi32ELi1ELb0EEvT_T0_iidPT1_S8__param_6];
	setp.lt.s32 	%p1, %r20, 65;
	@%p1 bra 	$L__BB84_2;
	mov.u64 	%rd5, $str;
	cvta.global.u64 	%rd6, %rd5;
	mov.u64 	%rd7, $str$1;
	cvta.global.u64 	%rd8, %rd7;
	mov.u64 	%rd9, __unnamed_85;
	cvta.global.u64 	%rd10, %rd9;
	{ // callseq 84, 0
	.param .b64 param0;
	st.param.b64 	[param0], %rd6;
	.param .b64 param1;
	st.param.b64 	[param1], %rd8;
	.param .b32 param2;
	st.param.b32 	[param2], 462;
	.param .b64 param3;
	st.param.b64 	[param3], %rd10;
	.param .b64 param4;
	st.param.b64 	[param4], 1;
	call.uni 
	__assertfail, 
	(
	param0, 
	param1, 
	param2, 
	param3, 
	param4
	);
	} // callseq 84
$L__BB84_2:
	mov.u32 	%r21, %ctaid.x;
	mov.u32 	%r1, %ntid.y;
	mov.u32 	%r22, %tid.y;
	mad.lo.s32 	%r58, %r21, %r1, %r22;
	setp.ge.s32 	%p2, %r58, %r19;
	@%p2 bra 	$L__BB84_20;
	mov.u32 	%r3, %tid.x;
	cvt.rn.f32.f64 	%f1, %fd1;
	cvta.to.global.u64 	%rd1, %rd3;
	cvta.to.global.u64 	%rd2, %rd4;
	mov.u32 	%r23, %nctaid.x;
	mul.lo.s32 	%r4, %r23, %r1;
$L__BB84_4:
	mov.f32 	%f50, 0f3F800000;
	div.approx.f32 	%f51, %f114, %f50;
	add.f32 	%f52, %f51, 0f00000000;
	sub.f32 	%f53, %f114, %f52;
	fma.rn.f32 	%f54, %f114, %f53, 0f00000000;
	sub.f32 	%f55, %f113, %f52;
	mov.f32 	%f120, 0f40000000;
	div.approx.f32 	%f56, %f55, %f120;
	add.f32 	%f118, %f52, %f56;
	sub.f32 	%f57, %f113, %f118;
	fma.rn.f32 	%f119, %f55, %f57, %f54;
	mov.b32 	%r24, %f118;
	shfl.sync.down.b32	%r6|%p3, %r24, 16, 31, -1;
	mov.b32 	%r25, %f119;
	shfl.sync.down.b32	%r7|%p4, %r25, 16, 31, -1;
	mov.b32 	%r26, 1073741824;
	shfl.sync.down.b32	%r27|%p5, %r26, 16, 31, -1;
	mov.b32 	%f6, %r27;
	setp.eq.f32 	%p6, %f6, 0f00000000;
	@%p6 bra 	$L__BB84_6;
	mov.b32 	%f58, %r7;
	mov.b32 	%f59, %r6;
	add.f32 	%f120, %f6, 0f40000000;
	div.approx.f32 	%f60, %f6, %f120;
	sub.f32 	%f61, %f59, %f118;
	fma.rn.f32 	%f118, %f61, %f60, %f118;
	mul.f32 	%f62, %f61, %f61;
	fma.rn.f32 	%f63, %f61, %f61, %f62;
	fma.rn.f32 	%f64, %f63, %f60, %f58;
	add.f32 	%f119, %f119, %f64;
$L__BB84_6:
	mov.b32 	%r28, %f118;
	shfl.sync.down.b32	%r8|%p7, %r28, 8, 31, -1;
	mov.b32 	%r29, %f119;
	shfl.sync.down.b32	%r9|%p8, %r29, 8, 31, -1;
	mov.b32 	%r30, %f120;
	shfl.sync.down.b32	%r31|%p9, %r30, 8, 31, -1;
	mov.b32 	%f13, %r31;
	setp.eq.f32 	%p10, %f13, 0f00000000;
	@%p10 bra 	$L__BB84_8;
	mov.b32 	%f65, %r9;
	mov.b32 	%f66, %r8;
	add.f32 	%f14, %f120, %f13;
	div.approx.f32 	%f67, %f13, %f14;
	sub.f32 	%f68, %f66, %f118;
	fma.rn.f32 	%f118, %f68, %f67, %f118;
	mul.f32 	%f69, %f68, %f68;
	mul.f32 	%f70, %f120, %f69;
	fma.rn.f32 	%f71, %f70, %f67, %f65;
	add.f32 	%f119, %f119, %f71;
	mov.f32 	%f120, %f14;
$L__BB84_8:
	mov.b32 	%r32, %f118;
	shfl.sync.down.b32	%r10|%p11, %r32, 4, 31, -1;
	mov.b32 	%r33, %f119;
	shfl.sync.down.b32	%r11|%p12, %r33, 4, 31, -1;
	mov.b32 	%r34, %f120;
	shfl.sync.down.b32	%r35|%p13, %r34, 4, 31, -1;
	mov.b32 	%f20, %r35;
	setp.eq.f32 	%p14, %f20, 0f00000000;
	@%p14 bra 	$L__BB84_10;
	mov.b32 	%f72, %r11;
	mov.b32 	%f73, %r10;
	add.f32 	%f21, %f120, %f20;
	div.approx.f32 	%f74, %f20, %f21;
	sub.f32 	%f75, %f73, %f118;
	fma.rn.f32 	%f118, %f75, %f74, %f118;
	mul.f32 	%f76, %f75, %f75;
	mul.f32 	%f77, %f120, %f76;
	fma.rn.f32 	%f78, %f77, %f74, %f72;
	add.f32 	%f119, %f119, %f78;
	mov.f32 	%f120, %f21;
$L__BB84_10:
	mov.b32 	%r36, %f118;
	shfl.sync.down.b32	%r12|%p15, %r36, 2, 31, -1;
	mov.b32 	%r37, %f119;
	shfl.sync.down.b32	%r13|%p16, %r37, 2, 31, -1;
	mov.b32 	%r38, %f120;
	shfl.sync.down.b32	%r39|%p17, %r38, 2, 31, -1;
	mov.b32 	%f27, %r39;
	setp.eq.f32 	%p18, %f27, 0f00000000;
	@%p18 bra 	$L__BB84_12;
	mov.b32 	%f79, %r13;
	mov.b32 	%f80, %r12;
	add.f32 	%f28, %f120, %f27;
	div.approx.f32 	%f81, %f27, %f28;
	sub.f32 	%f82, %f80, %f118;
	fma.rn.f32 	%f118, %f82, %f81, %f118;
	mul.f32 	%f83, %f82, %f82;
	mul.f32 	%f84, %f120, %f83;
	fma.rn.f32 	%f85, %f84, %f81, %f79;
	add.f32 	%f119, %f119, %f85;
	mov.f32 	%f120, %f28;
$L__BB84_12:
	mov.b32 	%r40, %f118;
	shfl.sync.down.b32	%r14|%p19, %r40, 1, 31, -1;
	mov.b32 	%r41, %f119;
	shfl.sync.down.b32	%r15|%p20, %r41, 1, 31, -1;
	mov.b32 	%r42, %f120;
	shfl.sync.down.b32	%r43|%p21, %r42, 1, 31, -1;
	mov.b32 	%f34, %r43;
	setp.eq.f32 	%p22, %f34, 0f00000000;
	@%p22 bra 	$L__BB84_14;
	mov.b32 	%f86, %r15;
	mov.b32 	%f87, %r14;
	add.f32 	%f35, %f120, %f34;
	div.approx.f32 	%f88, %f34, %f35;
	sub.f32 	%f89, %f87, %f118;
	fma.rn.f32 	%f118, %f89, %f88, %f118;
	mul.f32 	%f90, %f89, %f89;
	mul.f32 	%f91, %f120, %f90;
	fma.rn.f32 	%f92, %f91, %f88, %f86;
	add.f32 	%f119, %f119, %f92;
	mov.f32 	%f120, %f35;
$L__BB84_14:
	mov.b32 	%r44, %f118;
	shfl.sync.idx.b32	%r16|%p23, %r44, 0, 31, -1;
	mov.b32 	%r45, %f119;
	shfl.sync.idx.b32	%r46|%p24, %r45, 0, 31, -1;
	mov.b32 	%r47, %f120;
	shfl.sync.idx.b32	%r48|%p25, %r47, 0, 31, -1;
	mov.b32 	%f93, %r46;
	mov.b32 	%f94, %r48;
	div.approx.f32 	%f95, %f93, %f94;
	max.f32 	%f96, %f95, 0f00000000;
	add.f32 	%f97, %f96, %f1;
	abs.f32 	%f41, %f97;
	setp.lt.f32 	%p26, %f41, 0f00800000;
	mul.f32 	%f98, %f97, 0f4B800000;
	selp.f32 	%f42, %f98, %f97, %p26;
	mov.b32 	%r17, %f42;
	add.s32 	%r49, %r17, -8388608;
	setp.gt.u32 	%p27, %r49, 2130706431;
	@%p27 bra 	$L__BB84_16;
	setp.lt.f32 	%p28, %f41, 0f00800000;
	and.b32  	%r50, %r17, 16777215;
	or.b32  	%r51, %r50, 1056964608;
	mov.b32 	%f99, %r51;
	sub.s32 	%r52, %r51, %r17;
	add.s32 	%r53, %r52, 201326592;
	selp.b32 	%r54, %r53, %r52, %p28;
	rsqrt.approx.ftz.f32 	%f100, %f99;
	mul.f32 	%f101, %f100, %f100;
	neg.f32 	%f102, %f101;
	fma.rn.f32 	%f103, %f100, %f100, %f102;
	neg.f32 	%f104, %f99;
	fma.rn.f32 	%f105, %f101, %f104, 0f3F800000;
	fma.rn.f32 	%f106, %f103, %f104, %f105;
	fma.rn.f32 	%f107, %f106, 0f3EC00000, 0f3F000000;
	mul.f32 	%f108, %f100, %f106;
	fma.rn.f32 	%f109, %f107, %f108, %f100;
	shr.s32 	%r55, %r54, 1;
	mov.b32 	%r56, %f109;
	add.s32 	%r57, %r55, %r56;
	mov.b32 	%f130, %r57;
	bra.uni 	$L__BB84_17;
$L__BB84_16:
	rsqrt.approx.ftz.f32 	%f130, %f42;
$L__BB84_17:
	setp.ne.s32 	%p29, %r3, 0;
	@%p29 bra 	$L__BB84_19;
	mul.wide.s32 	%rd11, %r58, 4;
	add.s64 	%rd12, %rd1, %rd11;
	st.global.u32 	[%rd12], %r16;
	add.s64 	%rd13, %rd2, %rd11;
	st.global.f32 	[%rd13], %f130;
$L__BB84_19:
	mov.b32 	%f110, %r16;
	sub.f32 	%f111, %f114, %f110;
	mul.f32 	%f114, %f130, %f111;
	sub.f32 	%f112, %f113, %f110;
	mul.f32 	%f113, %f130, %f112;
	add.s32 	%r58, %r58, %r4;
	setp.lt.s32 	%p30, %r58, %r19;
	@%p30 bra 	$L__BB84_4;
$L__BB84_20:
	ret;

}
	// .globl	_Z17LayerNormWarpImplI19BiasAddResidualLoadI6__halffE11AffineStoreIfS1_EfLi1ELi2ELi1ELi32ELi1ELb1EEvT_T0_iidPT1_S8_
.visible .entry _Z17LayerNormWarpImplI19BiasAddResidualLoadI6__halffE11AffineStoreIfS1_EfLi1ELi2ELi1ELi32ELi1ELb1EEvT_T0_iidPT1_S8_(
	.param .align 8 .b8 _Z17LayerNormWarpImplI19BiasAddResidualLoadI6__halffE11AffineStoreIfS1_EfLi1ELi2ELi1ELi32ELi1ELb1EEvT_T0_iidPT1_S8__param_0[32],
	.param .align 8 .b8 _Z17LayerNormWarpImplI19BiasAddResidualLoadI6__halffE11AffineStoreIfS1_EfLi1ELi2ELi1ELi32ELi1ELb1EEvT_T0_iidPT1_S8__param_1[32],
	.param .u32 _Z17LayerNormWarpImplI19BiasAddResidualLoadI6__halffE11AffineStoreIfS1_EfLi1ELi2ELi1ELi32ELi1ELb1EEvT_T0_iidPT1_S8__param_2,
	.param .u32 _Z17LayerNormWarpImplI19BiasAddResidualLoadI6__halffE11AffineStoreIfS1_EfLi1ELi2ELi1ELi32ELi1ELb1EEvT_T0_iidPT1_S8__param_3,
	.param .f64 _Z17LayerNormWarpImplI19BiasAddResidualLoadI6__halffE11AffineStoreIfS1_EfLi1ELi2ELi1ELi32ELi1ELb1EEvT_T0_iidPT1_S8__param_4,
	.param .u64 .ptr .align 1 _Z17LayerNormWarpImplI19BiasAddResidualLoadI6__halffE11AffineStoreIfS1_EfLi1ELi2ELi1ELi32ELi1ELb1EEvT_T0_iidPT1_S8__param_5,
	.param .u64 .ptr .align 1 _Z17LayerNormWarpImplI19BiasAddResidualLoadI6__halffE11AffineStoreIfS1_EfLi1ELi2ELi1ELi32ELi1ELb1EEvT_T0_iidPT1_S8__param_6
)
.maxntid 256
{
	.reg .pred 	%p<32>;
	.reg .b32 	%r<60>;
	.reg .b32 	%f<140>;
	.reg .b64 	%rd<14>;
	.reg .b64 	%fd<2>;

	ld.param.u32 	%r20, [_Z17LayerNormWarpImplI19BiasAddResidualLoadI6__halffE11AffineStoreIfS1_EfLi1ELi2ELi1ELi32ELi1ELb1EEvT_T0_iidPT1_S8__param_2];
	ld.param.u32 	%r21, [_Z17LayerNormWarpImplI19BiasAddResidualLoadI6__halffE11AffineStoreIfS1_EfLi1ELi2ELi1ELi32ELi1ELb1EEvT_T0_iidPT1_S8__param_3];
	ld.param.f64 	%fd1, [_Z17LayerNormWarpImplI19BiasAddResidualLoadI6__halffE11AffineStoreIfS1_EfLi1ELi2ELi1ELi32ELi1ELb1EEvT_T0_iidPT1_S8__param_4];
	ld.param.u64 	%rd3, [_Z17LayerNormWarpImplI19BiasAddResidualLoadI6__halffE11AffineStoreIfS1_EfLi1ELi2ELi1ELi32ELi1ELb1EEvT_T0_iidPT1_S8__param_5];
	ld.param.u64 	%rd4, [_Z17LayerNormWarpImplI19BiasAddResidualLoadI6__halffE11AffineStoreIfS1_EfLi1ELi2ELi1ELi32ELi1ELb1EEvT_T0_iidPT1_S8__param_6];
	setp.lt.s32 	%p1, %r21, 65;
	@%p1 bra 	$L__BB85_2;
	mov.u64 	%rd5, $str;
	cvta.global.u64 	%rd6, %rd5;
	mov.u64 	%rd7, $str$1;
	cvta.global.u64 	%rd8, %rd7;
	mov.u64 	%rd9, __unnamed_86;
	cvta.global.u64 	%rd10, %rd9;
	{ // callseq 85, 0
	.param .b64 param0;
	st.param.b64 	[param0], %rd6;
	.param .b64 param1;
	st.param.b64 	[param1], %rd8;
	.param .b32 param2;
	st.param.b32 	[param2], 462;
	.param .b64 param3;
	st.param.b64 	[param3], %rd10;
	.param .b64 param4;
	st.param.b64 	[param4], 1;
	call.uni 
	__assertfail, 
	(
	param0, 
	param1, 
	param2, 
	param3, 
	param4
	);
	} // callseq 85
$L__BB85_2:
	mov.u32 	%r22, %ctaid.x;
	mov.u32 	%r1, %ntid.y;
	mov.u32 	%r23, %tid.y;
	mad.lo.s32 	%r59, %r22, %r1, %r23;
	setp.ge.s32 	%p2, %r59, %r20;
	@%p2 bra 	$L__BB85_22;
	mov.u32 	%r3, %tid.x;
	add.s32 	%r4, %r3, 32;
	cvt.rn.f32.f64 	%f1, %fd1;
	cvta.to.global.u64 	%rd1, %rd3;
	cvta.to.global.u64 	%rd2, %rd4;
	mov.u32 	%r24, %nctaid.x;
	mul.lo.s32 	%r5, %r24, %r1;
$L__BB85_4:
	setp.ge.s32 	%p3, %r4, %r21;
	mov.f32 	%f126, 0f3F800000;
	div.approx.f32 	%f57, %f119, %f126;
	add.f32 	%f124, %f57, 0f00000000;
	sub.f32 	%f58, %f119, %f124;
	fma.rn.f32 	%f125, %f119, %f58, 0f00000000;
	mov.f32 	%f120, 0f00000000;
	@%p3 bra 	$L__BB85_6;
	sub.f32 	%f60, %f118, %f124;
	mov.f32 	%f126, 0f40000000;
	div.approx.f32 	%f61, %f60, %f126;
	add.f32 	%f124, %f124, %f61;
	sub.f32 	%f62, %f118, %f124;
	fma.rn.f32 	%f125, %f60, %f62, %f125;
	mov.f32 	%f120, %f118;
$L__BB85_6:
	mov.b32 	%r25, %f124;
	shfl.sync.down.b32	%r7|%p4, %r25, 16, 31, -1;
	mov.b32 	%r26, %f125;
	shfl.sync.down.b32	%r8|%p5, %r26, 16, 31, -1;
	mov.b32 	%r27, %f126;
	shfl.sync.down.b32	%r28|%p6, %r27, 16, 31, -1;
	mov.b32 	%f12, %r28;
	setp.eq.f32 	%p7, %f12, 0f00000000;
	@%p7 bra 	$L__BB85_8;
	mov.b32 	%f63, %r8;
	mov.b32 	%f64, %r7;
	add.f32 	%f13, %f126, %f12;
	div.approx.f32 	%f65, %f12, %f13;
	sub.f32 	%f66, %f64, %f124;
	fma.rn.f32 	%f124, %f66, %f65, %f124;
	mul.f32 	%f67, %f66, %f66;
	mul.f32 	%f68, %f126, %f67;
	fma.rn.f32 	%f69, %f68, %f65, %f63;
	add.f32 	%f125, %f125, %f69;
	mov.f32 	%f126, %f13;
$L__BB85_8:
	mov.b32 	%r29, %f124;
	shfl.sync.down.b32	%r9|%p8, %r29, 8, 31, -1;
	mov.b32 	%r30, %f125;
	shfl.sync.down.b32	%r10|%p9, %r30, 8, 31, -1;
	mov.b32 	%r31, %f126;
	shfl.sync.down.b32	%r32|%p10, %r31, 8, 31, -1;
	mov.b32 	%f19, %r32;
	setp.eq.f32 	%p11, %f19, 0f00000000;
	@%p11 bra 	$L__BB85_10;
	mov.b32 	%f70, %r10;
	mov.b32 	%f71, %r9;
	add.f32 	%f20, %f126, %f19;
	div.approx.f32 	%f72, %f19, %f20;
	sub.f32 	%f73, %f71, %f124;
	fma.rn.f32 	%f124, %f73, %f72, %f124;
	mul.f32 	%f74, %f73, %f73;
	mul.f32 	%f75, %f126, %f74;
	fma.rn.f32 	%f76, %f75, %f72, %f70;
	add.f32 	%f125, %f125, %f76;
	mov.f32 	%f126, %f20;
$L__BB85_10:
	mov.b32 	%r33, %f124;
	shfl.sync.down.b32	%r11|%p12, %r33, 4, 31, -1;
	mov.b32 	%r34, %f125;
	shfl.sync.down.b32	%r12|%p13, %r34, 4, 31, -1;
	mov.b32 	%r35, %f126;
	shfl.sync.down.b32	%r36|%p14, %r35, 4, 31, -1;
	mov.b32 	%f26, %r36;
	setp.eq.f32 	%p15, %f26, 0f00000000;
	@%p15 bra 	$L__BB85_12;
	mov.b32 	%f77, %r12;
	mov.b32 	%f78, %r11;
	add.f32 	%f27, %f126, %f26;
	div.approx.f32 	%f79, %f26, %f27;
	sub.f32 	%f80, %f78, %f124;
	fma.rn.f32 	%f124, %f80, %f79, %f124;
	mul.f32 	%f81, %f80, %f80;
	mul.f32 	%f82, %f126, %f81;
	fma.rn.f32 	%f83, %f82, %f79, %f77;
	add.f32 	%f125, %f125, %f83;
	mov.f32 	%f126, %f27;
$L__BB85_12:
	mov.b32 	%r37, %f124;
	shfl.sync.down.b32	%r13|%p16, %r37, 2, 31, -1;
	mov.b32 	%r38, %f125;
	shfl.sync.down.b32	%r14|%p17, %r38, 2, 31, -1;
	mov.b32 	%r39, %f126;
	shfl.sync.down.b32	%r40|%p18, %r39, 2, 31, -1;
	mov.b32 	%f33, %r40;
	setp.eq.f32 	%p19, %f33, 0f00000000;
	@%p19 bra 	$L__BB85_14;
	mov.b32 	%f84, %r14;
	mov.b32 	%f85, %r13;
	add.f32 	%f34, %f126, %f33;
	div.approx.f32 	%f86, %f33, %f34;
	sub.f32 	%f87, %f85, %f124;
	fma.rn.f32 	%f124, %f87, %f86, %f124;
	mul.f32 	%f88, %f87, %f87;
	mul.f32 	%f89, %f126, %f88;
	fma.rn.f32 	%f90, %f89, %f86, %f84;
	add.f32 	%f125, %f125, %f90;
	mov.f32 	%f126, %f34;
$L__BB85_14:
	mov.b32 	%r41, %f124;
	shfl.sync.down.b32	%r15|%p20, %r41, 1, 31, -1;
	mov.b32 	%r42, %f125;
	shfl.sync.down.b32	%r16|%p21, %r42, 1, 31, -1;
	mov.b32 	%r43, %f126;
	shfl.sync.down.b32	%r44|%p22, %r43, 1, 31, -1;
	mov.b32 	%f40, %r44;
	setp.eq.f32 	%p23, %f40, 0f00000000;
	@%p23 bra 	$L__BB85_16;
	mov.b32 	%f91, %r16;
	mov.b32 	%f92, %r15;
	add.f32 	%f41, %f126, %f40;
	div.approx.f32 	%f93, %f40, %f41;
	sub.f32 	%f94, %f92, %f124;
	fma.rn.f32 	%f124, %f94, %f93, %f124;
	mul.f32 	%f95, %f94, %f94;
	mul.f32 	%f96, %f126, %f95;
	fma.rn.f32 	%f97, %f96, %f93, %f91;
	add.f32 	%f125, %f125, %f97;
	mov.f32 	%f126, %f41;
$L__BB85_16:
	mov.b32 	%r45, %f124;
	shfl.sync.idx.b32	%r17|%p24, %r45, 0, 31, -1;
	mov.b32 	%r46, %f125;
	shfl.sync.idx.b32	%r47|%p25, %r46, 0, 31, -1;
	mov.b32 	%r48, %f126;
	shfl.sync.idx.b32	%r49|%p26, %r48, 0, 31, -1;
	mov.b32 	%f98, %r47;
	mov.b32 	%f99, %r49;
	div.approx.f32 	%f100, %f98, %f99;
	max.f32 	%f101, %f100, 0f00000000;
	add.f32 	%f102, %f101, %f1;
	abs.f32 	%f47, %f102;
	setp.lt.f32 	%p27, %f47, 0f00800000;
	mul.f32 	%f103, %f102, 0f4B800000;
	selp.f32 	%f48, %f103, %f102, %p27;
	mov.b32 	%r18, %f48;
	add.s32 	%r50, %r18, -8388608;
	setp.gt.u32 	%p28, %r50, 2130706431;
	@%p28 bra 	$L__BB85_18;
	setp.lt.f32 	%p29, %f47, 0f00800000;
	and.b32  	%r51, %r18, 16777215;
	or.b32  	%r52, %r51, 1056964608;
	mov.b32 	%f104, %r52;
	sub.s32 	%r53, %r52, %r18;
	add.s32 	%r54, %r53, 201326592;
	selp.b32 	%r55, %r54, %r53, %p29;
	rsqrt.approx.ftz.f32 	%f105, %f104;
	mul.f32 	%f106, %f105, %f105;
	neg.f32 	%f107, %f106;
	fma.rn.f32 	%f108, %f105, %f105, %f107;
	neg.f32 	%f109, %f104;
	fma.rn.f32 	%f110, %f106, %f109, 0f3F800000;
	fma.rn.f32 	%f111, %f108, %f109, %f110;
	fma.rn.f32 	%f112, %f111, 0f3EC00000, 0f3F000000;
	mul.f32 	%f113, %f105, %f111;
	fma.rn.f32 	%f114, %f112, %f113, %f105;
	shr.s32 	%r56, %r55, 1;
	mov.b32 	%r57, %f114;
	add.s32 	%r58, %r56, %r57;
	mov.b32 	%f139, %r58;
	bra.uni 	$L__BB85_19;
$L__BB85_18:
	rsqrt.approx.ftz.f32 	%f139, %f48;
$L__BB85_19:
	setp.ne.s32 	%p30, %r3, 0;
	@%p30 bra 	$L__BB85_21;
	mul.wide.s32 	%rd11, %r59, 4;
	add.s64 	%rd12, %rd1, %rd11;
	st.global.u32 	[%rd12], %r17;
	add.s64 	%rd13, %rd2, %rd11;
	st.global.f32 	[%rd13], %f139;
$L__BB85_21:
	mov.b32 	%f115, %r17;
	sub.f32 	%f116, %f119, %f115;
	mul.f32 	%f119, %f139, %f116;
	sub.f32 	%f117, %f120, %f115;
	mul.f32 	%f118, %f139, %f117;
	add.s32 	%r59, %r59, %r5;
	setp.lt.s32 	%p31, %r59, %r20;
	@%p31 bra 	$L__BB85_4;
$L__BB85_22:
	ret;

}
	// .globl	_Z17LayerNormWarpImplI19BiasAddResidualLoadI6__halffE11AffineStoreIfS1_EfLi1ELi4ELi4ELi32ELi1ELb0EEvT_T0_iidPT1_S8_
.visible .entry _Z17LayerNormWarpImplI19BiasAddResidualLoadI6__halffE11AffineStoreIfS1_EfLi1ELi4ELi4ELi32ELi1ELb0EEvT_T0_iidPT1_S8_(
	.param .align 8 .b8 _Z17LayerNormWarpImplI19BiasAddResidualLoadI6__halffE11AffineStoreIfS1_EfLi1ELi4ELi4ELi32ELi1ELb0EEvT_T0_iidPT1_S8__param_0[32],
	.param .align 8 .b8 _Z17LayerNormWarpImplI19BiasAddResidualLoadI6__halffE11AffineStoreIfS1_EfLi1ELi4ELi4ELi32ELi1ELb0EEvT_T0_iidPT1_S8__param_1[32],
	.param .u32 _Z17LayerNormWarpImplI19BiasAddResidualLoadI6__halffE11AffineStoreIfS1_EfLi1ELi4ELi4ELi32ELi1ELb0EEvT_T0_iidPT1_S8__param_2,
	.param .u32 _Z17LayerNormWarpImplI19BiasAddResidualLoadI6__halffE11AffineStoreIfS1_EfLi1ELi4ELi4ELi32ELi1ELb0EEvT_T0_iidPT1_S8__param_3,
	.param .f64 _Z17LayerNormWarpImplI19BiasAddResidualLoadI6__halffE11AffineStoreIfS1_EfLi1ELi4ELi4ELi32ELi1ELb0EEvT_T0_iidPT1_S8__param_4,
	.param .u64 .ptr .align 1 _Z17LayerNormWarpImplI19BiasAddResidualLoadI6__halffE11AffineStoreIfS1_EfLi1ELi4ELi4ELi32ELi1ELb0EEvT_T0_iidPT1_S8__param_5,
	.param .u64 .ptr .align 1 _Z17LayerNormWarpImplI19BiasAddResidualLoadI6__halffE11AffineStoreIfS1_EfLi1ELi4ELi4ELi32ELi1ELb0EEvT_T0_iidPT1_S8__param_6
)
.maxntid 256
{
	.reg .pred 	%p<31>;
	.reg .b32 	%r<59>;
	.reg .b32 	%f<151>;
	.reg .b64 	%rd<14>;
	.reg .b64 	%fd<2>;

	ld.param.u32 	%r19, [_Z17LayerNormWarpImplI19BiasAddResidualLoadI6__halffE11AffineStoreIfS1_EfLi1ELi4ELi4ELi32ELi1ELb0EEvT_T0_iidPT1_S8__param_2];
	ld.param.u32 	%r20, [_Z17LayerNormWarpImplI19BiasAddResidualLoadI6__halffE11AffineStoreIfS1_EfLi1ELi4ELi4ELi32ELi1ELb0EEvT_T0_iidPT1_S8__param_3];
	ld.param.f64 	%fd1, [_Z17LayerNormWarpImplI19BiasAddResidualLoadI6__halffE11AffineStoreIfS1_EfLi1ELi4ELi4ELi32ELi1ELb0EEvT_T0_iidPT1_S8__param_4];
	ld.param.u64 	%rd3, [_Z17LayerNormWarpImplI19BiasAddResidualLoadI6__halffE11AffineStoreIfS1_EfLi1ELi4ELi4ELi32ELi1ELb0EEvT_T0_iidPT1_S8__param_5];
	ld.param.u64 	%rd4, [_Z17LayerNormWarpImplI19BiasAddResidualLoadI6__halffE11AffineStoreIfS1_EfLi1ELi4ELi4ELi32ELi1ELb0EEvT_T0_iidPT1_S8__param_6];
	setp.lt.s32 	%p1, %r20, 129;
	@%p1 bra 	$L__BB86_2;
	mov.u64 	%rd5, $str;
	cvta.global.u64 	%rd6, %rd5;
	mov.u64 	%rd7, $str$1;
	cvta.global.u64 	%rd8, %rd7;
	mov.u64 	%rd9, __unnamed_87;
	cvta.global.u64 	%rd10, %rd9;
	{ // callseq 86, 0
	.param .b64 param0;
	st.param.b64 	[param0], %rd6;
	.param .b64 param1;
	st.param.b64 	[param1], %rd8;
	.param .b32 param2;
	st.param.b32 	[param2], 462;
	.param .b64 param3;
	st.param.b64 	[param3], %rd10;
	.param .b64 param4;
	st.param.b64 	[param4], 1;
	call.uni 
	__assertfail, 
	(
	param0, 
	param1, 
	param2, 
	param3, 
	param4
	);
	} // callseq 86
$L__BB86_2:
	mov.u32 	%r21, %ctaid.x;
	mov.u32 	%r1, %ntid.y;
	mov.u32 	%r22, %tid.y;
	mad.lo.s32 	%r58, %r21, %r1, %r22;
	setp.ge.s32 	%p2, %r58, %r19;
	@%p2 bra 	$L__BB86_20;
	mov.u32 	%r3, %tid.x;
	cvt.rn.f32.f64 	%f1, %fd1;
	cvta.to.global.u64 	%rd1, %rd3;
	cvta.to.global.u64 	%rd2, %rd4;
	mov.u32 	%r23, %nctaid.x;
	mul.lo.s32 	%r4, %r23, %r1;
$L__BB86_4:
	mov.f32 	%f54, 0f3F800000;
	div.approx.f32 	%f55, %f134, %f54;
	add.f32 	%f56, %f55, 0f00000000;
	sub.f32 	%f57, %f134, %f56;
	fma.rn.f32 	%f58, %f134, %f57, 0f00000000;
	sub.f32 	%f59, %f133, %f56;
	mov.f32 	%f60, 0f40000000;
	div.approx.f32 	%f61, %f59, %f60;
	add.f32 	%f62, %f56, %f61;
	sub.f32 	%f63, %f133, %f62;
	fma.rn.f32 	%f64, %f59, %f63, %f58;
	sub.f32 	%f65, %f132, %f62;
	mov.f32 	%f66, 0f40400000;
	div.approx.f32 	%f67, %f65, %f66;
	add.f32 	%f68, %f62, %f67;
	sub.f32 	%f69, %f132, %f68;
	fma.rn.f32 	%f70, %f65, %f69, %f64;
	sub.f32 	%f71, %f131, %f68;
	mov.f32 	%f140, 0f40800000;
	div.approx.f32 	%f72, %f71, %f140;
	add.f32 	%f138, %f68, %f72;
	sub.f32 	%f73, %f131, %f138;
	fma.rn.f32 	%f139, %f71, %f73, %f70;
	mov.b32 	%r24, %f138;
	shfl.sync.down.b32	%r6|%p3, %r24, 16, 31, -1;
	mov.b32 	%r25, %f139;
	shfl.sync.down.b32	%r7|%p4, %r25, 16, 31, -1;
	mov.b32 	%r26, 1082130432;
	shfl.sync.down.b32	%r27|%p5, %r26, 16, 31, -1;
	mov.b32 	%f8, %r27;
	setp.eq.f32 	%p6, %f8, 0f00000000;
	@%p6 bra 	$L__BB86_6;
	mov.b32 	%f74, %r7;
	mov.b32 	%f75, %r6;
	add.f32 	%f140, %f8, 0f40800000;
	div.approx.f32 	%f76, %f8, %f140;
	sub.f32 	%f77, %f75, %f138;
	fma.rn.f32 	%f138, %f77, %f76, %f138;
	mul.f32 	%f78, %f77, %f77;
	mul.f32 	%f79, %f78, 0f40800000;
	fma.rn.f32 	%f80, %f79, %f76, %f74;
	add.f32 	%f139, %f139, %f80;
$L__BB86_6:
	mov.b32 	%r28, %f138;
	shfl.sync.down.b32	%r8|%p7, %r28, 8, 31, -1;
	mov.b32 	%r29, %f139;
	shfl.sync.down.b32	%r9|%p8, %r29, 8, 31, -1;
	mov.b32 	%r30, %f140;
	shfl.sync.down.b32	%r31|%p9, %r30, 8, 31, -1;
	mov.b32 	%f15, %r31;
	setp.eq.f32 	%p10, %f15, 0f00000000;
	@%p10 bra 	$L__BB86_8;
	mov.b32 	%f81, %r9;
	mov.b32 	%f82, %r8;
	add.f32 	%f16, %f140, %f15;
	div.approx.f32 	%f83, %f15, %f16;
	sub.f32 	%f84, %f82, %f138;
	fma.rn.f32 	%f138, %f84, %f83, %f138;
	mul.f32 	%f85, %f84, %f84;
	mul.f32 	%f86, %f140, %f85;
	fma.rn.f32 	%f87, %f86, %f83, %f81;
	add.f32 	%f139, %f139, %f87;
	mov.f32 	%f140, %f16;
$L__BB86_8:
	mov.b32 	%r32, %f138;
	shfl.sync.down.b32	%r10|%p11, %r32, 4, 31, -1;
	mov.b32 	%r33, %f139;
	shfl.sync.down.b32	%r11|%p12, %r33, 4, 31, -1;
	mov.b32 	%r34, %f140;
	shfl.sync.down.b32	%r35|%p13, %r34, 4, 31, -1;
	mov.b32 	%f22, %r35;
	setp.eq.f32 	%p14, %f22, 0f00000000;
	@%p14 bra 	$L__BB86_10;
	mov.b32 	%f88, %r11;
	mov.b32 	%f89, %r10;
	add.f32 	%f23, %f140, %f22;
	div.approx.f32 	%f90, %f22, %f23;
	sub.f32 	%f91, %f89, %f138;
	fma.rn.f32 	%f138, %f91, %f90, %f138;
	mul.f32 	%f92, %f91, %f91;
	mul.f32 	%f93, %f140, %f92;
	fma.rn.f32 	%f94, %f93, %f90, %f88;
	add.f32 	%f139, %f139, %f94;
	mov.f32 	%f140, %f23;
$L__BB86_10:
	mov.b32 	%r36, %f138;
	shfl.sync.down.b32	%r12|%p15, %r36, 2, 31, -1;
	mov.b32 	%r37, %f139;
	shfl.sync.down.b32	%r13|%p16, %r37, 2, 31, -1;
	mov.b32 	%r38, %f140;
	shfl.sync.down.b32	%r39|%p17, %r38, 2, 31, -1;
	mov.b32 	%f29, %r39;
	setp.eq.f32 	%p18, %f29, 0f00000000;
	@%p18 bra 	$L__BB86_12;
	mov.b32 	%f95, %r13;
	mov.b32 	%f96, %r12;
	add.f32 	%f30, %f140, %f29;
	div.approx.f32 	%f97, %f29, %f30;
	sub.f32 	%f98, %f96, %f138;
	fma.rn.f32 	%f138, %f98, %f97, %f138;
	mul.f32 	%f99, %f98, %f98;
	mul.f32 	%f100, %f140, %f99;
	fma.rn.f32 	%f101, %f100, %f97, %f95;
	add.f32 	%f139, %f139, %f101;
	mov.f32 	%f140, %f30;
$L__BB86_12:
	mov.b32 	%r40, %f138;
	shfl.sync.down.b32	%r14|%p19, %r40, 1, 31, -1;
	mov.b32 	%r41, %f139;
	shfl.sync.down.b32	%r15|%p20, %r41, 1, 31, -1;
	mov.b32 	%r42, %f140;
	shfl.sync.down.b32	%r43|%p21, %r42, 1, 31, -1;
	mov.b32 	%f36, %r43;
	setp.eq.f32 	%p22, %f36, 0f00000000;
	@%p22 bra 	$L__BB86_14;
	mov.b32 	%f102, %r15;
	mov.b32 	%f103, %r14;
	add.f32 	%f37, %f140, %f36;
	div.approx.f32 	%f104, %f36, %f37;
	sub.f32 	%f105, %f103, %f138;
	fma.rn.f32 	%f138, %f105, %f104, %f138;
	mul.f32 	%f106, %f105, %f105;
	mul.f32 	%f107, %f140, %f106;
	fma.rn.f32 	%f108, %f107, %f104, %f102;
	add.f32 	%f139, %f139, %f108;
	mov.f32 	%f140, %f37;
$L__BB86_14:
	mov.b32 	%r44, %f138;
	shfl.sync.idx.b32	%r16|%p23, %r44, 0, 31, -1;
	mov.b32 	%r45, %f139;
	shfl.sync.idx.b32	%r46|%p24, %r45, 0, 31, -1;
	mov.b32 	%r47, %f140;
	shfl.sync.idx.b32	%r48|%p25, %r47, 0, 31, -1;
	mov.b32 	%f109, %r46;
	mov.b32 	%f110, %r48;
	div.approx.f32 	%f111, %f109, %f110;
	max.f32 	%f112, %f111, 0f00000000;
	add.f32 	%f113, %f112, %f1;
	abs.f32 	%f43, %f113;
	setp.lt.f32 	%p26, %f43, 0f00800000;
	mul.f32 	%f114, %f113, 0f4B800000;
	selp.f32 	%f44, %f114, %f113, %p26;
	mov.b32 	%r17, %f44;
	add.s32 	%r49, %r17, -8388608;
	setp.gt.u32 	%p27, %r49, 2130706431;
	@%p27 bra 	$L__BB86_16;
	setp.lt.f32 	%p28, %f43, 0f00800000;
	and.b32  	%r50, %r17, 16777215;
	or.b32  	%r51, %r50, 1056964608;
	mov.b32 	%f115, %r51;
	sub.s32 	%r52, %r51, %r17;
	add.s32 	%r53, %r52, 201326592;
	selp.b32 	%r54, %r53, %r52, %p28;
	rsqrt.approx.ftz.f32 	%f116, %f115;
	mul.f32 	%f117, %f116, %f116;
	neg.f32 	%f118, %f117;
	fma.rn.f32 	%f119, %f116, %f116, %f118;
	neg.f32 	%f120, %f115;
	fma.rn.f32 	%f121, %f117, %f120, 0f3F800000;
	fma.rn.f32 	%f122, %f119, %f120, %f121;
	fma.rn.f32 	%f123, %f122, 0f3EC00000, 0f3F000000;
	mul.f32 	%f124, %f116, %f122;
	fma.rn.f32 	%f125, %f123, %f124, %f116;
	shr.s32 	%r55, %r54, 1;
	mov.b32 	%r56, %f125;
	add.s32 	%r57, %r55, %r56;
	mov.b32 	%f150, %r57;
	bra.uni 	$L__BB86_17;
$L__BB86_16:
	rsqrt.approx.ftz.f32 	%f150, %f44;
$L__BB86_17:
	setp.ne.s32 	%p29, %r3, 0;
	@%p29 bra 	$L__BB86_19;
	mul.wide.s32 	%rd11, %r58, 4;
	add.s64 	%rd12, %rd1, %rd11;
	st.global.u32 	[%rd12], %r16;
	add.s64 	%rd13, %rd2, %rd11;
	st.global.f32 	[%rd13], %f150;
$L__BB86_19:
	mov.b32 	%f126, %r16;
	sub.f32 	%f127, %f134, %f126;
	mul.f32 	%f134, %f150, %f127;
	sub.f32 	%f128, %f133, %f126;
	mul.f32 	%f133, %f150, %f128;
	sub.f32 	%f129, %f132, %f126;
	mul.f32 	%f132, %f150, %f129;
	sub.f32 	%f130, %f131, %f126;
	mul.f32 	%f131, %f150, %f130;
	add.s32 	%r58, %r58, %r4;
	setp.lt.s32 	%p30, %r58, %r19;
	@%p30 bra 	$L__BB86_4;
$L__BB86_20:
	ret;

}
	// .globl	_Z17LayerNormWarpImplI19BiasAddResidualLoadI6__halffE11AffineStoreIfS1_EfLi1ELi4ELi2ELi32ELi1ELb1EEvT_T0_iidPT1_S8_
.visible .entry _Z17LayerNormWarpImplI19BiasAddResidualLoadI6__halffE11AffineStoreIfS1_EfLi1ELi4ELi2ELi32ELi1ELb1EEvT_T0_iidPT1_S8_(
	.param .align 8 .b8 _Z17LayerNormWarpImplI19BiasAddResidualLoadI6__halffE11AffineStoreIfS1_EfLi1ELi4ELi2ELi32ELi1ELb1EEvT_T0_iidPT1_S8__param_0[32],
	.param .align 8 .b8 _Z17LayerNormWarpImplI19BiasAddResidualLoadI6__halffE11AffineStoreIfS1_EfLi1ELi4ELi2ELi32ELi1ELb1EEvT_T0_iidPT1_S8__param_1[32],
	.param .u32 _Z17LayerNormWarpImplI19BiasAddResidualLoadI6__halffE11AffineStoreIfS1_EfLi1ELi4ELi2ELi32ELi1ELb1EEvT_T0_iidPT1_S8__param_2,
	.param .u32 _Z17LayerNormWarpImplI19BiasAddResidualLoadI6__halffE11AffineStoreIfS1_EfLi1ELi4ELi2ELi32ELi1ELb1EEvT_T0_iidPT1_S8__param_3,
	.param .f64 _Z17LayerNormWarpImplI19BiasAddResidualLoadI6__halffE11AffineStoreIfS1_EfLi1ELi4ELi2ELi32ELi1ELb1EEvT_T0_iidPT1_S8__param_4,
	.param .u64 .ptr .align 1 _Z17LayerNormWarpImplI19BiasAddResidualLoadI6__halffE11AffineStoreIfS1_EfLi1ELi4ELi2ELi32ELi1ELb1EEvT_T0_iidPT1_S8__param_5,
	.param .u64 .ptr .align 1 _Z17LayerNormWarpImplI19BiasAddResidualLoadI6__halffE11AffineStoreIfS1_EfLi1ELi4ELi2ELi32ELi1ELb1EEvT_T0_iidPT1_S8__param_6
)
.maxntid 256
{
	.reg .pred 	%p<33>;
	.reg .b32 	%r<61>;
	.reg .b32 	%f<169>;
	.reg .b64 	%rd<14>;
	.reg .b64 	%fd<2>;

	ld.param.u32 	%r21, [_Z17LayerNormWarpImplI19BiasAddResidualLoadI6__halffE11AffineStoreIfS1_EfLi1ELi4ELi2ELi32ELi1ELb1EEvT_T0_iidPT1_S8__param_2];
	ld.param.u32 	%r22, [_Z17LayerNormWarpImplI19BiasAddResidualLoadI6__halffE11AffineStoreIfS1_EfLi1ELi4ELi2ELi32ELi1ELb1EEvT_T0_iidPT1_S8__param_3];
	ld.param.f64 	%fd1, [_Z17LayerNormWarpImplI19BiasAddResidualLoadI6__halffE11AffineStoreIfS1_EfLi1ELi4ELi2ELi32ELi1ELb1EEvT_T0_iidPT1_S8__param_4];
	ld.param.u64 	%rd3, [_Z17LayerNormWarpImplI19BiasAddResidualLoadI6__halffE11AffineStoreIfS1_EfLi1ELi4ELi2ELi32ELi1ELb1EEvT_T0_iidPT1_S8__param_5];
	ld.param.u64 	%rd4, [_Z17LayerNormWarpImplI19BiasAddResidualLoadI6__halffE11AffineStoreIfS1_EfLi1ELi4ELi2ELi32ELi1ELb1EEvT_T0_iidPT1_S8__param_6];
	setp.lt.s32 	%p1, %r22, 129;
	@%p1 bra 	$L__BB87_2;
	mov.u64 	%rd5, $str;
	cvta.global.u64 	%rd6, %rd5;
	mov.u64 	%rd7, $str$1;
	cvta.global.u64 	%rd8, %rd7;
	mov.u64 	%rd9, __unnamed_88;
	cvta.global.u64 	%rd10, %rd9;
	{ // callseq 87, 0
	.param .b64 param0;
	st.param.b64 	[param0], %rd6;
	.param .b64 param1;
	st.param.b64 	[param1], %rd8;
	.param .b32 param2;
	st.param.b32 	[param2], 462;
	.param .b64 param3;
	st.param.b64 	[param3], %rd10;
	.param .b64 param4;
	st.param.b64 	[param4], 1;
	call.uni 
	__assertfail, 
	(
	param0, 
	param1, 
	param2, 
	param3, 
	param4
	);
	} // callseq 87
$L__BB87_2:
	mov.u32 	%r23, %ctaid.x;
	mov.u32 	%r1, %ntid.y;
	mov.u32 	%r24, %tid.y;
	mad.lo.s32 	%r60, %r23, %r1, %r24;
	setp.ge.s32 	%p2, %r60, %r21;
	@%p2 bra 	$L__BB87_24;
	mov.u32 	%r3, %tid.x;
	cvt.rn.f32.f64 	%f1, %fd1;
	add.s32 	%r4, %r3, 64;
	add.s32 	%r5, %r3, 96;
	cvta.to.global.u64 	%rd1, %rd3;
	cvta.to.global.u64 	%rd2, %rd4;
	mov.u32 	%r25, %nctaid.x;
	mul.lo.s32 	%r6, %r25, %r1;
$L__BB87_4:
	setp.ge.s32 	%p3, %r4, %r22;
	mov.f32 	%f68, 0f3F800000;
	div.approx.f32 	%f69, %f144, %f68;
	add.f32 	%f70, %f69, 0f00000000;
	sub.f32 	%f71, %f144, %f70;
	fma.rn.f32 	%f72, %f144, %f71, 0f00000000;
	sub.f32 	%f73, %f143, %f70;
	mov.f32 	%f152, 0f40000000;
	div.approx.f32 	%f74, %f73, %f152;
	add.f32 	%f150, %f70, %f74;
	sub.f32 	%f75, %f143, %f150;
	fma.rn.f32 	%f151, %f73, %f75, %f72;
	mov.f32 	%f145, 0f00000000;
	@%p3 bra 	$L__BB87_6;
	sub.f32 	%f77, %f142, %f150;
	mov.f32 	%f152, 0f40400000;
	div.approx.f32 	%f78, %f77, %f152;
	add.f32 	%f150, %f150, %f78;
	sub.f32 	%f79, %f142, %f150;
	fma.rn.f32 	%f151, %f77, %f79, %f151;
	mov.f32 	%f145, %f142;
$L__BB87_6:
	setp.ge.s32 	%p4, %r5, %r22;
	mov.f32 	%f149, 0f00000000;
	@%p4 bra 	$L__BB87_8;
	add.f32 	%f152, %f152, 0f3F800000;
	sub.f32 	%f81, %f141, %f150;
	div.approx.f32 	%f82, %f81, %f152;
	add.f32 	%f150, %f150, %f82;
	sub.f32 	%f83, %f141, %f150;
	fma.rn.f32 	%f151, %f81, %f83, %f151;
	mov.f32 	%f149, %f141;
$L__BB87_8:
	mov.b32 	%r26, %f150;
	shfl.sync.down.b32	%r8|%p5, %r26, 16, 31, -1;
	mov.b32 	%r27, %f151;
	shfl.sync.down.b32	%r9|%p6, %r27, 16, 31, -1;
	mov.b32 	%r28, %f152;
	shfl.sync.down.b32	%r29|%p7, %r28, 16, 31, -1;
	mov.b32 	%f21, %r29;
	setp.eq.f32 	%p8, %f21, 0f00000000;
	@%p8 bra 	$L__BB87_10;
	mov.b32 	%f84, %r9;
	mov.b32 	%f85, %r8;
	add.f32 	%f22, %f152, %f21;
	div.approx.f32 	%f86, %f21, %f22;
	sub.f32 	%f87, %f85, %f150;
	fma.rn.f32 	%f150, %f87, %f86, %f150;
	mul.f32 	%f88, %f87, %f87;
	mul.f32 	%f89, %f152, %f88;
	fma.rn.f32 	%f90, %f89, %f86, %f84;
	add.f32 	%f151, %f151, %f90;
	mov.f32 	%f152, %f22;
$L__BB87_10:
	mov.b32 	%r30, %f150;
	shfl.sync.down.b32	%r10|%p9, %r30, 8, 31, -1;
	mov.b32 	%r31, %f151;
	shfl.sync.down.b32	%r11|%p10, %r31, 8, 31, -1;
	mov.b32 	%r32, %f152;
	shfl.sync.down.b32	%r33|%p11, %r32, 8, 31, -1;
	mov.b32 	%f28, %r33;
	setp.eq.f32 	%p12, %f28, 0f00000000;
	@%p12 bra 	$L__BB87_12;
	mov.b32 	%f91, %r11;
	mov.b32 	%f92, %r10;
	add.f32 	%f29, %f152, %f28;
	div.approx.f32 	%f93, %f28, %f29;
	sub.f32 	%f94, %f92, %f150;
	fma.rn.f32 	%f150, %f94, %f93, %f150;
	mul.f32 	%f95, %f94, %f94;
	mul.f32 	%f96, %f152, %f95;
	fma.rn.f32 	%f97, %f96, %f93, %f91;
	add.f32 	%f151, %f151, %f97;
	mov.f32 	%f152, %f29;
$L__BB87_12:
	mov.b32 	%r34, %f150;
	shfl.sync.down.b32	%r12|%p13, %r34, 4, 31, -1;
	mov.b32 	%r35, %f151;
	shfl.sync.down.b32	%r13|%p14, %r35, 4, 31, -1;
	mov.b32 	%r36, %f152;
	shfl.sync.down.b32	%r37|%p15, %r36, 4, 31, -1;
	mov.b32 	%f35, %r37;
	setp.eq.f32 	%p16, %f35, 0f00000000;
	@%p16 bra 	$L__BB87_14;
	mov.b32 	%f98, %r13;
	mov.b32 	%f99, %r12;
	add.f32 	%f36, %f152, %f35;
	div.approx.f32 	%f100, %f35, %f36;
	sub.f32 	%f101, %f99, %f150;
	fma.rn.f32 	%f150, %f101, %f100, %f150;
	mul.f32 	%f102, %f101, %f101;
	mul.f32 	%f103, %f152, %f102;
	fma.rn.f32 	%f104, %f103, %f100, %f98;
	add.f32 	%f151, %f151, %f104;
	mov.f32 	%f152, %f36;
$L__BB87_14:
	mov.b32 	%r38, %f150;
	shfl.sync.down.b32	%r14|%p17, %r38, 2, 31, -1;
	mov.b32 	%r39, %f151;
	shfl.sync.down.b32	%r15|%p18, %r39, 2, 31, -1;
	mov.b32 	%r40, %f152;
	shfl.sync.down.b32	%r41|%p19, %r40, 2, 31, -1;
	mov.b32 	%f42, %r41;
	setp.eq.f32 	%p20, %f42, 0f00000000;
	@%p20 bra 	$L__BB87_16;
	mov.b32 	%f105, %r15;
	mov.b32 	%f106, %r14;
	add.f32 	%f43, %f152, %f42;
	div.approx.f32 	%f107, %f42, %f43;
	sub.f32 	%f108, %f106, %f150;
	fma.rn.f32 	%f150, %f108, %f107, %f150;
	mul.f32 	%f109, %f108, %f108;
	mul.f32 	%f110, %f152, %f109;
	fma.rn.f32 	%f111, %f110, %f107, %f105;
	add.f32 	%f151, %f151, %f111;
	mov.f32 	%f152, %f43;
$L__BB87_16:
	mov.b32 	%r42, %f150;
	shfl.sync.down.b32	%r16|%p21, %r42, 1, 31, -1;
	mov.b32 	%r43, %f151;
	shfl.sync.down.b32	%r17|%p22, %r43, 1, 31, -1;
	mov.b32 	%r44, %f152;
	shfl.sync.down.b32	%r45|%p23, %r44, 1, 31, -1;
	mov.b32 	%f49, %r45;
	setp.eq.f32 	%p24, %f49, 0f00000000;
	@%p24 bra 	$L__BB87_18;
	mov.b32 	%f112, %r17;
	mov.b32 	%f113, %r16;
	add.f32 	%f50, %f152, %f49;
	div.approx.f32 	%f114, %f49, %f50;
	sub.f32 	%f115, %f113, %f150;
	fma.rn.f32 	%f150, %f115, %f114, %f150;
	mul.f32 	%f116, %f115, %f115;
	mul.f32 	%f117, %f152, %f116;
	fma.rn.f32 	%f118, %f117, %f114, %f112;
	add.f32 	%f151, %f151, %f118;
	mov.f32 	%f152, %f50;
$L__BB87_18:
	mov.b32 	%r46, %f150;
	shfl.sync.idx.b32	%r18|%p25, %r46, 0, 31, -1;
	mov.b32 	%r47, %f151;
	shfl.sync.idx.b32	%r48|%p26, %r47, 0, 31, -1;
	mov.b32 	%r49, %f152;
	shfl.sync.idx.b32	%r50|%p27, %r49, 0, 31, -1;
	mov.b32 	%f119, %r48;
	mov.b32 	%f120, %r50;
	div.approx.f32 	%f121, %f119, %f120;
	max.f32 	%f122, %f121, 0f00000000;
	add.f32 	%f123, %f122, %f1;
	abs.f32 	%f56, %f123;
	setp.lt.f32 	%p28, %f56, 0f00800000;
	mul.f32 	%f124, %f123, 0f4B800000;
	selp.f32 	%f57, %f124, %f123, %p28;
	mov.b32 	%r19, %f57;
	add.s32 	%r51, %r19, -8388608;
	setp.gt.u32 	%p29, %r51, 2130706431;
	@%p29 bra 	$L__BB87_20;
	setp.lt.f32 	%p30, %f56, 0f00800000;
	and.b32  	%r52, %r19, 16777215;
	or.b32  	%r53, %r52, 1056964608;
	mov.b32 	%f125, %r53;
	sub.s32 	%r54, %r53, %r19;
	add.s32 	%r55, %r54, 201326592;
	selp.b32 	%r56, %r55, %r54, %p30;
	rsqrt.approx.ftz.f32 	%f126, %f125;
	mul.f32 	%f127, %f126, %f126;
	neg.f32 	%f128, %f127;
	fma.rn.f32 	%f129, %f126, %f126, %f128;
	neg.f32 	%f130, %f125;
	fma.rn.f32 	%f131, %f127, %f130, 0f3F800000;
	fma.rn.f32 	%f132, %f129, %f130, %f131;
	fma.rn.f32 	%f133, %f132, 0f3EC00000, 0f3F000000;
	mul.f32 	%f134, %f126, %f132;
	fma.rn.f32 	%f135, %f133, %f134, %f126;
	shr.s32 	%r57, %r56, 1;
	mov.b32 	%r58, %f135;
	add.s32 	%r59, %r57, %r58;
	mov.b32 	%f168, %r59;
	bra.uni 	$L__BB87_21;
$L__BB87_20:
	rsqrt.approx.ftz.f32 	%f168, %f57;
$L__BB87_21:
	setp.ne.s32 	%p31, %r3, 0;
	@%p31 bra 	$L__BB87_23;
	mul.wide.s32 	%rd11, %r60, 4;
	add.s64 	%rd12, %rd1, %rd11;
	st.global.u32 	[%rd12], %r18;
	add.s64 	%rd13, %rd2, %rd11;
	st.global.f32 	[%rd13], %f168;
$L__BB87_23:
	mov.b32 	%f136, %r18;
	sub.f32 	%f137, %f144, %f136;
	mul.f32 	%f144, %f168, %f137;
	sub.f32 	%f138, %f143, %f136;
	mul.f32 	%f143, %f168, %f138;
	sub.f32 	%f139, %f145, %f136;
	mul.f32 	%f142, %f168, %f139;
	sub.f32 	%f140, %f149, %f136;
	mul.f32 	%f141, %f168, %f140;
	add.s32 	%r60, %r60, %r6;
	setp.lt.s32 	%p32, %r60, %r21;
	@%p32 bra 	$L__BB87_4;
$L__BB87_24:
	ret;

}
	// .globl	_Z17LayerNormWarpImplI19BiasAddResidualLoadI6__halffE11AffineStoreIfS1_EfLi1ELi8ELi8ELi32ELi1ELb0EEvT_T0_iidPT1_S8_
.visible .entry _Z17LayerNormWarpImplI19BiasAddResidualLoadI6__halffE11AffineStoreIfS1_EfLi1ELi8ELi8ELi32ELi1ELb0EEvT_T0_iidPT1_S8_(
	.param .align 8 .b8 _Z17LayerNormWarpImplI19BiasAddResidualLoadI6__halffE11AffineStoreIfS1_EfLi1ELi8ELi8ELi32ELi1ELb0EEvT_T0_iidPT1_S8__param_0[32],
	.param .align 8 .b8 _Z17LayerNormWarpImplI19BiasAddResidualLoadI6__halffE11AffineStoreIfS1_EfLi1ELi8ELi8ELi32ELi1ELb0EEvT_T0_iidPT1_S8__param_1[32],
	.param .u32 _Z17LayerNormWarpImplI19BiasAddResidualLoadI6__halffE11AffineStoreIfS1_EfLi1ELi8ELi8ELi32ELi1ELb0EEvT_T0_iidPT1_S8__param_2,
	.param .u32 _Z17LayerNormWarpImplI19BiasAddResidualLoadI6__halffE11AffineStoreIfS1_EfLi1ELi8ELi8ELi32ELi1ELb0EEvT_T0_iidPT1_S8__param_3,
	.param .f64 _Z17LayerNormWarpImplI19BiasAddResidualLoadI6__halffE11AffineStoreIfS1_EfLi1ELi8ELi8ELi32ELi1ELb0EEvT_T0_iidPT1_S8__param_4,
	.param .u64 .ptr .align 1 _Z17LayerNormWarpImplI19BiasAddResidualLoadI6__halffE11AffineStoreIfS1_EfLi1ELi8ELi8ELi32ELi1ELb0EEvT_T0_iidPT1_S8__param_5,
	.param .u64 .ptr .align 1 _Z17LayerNormWarpImplI19BiasAddResidualLoadI6__halffE11AffineStoreIfS1_EfLi1ELi8ELi8ELi32ELi1ELb0EEvT_T0_iidPT1_S8__param_6
)
.maxntid 256
{
	.reg .pred 	%p<31>;
	.reg .b32 	%r<59>;
	.reg .b32 	%f<191>;
	.reg .b64 	%rd<14>;
	.reg .b64 	%fd<2>;

	ld.param.u32 	%r19, [_Z17LayerNormWarpImplI19BiasAddResidualLoadI6__halffE11AffineStoreIfS1_EfLi1ELi8ELi8ELi32ELi1ELb0EEvT_T0_iidPT1_S8__param_2];
	ld.param.u32 	%r20, [_Z17LayerNormWarpImplI19BiasAddResidualLoadI6__halffE11AffineStoreIfS1_EfLi1ELi8ELi8ELi32ELi1ELb0EEvT_T0_iidPT1_S8__param_3];
	ld.param.f64 	%fd1, [_Z17LayerNormWarpImplI19BiasAddResidualLoadI6__halffE11AffineStoreIfS1_EfLi1ELi8ELi8ELi32ELi1ELb0EEvT_T0_iidPT1_S8__param_4];
	ld.param.u64 	%rd3, [_Z17LayerNormWarpImplI19BiasAddResidualLoadI6__halffE11AffineStoreIfS1_EfLi1ELi8ELi8ELi32ELi1ELb0EEvT_T0_iidPT1_S8__param_5];
	ld.param.u64 	%rd4, [_Z17LayerNormWarpImplI19BiasAddResidualLoadI6__halffE11AffineStoreIfS1_EfLi1ELi8ELi8ELi32ELi1ELb0EEvT_T0_iidPT1_S8__param_6];
	setp.lt.s32 	%p1, %r20, 257;
	@%p1 bra 	$L__BB88_2;
	mov.u64 	%rd5, $str;
	cvta.global.u64 	%rd6, %rd5;
	mov.u64 	%rd7, $str$1;
	cvta.global.u64 	%rd8, %rd7;
	mov.u64 	%rd9, __unnamed_89;
	cvta.global.u64 	%rd10, %rd9;
	{ // callseq 88, 0
	.param .b64 param0;
	st.param.b64 	[param0], %rd6;
	.param .b64 param1;
	st.param.b64 	[param1], %rd8;
	.param .b32 param2;
	st.param.b32 	[param2], 462;
	.param .b64 param3;
	st.param.b64 	[param3], %rd10;
	.param .b64 param4;
	st.param.b64 	[param4], 1;
	call.uni 
	__assertfail, 
	(
	param0, 
	param1, 
	param2, 
	param3, 
	param4
	);
	} // callseq 88
$L__BB88_2:
	mov.u32 	%r21, %ctaid.x;
	mov.u32 	%r1, %ntid.y;
	mov.u32 	%r22, %tid.y;
	mad.lo.s32 	%r58, %r21, %r1, %r22;
	setp.ge.s32 	%p2, %r58, %r19;
	@%p2 bra 	$L__BB88_20;
	mov.u32 	%r3, %tid.x;
	cvt.rn.f32.f64 	%f1, %fd1;
	cvta.to.global.u64 	%rd1, %rd3;
	cvta.to.global.u64 	%rd2, %rd4;
	mov.u32 	%r23, %nctaid.x;
	mul.lo.s32 	%r4, %r23, %r1;
$L__BB88_4:
	mov.f32 	%f62, 0f3F800000;
	div.approx.f32 	%f63, %f174, %f62;
	add.f32 	%f64, %f63, 0f00000000;
	sub.f32 	%f65, %f174, %f64;
	fma.rn.f32 	%f66, %f174, %f65, 0f00000000;
	sub.f32 	%f67, %f173, %f64;
	mov.f32 	%f68, 0f40000000;
	div.approx.f32 	%f69, %f67, %f68;
	add.f32 	%f70, %f64, %f69;
	sub.f32 	%f71, %f173, %f70;
	fma.rn.f32 	%f72, %f67, %f71, %f66;
	sub.f32 	%f73, %f172, %f70;
	mov.f32 	%f74, 0f40400000;
	div.approx.f32 	%f75, %f73, %f74;
	add.f32 	%f76, %f70, %f75;
	sub.f32 	%f77, %f172, %f76;
	fma.rn.f32 	%f78, %f73, %f77, %f72;
	sub.f32 	%f79, %f171, %f76;
	mov.f32 	%f80, 0f40800000;
	div.approx.f32 	%f81, %f79, %f80;
	add.f32 	%f82, %f76, %f81;
	sub.f32 	%f83, %f171, %f82;
	fma.rn.f32 	%f84, %f79, %f83, %f78;
	sub.f32 	%f85, %f170, %f82;
	mov.f32 	%f86, 0f40A00000;
	div.approx.f32 	%f87, %f85, %f86;
	add.f32 	%f88, %f82, %f87;
	sub.f32 	%f89, %f170, %f88;
	fma.rn.f32 	%f90, %f85, %f89, %f84;
	sub.f32 	%f91, %f169, %f88;
	mov.f32 	%f92, 0f40C00000;
	div.approx.f32 	%f93, %f91, %f92;
	add.f32 	%f94, %f88, %f93;
	sub.f32 	%f95, %f169, %f94;
	fma.rn.f32 	%f96, %f91, %f95, %f90;
	sub.f32 	%f97, %f168, %f94;
	mov.f32 	%f98, 0f40E00000;
	div.approx.f32 	%f99, %f97, %f98;
	add.f32 	%f100, %f94, %f99;
	sub.f32 	%f101, %f168, %f100;
	fma.rn.f32 	%f102, %f97, %f101, %f96;
	sub.f32 	%f103, %f167, %f100;
	mov.f32 	%f180, 0f41000000;
	div.approx.f32 	%f104, %f103, %f180;
	add.f32 	%f178, %f100, %f104;
	sub.f32 	%f105, %f167, %f178;
	fma.rn.f32 	%f179, %f103, %f105, %f102;
	mov.b32 	%r24, %f178;
	shfl.sync.down.b32	%r6|%p3, %r24, 16, 31, -1;
	mov.b32 	%r25, %f179;
	shfl.sync.down.b32	%r7|%p4, %r25, 16, 31, -1;
	mov.b32 	%r26, 1090519040;
	shfl.sync.down.b32	%r27|%p5, %r26, 16, 31, -1;
	mov.b32 	%f12, %r27;
	setp.eq.f32 	%p6, %f12, 0f00000000;
	@%p6 bra 	$L__BB88_6;
	mov.b32 	%f106, %r7;
	mov.b32 	%f107, %r6;
	add.f32 	%f180, %f12, 0f41000000;
	div.approx.f32 	%f108, %f12, %f180;
	sub.f32 	%f109, %f107, %f178;
	fma.rn.f32 	%f178, %f109, %f108, %f178;
	mul.f32 	%f110, %f109, %f109;
	mul.f32 	%f111, %f110, 0f41000000;
	fma.rn.f32 	%f112, %f111, %f108, %f106;
	add.f32 	%f179, %f179, %f112;
$L__BB88_6:
	mov.b32 	%r28, %f178;
	shfl.sync.down.b32	%r8|%p7, %r28, 8, 31, -1;
	mov.b32 	%r29, %f179;
	shfl.sync.down.b32	%r9|%p8, %r29, 8, 31, -1;
	mov.b32 	%r30, %f180;
	shfl.sync.down.b32	%r31|%p9, %r30, 8, 31, -1;
	mov.b32 	%f19, %r31;
	setp.eq.f32 	%p10, %f19, 0f00000000;
	@%p10 bra 	$L__BB88_8;
	mov.b32 	%f113, %r9;
	mov.b32 	%f114, %r8;
	add.f32 	%f20, %f180, %f19;
	div.approx.f32 	%f115, %f19, %f20;
	sub.f32 	%f116, %f114, %f178;
	fma.rn.f32 	%f178, %f116, %f115, %f178;
	mul.f32 	%f117, %f116, %f116;
	mul.f32 	%f118, %f180, %f117;
	fma.rn.f32 	%f119, %f118, %f115, %f113;
	add.f32 	%f179, %f179, %f119;
	mov.f32 	%f180, %f20;
$L__BB88_8:
	mov.b32 	%r32, %f178;
	shfl.sync.down.b32	%r10|%p11, %r32, 4, 31, -1;
	mov.b32 	%r33, %f179;
	shfl.sync.down.b32	%r11|%p12, %r33, 4, 31, -1;
	mov.b32 	%r34, %f180;
	shfl.sync.down.b32	%r35|%p13, %r34, 4, 31, -1;
	mov.b32 	%f26, %r35;
	setp.eq.f32 	%p14, %f26, 0f00000000;
	@%p14 bra 	$L__BB88_10;
	mov.b32 	%f120, %r11;
	mov.b32 	%f121, %r10;
	add.f32 	%f27, %f180, %f26;
	div.approx.f32 	%f122, %f26, %f27;
	sub.f32 	%f123, %f121, %f178;
	fma.rn.f32 	%f178, %f123, %f122, %f178;
	mul.f32 	%f124, %f123, %f123;
	mul.f32 	%f125, %f180, %f124;
	fma.rn.f32 	%f126, %f125, %f122, %f120;
	add.f32 	%f179, %f179, %f126;
	mov.f32 	%f180, %f27;
$L__BB88_10:
	mov.b32 	%r36, %f178;
	shfl.sync.down.b32	%r12|%p15, %r36, 2, 31, -1;
	mov.b32 	%r37, %f179;
	shfl.sync.down.b32	%r13|%p16, %r37, 2, 31, -1;
	mov.b32 	%r38, %f180;
	shfl.sync.down.b32	%r39|%p17, %r38, 2, 31, -1;
	mov.b32 	%f33, %r39;
	setp.eq.f32 	%p18, %f33, 0f00000000;
	@%p18 bra 	$L__BB88_12;
	mov.b32 	%f127, %r13;
	mov.b32 	%f128, %r12;
	add.f32 	%f34, %f180, %f33;
	div.approx.f32 	%f129, %f33, %f34;
	sub.f32 	%f130, %f128, %f178;
	fma.rn.f32 	%f178, %f130, %f129, %f178;
	mul.f32 	%f131, %f130, %f130;
	mul.f32 	%f132, %f180, %f131;
	fma.rn.f32 	%f133, %f132, %f129, %f127;
	add.f32 	%f179, %f179, %f133;
	mov.f32 	%f180, %f34;
$L__BB88_12:
	mov.b32 	%r40, %f178;
	shfl.sync.down.b32	%r14|%p19, %r40, 1, 31, -1;
	mov.b32 	%r41, %f179;
	shfl.sync.down.b32	%r15|%p20, %r41, 1, 31, -1;
	mov.b32 	%r42, %f180;
	shfl.sync.down.b32	%r43|%p21, %r42, 1, 31, -1;
	mov.b32 	%f40, %r43;
	setp.eq.f32 	%p22, %f40, 0f00000000;
	@%p22 bra 	$L__BB88_14;
	mov.b32 	%f134, %r15;
	mov.b32 	%f135, %r14;
	add.f32 	%f41, %f180, %f40;
	div.approx.f32 	%f136, %f40, %f41;
	sub.f32 	%f137, %f135, %f178;
	fma.rn.f32 	%f178, %f137, %f136, %f178;
	mul.f32 	%f138, %f137, %f137;
	mul.f32 	%f139, %f180, %f138;
	fma.rn.f32 	%f140, %f139, %f136, %f134;
	add.f32 	%f179, %f179, %f140;
	mov.f32 	%f180, %f41;
$L__BB88_14:
	mov.b32 	%r44, %f178;
	shfl.sync.idx.b32	%r16|%p23, %r44, 0, 31, -1;
	mov.b32 	%r45, %f179;
	shfl.sync.idx.b32	%r46|%p24, %r45, 0, 31, -1;
	mov.b32 	%r47, %f180;
	shfl.sync.idx.b32	%r48|%p25, %r47, 0, 31, -1;
	mov.b32 	%f141, %r46;
	mov.b32 	%f142, %r48;
	div.approx.f32 	%f143, %f141, %f142;
	max.f32 	%f144, %f143, 0f00000000;
	add.f32 	%f145, %f144, %f1;
	abs.f32 	%f47, %f145;
	setp.lt.f32 	%p26, %f47, 0f00800000;
	mul.f32 	%f146, %f145, 0f4B800000;
	selp.f32 	%f48, %f146, %f145, %p26;
	mov.b32 	%r17, %f48;
	add.s32 	%r49, %r17, -8388608;
	setp.gt.u32 	%p27, %r49, 2130706431;
	@%p27 bra 	$L__BB88_16;
	setp.lt.f32 	%p28, %f47, 0f00800000;
	and.b32  	%r50, %r17, 16777215;
	or.b32  	%r51, %r50, 1056964608;
	mov.b32 	%f147, %r51;
	sub.s32 	%r52, %r51, %r17;
	add.s32 	%r53, %r52, 201326592;
	selp.b32 	%r54, %r53, %r52, %p28;
	rsqrt.approx.ftz.f32 	%f148, %f147;
	mul.f32 	%f149, %f148, %f148;
	neg.f32 	%f150, %f149;
	fma.rn.f32 	%f151, %f148, %f148, %f150;
	neg.f32 	%f152, %f147;
	fma.rn.f32 	%f153, %f149, %f152, 0f3F800000;
	fma.rn.f32 	%f154, %f151, %f152, %f153;
	fma.rn.f32 	%f155, %f154, 0f3EC00000, 0f3F000000;
	mul.f32 	%f156, %f148, %f154;
	fma.rn.f32 	%f157, %f155, %f156, %f148;
	shr.s32 	%r55, %r54, 1;
	mov.b32 	%r56, %f157;
	add.s32 	%r57, %r55, %r56;
	mov.b32 	%f190, %r57;
	bra.uni 	$L__BB88_17;
$L__BB88_16:
	rsqrt.approx.ftz.f32 	%f190, %f48;
$L__BB88_17:
	setp.ne.s32 	%p29, %r3, 0;
	@%p29 bra 	$L__BB88_19;
	mul.wide.s32 	%rd11, %r58, 4;
	add.s64 	%rd12, %rd1, %rd11;
	st.global.u32 	[%rd12], %r16;
	add.s64 	%rd13, %rd2, %rd11;
	st.global.f32 	[%rd13], %f190;
$L__BB88_19:
	mov.b32 	%f158, %r16;
	sub.f32 	%f159, %f174, %f158;
	mul.f32 	%f174, %f190, %f159;
	sub.f32 	%f160, %f173, %f158;
	mul.f32 	%f173, %f190, %f160;
	sub.f32 	%f161, %f172, %f158;
	mul.f32 	%f172, %f190, %f161;
	sub.f32 	%f162, %f171, %f158;
	mul.f32 	%f171, %f190, %f162;
	sub.f32 	%f163, %f170, %f158;
	mul.f32 	%f170, %f190, %f163;
	sub.f32 	%f164, %f169, %f158;
	mul.f32 	%f169, %f190, %f164;
	sub.f32 	%f165, %f168, %f158;
	mul.f32 	%f168, %f190, %f165;
	sub.f32 	%f166, %f167, %f158;
	mul.f32 	%f167, %f190, %f166;
	add.s32 	%r58, %r58, %r4;
	setp.lt.s32 	%p30, %r58, %r19;
	@%p30 bra 	$L__BB88_4;
$L__BB88_20:
	ret;

}
	// .globl	_Z17LayerNormWarpImplI19BiasAddResidualLoadI6__halffE11AffineStoreIfS1_EfLi1ELi8ELi4ELi32ELi1ELb1EEvT_T0_iidPT1_S8_
.visible .entry _Z17LayerNormWarpImplI19BiasAddResidualLoadI6__halffE11AffineStoreIfS1_EfLi1ELi8ELi4ELi32ELi1ELb1EEvT_T0_iidPT1_S8_(
	.param .align 8 .b8 _Z17LayerNormWarpImplI19BiasAddResidualLoadI6__halffE11AffineStoreIfS1_EfLi1ELi8ELi4ELi32ELi1ELb1EEvT_T0_iidPT1_S8__param_0[32],
	.param .align 8 .b8 _Z17LayerNormWarpImplI19BiasAddResidualLoadI6__halffE11AffineStoreIfS1_EfLi1ELi8ELi4ELi32ELi1ELb1EEvT_T0_iidPT1_S8__param_1[32],
	.param .u32 _Z17LayerNormWarpImplI19BiasAddResidualLoadI6__halffE11AffineStoreIfS1_EfLi1ELi8ELi4ELi32ELi1ELb1EEvT_T0_iidPT1_S8__param_2,
	.param .u32 _Z17LayerNormWarpImplI19BiasAddResidualLoadI6__halffE11AffineStoreIfS1_EfLi1ELi8ELi4ELi32ELi1ELb1EEvT_T0_iidPT1_S8__param_3,
	.param .f64 _Z17LayerNormWarpImplI19BiasAddResidualLoadI6__halffE11AffineStoreIfS1_EfLi1ELi8ELi4ELi32ELi1ELb1EEvT_T0_iidPT1_S8__param_4,
	.param .u64 .ptr .align 1 _Z17LayerNormWarpImplI19BiasAddResidualLoadI6__halffE11AffineStoreIfS1_EfLi1ELi8ELi4ELi32ELi1ELb1EEvT_T0_iidPT1_S8__param_5,
	.param .u64 .ptr .align 1 _Z17LayerNormWarpImplI19BiasAddResidualLoadI6__halffE11AffineStoreIfS1_EfLi1ELi8ELi4ELi32ELi1ELb1EEvT_T0_iidPT1_S8__param_6
)
.maxntid 256
{
	.reg .pred 	%p<35>;
	.reg .b32 	%r<63>;
	.reg .b32 	%f<227>;
	.reg .b64 	%rd<14>;
	.reg .b64 	%fd<2>;

	ld.param.u32 	%r23, [_Z17LayerNormWarpImplI19BiasAddResidualLoadI6__halffE11AffineStoreIfS1_EfLi1ELi8ELi4ELi32ELi1ELb1EEvT_T0_iidPT1_S8__param_2];
	ld.param.u32 	%r24, [_Z17LayerNormWarpImplI19BiasAddResidualLoadI6__halffE11AffineStoreIfS1_EfLi1ELi8ELi4ELi32ELi1ELb1EEvT_T0_iidPT1_S8__param_3];
	ld.param.f64 	%fd1, [_Z17LayerNormWarpImplI19BiasAddResidualLoadI6__halffE11AffineStoreIfS1_EfLi1ELi8ELi4ELi32ELi1ELb1EEvT_T0_iidPT1_S8__param_4];
	ld.param.u64 	%rd3, [_Z17LayerNormWarpImplI19BiasAddResidualLoadI6__halffE11AffineStoreIfS1_EfLi1ELi8ELi4ELi32ELi1ELb1EEvT_T0_iidPT1_S8__param_5];
	ld.param.u64 	%rd4, [_Z17LayerNormWarpImplI19BiasAddResidualLoadI6__halffE11AffineStoreIfS1_EfLi1ELi8ELi4ELi32ELi1ELb1EEvT_T0_iidPT1_S8__param_6];
	setp.lt.s32 	%p1, %r24, 257;
	@%p1 bra 	$L__BB89_2;
	mov.u64 	%rd5, $str;
	cvta.global.u64 	%rd6, %rd5;
	mov.u64 	%rd7, $str$1;
	cvta.global.u64 	%rd8, %rd7;
	mov.u64 	%rd9, __unnamed_90;
	cvta.global.u64 	%rd10, %rd9;
	{ // callseq 89, 0
	.param .b64 param0;
	st.param.b64 	[param0], %rd6;
	.param .b64 param1;
	st.param.b64 	[param1], %rd8;
	.param .b32 param2;
	st.param.b32 	[param2], 462;
	.param .b64 param3;
	st.param.b64 	[param3], %rd10;
	.param .b64 param4;
	st.param.b64 	[param4], 1;
	call.uni 
	__assertfail, 
	(
	param0, 
	param1, 
	param2, 
	param3, 
	param4
	);
	} // callseq 89
$L__BB89_2:
	mov.u32 	%r25, %ctaid.x;
	mov.u32 	%r1, %ntid.y;
	mov.u32 	%r26, %tid.y;
	mad.lo.s32 	%r62, %r25, %r1, %r26;
	setp.ge.s32 	%p2, %r62, %r23;
	@%p2 bra 	$L__BB89_28;
	mov.u32 	%r3, %tid.x;
	cvt.rn.f32.f64 	%f1, %fd1;
	add.s32 	%r4, %r3, 128;
	add.s32 	%r5, %r3, 160;
	add.s32 	%r6, %r3, 192;
	add.s32 	%r7, %r3, 224;
	cvta.to.global.u64 	%rd1, %rd3;
	cvta.to.global.u64 	%rd2, %rd4;
	mov.u32 	%r27, %nctaid.x;
	mul.lo.s32 	%r8, %r27, %r1;
$L__BB89_4:
	setp.ge.s32 	%p3, %r4, %r24;
	mov.f32 	%f90, 0f3F800000;
	div.approx.f32 	%f91, %f194, %f90;
	add.f32 	%f92, %f91, 0f00000000;
	sub.f32 	%f93, %f194, %f92;
	fma.rn.f32 	%f94, %f194, %f93, 0f00000000;
	sub.f32 	%f95, %f193, %f92;
	mov.f32 	%f96, 0f40000000;
	div.approx.f32 	%f97, %f95, %f96;
	add.f32 	%f98, %f92, %f97;
	sub.f32 	%f99, %f193, %f98;
	fma.rn.f32 	%f100, %f95, %f99, %f94;
	sub.f32 	%f101, %f192, %f98;
	mov.f32 	%f102, 0f40400000;
	div.approx.f32 	%f103, %f101, %f102;
	add.f32 	%f104, %f98, %f103;
	sub.f32 	%f105, %f192, %f104;
	fma.rn.f32 	%f106, %f101, %f105, %f100;
	sub.f32 	%f107, %f191, %f104;
	mov.f32 	%f202, 0f40800000;
	div.approx.f32 	%f108, %f107, %f202;
	add.f32 	%f200, %f104, %f108;
	sub.f32 	%f109, %f191, %f200;
	fma.rn.f32 	%f201, %f107, %f109, %f106;
	mov.f32 	%f195, 0f00000000;
	@%p3 bra 	$L__BB89_6;
	sub.f32 	%f111, %f190, %f200;
	mov.f32 	%f202, 0f40A00000;
	div.approx.f32 	%f112, %f111, %f202;
	add.f32 	%f200, %f200, %f112;
	sub.f32 	%f113, %f190, %f200;
	fma.rn.f32 	%f201, %f111, %f113, %f201;
	mov.f32 	%f195, %f190;
$L__BB89_6:
	setp.ge.s32 	%p4, %r5, %r24;
	mov.f32 	%f199, 0f00000000;
	@%p4 bra 	$L__BB89_8;
	add.f32 	%f202, %f202, 0f3F800000;
	sub.f32 	%f115, %f189, %f200;
	div.approx.f32 	%f116, %f115, %f202;
	add.f32 	%f200, %f200, %f116;
	sub.f32 	%f117, %f189, %f200;
	fma.rn.f32 	%f201, %f115, %f117, %f201;
	mov.f32 	%f199, %f189;
$L__BB89_8:
	setp.ge.s32 	%p5, %r6, %r24;
	mov.f32 	%f203, 0f00000000;
	@%p5 bra 	$L__BB89_10;
	add.f32 	%f202, %f202, 0f3F800000;
	sub.f32 	%f119, %f188, %f200;
	div.approx.f32 	%f120, %f119, %f202;
	add.f32 	%f200, %f200, %f120;
	sub.f32 	%f121, %f188, %f200;
	fma.rn.f32 	%f201, %f119, %f121, %f201;
	mov.f32 	%f203, %f188;
$L__BB89_10:
	setp.ge.s32 	%p6, %r7, %r24;
	mov.f32 	%f207, 0f00000000;
	@%p6 bra 	$L__BB89_12;
	add.f32 	%f202, %f202, 0f3F800000;
	sub.f32 	%f123, %f187, %f200;
	div.approx.f32 	%f124, %f123, %f202;
	add.f32 	%f200, %f200, %f124;
	sub.f32 	%f125, %f187, %f200;
	fma.rn.f32 	%f201, %f123, %f125, %f201;
	mov.f32 	%f207, %f187;
$L__BB89_12:
	mov.b32 	%r28, %f200;
	shfl.sync.down.b32	%r10|%p7, %r28, 16, 31, -1;
	mov.b32 	%r29, %f201;
	shfl.sync.down.b32	%r11|%p8, %r29, 16, 31, -1;
	mov.b32 	%r30, %f202;
	shfl.sync.down.b32	%r31|%p9, %r30, 16, 31, -1;
	mov.b32 	%f39, %r31;
	setp.eq.f32 	%p10, %f39, 0f00000000;
	@%p10 bra 	$L__BB89_14;
	mov.b32 	%f126, %r11;
	mov.b32 	%f127, %r10;
	add.f32 	%f40, %f202, %f39;
	div.approx.f32 	%f128, %f39, %f40;
	sub.f32 	%f129, %f127, %f200;
	fma.rn.f32 	%f200, %f129, %f128, %f200;
	mul.f32 	%f130, %f129, %f129;
	mul.f32 	%f131, %f202, %f130;
	fma.rn.f32 	%f132, %f131, %f128, %f126;
	add.f32 	%f201, %f201, %f132;
	mov.f32 	%f202, %f40;
$L__BB89_14:
	mov.b32 	%r32, %f200;
	shfl.sync.down.b32	%r12|%p11, %r32, 8, 31, -1;
	mov.b32 	%r33, %f201;
	shfl.sync.down.b32	%r13|%p12, %r33, 8, 31, -1;
	mov.b32 	%r34, %f202;
	shfl.sync.down.b32	%r35|%p13, %r34, 8, 31, -1;
	mov.b32 	%f46, %r35;
	setp.eq.f32 	%p14, %f46, 0f00000000;
	@%p14 bra 	$L__BB89_16;
	mov.b32 	%f133, %r13;
	mov.b32 	%f134, %r12;
	add.f32 	%f47, %f202, %f46;
	div.approx.f32 	%f135, %f46, %f47;
	sub.f32 	%f136, %f134, %f200;
	fma.rn.f32 	%f200, %f136, %f135, %f200;
	mul.f32 	%f137, %f136, %f136;
	mul.f32 	%f138, %f202, %f137;
	fma.rn.f32 	%f139, %f138, %f135, %f133;
	add.f32 	%f201, %f201, %f139;
	mov.f32 	%f202, %f47;
$L__BB89_16:
	mov.b32 	%r36, %f200;
	shfl.sync.down.b32	%r14|%p15, %r36, 4, 31, -1;
	mov.b32 	%r37, %f201;
	shfl.sync.down.b32	%r15|%p16, %r37, 4, 31, -1;
	mov.b32 	%r38, %f202;
	shfl.sync.down.b32	%r39|%p17, %r38, 4, 31, -1;
	mov.b32 	%f53, %r39;
	setp.eq.f32 	%p18, %f53, 0f00000000;
	@%p18 bra 	$L__BB89_18;
	mov.b32 	%f140, %r15;
	mov.b32 	%f141, %r14;
	add.f32 	%f54, %f202, %f53;
	div.approx.f32 	%f142, %f53, %f54;
	sub.f32 	%f143, %f141, %f200;
	fma.rn.f32 	%f200, %f143, %f142, %f200;
	mul.f32 	%f144, %f143, %f143;
	mul.f32 	%f145, %f202, %f144;
	fma.rn.f32 	%f146, %f145, %f142, %f140;
	add.f32 	%f201, %f201, %f146;
	mov.f32 	%f202, %f54;
$L__BB89_18:
	mov.b32 	%r40, %f200;
	shfl.sync.down.b32	%r16|%p19, %r40, 2, 31, -1;
	mov.b32 	%r41, %f201;
	shfl.sync.down.b32	%r17|%p20, %r41, 2, 31, -1;
	mov.b32 	%r42, %f202;
	shfl.sync.down.b32	%r43|%p21, %r42, 2, 31, -1;
	mov.b32 	%f60, %r43;
	setp.eq.f32 	%p22, %f60, 0f00000000;
	@%p22 bra 	$L__BB89_20;
	mov.b32 	%f147, %r17;
	mov.b32 	%f148, %r16;
	add.f32 	%f61, %f202, %f60;
	div.approx.f32 	%f149, %f60, %f61;
	sub.f32 	%f150, %f148, %f200;
	fma.rn.f32 	%f200, %f150, %f149, %f200;
	mul.f32 	%f151, %f150, %f150;
	mul.f32 	%f152, %f202, %f151;
	fma.rn.f32 	%f153, %f152, %f149, %f147;
	add.f32 	%f201, %f201, %f153;
	mov.f32 	%f202, %f61;
$L__BB89_20:
	mov.b32 	%r44, %f200;
	shfl.sync.down.b32	%r18|%p23, %r44, 1, 31, -1;
	mov.b32 	%r45, %f201;
	shfl.sync.down.b32	%r19|%p24, %r45, 1, 31, -1;
	mov.b32 	%r46, %f202;
	shfl.sync.down.b32	%r47|%p25, %r46, 1, 31, -1;
	mov.b32 	%f67, %r47;
	setp.eq.f32 	%p26, %f67, 0f00000000;
	@%p26 bra 	$L__BB89_22;
	mov.b32 	%f154, %r19;
	mov.b32 	%f155, %r18;
	add.f32 	%f68, %f202, %f67;
	div.approx.f32 	%f156, %f67, %f68;
	sub.f32 	%f157, %f155, %f200;
	fma.rn.f32 	%f200, %f157, %f156, %f200;
	mul.f32 	%f158, %f157, %f157;
	mul.f32 	%f159, %f202, %f158;
	fma.rn.f32 	%f160, %f159, %f156, %f154;
	add.f32 	%f201, %f201, %f160;
	mov.f32 	%f202, %f68;
$L__BB89_22:
	mov.b32 	%r48, %f200;
	shfl.sync.idx.b32	%r20|%p27, %r48, 0, 31, -1;
	mov.b32 	%r49, %f201;
	shfl.sync.idx.b32	%r50|%p28, %r49, 0, 31, -1;
	mov.b32 	%r51, %f202;
	shfl.sync.idx.b32	%r52|%p29, %r51, 0, 31, -1;
	mov.b32 	%f161, %r50;
	mov.b32 	%f162, %r52;
	div.approx.f32 	%f163, %f161, %f162;
	max.f32 	%f164, %f163, 0f00000000;
	add.f32 	%f165, %f164, %f1;
	abs.f32 	%f74, %f165;
	setp.lt.f32 	%p30, %f74, 0f00800000;
	mul.f32 	%f166, %f165, 0f4B800000;
	selp.f32 	%f75, %f166, %f165, %p30;
	mov.b32 	%r21, %f75;
	add.s32 	%r53, %r21, -8388608;
	setp.gt.u32 	%p31, %r53, 2130706431;
	@%p31 bra 	$L__BB89_24;
	and.b32  	%r54, %r21, 16777215;
	or.b32  	%r55, %r54, 1056964608;
	mov.b32 	%f167, %r55;
	sub.s32 	%r56, %r55, %r21;
	add.s32 	%r57, %r56, 201326592;
	selp.b32 	%r58, %r57, %r56, %p30;
	rsqrt.approx.ftz.f32 	%f168, %f167;
	mul.f32 	%f169, %f168, %f168;
	neg.f32 	%f170, %f169;
	fma.rn.f32 	%f171, %f168, %f168, %f170;
	neg.f32 	%f172, %f167;
	fma.rn.f32 	%f173, %f169, %f172, 0f3F800000;
	fma.rn.f32 	%f174, %f171, %f172, %f173;
	fma.rn.f32 	%f175, %f174, 0f3EC00000, 0f3F000000;
	mul.f32 	%f176, %f168, %f174;
	fma.rn.f32 	%f177, %f175, %f176, %f168;
	shr.s32 	%r59, %r58, 1;
	mov.b32 	%r60, %f177;
	add.s32 	%r61, %r59, %r60;
	mov.b32 	%f226, %r61;
	bra.uni 	$L__BB89_25;
$L__BB89_24:
	rsqrt.approx.ftz.f32 	%f226, %f75;
$L__BB89_25:
	setp.ne.s32 	%p33, %r3, 0;
	@%p33 bra 	$L__BB89_27;
	mul.wide.s32 	%rd11, %r62, 4;
	add.s64 	%rd12, %rd1, %rd11;
	st.global.u32 	[%rd12], %r20;
	add.s64 	%rd13, %rd2, %rd11;
	st.global.f32 	[%rd13], %f226;
$L__BB89_27:
	mov.b32 	%f178, %r20;
	sub.f32 	%f179, %f194, %f178;
	mul.f32 	%f194, %f226, %f179;
	sub.f32 	%f180, %f193, %f178;
	mul.f32 	%f193, %f226, %f180;
	sub.f32 	%f181, %f192, %f178;
	mul.f32 	%f192, %f226, %f181;
	sub.f32 	%f182, %f191, %f178;
	mul.f32 	%f191, %f226, %f182;
	sub.f32 	%f183, %f195, %f178;
	mul.f32 	%f190, %f226, %f183;
	sub.f32 	%f184, %f199, %f178;
	mul.f32 	%f189, %f226, %f184;
	sub.f32 	%f185, %f203, %f178;
	mul.f32 	%f188, %f226, %f185;
	sub.f32 	%f186, %f207, %f178;
	mul.f32 	%f187, %f226, %f186;
	add.s32 	%r62, %r62, %r8;
	setp.lt.s32 	%p34, %r62, %r23;
	@%p34 bra 	$L__BB89_4;
$L__BB89_28:
	ret;

}
	// .globl	_Z17LayerNormWarpImplI19BiasAddResidualLoadI6__halffE11AffineStoreIfS1_EfLi1ELi12ELi12ELi32ELi1ELb0EEvT_T0_iidPT1_S8_
.visible .entry _Z17LayerNormWarpImplI19BiasAddResidualLoadI6__halffE11AffineStoreIfS1_EfLi1ELi12ELi12ELi32ELi1ELb0EEvT_T0_iidPT1_S8_(
	.param .align 8 .b8 _Z17LayerNormWarpImplI19BiasAddResidualLoadI6__halffE11AffineStoreIfS1_EfLi1ELi12ELi12ELi32ELi1ELb0EEvT_T0_iidPT1_S8__param_0[32],
	.param .align 8 .b8 _Z17LayerNormWarpImplI19BiasAddResidualLoadI6__halffE11AffineStoreIfS1_EfLi1ELi12ELi12ELi32ELi1ELb0EEvT_T0_iidPT1_S8__param_1[32],
	.param .u32 _Z17LayerNormWarpImplI19BiasAddResidualLoadI6__halffE11AffineStoreIfS1_EfLi1ELi12ELi12ELi32ELi1ELb0EEvT_T0_iidPT1_S8__param_2,
	.param .u32 _Z17LayerNormWarpImplI19BiasAddResidualLoadI6__halffE11AffineStoreIfS1_EfLi1ELi12ELi12ELi32ELi1ELb0EEvT_T0_iidPT1_S8__param_3,
	.param .f64 _Z17LayerNormWarpImplI19BiasAddResidualLoadI6__halffE11AffineStoreIfS1_EfLi1ELi12ELi12ELi32ELi1ELb0EEvT_T0_iidPT1_S8__param_4,
	.param .u64 .ptr .align 1 _Z17LayerNormWarpImplI19BiasAddResidualLoadI6__halffE11AffineStoreIfS1_EfLi1ELi12ELi12ELi32ELi1ELb0EEvT_T0_iidPT1_S8__param_5,
	.param .u64 .ptr .align 1 _Z17LayerNormWarpImplI19BiasAddResidualLoadI6__halffE11AffineStoreIfS1_EfLi1ELi12ELi12ELi32ELi1ELb0EEvT_T0_iidPT1_S8__param_6
)
.maxntid 256
{
	.reg .pred 	%p<31>;
	.reg .b32 	%r<59>;
	.reg .b32 	%f<231>;
	.reg .b64 	%rd<14>;
	.reg .b64 	%fd<2>;

	ld.param.u32 	%r19, [_Z17LayerNormWarpImplI19BiasAddResidualLoadI6__halffE11AffineStoreIfS1_EfLi1ELi12ELi12ELi32ELi1ELb0EEvT_T0_iidPT1_S8__param_2];
	ld.param.u32 	%r20, [_Z17LayerNormWarpImplI19BiasAddResidualLoadI6__halffE11AffineStoreIfS1_EfLi1ELi12ELi12ELi32ELi1ELb0EEvT_T0_iidPT1_S8__param_3];
	ld.param.f64 	%fd1, [_Z17LayerNormWarpImplI19BiasAddResidualLoadI6__halffE11AffineStoreIfS1_EfLi1ELi12ELi12ELi32ELi1ELb0EEvT_T0_iidPT1_S8__param_4];
	ld.param.u64 	%rd3, [_Z17LayerNormWarpImplI19BiasAddResidualLoadI6__halffE11AffineStoreIfS1_EfLi1ELi12ELi12ELi32ELi1ELb0EEvT_T0_iidPT1_S8__param_5];
	ld.param.u64 	%rd4, [_Z17LayerNormWarpImplI19BiasAddResidualLoadI6__halffE11AffineStoreIfS1_EfLi1ELi12ELi12ELi32ELi1ELb0EEvT_T0_iidPT1_S8__param_6];
	setp.lt.s32 	%p1, %r20, 385;
	@%p1 bra 	$L__BB90_2;
	mov.u64 	%rd5, $str;
	cvta.global.u64 	%rd6, %rd5;
	mov.u64 	%rd7, $str$1;
	cvta.global.u64 	%rd8, %rd7;
	mov.u64 	%rd9, __unnamed_91;
	cvta.global.u64 	%rd10, %rd9;
	{ // callseq 90, 0
	.param .b64 param0;
	st.param.b64 	[param0], %rd6;
	.param .b64 param1;
	st.param.b64 	[param1], %rd8;
	.param .b32 param2;
	st.param.b32 	[param2], 462;
	.param .b64 param3;
	st.param.b64 	[param3], %rd10;
	.param .b64 param4;
	st.param.b64 	[param4], 1;
	call.uni 
	__assertfail, 
	(
	param0, 
	param1, 
	param2, 
	param3, 
	param4
	);
	} // callseq 90
$L__BB90_2:
	mov.u32 	%r21, %ctaid.x;
	mov.u32 	%r1, %ntid.y;
	mov.u32 	%r22, %tid.y;
	mad.lo.s32 	%r58, %r21, %r1, %r22;
	setp.ge.s32 	%p2, %r58, %r19;
	@%p2 bra 	$L__BB90_20;
	mov.u32 	%r3, %tid.x;
	cvt.rn.f32.f64 	%f1, %fd1;
	cvta.to.global.u64 	%rd1, %rd3;
	cvta.to.global.u64 	%rd2, %rd4;
	mov.u32 	%r23, %nctaid.x;
	mul.lo.s32 	%r4, %r23, %r1;
$L__BB90_4:
	mov.f32 	%f70, 0f3F800000;
	div.approx.f32 	%f71, %f214, %f70;
	add.f32 	%f72, %f71, 0f00000000;
	sub.f32 	%f73, %f214, %f72;
	fma.rn.f32 	%f74, %f214, %f73, 0f00000000;
	sub.f32 	%f75, %f213, %f72;
	mov.f32 	%f76, 0f40000000;
	div.approx.f32 	%f77, %f75, %f76;
	add.f32 	%f78, %f72, %f77;
	sub.f32 	%f79, %f213, %f78;
	fma.rn.f32 	%f80, %f75, %f79, %f74;
	sub.f32 	%f81, %f212, %f78;
	mov.f32 	%f82, 0f40400000;
	div.approx.f32 	%f83, %f81, %f82;
	add.f32 	%f84, %f78, %f83;
	sub.f32 	%f85, %f212, %f84;
	fma.rn.f32 	%f86, %f81, %f85, %f80;
	sub.f32 	%f87, %f211, %f84;
	mov.f32 	%f88, 0f40800000;
	div.approx.f32 	%f89, %f87, %f88;
	add.f32 	%f90, %f84, %f89;
	sub.f32 	%f91, %f211, %f90;
	fma.rn.f32 	%f92, %f87, %f91, %f86;
	sub.f32 	%f93, %f210, %f90;
	mov.f32 	%f94, 0f40A00000;
	div.approx.f32 	%f95, %f93, %f94;
	add.f32 	%f96, %f90, %f95;
	sub.f32 	%f97, %f210, %f96;
	fma.rn.f32 	%f98, %f93, %f97, %f92;
	sub.f32 	%f99, %f209, %f96;
	mov.f32 	%f100, 0f40C00000;
	div.approx.f32 	%f101, %f99, %f100;
	add.f32 	%f102, %f96, %f101;
	sub.f32 	%f103, %f209, %f102;
	fma.rn.f32 	%f104, %f99, %f103, %f98;
	sub.f32 	%f105, %f208, %f102;
	mov.f32 	%f106, 0f40E00000;
	div.approx.f32 	%f107, %f105, %f106;
	add.f32 	%f108, %f102, %f107;
	sub.f32 	%f109, %f208, %f108;
	fma.rn.f32 	%f110, %f105, %f109, %f104;
	sub.f32 	%f111, %f207, %f108;
	mov.f32 	%f112, 0f41000000;
	div.approx.f32 	%f113, %f111, %f112;
	add.f32 	%f114, %f108, %f113;
	sub.f32 	%f115, %f207, %f114;
	fma.rn.f32 	%f116, %f111, %f115, %f110;
	sub.f32 	%f117, %f206, %f114;
	mov.f32 	%f118, 0f41100000;
	div.approx.f32 	%f119, %f117, %f118;
	add.f32 	%f120, %f114, %f119;
	sub.f32 	%f121, %f206, %f120;
	fma.rn.f32 	%f122, %f117, %f121, %f116;
	sub.f32 	%f123, %f205, %f120;
	mov.f32 	%f124, 0f41200000;
	div.approx.f32 	%f125, %f123, %f124;
	add.f32 	%f126, %f120, %f125;
	sub.f32 	%f127, %f205, %f126;
	fma.rn.f32 	%f128, %f123, %f127, %f122;
	sub.f32 	%f129, %f204, %f126;
	mov.f32 	%f130, 0f41300000;
	div.approx.f32 	%f131, %f129, %f130;
	add.f32 	%f132, %f126, %f131;
	sub.f32 	%f133, %f204, %f132;
	fma.rn.f32 	%f134, %f129, %f133, %f128;
	sub.f32 	%f135, %f203, %f132;
	mov.f32 	%f220, 0f41400000;
	div.approx.f32 	%f136, %f135, %f220;
	add.f32 	%f218, %f132, %f136;
	sub.f32 	%f137, %f203, %f218;
	fma.rn.f32 	%f219, %f135, %f137, %f134;
	mov.b32 	%r24, %f218;
	shfl.sync.down.b32	%r6|%p3, %r24, 16, 31, -1;
	mov.b32 	%r25, %f219;
	shfl.sync.down.b32	%r7|%p4, %r25, 16, 31, -1;
	mov.b32 	%r26, 1094713344;
	shfl.sync.down.b32	%r27|%p5, %r26, 16, 31, -1;
	mov.b32 	%f16, %r27;
	setp.eq.f32 	%p6, %f16, 0f00000000;
	@%p6 bra 	$L__BB90_6;
	mov.b32 	%f138, %r7;
	mov.b32 	%f139, %r6;
	add.f32 	%f220, %f16, 0f41400000;
	div.approx.f32 	%f140, %f16, %f220;
	sub.f32 	%f141, %f139, %f218;
	fma.rn.f32 	%f218, %f141, %f140, %f218;
	mul.f32 	%f142, %f141, %f141;
	mul.f32 	%f143, %f142, 0f41400000;
	fma.rn.f32 	%f144, %f143, %f140, %f138;
	add.f32 	%f219, %f219, %f144;
$L__BB90_6:
	mov.b32 	%r28, %f218;
	shfl.sync.down.b32	%r8|%p7, %r28, 8, 31, -1;
	mov.b32 	%r29, %f219;
	shfl.sync.down.b32	%r9|%p8, %r29, 8, 31, -1;
	mov.b32 	%r30, %f220;
	shfl.sync.down.b32	%r31|%p9, %r30, 8, 31, -1;
	mov.b32 	%f23, %r31;
	setp.eq.f32 	%p10, %f23, 0f00000000;
	@%p10 bra 	$L__BB90_8;
	mov.b32 	%f145, %r9;
	mov.b32 	%f146, %r8;
	add.f32 	%f24, %f220, %f23;
	div.approx.f32 	%f147, %f23, %f24;
	sub.f32 	%f148, %f146, %f218;
	fma.rn.f32 	%f218, %f148, %f147, %f218;
	mul.f32 	%f149, %f148, %f148;
	mul.f32 	%f150, %f220, %f149;
	fma.rn.f32 	%f151, %f150, %f147, %f145;
	add.f32 	%f219, %f219, %f151;
	mov.f32 	%f220, %f24;
$L__BB90_8:
	mov.b32 	%r32, %f218;
	shfl.sync.down.b32	%r10|%p11, %r32, 4, 31, -1;
	mov.b32 	%r33, %f219;
	shfl.sync.down.b32	%r11|%p12, %r33, 4, 31, -1;
	mov.b32 	%r34, %f220;
	shfl.sync.down.b32	%r35|%p13, %r34, 4, 31, -1;
	mov.b32 	%f30, %r35;
	setp.eq.f32 	%p14, %f30, 0f00000000;
	@%p14 bra 	$L__BB90_10;
	mov.b32 	%f152, %r11;
	mov.b32 	%f153, %r10;
	add.f32 	%f31, %f220, %f30;
	div.approx.f32 	%f154, %f30, %f31;
	sub.f32 	%f155, %f153, %f218;
	fma.rn.f32 	%f218, %f155, %f154, %f218;
	mul.f32 	%f156, %f155, %f155;
	mul.f32 	%f157, %f220, %f156;
	fma.rn.f32 	%f158, %f157, %f154, %f152;
	add.f32 	%f219, %f219, %f158;
	mov.f32 	%f220, %f31;
$L__BB90_10:
	mov.b32 	%r36, %f218;
	shfl.sync.down.b32	%r12|%p15, %r36, 2, 31, -1;
	mov.b32 	%r37, %f219;
	shfl.sync.down.b32	%r13|%p16, %r37, 2, 31, -1;
	mov.b32 	%r38, %f220;
	shfl.sync.down.b32	%r39|%p17, %r38, 2, 31, -1;
	mov.b32 	%f37, %r39;
	setp.eq.f32 	%p18, %f37, 0f00000000;
	@%p18 bra 	$L__BB90_12;
	mov.b32 	%f159, %r13;
	mov.b32 	%f160, %r12;
	add.f32 	%f38, %f220, %f37;
	div.approx.f32 	%f161, %f37, %f38;
	sub.f32 	%f162, %f160, %f218;
	fma.rn.f32 	%f218, %f162, %f161, %f218;
	mul.f32 	%f163, %f162, %f162;
	mul.f32 	%f164, %f220, %f163;
	fma.rn.f32 	%f165, %f164, %f161, %f159;
	add.f32 	%f219, %f219, %f165;
	mov.f32 	%f220, %f38;
$L__BB90_12:
	mov.b32 	%r40, %f218;
	shfl.sync.down.b32	%r14|%p19, %r40, 1, 31, -1;
	mov.b32 	%r41, %f219;
	shfl.sync.down.b32	%r15|%p20, %r41, 1, 31, -1;
	mov.b32 	%r42, %f220;
	shfl.sync.down.b32	%r43|%p21, %r42, 1, 31, -1;
	mov.b32 	%f44, %r43;
	setp.eq.f32 	%p22, %f44, 0f00000000;
	@%p22 bra 	$L__BB90_14;
	mov.b32 	%f166, %r15;
	mov.b32 	%f167, %r14;
	add.f32 	%f45, %f220, %f44;
	div.approx.f32 	%f168, %f44, %f45;
	sub.f32 	%f169, %f167, %f218;
	fma.rn.f32 	%f218, %f169, %f168, %f218;
	mul.f32 	%f170, %f169, %f169;
	mul.f32 	%f171, %f220, %f170;
	fma.rn.f32 	%f172, %f171, %f168, %f166;
	add.f32 	%f219, %f219, %f172;
	mov.f32 	%f220, %f45;
$L__BB90_14:
	mov.b32 	%r44, %f218;
	shfl.sync.idx.b32	%r16|%p23, %r44, 0, 31, -1;
	mov.b32 	%r45, %f219;
	shfl.sync.idx.b32	%r46|%p24, %r45, 0, 31, -1;
	mov.b32 	%r47, %f220;
	shfl.sync.idx.b32	%r48|%p25, %r47, 0, 31, -1;
	mov.b32 	%f173, %r46;
	mov.b32 	%f174, %r48;
	div.approx.f32 	%f175, %f173, %f174;
	max.f32 	%f176, %f175, 0f00000000;
	add.f32 	%f177, %f176, %f1;
	abs.f32 	%f51, %f177;
	setp.lt.f32 	%p26, %f51, 0f00800000;
	mul.f32 	%f178, %f177, 0f4B800000;
	selp.f32 	%f52, %f178, %f177, %p26;
	mov.b32 	%r17, %f52;
	add.s32 	%r49, %r17, -8388608;
	setp.gt.u32 	%p27, %r49, 2130706431;
	@%p27 bra 	$L__BB90_16;
	and.b32  	%r50, %r17, 16777215;
	or.b32  	%r51, %r50, 1056964608;
	mov.b32 	%f179, %r51;
	sub.s32 	%r52, %r51, %r17;
	add.s32 	%r53, %r52, 201326592;
	selp.b32 	%r54, %r53, %r52, %p26;
	rsqrt.approx.ftz.f32 	%f180, %f179;
	mul.f32 	%f181, %f180, %f180;
	neg.f32 	%f182, %f181;
	fma.rn.f32 	%f183, %f180, %f180, %f182;
	neg.f32 	%f184, %f179;
	fma.rn.f32 	%f185, %f181, %f184, 0f3F800000;
	fma.rn.f32 	%f186, %f183, %f184, %f185;
	fma.rn.f32 	%f187, %f186, 0f3EC00000, 0f3F000000;
	mul.f32 	%f188, %f180, %f186;
	fma.rn.f32 	%f189, %f187, %f188, %f180;
	shr.s32 	%r55, %r54, 1;
	mov.b32 	%r56, %f189;
	add.s32 	%r57, %r55, %r56;
	mov.b32 	%f230, %r57;
	bra.uni 	$L__BB90_17;
$L__BB90_16:
	rsqrt.approx.ftz.f32 	%f230, %f52;
$L__BB90_17:
	setp.ne.s32 	%p29, %r3, 0;
	@%p29 bra 	$L__BB90_19;
	mul.wide.s32 	%rd11, %r58, 4;
	add.s64 	%rd12, %rd1, %rd11;
	st.global.u32 	[%rd12], %r16;
	add.s64 	%rd13, %rd2, %rd11;
	st.global.f32 	[%rd13], %f230;
$L__BB90_19:
	mov.b32 	%f190, %r16;
	sub.f32 	%f191, %f214, %f190;
	mul.f32 	%f214, %f230, %f191;
	sub.f32 	%f192, %f213, %f190;
	mul.f32 	%f213, %f230, %f192;
	sub.f32 	%f193, %f212, %f190;
	mul.f32 	%f212, %f230, %f193;
	sub.f32 	%f194, %f211, %f190;
	mul.f32 	%f211, %f230, %f194;
	sub.f32 	%f195, %f210, %f190;
	mul.f32 	%f210, %f230, %f195;
	sub.f32 	%f196, %f209, %f190;
	mul.f32 	%f209, %f230, %f196;
	sub.f32 	%f197, %f208, %f190;
	mul.f32 	%f208, %f230, %f197;
	sub.f32 	%f198, %f207, %f190;
	mul.f32 	%f207, %f230, %f198;
	sub.f32 	%f199, %f206, %f190;
	mul.f32 	%f206, %f230, %f199;
	sub.f32 	%f200, %f205, %f190;
	mul.f32 	%f205, %f230, %f200;
	sub.f32 	%f201, %f204, %f190;
	mul.f32 	%f204, %f230, %f201;
	sub.f32 	%f202, %f203, %f190;
	mul.f32 	%f203, %f230, %f202;
	add.s32 	%r58, %r58, %r4;
	setp.lt.s32 	%p30, %r58, %r19;
	@%p30 bra 	$L__BB90_4;
$L__BB90_20:
	ret;

}
	// .globl	_Z17LayerNormWarpImplI19BiasAddResidualLoadI6__halffE11AffineStoreIfS1_EfLi1ELi12ELi8ELi32ELi1ELb1EEvT_T0_iidPT1_S8_
.visible .entry _Z17LayerNormWarpImplI19BiasAddResidualLoadI6__halffE11AffineStoreIfS1_EfLi1ELi12ELi8ELi32ELi1ELb1EEvT_T0_iidPT1_S8_(
	.param .align 8 .b8 _Z17LayerNormWarpImplI19BiasAddResidualLoadI6__halffE11AffineStoreIfS1_EfLi1ELi12ELi8ELi32ELi1ELb1EEvT_T0_iidPT1_S8__param_0[32],
	.param .align 8 .b8 _Z17LayerNormWarpImplI19BiasAddResidualLoadI6__halffE11AffineStoreIfS1_EfLi1ELi12ELi8ELi32ELi1ELb1EEvT_T0_iidPT1_S8__param_1[32],
	.param .u32 _Z17LayerNormWarpImplI19BiasAddResidualLoadI6__halffE11AffineStoreIfS1_EfLi1ELi12ELi8ELi32ELi1ELb1EEvT_T0_iidPT1_S8__param_2,
	.param .u32 _Z17LayerNormWarpImplI19BiasAddResidualLoadI6__halffE11AffineStoreIfS1_EfLi1ELi12ELi8ELi32ELi1ELb1EEvT_T0_iidPT1_S8__param_3,
	.param .f64 _Z17LayerNormWarpImplI19BiasAddResidualLoadI6__halffE11AffineStoreIfS1_EfLi1ELi12ELi8ELi32ELi1ELb1EEvT_T0_iidPT1_S8__param_4,
	.param .u64 .ptr .align 1 _Z17LayerNormWarpImplI19BiasAddResidualLoadI6__halffE11AffineStoreIfS1_EfLi1ELi12ELi8ELi32ELi1ELb1EEvT_T0_iidPT1_S8__param_5,
	.param .u64 .ptr .align 1 _Z17LayerNormWarpImplI19BiasAddResidualLoadI6__halffE11AffineStoreIfS1_EfLi1ELi12ELi8ELi32ELi1ELb1EEvT_T0_iidPT1_S8__param_6
)
.maxntid 256
{
	.reg .pred 	%p<35>;
	.reg .b32 	%r<63>;
	.reg .b32 	%f<267>;
	.reg .b64 	%rd<14>;
	.reg .b64 	%fd<2>;

	ld.param.u32 	%r20, [_Z17LayerNormWarpImplI19BiasAddResidualLoadI6__halffE11AffineStoreIfS1_EfLi1ELi12ELi8ELi32ELi1ELb1EEvT_T0_iidPT1_S8__param_2];
	ld.param.u32 	%r21, [_Z17LayerNormWarpImplI19BiasAddResidualLoadI6__halffE11AffineStoreIfS1_EfLi1ELi12ELi8ELi32ELi1ELb1EEvT_T0_iidPT1_S8__param_3];
	ld.param.f64 	%fd1, [_Z17LayerNormWarpImplI19BiasAddResidualLoadI6__halffE11AffineStoreIfS1_EfLi1ELi12ELi8ELi32ELi1ELb1EEvT_T0_iidPT1_S8__param_4];
	ld.param.u64 	%rd3, [_Z17LayerNormWarpImplI19BiasAddResidualLoadI6__halffE11AffineStoreIfS1_EfLi1ELi12ELi8ELi32ELi1ELb1EEvT_T0_iidPT1_S8__param_5];
	ld.param.u64 	%rd4, [_Z17LayerNormWarpImplI19BiasAddResidualLoadI6__halffE11AffineStoreIfS1_EfLi1ELi12ELi8ELi32ELi1ELb1EEvT_T0_iidPT1_S8__param_6];
	setp.lt.s32 	%p1, %r21, 385;
	@%p1 bra 	$L__BB91_2;
	mov.u64 	%rd5, $str;
	cvta.global.u64 	%rd6, %rd5;
	mov.u64 	%rd7, $str$1;
	cvta.global.u64 	%rd8, %rd7;
	mov.u64 	%rd9, __unnamed_92;
	cvta.global.u64 	%rd10, %rd9;
	{ // callseq 91, 0
	.param .b64 param0;
	st.param.b64 	[param0], %rd6;
	.param .b64 param1;
	st.param.b64 	[param1], %rd8;
	.param .b32 param2;
	st.param.b32 	[param2], 462;
	.param .b64 param3;
	st.param.b64 	[param3], %rd10;
	.param .b64 param4;
	st.param.b64 	[param4], 1;
	call.uni 
	__assertfail, 
	(
	param0, 
	param1, 
	param2, 
	param3, 
	param4
	);
	} // callseq 91
$L__BB91_2:
	mov.u32 	%r22, %ctaid.x;
	mov.u32 	%r1, %ntid.y;
	mov.u32 	%r23, %tid.y;
	mad.lo.s32 	%r62, %r22, %r1, %r23;
	setp.ge.s32 	%p2, %r62, %r20;
	@%p2 bra 	$L__BB91_28;
	mov.u32 	%r3, %tid.x;
	cvt.rn.f32.f64 	%f1, %fd1;
	add.s32 	%r4, %r3, 320;
	cvta.to.global.u64 	%rd1, %rd3;
	cvta.to.global.u64 	%rd2, %rd4;
	mov.u32 	%r24, %nctaid.x;
	mul.lo.s32 	%r5, %r24, %r1;
$L__BB91_4:
	or.b32  	%r25, %r3, 256;
	setp.ge.s32 	%p3, %r25, %r21;
	mov.f32 	%f98, 0f3F800000;
	div.approx.f32 	%f99, %f234, %f98;
	add.f32 	%f100, %f99, 0f00000000;
	sub.f32 	%f101, %f234, %f100;
	fma.rn.f32 	%f102, %f234, %f101, 0f00000000;
	sub.f32 	%f103, %f233, %f100;
	mov.f32 	%f104, 0f40000000;
	div.approx.f32 	%f105, %f103, %f104;
	add.f32 	%f106, %f100, %f105;
	sub.f32 	%f107, %f233, %f106;
	fma.rn.f32 	%f108, %f103, %f107, %f102;
	sub.f32 	%f109, %f232, %f106;
	mov.f32 	%f110, 0f40400000;
	div.approx.f32 	%f111, %f109, %f110;
	add.f32 	%f112, %f106, %f111;
	sub.f32 	%f113, %f232, %f112;
	fma.rn.f32 	%f114, %f109, %f113, %f108;
	sub.f32 	%f115, %f231, %f112;
	mov.f32 	%f116, 0f40800000;
	div.approx.f32 	%f117, %f115, %f116;
	add.f32 	%f118, %f112, %f117;
	sub.f32 	%f119, %f231, %f118;
	fma.rn.f32 	%f120, %f115, %f119, %f114;
	sub.f32 	%f121, %f230, %f118;
	mov.f32 	%f122, 0f40A00000;
	div.approx.f32 	%f123, %f121, %f122;
	add.f32 	%f124, %f118, %f123;
	sub.f32 	%f125, %f230, %f124;
	fma.rn.f32 	%f126, %f121, %f125, %f120;
	sub.f32 	%f127, %f229, %f124;
	mov.f32 	%f128, 0f40C00000;
	div.approx.f32 	%f129, %f127, %f128;
	add.f32 	%f130, %f124, %f129;
	sub.f32 	%f131, %f229, %f130;
	fma.rn.f32 	%f132, %f127, %f131, %f126;
	sub.f32 	%f133, %f228, %f130;
	mov.f32 	%f134, 0f40E00000;
	div.approx.f32 	%f135, %f133, %f134;
	add.f32 	%f136, %f130, %f135;
	sub.f32 	%f137, %f228, %f136;
	fma.rn.f32 	%f138, %f133, %f137, %f132;
	sub.f32 	%f139, %f227, %f136;
	mov.f32 	%f242, 0f41000000;
	div.approx.f32 	%f140, %f139, %f242;
	add.f32 	%f240, %f136, %f140;
	sub.f32 	%f141, %f227, %f240;
	fma.rn.f32 	%f241, %f139, %f141, %f138;
	mov.f32 	%f235, 0f00000000;
	@%p3 bra 	$L__BB91_6;
	sub.f32 	%f143, %f226, %f240;
	mov.f32 	%f242, 0f41100000;
	div.approx.f32 	%f144, %f143, %f242;
	add.f32 	%f240, %f240, %f144;
	sub.f32 	%f145, %f226, %f240;
	fma.rn.f32 	%f241, %f143, %f145, %f241;
	mov.f32 	%f235, %f226;
$L__BB91_6:
	add.s32 	%r26, %r3, 288;
	setp.ge.s32 	%p4, %r26, %r21;
	mov.f32 	%f239, 0f00000000;
	@%p4 bra 	$L__BB91_8;
	add.f32 	%f242, %f242, 0f3F800000;
	sub.f32 	%f147, %f225, %f240;
	div.approx.f32 	%f148, %f147, %f242;
	add.f32 	%f240, %f240, %f148;
	sub.f32 	%f149, %f225, %f240;
	fma.rn.f32 	%f241, %f147, %f149, %f241;
	mov.f32 	%f239, %f225;
$L__BB91_8:
	setp.ge.s32 	%p5, %r4, %r21;
	mov.f32 	%f243, 0f00000000;
	@%p5 bra 	$L__BB91_10;
	add.f32 	%f242, %f242, 0f3F800000;
	sub.f32 	%f151, %f224, %f240;
	div.approx.f32 	%f152, %f151, %f242;
	add.f32 	%f240, %f240, %f152;
	sub.f32 	%f153, %f224, %f240;
	fma.rn.f32 	%f241, %f151, %f153, %f241;
	mov.f32 	%f243, %f224;
$L__BB91_10:
	add.s32 	%r27, %r3, 352;
	setp.ge.s32 	%p6, %r27, %r21;
	mov.f32 	%f247, 0f00000000;
	@%p6 bra 	$L__BB91_12;
	add.f32 	%f242, %f242, 0f3F800000;
	sub.f32 	%f155, %f223, %f240;
	div.approx.f32 	%f156, %f155, %f242;
	add.f32 	%f240, %f240, %f156;
	sub.f32 	%f157, %f223, %f240;
	fma.rn.f32 	%f241, %f155, %f157, %f241;
	mov.f32 	%f247, %f223;
$L__BB91_12:
	mov.b32 	%r28, %f240;
	shfl.sync.down.b32	%r7|%p7, %r28, 16, 31, -1;
	mov.b32 	%r29, %f241;
	shfl.sync.down.b32	%r8|%p8, %r29, 16, 31, -1;
	mov.b32 	%r30, %f242;
	shfl.sync.down.b32	%r31|%p9, %r30, 16, 31, -1;
	mov.b32 	%f43, %r31;
	setp.eq.f32 	%p10, %f43, 0f00000000;
	@%p10 bra 	$L__BB91_14;
	mov.b32 	%f158, %r8;
	mov.b32 	%f159, %r7;
	add.f32 	%f44, %f242, %f43;
	div.approx.f32 	%f160, %f43, %f44;
	sub.f32 	%f161, %f159, %f240;
	fma.rn.f32 	%f240, %f161, %f160, %f240;
	mul.f32 	%f162, %f161, %f161;
	mul.f32 	%f163, %f242, %f162;
	fma.rn.f32 	%f164, %f163, %f160, %f158;
	add.f32 	%f241, %f241, %f164;
	mov.f32 	%f242, %f44;
$L__BB91_14:
	mov.b32 	%r32, %f240;
	shfl.sync.down.b32	%r9|%p11, %r32, 8, 31, -1;
	mov.b32 	%r33, %f241;
	shfl.sync.down.b32	%r10|%p12, %r33, 8, 31, -1;
	mov.b32 	%r34, %f242;
	shfl.sync.down.b32	%r35|%p13, %r34, 8, 31, -1;
	mov.b32 	%f50, %r35;
	setp.eq.f32 	%p14, %f50, 0f00000000;
	@%p14 bra 	$L__BB91_16;
	mov.b32 	%f165, %r10;
	mov.b32 	%f166, %r9;
	add.f32 	%f51, %f242, %f50;
	div.approx.f32 	%f167, %f50, %f51;
	sub.f32 	%f168, %f166, %f240;
	fma.rn.f32 	%f240, %f168, %f167, %f240;
	mul.f32 	%f169, %f168, %f168;
	mul.f32 	%f170, %f242, %f169;
	fma.rn.f32 	%f171, %f170, %f167, %f165;
	add.f32 	%f241, %f241, %f171;
	mov.f32 	%f242, %f51;
$L__BB91_16:
	mov.b32 	%r36, %f240;
	shfl.sync.down.b32	%r11|%p15, %r36, 4, 31, -1;
	mov.b32 	%r37, %f241;
	shfl.sync.down.b32	%r12|%p16, %r37, 4, 31, -1;
	mov.b32 	%r38, %f242;
	shfl.sync.down.b32	%r39|%p17, %r38, 4, 31, -1;
	mov.b32 	%f57, %r39;
	setp.eq.f32 	%p18, %f57, 0f00000000;
	@%p18 bra 	$L__BB91_18;
	mov.b32 	%f172, %r12;
	mov.b32 	%f173, %r11;
	add.f32 	%f58, %f242, %f57;
	div.approx.f32 	%f174, %f57, %f58;
	sub.f32 	%f175, %f173, %f240;
	fma.rn.f32 	%f240, %f175, %f174, %f240;
	mul.f32 	%f176, %f175, %f175;
	mul.f32 	%f177, %f242, %f176;
	fma.rn.f32 	%f178, %f177, %f174, %f172;
	add.f32 	%f241, %f241, %f178;
	mov.f32 	%f242, %f58;
$L__BB91_18:
	mov.b32 	%r40, %f240;
	shfl.sync.down.b32	%r13|%p19, %r40, 2, 31, -1;
	mov.b32 	%r41, %f241;
	shfl.sync.down.b32	%r14|%p20, %r41, 2, 31, -1;
	mov.b32 	%r42, %f242;
	shfl.sync.down.b32	%r43|%p21, %r42, 2, 31, -1;
	mov.b32 	%f64, %r43;
	setp.eq.f32 	%p22, %f64, 0f00000000;
	@%p22 bra 	$L__BB91_20;
	mov.b32 	%f179, %r14;
	mov.b32 	%f180, %r13;
	add.f32 	%f65, %f242, %f64;
	div.approx.f32 	%f181, %f64, %f65;
	sub.f32 	%f182, %f180, %f240;
	fma.rn.f32 	%f240, %f182, %f181, %f240;
	mul.f32 	%f183, %f182, %f182;
	mul.f32 	%f184, %f242, %f183;
	fma.rn.f32 	%f185, %f184, %f181, %f179;
	add.f32 	%f241, %f241, %f185;
	mov.f32 	%f242, %f65;
$L__BB91_20:
	mov.b32 	%r44, %f240;
	shfl.sync.down.b32	%r15|%p23, %r44, 1, 31, -1;
	mov.b32 	%r45, %f241;
	shfl.sync.down.b32	%r16|%p24, %r45, 1, 31, -1;
	mov.b32 	%r46, %f242;
	shfl.sync.down.b32	%r47|%p25, %r46, 1, 31, -1;
	mov.b32 	%f71, %r47;
	setp.eq.f32 	%p26, %f71, 0f00000000;
	@%p26 bra 	$L__BB91_22;
	mov.b32 	%f186, %r16;
	mov.b32 	%f187, %r15;
	add.f32 	%f72, %f242, %f71;
	div.approx.f32 	%f188, %f71, %f72;
	sub.f32 	%f189, %f187, %f240;
	fma.rn.f32 	%f240, %f189, %f188, %f240;
	mul.f32 	%f190, %f189, %f189;
	mul.f32 	%f191, %f242, %f190;
	fma.rn.f32 	%f192, %f191, %f188, %f186;
	add.f32 	%f241, %f241, %f192;
	mov.f32 	%f242, %f72;
$L__BB91_22:
	mov.b32 	%r48, %f240;
	shfl.sync.idx.b32	%r17|%p27, %r48, 0, 31, -1;
	mov.b32 	%r49, %f241;
	shfl.sync.idx.b32	%r50|%p28, %r49, 0, 31, -1;
	mov.b32 	%r51, %f242;
	shfl.sync.idx.b32	%r52|%p29, %r51, 0, 31, -1;
	mov.b32 	%f193, %r50;
	mov.b32 	%f194, %r52;
	div.approx.f32 	%f195, %f193, %f194;
	max.f32 	%f196, %f195, 0f00000000;
	add.f32 	%f197, %f196, %f1;
	abs.f32 	%f78, %f197;
	setp.lt.f32 	%p30, %f78, 0f00800000;
	mul.f32 	%f198, %f197, 0f4B800000;
	selp.f32 	%f79, %f198, %f197, %p30;
	mov.b32 	%r18, %f79;
	add.s32 	%r53, %r18, -8388608;
	setp.gt.u32 	%p31, %r53, 2130706431;
	@%p31 bra 	$L__BB91_24;
	and.b32  	%r54, %r18, 16777215;
	or.b32  	%r55, %r54, 1056964608;
	mov.b32 	%f199, %r55;
	sub.s32 	%r56, %r55, %r18;
	add.s32 	%r57, %r56, 201326592;
	selp.b32 	%r58, %r57, %r56, %p30;
	rsqrt.approx.ftz.f32 	%f200, %f199;
	mul.f32 	%f201, %f200, %f200;
	neg.f32 	%f202, %f201;
	fma.rn.f32 	%f203, %f200, %f200, %f202;
	neg.f32 	%f204, %f199;
	fma.rn.f32 	%f205, %f201, %f204, 0f3F800000;
	fma.rn.f32 	%f206, %f203, %f204, %f205;
	fma.rn.f32 	%f207, %f206, 0f3EC00000, 0f3F000000;
	mul.f32 	%f208, %f200, %f206;
	fma.rn.f32 	%f209, %f207, %f208, %f200;
	shr.s32 	%r59, %r58, 1;
	mov.b32 	%r60, %f209;
	add.s32 	%r61, %r59, %r60;
	mov.b32 	%f266, %r61;
	bra.uni 	$L__BB91_25;
$L__BB91_24:
	rsqrt.approx.ftz.f32 	%f266, %f79;
$L__BB91_25:
	setp.ne.s32 	%p33, %r3, 0;
	@%p33 bra 	$L__BB91_27;
	mul.wide.s32 	%rd11, %r62, 4;
	add.s64 	%rd12, %rd1, %rd11;
	st.global.u32 	[%rd12], %r17;
	add.s64 	%rd13, %rd2, %rd11;
	st.global.f32 	[%rd13], %f266;
$L__BB91_27:
	mov.b32 	%f210, %r17;
	sub.f32 	%f211, %f234, %f210;
	mul.f32 	%f234, %f266, %f211;
	sub.f32 	%f212, %f233, %f210;
	mul.f32 	%f233, %f266, %f212;
	sub.f32 	%f213, %f232, %f210;
	mul.f32 	%f232, %f266, %f213;
	sub.f32 	%f214, %f231, %f210;
	mul.f32 	%f231, %f266, %f214;
	sub.f32 	%f215, %f230, %f210;
	mul.f32 	%f230, %f266, %f215;
	sub.f32 	%f216, %f229, %f210;
	mul.f32 	%f229, %f266, %f216;
	sub.f32 	%f217, %f228, %f210;
	mul.f32 	%f228, %f266, %f217;
	sub.f32 	%f218, %f227, %f210;
	mul.f32 	%f227, %f266, %f218;
	sub.f32 	%f219, %f235, %f210;
	mul.f32 	%f226, %f266, %f219;
	sub.f32 	%f220, %f239, %f210;
	mul.f32 	%f225, %f266, %f220;
	sub.f32 	%f221, %f243, %f210;
	mul.f32 	%f224, %f266, %f221;
	sub.f32 	%f222, %f247, %f210;
	mul.f32 	%f223, %f266, %f222;
	add.s32 	%r62, %r62, %r5;
	setp.lt.s32 	%p34, %r62, %r20;
	@%p34 bra 	$L__BB91_4;
$L__BB91_28:
	ret;

}
	// .globl	_Z17LayerNormWarpImplI19BiasAddResidualLoadI6__halffE11AffineStoreIfS1_EfLi1ELi16ELi16ELi32ELi1ELb0EEvT_T0_iidPT1_S8_
.visible .entry _Z17LayerNormWarpImplI19BiasAddResidualLoadI6__halffE11AffineStoreIfS1_EfLi1ELi16ELi16ELi32ELi1ELb0EEvT_T0_iidPT1_S8_(
	.param .align 8 .b8 _Z17LayerNormWarpImplI19BiasAddResidualLoadI6__halffE11AffineStoreIfS1_EfLi1ELi16ELi16ELi32ELi1ELb0EEvT_T0_iidPT1_S8__param_0[32],
	.param .align 8 .b8 _Z17LayerNormWarpImplI19BiasAddResidualLoadI6__halffE11AffineStoreIfS1_EfLi1ELi16ELi16ELi32ELi1ELb0EEvT_T0_iidPT1_S8__param_1[32],
	.param .u32 _Z17LayerNormWarpImplI19BiasAddResidualLoadI6__halffE11AffineStoreIfS1_EfLi1ELi16ELi16ELi32ELi1ELb0EEvT_T0_iidPT1_S8__param_2,
	.param .u32 _Z17LayerNormWarpImplI19BiasAddResidualLoadI6__halffE11AffineStoreIfS1_EfLi1ELi16ELi16ELi32ELi1ELb0EEvT_T0_iidPT1_S8__param_3,
	.param .f64 _Z17LayerNormWarpImplI19BiasAddResidualLoadI6__halffE11AffineStoreIfS1_EfLi1ELi16ELi16ELi32ELi1ELb0EEvT_T0_iidPT1_S8__param_4,
	.param .u64 .ptr .align 1 _Z17LayerNormWarpImplI19BiasAddResidualLoadI6__halffE11AffineStoreIfS1_EfLi1ELi16ELi16ELi32ELi1ELb0EEvT_T0_iidPT1_S8__param_5,
	.param .u64 .ptr .align 1 _Z17LayerNormWarpImplI19BiasAddResidualLoadI6__halffE11AffineStoreIfS1_EfLi1ELi16ELi16ELi32ELi1ELb0EEvT_T0_iidPT1_S8__param_6
)
.maxntid 256
{
	.reg .pred 	%p<31>;
	.reg .b32 	%r<59>;
	.reg .b32 	%f<271>;
	.reg .b64 	%rd<15>;
	.reg .b64 	%fd<2>;

	ld.param.u32 	%r18, [_Z17LayerNormWarpImplI19BiasAddResidualLoadI6__halffE11AffineStoreIfS1_EfLi1ELi16ELi16ELi32ELi1ELb0EEvT_T0_iidPT1_S8__param_2];
	ld.param.u32 	%r19, [_Z17LayerNormWarpImplI19BiasAddResidualLoadI6__halffE11AffineStoreIfS1_EfLi1ELi16ELi16ELi32ELi1ELb0EEvT_T0_iidPT1_S8__param_3];
	ld.param.f64 	%fd1, [_Z17LayerNormWarpImplI19BiasAddResidualLoadI6__halffE11AffineStoreIfS1_EfLi1ELi16ELi16ELi32ELi1ELb0EEvT_T0_iidPT1_S8__param_4];
	ld.param.u64 	%rd2, [_Z17LayerNormWarpImplI19BiasAddResidualLoadI6__halffE11AffineStoreIfS1_EfLi1ELi16ELi16ELi32ELi1ELb0EEvT_T0_iidPT1_S8__param_5];
	setp.lt.s32 	%p1, %r19, 513;
	@%p1 bra 	$L__BB92_2;
	mov.u64 	%rd4, $str;
	cvta.global.u64 	%rd5, %rd4;
	mov.u64 	%rd6, $str$1;
	cvta.global.u64 	%rd7, %rd6;
	mov.u64 	%rd8, __unnamed_93;
	cvta.global.u64 	%rd9, %rd8;
	{ // callseq 92, 0
	.param .b64 param0;
	st.param.b64 	[param0], %rd5;
	.param .b64 param1;
	st.param.b64 	[param1], %rd7;
	.param .b32 param2;
	st.param.b32 	[param2], 462;
	.param .b64 param3;
	st.param.b64 	[param3], %rd9;
	.param .b64 param4;
	st.param.b64 	[param4], 1;
	call.uni 
	__assertfail, 
	(
	param0, 
	param1, 
	param2, 
	param3, 
	param4
	);
	} // callseq 92
$L__BB92_2:
	mov.u32 	%r20, %ctaid.x;
	mov.u32 	%r1, %ntid.y;
	mov.u32 	%r21, %tid.y;
	mad.lo.s32 	%r58, %r20, %r1, %r21;
	setp.ge.s32 	%p2, %r58, %r18;
	@%p2 bra 	$L__BB92_20;
	cvt.rn.f32.f64 	%f1, %fd1;
	cvta.to.global.u64 	%rd1, %rd2;
	mov.u32 	%r22, %nctaid.x;
	mul.lo.s32 	%r3, %r22, %r1;
$L__BB92_4:
	mov.f32 	%f78, 0f3F800000;
	div.approx.f32 	%f79, %f254, %f78;
	add.f32 	%f80, %f79, 0f00000000;
	sub.f32 	%f81, %f254, %f80;
	fma.rn.f32 	%f82, %f254, %f81, 0f00000000;
	sub.f32 	%f83, %f253, %f80;
	mov.f32 	%f84, 0f40000000;
	div.approx.f32 	%f85, %f83, %f84;
	add.f32 	%f86, %f80, %f85;
	sub.f32 	%f87, %f253, %f86;
	fma.rn.f32 	%f88, %f83, %f87, %f82;
	sub.f32 	%f89, %f252, %f86;
	mov.f32 	%f90, 0f40400000;
	div.approx.f32 	%f91, %f89, %f90;
	add.f32 	%f92, %f86, %f91;
	sub.f32 	%f93, %f252, %f92;
	fma.rn.f32 	%f94, %f89, %f93, %f88;
	sub.f32 	%f95, %f251, %f92;
	mov.f32 	%f96, 0f40800000;
	div.approx.f32 	%f97, %f95, %f96;
	add.f32 	%f98, %f92, %f97;
	sub.f32 	%f99, %f251, %f98;
	fma.rn.f32 	%f100, %f95, %f99, %f94;
	sub.f32 	%f101, %f250, %f98;
	mov.f32 	%f102, 0f40A00000;
	div.approx.f32 	%f103, %f101, %f102;
	add.f32 	%f104, %f98, %f103;
	sub.f32 	%f105, %f250, %f104;
	fma.rn.f32 	%f106, %f101, %f105, %f100;
	sub.f32 	%f107, %f249, %f104;
	mov.f32 	%f108, 0f40C00000;
	div.approx.f32 	%f109, %f107, %f108;
	add.f32 	%f110, %f104, %f109;
	sub.f32 	%f111, %f249, %f110;
	fma.rn.f32 	%f112, %f107, %f111, %f106;
	sub.f32 	%f113, %f248, %f110;
	mov.f32 	%f114, 0f40E00000;
	div.approx.f32 	%f115, %f113, %f114;
	add.f32 	%f116, %f110, %f115;
	sub.f32 	%f117, %f248, %f116;
	fma.rn.f32 	%f118, %f113, %f117, %f112;
	sub.f32 	%f119, %f247, %f116;
	mov.f32 	%f120, 0f41000000;
	div.approx.f32 	%f121, %f119, %f120;
	add.f32 	%f122, %f116, %f121;
	sub.f32 	%f123, %f247, %f122;
	fma.rn.f32 	%f124, %f119, %f123, %f118;
	sub.f32 	%f125, %f246, %f122;
	mov.f32 	%f126, 0f41100000;
	div.approx.f32 	%f127, %f125, %f126;
	add.f32 	%f128, %f122, %f127;
	sub.f32 	%f129, %f246, %f128;
	fma.rn.f32 	%f130, %f125, %f129, %f124;
	sub.f32 	%f131, %f245, %f128;
	mov.f32 	%f132, 0f41200000;
	div.approx.f32 	%f133, %f131, %f132;
	add.f32 	%f134, %f128, %f133;
	sub.f32 	%f135, %f245, %f134;
	fma.rn.f32 	%f136, %f131, %f135, %f130;
	sub.f32 	%f137, %f244, %f134;
	mov.f32 	%f138, 0f41300000;
	div.approx.f32 	%f139, %f137, %f138;
	add.f32 	%f140, %f134, %f139;
	sub.f32 	%f141, %f244, %f140;
	fma.rn.f32 	%f142, %f137, %f141, %f136;
	sub.f32 	%f143, %f243, %f140;
	mov.f32 	%f144, 0f41400000;
	div.approx.f32 	%f145, %f143, %f144;
	add.f32 	%f146, %f140, %f145;
	sub.f32 	%f147, %f243, %f146;
	fma.rn.f32 	%f148, %f143, %f147, %f142;
	sub.f32 	%f149, %f242, %f146;
	mov.f32 	%f150, 0f41500000;
	div.approx.f32 	%f151, %f149, %f150;
	add.f32 	%f152, %f146, %f151;
	sub.f32 	%f153, %f242, %f152;
	fma.rn.f32 	%f154, %f149, %f153, %f148;
	sub.f32 	%f155, %f241, %f152;
	mov.f32 	%f156, 0f41600000;
	div.approx.f32 	%f157, %f155, %f156;
	add.f32 	%f158, %f152, %f157;
	sub.f32 	%f159, %f241, %f158;
	fma.rn.f32 	%f160, %f155, %f159, %f154;
	sub.f32 	%f161, %f240, %f158;
	mov.f32 	%f162, 0f41700000;
	div.approx.f32 	%f163, %f161, %f162;
	add.f32 	%f164, %f158, %f163;
	sub.f32 	%f165, %f240, %f164;
	fma.rn.f32 	%f166, %f161, %f165, %f160;
	sub.f32 	%f167, %f239, %f164;
	mov.f32 	%f260, 0f41800000;
	div.approx.f32 	%f168, %f167, %f260;
	add.f32 	%f258, %f164, %f168;
	sub.f32 	%f169, %f239, %f258;
	fma.rn.f32 	%f259, %f167, %f169, %f166;
	mov.b32 	%r23, %f258;
	shfl.sync.down.b32	%r5|%p3, %r23, 16, 31, -1;
	mov.b32 	%r24, %f259;
	shfl.sync.down.b32	%r6|%p4, %r24, 16, 31, -1;
	mov.b32 	%r25, 1098907648;
	shfl.sync.down.b32	%r26|%p5, %r25, 16, 31, -1;
	mov.b32 	%f20, %r26;
	setp.eq.f32 	%p6, %f20, 0f00000000;
	@%p6 bra 	$L__BB92_6;
	mov.b32 	%f170, %r6;
	mov.b32 	%f171, %r5;
	add.f32 	%f260, %f20, 0f41800000;
	div.approx.f32 	%f172, %f20, %f260;
	sub.f32 	%f173, %f171, %f258;
	fma.rn.f32 	%f258, %f173, %f172, %f258;
	mul.f32 	%f174, %f173, %f173;
	mul.f32 	%f175, %f174, 0f41800000;
	fma.rn.f32 	%f176, %f175, %f172, %f170;
	add.f32 	%f259, %f259, %f176;
$L__BB92_6:
	mov.b32 	%r27, %f258;
	shfl.sync.down.b32	%r7|%p7, %r27, 8, 31, -1;
	mov.b32 	%r28, %f259;
	shfl.sync.down.b32	%r8|%p8, %r28, 8, 31, -1;
	mov.b32 	%r29, %f260;
	shfl.sync.down.b32	%r30|%p9, %r29, 8, 31, -1;
	mov.b32 	%f27, %r30;
	setp.eq.f32 	%p10, %f27, 0f00000000;
	@%p10 bra 	$L__BB92_8;
	mov.b32 	%f177, %r8;
	mov.b32 	%f178, %r7;
	add.f32 	%f28, %f260, %f27;
	div.approx.f32 	%f179, %f27, %f28;
	sub.f32 	%f180, %f178, %f258;
	fma.rn.f32 	%f258, %f180, %f179, %f258;
	mul.f32 	%f181, %f180, %f180;
	mul.f32 	%f182, %f260, %f181;
	fma.rn.f32 	%f183, %f182, %f179, %f177;
	add.f32 	%f259, %f259, %f183;
	mov.f32 	%f260, %f28;
$L__BB92_8:
	mov.b32 	%r31, %f258;
	shfl.sync.down.b32	%r9|%p11, %r31, 4, 31, -1;
	mov.b32 	%r32, %f259;
	shfl.sync.down.b32	%r10|%p12, %r32, 4, 31, -1;
	mov.b32 	%r33, %f260;
	shfl.sync.down.b32	%r34|%p13, %r33, 4, 31, -1;
	mov.b32 	%f34, %r34;
	setp.eq.f32 	%p14, %f34, 0f00000000;
	@%p14 bra 	$L__BB92_10;
	mov.b32 	%f184, %r10;
	mov.b32 	%f185, %r9;
	add.f32 	%f35, %f260, %f34;
	div.approx.f32 	%f186, %f34, %f35;
	sub.f32 	%f187, %f185, %f258;
	fma.rn.f32 	%f258, %f187, %f186, %f258;
	mul.f32 	%f188, %f187, %f187;
	mul.f32 	%f189, %f260, %f188;
	fma.rn.f32 	%f190, %f189, %f186, %f184;
	add.f32 	%f259, %f259, %f190;
	mov.f32 	%f260, %f35;
$L__BB92_10:
	mov.b32 	%r35, %f258;
	shfl.sync.down.b32	%r11|%p15, %r35, 2, 31, -1;
	mov.b32 	%r36, %f259;
	shfl.sync.down.b32	%r12|%p16, %r36, 2, 31, -1;
	mov.b32 	%r37, %f260;
	shfl.sync.down.b32	%r38|%p17, %r37, 2, 31, -1;
	mov.b32 	%f41, %r38;
	setp.eq.f32 	%p18, %f41, 0f00000000;
	@%p18 bra 	$L__BB92_12;
	mov.b32 	%f191, %r12;
	mov.b32 	%f192, %r11;
	add.f32 	%f42, %f260, %f41;
	div.approx.f32 	%f193, %f41, %f42;
	sub.f32 	%f194, %f192, %f258;
	fma.rn.f32 	%f258, %f194, %f193, %f258;
	mul.f32 	%f195, %f194, %f194;
	mul.f32 	%f196, %f260, %f195;
	fma.rn.f32 	%f197, %f196, %f193, %f191;
	add.f32 	%f259, %f259, %f197;
	mov.f32 	%f260, %f42;
$L__BB92_12:
	mov.b32 	%r39, %f258;
	shfl.sync.down.b32	%r13|%p19, %r39, 1, 31, -1;
	mov.b32 	%r40, %f259;
	shfl.sync.down.b32	%r14|%p20, %r40, 1, 31, -1;
	mov.b32 	%r41, %f260;
	shfl.sync.down.b32	%r42|%p21, %r41, 1, 31, -1;
	mov.b32 	%f48, %r42;
	setp.eq.f32 	%p22, %f48, 0f00000000;
	@%p22 bra 	$L__BB92_14;
	mov.b32 	%f198, %r14;
	mov.b32 	%f199, %r13;
	add.f32 	%f49, %f260, %f48;
	div.approx.f32 	%f200, %f48, %f49;
	sub.f32 	%f201, %f199, %f258;
	fma.rn.f32 	%f258, %f201, %f200, %f258;
	mul.f32 	%f202, %f201, %f201;
	mul.f32 	%f203, %f260, %f202;
	fma.rn.f32 	%f204, %f203, %f200, %f198;
	add.f32 	%f259, %f259, %f204;
	mov.f32 	%f260, %f49;
$L__BB92_14:
	mov.b32 	%r43, %f258;
	shfl.sync.idx.b32	%r15|%p23, %r43, 0, 31, -1;
	mov.b32 	%r44, %f259;
	shfl.sync.idx.b32	%r45|%p24, %r44, 0, 31, -1;
	mov.b32 	%r46, %f260;
	shfl.sync.idx.b32	%r47|%p25, %r46, 0, 31, -1;
	mov.b32 	%f205, %r45;
	mov.b32 	%f206, %r47;
	div.approx.f32 	%f207, %f205, %f206;
	max.f32 	%f208, %f207, 0f00000000;
	add.f32 	%f209, %f208, %f1;
	abs.f32 	%f55, %f209;
	setp.lt.f32 	%p26, %f55, 0f00800000;
	mul.f32 	%f210, %f209, 0f4B800000;
	selp.f32 	%f56, %f210, %f209, %p26;
	mov.b32 	%r16, %f56;
	add.s32 	%r48, %r16, -8388608;
	setp.gt.u32 	%p27, %r48, 2130706431;
	@%p27 bra 	$L__BB92_16;
	and.b32  	%r49, %r16, 16777215;
	or.b32  	%r50, %r49, 1056964608;
	mov.b32 	%f211, %r50;
	sub.s32 	%r51, %r50, %r16;
	add.s32 	%r52, %r51, 201326592;
	selp.b32 	%r53, %r52, %r51, %p26;
	rsqrt.approx.ftz.f32 	%f212, %f211;
	mul.f32 	%f213, %f212, %f212;
	neg.f32 	%f214, %f213;
	fma.rn.f32 	%f215, %f212, %f212, %f214;
	neg.f32 	%f216, %f211;
	fma.rn.f32 	%f217, %f213, %f216, 0f3F800000;
	fma.rn.f32 	%f218, %f215, %f216, %f217;
	fma.rn.f32 	%f219, %f218, 0f3EC00000, 0f3F000000;
	mul.f32 	%f220, %f212, %f218;
	fma.rn.f32 	%f221, %f219, %f220, %f212;
	shr.s32 	%r54, %r53, 1;
	mov.b32 	%r55, %f221;
	add.s32 	%r56, %r54, %r55;
	mov.b32 	%f270, %r56;
	bra.uni 	$L__BB92_17;
$L__BB92_16:
	rsqrt.approx.ftz.f32 	%f270, %f56;
$L__BB92_17:
	mov.u32 	%r57, %tid.x;
	setp.ne.s32 	%p29, %r57, 0;
	@%p29 bra 	$L__BB92_19;
	ld.param.u64 	%rd14, [_Z17LayerNormWarpImplI19BiasAddResidualLoadI6__halffE11AffineStoreIfS1_EfLi1ELi16ELi16ELi32ELi1ELb0EEvT_T0_iidPT1_S8__param_6];
	mul.wide.s32 	%rd10, %r58, 4;
	add.s64 	%rd11, %rd1, %rd10;
	st.global.u32 	[%rd11], %r15;
	cvta.to.global.u64 	%rd12, %rd14;
	add.s64 	%rd13, %rd12, %rd10;
	st.global.f32 	[%rd13], %f270;
$L__BB92_19:
	mov.b32 	%f222, %r15;
	sub.f32 	%f223, %f254, %f222;
	mul.f32 	%f254, %f270, %f223;
	sub.f32 	%f224, %f253, %f222;
	mul.f32 	%f253, %f270, %f224;
	sub.f32 	%f225, %f252, %f222;
	mul.f32 	%f252, %f270, %f225;
	sub.f32 	%f226, %f251, %f222;
	mul.f32 	%f251, %f270, %f226;
	sub.f32 	%f227, %f250, %f222;
	mul.f32 	%f250, %f270, %f227;
	sub.f32 	%f228, %f249, %f222;
	mul.f32 	%f249, %f270, %f228;
	sub.f32 	%f229, %f248, %f222;
	mul.f32 	%f248, %f270, %f229;
	sub.f32 	%f230, %f247, %f222;
	mul.f32 	%f247, %f270, %f230;
	sub.f32 	%f231, %f246, %f222;
	mul.f32 	%f246, %f270, %f231;
	sub.f32 	%f232, %f245, %f222;
	mul.f32 	%f245, %f270, %f232;
	sub.f32 	%f233, %f244, %f222;
	mul.f32 	%f244, %f270, %f233;
	sub.f32 	%f234, %f243, %f222;
	mul.f32 	%f243, %f270, %f234;
	sub.f32 	%f235, %f242, %f222;
	mul.f32 	%f242, %f270, %f235;
	sub.f32 	%f236, %f241, %f222;
	mul.f32 	%f241, %f270, %f236;
	sub.f32 	%f237, %f240, %f222;
	mul.f32 	%f240, %f270, %f237;
	sub.f32 	%f238, %f239, %f222;
	mul.f32 	%f239, %f270, %f238;
	add.s32 	%r58, %r58, %r3;
	setp.lt.s32 	%p30, %r58, %r18;
	@%p30 bra 	$L__BB92_4;
$L__BB92_20:
	ret;

}
	// .globl	_Z17LayerNormWarpImplI19BiasAddResidualLoadI6__halffE11AffineStoreIfS1_EfLi1ELi16ELi12ELi32ELi1ELb1EEvT_T0_iidPT1_S8_
.visible .entry _Z17LayerNormWarpImplI19BiasAddResidualLoadI6__halffE11AffineStoreIfS1_EfLi1ELi16ELi12ELi32ELi1ELb1EEvT_T0_iidPT1_S8_(
	.param .align 8 .b8 _Z17LayerNormWarpImplI19BiasAddResidualLoadI6__halffE11AffineStoreIfS1_EfLi1ELi16ELi12ELi32ELi1ELb1EEvT_T0_iidPT1_S8__param_0[32],
	.param .align 8 .b8 _Z17LayerNormWarpImplI19BiasAddResidualLoadI6__halffE11AffineStoreIfS1_EfLi1ELi16ELi12ELi32ELi1ELb1EEvT_T0_iidPT1_S8__param_1[32],
	.param .u32 _Z17LayerNormWarpImplI19BiasAddResidualLoadI6__halffE11AffineStoreIfS1_EfLi1ELi16ELi12ELi32ELi1ELb1EEvT_T0_iidPT1_S8__param_2,
	.param .u32 _Z17LayerNormWarpImplI19BiasAddResidualLoadI6__halffE11AffineStoreIfS1_EfLi1ELi16ELi12ELi32ELi1ELb1EEvT_T0_iidPT1_S8__param_3,
	.param .f64 _Z17LayerNormWarpImplI19BiasAddResidualLoadI6__halffE11AffineStoreIfS1_EfLi1ELi16ELi12ELi32ELi1ELb1EEvT_T0_iidPT1_S8__param_4,
	.param .u64 .ptr .align 1 _Z17LayerNormWarpImplI19BiasAddResidualLoadI6__halffE11AffineStoreIfS1_EfLi1ELi16ELi12ELi32ELi1ELb1EEvT_T0_iidPT1_S8__param_5,
	.param .u64 .ptr .align 1 _Z17LayerNormWarpImplI19BiasAddResidualLoadI6__halffE11AffineStoreIfS1_EfLi1ELi16ELi12ELi32ELi1ELb1EEvT_T0_iidPT1_S8__param_6
)
.maxntid 256
{
	.reg .pred 	%p<35>;
	.reg .b32 	%r<63>;
	.reg .b32 	%f<307>;
	.reg .b64 	%rd<16>;
	.reg .b64 	%fd<2>;

	ld.param.u32 	%r19, [_Z17LayerNormWarpImplI19BiasAddResidualLoadI6__halffE11AffineStoreIfS1_EfLi1ELi16ELi12ELi32ELi1ELb1EEvT_T0_iidPT1_S8__param_2];
	ld.param.u32 	%r20, [_Z17LayerNormWarpImplI19BiasAddResidualLoadI6__halffE11AffineStoreIfS1_EfLi1ELi16ELi12ELi32ELi1ELb1EEvT_T0_iidPT1_S8__param_3];
	ld.param.f64 	%fd1, [_Z17LayerNormWarpImplI19BiasAddResidualLoadI6__halffE11AffineStoreIfS1_EfLi1ELi16ELi12ELi32ELi1ELb1EEvT_T0_iidPT1_S8__param_4];
	setp.lt.s32 	%p1, %r20, 513;
	@%p1 bra 	$L__BB93_2;
	mov.u64 	%rd3, $str;
	cvta.global.u64 	%rd4, %rd3;
	mov.u64 	%rd5, $str$1;
	cvta.global.u64 	%rd6, %rd5;
	mov.u64 	%rd7, __unnamed_94;
	cvta.global.u64 	%rd8, %rd7;
	{ // callseq 93, 0
	.param .b64 param0;
	st.param.b64 	[param0], %rd4;
	.param .b64 param1;
	st.param.b64 	[param1], %rd6;
	.param .b32 param2;
	st.param.b32 	[param2], 462;
	.param .b64 param3;
	st.param.b64 	[param3], %rd8;
	.param .b64 param4;
	st.param.b64 	[param4], 1;
	call.uni 
	__assertfail, 
	(
	param0, 
	param1, 
	param2, 
	param3, 
	param4
	);
	} // callseq 93
$L__BB93_2:
	mov.u32 	%r21, %ctaid.x;
	mov.u32 	%r1, %ntid.y;
	mov.u32 	%r22, %tid.y;
	mad.lo.s32 	%r62, %r21, %r1, %r22;
	setp.ge.s32 	%p2, %r62, %r19;
	@%p2 bra 	$L__BB93_28;
	mov.u32 	%r3, %tid.x;
	cvt.rn.f32.f64 	%f1, %fd1;
	mov.u32 	%r23, %nctaid.x;
	mul.lo.s32 	%r4, %r23, %r1;
	add.s32 	%r24, %r3, 384;
$L__BB93_4:
	setp.ge.s32 	%p3, %r24, %r20;
	mov.f32 	%f106, 0f3F800000;
	div.approx.f32 	%f107, %f274, %f106;
	add.f32 	%f108, %f107, 0f00000000;
	sub.f32 	%f109, %f274, %f108;
	fma.rn.f32 	%f110, %f274, %f109, 0f00000000;
	sub.f32 	%f111, %f273, %f108;
	mov.f32 	%f112, 0f40000000;
	div.approx.f32 	%f113, %f111, %f112;
	add.f32 	%f114, %f108, %f113;
	sub.f32 	%f115, %f273, %f114;
	fma.rn.f32 	%f116, %f111, %f115, %f110;
	sub.f32 	%f117, %f272, %f114;
	mov.f32 	%f118, 0f40400000;
	div.approx.f32 	%f119, %f117, %f118;
	add.f32 	%f120, %f114, %f119;
	sub.f32 	%f121, %f272, %f120;
	fma.rn.f32 	%f122, %f117, %f121, %f116;
	sub.f32 	%f123, %f271, %f120;
	mov.f32 	%f124, 0f40800000;
	div.approx.f32 	%f125, %f123, %f124;
	add.f32 	%f126, %f120, %f125;
	sub.f32 	%f127, %f271, %f126;
	fma.rn.f32 	%f128, %f123, %f127, %f122;
	sub.f32 	%f129, %f270, %f126;
	mov.f32 	%f130, 0f40A00000;
	div.approx.f32 	%f131, %f129, %f130;
	add.f32 	%f132, %f126, %f131;
	sub.f32 	%f133, %f270, %f132;
	fma.rn.f32 	%f134, %f129, %f133, %f128;
	sub.f32 	%f135, %f269, %f132;
	mov.f32 	%f136, 0f40C00000;
	div.approx.f32 	%f137, %f135, %f136;
	add.f32 	%f138, %f132, %f137;
	sub.f32 	%f139, %f269, %f138;
	fma.rn.f32 	%f140, %f135, %f139, %f134;
	sub.f32 	%f141, %f268, %f138;
	mov.f32 	%f142, 0f40E00000;
	div.approx.f32 	%f143, %f141, %f142;
	add.f32 	%f144, %f138, %f143;
	sub.f32 	%f145, %f268, %f144;
	fma.rn.f32 	%f146, %f141, %f145, %f140;
	sub.f32 	%f147, %f267, %f144;
	mov.f32 	%f148, 0f41000000;
	div.approx.f32 	%f149, %f147, %f148;
	add.f32 	%f150, %f144, %f149;
	sub.f32 	%f151, %f267, %f150;
	fma.rn.f32 	%f152, %f147, %f151, %f146;
	sub.f32 	%f153, %f266, %f150;
	mov.f32 	%f154, 0f41100000;
	div.approx.f32 	%f155, %f153, %f154;
	add.f32 	%f156, %f150, %f155;
	sub.f32 	%f157, %f266, %f156;
	fma.rn.f32 	%f158, %f153, %f157, %f152;
	sub.f32 	%f159, %f265, %f156;
	mov.f32 	%f160, 0f41200000;
	div.approx.f32 	%f161, %f159, %f160;
	add.f32 	%f162, %f156, %f161;
	sub.f32 	%f163, %f265, %f162;
	fma.rn.f32 	%f164, %f159, %f163, %f158;
	sub.f32 	%f165, %f264, %f162;
	mov.f32 	%f166, 0f41300000;
	div.approx.f32 	%f167, %f165, %f166;
	add.f32 	%f168, %f162, %f167;
	sub.f32 	%f169, %f264, %f168;
	fma.rn.f32 	%f170, %f165, %f169, %f164;
	sub.f32 	%f171, %f263, %f168;
	mov.f32 	%f282, 0f41400000;
	div.approx.f32 	%f172, %f171, %f282;
	add.f32 	%f280, %f168, %f172;
	sub.f32 	%f173, %f263, %f280;
	fma.rn.f32 	%f281, %f171, %f173, %f170;
	mov.f32 	%f275, 0f00000000;
	@%p3 bra 	$L__BB93_6;
	sub.f32 	%f175, %f262, %f280;
	mov.f32 	%f282, 0f41500000;
	div.approx.f32 	%f176, %f175, %f282;
	add.f32 	%f280, %f280, %f176;
	sub.f32 	%f177, %f262, %f280;
	fma.rn.f32 	%f281, %f175, %f177, %f281;
	mov.f32 	%f275, %f262;
$L__BB93_6:
	add.s32 	%r25, %r3, 416;
	setp.ge.s32 	%p4, %r25, %r20;
	mov.f32 	%f279, 0f00000000;
	@%p4 bra 	$L__BB93_8;
	add.f32 	%f282, %f282, 0f3F800000;
	sub.f32 	%f179, %f261, %f280;
	div.approx.f32 	%f180, %f179, %f282;
	add.f32 	%f280, %f280, %f180;
	sub.f32 	%f181, %f261, %f280;
	fma.rn.f32 	%f281, %f179, %f181, %f281;
	mov.f32 	%f279, %f261;
$L__BB93_8:
	add.s32 	%r26, %r3, 448;
	setp.ge.s32 	%p5, %r26, %r20;
	mov.f32 	%f283, 0f00000000;
	@%p5 bra 	$L__BB93_10;
	add.f32 	%f282, %f282, 0f3F800000;
	sub.f32 	%f183, %f260, %f280;
	div.approx.f32 	%f184, %f183, %f282;
	add.f32 	%f280, %f280, %f184;
	sub.f32 	%f185, %f260, %f280;
	fma.rn.f32 	%f281, %f183, %f185, %f281;
	mov.f32 	%f283, %f260;
$L__BB93_10:
	add.s32 	%r27, %r3, 480;
	setp.ge.s32 	%p6, %r27, %r20;
	mov.f32 	%f287, 0f00000000;
	@%p6 bra 	$L__BB93_12;
	add.f32 	%f282, %f282, 0f3F800000;
	sub.f32 	%f187, %f259, %f280;
	div.approx.f32 	%f188, %f187, %f282;
	add.f32 	%f280, %f280, %f188;
	sub.f32 	%f189, %f259, %f280;
	fma.rn.f32 	%f281, %f187, %f189, %f281;
	mov.f32 	%f287, %f259;
$L__BB93_12:
	mov.b32 	%r28, %f280;
	shfl.sync.down.b32	%r6|%p7, %r28, 16, 31, -1;
	mov.b32 	%r29, %f281;
	shfl.sync.down.b32	%r7|%p8, %r29, 16, 31, -1;
	mov.b32 	%r30, %f282;
	shfl.sync.down.b32	%r31|%p9, %r30, 16, 31, -1;
	mov.b32 	%f47, %r31;
	setp.eq.f32 	%p10, %f47, 0f00000000;
	@%p10 bra 	$L__BB93_14;
	mov.b32 	%f190, %r7;
	mov.b32 	%f191, %r6;
	add.f32 	%f48, %f282, %f47;
	div.approx.f32 	%f192, %f47, %f48;
	sub.f32 	%f193, %f191, %f280;
	fma.rn.f32 	%f280, %f193, %f192, %f280;
	mul.f32 	%f194, %f193, %f193;
	mul.f32 	%f195, %f282, %f194;
	fma.rn.f32 	%f196, %f195, %f192, %f190;
	add.f32 	%f281, %f281, %f196;
	mov.f32 	%f282, %f48;
$L__BB93_14:
	mov.b32 	%r32, %f280;
	shfl.sync.down.b32	%r8|%p11, %r32, 8, 31, -1;
	mov.b32 	%r33, %f281;
	shfl.sync.down.b32	%r9|%p12, %r33, 8, 31, -1;
	mov.b32 	%r34, %f282;
	shfl.sync.down.b32	%r35|%p13, %r34, 8, 31, -1;
	mov.b32 	%f54, %r35;
	setp.eq.f32 	%p14, %f54, 0f00000000;
	@%p14 bra 	$L__BB93_16;
	mov.b32 	%f197, %r9;
	mov.b32 	%f198, %r8;
	add.f32 	%f55, %f282, %f54;
	div.approx.f32 	%f199, %f54, %f55;
	sub.f32 	%f200, %f198, %f280;
	fma.rn.f32 	%f280, %f200, %f199, %f280;
	mul.f32 	%f201, %f200, %f200;
	mul.f32 	%f202, %f282, %f201;
	fma.rn.f32 	%f203, %f202, %f199, %f197;
	add.f32 	%f281, %f281, %f203;
	mov.f32 	%f282, %f55;
$L__BB93_16:
	mov.b32 	%r36, %f280;
	shfl.sync.down.b32	%r10|%p15, %r36, 4, 31, -1;
	mov.b32 	%r37, %f281;
	shfl.sync.down.b32	%r11|%p16, %r37, 4, 31, -1;
	mov.b32 	%r38, %f282;
	shfl.sync.down.b32	%r39|%p17, %r38, 4, 31, -1;
	mov.b32 	%f61, %r39;
	setp.eq.f32 	%p18, %f61, 0f00000000;
	@%p18 bra 	$L__BB93_18;
	mov.b32 	%f204, %r11;
	mov.b32 	%f205, %r10;
	add.f32 	%f62, %f282, %f61;
	div.approx.f32 	%f206, %f61, %f62;
	sub.f32 	%f207, %f205, %f280;
	fma.rn.f32 	%f280, %f207, %f206, %f280;
	mul.f32 	%f208, %f207, %f207;
	mul.f32 	%f209, %f282, %f208;
	fma.rn.f32 	%f210, %f209, %f206, %f204;
	add.f32 	%f281, %f281, %f210;
	mov.f32 	%f282, %f62;
$L__BB93_18:
	mov.b32 	%r40, %f280;
	shfl.sync.down.b32	%r12|%p19, %r40, 2, 31, -1;
	mov.b32 	%r41, %f281;
	shfl.sync.down.b32	%r13|%p20, %r41, 2, 31, -1;
	mov.b32 	%r42, %f282;
	shfl.sync.down.b32	%r43|%p21, %r42, 2, 31, -1;
	mov.b32 	%f68, %r43;
	setp.eq.f32 	%p22, %f68, 0f00000000;
	@%p22 bra 	$L__BB93_20;
	mov.b32 	%f211, %r13;
	mov.b32 	%f212, %r12;
	add.f32 	%f69, %f282, %f68;
	div.approx.f32 	%f213, %f68, %f69;
	sub.f32 	%f214, %f212, %f280;
	fma.rn.f32 	%f280, %f214, %f213, %f280;
	mul.f32 	%f215, %f214, %f214;
	mul.f32 	%f216, %f282, %f215;
	fma.rn.f32 	%f217, %f216, %f213, %f211;
	add.f32 	%f281, %f281, %f217;
	mov.f32 	%f282, %f69;
$L__BB93_20:
	mov.b32 	%r44, %f280;
	shfl.sync.down.b32	%r14|%p23, %r44, 1, 31, -1;
	mov.b32 	%r45, %f281;
	shfl.sync.down.b32	%r15|%p24, %r45, 1, 31, -1;
	mov.b32 	%r46, %f282;
	shfl.sync.down.b32	%r47|%p25, %r46, 1, 31, -1;
	mov.b32 	%f75, %r47;
	setp.eq.f32 	%p26, %f75, 0f00000000;
	@%p26 bra 	$L__BB93_22;
	mov.b32 	%f218, %r15;
	mov.b32 	%f219, %r14;
	add.f32 	%f76, %f282, %f75;
	div.approx.f32 	%f220, %f75, %f76;
	sub.f32 	%f221, %f219, %f280;
	fma.rn.f32 	%f280, %f221, %f220, %f280;
	mul.f32 	%f222, %f221, %f221;
	mul.f32 	%f223, %f282, %f222;
	fma.rn.f32 	%f224, %f223, %f220, %f218;
	add.f32 	%f281, %f281, %f224;
	mov.f32 	%f282, %f76;
$L__BB93_22:
	mov.b32 	%r48, %f280;
	shfl.sync.idx.b32	%r16|%p27, %r48, 0, 31, -1;
	mov.b32 	%r49, %f281;
	shfl.sync.idx.b32	%r50|%p28, %r49, 0, 31, -1;
	mov.b32 	%r51, %f282;
	shfl.sync.idx.b32	%r52|%p29, %r51, 0, 31, -1;
	mov.b32 	%f225, %r50;
	mov.b32 	%f226, %r52;
	div.approx.f32 	%f227, %f225, %f226;
	max.f32 	%f228, %f227, 0f00000000;
	add.f32 	%f229, %f228, %f1;
	abs.f32 	%f82, %f229;
	setp.lt.f32 	%p30, %f82, 0f00800000;
	mul.f32 	%f230, %f229, 0f4B800000;
	selp.f32 	%f83, %f230, %f229, %p30;
	mov.b32 	%r17, %f83;
	add.s32 	%r53, %r17, -8388608;
	setp.gt.u32 	%p31, %r53, 2130706431;
	@%p31 bra 	$L__BB93_24;
	and.b32  	%r54, %r17, 16777215;
	or.b32  	%r55, %r54, 1056964608;
	mov.b32 	%f231, %r55;
	sub.s32 	%r56, %r55, %r17;
	add.s32 	%r57, %r56, 201326592;
	selp.b32 	%r58, %r57, %r56, %p30;
	rsqrt.approx.ftz.f32 	%f232, %f231;
	mul.f32 	%f233, %f232, %f232;
	neg.f32 	%f234, %f233;
	fma.rn.f32 	%f235, %f232, %f232, %f234;
	neg.f32 	%f236, %f231;
	fma.rn.f32 	%f237, %f233, %f236, 0f3F800000;
	fma.rn.f32 	%f238, %f235, %f236, %f237;
	fma.rn.f32 	%f239, %f238, 0f3EC00000, 0f3F000000;
	mul.f32 	%f240, %f232, %f238;
	fma.rn.f32 	%f241, %f239, %f240, %f232;
	shr.s32 	%r59, %r58, 1;
	mov.b32 	%r60, %f241;
	add.s32 	%r61, %r59, %r60;
	mov.b32 	%f306, %r61;
	bra.uni 	$L__BB93_25;
$L__BB93_24:
	rsqrt.approx.ftz.f32 	%f306, %f83;
$L__BB93_25:
	setp.ne.s32 	%p33, %r3, 0;
	@%p33 bra 	$L__BB93_27;
	ld.param.u64 	%rd15, [_Z17LayerNormWarpImplI19BiasAddResidualLoadI6__halffE11AffineStoreIfS1_EfLi1ELi16ELi12ELi32ELi1ELb1EEvT_T0_iidPT1_S8__param_6];
	ld.param.u64 	%rd14, [_Z17LayerNormWarpImplI19BiasAddResidualLoadI6__halffE11AffineStoreIfS1_EfLi1ELi16ELi12ELi32ELi1ELb1EEvT_T0_iidPT1_S8__param_5];
	cvta.to.global.u64 	%rd9, %rd14;
	mul.wide.s32 	%rd10, %r62, 4;
	add.s64 	%rd11, %rd9, %rd10;
	st.global.u32 	[%rd11], %r16;
	cvta.to.global.u64 	%rd12, %rd15;
	add.s64 	%rd13, %rd12, %rd10;
	st.global.f32 	[%rd13], %f306;
$L__BB93_27:
	mov.b32 	%f242, %r16;
	sub.f32 	%f243, %f274, %f242;
	mul.f32 	%f274, %f306, %f243;
	sub.f32 	%f244, %f273, %f242;
	mul.f32 	%f273, %f306, %f244;
	sub.f32 	%f245, %f272, %f242;
	mul.f32 	%f272, %f306, %f245;
	sub.f32 	%f246, %f271, %f242;
	mul.f32 	%f271, %f306, %f246;
	sub.f32 	%f247, %f270, %f242;
	mul.f32 	%f270, %f306, %f247;
	sub.f32 	%f248, %f269, %f242;
	mul.f32 	%f269, %f306, %f248;
	sub.f32 	%f249, %f268, %f242;
	mul.f32 	%f268, %f306, %f249;
	sub.f32 	%f250, %f267, %f242;
	mul.f32 	%f267, %f306, %f250;
	sub.f32 	%f251, %f266, %f242;
	mul.f32 	%f266, %f306, %f251;
	sub.f32 	%f252, %f265, %f242;
	mul.f32 	%f265, %f306, %f252;
	sub.f32 	%f253, %f264, %f242;
	mul.f32 	%f264, %f306, %f253;
	sub.f32 	%f254, %f263, %f242;
	mul.f32 	%f263, %f306, %f254;
	sub.f32 	%f255, %f275, %f242;
	mul.f32 	%f262, %f306, %f255;
	sub.f32 	%f256, %f279, %f242;
	mul.f32 	%f261, %f306, %f256;
	sub.f32 	%f257, %f283, %f242;
	mul.f32 	%f260, %f306, %f257;
	sub.f32 	%f258, %f287, %f242;
	mul.f32 	%f259, %f306, %f258;
	add.s32 	%r62, %r62, %r4;
	setp.lt.s32 	%p34, %r62, %r19;
	@%p34 bra 	$L__BB93_4;
$L__BB93_28:
	ret;

}
	// .globl	_Z17LayerNormWarpImplI19BiasAddResidualLoadI6__halffE11AffineStoreIfS1_EfLi1ELi20ELi20ELi32ELi1ELb0EEvT_T0_iidPT1_S8_
.visible .entry _Z17LayerNormWarpImplI19BiasAddResidualLoadI6__halffE11AffineStoreIfS1_EfLi1ELi20ELi20ELi32ELi1ELb0EEvT_T0_iidPT1_S8_(
	.param .align 8 .b8 _Z17LayerNormWarpImplI19BiasAddResidualLoadI6__halffE11AffineStoreIfS1_EfLi1ELi20ELi20ELi32ELi1ELb0EEvT_T0_iidPT1_S8__param_0[32],
	.param .align 8 .b8 _Z17LayerNormWarpImplI19BiasAddResidualLoadI6__halffE11AffineStoreIfS1_EfLi1ELi20ELi20ELi32ELi1ELb0EEvT_T0_iidPT1_S8__param_1[32],
	.param .u32 _Z17LayerNormWarpImplI19BiasAddResidualLoadI6__halffE11AffineStoreIfS1_EfLi1ELi20ELi20ELi32ELi1ELb0EEvT_T0_iidPT1_S8__param_2,
	.param .u32 _Z17LayerNormWarpImplI19BiasAddResidualLoadI6__halffE11AffineStoreIfS1_EfLi1ELi20ELi20ELi32ELi1ELb0EEvT_T0_iidPT1_S8__param_3,
	.param .f64 _Z17LayerNormWarpImplI19BiasAddResidualLoadI6__halffE11AffineStoreIfS1_EfLi1ELi20ELi20ELi32ELi1ELb0EEvT_T0_iidPT1_S8__param_4,
	.param .u64 .ptr .align 1 _Z17LayerNormWarpImplI19BiasAddResidualLoadI6__halffE11AffineStoreIfS1_EfLi1ELi20ELi20ELi32ELi1ELb0EEvT_T0_iidPT1_S8__param_5,
	.param .u64 .ptr .align 1 _Z17LayerNormWarpImplI19BiasAddResidualLoadI6__halffE11AffineStoreIfS1_EfLi1ELi20ELi20ELi32ELi1ELb0EEvT_T0_iidPT1_S8__param_6
)
.maxntid 256
{
	.reg .pred 	%p<31>;
	.reg .b32 	%r<59>;
	.reg .b32 	%f<311>;
	.reg .b64 	%rd<16>;
	.reg .b64 	%fd<3>;

	ld.param.u32 	%r18, [_Z17LayerNormWarpImplI19BiasAddResidualLoadI6__halffE11AffineStoreIfS1_EfLi1ELi20ELi20ELi32ELi1ELb0EEvT_T0_iidPT1_S8__param_2];
	ld.param.u32 	%r19, [_Z17LayerNormWarpImplI19BiasAddResidualLoadI6__halffE11AffineStoreIfS1_EfLi1ELi20ELi20ELi32ELi1ELb0EEvT_T0_iidPT1_S8__param_3];
	setp.lt.s32 	%p1, %r19, 641;
	@%p1 bra 	$L__BB94_2;
	mov.u64 	%rd3, $str;
	cvta.global.u64 	%rd4, %rd3;
	mov.u64 	%rd5, $str$1;
	cvta.global.u64 	%rd6, %rd5;
	mov.u64 	%rd7, __unnamed_95;
	cvta.global.u64 	%rd8, %rd7;
	{ // callseq 94, 0
	.param .b64 param0;
	st.param.b64 	[param0], %rd4;
	.param .b64 param1;
	st.param.b64 	[param1], %rd6;
	.param .b32 param2;
	st.param.b32 	[param2], 462;
	.param .b64 param3;
	st.param.b64 	[param3], %rd8;
	.param .b64 param4;
	st.param.b64 	[param4], 1;
	call.uni 
	__assertfail, 
	(
	param0, 
	param1, 
	param2, 
	param3, 
	param4
	);
	} // callseq 94
$L__BB94_2:
	mov.u32 	%r20, %ctaid.x;
	mov.u32 	%r1, %ntid.y;
	mov.u32 	%r21, %tid.y;
	mad.lo.s32 	%r58, %r20, %r1, %r21;
	setp.ge.s32 	%p2, %r58, %r18;
	@%p2 bra 	$L__BB94_20;
	mov.u32 	%r22, %nctaid.x;
	mul.lo.s32 	%r3, %r22, %r1;
$L__BB94_4:
	mov.f32 	%f85, 0f3F800000;
	div.approx.f32 	%f86, %f294, %f85;
	add.f32 	%f87, %f86, 0f00000000;
	sub.f32 	%f88, %f294, %f87;
	fma.rn.f32 	%f89, %f294, %f88, 0f00000000;
	sub.f32 	%f90, %f293, %f87;
	mov.f32 	%f91, 0f40000000;
	div.approx.f32 	%f92, %f90, %f91;
	add.f32 	%f93, %f87, %f92;
	sub.f32 	%f94, %f293, %f93;
	fma.rn.f32 	%f95, %f90, %f94, %f89;
	sub.f32 	%f96, %f292, %f93;
	mov.f32 	%f97, 0f40400000;
	div.approx.f32 	%f98, %f96, %f97;
	add.f32 	%f99, %f93, %f98;
	sub.f32 	%f100, %f292, %f99;
	fma.rn.f32 	%f101, %f96, %f100, %f95;
	sub.f32 	%f102, %f291, %f99;
	mov.f32 	%f103, 0f40800000;
	div.approx.f32 	%f104, %f102, %f103;
	add.f32 	%f105, %f99, %f104;
	sub.f32 	%f106, %f291, %f105;
	fma.rn.f32 	%f107, %f102, %f106, %f101;
	sub.f32 	%f108, %f290, %f105;
	mov.f32 	%f109, 0f40A00000;
	div.approx.f32 	%f110, %f108, %f109;
	add.f32 	%f111, %f105, %f110;
	sub.f32 	%f112, %f290, %f111;
	fma.rn.f32 	%f113, %f108, %f112, %f107;
	sub.f32 	%f114, %f289, %f111;
	mov.f32 	%f115, 0f40C00000;
	div.approx.f32 	%f116, %f114, %f115;
	add.f32 	%f117, %f111, %f116;
	sub.f32 	%f118, %f289, %f117;
	fma.rn.f32 	%f119, %f114, %f118, %f113;
	sub.f32 	%f120, %f288, %f117;
	mov.f32 	%f121, 0f40E00000;
	div.approx.f32 	%f122, %f120, %f121;
	add.f32 	%f123, %f117, %f122;
	sub.f32 	%f124, %f288, %f123;
	fma.rn.f32 	%f125, %f120, %f124, %f119;
	sub.f32 	%f126, %f287, %f123;
	mov.f32 	%f127, 0f41000000;
	div.approx.f32 	%f128, %f126, %f127;
	add.f32 	%f129, %f123, %f128;
	sub.f32 	%f130, %f287, %f129;
	fma.rn.f32 	%f131, %f126, %f130, %f125;
	sub.f32 	%f132, %f286, %f129;
	mov.f32 	%f133, 0f41100000;
	div.approx.f32 	%f134, %f132, %f133;
	add.f32 	%f135, %f129, %f134;
	sub.f32 	%f136, %f286, %f135;
	fma.rn.f32 	%f137, %f132, %f136, %f131;
	sub.f32 	%f138, %f285, %f135;
	mov.f32 	%f139, 0f41200000;
	div.approx.f32 	%f140, %f138, %f139;
	add.f32 	%f141, %f135, %f140;
	sub.f32 	%f142, %f285, %f141;
	fma.rn.f32 	%f143, %f138, %f142, %f137;
	sub.f32 	%f144, %f284, %f141;
	mov.f32 	%f145, 0f41300000;
	div.approx.f32 	%f146, %f144, %f145;
	add.f32 	%f147, %f141, %f146;
	sub.f32 	%f148, %f284, %f147;
	fma.rn.f32 	%f149, %f144, %f148, %f143;
	sub.f32 	%f150, %f283, %f147;
	mov.f32 	%f151, 0f41400000;
	div.approx.f32 	%f152, %f150, %f151;
	add.f32 	%f153, %f147, %f152;
	sub.f32 	%f154, %f283, %f153;
	fma.rn.f32 	%f155, %f150, %f154, %f149;
	sub.f32 	%f156, %f282, %f153;
	mov.f32 	%f157, 0f41500000;
	div.approx.f32 	%f158, %f156, %f157;
	add.f32 	%f159, %f153, %f158;
	sub.f32 	%f160, %f282, %f159;
	fma.rn.f32 	%f161, %f156, %f160, %f155;
	sub.f32 	%f162, %f281, %f159;
	mov.f32 	%f163, 0f41600000;
	div.approx.f32 	%f164, %f162, %f163;
	add.f32 	%f165, %f159, %f164;
	sub.f32 	%f166, %f281, %f165;
	fma.rn.f32 	%f167, %f162, %f166, %f161;
	sub.f32 	%f168, %f280, %f165;
	mov.f32 	%f169, 0f41700000;
	div.approx.f32 	%f170, %f168, %f169;
	add.f32 	%f171, %f165, %f170;
	sub.f32 	%f172, %f280, %f171;
	fma.rn.f32 	%f173, %f168, %f172, %f167;
	sub.f32 	%f174, %f279, %f171;
	mov.f32 	%f175, 0f41800000;
	div.approx.f32 	%f176, %f174, %f175;
	add.f32 	%f177, %f171, %f176;
	sub.f32 	%f178, %f279, %f177;
	fma.rn.f32 	%f179, %f174, %f178, %f173;
	sub.f32 	%f180, %f278, %f177;
	mov.f32 	%f181, 0f41880000;
	div.approx.f32 	%f182, %f180, %f181;
	add.f32 	%f183, %f177, %f182;
	sub.f32 	%f184, %f278, %f183;
	fma.rn.f32 	%f185, %f180, %f184, %f179;
	sub.f32 	%f186, %f277, %f183;
	mov.f32 	%f187, 0f41900000;
	div.approx.f32 	%f188, %f186, %f187;
	add.f32 	%f189, %f183, %f188;
	sub.f32 	%f190, %f277, %f189;
	fma.rn.f32 	%f191, %f186, %f190, %f185;
	sub.f32 	%f192, %f276, %f189;
	mov.f32 	%f193, 0f41980000;
	div.approx.f32 	%f194, %f192, %f193;
	add.f32 	%f195, %f189, %f194;
	sub.f32 	%f196, %f276, %f195;
	fma.rn.f32 	%f197, %f192, %f196, %f191;
	sub.f32 	%f198, %f275, %f195;
	mov.f32 	%f300, 0f41A00000;
	div.approx.f32 	%f199, %f198, %f300;
	add.f32 	%f298, %f195, %f199;
	sub.f32 	%f200, %f275, %f298;
	fma.rn.f32 	%f299, %f198, %f200, %f197;
	mov.b32 	%r23, %f298;
	shfl.sync.down.b32	%r5|%p3, %r23, 16, 31, -1;
	mov.b32 	%r24, %f299;
	shfl.sync.down.b32	%r6|%p4, %r24, 16, 31, -1;
	mov.b32 	%r25, 1101004800;
	shfl.sync.down.b32	%r26|%p5, %r25, 16, 31, -1;
	mov.b32 	%f23, %r26;
	setp.eq.f32 	%p6, %f23, 0f00000000;
	@%p6 bra 	$L__BB94_6;
	mov.b32 	%f201, %r6;
	mov.b32 	%f202, %r5;
	add.f32 	%f300, %f23, 0f41A00000;
	div.approx.f32 	%f203, %f23, %f300;
	sub.f32 	%f204, %f202, %f298;
	fma.rn.f32 	%f298, %f204, %f203, %f298;
	mul.f32 	%f205, %f204, %f204;
	mul.f32 	%f206, %f205, 0f41A00000;
	fma.rn.f32 	%f207, %f206, %f203, %f201;
	add.f32 	%f299, %f299, %f207;
$L__BB94_6:
	mov.b32 	%r27, %f298;
	shfl.sync.down.b32	%r7|%p7, %r27, 8, 31, -1;
	mov.b32 	%r28, %f299;
	shfl.sync.down.b32	%r8|%p8, %r28, 8, 31, -1;
	mov.b32 	%r29, %f300;
	shfl.sync.down.b32	%r30|%p9, %r29, 8, 31, -1;
	mov.b32 	%f30, %r30;
	setp.eq.f32 	%p10, %f30, 0f00000000;
	@%p10 bra 	$L__BB94_8;
	mov.b32 	%f208, %r8;
	mov.b32 	%f209, %r7;
	add.f32 	%f31, %f300, %f30;
	div.approx.f32 	%f210, %f30, %f31;
	sub.f32 	%f211, %f209, %f298;
	fma.rn.f32 	%f298, %f211, %f210, %f298;
	mul.f32 	%f212, %f211, %f211;
	mul.f32 	%f213, %f300, %f212;
	fma.rn.f32 	%f214, %f213, %f210, %f208;
	add.f32 	%f299, %f299, %f214;
	mov.f32 	%f300, %f31;
$L__BB94_8:
	mov.b32 	%r31, %f298;
	shfl.sync.down.b32	%r9|%p11, %r31, 4, 31, -1;
	mov.b32 	%r32, %f299;
	shfl.sync.down.b32	%r10|%p12, %r32, 4, 31, -1;
	mov.b32 	%r33, %f300;
	shfl.sync.down.b32	%r34|%p13, %r33, 4, 31, -1;
	mov.b32 	%f37, %r34;
	setp.eq.f32 	%p14, %f37, 0f00000000;
	@%p14 bra 	$L__BB94_10;
	mov.b32 	%f215, %r10;
	mov.b32 	%f216, %r9;
	add.f32 	%f38, %f300, %f37;
	div.approx.f32 	%f217, %f37, %f38;
	sub.f32 	%f218, %f216, %f298;
	fma.rn.f32 	%f298, %f218, %f217, %f298;
	mul.f32 	%f219, %f218, %f218;
	mul.f32 	%f220, %f300, %f219;
	fma.rn.f32 	%f221, %f220, %f217, %f215;
	add.f32 	%f299, %f299, %f221;
	mov.f32 	%f300, %f38;
$L__BB94_10:
	mov.b32 	%r35, %f298;
	shfl.sync.down.b32	%r11|%p15, %r35, 2, 31, -1;
	mov.b32 	%r36, %f299;
	shfl.sync.down.b32	%r12|%p16, %r36, 2, 31, -1;
	mov.b32 	%r37, %f300;
	shfl.sync.down.b32	%r38|%p17, %r37, 2, 31, -1;
	mov.b32 	%f44, %r38;
	setp.eq.f32 	%p18, %f44, 0f00000000;
	@%p18 bra 	$L__BB94_12;
	mov.b32 	%f222, %r12;
	mov.b32 	%f223, %r11;
	add.f32 	%f45, %f300, %f44;
	div.approx.f32 	%f224, %f44, %f45;
	sub.f32 	%f225, %f223, %f298;
	fma.rn.f32 	%f298, %f225, %f224, %f298;
	mul.f32 	%f226, %f225, %f225;
	mul.f32 	%f227, %f300, %f226;
	fma.rn.f32 	%f228, %f227, %f224, %f222;
	add.f32 	%f299, %f299, %f228;
	mov.f32 	%f300, %f45;
$L__BB94_12:
	mov.b32 	%r39, %f298;
	shfl.sync.down.b32	%r13|%p19, %r39, 1, 31, -1;
	mov.b32 	%r40, %f299;
	shfl.sync.down.b32	%r14|%p20, %r40, 1, 31, -1;
	mov.b32 	%r41, %f300;
	shfl.sync.down.b32	%r42|%p21, %r41, 1, 31, -1;
	mov.b32 	%f51, %r42;
	setp.eq.f32 	%p22, %f51, 0f00000000;
	@%p22 bra 	$L__BB94_14;
	mov.b32 	%f229, %r14;
	mov.b32 	%f230, %r13;
	add.f32 	%f52, %f300, %f51;
	div.approx.f32 	%f231, %f51, %f52;
	sub.f32 	%f232, %f230, %f298;
	fma.rn.f32 	%f298, %f232, %f231, %f298;
	mul.f32 	%f233, %f232, %f232;
	mul.f32 	%f234, %f300, %f233;
	fma.rn.f32 	%f235, %f234, %f231, %f229;
	add.f32 	%f299, %f299, %f235;
	mov.f32 	%f300, %f52;
$L__BB94_14:
	ld.param.f64 	%fd2, [_Z17LayerNormWarpImplI19BiasAddResidualLoadI6__halffE11AffineStoreIfS1_EfLi1ELi20ELi20ELi32ELi1ELb0EEvT_T0_iidPT1_S8__param_4];
	mov.b32 	%r43, %f298;
	shfl.sync.idx.b32	%r15|%p23, %r43, 0, 31, -1;
	mov.b32 	%r44, %f299;
	shfl.sync.idx.b32	%r45|%p24, %r44, 0, 31, -1;
	mov.b32 	%r46, %f300;
	shfl.sync.idx.b32	%r47|%p25, %r46, 0, 31, -1;
	mov.b32 	%f236, %r45;
	mov.b32 	%f237, %r47;
	div.approx.f32 	%f238, %f236, %f237;
	max.f32 	%f239, %f238, 0f00000000;
	cvt.rn.f32.f64 	%f240, %fd2;
	add.f32 	%f241, %f239, %f240;
	abs.f32 	%f58, %f241;
	setp.lt.f32 	%p26, %f58, 0f00800000;
	mul.f32 	%f242, %f241, 0f4B800000;
	selp.f32 	%f59, %f242, %f241, %p26;
	mov.b32 	%r16, %f59;
	add.s32 	%r48, %r16, -8388608;
	setp.gt.u32 	%p27, %r48, 2130706431;
	@%p27 bra 	$L__BB94_16;
	and.b32  	%r49, %r16, 16777215;
	or.b32  	%r50, %r49, 1056964608;
	mov.b32 	%f243, %r50;
	sub.s32 	%r51, %r50, %r16;
	add.s32 	%r52, %r51, 201326592;
	selp.b32 	%r53, %r52, %r51, %p26;
	rsqrt.approx.ftz.f32 	%f244, %f243;
	mul.f32 	%f245, %f244, %f244;
	neg.f32 	%f246, %f245;
	fma.rn.f32 	%f247, %f244, %f244, %f246;
	neg.f32 	%f248, %f243;
	fma.rn.f32 	%f249, %f245, %f248, 0f3F800000;
	fma.rn.f32 	%f250, %f247, %f248, %f249;
	fma.rn.f32 	%f251, %f250, 0f3EC00000, 0f3F000000;
	mul.f32 	%f252, %f244, %f250;
	fma.rn.f32 	%f253, %f251, %f252, %f244;
	shr.s32 	%r54, %r53, 1;
	mov.b32 	%r55, %f253;
	add.s32 	%r56, %r54, %r55;
	mov.b32 	%f310, %r56;
	bra.uni 	$L__BB94_17;
$L__BB94_16:
	rsqrt.approx.ftz.f32 	%f310, %f59;
$L__BB94_17:
	mov.u32 	%r57, %tid.x;
	setp.ne.s32 	%p29, %r57, 0;
	@%p29 bra 	$L__BB94_19;
	ld.param.u64 	%rd15, [_Z17LayerNormWarpImplI19BiasAddResidualLoadI6__halffE11AffineStoreIfS1_EfLi1ELi20ELi20ELi32ELi1ELb0EEvT_T0_iidPT1_S8__param_6];
	ld.param.u64 	%rd14, [_Z17LayerNormWarpImplI19BiasAddResidualLoadI6__halffE11AffineStoreIfS1_EfLi1ELi20ELi20ELi32ELi1ELb0EEvT_T0_iidPT1_S8__param_5];
	cvta.to.global.u64 	%rd9, %rd14;
	mul.wide.s32 	%rd10, %r58, 4;
	add.s64 	%rd11, %rd9, %rd10;
	st.global.u32 	[%rd11], %r15;
	cvta.to.global.u64 	%rd12, %rd15;
	add.s64 	%rd13, %rd12, %rd10;
	st.global.f32 	[%rd13], %f310;
$L__BB94_19:
	mov.b32 	%f254, %r15;
	sub.f32 	%f255, %f294, %f254;
	mul.f32 	%f294, %f310, %f255;
	sub.f32 	%f256, %f293, %f254;
	mul.f32 	%f293, %f310, %f256;
	sub.f32 	%f257, %f292, %f254;
	mul.f32 	%f292, %f310, %f257;
	sub.f32 	%f258, %f291, %f254;
	mul.f32 	%f291, %f310, %f258;
	sub.f32 	%f259, %f290, %f254;
	mul.f32 	%f290, %f310, %f259;
	sub.f32 	%f260, %f289, %f254;
	mul.f32 	%f289, %f310, %f260;
	sub.f32 	%f261, %f288, %f254;
	mul.f32 	%f288, %f310, %f261;
	sub.f32 	%f262, %f287, %f254;
	mul.f32 	%f287, %f310, %f262;
	sub.f32 	%f263, %f286, %f254;
	mul.f32 	%f286, %f310, %f263;
	sub.f32 	%f264, %f285, %f254;
	mul.f32 	%f285, %f310, %f264;
	sub.f32 	%f265, %f284, %f254;
	mul.f32 	%f284, %f310, %f265;
	sub.f32 	%f266, %f283, %f254;
	mul.f32 	%f283, %f310, %f266;
	sub.f32 	%f267, %f282, %f254;
	mul.f32 	%f282, %f310, %f267;
	sub.f32 	%f268, %f281, %f254;
	mul.f32 	%f281, %f310, %f268;
	sub.f32 	%f269, %f280, %f254;
	mul.f32 	%f280, %f310, %f269;
	sub.f32 	%f270, %f279, %f254;
	mul.f32 	%f279, %f310, %f270;
	sub.f32 	%f271, %f278, %f254;
	mul.f32 	%f278, %f310, %f271;
	sub.f32 	%f272, %f277, %f254;
	mul.f32 	%f277, %f310, %f272;
	sub.f32 	%f273, %f276, %f254;
	mul.f32 	%f276, %f310, %f273;
	sub.f32 	%f274, %f275, %f254;
	mul.f32 	%f275, %f310, %f274;
	add.s32 	%r58, %r58, %r3;
	setp.lt.s32 	%p30, %r58, %r18;
	@%p30 bra 	$L__BB94_4;
$L__BB94_20:
	ret;

}
	// .globl	_Z17LayerNormWarpImplI19BiasAddResidualLoadI6__halffE11AffineStoreIfS1_EfLi1ELi20ELi16ELi32ELi1ELb1EEvT_T0_iidPT1_S8_
.visible .entry _Z17LayerNormWarpImplI19BiasAddResidualLoadI6__halffE11AffineStoreIfS1_EfLi1ELi20ELi16ELi32ELi1ELb1EEvT_T0_iidPT1_S8_(
	.param .align 8 .b8 _Z17LayerNormWarpImplI19BiasAddResidualLoadI6__halffE11AffineStoreIfS1_EfLi1ELi20ELi16ELi32ELi1ELb1EEvT_T0_iidPT1_S8__param_0[32],
	.param .align 8 .b8 _Z17LayerNormWarpImplI19BiasAddResidualLoadI6__halffE11AffineStoreIfS1_EfLi1ELi20ELi16ELi32ELi1ELb1EEvT_T0_iidPT1_S8__param_1[32],
	.param .u32 _Z17LayerNormWarpImplI19BiasAddResidualLoadI6__halffE11AffineStoreIfS1_EfLi1ELi20ELi16ELi32ELi1ELb1EEvT_T0_iidPT1_S8__param_2,
	.param .u32 _Z17LayerNormWarpImplI19BiasAddResidualLoadI6__halffE11AffineStoreIfS1_EfLi1ELi20ELi16ELi32ELi1ELb1EEvT_T0_iidPT1_S8__param_3,
	.param .f64 _Z17LayerNormWarpImplI19BiasAddResidualLoadI6__halffE11AffineStoreIfS1_EfLi1ELi20ELi16ELi32ELi1ELb1EEvT_T0_iidPT1_S8__param_4,
	.param .u64 .ptr .align 1 _Z17LayerNormWarpImplI19BiasAddResidualLoadI6__halffE11AffineStoreIfS1_EfLi1ELi20ELi16ELi32ELi1ELb1EEvT_T0_iidPT1_S8__param_5,
	.param .u64 .ptr .align 1 _Z17LayerNormWarpImplI19BiasAddResidualLoadI6__halffE11AffineStoreIfS1_EfLi1ELi20ELi16ELi32ELi1ELb1EEvT_T0_iidPT1_S8__param_6
)
.maxntid 256
{
	.reg .pred 	%p<35>;
	.reg .b32 	%r<63>;
	.reg .b32 	%f<347>;
	.reg .b64 	%rd<14>;
	.reg .b64 	%fd<2>;

	ld.param.u32 	%r20, [_Z17LayerNormWarpImplI19BiasAddResidualLoadI6__halffE11AffineStoreIfS1_EfLi1ELi20ELi16ELi32ELi1ELb1EEvT_T0_iidPT1_S8__param_2];
	ld.param.u32 	%r21, [_Z17LayerNormWarpImplI19BiasAddResidualLoadI6__halffE11AffineStoreIfS1_EfLi1ELi20ELi16ELi32ELi1ELb1EEvT_T0_iidPT1_S8__param_3];
	ld.param.f64 	%fd1, [_Z17LayerNormWarpImplI19BiasAddResidualLoadI6__halffE11AffineStoreIfS1_EfLi1ELi20ELi16ELi32ELi1ELb1EEvT_T0_iidPT1_S8__param_4];
	ld.param.u64 	%rd3, [_Z17LayerNormWarpImplI19BiasAddResidualLoadI6__halffE11AffineStoreIfS1_EfLi1ELi20ELi16ELi32ELi1ELb1EEvT_T0_iidPT1_S8__param_5];
	ld.param.u64 	%rd4, [_Z17LayerNormWarpImplI19BiasAddResidualLoadI6__halffE11AffineStoreIfS1_EfLi1ELi20ELi16ELi32ELi1ELb1EEvT_T0_iidPT1_S8__param_6];
	setp.lt.s32 	%p1, %r21, 641;
	@%p1 bra 	$L__BB95_2;
	mov.u64 	%rd5, $str;
	cvta.global.u64 	%rd6, %rd5;
	mov.u64 	%rd7, $str$1;
	cvta.global.u64 	%rd8, %rd7;
	mov.u64 	%rd9, __unnamed_96;
	cvta.global.u64 	%rd10, %rd9;
	{ // callseq 95, 0
	.param .b64 param0;
	st.param.b64 	[param0], %rd6;
	.param .b64 param1;
	st.param.b64 	[param1], %rd8;
	.param .b32 param2;
	st.param.b32 	[param2], 462;
	.param .b64 param3;
	st.param.b64 	[param3], %rd10;
	.param .b64 param4;
	st.param.b64 	[param4], 1;
	call.uni 
	__assertfail, 
	(
	param0, 
	param1, 
	param2, 
	param3, 
	param4
	);
	} // callseq 95
$L__BB95_2:
	mov.u32 	%r22, %ctaid.x;
	mov.u32 	%r1, %ntid.y;
	mov.u32 	%r23, %tid.y;
	mad.lo.s32 	%r62, %r22, %r1, %r23;
	setp.ge.s32 	%p2, %r62, %r20;
	@%p2 bra 	$L__BB95_28;
	mov.u32 	%r3, %tid.x;
	cvt.rn.f32.f64 	%f1, %fd1;
	add.s32 	%r4, %r3, 576;
	cvta.to.global.u64 	%rd1, %rd3;
	cvta.to.global.u64 	%rd2, %rd4;
	mov.u32 	%r24, %nctaid.x;
	mul.lo.s32 	%r5, %r24, %r1;
$L__BB95_4:
	or.b32  	%r25, %r3, 512;
	setp.ge.s32 	%p3, %r25, %r21;
	mov.f32 	%f114, 0f3F800000;
	div.approx.f32 	%f115, %f314, %f114;
	add.f32 	%f116, %f115, 0f00000000;
	sub.f32 	%f117, %f314, %f116;
	fma.rn.f32 	%f118, %f314, %f117, 0f00000000;
	sub.f32 	%f119, %f313, %f116;
	mov.f32 	%f120, 0f40000000;
	div.approx.f32 	%f121, %f119, %f120;
	add.f32 	%f122, %f116, %f121;
	sub.f32 	%f123, %f313, %f122;
	fma.rn.f32 	%f124, %f119, %f123, %f118;
	sub.f32 	%f125, %f312, %f122;
	mov.f32 	%f126, 0f40400000;
	div.approx.f32 	%f127, %f125, %f126;
	add.f32 	%f128, %f122, %f127;
	sub.f32 	%f129, %f312, %f128;
	fma.rn.f32 	%f130, %f125, %f129, %f124;
	sub.f32 	%f131, %f311, %f128;
	mov.f32 	%f132, 0f40800000;
	div.approx.f32 	%f133, %f131, %f132;
	add.f32 	%f134, %f128, %f133;
	sub.f32 	%f135, %f311, %f134;
	fma.rn.f32 	%f136, %f131, %f135, %f130;
	sub.f32 	%f137, %f310, %f134;
	mov.f32 	%f138, 0f40A00000;
	div.approx.f32 	%f139, %f137, %f138;
	add.f32 	%f140, %f134, %f139;
	sub.f32 	%f141, %f310, %f140;
	fma.rn.f32 	%f142, %f137, %f141, %f136;
	sub.f32 	%f143, %f309, %f140;
	mov.f32 	%f144, 0f40C00000;
	div.approx.f32 	%f145, %f143, %f144;
	add.f32 	%f146, %f140, %f145;
	sub.f32 	%f147, %f309, %f146;
	fma.rn.f32 	%f148, %f143, %f147, %f142;
	sub.f32 	%f149, %f308, %f146;
	mov.f32 	%f150, 0f40E00000;
	div.approx.f32 	%f151, %f149, %f150;
	add.f32 	%f152, %f146, %f151;
	sub.f32 	%f153, %f308, %f152;
	fma.rn.f32 	%f154, %f149, %f153, %f148;
	sub.f32 	%f155, %f307, %f152;
	mov.f32 	%f156, 0f41000000;
	div.approx.f32 	%f157, %f155, %f156;
	add.f32 	%f158, %f152, %f157;
	sub.f32 	%f159, %f307, %f158;
	fma.rn.f32 	%f160, %f155, %f159, %f154;
	sub.f32 	%f161, %f306, %f158;
	mov.f32 	%f162, 0f41100000;
	div.approx.f32 	%f163, %f161, %f162;
	add.f32 	%f164, %f158, %f163;
	sub.f32 	%f165, %f306, %f164;
	fma.rn.f32 	%f166, %f161, %f165, %f160;
	sub.f32 	%f167, %f305, %f164;
	mov.f32 	%f168, 0f41200000;
	div.approx.f32 	%f169, %f167, %f168;
	add.f32 	%f170, %f164, %f169;
	sub.f32 	%f171, %f305, %f170;
	fma.rn.f32 	%f172, %f167, %f171, %f166;
	sub.f32 	%f173, %f304, %f170;
	mov.f32 	%f174, 0f41300000;
	div.approx.f32 	%f175, %f173, %f174;
	add.f32 	%f176, %f170, %f175;
	sub.f32 	%f177, %f304, %f176;
	fma.rn.f32 	%f178, %f173, %f177, %f172;
	sub.f32 	%f179, %f303, %f176;
	mov.f32 	%f180, 0f41400000;
	div.approx.f32 	%f181, %f179, %f180;
	add.f32 	%f182, %f176, %f181;
	sub.f32 	%f183, %f303, %f182;
	fma.rn.f32 	%f184, %f179, %f183, %f178;
	sub.f32 	%f185, %f302, %f182;
	mov.f32 	%f186, 0f41500000;
	div.approx.f32 	%f187, %f185, %f186;
	add.f32 	%f188, %f182, %f187;
	sub.f32 	%f189, %f302, %f188;
	fma.rn.f32 	%f190, %f185, %f189, %f184;
	sub.f32 	%f191, %f301, %f188;
	mov.f32 	%f192, 0f41600000;
	div.approx.f32 	%f193, %f191, %f192;
	add.f32 	%f194, %f188, %f193;
	sub.f32 	%f195, %f301, %f194;
	fma.rn.f32 	%f196, %f191, %f195, %f190;
	sub.f32 	%f197, %f300, %f194;
	mov.f32 	%f198, 0f41700000;
	div.approx.f32 	%f199, %f197, %f198;
	add.f32 	%f200, %f194, %f199;
	sub.f32 	%f201, %f300, %f200;
	fma.rn.f32 	%f202, %f197, %f201, %f196;
	sub.f32 	%f203, %f299, %f200;
	mov.f32 	%f322, 0f41800000;
	div.approx.f32 	%f204, %f203, %f322;
	add.f32 	%f320, %f200, %f204;
	sub.f32 	%f205, %f299, %f320;
	fma.rn.f32 	%f321, %f203, %f205, %f202;
	mov.f32 	%f315, 0f00000000;
	@%p3 bra 	$L__BB95_6;
	sub.f32 	%f207, %f298, %f320;
	mov.f32 	%f322, 0f41880000;
	div.approx.f32 	%f208, %f207, %f322;
	add.f32 	%f320, %f320, %f208;
	sub.f32 	%f209, %f298, %f320;
	fma.rn.f32 	%f321, %f207, %f209, %f321;
	mov.f32 	%f315, %f298;
$L__BB95_6:
	add.s32 	%r26, %r3, 544;
	setp.ge.s32 	%p4, %r26, %r21;
	mov.f32 	%f319, 0f00000000;
	@%p4 bra 	$L__BB95_8;
	add.f32 	%f322, %f322, 0f3F800000;
	sub.f32 	%f211, %f297, %f320;
	div.approx.f32 	%f212, %f211, %f322;
	add.f32 	%f320, %f320, %f212;
	sub.f32 	%f213, %f297, %f320;
	fma.rn.f32 	%f321, %f211, %f213, %f321;
	mov.f32 	%f319, %f297;
$L__BB95_8:
	setp.ge.s32 	%p5, %r4, %r21;
	mov.f32 	%f323, 0f00000000;
	@%p5 bra 	$L__BB95_10;
	add.f32 	%f322, %f322, 0f3F800000;
	sub.f32 	%f215, %f296, %f320;
	div.approx.f32 	%f216, %f215, %f322;
	add.f32 	%f320, %f320, %f216;
	sub.f32 	%f217, %f296, %f320;
	fma.rn.f32 	%f321, %f215, %f217, %f321;
	mov.f32 	%f323, %f296;
$L__BB95_10:
	add.s32 	%r27, %r3, 608;
	setp.ge.s32 	%p6, %r27, %r21;
	mov.f32 	%f327, 0f00000000;
	@%p6 bra 	$L__BB95_12;
	add.f32 	%f322, %f322, 0f3F800000;
	sub.f32 	%f219, %f295, %f320;
	div.approx.f32 	%f220, %f219, %f322;
	add.f32 	%f320, %f320, %f220;
	sub.f32 	%f221, %f295, %f320;
	fma.rn.f32 	%f321, %f219, %f221, %f321;
	mov.f32 	%f327, %f295;
$L__BB95_12:
	mov.b32 	%r28, %f320;
	shfl.sync.down.b32	%r7|%p7, %r28, 16, 31, -1;
	mov.b32 	%r29, %f321;
	shfl.sync.down.b32	%r8|%p8, %r29, 16, 31, -1;
	mov.b32 	%r30, %f322;
	shfl.sync.down.b32	%r31|%p9, %r30, 16, 31, -1;
	mov.b32 	%f51, %r31;
	setp.eq.f32 	%p10, %f51, 0f00000000;
	@%p10 bra 	$L__BB95_14;
	mov.b32 	%f222, %r8;
	mov.b32 	%f223, %r7;
	add.f32 	%f52, %f322, %f51;
	div.approx.f32 	%f224, %f51, %f52;
	sub.f32 	%f225, %f223, %f320;
	fma.rn.f32 	%f320, %f225, %f224, %f320;
	mul.f32 	%f226, %f225, %f225;
	mul.f32 	%f227, %f322, %f226;
	fma.rn.f32 	%f228, %f227, %f224, %f222;
	add.f32 	%f321, %f321, %f228;
	mov.f32 	%f322, %f52;
$L__BB95_14:
	mov.b32 	%r32, %f320;
	shfl.sync.down.b32	%r9|%p11, %r32, 8, 31, -1;
	mov.b32 	%r33, %f321;
	shfl.sync.down.b32	%r10|%p12, %r33, 8, 31, -1;
	mov.b32 	%r34, %f322;
	shfl.sync.down.b32	%r35|%p13, %r34, 8, 31, -1;
	mov.b32 	%f58, %r35;
	setp.eq.f32 	%p14, %f58, 0f00000000;
	@%p14 bra 	$L__BB95_16;
	mov.b32 	%f229, %r10;
	mov.b32 	%f230, %r9;
	add.f32 	%f59, %f322, %f58;
	div.approx.f32 	%f231, %f58, %f59;
	sub.f32 	%f232, %f230, %f320;
	fma.rn.f32 	%f320, %f232, %f231, %f320;
	mul.f32 	%f233, %f232, %f232;
	mul.f32 	%f234, %f322, %f233;
	fma.rn.f32 	%f235, %f234, %f231, %f229;
	add.f32 	%f321, %f321, %f235;
	mov.f32 	%f322, %f59;
$L__BB95_16:
	mov.b32 	%r36, %f320;
	shfl.sync.down.b32	%r11|%p15, %r36, 4, 31, -1;
	mov.b32 	%r37, %f321;
	shfl.sync.down.b32	%r12|%p16, %r37, 4, 31, -1;
	mov.b32 	%r38, %f322;
	shfl.sync.down.b32	%r39|%p17, %r38, 4, 31, -1;
	mov.b32 	%f65, %r39;
	setp.eq.f32 	%p18, %f65, 0f00000000;
	@%p18 bra 	$L__BB95_18;
	mov.b32 	%f236, %r12;
	mov.b32 	%f237, %r11;
	add.f32 	%f66, %f322, %f65;
	div.approx.f32 	%f238, %f65, %f66;
	sub.f32 	%f239, %f237, %f320;
	fma.rn.f32 	%f320, %f239, %f238, %f320;
	mul.f32 	%f240, %f239, %f239;
	mul.f32 	%f241, %f322, %f240;
	fma.rn.f32 	%f242, %f241, %f238, %f236;
	add.f32 	%f321, %f321, %f242;
	mov.f32 	%f322, %f66;
$L__BB95_18:
	mov.b32 	%r40, %f320;
	shfl.sync.down.b32	%r13|%p19, %r40, 2, 31, -1;
	mov.b32 	%r41, %f321;
	shfl.sync.down.b32	%r14|%p20, %r41, 2, 31, -1;
	mov.b32 	%r42, %f322;
	shfl.sync.down.b32	%r43|%p21, %r42, 2, 31, -1;
	mov.b32 	%f72, %r43;
	setp.eq.f32 	%p22, %f72, 0f00000000;
	@%p22 bra 	$L__BB95_20;
	mov.b32 	%f243, %r14;
	mov.b32 	%f244, %r13;
	add.f32 	%f73, %f322, %f72;
	div.approx.f32 	%f245, %f72, %f73;
	sub.f32 	%f246, %f244, %f320;
	fma.rn.f32 	%f320, %f246, %f245, %f320;
	mul.f32 	%f247, %f246, %f246;
	mul.f32 	%f248, %f322, %f247;
	fma.rn.f32 	%f249, %f248, %f245, %f243;
	add.f32 	%f321, %f321, %f249;
	mov.f32 	%f322, %f73;
$L__BB95_20:
	mov.b32 	%r44, %f320;
	shfl.sync.down.b32	%r15|%p23, %r44, 1, 31, -1;
	mov.b32 	%r45, %f321;
	shfl.sync.down.b32	%r16|%p24, %r45, 1, 31, -1;
	mov.b32 	%r46, %f322;
	shfl.sync.down.b32	%r47|%p25, %r46, 1, 31, -1;
	mov.b32 	%f79, %r47;
	setp.eq.f32 	%p26, %f79, 0f00000000;
	@%p26 bra 	$L__BB95_22;
	mov.b32 	%f250, %r16;
	mov.b32 	%f251, %r15;
	add.f32 	%f80, %f322, %f79;
	div.approx.f32 	%f252, %f79, %f80;
	sub.f32 	%f253, %f251, %f320;
	fma.rn.f32 	%f320, %f253, %f252, %f320;
	mul.f32 	%f254, %f253, %f253;
	mul.f32 	%f255, %f322, %f254;
	fma.rn.f32 	%f256, %f255, %f252, %f250;
	add.f32 	%f321, %f321, %f256;
	mov.f32 	%f322, %f80;
$L__BB95_22:
	mov.b32 	%r48, %f320;
	shfl.sync.idx.b32	%r17|%p27, %r48, 0, 31, -1;
	mov.b32 	%r49, %f321;
	shfl.sync.idx.b32	%r50|%p28, %r49, 0, 31, -1;
	mov.b32 	%r51, %f322;
	shfl.sync.idx.b32	%r52|%p29, %r51, 0, 31, -1;
	mov.b32 	%f257, %r50;
	mov.b32 	%f258, %r52;
	div.approx.f32 	%f259, %f257, %f258;
	max.f32 	%f260, %f259, 0f00000000;
	add.f32 	%f261, %f260, %f1;
	abs.f32 	%f86, %f261;
	setp.lt.f32 	%p30, %f86, 0f00800000;
	mul.f32 	%f262, %f261, 0f4B800000;
	selp.f32 	%f87, %f262, %f261, %p30;
	mov.b32 	%r18, %f87;
	add.s32 	%r53, %r18, -8388608;
	setp.gt.u32 	%p31, %r53, 2130706431;
	@%p31 bra 	$L__BB95_24;
	and.b32  	%r54, %r18, 16777215;
	or.b32  	%r55, %r54, 1056964608;
	mov.b32 	%f263, %r55;
	sub.s32 	%r56, %r55, %r18;
	add.s32 	%r57, %r56, 201326592;
	selp.b32 	%r58, %r57, %r56, %p30;
	rsqrt.approx.ftz.f32 	%f264, %f263;
	mul.f32 	%f265, %f264, %f264;
	neg.f32 	%f266, %f265;
	fma.rn.f32 	%f267, %f264, %f264, %f266;
	neg.f32 	%f268, %f263;
	fma.rn.f32 	%f269, %f265, %f268, 0f3F800000;
	fma.rn.f32 	%f270, %f267, %f268, %f269;
	fma.rn.f32 	%f271, %f270, 0f3EC00000, 0f3F000000;
	mul.f32 	%f272, %f264, %f270;
	fma.rn.f32 	%f273, %f271, %f272, %f264;
	shr.s32 	%r59, %r58, 1;
	mov.b32 	%r60, %f273;
	add.s32 	%r61, %r59, %r60;
	mov.b32 	%f346, %r61;
	bra.uni 	$L__BB95_25;
$L__BB95_24:
	rsqrt.approx.ftz.f32 	%f346, %f87;
$L__BB95_25:
	setp.ne.s32 	%p33, %r3, 0;
	@%p33 bra 	$L__BB95_27;
	mul.wide.s32 	%rd11, %r62, 4;
	add.s64 	%rd12, %rd1, %rd11;
	st.global.u32 	[%rd12], %r17;
	add.s64 	%rd13, %rd2, %rd11;
	st.global.f32 	[%rd13], %f346;
$L__BB95_27:
	mov.b32 	%f274, %r17;
	sub.f32 	%f275, %f314, %f274;
	mul.f32 	%f314, %f346, %f275;
	sub.f32 	%f276, %f313, %f274;
	mul.f32 	%f313, %f346, %f276;
	sub.f32 	%f277, %f312, %f274;
	mul.f32 	%f312, %f346, %f277;
	sub.f32 	%f278, %f311, %f274;
	mul.f32 	%f311, %f346, %f278;
	sub.f32 	%f279, %f310, %f274;
	mul.f32 	%f310, %f346, %f279;
	sub.f32 	%f280, %f309, %f274;
	mul.f32 	%f309, %f346, %f280;
	sub.f32 	%f281, %f308, %f274;
	mul.f32 	%f308, %f346, %f281;
	sub.f32 	%f282, %f307, %f274;
	mul.f32 	%f307, %f346, %f282;
	sub.f32 	%f283, %f306, %f274;
	mul.f32 	%f306, %f346, %f283;
	sub.f32 	%f284, %f305, %f274;
	mul.f32 	%f305, %f346, %f284;
	sub.f32 	%f285, %f304, %f274;
	mul.f32 	%f304, %f346, %f285;
	sub.f32 	%f286, %f303, %f274;
	mul.f32 	%f303, %f346, %f286;
	sub.f32 	%f287, %f302, %f274;
	mul.f32 	%f302, %f346, %f287;
	sub.f32 	%f288, %f301, %f274;
	mul.f32 	%f301, %f346, %f288;
	sub.f32 	%f289, %f300, %f274;
	mul.f32 	%f300, %f346, %f289;
	sub.f32 	%f290, %f299, %f274;
	mul.f32 	%f299, %f346, %f290;
	sub.f32 	%f291, %f315, %f274;
	mul.f32 	%f298, %f346, %f291;
	sub.f32 	%f292, %f319, %f274;
	mul.f32 	%f297, %f346, %f292;
	sub.f32 	%f293, %f323, %f274;
	mul.f32 	%f296, %f346, %f293;
	sub.f32 	%f294, %f327, %f274;
	mul.f32 	%f295, %f346, %f294;
	add.s32 	%r62, %r62, %r5;
	setp.lt.s32 	%p34, %r62, %r20;
	@%p34 bra 	$L__BB95_4;
$L__BB95_28:
	ret;

}
	// .globl	_Z17LayerNormWarpImplI19BiasAddResidualLoadI6__halffE11AffineStoreIfS1_EfLi1ELi24ELi24ELi32ELi1ELb0EEvT_T0_iidPT1_S8_
.visible .entry _Z17LayerNormWarpImplI19BiasAddResidualLoadI6__halffE11AffineStoreIfS1_EfLi1ELi24ELi24ELi32ELi1ELb0EEvT_T0_iidPT1_S8_(
	.param .align 8 .b8 _Z17LayerNormWarpImplI19BiasAddResidualLoadI6__halffE11AffineStoreIfS1_EfLi1ELi24ELi24ELi32ELi1ELb0EEvT_T0_iidPT1_S8__param_0[32],
	.param .align 8 .b8 _Z17LayerNormWarpImplI19BiasAddResidualLoadI6__halffE11AffineStoreIfS1_EfLi1ELi24ELi24ELi32ELi1ELb0EEvT_T0_iidPT1_S8__param_1[32],
	.param .u32 _Z17LayerNormWarpImplI19BiasAddResidualLoadI6__halffE11AffineStoreIfS1_EfLi1ELi24ELi24ELi32ELi1ELb0EEvT_T0_iidPT1_S8__param_2,
	.param .u32 _Z17LayerNormWarpImplI19BiasAddResidualLoadI6__halffE11AffineStoreIfS1_EfLi1ELi24ELi24ELi32ELi1ELb0EEvT_T0_iidPT1_S8__param_3,
	.param .f64 _Z17LayerNormWarpImplI19BiasAddResidualLoadI6__halffE11AffineStoreIfS1_EfLi1ELi24ELi24ELi32ELi1ELb0EEvT_T0_iidPT1_S8__param_4,
	.param .u64 .ptr .align 1 _Z17LayerNormWarpImplI19BiasAddResidualLoadI6__halffE11AffineStoreIfS1_EfLi1ELi24ELi24ELi32ELi1ELb0EEvT_T0_iidPT1_S8__param_5,
	.param .u64 .ptr .align 1 _Z17LayerNormWarpImplI19BiasAddResidualLoadI6__halffE11AffineStoreIfS1_EfLi1ELi24ELi24ELi32ELi1ELb0EEvT_T0_iidPT1_S8__param_6
)
.maxntid 256
{
	.reg .pred 	%p<31>;
	.reg .b32 	%r<59>;
	.reg .b32 	%f<351>;
	.reg .b64 	%rd<15>;
	.reg .b64 	%fd<2>;

	ld.param.u32 	%r18, [_Z17LayerNormWarpImplI19BiasAddResidualLoadI6__halffE11AffineStoreIfS1_EfLi1ELi24ELi24ELi32ELi1ELb0EEvT_T0_iidPT1_S8__param_2];
	ld.param.u32 	%r19, [_Z17LayerNormWarpImplI19BiasAddResidualLoadI6__halffE11AffineStoreIfS1_EfLi1ELi24ELi24ELi32ELi1ELb0EEvT_T0_iidPT1_S8__param_3];
	ld.param.f64 	%fd1, [_Z17LayerNormWarpImplI19BiasAddResidualLoadI6__halffE11AffineStoreIfS1_EfLi1ELi24ELi24ELi32ELi1ELb0EEvT_T0_iidPT1_S8__param_4];
	ld.param.u64 	%rd2, [_Z17LayerNormWarpImplI19BiasAddResidualLoadI6__halffE11AffineStoreIfS1_EfLi1ELi24ELi24ELi32ELi1ELb0EEvT_T0_iidPT1_S8__param_5];
	setp.lt.s32 	%p1, %r19, 769;
	@%p1 bra 	$L__BB96_2;
	mov.u64 	%rd4, $str;
	cvta.global.u64 	%rd5, %rd4;
	mov.u64 	%rd6, $str$1;
	cvta.global.u64 	%rd7, %rd6;
	mov.u64 	%rd8, __unnamed_97;
	cvta.global.u64 	%rd9, %rd8;
	{ // callseq 96, 0
	.param .b64 param0;
	st.param.b64 	[param0], %rd5;
	.param .b64 param1;
	st.param.b64 	[param1], %rd7;
	.param .b32 param2;
	st.param.b32 	[param2], 462;
	.param .b64 param3;
	st.param.b64 	[param3], %rd9;
	.param .b64 param4;
	st.param.b64 	[param4], 1;
	call.uni 
	__assertfail, 
	(
	param0, 
	param1, 
	param2, 
	param3, 
	param4
	);
	} // callseq 96
$L__BB96_2:
	mov.u32 	%r20, %ctaid.x;
	mov.u32 	%r1, %ntid.y;
	mov.u32 	%r21, %tid.y;
	mad.lo.s32 	%r58, %r20, %r1, %r21;
	setp.ge.s32 	%p2, %r58, %r18;
	@%p2 bra 	$L__BB96_20;
	cvt.rn.f32.f64 	%f1, %fd1;
	cvta.to.global.u64 	%rd1, %rd2;
	mov.u32 	%r22, %nctaid.x;
	mul.lo.s32 	%r3, %r22, %r1;
$L__BB96_4:
	mov.f32 	%f94, 0f3F800000;
	div.approx.f32 	%f95, %f334, %f94;
	add.f32 	%f96, %f95, 0f00000000;
	sub.f32 	%f97, %f334, %f96;
	fma.rn.f32 	%f98, %f334, %f97, 0f00000000;
	sub.f32 	%f99, %f333, %f96;
	mov.f32 	%f100, 0f40000000;
	div.approx.f32 	%f101, %f99, %f100;
	add.f32 	%f102, %f96, %f101;
	sub.f32 	%f103, %f333, %f102;
	fma.rn.f32 	%f104, %f99, %f103, %f98;
	sub.f32 	%f105, %f332, %f102;
	mov.f32 	%f106, 0f40400000;
	div.approx.f32 	%f107, %f105, %f106;
	add.f32 	%f108, %f102, %f107;
	sub.f32 	%f109, %f332, %f108;
	fma.rn.f32 	%f110, %f105, %f109, %f104;
	sub.f32 	%f111, %f331, %f108;
	mov.f32 	%f112, 0f40800000;
	div.approx.f32 	%f113, %f111, %f112;
	add.f32 	%f114, %f108, %f113;
	sub.f32 	%f115, %f331, %f114;
	fma.rn.f32 	%f116, %f111, %f115, %f110;
	sub.f32 	%f117, %f330, %f114;
	mov.f32 	%f118, 0f40A00000;
	div.approx.f32 	%f119, %f117, %f118;
	add.f32 	%f120, %f114, %f119;
	sub.f32 	%f121, %f330, %f120;
	fma.rn.f32 	%f122, %f117, %f121, %f116;
	sub.f32 	%f123, %f329, %f120;
	mov.f32 	%f124, 0f40C00000;
	div.approx.f32 	%f125, %f123, %f124;
	add.f32 	%f126, %f120, %f125;
	sub.f32 	%f127, %f329, %f126;
	fma.rn.f32 	%f128, %f123, %f127, %f122;
	sub.f32 	%f129, %f328, %f126;
	mov.f32 	%f130, 0f40E00000;
	div.approx.f32 	%f131, %f129, %f130;
	add.f32 	%f132, %f126, %f131;
	sub.f32 	%f133, %f328, %f132;
	fma.rn.f32 	%f134, %f129, %f133, %f128;
	sub.f32 	%f135, %f327, %f132;
	mov.f32 	%f136, 0f41000000;
	div.approx.f32 	%f137, %f135, %f136;
	add.f32 	%f138, %f132, %f137;
	sub.f32 	%f139, %f327, %f138;
	fma.rn.f32 	%f140, %f135, %f139, %f134;
	sub.f32 	%f141, %f326, %f138;
	mov.f32 	%f142, 0f41100000;
	div.approx.f32 	%f143, %f141, %f142;
	add.f32 	%f144, %f138, %f143;
	sub.f32 	%f145, %f326, %f144;
	fma.rn.f32 	%f146, %f141, %f145, %f140;
	sub.f32 	%f147, %f325, %f144;
	mov.f32 	%f148, 0f41200000;
	div.approx.f32 	%f149, %f147, %f148;
	add.f32 	%f150, %f144, %f149;
	sub.f32 	%f151, %f325, %f150;
	fma.rn.f32 	%f152, %f147, %f151, %f146;
	sub.f32 	%f153, %f324, %f150;
	mov.f32 	%f154, 0f41300000;
	div.approx.f32 	%f155, %f153, %f154;
	add.f32 	%f156, %f150, %f155;
	sub.f32 	%f157, %f324, %f156;
	fma.rn.f32 	%f158, %f153, %f157, %f152;
	sub.f32 	%f159, %f323, %f156;
	mov.f32 	%f160, 0f41400000;
	div.approx.f32 	%f161, %f159, %f160;
	add.f32 	%f162, %f156, %f161;
	sub.f32 	%f163, %f323, %f162;
	fma.rn.f32 	%f164, %f159, %f163, %f158;
	sub.f32 	%f165, %f322, %f162;
	mov.f32 	%f166, 0f41500000;
	div.approx.f32 	%f167, %f165, %f166;
	add.f32 	%f168, %f162, %f167;
	sub.f32 	%f169, %f322, %f168;
	fma.rn.f32 	%f170, %f165, %f169, %f164;
	sub.f32 	%f171, %f321, %f168;
	mov.f32 	%f172, 0f41600000;
	div.approx.f32 	%f173, %f171, %f172;
	add.f32 	%f174, %f168, %f173;
	sub.f32 	%f175, %f321, %f174;
	fma.rn.f32 	%f176, %f171, %f175, %f170;
	sub.f32 	%f177, %f320, %f174;
	mov.f32 	%f178, 0f41700000;
	div.approx.f32 	%f179, %f177, %f178;
	add.f32 	%f180, %f174, %f179;
	sub.f32 	%f181, %f320, %f180;
	fma.rn.f32 	%f182, %f177, %f181, %f176;
	sub.f32 	%f183, %f319, %f180;
	mov.f32 	%f184, 0f41800000;
	div.approx.f32 	%f185, %f183, %f184;
	add.f32 	%f186, %f180, %f185;
	sub.f32 	%f187, %f319, %f186;
	fma.rn.f32 	%f188, %f183, %f187, %f182;
	sub.f32 	%f189, %f318, %f186;
	mov.f32 	%f190, 0f41880000;
	div.approx.f32 	%f191, %f189, %f190;
	add.f32 	%f192, %f186, %f191;
	sub.f32 	%f193, %f318, %f192;
	fma.rn.f32 	%f194, %f189, %f193, %f188;
	sub.f32 	%f195, %f317, %f192;
	mov.f32 	%f196, 0f41900000;
	div.approx.f32 	%f197, %f195, %f196;
	add.f32 	%f198, %f192, %f197;
	sub.f32 	%f199, %f317, %f198;
	fma.rn.f32 	%f200, %f195, %f199, %f194;
	sub.f32 	%f201, %f316, %f198;
	mov.f32 	%f202, 0f41980000;
	div.approx.f32 	%f203, %f201, %f202;
	add.f32 	%f204, %f198, %f203;
	sub.f32 	%f205, %f316, %f204;
	fma.rn.f32 	%f206, %f201, %f205, %f200;
	sub.f32 	%f207, %f315, %f204;
	mov.f32 	%f208, 0f41A00000;
	div.approx.f32 	%f209, %f207, %f208;
	add.f32 	%f210, %f204, %f209;
	sub.f32 	%f211, %f315, %f210;
	fma.rn.f32 	%f212, %f207, %f211, %f206;
	sub.f32 	%f213, %f314, %f210;
	mov.f32 	%f214, 0f41A80000;
	div.approx.f32 	%f215, %f213, %f214;
	add.f32 	%f216, %f210, %f215;
	sub.f32 	%f217, %f314, %f216;
	fma.rn.f32 	%f218, %f213, %f217, %f212;
	sub.f32 	%f219, %f313, %f216;
	mov.f32 	%f220, 0f41B00000;
	div.approx.f32 	%f221, %f219, %f220;
	add.f32 	%f222, %f216, %f221;
	sub.f32 	%f223, %f313, %f222;
	fma.rn.f32 	%f224, %f219, %f223, %f218;
	sub.f32 	%f225, %f312, %f222;
	mov.f32 	%f226, 0f41B80000;
	div.approx.f32 	%f227, %f225, %f226;
	add.f32 	%f228, %f222, %f227;
	sub.f32 	%f229, %f312, %f228;
	fma.rn.f32 	%f230, %f225, %f229, %f224;
	sub.f32 	%f231, %f311, %f228;
	mov.f32 	%f340, 0f41C00000;
	div.approx.f32 	%f232, %f231, %f340;
	add.f32 	%f338, %f228, %f232;
	sub.f32 	%f233, %f311, %f338;
	fma.rn.f32 	%f339, %f231, %f233, %f230;
	mov.b32 	%r23, %f338;
	shfl.sync.down.b32	%r5|%p3, %r23, 16, 31, -1;
	mov.b32 	%r24, %f339;
	shfl.sync.down.b32	%r6|%p4, %r24, 16, 31, -1;
	mov.b32 	%r25, 1103101952;
	shfl.sync.down.b32	%r26|%p5, %r25, 16, 31, -1;
	mov.b32 	%f28, %r26;
	setp.eq.f32 	%p6, %f28, 0f00000000;
	@%p6 bra 	$L__BB96_6;
	mov.b32 	%f234, %r6;
	mov.b32 	%f235, %r5;
	add.f32 	%f340, %f28, 0f41C00000;
	div.approx.f32 	%f236, %f28, %f340;
	sub.f32 	%f237, %f235, %f338;
	fma.rn.f32 	%f338, %f237, %f236, %f338;
	mul.f32 	%f238, %f237, %f237;
	mul.f32 	%f239, %f238, 0f41C00000;
	fma.rn.f32 	%f240, %f239, %f236, %f234;
	add.f32 	%f339, %f339, %f240;
$L__BB96_6:
	mov.b32 	%r27, %f338;
	shfl.sync.down.b32	%r7|%p7, %r27, 8, 31, -1;
	mov.b32 	%r28, %f339;
	shfl.sync.down.b32	%r8|%p8, %r28, 8, 31, -1;
	mov.b32 	%r29, %f340;
	shfl.sync.down.b32	%r30|%p9, %r29, 8, 31, -1;
	mov.b32 	%f35, %r30;
	setp.eq.f32 	%p10, %f35, 0f00000000;
	@%p10 bra 	$L__BB96_8;
	mov.b32 	%f241, %r8;
	mov.b32 	%f242, %r7;
	add.f32 	%f36, %f340, %f35;
	div.approx.f32 	%f243, %f35, %f36;
	sub.f32 	%f244, %f242, %f338;
	fma.rn.f32 	%f338, %f244, %f243, %f338;
	mul.f32 	%f245, %f244, %f244;
	mul.f32 	%f246, %f340, %f245;
	fma.rn.f32 	%f247, %f246, %f243, %f241;
	add.f32 	%f339, %f339, %f247;
	mov.f32 	%f340, %f36;
$L__BB96_8:
	mov.b32 	%r31, %f338;
	shfl.sync.down.b32	%r9|%p11, %r31, 4, 31, -1;
	mov.b32 	%r32, %f339;
	shfl.sync.down.b32	%r10|%p12, %r32, 4, 31, -1;
	mov.b32 	%r33, %f340;
	shfl.sync.down.b32	%r34|%p13, %r33, 4, 31, -1;
	mov.b32 	%f42, %r34;
	setp.eq.f32 	%p14, %f42, 0f00000000;
	@%p14 bra 	$L__BB96_10;
	mov.b32 	%f248, %r10;
	mov.b32 	%f249, %r9;
	add.f32 	%f43, %f340, %f42;
	div.approx.f32 	%f250, %f42, %f43;
	sub.f32 	%f251, %f249, %f338;
	fma.rn.f32 	%f338, %f251, %f250, %f338;
	mul.f32 	%f252, %f251, %f251;
	mul.f32 	%f253, %f340, %f252;
	fma.rn.f32 	%f254, %f253, %f250, %f248;
	add.f32 	%f339, %f339, %f254;
	mov.f32 	%f340, %f43;
$L__BB96_10:
	mov.b32 	%r35, %f338;
	shfl.sync.down.b32	%r11|%p15, %r35, 2, 31, -1;
	mov.b32 	%r36, %f339;
	shfl.sync.down.b32	%r12|%p16, %r36, 2, 31, -1;
	mov.b32 	%r37, %f340;
	shfl.sync.down.b32	%r38|%p17, %r37, 2, 31, -1;
	mov.b32 	%f49, %r38;
	setp.eq.f32 	%p18, %f49, 0f00000000;
	@%p18 bra 	$L__BB96_12;
	mov.b32 	%f255, %r12;
	mov.b32 	%f256, %r11;
	add.f32 	%f50, %f340, %f49;
	div.approx.f32 	%f257, %f49, %f50;
	sub.f32 	%f258, %f256, %f338;
	fma.rn.f32 	%f338, %f258, %f257, %f338;
	mul.f32 	%f259, %f258, %f258;
	mul.f32 	%f260, %f340, %f259;
	fma.rn.f32 	%f261, %f260, %f257, %f255;
	add.f32 	%f339, %f339, %f261;
	mov.f32 	%f340, %f50;
$L__BB96_12:
	mov.b32 	%r39, %f338;
	shfl.sync.down.b32	%r13|%p19, %r39, 1, 31, -1;
	mov.b32 	%r40, %f339;
	shfl.sync.down.b32	%r14|%p20, %r40, 1, 31, -1;
	mov.b32 	%r41, %f340;
	shfl.sync.down.b32	%r42|%p21, %r41, 1, 31, -1;
	mov.b32 	%f56, %r42;
	setp.eq.f32 	%p22, %f56, 0f00000000;
	@%p22 bra 	$L__BB96_14;
	mov.b32 	%f262, %r14;
	mov.b32 	%f263, %r13;
	add.f32 	%f57, %f340, %f56;
	div.approx.f32 	%f264, %f56, %f57;
	sub.f32 	%f265, %f263, %f338;
	fma.rn.f32 	%f338, %f265, %f264, %f338;
	mul.f32 	%f266, %f265, %f265;
	mul.f32 	%f267, %f340, %f266;
	fma.rn.f32 	%f268, %f267, %f264, %f262;
	add.f32 	%f339, %f339, %f268;
	mov.f32 	%f340, %f57;
$L__BB96_14:
	mov.b32 	%r43, %f338;
	shfl.sync.idx.b32	%r15|%p23, %r43, 0, 31, -1;
	mov.b32 	%r44, %f339;
	shfl.sync.idx.b32	%r45|%p24, %r44, 0, 31, -1;
	mov.b32 	%r46, %f340;
	shfl.sync.idx.b32	%r47|%p25, %r46, 0, 31, -1;
	mov.b32 	%f269, %r45;
	mov.b32 	%f270, %r47;
	div.approx.f32 	%f271, %f269, %f270;
	max.f32 	%f272, %f271, 0f00000000;
	add.f32 	%f273, %f272, %f1;
	abs.f32 	%f63, %f273;
	setp.lt.f32 	%p26, %f63, 0f00800000;
	mul.f32 	%f274, %f273, 0f4B800000;
	selp.f32 	%f64, %f274, %f273, %p26;
	mov.b32 	%r16, %f64;
	add.s32 	%r48, %r16, -8388608;
	setp.gt.u32 	%p27, %r48, 2130706431;
	@%p27 bra 	$L__BB96_16;
	and.b32  	%r49, %r16, 16777215;
	or.b32  	%r50, %r49, 1056964608;
	mov.b32 	%f275, %r50;
	sub.s32 	%r51, %r50, %r16;
	add.s32 	%r52, %r51, 201326592;
	selp.b32 	%r53, %r52, %r51, %p26;
	rsqrt.approx.ftz.f32 	%f276, %f275;
	mul.f32 	%f277, %f276, %f276;
	neg.f32 	%f278, %f277;
	fma.rn.f32 	%f279, %f276, %f276, %f278;
	neg.f32 	%f280, %f275;
	fma.rn.f32 	%f281, %f277, %f280, 0f3F800000;
	fma.rn.f32 	%f282, %f279, %f280, %f281;
	fma.rn.f32 	%f283, %f282, 0f3EC00000, 0f3F000000;
	mul.f32 	%f284, %f276, %f282;
	fma.rn.f32 	%f285, %f283, %f284, %f276;
	shr.s32 	%r54, %r53, 1;
	mov.b32 	%r55, %f285;
	add.s32 	%r56, %r54, %r55;
	mov.b32 	%f350, %r56;
	bra.uni 	$L__BB96_17;
$L__BB96_16:
	rsqrt.approx.ftz.f32 	%f350, %f64;
$L__BB96_17:
	mov.u32 	%r57, %tid.x;
	setp.ne.s32 	%p29, %r57, 0;
	@%p29 bra 	$L__BB96_19;
	ld.param.u64 	%rd14, [_Z17LayerNormWarpImplI19BiasAddResidualLoadI6__halffE11AffineStoreIfS1_EfLi1ELi24ELi24ELi32ELi1ELb0EEvT_T0_iidPT1_S8__param_6];
	mul.wide.s32 	%rd10, %r58, 4;
	add.s64 	%rd11, %rd1, %rd10;
	st.global.u32 	[%rd11], %r15;
	cvta.to.global.u64 	%rd12, %rd14;
	add.s64 	%rd13, %rd12, %rd10;
	st.global.f32 	[%rd13], %f350;
$L__BB96_19:
	mov.b32 	%f286, %r15;
	sub.f32 	%f287, %f334, %f286;
	mul.f32 	%f334, %f350, %f287;
	sub.f32 	%f288, %f333, %f286;
	mul.f32 	%f333, %f350, %f288;
	sub.f32 	%f289, %f332, %f286;
	mul.f32 	%f332, %f350, %f289;
	sub.f32 	%f290, %f331, %f286;
	mul.f32 	%f331, %f350, %f290;
	sub.f32 	%f291, %f330, %f286;
	mul.f32 	%f330, %f350, %f291;
	sub.f32 	%f292, %f329, %f286;
	mul.f32 	%f329, %f350, %f292;
	sub.f32 	%f293, %f328, %f286;
	mul.f32 	%f328, %f350, %f293;
	sub.f32 	%f294, %f327, %f286;
	mul.f32 	%f327, %f350, %f294;
	sub.f32 	%f295, %f326, %f286;
	mul.f32 	%f326, %f350, %f295;
	sub.f32 	%f296, %f325, %f286;
	mul.f32 	%f325, %f350, %f296;
	sub.f32 	%f297, %f324, %f286;
	mul.f32 	%f324, %f350, %f297;
	sub.f32 	%f298, %f323, %f286;
	mul.f32 	%f323, %f350, %f298;
	sub.f32 	%f299, %f322, %f286;
	mul.f32 	%f322, %f350, %f299;
	sub.f32 	%f300, %f321, %f286;
	mul.f32 	%f321, %f350, %f300;
	sub.f32 	%f301, %f320, %f286;
	mul.f32 	%f320, %f350, %f301;
	sub.f32 	%f302, %f319, %f286;
	mul.f32 	%f319, %f350, %f302;
	sub.f32 	%f303, %f318, %f286;
	mul.f32 	%f318, %f350, %f303;
	sub.f32 	%f304, %f317, %f286;
	mul.f32 	%f317, %f350, %f304;
	sub.f32 	%f305, %f316, %f286;
	mul.f32 	%f316, %f350, %f305;
	sub.f32 	%f306, %f315, %f286;
	mul.f32 	%f315, %f350, %f306;
	sub.f32 	%f307, %f314, %f286;
	mul.f32 	%f314, %f350, %f307;
	sub.f32 	%f308, %f313, %f286;
	mul.f32 	%f313, %f350, %f308;
	sub.f32 	%f309, %f312, %f286;
	mul.f32 	%f312, %f350, %f309;
	sub.f32 	%f310, %f311, %f286;
	mul.f32 	%f311, %f350, %f310;
	add.s32 	%r58, %r58, %r3;
	setp.lt.s32 	%p30, %r58, %r18;
	@%p30 bra 	$L__BB96_4;
$L__BB96_20:
	ret;

}
	// .globl	_Z17LayerNormWarpImplI19BiasAddResidualLoadI6__halffE11AffineStoreIfS1_EfLi1ELi24ELi20ELi32ELi1ELb1EEvT_T0_iidPT1_S8_
.visible .entry _Z17LayerNormWarpImplI19BiasAddResidualLoadI6__halffE11AffineStoreIfS1_EfLi1ELi24ELi20ELi32ELi1ELb1EEvT_T0_iidPT1_S8_(
	.param .align 8 .b8 _Z17LayerNormWarpImplI19BiasAddResidualLoadI6__halffE11AffineStoreIfS1_EfLi1ELi24ELi20ELi32ELi1ELb1EEvT_T0_iidPT1_S8__param_0[32],
	.param .align 8 .b8 _Z17LayerNormWarpImplI19BiasAddResidualLoadI6__halffE11AffineStoreIfS1_EfLi1ELi24ELi20ELi32ELi1ELb1EEvT_T0_iidPT1_S8__param_1[32],
	.param .u32 _Z17LayerNormWarpImplI19BiasAddResidualLoadI6__halffE11AffineStoreIfS1_EfLi1ELi24ELi20ELi32ELi1ELb1EEvT_T0_iidPT1_S8__param_2,
	.param .u32 _Z17LayerNormWarpImplI19BiasAddResidualLoadI6__halffE11AffineStoreIfS1_EfLi1ELi24ELi20ELi32ELi1ELb1EEvT_T0_iidPT1_S8__param_3,
	.param .f64 _Z17LayerNormWarpImplI19BiasAddResidualLoadI6__halffE11AffineStoreIfS1_EfLi1ELi24ELi20ELi32ELi1ELb1EEvT_T0_iidPT1_S8__param_4,
	.param .u64 .ptr .align 1 _Z17LayerNormWarpImplI19BiasAddResidualLoadI6__halffE11AffineStoreIfS1_EfLi1ELi24ELi20ELi32ELi1ELb1EEvT_T0_iidPT1_S8__param_5,
	.param .u64 .ptr .align 1 _Z17LayerNormWarpImplI19BiasAddResidualLoadI6__halffE11AffineStoreIfS1_EfLi1ELi24ELi20ELi32ELi1ELb1EEvT_T0_iidPT1_S8__param_6
)
.maxntid 256
{
	.reg .pred 	%p<35>;
	.reg .b32 	%r<63>;
	.reg .b32 	%f<387>;
	.reg .b64 	%rd<16>;
	.reg .b64 	%fd<2>;

	ld.param.u32 	%r19, [_Z17LayerNormWarpImplI19BiasAddResidualLoadI6__halffE11AffineStoreIfS1_EfLi1ELi24ELi20ELi32ELi1ELb1EEvT_T0_iidPT1_S8__param_2];
	ld.param.u32 	%r20, [_Z17LayerNormWarpImplI19BiasAddResidualLoadI6__halffE11AffineStoreIfS1_EfLi1ELi24ELi20ELi32ELi1ELb1EEvT_T0_iidPT1_S8__param_3];
	ld.param.f64 	%fd1, [_Z17LayerNormWarpImplI19BiasAddResidualLoadI6__halffE11AffineStoreIfS1_EfLi1ELi24ELi20ELi32ELi1ELb1EEvT_T0_iidPT1_S8__param_4];
	setp.lt.s32 	%p1, %r20, 769;
	@%p1 bra 	$L__BB97_2;
	mov.u64 	%rd3, $str;
	cvta.global.u64 	%rd4, %rd3;
	mov.u64 	%rd5, $str$1;
	cvta.global.u64 	%rd6, %rd5;
	mov.u64 	%rd7, __unnamed_98;
	cvta.global.u64 	%rd8, %rd7;
	{ // callseq 97, 0
	.param .b64 param0;
	st.param.b64 	[param0], %rd4;
	.param .b64 param1;
	st.param.b64 	[param1], %rd6;
	.param .b32 param2;
	st.param.b32 	[param2], 462;
	.param .b64 param3;
	st.param.b64 	[param3], %rd8;
	.param .b64 param4;
	st.param.b64 	[param4], 1;
	call.uni 
	__assertfail, 
	(
	param0, 
	param1, 
	param2, 
	param3, 
	param4
	);
	} // callseq 97
$L__BB97_2:
	mov.u32 	%r21, %ctaid.x;
	mov.u32 	%r1, %ntid.y;
	mov.u32 	%r22, %tid.y;
	mad.lo.s32 	%r62, %r21, %r1, %r22;
	setp.ge.s32 	%p2, %r62, %r19;
	@%p2 bra 	$L__BB97_28;
	mov.u32 	%r3, %tid.x;
	cvt.rn.f32.f64 	%f1, %fd1;
	mov.u32 	%r23, %nctaid.x;
	mul.lo.s32 	%r4, %r23, %r1;
	add.s32 	%r24, %r3, 640;
$L__BB97_4:
	setp.ge.s32 	%p3, %r24, %r20;
	mov.f32 	%f122, 0f3F800000;
	div.approx.f32 	%f123, %f354, %f122;
	add.f32 	%f124, %f123, 0f00000000;
	sub.f32 	%f125, %f354, %f124;
	fma.rn.f32 	%f126, %f354, %f125, 0f00000000;
	sub.f32 	%f127, %f353, %f124;
	mov.f32 	%f128, 0f40000000;
	div.approx.f32 	%f129, %f127, %f128;
	add.f32 	%f130, %f124, %f129;
	sub.f32 	%f131, %f353, %f130;
	fma.rn.f32 	%f132, %f127, %f131, %f126;
	sub.f32 	%f133, %f352, %f130;
	mov.f32 	%f134, 0f40400000;
	div.approx.f32 	%f135, %f133, %f134;
	add.f32 	%f136, %f130, %f135;
	sub.f32 	%f137, %f352, %f136;
	fma.rn.f32 	%f138, %f133, %f137, %f132;
	sub.f32 	%f139, %f351, %f136;
	mov.f32 	%f140, 0f40800000;
	div.approx.f32 	%f141, %f139, %f140;
	add.f32 	%f142, %f136, %f141;
	sub.f32 	%f143, %f351, %f142;
	fma.rn.f32 	%f144, %f139, %f143, %f138;
	sub.f32 	%f145, %f350, %f142;
	mov.f32 	%f146, 0f40A00000;
	div.approx.f32 	%f147, %f145, %f146;
	add.f32 	%f148, %f142, %f147;
	sub.f32 	%f149, %f350, %f148;
	fma.rn.f32 	%f150, %f145, %f149, %f144;
	sub.f32 	%f151, %f349, %f148;
	mov.f32 	%f152, 0f40C00000;
	div.approx.f32 	%f153, %f151, %f152;
	add.f32 	%f154, %f148, %f153;
	sub.f32 	%f155, %f349, %f154;
	fma.rn.f32 	%f156, %f151, %f155, %f150;
	sub.f32 	%f157, %f348, %f154;
	mov.f32 	%f158, 0f40E00000;
	div.approx.f32 	%f159, %f157, %f158;
	add.f32 	%f160, %f154, %f159;
	sub.f32 	%f161, %f348, %f160;
	fma.rn.f32 	%f162, %f157, %f161, %f156;
	sub.f32 	%f163, %f347, %f160;
	mov.f32 	%f164, 0f41000000;
	div.approx.f32 	%f165, %f163, %f164;
	add.f32 	%f166, %f160, %f165;
	sub.f32 	%f167, %f347, %f166;
	fma.rn.f32 	%f168, %f163, %f167, %f162;
	sub.f32 	%f169, %f346, %f166;
	mov.f32 	%f170, 0f41100000;
	div.approx.f32 	%f171, %f169, %f170;
	add.f32 	%f172, %f166, %f171;
	sub.f32 	%f173, %f346, %f172;
	fma.rn.f32 	%f174, %f169, %f173, %f168;
	sub.f32 	%f175, %f345, %f172;
	mov.f32 	%f176, 0f41200000;
	div.approx.f32 	%f177, %f175, %f176;
	add.f32 	%f178, %f172, %f177;
	sub.f32 	%f179, %f345, %f178;
	fma.rn.f32 	%f180, %f175, %f179, %f174;
	sub.f32 	%f181, %f344, %f178;
	mov.f32 	%f182, 0f41300000;
	div.approx.f32 	%f183, %f181, %f182;
	add.f32 	%f184, %f178, %f183;
	sub.f32 	%f185, %f344, %f184;
	fma.rn.f32 	%f186, %f181, %f185, %f180;
	sub.f32 	%f187, %f343, %f184;
	mov.f32 	%f188, 0f41400000;
	div.approx.f32 	%f189, %f187, %f188;
	add.f32 	%f190, %f184, %f189;
	sub.f32 	%f191, %f343, %f190;
	fma.rn.f32 	%f192, %f187, %f191, %f186;
	sub.f32 	%f193, %f342, %f190;
	mov.f32 	%f194, 0f41500000;
	div.approx.f32 	%f195, %f193, %f194;
	add.f32 	%f196, %f190, %f195;
	sub.f32 	%f197, %f342, %f196;
	fma.rn.f32 	%f198, %f193, %f197, %f192;
	sub.f32 	%f199, %f341, %f196;
	mov.f32 	%f200, 0f41600000;
	div.approx.f32 	%f201, %f199, %f200;
	add.f32 	%f202, %f196, %f201;
	sub.f32 	%f203, %f341, %f202;
	fma.rn.f32 	%f204, %f199, %f203, %f198;
	sub.f32 	%f205, %f340, %f202;
	mov.f32 	%f206, 0f41700000;
	div.approx.f32 	%f207, %f205, %f206;
	add.f32 	%f208, %f202, %f207;
	sub.f32 	%f209, %f340, %f208;
	fma.rn.f32 	%f210, %f205, %f209, %f204;
	sub.f32 	%f211, %f339, %f208;
	mov.f32 	%f212, 0f41800000;
	div.approx.f32 	%f213, %f211, %f212;
	add.f32 	%f214, %f208, %f213;
	sub.f32 	%f215, %f339, %f214;
	fma.rn.f32 	%f216, %f211, %f215, %f210;
	sub.f32 	%f217, %f338, %f214;
	mov.f32 	%f218, 0f41880000;
	div.approx.f32 	%f219, %f217, %f218;
	add.f32 	%f220, %f214, %f219;
	sub.f32 	%f221, %f338, %f220;
	fma.rn.f32 	%f222, %f217, %f221, %f216;
	sub.f32 	%f223, %f337, %f220;
	mov.f32 	%f224, 0f41900000;
	div.approx.f32 	%f225, %f223, %f224;
	add.f32 	%f226, %f220, %f225;
	sub.f32 	%f227, %f337, %f226;
	fma.rn.f32 	%f228, %f223, %f227, %f222;
	sub.f32 	%f229, %f336, %f226;
	mov.f32 	%f230, 0f41980000;
	div.approx.f32 	%f231, %f229, %f230;
	add.f32 	%f232, %f226, %f231;
	sub.f32 	%f233, %f336, %f232;
	fma.rn.f32 	%f234, %f229, %f233, %f228;
	sub.f32 	%f235, %f335, %f232;
	mov.f32 	%f362, 0f41A00000;
	div.approx.f32 	%f236, %f235, %f362;
	add.f32 	%f360, %f232, %f236;
	sub.f32 	%f237, %f335, %f360;
	fma.rn.f32 	%f361, %f235, %f237, %f234;
	mov.f32 	%f355, 0f00000000;
	@%p3 bra 	$L__BB97_6;
	sub.f32 	%f239, %f334, %f360;
	mov.f32 	%f362, 0f41A80000;
	div.approx.f32 	%f240, %f239, %f362;
	add.f32 	%f360, %f360, %f240;
	sub.f32 	%f241, %f334, %f360;
	fma.rn.f32 	%f361, %f239, %f241, %f361;
	mov.f32 	%f355, %f334;
$L__BB97_6:
	add.s32 	%r25, %r3, 672;
	setp.ge.s32 	%p4, %r25, %r20;
	mov.f32 	%f359, 0f00000000;
	@%p4 bra 	$L__BB97_8;
	add.f32 	%f362, %f362, 0f3F800000;
	sub.f32 	%f243, %f333, %f360;
	div.approx.f32 	%f244, %f243, %f362;
	add.f32 	%f360, %f360, %f244;
	sub.f32 	%f245, %f333, %f360;
	fma.rn.f32 	%f361, %f243, %f245, %f361;
	mov.f32 	%f359, %f333;
$L__BB97_8:
	add.s32 	%r26, %r3, 704;
	setp.ge.s32 	%p5, %r26, %r20;
	mov.f32 	%f363, 0f00000000;
	@%p5 bra 	$L__BB97_10;
	add.f32 	%f362, %f362, 0f3F800000;
	sub.f32 	%f247, %f332, %f360;
	div.approx.f32 	%f248, %f247, %f362;
	add.f32 	%f360, %f360, %f248;
	sub.f32 	%f249, %f332, %f360;
	fma.rn.f32 	%f361, %f247, %f249, %f361;
	mov.f32 	%f363, %f332;
$L__BB97_10:
	add.s32 	%r27, %r3, 736;
	setp.ge.s32 	%p6, %r27, %r20;
	mov.f32 	%f367, 0f00000000;
	@%p6 bra 	$L__BB97_12;
	add.f32 	%f362, %f362, 0f3F800000;
	sub.f32 	%f251, %f331, %f360;
	div.approx.f32 	%f252, %f251, %f362;
	add.f32 	%f360, %f360, %f252;
	sub.f32 	%f253, %f331, %f360;
	fma.rn.f32 	%f361, %f251, %f253, %f361;
	mov.f32 	%f367, %f331;
$L__BB97_12:
	mov.b32 	%r28, %f360;
	shfl.sync.down.b32	%r6|%p7, %r28, 16, 31, -1;
	mov.b32 	%r29, %f361;
	shfl.sync.down.b32	%r7|%p8, %r29, 16, 31, -1;
	mov.b32 	%r30, %f362;
	shfl.sync.down.b32	%r31|%p9, %r30, 16, 31, -1;
	mov.b32 	%f55, %r31;
	setp.eq.f32 	%p10, %f55, 0f00000000;
	@%p10 bra 	$L__BB97_14;
	mov.b32 	%f254, %r7;
	mov.b32 	%f255, %r6;
	add.f32 	%f56, %f362, %f55;
	div.approx.f32 	%f256, %f55, %f56;
	sub.f32 	%f257, %f255, %f360;
	fma.rn.f32 	%f360, %f257, %f256, %f360;
	mul.f32 	%f258, %f257, %f257;
	mul.f32 	%f259, %f362, %f258;
	fma.rn.f32 	%f260, %f259, %f256, %f254;
	add.f32 	%f361, %f361, %f260;
	mov.f32 	%f362, %f56;
$L__BB97_14:
	mov.b32 	%r32, %f360;
	shfl.sync.down.b32	%r8|%p11, %r32, 8, 31, -1;
	mov.b32 	%r33, %f361;
	shfl.sync.down.b32	%r9|%p12, %r33, 8, 31, -1;
	mov.b32 	%r34, %f362;
	shfl.sync.down.b32	%r35|%p13, %r34, 8, 31, -1;
	mov.b32 	%f62, %r35;
	setp.eq.f32 	%p14, %f62, 0f00000000;
	@%p14 bra 	$L__BB97_16;
	mov.b32 	%f261, %r9;
	mov.b32 	%f262, %r8;
	add.f32 	%f63, %f362, %f62;
	div.approx.f32 	%f263, %f62, %f63;
	sub.f32 	%f264, %f262, %f360;
	fma.rn.f32 	%f360, %f264, %f263, %f360;
	mul.f32 	%f265, %f264, %f264;
	mul.f32 	%f266, %f362, %f265;
	fma.rn.f32 	%f267, %f266, %f263, %f261;
	add.f32 	%f361, %f361, %f267;
	mov.f32 	%f362, %f63;
$L__BB97_16:
	mov.b32 	%r36, %f360;
	shfl.sync.down.b32	%r10|%p15, %r36, 4, 31, -1;
	mov.b32 	%r37, %f361;
	shfl.sync.down.b32	%r11|%p16, %r37, 4, 31, -1;
	mov.b32 	%r38, %f362;
	shfl.sync.down.b32	%r39|%p17, %r38, 4, 31, -1;
	mov.b32 	%f69, %r39;
	setp.eq.f32 	%p18, %f69, 0f00000000;
	@%p18 bra 	$L__BB97_18;
	mov.b32 	%f268, %r11;
	mov.b32 	%f269, %r10;
	add.f32 	%f70, %f362, %f69;
	div.approx.f32 	%f270, %f69, %f70;
	sub.f32 	%f271, %f269, %f360;
	fma.rn.f32 	%f360, %f271, %f270, %f360;
	mul.f32 	%f272, %f271, %f271;
	mul.f32 	%f273, %f362, %f272;
	fma.rn.f32 	%f274, %f273, %f270, %f268;
	add.f32 	%f361, %f361, %f274;
	mov.f32 	%f362, %f70;
$L__BB97_18:
	mov.b32 	%r40, %f360;
	shfl.sync.down.b32	%r12|%p19, %r40, 2, 31, -1;
	mov.b32 	%r41, %f361;
	shfl.sync.down.b32	%r13|%p20, %r41, 2, 31, -1;
	mov.b32 	%r42, %f362;
	shfl.sync.down.b32	%r43|%p21, %r42, 2, 31, -1;
	mov.b32 	%f76, %r43;
	setp.eq.f32 	%p22, %f76, 0f00000000;
	@%p22 bra 	$L__BB97_20;
	mov.b32 	%f275, %r13;
	mov.b32 	%f276, %r12;
	add.f32 	%f77, %f362, %f76;
	div.approx.f32 	%f277, %f76, %f77;
	sub.f32 	%f278, %f276, %f360;
	fma.rn.f32 	%f360, %f278, %f277, %f360;
	mul.f32 	%f279, %f278, %f278;
	mul.f32 	%f280, %f362, %f279;
	fma.rn.f32 	%f281, %f280, %f277, %f275;
	add.f32 	%f361, %f361, %f281;
	mov.f32 	%f362, %f77;
$L__BB97_20:
	mov.b32 	%r44, %f360;
	shfl.sync.down.b32	%r14|%p23, %r44, 1, 31, -1;
	mov.b32 	%r45, %f361;
	shfl.sync.down.b32	%r15|%p24, %r45, 1, 31, -1;
	mov.b32 	%r46, %f362;
	shfl.sync.down.b32	%r47|%p25, %r46, 1, 31, -1;
	mov.b32 	%f83, %r47;
	setp.eq.f32 	%p26, %f83, 0f00000000;
	@%p26 bra 	$L__BB97_22;
	mov.b32 	%f282, %r15;
	mov.b32 	%f283, %r14;
	add.f32 	%f84, %f362, %f83;
	div.approx.f32 	%f284, %f83, %f84;
	sub.f32 	%f285, %f283, %f360;
	fma.rn.f32 	%f360, %f285, %f284, %f360;
	mul.f32 	%f286, %f285, %f285;
	mul.f32 	%f287, %f362, %f286;
	fma.rn.f32 	%f288, %f287, %f284, %f282;
	add.f32 	%f361, %f361, %f288;
	mov.f32 	%f362, %f84;
$L__BB97_22:
	mov.b32 	%r48, %f360;
	shfl.sync.idx.b32	%r16|%p27, %r48, 0, 31, -1;
	mov.b32 	%r49, %f361;
	shfl.sync.idx.b32	%r50|%p28, %r49, 0, 31, -1;
	mov.b32 	%r51, %f362;
	shfl.sync.idx.b32	%r52|%p29, %r51, 0, 31, -1;
	mov.b32 	%f289, %r50;
	mov.b32 	%f290, %r52;
	div.approx.f32 	%f291, %f289, %f290;
	max.f32 	%f292, %f291, 0f00000000;
	add.f32 	%f293, %f292, %f1;
	abs.f32 	%f90, %f293;
	setp.lt.f32 	%p30, %f90, 0f00800000;
	mul.f32 	%f294, %f293, 0f4B800000;
	selp.f32 	%f91, %f294, %f293, %p30;
	mov.b32 	%r17, %f91;
	add.s32 	%r53, %r17, -8388608;
	setp.gt.u32 	%p31, %r53, 2130706431;
	@%p31 bra 	$L__BB97_24;
	and.b32  	%r54, %r17, 16777215;
	or.b32  	%r55, %r54, 1056964608;
	mov.b32 	%f295, %r55;
	sub.s32 	%r56, %r55, %r17;
	add.s32 	%r57, %r56, 201326592;
	selp.b32 	%r58, %r57, %r56, %p30;
	rsqrt.approx.ftz.f32 	%f296, %f295;
	mul.f32 	%f297, %f296, %f296;
	neg.f32 	%f298, %f297;
	fma.rn.f32 	%f299, %f296, %f296, %f298;
	neg.f32 	%f300, %f295;
	fma.rn.f32 	%f301, %f297, %f300, 0f3F800000;
	fma.rn.f32 	%f302, %f299, %f300, %f301;
	fma.rn.f32 	%f303, %f302, 0f3EC00000, 0f3F000000;
	mul.f32 	%f304, %f296, %f302;
	fma.rn.f32 	%f305, %f303, %f304, %f296;
	shr.s32 	%r59, %r58, 1;
	mov.b32 	%r60, %f305;
	add.s32 	%r61, %r59, %r60;
	mov.b32 	%f386, %r61;
	bra.uni 	$L__BB97_25;
$L__BB97_24:
	rsqrt.approx.ftz.f32 	%f386, %f91;
$L__BB97_25:
	setp.ne.s32 	%p33, %r3, 0;
	@%p33 bra 	$L__BB97_27;
	ld.param.u64 	%rd15, [_Z17LayerNormWarpImplI19BiasAddResidualLoadI6__halffE11AffineStoreIfS1_EfLi1ELi24ELi20ELi32ELi1ELb1EEvT_T0_iidPT1_S8__param_6];
	ld.param.u64 	%rd14, [_Z17LayerNormWarpImplI19BiasAddResidualLoadI6__halffE11AffineStoreIfS1_EfLi1ELi24ELi20ELi32ELi1ELb1EEvT_T0_iidPT1_S8__param_5];
	cvta.to.global.u64 	%rd9, %rd14;
	mul.wide.s32 	%rd10, %r62, 4;
	add.s64 	%rd11, %rd9, %rd10;
	st.global.u32 	[%rd11], %r16;
	cvta.to.global.u64 	%rd12, %rd15;
	add.s64 	%rd13, %rd12, %rd10;
	st.global.f32 	[%rd13], %f386;
$L__BB97_27:
	mov.b32 	%f306, %r16;
	sub.f32 	%f307, %f354, %f306;
	mul.f32 	%f354, %f386, %f307;
	sub.f32 	%f308, %f353, %f306;
	mul.f32 	%f353, %f386, %f308;
	sub.f32 	%f309, %f352, %f306;
	mul.f32 	%f352, %f386, %f309;
	sub.f32 	%f310, %f351, %f306;
	mul.f32 	%f351, %f386, %f310;
	sub.f32 	%f311, %f350, %f306;
	mul.f32 	%f350, %f386, %f311;
	sub.f32 	%f312, %f349, %f306;
	mul.f32 	%f349, %f386, %f312;
	sub.f32 	%f313, %f348, %f306;
	mul.f32 	%f348, %f386, %f313;
	sub.f32 	%f314, %f347, %f306;
	mul.f32 	%f347, %f386, %f314;
	sub.f32 	%f315, %f346, %f306;
	mul.f32 	%f346, %f386, %f315;
	sub.f32 	%f316, %f345, %f306;
	mul.f32 	%f345, %f386, %f316;
	sub.f32 	%f317, %f344, %f306;
	mul.f32 	%f344, %f386, %f317;
	sub.f32 	%f318, %f343, %f306;
	mul.f32 	%f343, %f386, %f318;
	sub.f32 	%f319, %f342, %f306;
	mul.f32 	%f342, %f386, %f319;
	sub.f32 	%f320, %f341, %f306;
	mul.f32 	%f341, %f386, %f320;
	sub.f32 	%f321, %f340, %f306;
	mul.f32 	%f340, %f386, %f321;
	sub.f32 	%f322, %f339, %f306;
	mul.f32 	%f339, %f386, %f322;
	sub.f32 	%f323, %f338, %f306;
	mul.f32 	%f338, %f386, %f323;
	sub.f32 	%f324, %f337, %f306;
	mul.f32 	%f337, %f386, %f324;
	sub.f32 	%f325, %f336, %f306;
	mul.f32 	%f336, %f386, %f325;
	sub.f32 	%f326, %f335, %f306;
	mul.f32 	%f335, %f386, %f326;
	sub.f32 	%f327, %f355, %f306;
	mul.f32 	%f334, %f386, %f327;
	sub.f32 	%f328, %f359, %f306;
	mul.f32 	%f333, %f386, %f328;
	sub.f32 	%f329, %f363, %f306;
	mul.f32 	%f332, %f386, %f329;
	sub.f32 	%f330, %f367, %f306;
	mul.f32 	%f331, %f386, %f330;
	add.s32 	%r62, %r62, %r4;
	setp.lt.s32 	%p34, %r62, %r19;
	@%p34 bra 	$L__BB97_4;
$L__BB97_28:
	ret;

}
	// .globl	_Z17LayerNormWarpImplI19BiasAddResidualLoadI6__halffE11AffineStoreIfS1_EfLi1ELi28ELi28ELi32ELi1ELb0EEvT_T0_iidPT1_S8_
.visible .entry _Z17LayerNormWarpImplI19BiasAddResidualLoadI6__halffE11AffineStoreIfS1_EfLi1ELi28ELi28ELi32ELi1ELb0EEvT_T0_iidPT1_S8_(
	.param .align 8 .b8 _Z17LayerNormWarpImplI19BiasAddResidualLoadI6__halffE11AffineStoreIfS1_EfLi1ELi28ELi28ELi32ELi1ELb0EEvT_T0_iidPT1_S8__param_0[32],
	.param .align 8 .b8 _Z17LayerNormWarpImplI19BiasAddResidualLoadI6__halffE11AffineStoreIfS1_EfLi1ELi28ELi28ELi32ELi1ELb0EEvT_T0_iidPT1_S8__param_1[32],
	.param .u32 _Z17LayerNormWarpImplI19BiasAddResidualLoadI6__halffE11AffineStoreIfS1_EfLi1ELi28ELi28ELi32ELi1ELb0EEvT_T0_iidPT1_S8__param_2,
	.param .u32 _Z17LayerNormWarpImplI19BiasAddResidualLoadI6__halffE11AffineStoreIfS1_EfLi1ELi28ELi28ELi32ELi1ELb0EEvT_T0_iidPT1_S8__param_3,
	.param .f64 _Z17LayerNormWarpImplI19BiasAddResidualLoadI6__halffE11AffineStoreIfS1_EfLi1ELi28ELi28ELi32ELi1ELb0EEvT_T0_iidPT1_S8__param_4,
	.param .u64 .ptr .align 1 _Z17LayerNormWarpImplI19BiasAddResidualLoadI6__halffE11AffineStoreIfS1_EfLi1ELi28ELi28ELi32ELi1ELb0EEvT_T0_iidPT1_S8__param_5,
	.param .u64 .ptr .align 1 _Z17LayerNormWarpImplI19BiasAddResidualLoadI6__halffE11AffineStoreIfS1_EfLi1ELi28ELi28ELi32ELi1ELb0EEvT_T0_iidPT1_S8__param_6
)
.maxntid 256
{
	.reg .pred 	%p<31>;
	.reg .b32 	%r<59>;
	.reg .b32 	%f<391>;
	.reg .b64 	%rd<16>;
	.reg .b64 	%fd<3>;

	ld.param.u32 	%r18, [_Z17LayerNormWarpImplI19BiasAddResidualLoadI6__halffE11AffineStoreIfS1_EfLi1ELi28ELi28ELi32ELi1ELb0EEvT_T0_iidPT1_S8__param_2];
	ld.param.u32 	%r19, [_Z17LayerNormWarpImplI19BiasAddResidualLoadI6__halffE11AffineStoreIfS1_EfLi1ELi28ELi28ELi32ELi1ELb0EEvT_T0_iidPT1_S8__param_3];
	setp.lt.s32 	%p1, %r19, 897;
	@%p1 bra 	$L__BB98_2;
	mov.u64 	%rd3, $str;
	cvta.global.u64 	%rd4, %rd3;
	mov.u64 	%rd5, $str$1;
	cvta.global.u64 	%rd6, %rd5;
	mov.u64 	%rd7, __unnamed_99;
	cvta.global.u64 	%rd8, %rd7;
	{ // callseq 98, 0
	.param .b64 param0;
	st.param.b64 	[param0], %rd4;
	.param .b64 param1;
	st.param.b64 	[param1], %rd6;
	.param .b32 param2;
	st.param.b32 	[param2], 462;
	.param .b64 param3;
	st.param.b64 	[param3], %rd8;
	.param .b64 param4;
	st.param.b64 	[param4], 1;
	call.uni 
	__assertfail, 
	(
	param0, 
	param1, 
	param2, 
	param3, 
	param4
	);
	} // callseq 98
$L__BB98_2:
	mov.u32 	%r20, %ctaid.x;
	mov.u32 	%r1, %ntid.y;
	mov.u32 	%r21, %tid.y;
	mad.lo.s32 	%r58, %r20, %r1, %r21;
	setp.ge.s32 	%p2, %r58, %r18;
	@%p2 bra 	$L__BB98_20;
	mov.u32 	%r22, %nctaid.x;
	mul.lo.s32 	%r3, %r22, %r1;
$L__BB98_4:
	mov.f32 	%f101, 0f3F800000;
	div.approx.f32 	%f102, %f374, %f101;
	add.f32 	%f103, %f102, 0f00000000;
	sub.f32 	%f104, %f374, %f103;
	fma.rn.f32 	%f105, %f374, %f104, 0f00000000;
	sub.f32 	%f106, %f373, %f103;
	mov.f32 	%f107, 0f40000000;
	div.approx.f32 	%f108, %f106, %f107;
	add.f32 	%f109, %f103, %f108;
	sub.f32 	%f110, %f373, %f109;
	fma.rn.f32 	%f111, %f106, %f110, %f105;
	sub.f32 	%f112, %f372, %f109;
	mov.f32 	%f113, 0f40400000;
	div.approx.f32 	%f114, %f112, %f113;
	add.f32 	%f115, %f109, %f114;
	sub.f32 	%f116, %f372, %f115;
	fma.rn.f32 	%f117, %f112, %f116, %f111;
	sub.f32 	%f118, %f371, %f115;
	mov.f32 	%f119, 0f40800000;
	div.approx.f32 	%f120, %f118, %f119;
	add.f32 	%f121, %f115, %f120;
	sub.f32 	%f122, %f371, %f121;
	fma.rn.f32 	%f123, %f118, %f122, %f117;
	sub.f32 	%f124, %f370, %f121;
	mov.f32 	%f125, 0f40A00000;
	div.approx.f32 	%f126, %f124, %f125;
	add.f32 	%f127, %f121, %f126;
	sub.f32 	%f128, %f370, %f127;
	fma.rn.f32 	%f129, %f124, %f128, %f123;
	sub.f32 	%f130, %f369, %f127;
	mov.f32 	%f131, 0f40C00000;
	div.approx.f32 	%f132, %f130, %f131;
	add.f32 	%f133, %f127, %f132;
	sub.f32 	%f134, %f369, %f133;
	fma.rn.f32 	%f135, %f130, %f134, %f129;
	sub.f32 	%f136, %f368, %f133;
	mov.f32 	%f137, 0f40E00000;
	div.approx.f32 	%f138, %f136, %f137;
	add.f32 	%f139, %f133, %f138;
	sub.f32 	%f140, %f368, %f139;
	fma.rn.f32 	%f141, %f136, %f140, %f135;
	sub.f32 	%f142, %f367, %f139;
	mov.f32 	%f143, 0f41000000;
	div.approx.f32 	%f144, %f142, %f143;
	add.f32 	%f145, %f139, %f144;
	sub.f32 	%f146, %f367, %f145;
	fma.rn.f32 	%f147, %f142, %f146, %f141;
	sub.f32 	%f148, %f366, %f145;
	mov.f32 	%f149, 0f41100000;
	div.approx.f32 	%f150, %f148, %f149;
	add.f32 	%f151, %f145, %f150;
	sub.f32 	%f152, %f366, %f151;
	fma.rn.f32 	%f153, %f148, %f152, %f147;
	sub.f32 	%f154, %f365, %f151;
	mov.f32 	%f155, 0f41200000;
	div.approx.f32 	%f156, %f154, %f155;
	add.f32 	%f157, %f151, %f156;
	sub.f32 	%f158, %f365, %f157;
	fma.rn.f32 	%f159, %f154, %f158, %f153;
	sub.f32 	%f160, %f364, %f157;
	mov.f32 	%f161, 0f41300000;
	div.approx.f32 	%f162, %f160, %f161;
	add.f32 	%f163, %f157, %f162;
	sub.f32 	%f164, %f364, %f163;
	fma.rn.f32 	%f165, %f160, %f164, %f159;
	sub.f32 	%f166, %f363, %f163;
	mov.f32 	%f167, 0f41400000;
	div.approx.f32 	%f168, %f166, %f167;
	add.f32 	%f169, %f163, %f168;
	sub.f32 	%f170, %f363, %f169;
	fma.rn.f32 	%f171, %f166, %f170, %f165;
	sub.f32 	%f172, %f362, %f169;
	mov.f32 	%f173, 0f41500000;
	div.approx.f32 	%f174, %f172, %f173;
	add.f32 	%f175, %f169, %f174;
	sub.f32 	%f176, %f362, %f175;
	fma.rn.f32 	%f177, %f172, %f176, %f171;
	sub.f32 	%f178, %f361, %f175;
	mov.f32 	%f179, 0f41600000;
	div.approx.f32 	%f180, %f178, %f179;
	add.f32 	%f181, %f175, %f180;
	sub.f32 	%f182, %f361, %f181;
	fma.rn.f32 	%f183, %f178, %f182, %f177;
	sub.f32 	%f184, %f360, %f181;
	mov.f32 	%f185, 0f41700000;
	div.approx.f32 	%f186, %f184, %f185;
	add.f32 	%f187, %f181, %f186;
	sub.f32 	%f188, %f360, %f187;
	fma.rn.f32 	%f189, %f184, %f188, %f183;
	sub.f32 	%f190, %f359, %f187;
	mov.f32 	%f191, 0f41800000;
	div.approx.f32 	%f192, %f190, %f191;
	add.f32 	%f193, %f187, %f192;
	sub.f32 	%f194, %f359, %f193;
	fma.rn.f32 	%f195, %f190, %f194, %f189;
	sub.f32 	%f196, %f358, %f193;
	mov.f32 	%f197, 0f41880000;
	div.approx.f32 	%f198, %f196, %f197;
	add.f32 	%f199, %f193, %f198;
	sub.f32 	%f200, %f358, %f199;
	fma.rn.f32 	%f201, %f196, %f200, %f195;
	sub.f32 	%f202, %f357, %f199;
	mov.f32 	%f203, 0f41900000;
	div.approx.f32 	%f204, %f202, %f203;
	add.f32 	%f205, %f199, %f204;
	sub.f32 	%f206, %f357, %f205;
	fma.rn.f32 	%f207, %f202, %f206, %f201;
	sub.f32 	%f208, %f356, %f205;
	mov.f32 	%f209, 0f41980000;
	div.approx.f32 	%f210, %f208, %f209;
	add.f32 	%f211, %f205, %f210;
	sub.f32 	%f212, %f356, %f211;
	fma.rn.f32 	%f213, %f208, %f212, %f207;
	sub.f32 	%f214, %f355, %f211;
	mov.f32 	%f215, 0f41A00000;
	div.approx.f32 	%f216, %f214, %f215;
	add.f32 	%f217, %f211, %f216;
	sub.f32 	%f218, %f355, %f217;
	fma.rn.f32 	%f219, %f214, %f218, %f213;
	sub.f32 	%f220, %f354, %f217;
	mov.f32 	%f221, 0f41A80000;
	div.approx.f32 	%f222, %f220, %f221;
	add.f32 	%f223, %f217, %f222;
	sub.f32 	%f224, %f354, %f223;
	fma.rn.f32 	%f225, %f220, %f224, %f219;
	sub.f32 	%f226, %f353, %f223;
	mov.f32 	%f227, 0f41B00000;
	div.approx.f32 	%f228, %f226, %f227;
	add.f32 	%f229, %f223, %f228;
	sub.f32 	%f230, %f353, %f229;
	fma.rn.f32 	%f231, %f226, %f230, %f225;
	sub.f32 	%f232, %f352, %f229;
	mov.f32 	%f233, 0f41B80000;
	div.approx.f32 	%f234, %f232, %f233;
	add.f32 	%f235, %f229, %f234;
	sub.f32 	%f236, %f352, %f235;
	fma.rn.f32 	%f237, %f232, %f236, %f231;
	sub.f32 	%f238, %f351, %f235;
	mov.f32 	%f239, 0f41C00000;
	div.approx.f32 	%f240, %f238, %f239;
	add.f32 	%f241, %f235, %f240;
	sub.f32 	%f242, %f351, %f241;
	fma.rn.f32 	%f243, %f238, %f242, %f237;
	sub.f32 	%f244, %f350, %f241;
	mov.f32 	%f245, 0f41C80000;
	div.approx.f32 	%f246, %f244, %f245;
	add.f32 	%f247, %f241, %f246;
	sub.f32 	%f248, %f350, %f247;
	fma.rn.f32 	%f249, %f244, %f248, %f243;
	sub.f32 	%f250, %f349, %f247;
	mov.f32 	%f251, 0f41D00000;
	div.approx.f32 	%f252, %f250, %f251;
	add.f32 	%f253, %f247, %f252;
	sub.f32 	%f254, %f349, %f253;
	fma.rn.f32 	%f255, %f250, %f254, %f249;
	sub.f32 	%f256, %f348, %f253;
	mov.f32 	%f257, 0f41D80000;
	div.approx.f32 	%f258, %f256, %f257;
	add.f32 	%f259, %f253, %f258;
	sub.f32 	%f260, %f348, %f259;
	fma.rn.f32 	%f261, %f256, %f260, %f255;
	sub.f32 	%f262, %f347, %f259;
	mov.f32 	%f380, 0f41E00000;
	div.approx.f32 	%f263, %f262, %f380;
	add.f32 	%f378, %f259, %f263;
	sub.f32 	%f264, %f347, %f378;
	fma.rn.f32 	%f379, %f262, %f264, %f261;
	mov.b32 	%r23, %f378;
	shfl.sync.down.b32	%r5|%p3, %r23, 16, 31, -1;
	mov.b32 	%r24, %f379;
	shfl.sync.down.b32	%r6|%p4, %r24, 16, 31, -1;
	mov.b32 	%r25, 1105199104;
	shfl.sync.down.b32	%r26|%p5, %r25, 16, 31, -1;
	mov.b32 	%f31, %r26;
	setp.eq.f32 	%p6, %f31, 0f00000000;
	@%p6 bra 	$L__BB98_6;
	mov.b32 	%f265, %r6;
	mov.b32 	%f266, %r5;
	add.f32 	%f380, %f31, 0f41E00000;
	div.approx.f32 	%f267, %f31, %f380;
	sub.f32 	%f268, %f266, %f378;
	fma.rn.f32 	%f378, %f268, %f267, %f378;
	mul.f32 	%f269, %f268, %f268;
	mul.f32 	%f270, %f269, 0f41E00000;
	fma.rn.f32 	%f271, %f270, %f267, %f265;
	add.f32 	%f379, %f379, %f271;
$L__BB98_6:
	mov.b32 	%r27, %f378;
	shfl.sync.down.b32	%r7|%p7, %r27, 8, 31, -1;
	mov.b32 	%r28, %f379;
	shfl.sync.down.b32	%r8|%p8, %r28, 8, 31, -1;
	mov.b32 	%r29, %f380;
	shfl.sync.down.b32	%r30|%p9, %r29, 8, 31, -1;
	mov.b32 	%f38, %r30;
	setp.eq.f32 	%p10, %f38, 0f00000000;
	@%p10 bra 	$L__BB98_8;
	mov.b32 	%f272, %r8;
	mov.b32 	%f273, %r7;
	add.f32 	%f39, %f380, %f38;
	div.approx.f32 	%f274, %f38, %f39;
	sub.f32 	%f275, %f273, %f378;
	fma.rn.f32 	%f378, %f275, %f274, %f378;
	mul.f32 	%f276, %f275, %f275;
	mul.f32 	%f277, %f380, %f276;
	fma.rn.f32 	%f278, %f277, %f274, %f272;
	add.f32 	%f379, %f379, %f278;
	mov.f32 	%f380, %f39;
$L__BB98_8:
	mov.b32 	%r31, %f378;
	shfl.sync.down.b32	%r9|%p11, %r31, 4, 31, -1;
	mov.b32 	%r32, %f379;
	shfl.sync.down.b32	%r10|%p12, %r32, 4, 31, -1;
	mov.b32 	%r33, %f380;
	shfl.sync.down.b32	%r34|%p13, %r33, 4, 31, -1;
	mov.b32 	%f45, %r34;
	setp.eq.f32 	%p14, %f45, 0f00000000;
	@%p14 bra 	$L__BB98_10;
	mov.b32 	%f279, %r10;
	mov.b32 	%f280, %r9;
	add.f32 	%f46, %f380, %f45;
	div.approx.f32 	%f281, %f45, %f46;
	sub.f32 	%f282, %f280, %f378;
	fma.rn.f32 	%f378, %f282, %f281, %f378;
	mul.f32 	%f283, %f282, %f282;
	mul.f32 	%f284, %f380, %f283;
	fma.rn.f32 	%f285, %f284, %f281, %f279;
	add.f32 	%f379, %f379, %f285;
	mov.f32 	%f380, %f46;
$L__BB98_10:
	mov.b32 	%r35, %f378;
	shfl.sync.down.b32	%r11|%p15, %r35, 2, 31, -1;
	mov.b32 	%r36, %f379;
	shfl.sync.down.b32	%r12|%p16, %r36, 2, 31, -1;
	mov.b32 	%r37, %f380;
	shfl.sync.down.b32	%r38|%p17, %r37, 2, 31, -1;
	mov.b32 	%f52, %r38;
	setp.eq.f32 	%p18, %f52, 0f00000000;
	@%p18 bra 	$L__BB98_12;
	mov.b32 	%f286, %r12;
	mov.b32 	%f287, %r11;
	add.f32 	%f53, %f380, %f52;
	div.approx.f32 	%f288, %f52, %f53;
	sub.f32 	%f289, %f287, %f378;
	fma.rn.f32 	%f378, %f289, %f288, %f378;
	mul.f32 	%f290, %f289, %f289;
	mul.f32 	%f291, %f380, %f290;
	fma.rn.f32 	%f292, %f291, %f288, %f286;
	add.f32 	%f379, %f379, %f292;
	mov.f32 	%f380, %f53;
$L__BB98_12:
	mov.b32 	%r39, %f378;
	shfl.sync.down.b32	%r13|%p19, %r39, 1, 31, -1;
	mov.b32 	%r40, %f379;
	shfl.sync.down.b32	%r14|%p20, %r40, 1, 31, -1;
	mov.b32 	%r41, %f380;
	shfl.sync.down.b32	%r42|%p21, %r41, 1, 31, -1;
	mov.b32 	%f59, %r42;
	setp.eq.f32 	%p22, %f59, 0f00000000;
	@%p22 bra 	$L__BB98_14;
	mov.b32 	%f293, %r14;
	mov.b32 	%f294, %r13;
	add.f32 	%f60, %f380, %f59;
	div.approx.f32 	%f295, %f59, %f60;
	sub.f32 	%f296, %f294, %f378;
	fma.rn.f32 	%f378, %f296, %f295, %f378;
	mul.f32 	%f297, %f296, %f296;
	mul.f32 	%f298, %f380, %f297;
	fma.rn.f32 	%f299, %f298, %f295, %f293;
	add.f32 	%f379, %f379, %f299;
	mov.f32 	%f380, %f60;
$L__BB98_14:
	ld.param.f64 	%fd2, [_Z17LayerNormWarpImplI19BiasAddResidualLoadI6__halffE11AffineStoreIfS1_EfLi1ELi28ELi28ELi32ELi1ELb0EEvT_T0_iidPT1_S8__param_4];
	mov.b32 	%r43, %f378;
	shfl.sync.idx.b32	%r15|%p23, %r43, 0, 31, -1;
	mov.b32 	%r44, %f379;
	shfl.sync.idx.b32	%r45|%p24, %r44, 0, 31, -1;
	mov.b32 	%r46, %f380;
	shfl.sync.idx.b32	%r47|%p25, %r46, 0, 31, -1;
	mov.b32 	%f300, %r45;
	mov.b32 	%f301, %r47;
	div.approx.f32 	%f302, %f300, %f301;
	max.f32 	%f303, %f302, 0f00000000;
	cvt.rn.f32.f64 	%f304, %fd2;
	add.f32 	%f305, %f303, %f304;
	abs.f32 	%f66, %f305;
	setp.lt.f32 	%p26, %f66, 0f00800000;
	mul.f32 	%f306, %f305, 0f4B800000;
	selp.f32 	%f67, %f306, %f305, %p26;
	mov.b32 	%r16, %f67;
	add.s32 	%r48, %r16, -8388608;
	setp.gt.u32 	%p27, %r48, 2130706431;
	@%p27 bra 	$L__BB98_16;
	and.b32  	%r49, %r16, 16777215;
	or.b32  	%r50, %r49, 1056964608;
	mov.b32 	%f307, %r50;
	sub.s32 	%r51, %r50, %r16;
	add.s32 	%r52, %r51, 201326592;
	selp.b32 	%r53, %r52, %r51, %p26;
	rsqrt.approx.ftz.f32 	%f308, %f307;
	mul.f32 	%f309, %f308, %f308;
	neg.f32 	%f310, %f309;
	fma.rn.f32 	%f311, %f308, %f308, %f310;
	neg.f32 	%f312, %f307;
	fma.rn.f32 	%f313, %f309, %f312, 0f3F800000;
	fma.rn.f32 	%f314, %f311, %f312, %f313;
	fma.rn.f32 	%f315, %f314, 0f3EC00000, 0f3F000000;
	mul.f32 	%f316, %f308, %f314;
	fma.rn.f32 	%f317, %f315, %f316, %f308;
	shr.s32 	%r54, %r53, 1;
	mov.b32 	%r55, %f317;
	add.s32 	%r56, %r54, %r55;
	mov.b32 	%f390, %r56;
	bra.uni 	$L__BB98_17;
$L__BB98_16:
	rsqrt.approx.ftz.f32 	%f390, %f67;
$L__BB98_17:
	mov.u32 	%r57, %tid.x;
	setp.ne.s32 	%p29, %r57, 0;
	@%p29 bra 	$L__BB98_19;
	ld.param.u64 	%rd15, [_Z17LayerNormWarpImplI19BiasAddResidualLoadI6__halffE11AffineStoreIfS1_EfLi1ELi28ELi28ELi32ELi1ELb0EEvT_T0_iidPT1_S8__param_6];
	ld.param.u64 	%rd14, [_Z17LayerNormWarpImplI19BiasAddResidualLoadI6__halffE11AffineStoreIfS1_EfLi1ELi28ELi28ELi32ELi1ELb0EEvT_T0_iidPT1_S8__param_5];
	cvta.to.global.u64 	%rd9, %rd14;
	mul.wide.s32 	%rd10, %r58, 4;
	add.s64 	%rd11, %rd9, %rd10;
	st.global.u32 	[%rd11], %r15;
	cvta.to.global.u64 	%rd12, %rd15;
	add.s64 	%rd13, %rd12, %rd10;
	st.global.f32 	[%rd13], %f390;
$L__BB98_19:
	mov.b32 	%f318, %r15;
	sub.f32 	%f319, %f374, %f318;
	mul.f32 	%f374, %f390, %f319;
	sub.f32 	%f320, %f373, %f318;
	mul.f32 	%f373, %f390, %f320;
	sub.f32 	%f321, %f372, %f318;
	mul.f32 	%f372, %f390, %f321;
	sub.f32 	%f322, %f371, %f318;
	mul.f32 	%f371, %f390, %f322;
	sub.f32 	%f323, %f370, %f318;
	mul.f32 	%f370, %f390, %f323;
	sub.f32 	%f324, %f369, %f318;
	mul.f32 	%f369, %f390, %f324;
	sub.f32 	%f325, %f368, %f318;
	mul.f32 	%f368, %f390, %f325;
	sub.f32 	%f326, %f367, %f318;
	mul.f32 	%f367, %f390, %f326;
	sub.f32 	%f327, %f366, %f318;
	mul.f32 	%f366, %f390, %f327;
	sub.f32 	%f328, %f365, %f318;
	mul.f32 	%f365, %f390, %f328;
	sub.f32 	%f329, %f364, %f318;
	mul.f32 	%f364, %f390, %f329;
	sub.f32 	%f330, %f363, %f318;
	mul.f32 	%f363, %f390, %f330;
	sub.f32 	%f331, %f362, %f318;
	mul.f32 	%f362, %f390, %f331;
	sub.f32 	%f332, %f361, %f318;
	mul.f32 	%f361, %f390, %f332;
	sub.f32 	%f333, %f360, %f318;
	mul.f32 	%f360, %f390, %f333;
	sub.f32 	%f334, %f359, %f318;
	mul.f32 	%f359, %f390, %f334;
	sub.f32 	%f335, %f358, %f318;
	mul.f32 	%f358, %f390, %f335;
	sub.f32 	%f336, %f357, %f318;
	mul.f32 	%f357, %f390, %f336;
	sub.f32 	%f337, %f356, %f318;
	mul.f32 	%f356, %f390, %f337;
	sub.f32 	%f338, %f355, %f318;
	mul.f32 	%f355, %f390, %f338;
	sub.f32 	%f339, %f354, %f318;
	mul.f32 	%f354, %f390, %f339;
	sub.f32 	%f340, %f353, %f318;
	mul.f32 	%f353, %f390, %f340;
	sub.f32 	%f341, %f352, %f318;
	mul.f32 	%f352, %f390, %f341;
	sub.f32 	%f342, %f351, %f318;
	mul.f32 	%f351, %f390, %f342;
	sub.f32 	%f343, %f350, %f318;
	mul.f32 	%f350, %f390, %f343;
	sub.f32 	%f344, %f349, %f318;
	mul.f32 	%f349, %f390, %f344;
	sub.f32 	%f345, %f348, %f318;
	mul.f32 	%f348, %f390, %f345;
	sub.f32 	%f346, %f347, %f318;
	mul.f32 	%f347, %f390, %f346;
	add.s32 	%r58, %r58, %r3;
	setp.lt.s32 	%p30, %r58, %r18;
	@%p30 bra 	$L__BB98_4;
$L__BB98_20:
	ret;

}
	// .globl	_Z17LayerNormWarpImplI19BiasAddResidualLoadI6__halffE11AffineStoreIfS1_EfLi1ELi28ELi24ELi32ELi1ELb1EEvT_T0_iidPT1_S8_
.visible .entry _Z17LayerNormWarpImplI19BiasAddResidualLoadI6__halffE11AffineStoreIfS1_EfLi1ELi28ELi24ELi32ELi1ELb1EEvT_T0_iidPT1_S8_(
	.param .align 8 .b8 _Z17LayerNormWarpImplI19BiasAddResidualLoadI6__halffE11AffineStoreIfS1_EfLi1ELi28ELi24ELi32ELi1ELb1EEvT_T0_iidPT1_S8__param_0[32],
	.param .align 8 .b8 _Z17LayerNormWarpImplI19BiasAddResidualLoadI6__halffE11AffineStoreIfS1_EfLi1ELi28ELi24ELi32ELi1ELb1EEvT_T0_iidPT1_S8__param_1[32],
	.param .u32 _Z17LayerNormWarpImplI19BiasAddResidualLoadI6__halffE11AffineStoreIfS1_EfLi1ELi28ELi24ELi32ELi1ELb1EEvT_T0_iidPT1_S8__param_2,
	.param .u32 _Z17LayerNormWarpImplI19BiasAddResidualLoadI6__halffE11AffineStoreIfS1_EfLi1ELi28ELi24ELi32ELi1ELb1EEvT_T0_iidPT1_S8__param_3,
	.param .f64 _Z17LayerNormWarpImplI19BiasAddResidualLoadI6__halffE11AffineStoreIfS1_EfLi1ELi28ELi24ELi32ELi1ELb1EEvT_T0_iidPT1_S8__param_4,
	.param .u64 .ptr .align 1 _Z17LayerNormWarpImplI19BiasAddResidualLoadI6__halffE11AffineStoreIfS1_EfLi1ELi28ELi24ELi32ELi1ELb1EEvT_T0_iidPT1_S8__param_5,
	.param .u64 .ptr .align 1 _Z17LayerNormWarpImplI19BiasAddResidualLoadI6__halffE11AffineStoreIfS1_EfLi1ELi28ELi24ELi32ELi1ELb1EEvT_T0_iidPT1_S8__param_6
)
.maxntid 256
{
	.reg .pred 	%p<35>;
	.reg .b32 	%r<63>;
	.reg .b32 	%f<427>;
	.reg .b64 	%rd<14>;
	.reg .b64 	%fd<2>;

	ld.param.u32 	%r20, [_Z17LayerNormWarpImplI19BiasAddResidualLoadI6__halffE11AffineStoreIfS1_EfLi1ELi28ELi24ELi32ELi1ELb1EEvT_T0_iidPT1_S8__param_2];
	ld.param.u32 	%r21, [_Z17LayerNormWarpImplI19BiasAddResidualLoadI6__halffE11AffineStoreIfS1_EfLi1ELi28ELi24ELi32ELi1ELb1EEvT_T0_iidPT1_S8__param_3];
	ld.param.f64 	%fd1, [_Z17LayerNormWarpImplI19BiasAddResidualLoadI6__halffE11AffineStoreIfS1_EfLi1ELi28ELi24ELi32ELi1ELb1EEvT_T0_iidPT1_S8__param_4];
	ld.param.u64 	%rd3, [_Z17LayerNormWarpImplI19BiasAddResidualLoadI6__halffE11AffineStoreIfS1_EfLi1ELi28ELi24ELi32ELi1ELb1EEvT_T0_iidPT1_S8__param_5];
	ld.param.u64 	%rd4, [_Z17LayerNormWarpImplI19BiasAddResidualLoadI6__halffE11AffineStoreIfS1_EfLi1ELi28ELi24ELi32ELi1ELb1EEvT_T0_iidPT1_S8__param_6];
	setp.lt.s32 	%p1, %r21, 897;
	@%p1 bra 	$L__BB99_2;
	mov.u64 	%rd5, $str;
	cvta.global.u64 	%rd6, %rd5;
	mov.u64 	%rd7, $str$1;
	cvta.global.u64 	%rd8, %rd7;
	mov.u64 	%rd9, __unnamed_100;
	cvta.global.u64 	%rd10, %rd9;
	{ // callseq 99, 0
	.param .b64 param0;
	st.param.b64 	[param0], %rd6;
	.param .b64 param1;
	st.param.b64 	[param1], %rd8;
	.param .b32 param2;
	st.param.b32 	[param2], 462;
	.param .b64 param3;
	st.param.b64 	[param3], %rd10;
	.param .b64 param4;
	st.param.b64 	[param4], 1;
	call.uni 
	__assertfail, 
	(
	param0, 
	param1, 
	param2, 
	param3, 
	param4
	);
	} // callseq 99
$L__BB99_2:
	mov.u32 	%r22, %ctaid.x;
	mov.u32 	%r1, %ntid.y;
	mov.u32 	%r23, %tid.y;
	mad.lo.s32 	%r62, %r22, %r1, %r23;
	setp.ge.s32 	%p2, %r62, %r20;
	@%p2 bra 	$L__BB99_28;
	mov.u32 	%r3, %tid.x;
	cvt.rn.f32.f64 	%f1, %fd1;
	add.s32 	%r4, %r3, 832;
	cvta.to.global.u64 	%rd1, %rd3;
	cvta.to.global.u64 	%rd2, %rd4;
	mov.u32 	%r24, %nctaid.x;
	mul.lo.s32 	%r5, %r24, %r1;
$L__BB99_4:
	or.b32  	%r25, %r3, 768;
	setp.ge.s32 	%p3, %r25, %r21;
	mov.f32 	%f130, 0f3F800000;
	div.approx.f32 	%f131, %f394, %f130;
	add.f32 	%f132, %f131, 0f00000000;
	sub.f32 	%f133, %f394, %f132;
	fma.rn.f32 	%f134, %f394, %f133, 0f00000000;
	sub.f32 	%f135, %f393, %f132;
	mov.f32 	%f136, 0f40000000;
	div.approx.f32 	%f137, %f135, %f136;
	add.f32 	%f138, %f132, %f137;
	sub.f32 	%f139, %f393, %f138;
	fma.rn.f32 	%f140, %f135, %f139, %f134;
	sub.f32 	%f141, %f392, %f138;
	mov.f32 	%f142, 0f40400000;
	div.approx.f32 	%f143, %f141, %f142;
	add.f32 	%f144, %f138, %f143;
	sub.f32 	%f145, %f392, %f144;
	fma.rn.f32 	%f146, %f141, %f145, %f140;
	sub.f32 	%f147, %f391, %f144;
	mov.f32 	%f148, 0f40800000;
	div.approx.f32 	%f149, %f147, %f148;
	add.f32 	%f150, %f144, %f149;
	sub.f32 	%f151, %f391, %f150;
	fma.rn.f32 	%f152, %f147, %f151, %f146;
	sub.f32 	%f153, %f390, %f150;
	mov.f32 	%f154, 0f40A00000;
	div.approx.f32 	%f155, %f153, %f154;
	add.f32 	%f156, %f150, %f155;
	sub.f32 	%f157, %f390, %f156;
	fma.rn.f32 	%f158, %f153, %f157, %f152;
	sub.f32 	%f159, %f389, %f156;
	mov.f32 	%f160, 0f40C00000;
	div.approx.f32 	%f161, %f159, %f160;
	add.f32 	%f162, %f156, %f161;
	sub.f32 	%f163, %f389, %f162;
	fma.rn.f32 	%f164, %f159, %f163, %f158;
	sub.f32 	%f165, %f388, %f162;
	mov.f32 	%f166, 0f40E00000;
	div.approx.f32 	%f167, %f165, %f166;
	add.f32 	%f168, %f162, %f167;
	sub.f32 	%f169, %f388, %f168;
	fma.rn.f32 	%f170, %f165, %f169, %f164;
	sub.f32 	%f171, %f387, %f168;
	mov.f32 	%f172, 0f41000000;
	div.approx.f32 	%f173, %f171, %f172;
	add.f32 	%f174, %f168, %f173;
	sub.f32 	%f175, %f387, %f174;
	fma.rn.f32 	%f176, %f171, %f175, %f170;
	sub.f32 	%f177, %f386, %f174;
	mov.f32 	%f178, 0f41100000;
	div.approx.f32 	%f179, %f177, %f178;
	add.f32 	%f180, %f174, %f179;
	sub.f32 	%f181, %f386, %f180;
	fma.rn.f32 	%f182, %f177, %f181, %f176;
	sub.f32 	%f183, %f385, %f180;
	mov.f32 	%f184, 0f41200000;
	div.approx.f32 	%f185, %f183, %f184;
	add.f32 	%f186, %f180, %f185;
	sub.f32 	%f187, %f385, %f186;
	fma.rn.f32 	%f188, %f183, %f187, %f182;
	sub.f32 	%f189, %f384, %f186;
	mov.f32 	%f190, 0f41300000;
	div.approx.f32 	%f191, %f189, %f190;
	add.f32 	%f192, %f186, %f191;
	sub.f32 	%f193, %f384, %f192;
	fma.rn.f32 	%f194, %f189, %f193, %f188;
	sub.f32 	%f195, %f383, %f192;
	mov.f32 	%f196, 0f41400000;
	div.approx.f32 	%f197, %f195, %f196;
	add.f32 	%f198, %f192, %f197;
	sub.f32 	%f199, %f383, %f198;
	fma.rn.f32 	%f200, %f195, %f199, %f194;
	sub.f32 	%f201, %f382, %f198;
	mov.f32 	%f202, 0f41500000;
	div.approx.f32 	%f203, %f201, %f202;
	add.f32 	%f204, %f198, %f203;
	sub.f32 	%f205, %f382, %f204;
	fma.rn.f32 	%f206, %f201, %f205, %f200;
	sub.f32 	%f207, %f381, %f204;
	mov.f32 	%f208, 0f41600000;
	div.approx.f32 	%f209, %f207, %f208;
	add.f32 	%f210, %f204, %f209;
	sub.f32 	%f211, %f381, %f210;
	fma.rn.f32 	%f212, %f207, %f211, %f206;
	sub.f32 	%f213, %f380, %f210;
	mov.f32 	%f214, 0f41700000;
	div.approx.f32 	%f215, %f213, %f214;
	add.f32 	%f216, %f210, %f215;
	sub.f32 	%f217, %f380, %f216;
	fma.rn.f32 	%f218, %f213, %f217, %f212;
	sub.f32 	%f219, %f379, %f216;
	mov.f32 	%f220, 0f41800000;
	div.approx.f32 	%f221, %f219, %f220;
	add.f32 	%f222, %f216, %f221;
	sub.f32 	%f223, %f379, %f222;
	fma.rn.f32 	%f224, %f219, %f223, %f218;
	sub.f32 	%f225, %f378, %f222;
	mov.f32 	%f226, 0f41880000;
	div.approx.f32 	%f227, %f225, %f226;
	add.f32 	%f228, %f222, %f227;
	sub.f32 	%f229, %f378, %f228;
	fma.rn.f32 	%f230, %f225, %f229, %f224;
	sub.f32 	%f231, %f377, %f228;
	mov.f32 	%f232, 0f41900000;
	div.approx.f32 	%f233, %f231, %f232;
	add.f32 	%f234, %f228, %f233;
	sub.f32 	%f235, %f377, %f234;
	fma.rn.f32 	%f236, %f231, %f235, %f230;
	sub.f32 	%f237, %f376, %f234;
	mov.f32 	%f238, 0f41980000;
	div.approx.f32 	%f239, %f237, %f238;
	add.f32 	%f240, %f234, %f239;
	sub.f32 	%f241, %f376, %f240;
	fma.rn.f32 	%f242, %f237, %f241, %f236;
	sub.f32 	%f243, %f375, %f240;
	mov.f32 	%f244, 0f41A00000;
	div.approx.f32 	%f245, %f243, %f244;
	add.f32 	%f246, %f240, %f245;
	sub.f32 	%f247, %f375, %f246;
	fma.rn.f32 	%f248, %f243, %f247, %f242;
	sub.f32 	%f249, %f374, %f246;
	mov.f32 	%f250, 0f41A80000;
	div.approx.f32 	%f251, %f249, %f250;
	add.f32 	%f252, %f246, %f251;
	sub.f32 	%f253, %f374, %f252;
	fma.rn.f32 	%f254, %f249, %f253, %f248;
	sub.f32 	%f255, %f373, %f252;
	mov.f32 	%f256, 0f41B00000;
	div.approx.f32 	%f257, %f255, %f256;
	add.f32 	%f258, %f252, %f257;
	sub.f32 	%f259, %f373, %f258;
	fma.rn.f32 	%f260, %f255, %f259, %f254;
	sub.f32 	%f261, %f372, %f258;
	mov.f32 	%f262, 0f41B80000;
	div.approx.f32 	%f263, %f261, %f262;
	add.f32 	%f264, %f258, %f263;
	sub.f32 	%f265, %f372, %f264;
	fma.rn.f32 	%f266, %f261, %f265, %f260;
	sub.f32 	%f267, %f371, %f264;
	mov.f32 	%f402, 0f41C00000;
	div.approx.f32 	%f268, %f267, %f402;
	add.f32 	%f400, %f264, %f268;
	sub.f32 	%f269, %f371, %f400;
	fma.rn.f32 	%f401, %f267, %f269, %f266;
	mov.f32 	%f395, 0f00000000;
	@%p3 bra 	$L__BB99_6;
	sub.f32 	%f271, %f370, %f400;
	mov.f32 	%f402, 0f41C80000;
	div.approx.f32 	%f272, %f271, %f402;
	add.f32 	%f400, %f400, %f272;
	sub.f32 	%f273, %f370, %f400;
	fma.rn.f32 	%f401, %f271, %f273, %f401;
	mov.f32 	%f395, %f370;
$L__BB99_6:
	add.s32 	%r26, %r3, 800;
	setp.ge.s32 	%p4, %r26, %r21;
	mov.f32 	%f399, 0f00000000;
	@%p4 bra 	$L__BB99_8;
	add.f32 	%f402, %f402, 0f3F800000;
	sub.f32 	%f275, %f369, %f400;
	div.approx.f32 	%f276, %f275, %f402;
	add.f32 	%f400, %f400, %f276;
	sub.f32 	%f277, %f369, %f400;
	fma.rn.f32 	%f401, %f275, %f277, %f401;
	mov.f32 	%f399, %f369;
$L__BB99_8:
	setp.ge.s32 	%p5, %r4, %r21;
	mov.f32 	%f403, 0f00000000;
	@%p5 bra 	$L__BB99_10;
	add.f32 	%f402, %f402, 0f3F800000;
	sub.f32 	%f279, %f368, %f400;
	div.approx.f32 	%f280, %f279, %f402;
	add.f32 	%f400, %f400, %f280;
	sub.f32 	%f281, %f368, %f400;
	fma.rn.f32 	%f401, %f279, %f281, %f401;
	mov.f32 	%f403, %f368;
$L__BB99_10:
	add.s32 	%r27, %r3, 864;
	setp.ge.s32 	%p6, %r27, %r21;
	mov.f32 	%f407, 0f00000000;
	@%p6 bra 	$L__BB99_12;
	add.f32 	%f402, %f402, 0f3F800000;
	sub.f32 	%f283, %f367, %f400;
	div.approx.f32 	%f284, %f283, %f402;
	add.f32 	%f400, %f400, %f284;
	sub.f32 	%f285, %f367, %f400;
	fma.rn.f32 	%f401, %f283, %f285, %f401;
	mov.f32 	%f407, %f367;
$L__BB99_12:
	mov.b32 	%r28, %f400;
	shfl.sync.down.b32	%r7|%p7, %r28, 16, 31, -1;
	mov.b32 	%r29, %f401;
	shfl.sync.down.b32	%r8|%p8, %r29, 16, 31, -1;
	mov.b32 	%r30, %f402;
	shfl.sync.down.b32	%r31|%p9, %r30, 16, 31, -1;
	mov.b32 	%f59, %r31;
	setp.eq.f32 	%p10, %f59, 0f00000000;
	@%p10 bra 	$L__BB99_14;
	mov.b32 	%f286, %r8;
	mov.b32 	%f287, %r7;
	add.f32 	%f60, %f402, %f59;
	div.approx.f32 	%f288, %f59, %f60;
	sub.f32 	%f289, %f287, %f400;
	fma.rn.f32 	%f400, %f289, %f288, %f400;
	mul.f32 	%f290, %f289, %f289;
	mul.f32 	%f291, %f402, %f290;
	fma.rn.f32 	%f292, %f291, %f288, %f286;
	add.f32 	%f401, %f401, %f292;
	mov.f32 	%f402, %f60;
$L__BB99_14:
	mov.b32 	%r32, %f400;
	shfl.sync.down.b32	%r9|%p11, %r32, 8, 31, -1;
	mov.b32 	%r33, %f401;
	shfl.sync.down.b32	%r10|%p12, %r33, 8, 31, -1;
	mov.b32 	%r34, %f402;
	shfl.sync.down.b32	%r35|%p13, %r34, 8, 31, -1;
	mov.b32 	%f66, %r35;
	setp.eq.f32 	%p14, %f66, 0f00000000;
	@%p14 bra 	$L__BB99_16;
	mov.b32 	%f293, %r10;
	mov.b32 	%f294, %r9;
	add.f32 	%f67, %f402, %f66;
	div.approx.f32 	%f295, %f66, %f67;
	sub.f32 	%f296, %f294, %f400;
	fma.rn.f32 	%f400, %f296, %f295, %f400;
	mul.f32 	%f297, %f296, %f296;
	mul.f32 	%f298, %f402, %f297;
	fma.rn.f32 	%f299, %f298, %f295, %f293;
	add.f32 	%f401, %f401, %f299;
	mov.f32 	%f402, %f67;
$L__BB99_16:
	mov.b32 	%r36, %f400;
	shfl.sync.down.b32	%r11|%p15, %r36, 4, 31, -1;
	mov.b32 	%r37, %f401;
	shfl.sync.down.b32	%r12|%p16, %r37, 4, 31, -1;
	mov.b32 	%r38, %f402;
	shfl.sync.down.b32	%r39|%p17, %r38, 4, 31, -1;
	mov.b32 	%f73, %r39;
	setp.eq.f32 	%p18, %f73, 0f00000000;
	@%p18 bra 	$L__BB99_18;
	mov.b32 	%f300, %r12;
	mov.b32 	%f301, %r11;
	add.f32 	%f74, %f402, %f73;
	div.approx.f32 	%f302, %f73, %f74;
	sub.f32 	%f303, %f301, %f400;
	fma.rn.f32 	%f400, %f303, %f302, %f400;
	mul.f32 	%f304, %f303, %f303;
	mul.f32 	%f305, %f402, %f304;
	fma.rn.f32 	%f306, %f305, %f302, %f300;
	add.f32 	%f401, %f401, %f306;
	mov.f32 	%f402, %f74;
$L__BB99_18:
	mov.b32 	%r40, %f400;
	shfl.sync.down.b32	%r13|%p19, %r40, 2, 31, -1;
	mov.b32 	%r41, %f401;
	shfl.sync.down.b32	%r14|%p20, %r41, 2, 31, -1;
	mov.b32 	%r42, %f402;
	shfl.sync.down.b32	%r43|%p21, %r42, 2, 31, -1;
	mov.b32 	%f80, %r43;
	setp.eq.f32 	%p22, %f80, 0f00000000;
	@%p22 bra 	$L__BB99_20;
	mov.b32 	%f307, %r14;
	mov.b32 	%f308, %r13;
	add.f32 	%f81, %f402, %f80;
	div.approx.f32 	%f309, %f80, %f81;
	sub.f32 	%f310, %f308, %f400;
	fma.rn.f32 	%f400, %f310, %f309, %f400;
	mul.f32 	%f311, %f310, %f310;
	mul.f32 	%f312, %f402, %f311;
	fma.rn.f32 	%f313, %f312, %f309, %f307;
	add.f32 	%f401, %f401, %f313;
	mov.f32 	%f402, %f81;
$L__BB99_20:
	mov.b32 	%r44, %f400;
	shfl.sync.down.b32	%r15|%p23, %r44, 1, 31, -1;
	mov.b32 	%r45, %f401;
	shfl.sync.down.b32	%r16|%p24, %r45, 1, 31, -1;
	mov.b32 	%r46, %f402;
	shfl.sync.down.b32	%r47|%p25, %r46, 1, 31, -1;
	mov.b32 	%f87, %r47;
	setp.eq.f32 	%p26, %f87, 0f00000000;
	@%p26 bra 	$L__BB99_22;
	mov.b32 	%f314, %r16;
	mov.b32 	%f315, %r15;
	add.f32 	%f88, %f402, %f87;
	div.approx.f32 	%f316, %f87, %f88;
	sub.f32 	%f317, %f315, %f400;
	fma.rn.f32 	%f400, %f317, %f316, %f400;
	mul.f32 	%f318, %f317, %f317;
	mul.f32 	%f319, %f402, %f318;
	fma.rn.f32 	%f320, %f319, %f316, %f314;
	add.f32 	%f401, %f401, %f320;
	mov.f32 	%f402, %f88;
$L__BB99_22:
	mov.b32 	%r48, %f400;
	shfl.sync.idx.b32	%r17|%p27, %r48, 0, 31, -1;
	mov.b32 	%r49, %f401;
	shfl.sync.idx.b32	%r50|%p28, %r49, 0, 31, -1;
	mov.b32 	%r51, %f402;
	shfl.sync.idx.b32	%r52|%p29, %r51, 0, 31, -1;
	mov.b32 	%f321, %r50;
	mov.b32 	%f322, %r52;
	div.approx.f32 	%f323, %f321, %f322;
	max.f32 	%f324, %f323, 0f00000000;
	add.f32 	%f325, %f324, %f1;
	abs.f32 	%f94, %f325;
	setp.lt.f32 	%p30, %f94, 0f00800000;
	mul.f32 	%f326, %f325, 0f4B800000;
	selp.f32 	%f95, %f326, %f325, %p30;
	mov.b32 	%r18, %f95;
	add.s32 	%r53, %r18, -8388608;
	setp.gt.u32 	%p31, %r53, 2130706431;
	@%p31 bra 	$L__BB99_24;
	and.b32  	%r54, %r18, 16777215;
	or.b32  	%r55, %r54, 1056964608;
	mov.b32 	%f327, %r55;
	sub.s32 	%r56, %r55, %r18;
	add.s32 	%r57, %r56, 201326592;
	selp.b32 	%r58, %r57, %r56, %p30;
	rsqrt.approx.ftz.f32 	%f328, %f327;
	mul.f32 	%f329, %f328, %f328;
	neg.f32 	%f330, %f329;
	fma.rn.f32 	%f331, %f328, %f328, %f330;
	neg.f32 	%f332, %f327;
	fma.rn.f32 	%f333, %f329, %f332, 0f3F800000;
	fma.rn.f32 	%f334, %f331, %f332, %f333;
	fma.rn.f32 	%f335, %f334, 0f3EC00000, 0f3F000000;
	mul.f32 	%f336, %f328, %f334;
	fma.rn.f32 	%f337, %f335, %f336, %f328;
	shr.s32 	%r59, %r58, 1;
	mov.b32 	%r60, %f337;
	add.s32 	%r61, %r59, %r60;
	mov.b32 	%f426, %r61;
	bra.uni 	$L__BB99_25;
$L__BB99_24:
	rsqrt.approx.ftz.f32 	%f426, %f95;
$L__BB99_25:
	setp.ne.s32 	%p33, %r3, 0;
	@%p33 bra 	$L__BB99_27;
	mul.wide.s32 	%rd11, %r62, 4;
	add.s64 	%rd12, %rd1, %rd11;
	st.global.u32 	[%rd12], %r17;
	add.s64 	%rd13, %rd2, %rd11;
	st.global.f32 	[%rd13], %f426;
$L__BB99_27:
	mov.b32 	%f338, %r17;
	sub.f32 	%f339, %f394, %f338;
	mul.f32 	%f394, %f426, %f339;
	sub.f32 	%f340, %f393, %f338;
	mul.f32 	%f393, %f426, %f340;
	sub.f32 	%f341, %f392, %f338;
	mul.f32 	%f392, %f426, %f341;
	sub.f32 	%f342, %f391, %f338;
	mul.f32 	%f391, %f426, %f342;
	sub.f32 	%f343, %f390, %f338;
	mul.f32 	%f390, %f426, %f343;
	sub.f32 	%f344, %f389, %f338;
	mul.f32 	%f389, %f426, %f344;
	sub.f32 	%f345, %f388, %f338;
	mul.f32 	%f388, %f426, %f345;
	sub.f32 	%f346, %f387, %f338;
	mul.f32 	%f387, %f426, %f346;
	sub.f32 	%f347, %f386, %f338;
	mul.f32 	%f386, %f426, %f347;
	sub.f32 	%f348, %f385, %f338;
	mul.f32 	%f385, %f426, %f348;
	sub.f32 	%f349, %f384, %f338;
	mul.f32 	%f384, %f426, %f349;
	sub.f32 	%f350, %f383, %f338;
	mul.f32 	%f383, %f426, %f350;
	sub.f32 	%f351, %f382, %f338;
	mul.f32 	%f382, %f426, %f351;
	sub.f32 	%f352, %f381, %f338;
	mul.f32 	%f381, %f426, %f352;
	sub.f32 	%f353, %f380, %f338;
	mul.f32 	%f380, %f426, %f353;
	sub.f32 	%f354, %f379, %f338;
	mul.f32 	%f379, %f426, %f354;
	sub.f32 	%f355, %f378, %f338;
	mul.f32 	%f378, %f426, %f355;
	sub.f32 	%f356, %f377, %f338;
	mul.f32 	%f377, %f426, %f356;
	sub.f32 	%f357, %f376, %f338;
	mul.f32 	%f376, %f426, %f357;
	sub.f32 	%f358, %f375, %f338;
	mul.f32 	%f375, %f426, %f358;
	sub.f32 	%f359, %f374, %f338;
	mul.f32 	%f374, %f426, %f359;
	sub.f32 	%f360, %f373, %f338;
	mul.f32 	%f373, %f426, %f360;
	sub.f32 	%f361, %f372, %f338;
	mul.f32 	%f372, %f426, %f361;
	sub.f32 	%f362, %f371, %f338;
	mul.f32 	%f371, %f426, %f362;
	sub.f32 	%f363, %f395, %f338;
	mul.f32 	%f370, %f426, %f363;
	sub.f32 	%f364, %f399, %f338;
	mul.f32 	%f369, %f426, %f364;
	sub.f32 	%f365, %f403, %f338;
	mul.f32 	%f368, %f426, %f365;
	sub.f32 	%f366, %f407, %f338;
	mul.f32 	%f367, %f426, %f366;
	add.s32 	%r62, %r62, %r5;
	setp.lt.s32 	%p34, %r62, %r20;
	@%p34 bra 	$L__BB99_4;
$L__BB99_28:
	ret;

}
	// .globl	_Z17LayerNormWarpImplI19BiasAddResidualLoadI6__halffE11AffineStoreIfS1_EfLi1ELi32ELi32ELi32ELi1ELb0EEvT_T0_iidPT1_S8_
.visible .entry _Z17LayerNormWarpImplI19BiasAddResidualLoadI6__halffE11AffineStoreIfS1_EfLi1ELi32ELi32ELi32ELi1ELb0EEvT_T0_iidPT1_S8_(
	.param .align 8 .b8 _Z17LayerNormWarpImplI19BiasAddResidualLoadI6__halffE11AffineStoreIfS1_EfLi1ELi32ELi32ELi32ELi1ELb0EEvT_T0_iidPT1_S8__param_0[32],
	.param .align 8 .b8 _Z17LayerNormWarpImplI19BiasAddResidualLoadI6__halffE11AffineStoreIfS1_EfLi1ELi32ELi32ELi32ELi1ELb0EEvT_T0_iidPT1_S8__param_1[32],
	.param .u32 _Z17LayerNormWarpImplI19BiasAddResidualLoadI6__halffE11AffineStoreIfS1_EfLi1ELi32ELi32ELi32ELi1ELb0EEvT_T0_iidPT1_S8__param_2,
	.param .u32 _Z17LayerNormWarpImplI19BiasAddResidualLoadI6__halffE11AffineStoreIfS1_EfLi1ELi32ELi32ELi32ELi1ELb0EEvT_T0_iidPT1_S8__param_3,
	.param .f64 _Z17LayerNormWarpImplI19BiasAddResidualLoadI6__halffE11AffineStoreIfS1_EfLi1ELi32ELi32ELi32ELi1ELb0EEvT_T0_iidPT1_S8__param_4,
	.param .u64 .ptr .align 1 _Z17LayerNormWarpImplI19BiasAddResidualLoadI6__halffE11AffineStoreIfS1_EfLi1ELi32ELi32ELi32ELi1ELb0EEvT_T0_iidPT1_S8__param_5,
	.param .u64 .ptr .align 1 _Z17LayerNormWarpImplI19BiasAddResidualLoadI6__halffE11AffineStoreIfS1_EfLi1ELi32ELi32ELi32ELi1ELb0EEvT_T0_iidPT1_S8__param_6
)
.maxntid 256
{
	.reg .pred 	%p<31>;
	.reg .b32 	%r<59>;
	.reg .b32 	%f<431>;
	.reg .b64 	%rd<15>;
	.reg .b64 	%fd<2>;

	ld.param.u32 	%r18, [_Z17LayerNormWarpImplI19BiasAddResidualLoadI6__halffE11AffineStoreIfS1_EfLi1ELi32ELi32ELi32ELi1ELb0EEvT_T0_iidPT1_S8__param_2];
	ld.param.u32 	%r19, [_Z17LayerNormWarpImplI19BiasAddResidualLoadI6__halffE11AffineStoreIfS1_EfLi1ELi32ELi32ELi32ELi1ELb0EEvT_T0_iidPT1_S8__param_3];
	ld.param.f64 	%fd1, [_Z17LayerNormWarpImplI19BiasAddResidualLoadI6__halffE11AffineStoreIfS1_EfLi1ELi32ELi32ELi32ELi1ELb0EEvT_T0_iidPT1_S8__param_4];
	ld.param.u64 	%rd2, [_Z17LayerNormWarpImplI19BiasAddResidualLoadI6__halffE11AffineStoreIfS1_EfLi1ELi32ELi32ELi32ELi1ELb0EEvT_T0_iidPT1_S8__param_5];
	setp.lt.s32 	%p1, %r19, 1025;
	@%p1 bra 	$L__BB100_2;
	mov.u64 	%rd4, $str;
	cvta.global.u64 	%rd5, %rd4;
	mov.u64 	%rd6, $str$1;
	cvta.global.u64 	%rd7, %rd6;
	mov.u64 	%rd8, __unnamed_101;
	cvta.global.u64 	%rd9, %rd8;
	{ // callseq 100, 0
	.param .b64 param0;
	st.param.b64 	[param0], %rd5;
	.param .b64 param1;
	st.param.b64 	[param1], %rd7;
	.param .b32 param2;
	st.param.b32 	[param2], 462;
	.param .b64 param3;
	st.param.b64 	[param3], %rd9;
	.param .b64 param4;
	st.param.b64 	[param4], 1;
	call.uni 
	__assertfail, 
	(
	param0, 
	param1, 
	param2, 
	param3, 
	param4
	);
	} // callseq 100
$L__BB100_2:
	mov.u32 	%r20, %ctaid.x;
	mov.u32 	%r1, %ntid.y;
	mov.u32 	%r21, %tid.y;
	mad.lo.s32 	%r58, %r20, %r1, %r21;
	setp.ge.s32 	%p2, %r58, %r18;
	@%p2 bra 	$L__BB100_20;
	cvt.rn.f32.f64 	%f1, %fd1;
	cvta.to.global.u64 	%rd1, %rd2;
	mov.u32 	%r22, %nctaid.x;
	mul.lo.s32 	%r3, %r22, %r1;
$L__BB100_4:
	mov.f32 	%f110, 0f3F800000;
	div.approx.f32 	%f111, %f414, %f110;
	add.f32 	%f112, %f111, 0f00000000;
	sub.f32 	%f113, %f414, %f112;
	fma.rn.f32 	%f114, %f414, %f113, 0f00000000;
	sub.f32 	%f115, %f413, %f112;
	mov.f32 	%f116, 0f40000000;
	div.approx.f32 	%f117, %f115, %f116;
	add.f32 	%f118, %f112, %f117;
	sub.f32 	%f119, %f413, %f118;
	fma.rn.f32 	%f120, %f115, %f119, %f114;
	sub.f32 	%f121, %f412, %f118;
	mov.f32 	%f122, 0f40400000;
	div.approx.f32 	%f123, %f121, %f122;
	add.f32 	%f124, %f118, %f123;
	sub.f32 	%f125, %f412, %f124;
	fma.rn.f32 	%f126, %f121, %f125, %f120;
	sub.f32 	%f127, %f411, %f124;
	mov.f32 	%f128, 0f40800000;
	div.approx.f32 	%f129, %f127, %f128;
	add.f32 	%f130, %f124, %f129;
	sub.f32 	%f131, %f411, %f130;
	fma.rn.f32 	%f132, %f127, %f131, %f126;
	sub.f32 	%f133, %f410, %f130;
	mov.f32 	%f134, 0f40A00000;
	div.approx.f32 	%f135, %f133, %f134;
	add.f32 	%f136, %f130, %f135;
	sub.f32 	%f137, %f410, %f136;
	fma.rn.f32 	%f138, %f133, %f137, %f132;
	sub.f32 	%f139, %f409, %f136;
	mov.f32 	%f140, 0f40C00000;
	div.approx.f32 	%f141, %f139, %f140;
	add.f32 	%f142, %f136, %f141;
	sub.f32 	%f143, %f409, %f142;
	fma.rn.f32 	%f144, %f139, %f143, %f138;
	sub.f32 	%f145, %f408, %f142;
	mov.f32 	%f146, 0f40E00000;
	div.approx.f32 	%f147, %f145, %f146;
	add.f32 	%f148, %f142, %f147;
	sub.f32 	%f149, %f408, %f148;
	fma.rn.f32 	%f150, %f145, %f149, %f144;
	sub.f32 	%f151, %f407, %f148;
	mov.f32 	%f152, 0f41000000;
	div.approx.f32 	%f153, %f151, %f152;
	add.f32 	%f154, %f148, %f153;
	sub.f32 	%f155, %f407, %f154;
	fma.rn.f32 	%f156, %f151, %f155, %f150;
	sub.f32 	%f157, %f406, %f154;
	mov.f32 	%f158, 0f41100000;
	div.approx.f32 	%f159, %f157, %f158;
	add.f32 	%f160, %f154, %f159;
	sub.f32 	%f161, %f406, %f160;
	fma.rn.f32 	%f162, %f157, %f161, %f156;
	sub.f32 	%f163, %f405, %f160;
	mov.f32 	%f164, 0f41200000;
	div.approx.f32 	%f165, %f163, %f164;
	add.f32 	%f166, %f160, %f165;
	sub.f32 	%f167, %f405, %f166;
	fma.rn.f32 	%f168, %f163, %f167, %f162;
	sub.f32 	%f169, %f404, %f166;
	mov.f32 	%f170, 0f41300000;
	div.approx.f32 	%f171, %f169, %f170;
	add.f32 	%f172, %f166, %f171;
	sub.f32 	%f173, %f404, %f172;
	fma.rn.f32 	%f174, %f169, %f173, %f168;
	sub.f32 	%f175, %f403, %f172;
	mov.f32 	%f176, 0f41400000;
	div.approx.f32 	%f177, %f175, %f176;
	add.f32 	%f178, %f172, %f177;
	sub.f32 	%f179, %f403, %f178;
	fma.rn.f32 	%f180, %f175, %f179, %f174;
	sub.f32 	%f181, %f402, %f178;
	mov.f32 	%f182, 0f41500000;
	div.approx.f32 	%f183, %f181, %f182;
	add.f32 	%f184, %f178, %f183;
	sub.f32 	%f185, %f402, %f184;
	fma.rn.f32 	%f186, %f181, %f185, %f180;
	sub.f32 	%f187, %f401, %f184;
	mov.f32 	%f188, 0f41600000;
	div.approx.f32 	%f189, %f187, %f188;
	add.f32 	%f190, %f184, %f189;
	sub.f32 	%f191, %f401, %f190;
	fma.rn.f32 	%f192, %f187, %f191, %f186;
	sub.f32 	%f193, %f400, %f190;
	mov.f32 	%f194, 0f41700000;
	div.approx.f32 	%f195, %f193, %f194;
	add.f32 	%f196, %f190, %f195;
	sub.f32 	%f197, %f400, %f196;
	fma.rn.f32 	%f198, %f193, %f197, %f192;
	sub.f32 	%f199, %f399, %f196;
	mov.f32 	%f200, 0f41800000;
	div.approx.f32 	%f201, %f199, %f200;
	add.f32 	%f202, %f196, %f201;
	sub.f32 	%f203, %f399, %f202;
	fma.rn.f32 	%f204, %f199, %f203, %f198;
	sub.f32 	%f205, %f398, %f202;
	mov.f32 	%f206, 0f41880000;
	div.approx.f32 	%f207, %f205, %f206;
	add.f32 	%f208, %f202, %f207;
	sub.f32 	%f209, %f398, %f208;
	fma.rn.f32 	%f210, %f205, %f209, %f204;
	sub.f32 	%f211, %f397, %f208;
	mov.f32 	%f212, 0f41900000;
	div.approx.f32 	%f213, %f211, %f212;
	add.f32 	%f214, %f208, %f213;
	sub.f32 	%f215, %f397, %f214;
	fma.rn.f32 	%f216, %f211, %f215, %f210;
	sub.f32 	%f217, %f396, %f214;
	mov.f32 	%f218, 0f41980000;
	div.approx.f32 	%f219, %f217, %f218;
	add.f32 	%f220, %f214, %f219;
	sub.f32 	%f221, %f396, %f220;
	fma.rn.f32 	%f222, %f217, %f221, %f216;
	sub.f32 	%f223, %f395, %f220;
	mov.f32 	%f224, 0f41A00000;
	div.approx.f32 	%f225, %f223, %f224;
	add.f32 	%f226, %f220, %f225;
	sub.f32 	%f227, %f395, %f226;
	fma.rn.f32 	%f228, %f223, %f227, %f222;
	sub.f32 	%f229, %f394, %f226;
	mov.f32 	%f230, 0f41A80000;
	div.approx.f32 	%f231, %f229, %f230;
	add.f32 	%f232, %f226, %f231;
	sub.f32 	%f233, %f394, %f232;
	fma.rn.f32 	%f234, %f229, %f233, %f228;
	sub.f32 	%f235, %f393, %f232;
	mov.f32 	%f236, 0f41B00000;
	div.approx.f32 	%f237, %f235, %f236;
	add.f32 	%f238, %f232, %f237;
	sub.f32 	%f239, %f393, %f238;
	fma.rn.f32 	%f240, %f235, %f239, %f234;
	sub.f32 	%f241, %f392, %f238;
	mov.f32 	%f242, 0f41B80000;
	div.approx.f32 	%f243, %f241, %f242;
	add.f32 	%f244, %f238, %f243;
	sub.f32 	%f245, %f392, %f244;
	fma.rn.f32 	%f246, %f241, %f245, %f240;
	sub.f32 	%f247, %f391, %f244;
	mov.f32 	%f248, 0f41C00000;
	div.approx.f32 	%f249, %f247, %f248;
	add.f32 	%f250, %f244, %f249;
	sub.f32 	%f251, %f391, %f250;
	fma.rn.f32 	%f252, %f247, %f251, %f246;
	sub.f32 	%f253, %f390, %f250;
	mov.f32 	%f254, 0f41C80000;
	div.approx.f32 	%f255, %f253, %f254;
	add.f32 	%f256, %f250, %f255;
	sub.f32 	%f257, %f390, %f256;
	fma.rn.f32 	%f258, %f253, %f257, %f252;
	sub.f32 	%f259, %f389, %f256;
	mov.f32 	%f260, 0f41D00000;
	div.approx.f32 	%f261, %f259, %f260;
	add.f32 	%f262, %f256, %f261;
	sub.f32 	%f263, %f389, %f262;
	fma.rn.f32 	%f264, %f259, %f263, %f258;
	sub.f32 	%f265, %f388, %f262;
	mov.f32 	%f266, 0f41D80000;
	div.approx.f32 	%f267, %f265, %f266;
	add.f32 	%f268, %f262, %f267;
	sub.f32 	%f269, %f388, %f268;
	fma.rn.f32 	%f270, %f265, %f269, %f264;
	sub.f32 	%f271, %f387, %f268;
	mov.f32 	%f272, 0f41E00000;
	div.approx.f32 	%f273, %f271, %f272;
	add.f32 	%f274, %f268, %f273;
	sub.f32 	%f275, %f387, %f274;
	fma.rn.f32 	%f276, %f271, %f275, %f270;
	sub.f32 	%f277, %f386, %f274;
	mov.f32 	%f278, 0f41E80000;
	div.approx.f32 	%f279, %f277, %f278;
	add.f32 	%f280, %f274, %f279;
	sub.f32 	%f281, %f386, %f280;
	fma.rn.f32 	%f282, %f277, %f281, %f276;
	sub.f32 	%f283, %f385, %f280;
	mov.f32 	%f284, 0f41F00000;
	div.approx.f32 	%f285, %f283, %f284;
	add.f32 	%f286, %f280, %f285;
	sub.f32 	%f287, %f385, %f286;
	fma.rn.f32 	%f288, %f283, %f287, %f282;
	sub.f32 	%f289, %f384, %f286;
	mov.f32 	%f290, 0f41F80000;
	div.approx.f32 	%f291, %f289, %f290;
	add.f32 	%f292, %f286, %f291;
	sub.f32 	%f293, %f384, %f292;
	fma.rn.f32 	%f294, %f289, %f293, %f288;
	sub.f32 	%f295, %f383, %f292;
	mov.f32 	%f420, 0f42000000;
	div.approx.f32 	%f296, %f295, %f420;
	add.f32 	%f418, %f292, %f296;
	sub.f32 	%f297, %f383, %f418;
	fma.rn.f32 	%f419, %f295, %f297, %f294;
	mov.b32 	%r23, %f418;
	shfl.sync.down.b32	%r5|%p3, %r23, 16, 31, -1;
	mov.b32 	%r24, %f419;
	shfl.sync.down.b32	%r6|%p4, %r24, 16, 31, -1;
	mov.b32 	%r25, 1107296256;
	shfl.sync.down.b32	%r26|%p5, %r25, 16, 31, -1;
	mov.b32 	%f36, %r26;
	setp.eq.f32 	%p6, %f36, 0f00000000;
	@%p6 bra 	$L__BB100_6;
	mov.b32 	%f298, %r6;
	mov.b32 	%f299, %r5;
	add.f32 	%f420, %f36, 0f42000000;
	div.approx.f32 	%f300, %f36, %f420;
	sub.f32 	%f301, %f299, %f418;
	fma.rn.f32 	%f418, %f301, %f300, %f418;
	mul.f32 	%f302, %f301, %f301;
	mul.f32 	%f303, %f302, 0f42000000;
	fma.rn.f32 	%f304, %f303, %f300, %f298;
	add.f32 	%f419, %f419, %f304;
$L__BB100_6:
	mov.b32 	%r27, %f418;
	shfl.sync.down.b32	%r7|%p7, %r27, 8, 31, -1;
	mov.b32 	%r28, %f419;
	shfl.sync.down.b32	%r8|%p8, %r28, 8, 31, -1;
	mov.b32 	%r29, %f420;
	shfl.sync.down.b32	%r30|%p9, %r29, 8, 31, -1;
	mov.b32 	%f43, %r30;
	setp.eq.f32 	%p10, %f43, 0f00000000;
	@%p10 bra 	$L__BB100_8;
	mov.b32 	%f305, %r8;
	mov.b32 	%f306, %r7;
	add.f32 	%f44, %f420, %f43;
	div.approx.f32 	%f307, %f43, %f44;
	sub.f32 	%f308, %f306, %f418;
	fma.rn.f32 	%f418, %f308, %f307, %f418;
	mul.f32 	%f309, %f308, %f308;
	mul.f32 	%f310, %f420, %f309;
	fma.rn.f32 	%f311, %f310, %f307, %f305;
	add.f32 	%f419, %f419, %f311;
	mov.f32 	%f420, %f44;
$L__BB100_8:
	mov.b32 	%r31, %f418;
	shfl.sync.down.b32	%r9|%p11, %r31, 4, 31, -1;
	mov.b32 	%r32, %f419;
	shfl.sync.down.b32	%r10|%p12, %r32, 4, 31, -1;
	mov.b32 	%r33, %f420;
	shfl.sync.down.b32	%r34|%p13, %r33, 4, 31, -1;
	mov.b32 	%f50, %r34;
	setp.eq.f32 	%p14, %f50, 0f00000000;
	@%p14 bra 	$L__BB100_10;
	mov.b32 	%f312, %r10;
	mov.b32 	%f313, %r9;
	add.f32 	%f51, %f420, %f50;
	div.approx.f32 	%f314, %f50, %f51;
	sub.f32 	%f315, %f313, %f418;
	fma.rn.f32 	%f418, %f315, %f314, %f418;
	mul.f32 	%f316, %f315, %f315;
	mul.f32 	%f317, %f420, %f316;
	fma.rn.f32 	%f318, %f317, %f314, %f312;
	add.f32 	%f419, %f419, %f318;
	mov.f32 	%f420, %f51;
$L__BB100_10:
	mov.b32 	%r35, %f418;
	shfl.sync.down.b32	%r11|%p15, %r35, 2, 31, -1;
	mov.b32 	%r36, %f419;
	shfl.sync.down.b32	%r12|%p16, %r36, 2, 31, -1;
	mov.b32 	%r37, %f420;
	shfl.sync.down.b32	%r38|%p17, %r37, 2, 31, -1;
	mov.b32 	%f57, %r38;
	setp.eq.f32 	%p18, %f57, 0f00000000;
	@%p18 bra 	$L__BB100_12;
	mov.b32 	%f319, %r12;
	mov.b32 	%f320, %r11;
	add.f32 	%f58, %f420, %f57;
	div.approx.f32 	%f321, %f57, %f58;
	sub.f32 	%f322, %f320, %f418;
	fma.rn.f32 	%f418, %f322, %f321, %f418;
	mul.f32 	%f323, %f322, %f322;
	mul.f32 	%f324, %f420, %f323;
	fma.rn.f32 	%f325, %f324, %f321, %f319;
	add.f32 	%f419, %f419, %f325;
	mov.f32 	%f420, %f58;
$L__BB100_12:
	mov.b32 	%r39, %f418;
	shfl.sync.down.b32	%r13|%p19, %r39, 1, 31, -1;
	mov.b32 	%r40, %f419;
	shfl.sync.down.b32	%r14|%p20, %r40, 1, 31, -1;
	mov.b32 	%r41, %f420;
	shfl.sync.down.b32	%r42|%p21, %r41, 1, 31, -1;
	mov.b32 	%f64, %r42;
	setp.eq.f32 	%p22, %f64, 0f00000000;
	@%p22 bra 	$L__BB100_14;
	mov.b32 	%f326, %r14;
	mov.b32 	%f327, %r13;
	add.f32 	%f65, %f420, %f64;
	div.approx.f32 	%f328, %f64, %f65;
	sub.f32 	%f329, %f327, %f418;
	fma.rn.f32 	%f418, %f329, %f328, %f418;
	mul.f32 	%f330, %f329, %f329;
	mul.f32 	%f331, %f420, %f330;
	fma.rn.f32 	%f332, %f331, %f328, %f326;
	add.f32 	%f419, %f419, %f332;
	mov.f32 	%f420, %f65;
$L__BB100_14:
	mov.b32 	%r43, %f418;
	shfl.sync.idx.b32	%r15|%p23, %r43, 0, 31, -1;
	mov.b32 	%r44, %f419;
	shfl.sync.idx.b32	%r45|%p24, %r44, 0, 31, -1;
	mov.b32 	%r46, %f420;
	shfl.sync.idx.b32	%r47|%p25, %r46, 0, 31, -1;
	mov.b32 	%f333, %r45;
	mov.b32 	%f334, %r47;
	div.approx.f32 	%f335, %f333, %f334;
	max.f32 	%f336, %f335, 0f00000000;
	add.f32 	%f337, %f336, %f1;
	abs.f32 	%f71, %f337;
	setp.lt.f32 	%p26, %f71, 0f00800000;
	mul.f32 	%f338, %f337, 0f4B800000;
	selp.f32 	%f72, %f338, %f337, %p26;
	mov.b32 	%r16, %f72;
	add.s32 	%r48, %r16, -8388608;
	setp.gt.u32 	%p27, %r48, 2130706431;
	@%p27 bra 	$L__BB100_16;
	and.b32  	%r49, %r16, 16777215;
	or.b32  	%r50, %r49, 1056964608;
	mov.b32 	%f339, %r50;
	sub.s32 	%r51, %r50, %r16;
	add.s32 	%r52, %r51, 201326592;
	selp.b32 	%r53, %r52, %r51, %p26;
	rsqrt.approx.ftz.f32 	%f340, %f339;
	mul.f32 	%f341, %f340, %f340;
	neg.f32 	%f342, %f341;
	fma.rn.f32 	%f343, %f340, %f340, %f342;
	neg.f32 	%f344, %f339;
	fma.rn.f32 	%f345, %f341, %f344, 0f3F800000;
	fma.rn.f32 	%f346, %f343, %f344, %f345;
	fma.rn.f32 	%f347, %f346, 0f3EC00000, 0f3F000000;
	mul.f32 	%f348, %f340, %f346;
	fma.rn.f32 	%f349, %f347, %f348, %f340;
	shr.s32 	%r54, %r53, 1;
	mov.b32 	%r55, %f349;
	add.s32 	%r56, %r54, %r55;
	mov.b32 	%f430, %r56;
	bra.uni 	$L__BB100_17;
$L__BB100_16:
	rsqrt.approx.ftz.f32 	%f430, %f72;
$L__BB100_17:
	mov.u32 	%r57, %tid.x;
	setp.ne.s32 	%p29, %r57, 0;
	@%p29 bra 	$L__BB100_19;
	ld.param.u64 	%rd14, [_Z17LayerNormWarpImplI19BiasAddResidualLoadI6__halffE11AffineStoreIfS1_EfLi1ELi32ELi32ELi32ELi1ELb0EEvT_T0_iidPT1_S8__param_6];
	mul.wide.s32 	%rd10, %r58, 4;
	add.s64 	%rd11, %rd1, %rd10;
	st.global.u32 	[%rd11], %r15;
	cvta.to.global.u64 	%rd12, %rd14;
	add.s64 	%rd13, %rd12, %rd10;
	st.global.f32 	[%rd13], %f430;
$L__BB100_19:
	mov.b32 	%f350, %r15;
	sub.f32 	%f351, %f414, %f350;
	mul.f32 	%f414, %f430, %f351;
	sub.f32 	%f352, %f413, %f350;
	mul.f32 	%f413, %f430, %f352;
	sub.f32 	%f353, %f412, %f350;
	mul.f32 	%f412, %f430, %f353;
	sub.f32 	%f354, %f411, %f350;
	mul.f32 	%f411, %f430, %f354;
	sub.f32 	%f355, %f410, %f350;
	mul.f32 	%f410, %f430, %f355;
	sub.f32 	%f356, %f409, %f350;
	mul.f32 	%f409, %f430, %f356;
	sub.f32 	%f357, %f408, %f350;
	mul.f32 	%f408, %f430, %f357;
	sub.f32 	%f358, %f407, %f350;
	mul.f32 	%f407, %f430, %f358;
	sub.f32 	%f359, %f406, %f350;
	mul.f32 	%f406, %f430, %f359;
	sub.f32 	%f360, %f405, %f350;
	mul.f32 	%f405, %f430, %f360;
	sub.f32 	%f361, %f404, %f350;
	mul.f32 	%f404, %f430, %f361;
	sub.f32 	%f362, %f403, %f350;
	mul.f32 	%f403, %f430, %f362;
	sub.f32 	%f363, %f402, %f350;
	mul.f32 	%f402, %f430, %f363;
	sub.f32 	%f364, %f401, %f350;
	mul.f32 	%f401, %f430, %f364;
	sub.f32 	%f365, %f400, %f350;
	mul.f32 	%f400, %f430, %f365;
	sub.f32 	%f366, %f399, %f350;
	mul.f32 	%f399, %f430, %f366;
	sub.f32 	%f367, %f398, %f350;
	mul.f32 	%f398, %f430, %f367;
	sub.f32 	%f368, %f397, %f350;
	mul.f32 	%f397, %f430, %f368;
	sub.f32 	%f369, %f396, %f350;
	mul.f32 	%f396, %f430, %f369;
	sub.f32 	%f370, %f395, %f350;
	mul.f32 	%f395, %f430, %f370;
	sub.f32 	%f371, %f394, %f350;
	mul.f32 	%f394, %f430, %f371;
	sub.f32 	%f372, %f393, %f350;
	mul.f32 	%f393, %f430, %f372;
	sub.f32 	%f373, %f392, %f350;
	mul.f32 	%f392, %f430, %f373;
	sub.f32 	%f374, %f391, %f350;
	mul.f32 	%f391, %f430, %f374;
	sub.f32 	%f375, %f390, %f350;
	mul.f32 	%f390, %f430, %f375;
	sub.f32 	%f376, %f389, %f350;
	mul.f32 	%f389, %f430, %f376;
	sub.f32 	%f377, %f388, %f350;
	mul.f32 	%f388, %f430, %f377;
	sub.f32 	%f378, %f387, %f350;
	mul.f32 	%f387, %f430, %f378;
	sub.f32 	%f379, %f386, %f350;
	mul.f32 	%f386, %f430, %f379;
	sub.f32 	%f380, %f385, %f350;
	mul.f32 	%f385, %f430, %f380;
	sub.f32 	%f381, %f384, %f350;
	mul.f32 	%f384, %f430, %f381;
	sub.f32 	%f382, %f383, %f350;
	mul.f32 	%f383, %f430, %f382;
	add.s32 	%r58, %r58, %r3;
	setp.lt.s32 	%p30, %r58, %r18;
	@%p30 bra 	$L__BB100_4;
$L__BB100_20:
	ret;

}
	// .globl	_Z17LayerNormWarpImplI19BiasAddResidualLoadI6__halffE11AffineStoreIfS1_EfLi1ELi32ELi28ELi32ELi1ELb1EEvT_T0_iidPT1_S8_
.visible .entry _Z17LayerNormWarpImplI19BiasAddResidualLoadI6__halffE11AffineStoreIfS1_EfLi1ELi32ELi28ELi32ELi1ELb1EEvT_T0_iidPT1_S8_(
	.param .align 8 .b8 _Z17LayerNormWarpImplI19BiasAddResidualLoadI6__halffE11AffineStoreIfS1_EfLi1ELi32ELi28ELi32ELi1ELb1EEvT_T0_iidPT1_S8__param_0[32],
	.param .align 8 .b8 _Z17LayerNormWarpImplI19BiasAddResidualLoadI6__halffE11AffineStoreIfS1_EfLi1ELi32ELi28ELi32ELi1ELb1EEvT_T0_iidPT1_S8__param_1[32],
	.param .u32 _Z17LayerNormWarpImplI19BiasAddResidualLoadI6__halffE11AffineStoreIfS1_EfLi1ELi32ELi28ELi32ELi1ELb1EEvT_T0_iidPT1_S8__param_2,
	.param .u32 _Z17LayerNormWarpImplI19BiasAddResidualLoadI6__halffE11AffineStoreIfS1_EfLi1ELi32ELi28ELi32ELi1ELb1EEvT_T0_iidPT1_S8__param_3,
	.param .f64 _Z17LayerNormWarpImplI19BiasAddResidualLoadI6__halffE11AffineStoreIfS1_EfLi1ELi32ELi28ELi32ELi1ELb1EEvT_T0_iidPT1_S8__param_4,
	.param .u64 .ptr .align 1 _Z17LayerNormWarpImplI19BiasAddResidualLoadI6__halffE11AffineStoreIfS1_EfLi1ELi32ELi28ELi32ELi1ELb1EEvT_T0_iidPT1_S8__param_5,
	.param .u64 .ptr .align 1 _Z17LayerNormWarpImplI19BiasAddResidualLoadI6__halffE11AffineStoreIfS1_EfLi1ELi32ELi28ELi32ELi1ELb1EEvT_T0_iidPT1_S8__param_6
)
.maxntid 256
{
	.reg .pred 	%p<35>;
	.reg .b32 	%r<63>;
	.reg .b32 	%f<467>;
	.reg .b64 	%rd<16>;
	.reg .b64 	%fd<2>;

	ld.param.u32 	%r19, [_Z17LayerNormWarpImplI19BiasAddResidualLoadI6__halffE11AffineStoreIfS1_EfLi1ELi32ELi28ELi32ELi1ELb1EEvT_T0_iidPT1_S8__param_2];
	ld.param.u32 	%r20, [_Z17LayerNormWarpImplI19BiasAddResidualLoadI6__halffE11AffineStoreIfS1_EfLi1ELi32ELi28ELi32ELi1ELb1EEvT_T0_iidPT1_S8__param_3];
	ld.param.f64 	%fd1, [_Z17LayerNormWarpImplI19BiasAddResidualLoadI6__halffE11AffineStoreIfS1_EfLi1ELi32ELi28ELi32ELi1ELb1EEvT_T0_iidPT1_S8__param_4];
	setp.lt.s32 	%p1, %r20, 1025;
	@%p1 bra 	$L__BB101_2;
	mov.u64 	%rd3, $str;
	cvta.global.u64 	%rd4, %rd3;
	mov.u64 	%rd5, $str$1;
	cvta.global.u64 	%rd6, %rd5;
	mov.u64 	%rd7, __unnamed_102;
	cvta.global.u64 	%rd8, %rd7;
	{ // callseq 101, 0
	.param .b64 param0;
	st.param.b64 	[param0], %rd4;
	.param .b64 param1;
	st.param.b64 	[param1], %rd6;
	.param .b32 param2;
	st.param.b32 	[param2], 462;
	.param .b64 param3;
	st.param.b64 	[param3], %rd8;
	.param .b64 param4;
	st.param.b64 	[param4], 1;
	call.uni 
	__assertfail, 
	(
	param0, 
	param1, 
	param2, 
	param3, 
	param4
	);
	} // callseq 101
$L__BB101_2:
	mov.u32 	%r21, %ctaid.x;
	mov.u32 	%r1, %ntid.y;
	mov.u32 	%r22, %tid.y;
	mad.lo.s32 	%r62, %r21, %r1, %r22;
	setp.ge.s32 	%p2, %r62, %r19;
	@%p2 bra 	$L__BB101_28;
	mov.u32 	%r3, %tid.x;
	cvt.rn.f32.f64 	%f1, %fd1;
	mov.u32 	%r23, %nctaid.x;
	mul.lo.s32 	%r4, %r23, %r1;
	add.s32 	%r24, %r3, 896;
$L__BB101_4:
	setp.ge.s32 	%p3, %r24, %r20;
	mov.f32 	%f138, 0f3F800000;
	div.approx.f32 	%f139, %f434, %f138;
	add.f32 	%f140, %f139, 0f00000000;
	sub.f32 	%f141, %f434, %f140;
	fma.rn.f32 	%f142, %f434, %f141, 0f00000000;
	sub.f32 	%f143, %f433, %f140;
	mov.f32 	%f144, 0f40000000;
	div.approx.f32 	%f145, %f143, %f144;
	add.f32 	%f146, %f140, %f145;
	sub.f32 	%f147, %f433, %f146;
	fma.rn.f32 	%f148, %f143, %f147, %f142;
	sub.f32 	%f149, %f432, %f146;
	mov.f32 	%f150, 0f40400000;
	div.approx.f32 	%f151, %f149, %f150;
	add.f32 	%f152, %f146, %f151;
	sub.f32 	%f153, %f432, %f152;
	fma.rn.f32 	%f154, %f149, %f153, %f148;
	sub.f32 	%f155, %f431, %f152;
	mov.f32 	%f156, 0f40800000;
	div.approx.f32 	%f157, %f155, %f156;
	add.f32 	%f158, %f152, %f157;
	sub.f32 	%f159, %f431, %f158;
	fma.rn.f32 	%f160, %f155, %f159, %f154;
	sub.f32 	%f161, %f430, %f158;
	mov.f32 	%f162, 0f40A00000;
	div.approx.f32 	%f163, %f161, %f162;
	add.f32 	%f164, %f158, %f163;
	sub.f32 	%f165, %f430, %f164;
	fma.rn.f32 	%f166, %f161, %f165, %f160;
	sub.f32 	%f167, %f429, %f164;
	mov.f32 	%f168, 0f40C00000;
	div.approx.f32 	%f169, %f167, %f168;
	add.f32 	%f170, %f164, %f169;
	sub.f32 	%f171, %f429, %f170;
	fma.rn.f32 	%f172, %f167, %f171, %f166;
	sub.f32 	%f173, %f428, %f170;
	mov.f32 	%f174, 0f40E00000;
	div.approx.f32 	%f175, %f173, %f174;
	add.f32 	%f176, %f170, %f175;
	sub.f32 	%f177, %f428, %f176;
	fma.rn.f32 	%f178, %f173, %f177, %f172;
	sub.f32 	%f179, %f427, %f176;
	mov.f32 	%f180, 0f41000000;
	div.approx.f32 	%f181, %f179, %f180;
	add.f32 	%f182, %f176, %f181;
	sub.f32 	%f183, %f427, %f182;
	fma.rn.f32 	%f184, %f179, %f183, %f178;
	sub.f32 	%f185, %f426, %f182;
	mov.f32 	%f186, 0f41100000;
	div.approx.f32 	%f187, %f185, %f186;
	add.f32 	%f188, %f182, %f187;
	sub.f32 	%f189, %f426, %f188;
	fma.rn.f32 	%f190, %f185, %f189, %f184;
	sub.f32 	%f191, %f425, %f188;
	mov.f32 	%f192, 0f41200000;
	div.approx.f32 	%f193, %f191, %f192;
	add.f32 	%f194, %f188, %f193;
	sub.f32 	%f195, %f425, %f194;
	fma.rn.f32 	%f196, %f191, %f195, %f190;
	sub.f32 	%f197, %f424, %f194;
	mov.f32 	%f198, 0f41300000;
	div.approx.f32 	%f199, %f197, %f198;
	add.f32 	%f200, %f194, %f199;
	sub.f32 	%f201, %f424, %f200;
	fma.rn.f32 	%f202, %f197, %f201, %f196;
	sub.f32 	%f203, %f423, %f200;
	mov.f32 	%f204, 0f41400000;
	div.approx.f32 	%f205, %f203, %f204;
	add.f32 	%f206, %f200, %f205;
	sub.f32 	%f207, %f423, %f206;
	fma.rn.f32 	%f208, %f203, %f207, %f202;
	sub.f32 	%f209, %f422, %f206;
	mov.f32 	%f210, 0f41500000;
	div.approx.f32 	%f211, %f209, %f210;
	add.f32 	%f212, %f206, %f211;
	sub.f32 	%f213, %f422, %f212;
	fma.rn.f32 	%f214, %f209, %f213, %f208;
	sub.f32 	%f215, %f421, %f212;
	mov.f32 	%f216, 0f41600000;
	div.approx.f32 	%f217, %f215, %f216;
	add.f32 	%f218, %f212, %f217;
	sub.f32 	%f219, %f421, %f218;
	fma.rn.f32 	%f220, %f215, %f219, %f214;
	sub.f32 	%f221, %f420, %f218;
	mov.f32 	%f222, 0f41700000;
	div.approx.f32 	%f223, %f221, %f222;
	add.f32 	%f224, %f218, %f223;
	sub.f32 	%f225, %f420, %f224;
	fma.rn.f32 	%f226, %f221, %f225, %f220;
	sub.f32 	%f227, %f419, %f224;
	mov.f32 	%f228, 0f41800000;
	div.approx.f32 	%f229, %f227, %f228;
	add.f32 	%f230, %f224, %f229;
	sub.f32 	%f231, %f419, %f230;
	fma.rn.f32 	%f232, %f227, %f231, %f226;
	sub.f32 	%f233, %f418, %f230;
	mov.f32 	%f234, 0f41880000;
	div.approx.f32 	%f235, %f233, %f234;
	add.f32 	%f236, %f230, %f235;
	sub.f32 	%f237, %f418, %f236;
	fma.rn.f32 	%f238, %f233, %f237, %f232;
	sub.f32 	%f239, %f417, %f236;
	mov.f32 	%f240, 0f41900000;
	div.approx.f32 	%f241, %f239, %f240;
	add.f32 	%f242, %f236, %f241;
	sub.f32 	%f243, %f417, %f242;
	fma.rn.f32 	%f244, %f239, %f243, %f238;
	sub.f32 	%f245, %f416, %f242;
	mov.f32 	%f246, 0f41980000;
	div.approx.f32 	%f247, %f245, %f246;
	add.f32 	%f248, %f242, %f247;
	sub.f32 	%f249, %f416, %f248;
	fma.rn.f32 	%f250, %f245, %f249, %f244;
	sub.f32 	%f251, %f415, %f248;
	mov.f32 	%f252, 0f41A00000;
	div.approx.f32 	%f253, %f251, %f252;
	add.f32 	%f254, %f248, %f253;
	sub.f32 	%f255, %f415, %f254;
	fma.rn.f32 	%f256, %f251, %f255, %f250;
	sub.f32 	%f257, %f414, %f254;
	mov.f32 	%f258, 0f41A80000;
	div.approx.f32 	%f259, %f257, %f258;
	add.f32 	%f260, %f254, %f259;
	sub.f32 	%f261, %f414, %f260;
	fma.rn.f32 	%f262, %f257, %f261, %f256;
	sub.f32 	%f263, %f413, %f260;
	mov.f32 	%f264, 0f41B00000;
	div.approx.f32 	%f265, %f263, %f264;
	add.f32 	%f266, %f260, %f265;
	sub.f32 	%f267, %f413, %f266;
	fma.rn.f32 	%f268, %f263, %f267, %f262;
	sub.f32 	%f269, %f412, %f266;
	mov.f32 	%f270, 0f41B80000;
	div.approx.f32 	%f271, %f269, %f270;
	add.f32 	%f272, %f266, %f271;
	sub.f32 	%f273, %f412, %f272;
	fma.rn.f32 	%f274, %f269, %f273, %f268;
	sub.f32 	%f275, %f411, %f272;
	mov.f32 	%f276, 0f41C00000;
	div.approx.f32 	%f277, %f275, %f276;
	add.f32 	%f278, %f272, %f277;
	sub.f32 	%f279, %f411, %f278;
	fma.rn.f32 	%f280, %f275, %f279, %f274;
	sub.f32 	%f281, %f410, %f278;
	mov.f32 	%f282, 0f41C80000;
	div.approx.f32 	%f283, %f281, %f282;
	add.f32 	%f284, %f278, %f283;
	sub.f32 	%f285, %f410, %f284;
	fma.rn.f32 	%f286, %f281, %f285, %f280;
	sub.f32 	%f287, %f409, %f284;
	mov.f32 	%f288, 0f41D00000;
	div.approx.f32 	%f289, %f287, %f288;
	add.f32 	%f290, %f284, %f289;
	sub.f32 	%f291, %f409, %f290;
	fma.rn.f32 	%f292, %f287, %f291, %f286;
	sub.f32 	%f293, %f408, %f290;
	mov.f32 	%f294, 0f41D80000;
	div.approx.f32 	%f295, %f293, %f294;
	add.f32 	%f296, %f290, %f295;
	sub.f32 	%f297, %f408, %f296;
	fma.rn.f32 	%f298, %f293, %f297, %f292;
	sub.f32 	%f299, %f407, %f296;
	mov.f32 	%f442, 0f41E00000;
	div.approx.f32 	%f300, %f299, %f442;
	add.f32 	%f440, %f296, %f300;
	sub.f32 	%f301, %f407, %f440;
	fma.rn.f32 	%f441, %f299, %f301, %f298;
	mov.f32 	%f435, 0f00000000;
	@%p3 bra 	$L__BB101_6;
	sub.f32 	%f303, %f406, %f440;
	mov.f32 	%f442, 0f41E80000;
	div.approx.f32 	%f304, %f303, %f442;
	add.f32 	%f440, %f440, %f304;
	sub.f32 	%f305, %f406, %f440;
	fma.rn.f32 	%f441, %f303, %f305, %f441;
	mov.f32 	%f435, %f406;
$L__BB101_6:
	add.s32 	%r25, %r3, 928;
	setp.ge.s32 	%p4, %r25, %r20;
	mov.f32 	%f439, 0f00000000;
	@%p4 bra 	$L__BB101_8;
	add.f32 	%f442, %f442, 0f3F800000;
	sub.f32 	%f307, %f405, %f440;
	div.approx.f32 	%f308, %f307, %f442;
	add.f32 	%f440, %f440, %f308;
	sub.f32 	%f309, %f405, %f440;
	fma.rn.f32 	%f441, %f307, %f309, %f441;
	mov.f32 	%f439, %f405;
$L__BB101_8:
	add.s32 	%r26, %r3, 960;
	setp.ge.s32 	%p5, %r26, %r20;
	mov.f32 	%f443, 0f00000000;
	@%p5 bra 	$L__BB101_10;
	add.f32 	%f442, %f442, 0f3F800000;
	sub.f32 	%f311, %f404, %f440;
	div.approx.f32 	%f312, %f311, %f442;
	add.f32 	%f440, %f440, %f312;
	sub.f32 	%f313, %f404, %f440;
	fma.rn.f32 	%f441, %f311, %f313, %f441;
	mov.f32 	%f443, %f404;
$L__BB101_10:
	add.s32 	%r27, %r3, 992;
	setp.ge.s32 	%p6, %r27, %r20;
	mov.f32 	%f447, 0f00000000;
	@%p6 bra 	$L__BB101_12;
	add.f32 	%f442, %f442, 0f3F800000;
	sub.f32 	%f315, %f403, %f440;
	div.approx.f32 	%f316, %f315, %f442;
	add.f32 	%f440, %f440, %f316;
	sub.f32 	%f317, %f403, %f440;
	fma.rn.f32 	%f441, %f315, %f317, %f441;
	mov.f32 	%f447, %f403;
$L__BB101_12:
	mov.b32 	%r28, %f440;
	shfl.sync.down.b32	%r6|%p7, %r28, 16, 31, -1;
	mov.b32 	%r29, %f441;
	shfl.sync.down.b32	%r7|%p8, %r29, 16, 31, -1;
	mov.b32 	%r30, %f442;
	shfl.sync.down.b32	%r31|%p9, %r30, 16, 31, -1;
	mov.b32 	%f63, %r31;
	setp.eq.f32 	%p10, %f63, 0f00000000;
	@%p10 bra 	$L__BB101_14;
	mov.b32 	%f318, %r7;
	mov.b32 	%f319, %r6;
	add.f32 	%f64, %f442, %f63;
	div.approx.f32 	%f320, %f63, %f64;
	sub.f32 	%f321, %f319, %f440;
	fma.rn.f32 	%f440, %f321, %f320, %f440;
	mul.f32 	%f322, %f321, %f321;
	mul.f32 	%f323, %f442, %f322;
	fma.rn.f32 	%f324, %f323, %f320, %f318;
	add.f32 	%f441, %f441, %f324;
	mov.f32 	%f442, %f64;
$L__BB101_14:
	mov.b32 	%r32, %f440;
	shfl.sync.down.b32	%r8|%p11, %r32, 8, 31, -1;
	mov.b32 	%r33, %f441;
	shfl.sync.down.b32	%r9|%p12, %r33, 8, 31, -1;
	mov.b32 	%r34, %f442;
	shfl.sync.down.b32	%r35|%p13, %r34, 8, 31, -1;
	mov.b32 	%f70, %r35;
	setp.eq.f32 	%p14, %f70, 0f00000000;
	@%p14 bra 	$L__BB101_16;
	mov.b32 	%f325, %r9;
	mov.b32 	%f326, %r8;
	add.f32 	%f71, %f442, %f70;
	div.approx.f32 	%f327, %f70, %f71;
	sub.f32 	%f328, %f326, %f440;
	fma.rn.f32 	%f440, %f328, %f327, %f440;
	mul.f32 	%f329, %f328, %f328;
	mul.f32 	%f330, %f442, %f329;
	fma.rn.f32 	%f331, %f330, %f327, %f325;
	add.f32 	%f441, %f441, %f331;
	mov.f32 	%f442, %f71;
$L__BB101_16:
	mov.b32 	%r36, %f440;
	shfl.sync.down.b32	%r10|%p15, %r36, 4, 31, -1;
	mov.b32 	%r37, %f441;
	shfl.sync.down.b32	%r11|%p16, %r37, 4, 31, -1;
	mov.b32 	%r38, %f442;
	shfl.sync.down.b32	%r39|%p17, %r38, 4, 31, -1;
	mov.b32 	%f77, %r39;
	setp.eq.f32 	%p18, %f77, 0f00000000;
	@%p18 bra 	$L__BB101_18;
	mov.b32 	%f332, %r11;
	mov.b32 	%f333, %r10;
	add.f32 	%f78, %f442, %f77;
	div.approx.f32 	%f334, %f77, %f78;
	sub.f32 	%f335, %f333, %f440;
	fma.rn.f32 	%f440, %f335, %f334, %f440;
	mul.f32 	%f336, %f335, %f335;
	mul.f32 	%f337, %f442, %f336;
	fma.rn.f32 	%f338, %f337, %f334, %f332;
	add.f32 	%f441, %f441, %f338;
	mov.f32 	%f442, %f78;
$L__BB101_18:
	mov.b32 	%r40, %f440;
	shfl.sync.down.b32	%r12|%p19, %r40, 2, 31, -1;
	mov.b32 	%r41, %f441;
	shfl.sync.down.b32	%r13|%p20, %r41, 2, 31, -1;
	mov.b32 	%r42, %f442;
	shfl.sync.down.b32	%r43|%p21, %r42, 2, 31, -1;
	mov.b32 	%f84, %r43;
	setp.eq.f32 	%p22, %f84, 0f00000000;
	@%p22 bra 	$L__BB101_20;
	mov.b32 	%f339, %r13;
	mov.b32 	%f340, %r12;
	add.f32 	%f85, %f442, %f84;
	div.approx.f32 	%f341, %f84, %f85;
	sub.f32 	%f342, %f340, %f440;
	fma.rn.f32 	%f440, %f342, %f341, %f440;
	mul.f32 	%f343, %f342, %f342;
	mul.f32 	%f344, %f442, %f343;
	fma.rn.f32 	%f345, %f344, %f341, %f339;
	add.f32 	%f441, %f441, %f345;
	mov.f32 	%f442, %f85;
$L__BB101_20:
	mov.b32 	%r44, %f440;
	shfl.sync.down.b32	%r14|%p23, %r44, 1, 31, -1;
	mov.b32 	%r45, %f441;
	shfl.sync.down.b32	%r15|%p24, %r45, 1, 31, -1;
	mov.b32 	%r46, %f442;
	shfl.sync.down.b32	%r47|%p25, %r46, 1, 31, -1;
	mov.b32 	%f91, %r47;
	setp.eq.f32 	%p26, %f91, 0f00000000;
	@%p26 bra 	$L__BB101_22;
	mov.b32 	%f346, %r15;
	mov.b32 	%f347, %r14;
	add.f32 	%f92, %f442, %f91;
	div.approx.f32 	%f348, %f91, %f92;
	sub.f32 	%f349, %f347, %f440;
	fma.rn.f32 	%f440, %f349, %f348, %f440;
	mul.f32 	%f350, %f349, %f349;
	mul.f32 	%f351, %f442, %f350;
	fma.rn.f32 	%f352, %f351, %f348, %f346;
	add.f32 	%f441, %f441, %f352;
	mov.f32 	%f442, %f92;
$L__BB101_22:
	mov.b32 	%r48, %f440;
	shfl.sync.idx.b32	%r16|%p27, %r48, 0, 31, -1;
	mov.b32 	%r49, %f441;
	shfl.sync.idx.b32	%r50|%p28, %r49, 0, 31, -1;
	mov.b32 	%r51, %f442;
	shfl.sync.idx.b32	%r52|%p29, %r51, 0, 31, -1;
	mov.b32 	%f353, %r50;
	mov.b32 	%f354, %r52;
	div.approx.f32 	%f355, %f353, %f354;
	max.f32 	%f356, %f355, 0f00000000;
	add.f32 	%f357, %f356, %f1;
	abs.f32 	%f98, %f357;
	setp.lt.f32 	%p30, %f98, 0f00800000;
	mul.f32 	%f358, %f357, 0f4B800000;
	selp.f32 	%f99, %f358, %f357, %p30;
	mov.b32 	%r17, %f99;
	add.s32 	%r53, %r17, -8388608;
	setp.gt.u32 	%p31, %r53, 2130706431;
	@%p31 bra 	$L__BB101_24;
	and.b32  	%r54, %r17, 16777215;
	or.b32  	%r55, %r54, 1056964608;
	mov.b32 	%f359, %r55;
	sub.s32 	%r56, %r55, %r17;
	add.s32 	%r57, %r56, 201326592;
	selp.b32 	%r58, %r57, %r56, %p30;
	rsqrt.approx.ftz.f32 	%f360, %f359;
	mul.f32 	%f361, %f360, %f360;
	neg.f32 	%f362, %f361;
	fma.rn.f32 	%f363, %f360, %f360, %f362;
	neg.f32 	%f364, %f359;
	fma.rn.f32 	%f365, %f361, %f364, 0f3F800000;
	fma.rn.f32 	%f366, %f363, %f364, %f365;
	fma.rn.f32 	%f367, %f366, 0f3EC00000, 0f3F000000;
	mul.f32 	%f368, %f360, %f366;
	fma.rn.f32 	%f369, %f367, %f368, %f360;
	shr.s32 	%r59, %r58, 1;
	mov.b32 	%r60, %f369;
	add.s32 	%r61, %r59, %r60;
	mov.b32 	%f466, %r61;
	bra.uni 	$L__BB101_25;
$L__BB101_24:
	rsqrt.approx.ftz.f32 	%f466, %f99;
$L__BB101_25:
	setp.ne.s32 	%p33, %r3, 0;
	@%p33 bra 	$L__BB101_27;
	ld.param.u64 	%rd15, [_Z17LayerNormWarpImplI19BiasAddResidualLoadI6__halffE11AffineStoreIfS1_EfLi1ELi32ELi28ELi32ELi1ELb1EEvT_T0_iidPT1_S8__param_6];
	ld.param.u64 	%rd14, [_Z17LayerNormWarpImplI19BiasAddResidualLoadI6__halffE11AffineStoreIfS1_EfLi1ELi32ELi28ELi32ELi1ELb1EEvT_T0_iidPT1_S8__param_5];
	cvta.to.global.u64 	%rd9, %rd14;
	mul.wide.s32 	%rd10, %r62, 4;
	add.s64 	%rd11, %rd9, %rd10;
	st.global.u32 	[%rd11], %r16;
	cvta.to.global.u64 	%rd12, %rd15;
	add.s64 	%rd13, %rd12, %rd10;
	st.global.f32 	[%rd13], %f466;
$L__BB101_27:
	mov.b32 	%f370, %r16;
	sub.f32 	%f371, %f434, %f370;
	mul.f32 	%f434, %f466, %f371;
	sub.f32 	%f372, %f433, %f370;
	mul.f32 	%f433, %f466, %f372;
	sub.f32 	%f373, %f432, %f370;
	mul.f32 	%f432, %f466, %f373;
	sub.f32 	%f374, %f431, %f370;
	mul.f32 	%f431, %f466, %f374;
	sub.f32 	%f375, %f430, %f370;
	mul.f32 	%f430, %f466, %f375;
	sub.f32 	%f376, %f429, %f370;
	mul.f32 	%f429, %f466, %f376;
	sub.f32 	%f377, %f428, %f370;
	mul.f32 	%f428, %f466, %f377;
	sub.f32 	%f378, %f427, %f370;
	mul.f32 	%f427, %f466, %f378;
	sub.f32 	%f379, %f426, %f370;
	mul.f32 	%f426, %f466, %f379;
	sub.f32 	%f380, %f425, %f370;
	mul.f32 	%f425, %f466, %f380;
	sub.f32 	%f381, %f424, %f370;
	mul.f32 	%f424, %f466, %f381;
	sub.f32 	%f382, %f423, %f370;
	mul.f32 	%f423, %f466, %f382;
	sub.f32 	%f383, %f422, %f370;
	mul.f32 	%f422, %f466, %f383;
	sub.f32 	%f384, %f421, %f370;
	mul.f32 	%f421, %f466, %f384;
	sub.f32 	%f385, %f420, %f370;
	mul.f32 	%f420, %f466, %f385;
	sub.f32 	%f386, %f419, %f370;
	mul.f32 	%f419, %f466, %f386;
	sub.f32 	%f387, %f418, %f370;
	mul.f32 	%f418, %f466, %f387;
	sub.f32 	%f388, %f417, %f370;
	mul.f32 	%f417, %f466, %f388;
	sub.f32 	%f389, %f416, %f370;
	mul.f32 	%f416, %f466, %f389;
	sub.f32 	%f390, %f415, %f370;
	mul.f32 	%f415, %f466, %f390;
	sub.f32 	%f391, %f414, %f370;
	mul.f32 	%f414, %f466, %f391;
	sub.f32 	%f392, %f413, %f370;
	mul.f32 	%f413, %f466, %f392;
	sub.f32 	%f393, %f412, %f370;
	mul.f32 	%f412, %f466, %f393;
	sub.f32 	%f394, %f411, %f370;
	mul.f32 	%f411, %f466, %f394;
	sub.f32 	%f395, %f410, %f370;
	mul.f32 	%f410, %f466, %f395;
	sub.f32 	%f396, %f409, %f370;
	mul.f32 	%f409, %f466, %f396;
	sub.f32 	%f397, %f408, %f370;
	mul.f32 	%f408, %f466, %f397;
	sub.f32 	%f398, %f407, %f370;
	mul.f32 	%f407, %f466, %f398;
	sub.f32 	%f399, %f435, %f370;
	mul.f32 	%f406, %f466, %f399;
	sub.f32 	%f400, %f439, %f370;
	mul.f32 	%f405, %f466, %f400;
	sub.f32 	%f401, %f443, %f370;
	mul.f32 	%f404, %f466, %f401;
	sub.f32 	%f402, %f447, %f370;
	mul.f32 	%f403, %f466, %f402;
	add.s32 	%r62, %r62, %r4;
	setp.lt.s32 	%p34, %r62, %r19;
	@%p34 bra 	$L__BB101_4;
$L__BB101_28:
	ret;

}
	// .globl	_Z17LayerNormWarpImplI19BiasAddResidualLoadI6__halffE11AffineStoreIfS1_EfLi1ELi64ELi64ELi32ELi1ELb0EEvT_T0_iidPT1_S8_
.visible .entry _Z17LayerNormWarpImplI19BiasAddResidualLoadI6__halffE11AffineStoreIfS1_EfLi1ELi64ELi64ELi32ELi1ELb0EEvT_T0_iidPT1_S8_(
	.param .align 8 .b8 _Z17LayerNormWarpImplI19BiasAddResidualLoadI6__halffE11AffineStoreIfS1_EfLi1ELi64ELi64ELi32ELi1ELb0EEvT_T0_iidPT1_S8__param_0[32],
	.param .align 8 .b8 _Z17LayerNormWarpImplI19BiasAddResidualLoadI6__halffE11AffineStoreIfS1_EfLi1ELi64ELi64ELi32ELi1ELb0EEvT_T0_iidPT1_S8__param_1[32],
	.param .u32 _Z17LayerNormWarpImplI19BiasAddResidualLoadI6__halffE11AffineStoreIfS1_EfLi1ELi64ELi64ELi32ELi1ELb0EEvT_T0_iidPT1_S8__param_2,
	.param .u32 _Z17LayerNormWarpImplI19BiasAddResidualLoadI6__halffE11AffineStoreIfS1_EfLi1ELi64ELi64ELi32ELi1ELb0EEvT_T0_iidPT1_S8__param_3,
	.param .f64 _Z17LayerNormWarpImplI19BiasAddResidualLoadI6__halffE11AffineStoreIfS1_EfLi1ELi64ELi64ELi32ELi1ELb0EEvT_T0_iidPT1_S8__param_4,
	.param .u64 .ptr .align 1 _Z17LayerNormWarpImplI19BiasAddResidualLoadI6__halffE11AffineStoreIfS1_EfLi1ELi64ELi64ELi32ELi1ELb0EEvT_T0_iidPT1_S8__param_5,
	.param .u64 .ptr .align 1 _Z17LayerNormWarpImplI19BiasAddResidualLoadI6__halffE11AffineStoreIfS1_EfLi1ELi64ELi64ELi32ELi1ELb0EEvT_T0_iidPT1_S8__param_6
)
.maxntid 256
{
	.reg .pred 	%p<31>;
	.reg .b32 	%r<59>;
	.reg .b32 	%f<751>;
	.reg .b64 	%rd<15>;
	.reg .b64 	%fd<2>;

	ld.param.u32 	%r18, [_Z17LayerNormWarpImplI19BiasAddResidualLoadI6__halffE11AffineStoreIfS1_EfLi1ELi64ELi64ELi32ELi1ELb0EEvT_T0_iidPT1_S8__param_2];
	ld.param.u32 	%r19, [_Z17LayerNormWarpImplI19BiasAddResidualLoadI6__halffE11AffineStoreIfS1_EfLi1ELi64ELi64ELi32ELi1ELb0EEvT_T0_iidPT1_S8__param_3];
	ld.param.f64 	%fd1, [_Z17LayerNormWarpImplI19BiasAddResidualLoadI6__halffE11AffineStoreIfS1_EfLi1ELi64ELi64ELi32ELi1ELb0EEvT_T0_iidPT1_S8__param_4];
	ld.param.u64 	%rd2, [_Z17LayerNormWarpImplI19BiasAddResidualLoadI6__halffE11AffineStoreIfS1_EfLi1ELi64ELi64ELi32ELi1ELb0EEvT_T0_iidPT1_S8__param_5];
	setp.lt.s32 	%p1, %r19, 2049;
	@%p1 bra 	$L__BB102_2;
	mov.u64 	%rd4, $str;
	cvta.global.u64 	%rd5, %rd4;
	mov.u64 	%rd6, $str$1;
	cvta.global.u64 	%rd7, %rd6;
	mov.u64 	%rd8, __unnamed_103;
	cvta.global.u64 	%rd9, %rd8;
	{ // callseq 102, 0
	.param .b64 param0;
	st.param.b64 	[param0], %rd5;
	.param .b64 param1;
	st.param.b64 	[param1], %rd7;
	.param .b32 param2;
	st.param.b32 	[param2], 462;
	.param .b64 param3;
	st.param.b64 	[param3], %rd9;
	.param .b64 param4;
	st.param.b64 	[param4], 1;
	call.uni 
	__assertfail, 
	(
	param0, 
	param1, 
	param2, 
	param3, 
	param4
	);
	} // callseq 102
$L__BB102_2:
	mov.u32 	%r20, %ctaid.x;
	mov.u32 	%r1, %ntid.y;
	mov.u32 	%r21, %tid.y;
	mad.lo.s32 	%r58, %r20, %r1, %r21;
	setp.ge.s32 	%p2, %r58, %r18;
	@%p2 bra 	$L__BB102_20;
	cvt.rn.f32.f64 	%f1, %fd1;
	cvta.to.global.u64 	%rd1, %rd2;
	mov.u32 	%r22, %nctaid.x;
	mul.lo.s32 	%r3, %r22, %r1;
$L__BB102_4:
	mov.f32 	%f174, 0f3F800000;
	div.approx.f32 	%f175, %f734, %f174;
	add.f32 	%f176, %f175, 0f00000000;
	sub.f32 	%f177, %f734, %f176;
	fma.rn.f32 	%f178, %f734, %f177, 0f00000000;
	sub.f32 	%f179, %f733, %f176;
	mov.f32 	%f180, 0f40000000;
	div.approx.f32 	%f181, %f179, %f180;
	add.f32 	%f182, %f176, %f181;
	sub.f32 	%f183, %f733, %f182;
	fma.rn.f32 	%f184, %f179, %f183, %f178;
	sub.f32 	%f185, %f732, %f182;
	mov.f32 	%f186, 0f40400000;
	div.approx.f32 	%f187, %f185, %f186;
	add.f32 	%f188, %f182, %f187;
	sub.f32 	%f189, %f732, %f188;
	fma.rn.f32 	%f190, %f185, %f189, %f184;
	sub.f32 	%f191, %f731, %f188;
	mov.f32 	%f192, 0f40800000;
	div.approx.f32 	%f193, %f191, %f192;
	add.f32 	%f194, %f188, %f193;
	sub.f32 	%f195, %f731, %f194;
	fma.rn.f32 	%f196, %f191, %f195, %f190;
	sub.f32 	%f197, %f730, %f194;
	mov.f32 	%f198, 0f40A00000;
	div.approx.f32 	%f199, %f197, %f198;
	add.f32 	%f200, %f194, %f199;
	sub.f32 	%f201, %f730, %f200;
	fma.rn.f32 	%f202, %f197, %f201, %f196;
	sub.f32 	%f203, %f729, %f200;
	mov.f32 	%f204, 0f40C00000;
	div.approx.f32 	%f205, %f203, %f204;
	add.f32 	%f206, %f200, %f205;
	sub.f32 	%f207, %f729, %f206;
	fma.rn.f32 	%f208, %f203, %f207, %f202;
	sub.f32 	%f209, %f728, %f206;
	mov.f32 	%f210, 0f40E00000;
	div.approx.f32 	%f211, %f209, %f210;
	add.f32 	%f212, %f206, %f211;
	sub.f32 	%f213, %f728, %f212;
	fma.rn.f32 	%f214, %f209, %f213, %f208;
	sub.f32 	%f215, %f727, %f212;
	mov.f32 	%f216, 0f41000000;
	div.approx.f32 	%f217, %f215, %f216;
	add.f32 	%f218, %f212, %f217;
	sub.f32 	%f219, %f727, %f218;
	fma.rn.f32 	%f220, %f215, %f219, %f214;
	sub.f32 	%f221, %f726, %f218;
	mov.f32 	%f222, 0f41100000;
	div.approx.f32 	%f223, %f221, %f222;
	add.f32 	%f224, %f218, %f223;
	sub.f32 	%f225, %f726, %f224;
	fma.rn.f32 	%f226, %f221, %f225, %f220;
	sub.f32 	%f227, %f725, %f224;
	mov.f32 	%f228, 0f41200000;
	div.approx.f32 	%f229, %f227, %f228;
	add.f32 	%f230, %f224, %f229;
	sub.f32 	%f231, %f725, %f230;
	fma.rn.f32 	%f232, %f227, %f231, %f226;
	sub.f32 	%f233, %f724, %f230;
	mov.f32 	%f234, 0f41300000;
	div.approx.f32 	%f235, %f233, %f234;
	add.f32 	%f236, %f230, %f235;
	sub.f32 	%f237, %f724, %f236;
	fma.rn.f32 	%f238, %f233, %f237, %f232;
	sub.f32 	%f239, %f723, %f236;
	mov.f32 	%f240, 0f41400000;
	div.approx.f32 	%f241, %f239, %f240;
	add.f32 	%f242, %f236, %f241;
	sub.f32 	%f243, %f723, %f242;
	fma.rn.f32 	%f244, %f239, %f243, %f238;
	sub.f32 	%f245, %f722, %f242;
	mov.f32 	%f246, 0f41500000;
	div.approx.f32 	%f247, %f245, %f246;
	add.f32 	%f248, %f242, %f247;
	sub.f32 	%f249, %f722, %f248;
	fma.rn.f32 	%f250, %f245, %f249, %f244;
	sub.f32 	%f251, %f721, %f248;
	mov.f32 	%f252, 0f41600000;
	div.approx.f32 	%f253, %f251, %f252;
	add.f32 	%f254, %f248, %f253;
	sub.f32 	%f255, %f721, %f254;
	fma.rn.f32 	%f256, %f251, %f255, %f250;
	sub.f32 	%f257, %f720, %f254;
	mov.f32 	%f258, 0f41700000;
	div.approx.f32 	%f259, %f257, %f258;
	add.f32 	%f260, %f254, %f259;
	sub.f32 	%f261, %f720, %f260;
	fma.rn.f32 	%f262, %f257, %f261, %f256;
	sub.f32 	%f263, %f719, %f260;
	mov.f32 	%f264, 0f41800000;
	div.approx.f32 	%f265, %f263, %f264;
	add.f32 	%f266, %f260, %f265;
	sub.f32 	%f267, %f719, %f266;
	fma.rn.f32 	%f268, %f263, %f267, %f262;
	sub.f32 	%f269, %f718, %f266;
	mov.f32 	%f270, 0f41880000;
	div.approx.f32 	%f271, %f269, %f270;
	add.f32 	%f272, %f266, %f271;
	sub.f32 	%f273, %f718, %f272;
	fma.rn.f32 	%f274, %f269, %f273, %f268;
	sub.f32 	%f275, %f717, %f272;
	mov.f32 	%f276, 0f41900000;
	div.approx.f32 	%f277, %f275, %f276;
	add.f32 	%f278, %f272, %f277;
	sub.f32 	%f279, %f717, %f278;
	fma.rn.f32 	%f280, %f275, %f279, %f274;
	sub.f32 	%f281, %f716, %f278;
	mov.f32 	%f282, 0f41980000;
	div.approx.f32 	%f283, %f281, %f282;
	add.f32 	%f284, %f278, %f283;
	sub.f32 	%f285, %f716, %f284;
	fma.rn.f32 	%f286, %f281, %f285, %f280;
	sub.f32 	%f287, %f715, %f284;
	mov.f32 	%f288, 0f41A00000;
	div.approx.f32 	%f289, %f287, %f288;
	add.f32 	%f290, %f284, %f289;
	sub.f32 	%f291, %f715, %f290;
	fma.rn.f32 	%f292, %f287, %f291, %f286;
	sub.f32 	%f293, %f714, %f290;
	mov.f32 	%f294, 0f41A80000;
	div.approx.f32 	%f295, %f293, %f294;
	add.f32 	%f296, %f290, %f295;
	sub.f32 	%f297, %f714, %f296;
	fma.rn.f32 	%f298, %f293, %f297, %f292;
	sub.f32 	%f299, %f713, %f296;
	mov.f32 	%f300, 0f41B00000;
	div.approx.f32 	%f301, %f299, %f300;
	add.f32 	%f302, %f296, %f301;
	sub.f32 	%f303, %f713, %f302;
	fma.rn.f32 	%f304, %f299, %f303, %f298;
	sub.f32 	%f305, %f712, %f302;
	mov.f32 	%f306, 0f41B80000;
	div.approx.f32 	%f307, %f305, %f306;
	add.f32 	%f308, %f302, %f307;
	sub.f32 	%f309, %f712, %f308;
	fma.rn.f32 	%f310, %f305, %f309, %f304;
	sub.f32 	%f311, %f711, %f308;
	mov.f32 	%f312, 0f41C00000;
	div.approx.f32 	%f313, %f311, %f312;
	add.f32 	%f314, %f308, %f313;
	sub.f32 	%f315, %f711, %f314;
	fma.rn.f32 	%f316, %f311, %f315, %f310;
	sub.f32 	%f317, %f710, %f314;
	mov.f32 	%f318, 0f41C80000;
	div.approx.f32 	%f319, %f317, %f318;
	add.f32 	%f320, %f314, %f319;
	sub.f32 	%f321, %f710, %f320;
	fma.rn.f32 	%f322, %f317, %f321, %f316;
	sub.f32 	%f323, %f709, %f320;
	mov.f32 	%f324, 0f41D00000;
	div.approx.f32 	%f325, %f323, %f324;
	add.f32 	%f326, %f320, %f325;
	sub.f32 	%f327, %f709, %f326;
	fma.rn.f32 	%f328, %f323, %f327, %f322;
	sub.f32 	%f329, %f708, %f326;
	mov.f32 	%f330, 0f41D80000;
	div.approx.f32 	%f331, %f329, %f330;
	add.f32 	%f332, %f326, %f331;
	sub.f32 	%f333, %f708, %f332;
	fma.rn.f32 	%f334, %f329, %f333, %f328;
	sub.f32 	%f335, %f707, %f332;
	mov.f32 	%f336, 0f41E00000;
	div.approx.f32 	%f337, %f335, %f336;
	add.f32 	%f338, %f332, %f337;
	sub.f32 	%f339, %f707, %f338;
	fma.rn.f32 	%f340, %f335, %f339, %f334;
	sub.f32 	%f341, %f706, %f338;
	mov.f32 	%f342, 0f41E80000;
	div.approx.f32 	%f343, %f341, %f342;
	add.f32 	%f344, %f338, %f343;
	sub.f32 	%f345, %f706, %f344;
	fma.rn.f32 	%f346, %f341, %f345, %f340;
	sub.f32 	%f347, %f705, %f344;
	mov.f32 	%f348, 0f41F00000;
	div.approx.f32 	%f349, %f347, %f348;
	add.f32 	%f350, %f344, %f349;
	sub.f32 	%f351, %f705, %f350;
	fma.rn.f32 	%f352, %f347, %f351, %f346;
	sub.f32 	%f353, %f704, %f350;
	mov.f32 	%f354, 0f41F80000;
	div.approx.f32 	%f355, %f353, %f354;
	add.f32 	%f356, %f350, %f355;
	sub.f32 	%f357, %f704, %f356;
	fma.rn.f32 	%f358, %f353, %f357, %f352;
	sub.f32 	%f359, %f703, %f356;
	mov.f32 	%f360, 0f42000000;
	div.approx.f32 	%f361, %f359, %f360;
	add.f32 	%f362, %f356, %f361;
	sub.f32 	%f363, %f703, %f362;
	fma.rn.f32 	%f364, %f359, %f363, %f358;
	sub.f32 	%f365, %f702, %f362;
	mov.f32 	%f366, 0f42040000;
	div.approx.f32 	%f367, %f365, %f366;
	add.f32 	%f368, %f362, %f367;
	sub.f32 	%f369, %f702, %f368;
	fma.rn.f32 	%f370, %f365, %f369, %f364;
	sub.f32 	%f371, %f701, %f368;
	mov.f32 	%f372, 0f42080000;
	div.approx.f32 	%f373, %f371, %f372;
	add.f32 	%f374, %f368, %f373;
	sub.f32 	%f375, %f701, %f374;
	fma.rn.f32 	%f376, %f371, %f375, %f370;
	sub.f32 	%f377, %f700, %f374;
	mov.f32 	%f378, 0f420C0000;
	div.approx.f32 	%f379, %f377, %f378;
	add.f32 	%f380, %f374, %f379;
	sub.f32 	%f381, %f700, %f380;
	fma.rn.f32 	%f382, %f377, %f381, %f376;
	sub.f32 	%f383, %f699, %f380;
	mov.f32 	%f384, 0f42100000;
	div.approx.f32 	%f385, %f383, %f384;
	add.f32 	%f386, %f380, %f385;
	sub.f32 	%f387, %f699, %f386;
	fma.rn.f32 	%f388, %f383, %f387, %f382;
	sub.f32 	%f389, %f698, %f386;
	mov.f32 	%f390, 0f42140000;
	div.approx.f32 	%f391, %f389, %f390;
	add.f32 	%f392, %f386, %f391;
	sub.f32 	%f393, %f698, %f392;
	fma.rn.f32 	%f394, %f389, %f393, %f388;
	sub.f32 	%f395, %f697, %f392;
	mov.f32 	%f396, 0f42180000;
	div.approx.f32 	%f397, %f395, %f396;
	add.f32 	%f398, %f392, %f397;
	sub.f32 	%f399, %f697, %f398;
	fma.rn.f32 	%f400, %f395, %f399, %f394;
	sub.f32 	%f401, %f696, %f398;
	mov.f32 	%f402, 0f421C0000;
	div.approx.f32 	%f403, %f401, %f402;
	add.f32 	%f404, %f398, %f403;
	sub.f32 	%f405, %f696, %f404;
	fma.rn.f32 	%f406, %f401, %f405, %f400;
	sub.f32 	%f407, %f695, %f404;
	mov.f32 	%f408, 0f42200000;
	div.approx.f32 	%f409, %f407, %f408;
	add.f32 	%f410, %f404, %f409;
	sub.f32 	%f411, %f695, %f410;
	fma.rn.f32 	%f412, %f407, %f411, %f406;
	sub.f32 	%f413, %f694, %f410;
	mov.f32 	%f414, 0f42240000;
	div.approx.f32 	%f415, %f413, %f414;
	add.f32 	%f416, %f410, %f415;
	sub.f32 	%f417, %f694, %f416;
	fma.rn.f32 	%f418, %f413, %f417, %f412;
	sub.f32 	%f419, %f693, %f416;
	mov.f32 	%f420, 0f42280000;
	div.approx.f32 	%f421, %f419, %f420;
	add.f32 	%f422, %f416, %f421;
	sub.f32 	%f423, %f693, %f422;
	fma.rn.f32 	%f424, %f419, %f423, %f418;
	sub.f32 	%f425, %f692, %f422;
	mov.f32 	%f426, 0f422C0000;
	div.approx.f32 	%f427, %f425, %f426;
	add.f32 	%f428, %f422, %f427;
	sub.f32 	%f429, %f692, %f428;
	fma.rn.f32 	%f430, %f425, %f429, %f424;
	sub.f32 	%f431, %f691, %f428;
	mov.f32 	%f432, 0f42300000;
	div.approx.f32 	%f433, %f431, %f432;
	add.f32 	%f434, %f428, %f433;
	sub.f32 	%f435, %f691, %f434;
	fma.rn.f32 	%f436, %f431, %f435, %f430;
	sub.f32 	%f437, %f690, %f434;
	mov.f32 	%f438, 0f42340000;
	div.approx.f32 	%f439, %f437, %f438;
	add.f32 	%f440, %f434, %f439;
	sub.f32 	%f441, %f690, %f440;
	fma.rn.f32 	%f442, %f437, %f441, %f436;
	sub.f32 	%f443, %f689, %f440;
	mov.f32 	%f444, 0f42380000;
	div.approx.f32 	%f445, %f443, %f444;
	add.f32 	%f446, %f440, %f445;
	sub.f32 	%f447, %f689, %f446;
	fma.rn.f32 	%f448, %f443, %f447, %f442;
	sub.f32 	%f449, %f688, %f446;
	mov.f32 	%f450, 0f423C0000;
	div.approx.f32 	%f451, %f449, %f450;
	add.f32 	%f452, %f446, %f451;
	sub.f32 	%f453, %f688, %f452;
	fma.rn.f32 	%f454, %f449, %f453, %f448;
	sub.f32 	%f455, %f687, %f452;
	mov.f32 	%f456, 0f42400000;
	div.approx.f32 	%f457, %f455, %f456;
	add.f32 	%f458, %f452, %f457;
	sub.f32 	%f459, %f687, %f458;
	fma.rn.f32 	%f460, %f455, %f459, %f454;
	sub.f32 	%f461, %f686, %f458;
	mov.f32 	%f462, 0f42440000;
	div.approx.f32 	%f463, %f461, %f462;
	add.f32 	%f464, %f458, %f463;
	sub.f32 	%f465, %f686, %f464;
	fma.rn.f32 	%f466, %f461, %f465, %f460;
	sub.f32 	%f467, %f685, %f464;
	mov.f32 	%f468, 0f42480000;
	div.approx.f32 	%f469, %f467, %f468;
	add.f32 	%f470, %f464, %f469;
	sub.f32 	%f471, %f685, %f470;
	fma.rn.f32 	%f472, %f467, %f471, %f466;
	sub.f32 	%f473, %f684, %f470;
	mov.f32 	%f474, 0f424C0000;
	div.approx.f32 	%f475, %f473, %f474;
	add.f32 	%f476, %f470, %f475;
	sub.f32 	%f477, %f684, %f476;
	fma.rn.f32 	%f478, %f473, %f477, %f472;
	sub.f32 	%f479, %f683, %f476;
	mov.f32 	%f480, 0f42500000;
	div.approx.f32 	%f481, %f479, %f480;
	add.f32 	%f482, %f476, %f481;
	sub.f32 	%f483, %f683, %f482;
	fma.rn.f32 	%f484, %f479, %f483, %f478;
	sub.f32 	%f485, %f682, %f482;
	mov.f32 	%f486, 0f42540000;
	div.approx.f32 	%f487, %f485, %f486;
	add.f32 	%f488, %f482, %f487;
	sub.f32 	%f489, %f682, %f488;
	fma.rn.f32 	%f490, %f485, %f489, %f484;
	sub.f32 	%f491, %f681, %f488;
	mov.f32 	%f492, 0f42580000;
	div.approx.f32 	%f493, %f491, %f492;
	add.f32 	%f494, %f488, %f493;
	sub.f32 	%f495, %f681, %f494;
	fma.rn.f32 	%f496, %f491, %f495, %f490;
	sub.f32 	%f497, %f680, %f494;
	mov.f32 	%f498, 0f425C0000;
	div.approx.f32 	%f499, %f497, %f498;
	add.f32 	%f500, %f494, %f499;
	sub.f32 	%f501, %f680, %f500;
	fma.rn.f32 	%f502, %f497, %f501, %f496;
	sub.f32 	%f503, %f679, %f500;
	mov.f32 	%f504, 0f42600000;
	div.approx.f32 	%f505, %f503, %f504;
	add.f32 	%f506, %f500, %f505;
	sub.f32 	%f507, %f679, %f506;
	fma.rn.f32 	%f508, %f503, %f507, %f502;
	sub.f32 	%f509, %f678, %f506;
	mov.f32 	%f510, 0f42640000;
	div.approx.f32 	%f511, %f509, %f510;
	add.f32 	%f512, %f506, %f511;
	sub.f32 	%f513, %f678, %f512;
	fma.rn.f32 	%f514, %f509, %f513, %f508;
	sub.f32 	%f515, %f677, %f512;
	mov.f32 	%f516, 0f42680000;
	div.approx.f32 	%f517, %f515, %f516;
	add.f32 	%f518, %f512, %f517;
	sub.f32 	%f519, %f677, %f518;
	fma.rn.f32 	%f520, %f515, %f519, %f514;
	sub.f32 	%f521, %f676, %f518;
	mov.f32 	%f522, 0f426C0000;
	div.approx.f32 	%f523, %f521, %f522;
	add.f32 	%f524, %f518, %f523;
	sub.f32 	%f525, %f676, %f524;
	fma.rn.f32 	%f526, %f521, %f525, %f520;
	sub.f32 	%f527, %f675, %f524;
	mov.f32 	%f528, 0f42700000;
	div.approx.f32 	%f529, %f527, %f528;
	add.f32 	%f530, %f524, %f529;
	sub.f32 	%f531, %f675, %f530;
	fma.rn.f32 	%f532, %f527, %f531, %f526;
	sub.f32 	%f533, %f674, %f530;
	mov.f32 	%f534, 0f42740000;
	div.approx.f32 	%f535, %f533, %f534;
	add.f32 	%f536, %f530, %f535;
	sub.f32 	%f537, %f674, %f536;
	fma.rn.f32 	%f538, %f533, %f537, %f532;
	sub.f32 	%f539, %f673, %f536;
	mov.f32 	%f540, 0f42780000;
	div.approx.f32 	%f541, %f539, %f540;
	add.f32 	%f542, %f536, %f541;
	sub.f32 	%f543, %f673, %f542;
	fma.rn.f32 	%f544, %f539, %f543, %f538;
	sub.f32 	%f545, %f672, %f542;
	mov.f32 	%f546, 0f427C0000;
	div.approx.f32 	%f547, %f545, %f546;
	add.f32 	%f548, %f542, %f547;
	sub.f32 	%f549, %f672, %f548;
	fma.rn.f32 	%f550, %f545, %f549, %f544;
	sub.f32 	%f551, %f671, %f548;
	mov.f32 	%f740, 0f42800000;
	div.approx.f32 	%f552, %f551, %f740;
	add.f32 	%f738, %f548, %f552;
	sub.f32 	%f553, %f671, %f738;
	fma.rn.f32 	%f739, %f551, %f553, %f550;
	mov.b32 	%r23, %f738;
	shfl.sync.down.b32	%r5|%p3, %r23, 16, 31, -1;
	mov.b32 	%r24, %f739;
	shfl.sync.down.b32	%r6|%p4, %r24, 16, 31, -1;
	mov.b32 	%r25, 1115684864;
	shfl.sync.down.b32	%r26|%p5, %r25, 16, 31, -1;
	mov.b32 	%f68, %r26;
	setp.eq.f32 	%p6, %f68, 0f00000000;
	@%p6 bra 	$L__BB102_6;
	mov.b32 	%f554, %r6;
	mov.b32 	%f555, %r5;
	add.f32 	%f740, %f68, 0f42800000;
	div.approx.f32 	%f556, %f68, %f740;
	sub.f32 	%f557, %f555, %f738;
	fma.rn.f32 	%f738, %f557, %f556, %f738;
	mul.f32 	%f558, %f557, %f557;
	mul.f32 	%f559, %f558, 0f42800000;
	fma.rn.f32 	%f560, %f559, %f556, %f554;
	add.f32 	%f739, %f739, %f560;
$L__BB102_6:
	mov.b32 	%r27, %f738;
	shfl.sync.down.b32	%r7|%p7, %r27, 8, 31, -1;
	mov.b32 	%r28, %f739;
	shfl.sync.down.b32	%r8|%p8, %r28, 8, 31, -1;
	mov.b32 	%r29, %f740;
	shfl.sync.down.b32	%r30|%p9, %r29, 8, 31, -1;
	mov.b32 	%f75, %r30;
	setp.eq.f32 	%p10, %f75, 0f00000000;
	@%p10 bra 	$L__BB102_8;
	mov.b32 	%f561, %r8;
	mov.b32 	%f562, %r7;
	add.f32 	%f76, %f740, %f75;
	div.approx.f32 	%f563, %f75, %f76;
	sub.f32 	%f564, %f562, %f738;
	fma.rn.f32 	%f738, %f564, %f563, %f738;
	mul.f32 	%f565, %f564, %f564;
	mul.f32 	%f566, %f740, %f565;
	fma.rn.f32 	%f567, %f566, %f563, %f561;
	add.f32 	%f739, %f739, %f567;
	mov.f32 	%f740, %f76;
$L__BB102_8:
	mov.b32 	%r31, %f738;
	shfl.sync.down.b32	%r9|%p11, %r31, 4, 31, -1;
	mov.b32 	%r32, %f739;
	shfl.sync.down.b32	%r10|%p12, %r32, 4, 31, -1;
	mov.b32 	%r33, %f740;
	shfl.sync.down.b32	%r34|%p13, %r33, 4, 31, -1;
	mov.b32 	%f82, %r34;
	setp.eq.f32 	%p14, %f82, 0f00000000;
	@%p14 bra 	$L__BB102_10;
	mov.b32 	%f568, %r10;
	mov.b32 	%f569, %r9;
	add.f32 	%f83, %f740, %f82;
	div.approx.f32 	%f570, %f82, %f83;
	sub.f32 	%f571, %f569, %f738;
	fma.rn.f32 	%f738, %f571, %f570, %f738;
	mul.f32 	%f572, %f571, %f571;
	mul.f32 	%f573, %f740, %f572;
	fma.rn.f32 	%f574, %f573, %f570, %f568;
	add.f32 	%f739, %f739, %f574;
	mov.f32 	%f740, %f83;
$L__BB102_10:
	mov.b32 	%r35, %f738;
	shfl.sync.down.b32	%r11|%p15, %r35, 2, 31, -1;
	mov.b32 	%r36, %f739;
	shfl.sync.down.b32	%r12|%p16, %r36, 2, 31, -1;
	mov.b32 	%r37, %f740;
	shfl.sync.down.b32	%r38|%p17, %r37, 2, 31, -1;
	mov.b32 	%f89, %r38;
	setp.eq.f32 	%p18, %f89, 0f00000000;
	@%p18 bra 	$L__BB102_12;
	mov.b32 	%f575, %r12;
	mov.b32 	%f576, %r11;
	add.f32 	%f90, %f740, %f89;
	div.approx.f32 	%f577, %f89, %f90;
	sub.f32 	%f578, %f576, %f738;
	fma.rn.f32 	%f738, %f578, %f577, %f738;
	mul.f32 	%f579, %f578, %f578;
	mul.f32 	%f580, %f740, %f579;
	fma.rn.f32 	%f581, %f580, %f577, %f575;
	add.f32 	%f739, %f739, %f581;
	mov.f32 	%f740, %f90;
$L__BB102_12:
	mov.b32 	%r39, %f738;
	shfl.sync.down.b32	%r13|%p19, %r39, 1, 31, -1;
	mov.b32 	%r40, %f739;
	shfl.sync.down.b32	%r14|%p20, %r40, 1, 31, -1;
	mov.b32 	%r41, %f740;
	shfl.sync.down.b32	%r42|%p21, %r41, 1, 31, -1;
	mov.b32 	%f96, %r42;
	setp.eq.f32 	%p22, %f96, 0f00000000;
	@%p22 bra 	$L__BB102_14;
	mov.b32 	%f582, %r14;
	mov.b32 	%f583, %r13;
	add.f32 	%f97, %f740, %f96;
	div.approx.f32 	%f584, %f96, %f97;
	sub.f32 	%f585, %f583, %f738;
	fma.rn.f32 	%f738, %f585, %f584, %f738;
	mul.f32 	%f586, %f585, %f585;
	mul.f32 	%f587, %f740, %f586;
	fma.rn.f32 	%f588, %f587, %f584, %f582;
	add.f32 	%f739, %f739, %f588;
	mov.f32 	%f740, %f97;
$L__BB102_14:
	mov.b32 	%r43, %f738;
	shfl.sync.idx.b32	%r15|%p23, %r43, 0, 31, -1;
	mov.b32 	%r44, %f739;
	shfl.sync.idx.b32	%r45|%p24, %r44, 0, 31, -1;
	mov.b32 	%r46, %f740;
	shfl.sync.idx.b32	%r47|%p25, %r46, 0, 31, -1;
	mov.b32 	%f589, %r45;
	mov.b32 	%f590, %r47;
	div.approx.f32 	%f591, %f589, %f590;
	max.f32 	%f592, %f591, 0f00000000;
	add.f32 	%f593, %f592, %f1;
	abs.f32 	%f103, %f593;
	setp.lt.f32 	%p26, %f103, 0f00800000;
	mul.f32 	%f594, %f593, 0f4B800000;
	selp.f32 	%f104, %f594, %f593, %p26;
	mov.b32 	%r16, %f104;
	add.s32 	%r48, %r16, -8388608;
	setp.gt.u32 	%p27, %r48, 2130706431;
	@%p27 bra 	$L__BB102_16;
	and.b32  	%r49, %r16, 16777215;
	or.b32  	%r50, %r49, 1056964608;
	mov.b32 	%f595, %r50;
	sub.s32 	%r51, %r50, %r16;
	add.s32 	%r52, %r51, 201326592;
	selp.b32 	%r53, %r52, %r51, %p26;
	rsqrt.approx.ftz.f32 	%f596, %f595;
	mul.f32 	%f597, %f596, %f596;
	neg.f32 	%f598, %f597;
	fma.rn.f32 	%f599, %f596, %f596, %f598;
	neg.f32 	%f600, %f595;
	fma.rn.f32 	%f601, %f597, %f600, 0f3F800000;
	fma.rn.f32 	%f602, %f599, %f600, %f601;
	fma.rn.f32 	%f603, %f602, 0f3EC00000, 0f3F000000;
	mul.f32 	%f604, %f596, %f602;
	fma.rn.f32 	%f605, %f603, %f604, %f596;
	shr.s32 	%r54, %r53, 1;
	mov.b32 	%r55, %f605;
	add.s32 	%r56, %r54, %r55;
	mov.b32 	%f750, %r56;
	bra.uni 	$L__BB102_17;
$L__BB102_16:
	rsqrt.approx.ftz.f32 	%f750, %f104;
$L__BB102_17:
	mov.u32 	%r57, %tid.x;
	setp.ne.s32 	%p29, %r57, 0;
	@%p29 bra 	$L__BB102_19;
	ld.param.u64 	%rd14, [_Z17LayerNormWarpImplI19BiasAddResidualLoadI6__halffE11AffineStoreIfS1_EfLi1ELi64ELi64ELi32ELi1ELb0EEvT_T0_iidPT1_S8__param_6];
	mul.wide.s32 	%rd10, %r58, 4;
	add.s64 	%rd11, %rd1, %rd10;
	st.global.u32 	[%rd11], %r15;
	cvta.to.global.u64 	%rd12, %rd14;
	add.s64 	%rd13, %rd12, %rd10;
	st.global.f32 	[%rd13], %f750;
$L__BB102_19:
	mov.b32 	%f606, %r15;
	sub.f32 	%f607, %f734, %f606;
	mul.f32 	%f734, %f750, %f607;
	sub.f32 	%f608, %f733, %f606;
	mul.f32 	%f733, %f750, %f608;
	sub.f32 	%f609, %f732, %f606;
	mul.f32 	%f732, %f750, %f609;
	sub.f32 	%f610, %f731, %f606;
	mul.f32 	%f731, %f750, %f610;
	sub.f32 	%f611, %f730, %f606;
	mul.f32 	%f730, %f750, %f611;
	sub.f32 	%f612, %f729, %f606;
	mul.f32 	%f729, %f750, %f612;
	sub.f32 	%f613, %f728, %f606;
	mul.f32 	%f728, %f750, %f613;
	sub.f32 	%f614, %f727, %f606;
	mul.f32 	%f727, %f750, %f614;
	sub.f32 	%f615, %f726, %f606;
	mul.f32 	%f726, %f750, %f615;
	sub.f32 	%f616, %f725, %f606;
	mul.f32 	%f725, %f750, %f616;
	sub.f32 	%f617, %f724, %f606;
	mul.f32 	%f724, %f750, %f617;
	sub.f32 	%f618, %f723, %f606;
	mul.f32 	%f723, %f750, %f618;
	sub.f32 	%f619, %f722, %f606;
	mul.f32 	%f722, %f750, %f619;
	sub.f32 	%f620, %f721, %f606;
	mul.f32 	%f721, %f750, %f620;
	sub.f32 	%f621, %f720, %f606;
	mul.f32 	%f720, %f750, %f621;
	sub.f32 	%f622, %f719, %f606;
	mul.f32 	%f719, %f750, %f622;
	sub.f32 	%f623, %f718, %f606;
	mul.f32 	%f718, %f750, %f623;
	sub.f32 	%f624, %f717, %f606;
	mul.f32 	%f717, %f750, %f624;
	sub.f32 	%f625, %f716, %f606;
	mul.f32 	%f716, %f750, %f625;
	sub.f32 	%f626, %f715, %f606;
	mul.f32 	%f715, %f750, %f626;
	sub.f32 	%f627, %f714, %f606;
	mul.f32 	%f714, %f750, %f627;
	sub.f32 	%f628, %f713, %f606;
	mul.f32 	%f713, %f750, %f628;
	sub.f32 	%f629, %f712, %f606;
	mul.f32 	%f712, %f750, %f629;
	sub.f32 	%f630, %f711, %f606;
	mul.f32 	%f711, %f750, %f630;
	sub.f32 	%f631, %f710, %f606;
	mul.f32 	%f710, %f750, %f631;
	sub.f32 	%f632, %f709, %f606;
	mul.f32 	%f709, %f750, %f632;
	sub.f32 	%f633, %f708, %f606;
	mul.f32 	%f708, %f750, %f633;
	sub.f32 	%f634, %f707, %f606;
	mul.f32 	%f707, %f750, %f634;
	sub.f32 	%f635, %f706, %f606;
	mul.f32 	%f706, %f750, %f635;
	sub.f32 	%f636, %f705, %f606;
	mul.f32 	%f705, %f750, %f636;
	sub.f32 	%f637, %f704, %f606;
	mul.f32 	%f704, %f750, %f637;
	sub.f32 	%f638, %f703, %f606;
	mul.f32 	%f703, %f750, %f638;
	sub.f32 	%f639, %f702, %f606;
	mul.f32 	%f702, %f750, %f639;
	sub.f32 	%f640, %f701, %f606;
	mul.f32 	%f701, %f750, %f640;
	sub.f32 	%f641, %f700, %f606;
	mul.f32 	%f700, %f750, %f641;
	sub.f32 	%f642, %f699, %f606;
	mul.f32 	%f699, %f750, %f642;
	sub.f32 	%f643, %f698, %f606;
	mul.f32 	%f698, %f750, %f643;
	sub.f32 	%f644, %f697, %f606;
	mul.f32 	%f697, %f750, %f644;
	sub.f32 	%f645, %f696, %f606;
	mul.f32 	%f696, %f750, %f645;
	sub.f32 	%f646, %f695, %f606;
	mul.f32 	%f695, %f750, %f646;
	sub.f32 	%f647, %f694, %f606;
	mul.f32 	%f694, %f750, %f647;
	sub.f32 	%f648, %f693, %f606;
	mul.f32 	%f693, %f750, %f648;
	sub.f32 	%f649, %f692, %f606;
	mul.f32 	%f692, %f750, %f649;
	sub.f32 	%f650, %f691, %f606;
	mul.f32 	%f691, %f750, %f650;
	sub.f32 	%f651, %f690, %f606;
	mul.f32 	%f690, %f750, %f651;
	sub.f32 	%f652, %f689, %f606;
	mul.f32 	%f689, %f750, %f652;
	sub.f32 	%f653, %f688, %f606;
	mul.f32 	%f688, %f750, %f653;
	sub.f32 	%f654, %f687, %f606;
	mul.f32 	%f687, %f750, %f654;
	sub.f32 	%f655, %f686, %f606;
	mul.f32 	%f686, %f750, %f655;
	sub.f32 	%f656, %f685, %f606;
	mul.f32 	%f685, %f750, %f656;
	sub.f32 	%f657, %f684, %f606;
	mul.f32 	%f684, %f750, %f657;
	sub.f32 	%f658, %f683, %f606;
	mul.f32 	%f683, %f750, %f658;
	sub.f32 	%f659, %f682, %f606;
	mul.f32 	%f682, %f750, %f659;
	sub.f32 	%f660, %f681, %f606;
	mul.f32 	%f681, %f750, %f660;
	sub.f32 	%f661, %f680, %f606;
	mul.f32 	%f680, %f750, %f661;
	sub.f32 	%f662, %f679, %f606;
	mul.f32 	%f679, %f750, %f662;
	sub.f32 	%f663, %f678, %f606;
	mul.f32 	%f678, %f750, %f663;
	sub.f32 	%f664, %f677, %f606;
	mul.f32 	%f677, %f750, %f664;
	sub.f32 	%f665, %f676, %f606;
	mul.f32 	%f676, %f750, %f665;
	sub.f32 	%f666, %f675, %f606;
	mul.f32 	%f675, %f750, %f666;
	sub.f32 	%f667, %f674, %f606;
	mul.f32 	%f674, %f750, %f667;
	sub.f32 	%f668, %f673, %f606;
	mul.f32 	%f673, %f750, %f668;
	sub.f32 	%f669, %f672, %f606;
	mul.f32 	%f672, %f750, %f669;
	sub.f32 	%f670, %f671, %f606;
	mul.f32 	%f671, %f750, %f670;
	add.s32 	%r58, %r58, %r3;
	setp.lt.s32 	%p30, %r58, %r18;
	@%p30 bra 	$L__BB102_4;
$L__BB102_20:
	ret;

}
	// .globl	_Z17LayerNormWarpImplI19BiasAddResidualLoadI6__halffE11AffineStoreIfS1_EfLi1ELi64ELi32ELi32ELi1ELb1EEvT_T0_iidPT1_S8_
.visible .entry _Z17LayerNormWarpImplI19BiasAddResidualLoadI6__halffE11AffineStoreIfS1_EfLi1ELi64ELi32ELi32ELi1ELb1EEvT_T0_iidPT1_S8_(
	.param .align 8 .b8 _Z17LayerNormWarpImplI19BiasAddResidualLoadI6__halffE11AffineStoreIfS1_EfLi1ELi64ELi32ELi32ELi1ELb1EEvT_T0_iidPT1_S8__param_0[32],
	.param .align 8 .b8 _Z17LayerNormWarpImplI19BiasAddResidualLoadI6__halffE11AffineStoreIfS1_EfLi1ELi64ELi32ELi32ELi1ELb1EEvT_T0_iidPT1_S8__param_1[32],
	.param .u32 _Z17LayerNormWarpImplI19BiasAddResidualLoadI6__halffE11AffineStoreIfS1_EfLi1ELi64ELi32ELi32ELi1ELb1EEvT_T0_iidPT1_S8__param_2,
	.param .u32 _Z17LayerNormWarpImplI19BiasAddResidualLoadI6__halffE11AffineStoreIfS1_EfLi1ELi64ELi32ELi32ELi1ELb1EEvT_T0_iidPT1_S8__param_3,
	.param .f64 _Z17LayerNormWarpImplI19BiasAddResidualLoadI6__halffE11AffineStoreIfS1_EfLi1ELi64ELi32ELi32ELi1ELb1EEvT_T0_iidPT1_S8__param_4,
	.param .u64 .ptr .align 1 _Z17LayerNormWarpImplI19BiasAddResidualLoadI6__halffE11AffineStoreIfS1_EfLi1ELi64ELi32ELi32ELi1ELb1EEvT_T0_iidPT1_S8__param_5,
	.param .u64 .ptr .align 1 _Z17LayerNormWarpImplI19BiasAddResidualLoadI6__halffE11AffineStoreIfS1_EfLi1ELi64ELi32ELi32ELi1ELb1EEvT_T0_iidPT1_S8__param_6
)
.maxntid 256
{
	.reg .pred 	%p<63>;
	.reg .b32 	%r<91>;
	.reg .b32 	%f<1039>;
	.reg .b64 	%rd<16>;
	.reg .b64 	%fd<2>;

	ld.param.u32 	%r19, [_Z17LayerNormWarpImplI19BiasAddResidualLoadI6__halffE11AffineStoreIfS1_EfLi1ELi64ELi32ELi32ELi1ELb1EEvT_T0_iidPT1_S8__param_2];
	ld.param.u32 	%r20, [_Z17LayerNormWarpImplI19BiasAddResidualLoadI6__halffE11AffineStoreIfS1_EfLi1ELi64ELi32ELi32ELi1ELb1EEvT_T0_iidPT1_S8__param_3];
	ld.param.f64 	%fd1, [_Z17LayerNormWarpImplI19BiasAddResidualLoadI6__halffE11AffineStoreIfS1_EfLi1ELi64ELi32ELi32ELi1ELb1EEvT_T0_iidPT1_S8__param_4];
	setp.lt.s32 	%p1, %r20, 2049;
	@%p1 bra 	$L__BB103_2;
	mov.u64 	%rd3, $str;
	cvta.global.u64 	%rd4, %rd3;
	mov.u64 	%rd5, $str$1;
	cvta.global.u64 	%rd6, %rd5;
	mov.u64 	%rd7, __unnamed_104;
	cvta.global.u64 	%rd8, %rd7;
	{ // callseq 103, 0
	.param .b64 param0;
	st.param.b64 	[param0], %rd4;
	.param .b64 param1;
	st.param.b64 	[param1], %rd6;
	.param .b32 param2;
	st.param.b32 	[param2], 462;
	.param .b64 param3;
	st.param.b64 	[param3], %rd8;
	.param .b64 param4;
	st.param.b64 	[param4], 1;
	call.uni 
	__assertfail, 
	(
	param0, 
	param1, 
	param2, 
	param3, 
	param4
	);
	} // callseq 103
$L__BB103_2:
	mov.u32 	%r21, %ctaid.x;
	mov.u32 	%r1, %ntid.y;
	mov.u32 	%r22, %tid.y;
	mad.lo.s32 	%r90, %r21, %r1, %r22;
	setp.ge.s32 	%p2, %r90, %r19;
	@%p2 bra 	$L__BB103_84;
	mov.u32 	%r3, %tid.x;
	cvt.rn.f32.f64 	%f1, %fd1;
	mov.u32 	%r23, %nctaid.x;
	mul.lo.s32 	%r4, %r23, %r1;
	or.b32  	%r24, %r3, 1024;
$L__BB103_4:
	setp.ge.s32 	%p3, %r24, %r20;
	mov.f32 	%f398, 0f3F800000;
	div.approx.f32 	%f399, %f894, %f398;
	add.f32 	%f400, %f399, 0f00000000;
	sub.f32 	%f401, %f894, %f400;
	fma.rn.f32 	%f402, %f894, %f401, 0f00000000;
	sub.f32 	%f403, %f893, %f400;
	mov.f32 	%f404, 0f40000000;
	div.approx.f32 	%f405, %f403, %f404;
	add.f32 	%f406, %f400, %f405;
	sub.f32 	%f407, %f893, %f406;
	fma.rn.f32 	%f408, %f403, %f407, %f402;
	sub.f32 	%f409, %f892, %f406;
	mov.f32 	%f410, 0f40400000;
	div.approx.f32 	%f411, %f409, %f410;
	add.f32 	%f412, %f406, %f411;
	sub.f32 	%f413, %f892, %f412;
	fma.rn.f32 	%f414, %f409, %f413, %f408;
	sub.f32 	%f415, %f891, %f412;
	mov.f32 	%f416, 0f40800000;
	div.approx.f32 	%f417, %f415, %f416;
	add.f32 	%f418, %f412, %f417;
	sub.f32 	%f419, %f891, %f418;
	fma.rn.f32 	%f420, %f415, %f419, %f414;
	sub.f32 	%f421, %f890, %f418;
	mov.f32 	%f422, 0f40A00000;
	div.approx.f32 	%f423, %f421, %f422;
	add.f32 	%f424, %f418, %f423;
	sub.f32 	%f425, %f890, %f424;
	fma.rn.f32 	%f426, %f421, %f425, %f420;
	sub.f32 	%f427, %f889, %f424;
	mov.f32 	%f428, 0f40C00000;
	div.approx.f32 	%f429, %f427, %f428;
	add.f32 	%f430, %f424, %f429;
	sub.f32 	%f431, %f889, %f430;
	fma.rn.f32 	%f432, %f427, %f431, %f426;
	sub.f32 	%f433, %f888, %f430;
	mov.f32 	%f434, 0f40E00000;
	div.approx.f32 	%f435, %f433, %f434;
	add.f32 	%f436, %f430, %f435;
	sub.f32 	%f437, %f888, %f436;
	fma.rn.f32 	%f438, %f433, %f437, %f432;
	sub.f32 	%f439, %f887, %f436;
	mov.f32 	%f440, 0f41000000;
	div.approx.f32 	%f441, %f439, %f440;
	add.f32 	%f442, %f436, %f441;
	sub.f32 	%f443, %f887, %f442;
	fma.rn.f32 	%f444, %f439, %f443, %f438;
	sub.f32 	%f445, %f886, %f442;
	mov.f32 	%f446, 0f41100000;
	div.approx.f32 	%f447, %f445, %f446;
	add.f32 	%f448, %f442, %f447;
	sub.f32 	%f449, %f886, %f448;
	fma.rn.f32 	%f450, %f445, %f449, %f444;
	sub.f32 	%f451, %f885, %f448;
	mov.f32 	%f452, 0f41200000;
	div.approx.f32 	%f453, %f451, %f452;
	add.f32 	%f454, %f448, %f453;
	sub.f32 	%f455, %f885, %f454;
	fma.rn.f32 	%f456, %f451, %f455, %f450;
	sub.f32 	%f457, %f884, %f454;
	mov.f32 	%f458, 0f41300000;
	div.approx.f32 	%f459, %f457, %f458;
	add.f32 	%f460, %f454, %f459;
	sub.f32 	%f461, %f884, %f460;
	fma.rn.f32 	%f462, %f457, %f461, %f456;
	sub.f32 	%f463, %f883, %f460;
	mov.f32 	%f464, 0f41400000;
	div.approx.f32 	%f465, %f463, %f464;
	add.f32 	%f466, %f460, %f465;
	sub.f32 	%f467, %f883, %f466;
	fma.rn.f32 	%f468, %f463, %f467, %f462;
	sub.f32 	%f469, %f882, %f466;
	mov.f32 	%f470, 0f41500000;
	div.approx.f32 	%f471, %f469, %f470;
	add.f32 	%f472, %f466, %f471;
	sub.f32 	%f473, %f882, %f472;
	fma.rn.f32 	%f474, %f469, %f473, %f468;
	sub.f32 	%f475, %f881, %f472;
	mov.f32 	%f476, 0f41600000;
	div.approx.f32 	%f477, %f475, %f476;
	add.f32 	%f478, %f472, %f477;
	sub.f32 	%f479, %f881, %f478;
	fma.rn.f32 	%f480, %f475, %f479, %f474;
	sub.f32 	%f481, %f880, %f478;
	mov.f32 	%f482, 0f41700000;
	div.approx.f32 	%f483, %f481, %f482;
	add.f32 	%f484, %f478, %f483;
	sub.f32 	%f485, %f880, %f484;
	fma.rn.f32 	%f486, %f481, %f485, %f480;
	sub.f32 	%f487, %f879, %f484;
	mov.f32 	%f488, 0f41800000;
	div.approx.f32 	%f489, %f487, %f488;
	add.f32 	%f490, %f484, %f489;
	sub.f32 	%f491, %f879, %f490;
	fma.rn.f32 	%f492, %f487, %f491, %f486;
	sub.f32 	%f493, %f878, %f490;
	mov.f32 	%f494, 0f41880000;
	div.approx.f32 	%f495, %f493, %f494;
	add.f32 	%f496, %f490, %f495;
	sub.f32 	%f497, %f878, %f496;
	fma.rn.f32 	%f498, %f493, %f497, %f492;
	sub.f32 	%f499, %f877, %f496;
	mov.f32 	%f500, 0f41900000;
	div.approx.f32 	%f501, %f499, %f500;
	add.f32 	%f502, %f496, %f501;
	sub.f32 	%f503, %f877, %f502;
	fma.rn.f32 	%f504, %f499, %f503, %f498;
	sub.f32 	%f505, %f876, %f502;
	mov.f32 	%f506, 0f41980000;
	div.approx.f32 	%f507, %f505, %f506;
	add.f32 	%f508, %f502, %f507;
	sub.f32 	%f509, %f876, %f508;
	fma.rn.f32 	%f510, %f505, %f509, %f504;
	sub.f32 	%f511, %f875, %f508;
	mov.f32 	%f512, 0f41A00000;
	div.approx.f32 	%f513, %f511, %f512;
	add.f32 	%f514, %f508, %f513;
	sub.f32 	%f515, %f875, %f514;
	fma.rn.f32 	%f516, %f511, %f515, %f510;
	sub.f32 	%f517, %f874, %f514;
	mov.f32 	%f518, 0f41A80000;
	div.approx.f32 	%f519, %f517, %f518;
	add.f32 	%f520, %f514, %f519;
	sub.f32 	%f521, %f874, %f520;
	fma.rn.f32 	%f522, %f517, %f521, %f516;
	sub.f32 	%f523, %f873, %f520;
	mov.f32 	%f524, 0f41B00000;
	div.approx.f32 	%f525, %f523, %f524;
	add.f32 	%f526, %f520, %f525;
	sub.f32 	%f527, %f873, %f526;
	fma.rn.f32 	%f528, %f523, %f527, %f522;
	sub.f32 	%f529, %f872, %f526;
	mov.f32 	%f530, 0f41B80000;
	div.approx.f32 	%f531, %f529, %f530;
	add.f32 	%f532, %f526, %f531;
	sub.f32 	%f533, %f872, %f532;
	fma.rn.f32 	%f534, %f529, %f533, %f528;
	sub.f32 	%f535, %f871, %f532;
	mov.f32 	%f536, 0f41C00000;
	div.approx.f32 	%f537, %f535, %f536;
	add.f32 	%f538, %f532, %f537;
	sub.f32 	%f539, %f871, %f538;
	fma.rn.f32 	%f540, %f535, %f539, %f534;
	sub.f32 	%f541, %f870, %f538;
	mov.f32 	%f542, 0f41C80000;
	div.approx.f32 	%f543, %f541, %f542;
	add.f32 	%f544, %f538, %f543;
	sub.f32 	%f545, %f870, %f544;
	fma.rn.f32 	%f546, %f541, %f545, %f540;
	sub.f32 	%f547, %f869, %f544;
	mov.f32 	%f548, 0f41D00000;
	div.approx.f32 	%f549, %f547, %f548;
	add.f32 	%f550, %f544, %f549;
	sub.f32 	%f551, %f869, %f550;
	fma.rn.f32 	%f552, %f547, %f551, %f546;
	sub.f32 	%f553, %f868, %f550;
	mov.f32 	%f554, 0f41D80000;
	div.approx.f32 	%f555, %f553, %f554;
	add.f32 	%f556, %f550, %f555;
	sub.f32 	%f557, %f868, %f556;
	fma.rn.f32 	%f558, %f553, %f557, %f552;
	sub.f32 	%f559, %f867, %f556;
	mov.f32 	%f560, 0f41E00000;
	div.approx.f32 	%f561, %f559, %f560;
	add.f32 	%f562, %f556, %f561;
	sub.f32 	%f563, %f867, %f562;
	fma.rn.f32 	%f564, %f559, %f563, %f558;
	sub.f32 	%f565, %f866, %f562;
	mov.f32 	%f566, 0f41E80000;
	div.approx.f32 	%f567, %f565, %f566;
	add.f32 	%f568, %f562, %f567;
	sub.f32 	%f569, %f866, %f568;
	fma.rn.f32 	%f570, %f565, %f569, %f564;
	sub.f32 	%f571, %f865, %f568;
	mov.f32 	%f572, 0f41F00000;
	div.approx.f32 	%f573, %f571, %f572;
	add.f32 	%f574, %f568, %f573;
	sub.f32 	%f575, %f865, %f574;
	fma.rn.f32 	%f576, %f571, %f575, %f570;
	sub.f32 	%f577, %f864, %f574;
	mov.f32 	%f578, 0f41F80000;
	div.approx.f32 	%f579, %f577, %f578;
	add.f32 	%f580, %f574, %f579;
	sub.f32 	%f581, %f864, %f580;
	fma.rn.f32 	%f582, %f577, %f581, %f576;
	sub.f32 	%f583, %f863, %f580;
	mov.f32 	%f902, 0f42000000;
	div.approx.f32 	%f584, %f583, %f902;
	add.f32 	%f900, %f580, %f584;
	sub.f32 	%f585, %f863, %f900;
	fma.rn.f32 	%f901, %f583, %f585, %f582;
	mov.f32 	%f895, 0f00000000;
	@%p3 bra 	$L__BB103_6;
	sub.f32 	%f587, %f862, %f900;
	mov.f32 	%f902, 0f42040000;
	div.approx.f32 	%f588, %f587, %f902;
	add.f32 	%f900, %f900, %f588;
	sub.f32 	%f589, %f862, %f900;
	fma.rn.f32 	%f901, %f587, %f589, %f901;
	mov.f32 	%f895, %f862;
$L__BB103_6:
	add.s32 	%r25, %r3, 1056;
	setp.ge.s32 	%p4, %r25, %r20;
	mov.f32 	%f899, 0f00000000;
	@%p4 bra 	$L__BB103_8;
	add.f32 	%f902, %f902, 0f3F800000;
	sub.f32 	%f591, %f861, %f900;
	div.approx.f32 	%f592, %f591, %f902;
	add.f32 	%f900, %f900, %f592;
	sub.f32 	%f593, %f861, %f900;
	fma.rn.f32 	%f901, %f591, %f593, %f901;
	mov.f32 	%f899, %f861;
$L__BB103_8:
	add.s32 	%r26, %r3, 1088;
	setp.ge.s32 	%p5, %r26, %r20;
	mov.f32 	%f903, 0f00000000;
	@%p5 bra 	$L__BB103_10;
	add.f32 	%f902, %f902, 0f3F800000;
	sub.f32 	%f595, %f860, %f900;
	div.approx.f32 	%f596, %f595, %f902;
	add.f32 	%f900, %f900, %f596;
	sub.f32 	%f597, %f860, %f900;
	fma.rn.f32 	%f901, %f595, %f597, %f901;
	mov.f32 	%f903, %f860;
$L__BB103_10:
	add.s32 	%r27, %r3, 1120;
	setp.ge.s32 	%p6, %r27, %r20;
	mov.f32 	%f907, 0f00000000;
	@%p6 bra 	$L__BB103_12;
	add.f32 	%f902, %f902, 0f3F800000;
	sub.f32 	%f599, %f859, %f900;
	div.approx.f32 	%f600, %f599, %f902;
	add.f32 	%f900, %f900, %f600;
	sub.f32 	%f601, %f859, %f900;
	fma.rn.f32 	%f901, %f599, %f601, %f901;
	mov.f32 	%f907, %f859;
$L__BB103_12:
	add.s32 	%r28, %r3, 1152;
	setp.ge.s32 	%p7, %r28, %r20;
	mov.f32 	%f911, 0f00000000;
	@%p7 bra 	$L__BB103_14;
	add.f32 	%f902, %f902, 0f3F800000;
	sub.f32 	%f603, %f858, %f900;
	div.approx.f32 	%f604, %f603, %f902;
	add.f32 	%f900, %f900, %f604;
	sub.f32 	%f605, %f858, %f900;
	fma.rn.f32 	%f901, %f603, %f605, %f901;
	mov.f32 	%f911, %f858;
$L__BB103_14:
	add.s32 	%r29, %r3, 1184;
	setp.ge.s32 	%p8, %r29, %r20;
	mov.f32 	%f915, 0f00000000;
	@%p8 bra 	$L__BB103_16;
	add.f32 	%f902, %f902, 0f3F800000;
	sub.f32 	%f607, %f857, %f900;
	div.approx.f32 	%f608, %f607, %f902;
	add.f32 	%f900, %f900, %f608;
	sub.f32 	%f609, %f857, %f900;
	fma.rn.f32 	%f901, %f607, %f609, %f901;
	mov.f32 	%f915, %f857;
$L__BB103_16:
	add.s32 	%r30, %r3, 1216;
	setp.ge.s32 	%p9, %r30, %r20;
	mov.f32 	%f919, 0f00000000;
	@%p9 bra 	$L__BB103_18;
	add.f32 	%f902, %f902, 0f3F800000;
	sub.f32 	%f611, %f856, %f900;
	div.approx.f32 	%f612, %f611, %f902;
	add.f32 	%f900, %f900, %f612;
	sub.f32 	%f613, %f856, %f900;
	fma.rn.f32 	%f901, %f611, %f613, %f901;
	mov.f32 	%f919, %f856;
$L__BB103_18:
	add.s32 	%r31, %r3, 1248;
	setp.ge.s32 	%p10, %r31, %r20;
	mov.f32 	%f923, 0f00000000;
	@%p10 bra 	$L__BB103_20;
	add.f32 	%f902, %f902, 0f3F800000;
	sub.f32 	%f615, %f855, %f900;
	div.approx.f32 	%f616, %f615, %f902;
	add.f32 	%f900, %f900, %f616;
	sub.f32 	%f617, %f855, %f900;
	fma.rn.f32 	%f901, %f615, %f617, %f901;
	mov.f32 	%f923, %f855;
$L__BB103_20:
	or.b32  	%r32, %r3, 1280;
	setp.ge.s32 	%p11, %r32, %r20;
	mov.f32 	%f927, 0f00000000;
	@%p11 bra 	$L__BB103_22;
	add.f32 	%f902, %f902, 0f3F800000;
	sub.f32 	%f619, %f854, %f900;
	div.approx.f32 	%f620, %f619, %f902;
	add.f32 	%f900, %f900, %f620;
	sub.f32 	%f621, %f854, %f900;
	fma.rn.f32 	%f901, %f619, %f621, %f901;
	mov.f32 	%f927, %f854;
$L__BB103_22:
	add.s32 	%r33, %r3, 1312;
	setp.ge.s32 	%p12, %r33, %r20;
	mov.f32 	%f931, 0f00000000;
	@%p12 bra 	$L__BB103_24;
	add.f32 	%f902, %f902, 0f3F800000;
	sub.f32 	%f623, %f853, %f900;
	div.approx.f32 	%f624, %f623, %f902;
	add.f32 	%f900, %f900, %f624;
	sub.f32 	%f625, %f853, %f900;
	fma.rn.f32 	%f901, %f623, %f625, %f901;
	mov.f32 	%f931, %f853;
$L__BB103_24:
	add.s32 	%r34, %r3, 1344;
	setp.ge.s32 	%p13, %r34, %r20;
	mov.f32 	%f935, 0f00000000;
	@%p13 bra 	$L__BB103_26;
	add.f32 	%f902, %f902, 0f3F800000;
	sub.f32 	%f627, %f852, %f900;
	div.approx.f32 	%f628, %f627, %f902;
	add.f32 	%f900, %f900, %f628;
	sub.f32 	%f629, %f852, %f900;
	fma.rn.f32 	%f901, %f627, %f629, %f901;
	mov.f32 	%f935, %f852;
$L__BB103_26:
	add.s32 	%r35, %r3, 1376;
	setp.ge.s32 	%p14, %r35, %r20;
	mov.f32 	%f939, 0f00000000;
	@%p14 bra 	$L__BB103_28;
	add.f32 	%f902, %f902, 0f3F800000;
	sub.f32 	%f631, %f851, %f900;
	div.approx.f32 	%f632, %f631, %f902;
	add.f32 	%f900, %f900, %f632;
	sub.f32 	%f633, %f851, %f900;
	fma.rn.f32 	%f901, %f631, %f633, %f901;
	mov.f32 	%f939, %f851;
$L__BB103_28:
	add.s32 	%r36, %r3, 1408;
	setp.ge.s32 	%p15, %r36, %r20;
	mov.f32 	%f943, 0f00000000;
	@%p15 bra 	$L__BB103_30;
	add.f32 	%f902, %f902, 0f3F800000;
	sub.f32 	%f635, %f850, %f900;
	div.approx.f32 	%f636, %f635, %f902;
	add.f32 	%f900, %f900, %f636;
	sub.f32 	%f637, %f850, %f900;
	fma.rn.f32 	%f901, %f635, %f637, %f901;
	mov.f32 	%f943, %f850;
$L__BB103_30:
	add.s32 	%r37, %r3, 1440;
	setp.ge.s32 	%p16, %r37, %r20;
	mov.f32 	%f947, 0f00000000;
	@%p16 bra 	$L__BB103_32;
	add.f32 	%f902, %f902, 0f3F800000;
	sub.f32 	%f639, %f849, %f900;
	div.approx.f32 	%f640, %f639, %f902;
	add.f32 	%f900, %f900, %f640;
	sub.f32 	%f641, %f849, %f900;
	fma.rn.f32 	%f901, %f639, %f641, %f901;
	mov.f32 	%f947, %f849;
$L__BB103_32:
	add.s32 	%r38, %r3, 1472;
	setp.ge.s32 	%p17, %r38, %r20;
	mov.f32 	%f951, 0f00000000;
	@%p17 bra 	$L__BB103_34;
	add.f32 	%f902, %f902, 0f3F800000;
	sub.f32 	%f643, %f848, %f900;
	div.approx.f32 	%f644, %f643, %f902;
	add.f32 	%f900, %f900, %f644;
	sub.f32 	%f645, %f848, %f900;
	fma.rn.f32 	%f901, %f643, %f645, %f901;
	mov.f32 	%f951, %f848;
$L__BB103_34:
	add.s32 	%r39, %r3, 1504;
	setp.ge.s32 	%p18, %r39, %r20;
	mov.f32 	%f955, 0f00000000;
	@%p18 bra 	$L__BB103_36;
	add.f32 	%f902, %f902, 0f3F800000;
	sub.f32 	%f647, %f847, %f900;
	div.approx.f32 	%f648, %f647, %f902;
	add.f32 	%f900, %f900, %f648;
	sub.f32 	%f649, %f847, %f900;
	fma.rn.f32 	%f901, %f647, %f649, %f901;
	mov.f32 	%f955, %f847;
$L__BB103_36:
	or.b32  	%r40, %r3, 1536;
	setp.ge.s32 	%p19, %r40, %r20;
	mov.f32 	%f959, 0f00000000;
	@%p19 bra 	$L__BB103_38;
	add.f32 	%f902, %f902, 0f3F800000;
	sub.f32 	%f651, %f846, %f900;
	div.approx.f32 	%f652, %f651, %f902;
	add.f32 	%f900, %f900, %f652;
	sub.f32 	%f653, %f846, %f900;
	fma.rn.f32 	%f901, %f651, %f653, %f901;
	mov.f32 	%f959, %f846;
$L__BB103_38:
	add.s32 	%r41, %r3, 1568;
	setp.ge.s32 	%p20, %r41, %r20;
	mov.f32 	%f963, 0f00000000;
	@%p20 bra 	$L__BB103_40;
	add.f32 	%f902, %f902, 0f3F800000;
	sub.f32 	%f655, %f845, %f900;
	div.approx.f32 	%f656, %f655, %f902;
	add.f32 	%f900, %f900, %f656;
	sub.f32 	%f657, %f845, %f900;
	fma.rn.f32 	%f901, %f655, %f657, %f901;
	mov.f32 	%f963, %f845;
$L__BB103_40:
	add.s32 	%r42, %r3, 1600;
	setp.ge.s32 	%p21, %r42, %r20;
	mov.f32 	%f967, 0f00000000;
	@%p21 bra 	$L__BB103_42;
	add.f32 	%f902, %f902, 0f3F800000;
	sub.f32 	%f659, %f844, %f900;
	div.approx.f32 	%f660, %f659, %f902;
	add.f32 	%f900, %f900, %f660;
	sub.f32 	%f661, %f844, %f900;
	fma.rn.f32 	%f901, %f659, %f661, %f901;
	mov.f32 	%f967, %f844;
$L__BB103_42:
	add.s32 	%r43, %r3, 1632;
	setp.ge.s32 	%p22, %r43, %r20;
	mov.f32 	%f971, 0f00000000;
	@%p22 bra 	$L__BB103_44;
	add.f32 	%f902, %f902, 0f3F800000;
	sub.f32 	%f663, %f843, %f900;
	div.approx.f32 	%f664, %f663, %f902;
	add.f32 	%f900, %f900, %f664;
	sub.f32 	%f665, %f843, %f900;
	fma.rn.f32 	%f901, %f663, %f665, %f901;
	mov.f32 	%f971, %f843;
$L__BB103_44:
	add.s32 	%r44, %r3, 1664;
	setp.ge.s32 	%p23, %r44, %r20;
	mov.f32 	%f975, 0f00000000;
	@%p23 bra 	$L__BB103_46;
	add.f32 	%f902, %f902, 0f3F800000;
	sub.f32 	%f667, %f842, %f900;
	div.approx.f32 	%f668, %f667, %f902;
	add.f32 	%f900, %f900, %f668;
	sub.f32 	%f669, %f842, %f900;
	fma.rn.f32 	%f901, %f667, %f669, %f901;
	mov.f32 	%f975, %f842;
$L__BB103_46:
	add.s32 	%r45, %r3, 1696;
	setp.ge.s32 	%p24, %r45, %r20;
	mov.f32 	%f979, 0f00000000;
	@%p24 bra 	$L__BB103_48;
	add.f32 	%f902, %f902, 0f3F800000;
	sub.f32 	%f671, %f841, %f900;
	div.approx.f32 	%f672, %f671, %f902;
	add.f32 	%f900, %f900, %f672;
	sub.f32 	%f673, %f841, %f900;
	fma.rn.f32 	%f901, %f671, %f673, %f901;
	mov.f32 	%f979, %f841;
$L__BB103_48:
	add.s32 	%r46, %r3, 1728;
	setp.ge.s32 	%p25, %r46, %r20;
	mov.f32 	%f983, 0f00000000;
	@%p25 bra 	$L__BB103_50;
	add.f32 	%f902, %f902, 0f3F800000;
	sub.f32 	%f675, %f840, %f900;
	div.approx.f32 	%f676, %f675, %f902;
	add.f32 	%f900, %f900, %f676;
	sub.f32 	%f677, %f840, %f900;
	fma.rn.f32 	%f901, %f675, %f677, %f901;
	mov.f32 	%f983, %f840;
$L__BB103_50:
	add.s32 	%r47, %r3, 1760;
	setp.ge.s32 	%p26, %r47, %r20;
	mov.f32 	%f987, 0f00000000;
	@%p26 bra 	$L__BB103_52;
	add.f32 	%f902, %f902, 0f3F800000;
	sub.f32 	%f679, %f839, %f900;
	div.approx.f32 	%f680, %f679, %f902;
	add.f32 	%f900, %f900, %f680;
	sub.f32 	%f681, %f839, %f900;
	fma.rn.f32 	%f901, %f679, %f681, %f901;
	mov.f32 	%f987, %f839;
$L__BB103_52:
	or.b32  	%r48, %r3, 1792;
	setp.ge.s32 	%p27, %r48, %r20;
	mov.f32 	%f991, 0f00000000;
	@%p27 bra 	$L__BB103_54;
	add.f32 	%f902, %f902, 0f3F800000;
	sub.f32 	%f683, %f838, %f900;
	div.approx.f32 	%f684, %f683, %f902;
	add.f32 	%f900, %f900, %f684;
	sub.f32 	%f685, %f838, %f900;
	fma.rn.f32 	%f901, %f683, %f685, %f901;
	mov.f32 	%f991, %f838;
$L__BB103_54:
	add.s32 	%r49, %r3, 1824;
	setp.ge.s32 	%p28, %r49, %r20;
	mov.f32 	%f995, 0f00000000;
	@%p28 bra 	$L__BB103_56;
	add.f32 	%f902, %f902, 0f3F800000;
	sub.f32 	%f687, %f837, %f900;
	div.approx.f32 	%f688, %f687, %f902;
	add.f32 	%f900, %f900, %f688;
	sub.f32 	%f689, %f837, %f900;
	fma.rn.f32 	%f901, %f687, %f689, %f901;
	mov.f32 	%f995, %f837;
$L__BB103_56:
	add.s32 	%r50, %r3, 1856;
	setp.ge.s32 	%p29, %r50, %r20;
	mov.f32 	%f999, 0f00000000;
	@%p29 bra 	$L__BB103_58;
	add.f32 	%f902, %f902, 0f3F800000;
	sub.f32 	%f691, %f836, %f900;
	div.approx.f32 	%f692, %f691, %f902;
	add.f32 	%f900, %f900, %f692;
	sub.f32 	%f693, %f836, %f900;
	fma.rn.f32 	%f901, %f691, %f693, %f901;
	mov.f32 	%f999, %f836;
$L__BB103_58:
	add.s32 	%r51, %r3, 1888;
	setp.ge.s32 	%p30, %r51, %r20;
	mov.f32 	%f1003, 0f00000000;
	@%p30 bra 	$L__BB103_60;
	add.f32 	%f902, %f902, 0f3F800000;
	sub.f32 	%f695, %f835, %f900;
	div.approx.f32 	%f696, %f695, %f902;
	add.f32 	%f900, %f900, %f696;
	sub.f32 	%f697, %f835, %f900;
	fma.rn.f32 	%f901, %f695, %f697, %f901;
	mov.f32 	%f1003, %f835;
$L__BB103_60:
	add.s32 	%r52, %r3, 1920;
	setp.ge.s32 	%p31, %r52, %r20;
	mov.f32 	%f1007, 0f00000000;
	@%p31 bra 	$L__BB103_62;
	add.f32 	%f902, %f902, 0f3F800000;
	sub.f32 	%f699, %f834, %f900;
	div.approx.f32 	%f700, %f699, %f902;
	add.f32 	%f900, %f900, %f700;
	sub.f32 	%f701, %f834, %f900;
	fma.rn.f32 	%f901, %f699, %f701, %f901;
	mov.f32 	%f1007, %f834;
$L__BB103_62:
	add.s32 	%r53, %r3, 1952;
	setp.ge.s32 	%p32, %r53, %r20;
	mov.f32 	%f1011, 0f00000000;
	@%p32 bra 	$L__BB103_64;
	add.f32 	%f902, %f902, 0f3F800000;
	sub.f32 	%f703, %f833, %f900;
	div.approx.f32 	%f704, %f703, %f902;
	add.f32 	%f900, %f900, %f704;
	sub.f32 	%f705, %f833, %f900;
	fma.rn.f32 	%f901, %f703, %f705, %f901;
	mov.f32 	%f1011, %f833;
$L__BB103_64:
	add.s32 	%r54, %r3, 1984;
	setp.ge.s32 	%p33, %r54, %r20;
	mov.f32 	%f1015, 0f00000000;
	@%p33 bra 	$L__BB103_66;
	add.f32 	%f902, %f902, 0f3F800000;
	sub.f32 	%f707, %f832, %f900;
	div.approx.f32 	%f708, %f707, %f902;
	add.f32 	%f900, %f900, %f708;
	sub.f32 	%f709, %f832, %f900;
	fma.rn.f32 	%f901, %f707, %f709, %f901;
	mov.f32 	%f1015, %f832;
$L__BB103_66:
	add.s32 	%r55, %r3, 2016;
	setp.ge.s32 	%p34, %r55, %r20;
	mov.f32 	%f1019, 0f00000000;
	@%p34 bra 	$L__BB103_68;
	add.f32 	%f902, %f902, 0f3F800000;
	sub.f32 	%f711, %f831, %f900;
	div.approx.f32 	%f712, %f711, %f902;
	add.f32 	%f900, %f900, %f712;
	sub.f32 	%f713, %f831, %f900;
	fma.rn.f32 	%f901, %f711, %f713, %f901;
	mov.f32 	%f1019, %f831;
$L__BB103_68:
	mov.b32 	%r56, %f900;
	shfl.sync.down.b32	%r6|%p35, %r56, 16, 31, -1;
	mov.b32 	%r57, %f901;
	shfl.sync.down.b32	%r7|%p36, %r57, 16, 31, -1;
	mov.b32 	%r58, %f902;
	shfl.sync.down.b32	%r59|%p37, %r58, 16, 31, -1;
	mov.b32 	%f291, %r59;
	setp.eq.f32 	%p38, %f291, 0f00000000;
	@%p38 bra 	$L__BB103_70;
	mov.b32 	%f714, %r7;
	mov.b32 	%f715, %r6;
	add.f32 	%f292, %f902, %f291;
	div.approx.f32 	%f716, %f291, %f292;
	sub.f32 	%f717, %f715, %f900;
	fma.rn.f32 	%f900, %f717, %f716, %f900;
	mul.f32 	%f718, %f717, %f717;
	mul.f32 	%f719, %f902, %f718;
	fma.rn.f32 	%f720, %f719, %f716, %f714;
	add.f32 	%f901, %f901, %f720;
	mov.f32 	%f902, %f292;
$L__BB103_70:
	mov.b32 	%r60, %f900;
	shfl.sync.down.b32	%r8|%p39, %r60, 8, 31, -1;
	mov.b32 	%r61, %f901;
	shfl.sync.down.b32	%r9|%p40, %r61, 8, 31, -1;
	mov.b32 	%r62, %f902;
	shfl.sync.down.b32	%r63|%p41, %r62, 8, 31, -1;
	mov.b32 	%f298, %r63;
	setp.eq.f32 	%p42, %f298, 0f00000000;
	@%p42 bra 	$L__BB103_72;
	mov.b32 	%f721, %r9;
	mov.b32 	%f722, %r8;
	add.f32 	%f299, %f902, %f298;
	div.approx.f32 	%f723, %f298, %f299;
	sub.f32 	%f724, %f722, %f900;
	fma.rn.f32 	%f900, %f724, %f723, %f900;
	mul.f32 	%f725, %f724, %f724;
	mul.f32 	%f726, %f902, %f725;
	fma.rn.f32 	%f727, %f726, %f723, %f721;
	add.f32 	%f901, %f901, %f727;
	mov.f32 	%f902, %f299;
$L__BB103_72:
	mov.b32 	%r64, %f900;
	shfl.sync.down.b32	%r10|%p43, %r64, 4, 31, -1;
	mov.b32 	%r65, %f901;
	shfl.sync.down.b32	%r11|%p44, %r65, 4, 31, -1;
	mov.b32 	%r66, %f902;
	shfl.sync.down.b32	%r67|%p45, %r66, 4, 31, -1;
	mov.b32 	%f305, %r67;
	setp.eq.f32 	%p46, %f305, 0f00000000;
	@%p46 bra 	$L__BB103_74;
	mov.b32 	%f728, %r11;
	mov.b32 	%f729, %r10;
	add.f32 	%f306, %f902, %f305;
	div.approx.f32 	%f730, %f305, %f306;
	sub.f32 	%f731, %f729, %f900;
	fma.rn.f32 	%f900, %f731, %f730, %f900;
	mul.f32 	%f732, %f731, %f731;
	mul.f32 	%f733, %f902, %f732;
	fma.rn.f32 	%f734, %f733, %f730, %f728;
	add.f32 	%f901, %f901, %f734;
	mov.f32 	%f902, %f306;
$L__BB103_74:
	mov.b32 	%r68, %f900;
	shfl.sync.down.b32	%r12|%p47, %r68, 2, 31, -1;
	mov.b32 	%r69, %f901;
	shfl.sync.down.b32	%r13|%p48, %r69, 2, 31, -1;
	mov.b32 	%r70, %f902;
	shfl.sync.down.b32	%r71|%p49, %r70, 2, 31, -1;
	mov.b32 	%f312, %r71;
	setp.eq.f32 	%p50, %f312, 0f00000000;
	@%p50 bra 	$L__BB103_76;
	mov.b32 	%f735, %r13;
	mov.b32 	%f736, %r12;
	add.f32 	%f313, %f902, %f312;
	div.approx.f32 	%f737, %f312, %f313;
	sub.f32 	%f738, %f736, %f900;
	fma.rn.f32 	%f900, %f738, %f737, %f900;
	mul.f32 	%f739, %f738, %f738;
	mul.f32 	%f740, %f902, %f739;
	fma.rn.f32 	%f741, %f740, %f737, %f735;
	add.f32 	%f901, %f901, %f741;
	mov.f32 	%f902, %f313;
$L__BB103_76:
	mov.b32 	%r72, %f900;
	shfl.sync.down.b32	%r14|%p51, %r72, 1, 31, -1;
	mov.b32 	%r73, %f901;
	shfl.sync.down.b32	%r15|%p52, %r73, 1, 31, -1;
	mov.b32 	%r74, %f902;
	shfl.sync.down.b32	%r75|%p53, %r74, 1, 31, -1;
	mov.b32 	%f319, %r75;
	setp.eq.f32 	%p54, %f319, 0f00000000;
	@%p54 bra 	$L__BB103_78;
	mov.b32 	%f742, %r15;
	mov.b32 	%f743, %r14;
	add.f32 	%f320, %f902, %f319;
	div.approx.f32 	%f744, %f319, %f320;
	sub.f32 	%f745, %f743, %f900;
	fma.rn.f32 	%f900, %f745, %f744, %f900;
	mul.f32 	%f746, %f745, %f745;
	mul.f32 	%f747, %f902, %f746;
	fma.rn.f32 	%f748, %f747, %f744, %f742;
	add.f32 	%f901, %f901, %f748;
	mov.f32 	%f902, %f320;
$L__BB103_78:
	mov.b32 	%r76, %f900;
	shfl.sync.idx.b32	%r16|%p55, %r76, 0, 31, -1;
	mov.b32 	%r77, %f901;
	shfl.sync.idx.b32	%r78|%p56, %r77, 0, 31, -1;
	mov.b32 	%r79, %f902;
	shfl.sync.idx.b32	%r80|%p57, %r79, 0, 31, -1;
	mov.b32 	%f749, %r78;
	mov.b32 	%f750, %r80;
	div.approx.f32 	%f751, %f749, %f750;
	max.f32 	%f752, %f751, 0f00000000;
	add.f32 	%f753, %f752, %f1;
	abs.f32 	%f326, %f753;
	setp.lt.f32 	%p58, %f326, 0f00800000;
	mul.f32 	%f754, %f753, 0f4B800000;
	selp.f32 	%f327, %f754, %f753, %p58;
	mov.b32 	%r17, %f327;
	add.s32 	%r81, %r17, -8388608;
	setp.gt.u32 	%p59, %r81, 2130706431;
	@%p59 bra 	$L__BB103_80;
	and.b32  	%r82, %r17, 16777215;
	or.b32  	%r83, %r82, 1056964608;
	mov.b32 	%f755, %r83;
	sub.s32 	%r84, %r83, %r17;
	add.s32 	%r85, %r84, 201326592;
	selp.b32 	%r86, %r85, %r84, %p58;
	rsqrt.approx.ftz.f32 	%f756, %f755;
	mul.f32 	%f757, %f756, %f756;
	neg.f32 	%f758, %f757;
	fma.rn.f32 	%f759, %f756, %f756, %f758;
	neg.f32 	%f760, %f755;
	fma.rn.f32 	%f761, %f757, %f760, 0f3F800000;
	fma.rn.f32 	%f762, %f759, %f760, %f761;
	fma.rn.f32 	%f763, %f762, 0f3EC00000, 0f3F000000;
	mul.f32 	%f764, %f756, %f762;
	fma.rn.f32 	%f765, %f763, %f764, %f756;
	shr.s32 	%r87, %r86, 1;
	mov.b32 	%r88, %f765;
	add.s32 	%r89, %r87, %r88;
	mov.b32 	%f1038, %r89;
	bra.uni 	$L__BB103_81;
$L__BB103_80:
	rsqrt.approx.ftz.f32 	%f1038, %f327;
$L__BB103_81:
	setp.ne.s32 	%p61, %r3, 0;
	@%p61 bra 	$L__BB103_83;
	ld.param.u64 	%rd15, [_Z17LayerNormWarpImplI19BiasAddResidualLoadI6__halffE11AffineStoreIfS1_EfLi1ELi64ELi32ELi32ELi1ELb1EEvT_T0_iidPT1_S8__param_6];
	ld.param.u64 	%rd14, [_Z17LayerNormWarpImplI19BiasAddResidualLoadI6__halffE11AffineStoreIfS1_EfLi1ELi64ELi32ELi32ELi1ELb1EEvT_T0_iidPT1_S8__param_5];
	cvta.to.global.u64 	%rd9, %rd14;
	mul.wide.s32 	%rd10, %r90, 4;
	add.s64 	%rd11, %rd9, %rd10;
	st.global.u32 	[%rd11], %r16;
	cvta.to.global.u64 	%rd12, %rd15;
	add.s64 	%rd13, %rd12, %rd10;
	st.global.f32 	[%rd13], %f1038;
$L__BB103_83:
	mov.b32 	%f766, %r16;
	sub.f32 	%f767, %f894, %f766;
	mul.f32 	%f894, %f1038, %f767;
	sub.f32 	%f768, %f893, %f766;
	mul.f32 	%f893, %f1038, %f768;
	sub.f32 	%f769, %f892, %f766;
	mul.f32 	%f892, %f1038, %f769;
	sub.f32 	%f770, %f891, %f766;
	mul.f32 	%f891, %f1038, %f770;
	sub.f32 	%f771, %f890, %f766;
	mul.f32 	%f890, %f1038, %f771;
	sub.f32 	%f772, %f889, %f766;
	mul.f32 	%f889, %f1038, %f772;
	sub.f32 	%f773, %f888, %f766;
	mul.f32 	%f888, %f1038, %f773;
	sub.f32 	%f774, %f887, %f766;
	mul.f32 	%f887, %f1038, %f774;
	sub.f32 	%f775, %f886, %f766;
	mul.f32 	%f886, %f1038, %f775;
	sub.f32 	%f776, %f885, %f766;
	mul.f32 	%f885, %f1038, %f776;
	sub.f32 	%f777, %f884, %f766;
	mul.f32 	%f884, %f1038, %f777;
	sub.f32 	%f778, %f883, %f766;
	mul.f32 	%f883, %f1038, %f778;
	sub.f32 	%f779, %f882, %f766;
	mul.f32 	%f882, %f1038, %f779;
	sub.f32 	%f780, %f881, %f766;
	mul.f32 	%f881, %f1038, %f780;
	sub.f32 	%f781, %f880, %f766;
	mul.f32 	%f880, %f1038, %f781;
	sub.f32 	%f782, %f879, %f766;
	mul.f32 	%f879, %f1038, %f782;
	sub.f32 	%f783, %f878, %f766;
	mul.f32 	%f878, %f1038, %f783;
	sub.f32 	%f784, %f877, %f766;
	mul.f32 	%f877, %f1038, %f784;
	sub.f32 	%f785, %f876, %f766;
	mul.f32 	%f876, %f1038, %f785;
	sub.f32 	%f786, %f875, %f766;
	mul.f32 	%f875, %f1038, %f786;
	sub.f32 	%f787, %f874, %f766;
	mul.f32 	%f874, %f1038, %f787;
	sub.f32 	%f788, %f873, %f766;
	mul.f32 	%f873, %f1038, %f788;
	sub.f32 	%f789, %f872, %f766;
	mul.f32 	%f872, %f1038, %f789;
	sub.f32 	%f790, %f871, %f766;
	mul.f32 	%f871, %f1038, %f790;
	sub.f32 	%f791, %f870, %f766;
	mul.f32 	%f870, %f1038, %f791;
	sub.f32 	%f792, %f869, %f766;
	mul.f32 	%f869, %f1038, %f792;
	sub.f32 	%f793, %f868, %f766;
	mul.f32 	%f868, %f1038, %f793;
	sub.f32 	%f794, %f867, %f766;
	mul.f32 	%f867, %f1038, %f794;
	sub.f32 	%f795, %f866, %f766;
	mul.f32 	%f866, %f1038, %f795;
	sub.f32 	%f796, %f865, %f766;
	mul.f32 	%f865, %f1038, %f796;
	sub.f32 	%f797, %f864, %f766;
	mul.f32 	%f864, %f1038, %f797;
	sub.f32 	%f798, %f863, %f766;
	mul.f32 	%f863, %f1038, %f798;
	sub.f32 	%f799, %f895, %f766;
	mul.f32 	%f862, %f1038, %f799;
	sub.f32 	%f800, %f899, %f766;
	mul.f32 	%f861, %f1038, %f800;
	sub.f32 	%f801, %f903, %f766;
	mul.f32 	%f860, %f1038, %f801;
	sub.f32 	%f802, %f907, %f766;
	mul.f32 	%f859, %f1038, %f802;
	sub.f32 	%f803, %f911, %f766;
	mul.f32 	%f858, %f1038, %f803;
	sub.f32 	%f804, %f915, %f766;
	mul.f32 	%f857, %f1038, %f804;
	sub.f32 	%f805, %f919, %f766;
	mul.f32 	%f856, %f1038, %f805;
	sub.f32 	%f806, %f923, %f766;
	mul.f32 	%f855, %f1038, %f806;
	sub.f32 	%f807, %f927, %f766;
	mul.f32 	%f854, %f1038, %f807;
	sub.f32 	%f808, %f931, %f766;
	mul.f32 	%f853, %f1038, %f808;
	sub.f32 	%f809, %f935, %f766;
	mul.f32 	%f852, %f1038, %f809;
	sub.f32 	%f810, %f939, %f766;
	mul.f32 	%f851, %f1038, %f810;
	sub.f32 	%f811, %f943, %f766;
	mul.f32 	%f850, %f1038, %f811;
	sub.f32 	%f812, %f947, %f766;
	mul.f32 	%f849, %f1038, %f812;
	sub.f32 	%f813, %f951, %f766;
	mul.f32 	%f848, %f1038, %f813;
	sub.f32 	%f814, %f955, %f766;
	mul.f32 	%f847, %f1038, %f814;
	sub.f32 	%f815, %f959, %f766;
	mul.f32 	%f846, %f1038, %f815;
	sub.f32 	%f816, %f963, %f766;
	mul.f32 	%f845, %f1038, %f816;
	sub.f32 	%f817, %f967, %f766;
	mul.f32 	%f844, %f1038, %f817;
	sub.f32 	%f818, %f971, %f766;
	mul.f32 	%f843, %f1038, %f818;
	sub.f32 	%f819, %f975, %f766;
	mul.f32 	%f842, %f1038, %f819;
	sub.f32 	%f820, %f979, %f766;
	mul.f32 	%f841, %f1038, %f820;
	sub.f32 	%f821, %f983, %f766;
	mul.f32 	%f840, %f1038, %f821;
	sub.f32 	%f822, %f987, %f766;
	mul.f32 	%f839, %f1038, %f822;
	sub.f32 	%f823, %f991, %f766;
	mul.f32 	%f838, %f1038, %f823;
	sub.f32 	%f824, %f995, %f766;
	mul.f32 	%f837, %f1038, %f824;
	sub.f32 	%f825, %f999, %f766;
	mul.f32 	%f836, %f1038, %f825;
	sub.f32 	%f826, %f1003, %f766;
	mul.f32 	%f835, %f1038, %f826;
	sub.f32 	%f827, %f1007, %f766;
	mul.f32 	%f834, %f1038, %f827;
	sub.f32 	%f828, %f1011, %f766;
	mul.f32 	%f833, %f1038, %f828;
	sub.f32 	%f829, %f1015, %f766;
	mul.f32 	%f832, %f1038, %f829;
	sub.f32 	%f830, %f1019, %f766;
	mul.f32 	%f831, %f1038, %f830;
	add.s32 	%r90, %r90, %r4;
	setp.lt.s32 	%p62, %r90, %r19;
	@%p62 bra 	$L__BB103_4;
$L__BB103_84:
	ret;

}
	// .globl	_Z17LayerNormWarpImplI19BiasAddResidualLoadI6__halffE11AffineStoreIfS1_EfLi1ELi96ELi96ELi32ELi1ELb0EEvT_T0_iidPT1_S8_
.visible .entry _Z17LayerNormWarpImplI19BiasAddResidualLoadI6__halffE11AffineStoreIfS1_EfLi1ELi96ELi96ELi32ELi1ELb0EEvT_T0_iidPT1_S8_(
	.param .align 8 .b8 _Z17LayerNormWarpImplI19BiasAddResidualLoadI6__halffE11AffineStoreIfS1_EfLi1ELi96ELi96ELi32ELi1ELb0EEvT_T0_iidPT1_S8__param_0[32],
	.param .align 8 .b8 _Z17LayerNormWarpImplI19BiasAddResidualLoadI6__halffE11AffineStoreIfS1_EfLi1ELi96ELi96ELi32ELi1ELb0EEvT_T0_iidPT1_S8__param_1[32],
	.param .u32 _Z17LayerNormWarpImplI19BiasAddResidualLoadI6__halffE11AffineStoreIfS1_EfLi1ELi96ELi96ELi32ELi1ELb0EEvT_T0_iidPT1_S8__param_2,
	.param .u32 _Z17LayerNormWarpImplI19BiasAddResidualLoadI6__halffE11AffineStoreIfS1_EfLi1ELi96ELi96ELi32ELi1ELb0EEvT_T0_iidPT1_S8__param_3,
	.param .f64 _Z17LayerNormWarpImplI19BiasAddResidualLoadI6__halffE11AffineStoreIfS1_EfLi1ELi96ELi96ELi32ELi1ELb0EEvT_T0_iidPT1_S8__param_4,
	.param .u64 .ptr .align 1 _Z17LayerNormWarpImplI19BiasAddResidualLoadI6__halffE11AffineStoreIfS1_EfLi1ELi96ELi96ELi32ELi1ELb0EEvT_T0_iidPT1_S8__param_5,
	.param .u64 .ptr .align 1 _Z17LayerNormWarpImplI19BiasAddResidualLoadI6__halffE11AffineStoreIfS1_EfLi1ELi96ELi96ELi32ELi1ELb0EEvT_T0_iidPT1_S8__param_6
)
.maxntid 256
{
	.reg .pred 	%p<31>;
	.reg .b32 	%r<61>;
	.reg .b32 	%f<1071>;
	.reg .b64 	%rd<16>;
	.reg .b64 	%fd<3>;

	ld.param.u32 	%r17, [_Z17LayerNormWarpImplI19BiasAddResidualLoadI6__halffE11AffineStoreIfS1_EfLi1ELi96ELi96ELi32ELi1ELb0EEvT_T0_iidPT1_S8__param_3];
	setp.lt.s32 	%p1, %r17, 3073;
	@%p1 bra 	$L__BB104_2;
	mov.u64 	%rd3, $str;
	cvta.global.u64 	%rd4, %rd3;
	mov.u64 	%rd5, $str$1;
	cvta.global.u64 	%rd6, %rd5;
	mov.u64 	%rd7, __unnamed_105;
	cvta.global.u64 	%rd8, %rd7;
	{ // callseq 104, 0
	.param .b64 param0;
	st.param.b64 	[param0], %rd4;
	.param .b64 param1;
	st.param.b64 	[param1], %rd6;
	.param .b32 param2;
	st.param.b32 	[param2], 462;
	.param .b64 param3;
	st.param.b64 	[param3], %rd8;
	.param .b64 param4;
	st.param.b64 	[param4], 1;
	call.uni 
	__assertfail, 
	(
	param0, 
	param1, 
	param2, 
	param3, 
	param4
	);
	} // callseq 104
$L__BB104_2:
	ld.param.u32 	%r58, [_Z17LayerNormWarpImplI19BiasAddResidualLoadI6__halffE11AffineStoreIfS1_EfLi1ELi96ELi96ELi32ELi1ELb0EEvT_T0_iidPT1_S8__param_2];
	mov.u32 	%r18, %ctaid.x;
	mov.u32 	%r19, %ntid.y;
	mov.u32 	%r20, %tid.y;
	mad.lo.s32 	%r60, %r18, %r19, %r20;
	setp.ge.s32 	%p2, %r60, %r58;
	@%p2 bra 	$L__BB104_20;
$L__BB104_4:
	mov.f32 	%f237, 0f3F800000;
	div.approx.f32 	%f238, %f1054, %f237;
	add.f32 	%f239, %f238, 0f00000000;
	sub.f32 	%f240, %f1054, %f239;
	fma.rn.f32 	%f241, %f1054, %f240, 0f00000000;
	sub.f32 	%f242, %f1053, %f239;
	mov.f32 	%f243, 0f40000000;
	div.approx.f32 	%f244, %f242, %f243;
	add.f32 	%f245, %f239, %f244;
	sub.f32 	%f246, %f1053, %f245;
	fma.rn.f32 	%f247, %f242, %f246, %f241;
	sub.f32 	%f248, %f1052, %f245;
	mov.f32 	%f249, 0f40400000;
	div.approx.f32 	%f250, %f248, %f249;
	add.f32 	%f251, %f245, %f250;
	sub.f32 	%f252, %f1052, %f251;
	fma.rn.f32 	%f253, %f248, %f252, %f247;
	sub.f32 	%f254, %f1051, %f251;
	mov.f32 	%f255, 0f40800000;
	div.approx.f32 	%f256, %f254, %f255;
	add.f32 	%f257, %f251, %f256;
	sub.f32 	%f258, %f1051, %f257;
	fma.rn.f32 	%f259, %f254, %f258, %f253;
	sub.f32 	%f260, %f1050, %f257;
	mov.f32 	%f261, 0f40A00000;
	div.approx.f32 	%f262, %f260, %f261;
	add.f32 	%f263, %f257, %f262;
	sub.f32 	%f264, %f1050, %f263;
	fma.rn.f32 	%f265, %f260, %f264, %f259;
	sub.f32 	%f266, %f1049, %f263;
	mov.f32 	%f267, 0f40C00000;
	div.approx.f32 	%f268, %f266, %f267;
	add.f32 	%f269, %f263, %f268;
	sub.f32 	%f270, %f1049, %f269;
	fma.rn.f32 	%f271, %f266, %f270, %f265;
	sub.f32 	%f272, %f1048, %f269;
	mov.f32 	%f273, 0f40E00000;
	div.approx.f32 	%f274, %f272, %f273;
	add.f32 	%f275, %f269, %f274;
	sub.f32 	%f276, %f1048, %f275;
	fma.rn.f32 	%f277, %f272, %f276, %f271;
	sub.f32 	%f278, %f1047, %f275;
	mov.f32 	%f279, 0f41000000;
	div.approx.f32 	%f280, %f278, %f279;
	add.f32 	%f281, %f275, %f280;
	sub.f32 	%f282, %f1047, %f281;
	fma.rn.f32 	%f283, %f278, %f282, %f277;
	sub.f32 	%f284, %f1046, %f281;
	mov.f32 	%f285, 0f41100000;
	div.approx.f32 	%f286, %f284, %f285;
	add.f32 	%f287, %f281, %f286;
	sub.f32 	%f288, %f1046, %f287;
	fma.rn.f32 	%f289, %f284, %f288, %f283;
	sub.f32 	%f290, %f1045, %f287;
	mov.f32 	%f291, 0f41200000;
	div.approx.f32 	%f292, %f290, %f291;
	add.f32 	%f293, %f287, %f292;
	sub.f32 	%f294, %f1045, %f293;
	fma.rn.f32 	%f295, %f290, %f294, %f289;
	sub.f32 	%f296, %f1044, %f293;
	mov.f32 	%f297, 0f41300000;
	div.approx.f32 	%f298, %f296, %f297;
	add.f32 	%f299, %f293, %f298;
	sub.f32 	%f300, %f1044, %f299;
	fma.rn.f32 	%f301, %f296, %f300, %f295;
	sub.f32 	%f302, %f1043, %f299;
	mov.f32 	%f303, 0f41400000;
	div.approx.f32 	%f304, %f302, %f303;
	add.f32 	%f305, %f299, %f304;
	sub.f32 	%f306, %f1043, %f305;
	fma.rn.f32 	%f307, %f302, %f306, %f301;
	sub.f32 	%f308, %f1042, %f305;
	mov.f32 	%f309, 0f41500000;
	div.approx.f32 	%f310, %f308, %f309;
	add.f32 	%f311, %f305, %f310;
	sub.f32 	%f312, %f1042, %f311;
	fma.rn.f32 	%f313, %f308, %f312, %f307;
	sub.f32 	%f314, %f1041, %f311;
	mov.f32 	%f315, 0f41600000;
	div.approx.f32 	%f316, %f314, %f315;
	add.f32 	%f317, %f311, %f316;
	sub.f32 	%f318, %f1041, %f317;
	fma.rn.f32 	%f319, %f314, %f318, %f313;
	sub.f32 	%f320, %f1040, %f317;
	mov.f32 	%f321, 0f41700000;
	div.approx.f32 	%f322, %f320, %f321;
	add.f32 	%f323, %f317, %f322;
	sub.f32 	%f324, %f1040, %f323;
	fma.rn.f32 	%f325, %f320, %f324, %f319;
	sub.f32 	%f326, %f1039, %f323;
	mov.f32 	%f327, 0f41800000;
	div.approx.f32 	%f328, %f326, %f327;
	add.f32 	%f329, %f323, %f328;
	sub.f32 	%f330, %f1039, %f329;
	fma.rn.f32 	%f331, %f326, %f330, %f325;
	sub.f32 	%f332, %f1038, %f329;
	mov.f32 	%f333, 0f41880000;
	div.approx.f32 	%f334, %f332, %f333;
	add.f32 	%f335, %f329, %f334;
	sub.f32 	%f336, %f1038, %f335;
	fma.rn.f32 	%f337, %f332, %f336, %f331;
	sub.f32 	%f338, %f1037, %f335;
	mov.f32 	%f339, 0f41900000;
	div.approx.f32 	%f340, %f338, %f339;
	add.f32 	%f341, %f335, %f340;
	sub.f32 	%f342, %f1037, %f341;
	fma.rn.f32 	%f343, %f338, %f342, %f337;
	sub.f32 	%f344, %f1036, %f341;
	mov.f32 	%f345, 0f41980000;
	div.approx.f32 	%f346, %f344, %f345;
	add.f32 	%f347, %f341, %f346;
	sub.f32 	%f348, %f1036, %f347;
	fma.rn.f32 	%f349, %f344, %f348, %f343;
	sub.f32 	%f350, %f1035, %f347;
	mov.f32 	%f351, 0f41A00000;
	div.approx.f32 	%f352, %f350, %f351;
	add.f32 	%f353, %f347, %f352;
	sub.f32 	%f354, %f1035, %f353;
	fma.rn.f32 	%f355, %f350, %f354, %f349;
	sub.f32 	%f356, %f1034, %f353;
	mov.f32 	%f357, 0f41A80000;
	div.approx.f32 	%f358, %f356, %f357;
	add.f32 	%f359, %f353, %f358;
	sub.f32 	%f360, %f1034, %f359;
	fma.rn.f32 	%f361, %f356, %f360, %f355;
	sub.f32 	%f362, %f1033, %f359;
	mov.f32 	%f363, 0f41B00000;
	div.approx.f32 	%f364, %f362, %f363;
	add.f32 	%f365, %f359, %f364;
	sub.f32 	%f366, %f1033, %f365;
	fma.rn.f32 	%f367, %f362, %f366, %f361;
	sub.f32 	%f368, %f1032, %f365;
	mov.f32 	%f369, 0f41B80000;
	div.approx.f32 	%f370, %f368, %f369;
	add.f32 	%f371, %f365, %f370;
	sub.f32 	%f372, %f1032, %f371;
	fma.rn.f32 	%f373, %f368, %f372, %f367;
	sub.f32 	%f374, %f1031, %f371;
	mov.f32 	%f375, 0f41C00000;
	div.approx.f32 	%f376, %f374, %f375;
	add.f32 	%f377, %f371, %f376;
	sub.f32 	%f378, %f1031, %f377;
	fma.rn.f32 	%f379, %f374, %f378, %f373;
	sub.f32 	%f380, %f1030, %f377;
	mov.f32 	%f381, 0f41C80000;
	div.approx.f32 	%f382, %f380, %f381;
	add.f32 	%f383, %f377, %f382;
	sub.f32 	%f384, %f1030, %f383;
	fma.rn.f32 	%f385, %f380, %f384, %f379;
	sub.f32 	%f386, %f1029, %f383;
	mov.f32 	%f387, 0f41D00000;
	div.approx.f32 	%f388, %f386, %f387;
	add.f32 	%f389, %f383, %f388;
	sub.f32 	%f390, %f1029, %f389;
	fma.rn.f32 	%f391, %f386, %f390, %f385;
	sub.f32 	%f392, %f1028, %f389;
	mov.f32 	%f393, 0f41D80000;
	div.approx.f32 	%f394, %f392, %f393;
	add.f32 	%f395, %f389, %f394;
	sub.f32 	%f396, %f1028, %f395;
	fma.rn.f32 	%f397, %f392, %f396, %f391;
	sub.f32 	%f398, %f1027, %f395;
	mov.f32 	%f399, 0f41E00000;
	div.approx.f32 	%f400, %f398, %f399;
	add.f32 	%f401, %f395, %f400;
	sub.f32 	%f402, %f1027, %f401;
	fma.rn.f32 	%f403, %f398, %f402, %f397;
	sub.f32 	%f404, %f1026, %f401;
	mov.f32 	%f405, 0f41E80000;
	div.approx.f32 	%f406, %f404, %f405;
	add.f32 	%f407, %f401, %f406;
	sub.f32 	%f408, %f1026, %f407;
	fma.rn.f32 	%f409, %f404, %f408, %f403;
	sub.f32 	%f410, %f1025, %f407;
	mov.f32 	%f411, 0f41F00000;
	div.approx.f32 	%f412, %f410, %f411;
	add.f32 	%f413, %f407, %f412;
	sub.f32 	%f414, %f1025, %f413;
	fma.rn.f32 	%f415, %f410, %f414, %f409;
	sub.f32 	%f416, %f1024, %f413;
	mov.f32 	%f417, 0f41F80000;
	div.approx.f32 	%f418, %f416, %f417;
	add.f32 	%f419, %f413, %f418;
	sub.f32 	%f420, %f1024, %f419;
	fma.rn.f32 	%f421, %f416, %f420, %f415;
	sub.f32 	%f422, %f1023, %f419;
	mov.f32 	%f423, 0f42000000;
	div.approx.f32 	%f424, %f422, %f423;
	add.f32 	%f425, %f419, %f424;
	sub.f32 	%f426, %f1023, %f425;
	fma.rn.f32 	%f427, %f422, %f426, %f421;
	sub.f32 	%f428, %f1022, %f425;
	mov.f32 	%f429, 0f42040000;
	div.approx.f32 	%f430, %f428, %f429;
	add.f32 	%f431, %f425, %f430;
	sub.f32 	%f432, %f1022, %f431;
	fma.rn.f32 	%f433, %f428, %f432, %f427;
	sub.f32 	%f434, %f1021, %f431;
	mov.f32 	%f435, 0f42080000;
	div.approx.f32 	%f436, %f434, %f435;
	add.f32 	%f437, %f431, %f436;
	sub.f32 	%f438, %f1021, %f437;
	fma.rn.f32 	%f439, %f434, %f438, %f433;
	sub.f32 	%f440, %f1020, %f437;
	mov.f32 	%f441, 0f420C0000;
	div.approx.f32 	%f442, %f440, %f441;
	add.f32 	%f443, %f437, %f442;
	sub.f32 	%f444, %f1020, %f443;
	fma.rn.f32 	%f445, %f440, %f444, %f439;
	sub.f32 	%f446, %f1019, %f443;
	mov.f32 	%f447, 0f42100000;
	div.approx.f32 	%f448, %f446, %f447;
	add.f32 	%f449, %f443, %f448;
	sub.f32 	%f450, %f1019, %f449;
	fma.rn.f32 	%f451, %f446, %f450, %f445;
	sub.f32 	%f452, %f1018, %f449;
	mov.f32 	%f453, 0f42140000;
	div.approx.f32 	%f454, %f452, %f453;
	add.f32 	%f455, %f449, %f454;
	sub.f32 	%f456, %f1018, %f455;
	fma.rn.f32 	%f457, %f452, %f456, %f451;
	sub.f32 	%f458, %f1017, %f455;
	mov.f32 	%f459, 0f42180000;
	div.approx.f32 	%f460, %f458, %f459;
	add.f32 	%f461, %f455, %f460;
	sub.f32 	%f462, %f1017, %f461;
	fma.rn.f32 	%f463, %f458, %f462, %f457;
	sub.f32 	%f464, %f1016, %f461;
	mov.f32 	%f465, 0f421C0000;
	div.approx.f32 	%f466, %f464, %f465;
	add.f32 	%f467, %f461, %f466;
	sub.f32 	%f468, %f1016, %f467;
	fma.rn.f32 	%f469, %f464, %f468, %f463;
	sub.f32 	%f470, %f1015, %f467;
	mov.f32 	%f471, 0f42200000;
	div.approx.f32 	%f472, %f470, %f471;
	add.f32 	%f473, %f467, %f472;
	sub.f32 	%f474, %f1015, %f473;
	fma.rn.f32 	%f475, %f470, %f474, %f469;
	sub.f32 	%f476, %f1014, %f473;
	mov.f32 	%f477, 0f42240000;
	div.approx.f32 	%f478, %f476, %f477;
	add.f32 	%f479, %f473, %f478;
	sub.f32 	%f480, %f1014, %f479;
	fma.rn.f32 	%f481, %f476, %f480, %f475;
	sub.f32 	%f482, %f1013, %f479;
	mov.f32 	%f483, 0f42280000;
	div.approx.f32 	%f484, %f482, %f483;
	add.f32 	%f485, %f479, %f484;
	sub.f32 	%f486, %f1013, %f485;
	fma.rn.f32 	%f487, %f482, %f486, %f481;
	sub.f32 	%f488, %f1012, %f485;
	mov.f32 	%f489, 0f422C0000;
	div.approx.f32 	%f490, %f488, %f489;
	add.f32 	%f491, %f485, %f490;
	sub.f32 	%f492, %f1012, %f491;
	fma.rn.f32 	%f493, %f488, %f492, %f487;
	sub.f32 	%f494, %f1011, %f491;
	mov.f32 	%f495, 0f42300000;
	div.approx.f32 	%f496, %f494, %f495;
	add.f32 	%f497, %f491, %f496;
	sub.f32 	%f498, %f1011, %f497;
	fma.rn.f32 	%f499, %f494, %f498, %f493;
	sub.f32 	%f500, %f1010, %f497;
	mov.f32 	%f501, 0f42340000;
	div.approx.f32 	%f502, %f500, %f501;
	add.f32 	%f503, %f497, %f502;
	sub.f32 	%f504, %f1010, %f503;
	fma.rn.f32 	%f505, %f500, %f504, %f499;
	sub.f32 	%f506, %f1009, %f503;
	mov.f32 	%f507, 0f42380000;
	div.approx.f32 	%f508, %f506, %f507;
	add.f32 	%f509, %f503, %f508;
	sub.f32 	%f510, %f1009, %f509;
	fma.rn.f32 	%f511, %f506, %f510, %f505;
	sub.f32 	%f512, %f1008, %f509;
	mov.f32 	%f513, 0f423C0000;
	div.approx.f32 	%f514, %f512, %f513;
	add.f32 	%f515, %f509, %f514;
	sub.f32 	%f516, %f1008, %f515;
	fma.rn.f32 	%f517, %f512, %f516, %f511;
	sub.f32 	%f518, %f1007, %f515;
	mov.f32 	%f519, 0f42400000;
	div.approx.f32 	%f520, %f518, %f519;
	add.f32 	%f521, %f515, %f520;
	sub.f32 	%f522, %f1007, %f521;
	fma.rn.f32 	%f523, %f518, %f522, %f517;
	sub.f32 	%f524, %f1006, %f521;
	mov.f32 	%f525, 0f42440000;
	div.approx.f32 	%f526, %f524, %f525;
	add.f32 	%f527, %f521, %f526;
	sub.f32 	%f528, %f1006, %f527;
	fma.rn.f32 	%f529, %f524, %f528, %f523;
	sub.f32 	%f530, %f1005, %f527;
	mov.f32 	%f531, 0f42480000;
	div.approx.f32 	%f532, %f530, %f531;
	add.f32 	%f533, %f527, %f532;
	sub.f32 	%f534, %f1005, %f533;
	fma.rn.f32 	%f535, %f530, %f534, %f529;
	sub.f32 	%f536, %f1004, %f533;
	mov.f32 	%f537, 0f424C0000;
	div.approx.f32 	%f538, %f536, %f537;
	add.f32 	%f539, %f533, %f538;
	sub.f32 	%f540, %f1004, %f539;
	fma.rn.f32 	%f541, %f536, %f540, %f535;
	sub.f32 	%f542, %f1003, %f539;
	mov.f32 	%f543, 0f42500000;
	div.approx.f32 	%f544, %f542, %f543;
	add.f32 	%f545, %f539, %f544;
	sub.f32 	%f546, %f1003, %f545;
	fma.rn.f32 	%f547, %f542, %f546, %f541;
	sub.f32 	%f548, %f1002, %f545;
	mov.f32 	%f549, 0f42540000;
	div.approx.f32 	%f550, %f548, %f549;
	add.f32 	%f551, %f545, %f550;
	sub.f32 	%f552, %f1002, %f551;
	fma.rn.f32 	%f553, %f548, %f552, %f547;
	sub.f32 	%f554, %f1001, %f551;
	mov.f32 	%f555, 0f42580000;
	div.approx.f32 	%f556, %f554, %f555;
	add.f32 	%f557, %f551, %f556;
	sub.f32 	%f558, %f1001, %f557;
	fma.rn.f32 	%f559, %f554, %f558, %f553;
	sub.f32 	%f560, %f1000, %f557;
	mov.f32 	%f561, 0f425C0000;
	div.approx.f32 	%f562, %f560, %f561;
	add.f32 	%f563, %f557, %f562;
	sub.f32 	%f564, %f1000, %f563;
	fma.rn.f32 	%f565, %f560, %f564, %f559;
	sub.f32 	%f566, %f999, %f563;
	mov.f32 	%f567, 0f42600000;
	div.approx.f32 	%f568, %f566, %f567;
	add.f32 	%f569, %f563, %f568;
	sub.f32 	%f570, %f999, %f569;
	fma.rn.f32 	%f571, %f566, %f570, %f565;
	sub.f32 	%f572, %f998, %f569;
	mov.f32 	%f573, 0f42640000;
	div.approx.f32 	%f574, %f572, %f573;
	add.f32 	%f575, %f569, %f574;
	sub.f32 	%f576, %f998, %f575;
	fma.rn.f32 	%f577, %f572, %f576, %f571;
	sub.f32 	%f578, %f997, %f575;
	mov.f32 	%f579, 0f42680000;
	div.approx.f32 	%f580, %f578, %f579;
	add.f32 	%f581, %f575, %f580;
	sub.f32 	%f582, %f997, %f581;
	fma.rn.f32 	%f583, %f578, %f582, %f577;
	sub.f32 	%f584, %f996, %f581;
	mov.f32 	%f585, 0f426C0000;
	div.approx.f32 	%f586, %f584, %f585;
	add.f32 	%f587, %f581, %f586;
	sub.f32 	%f588, %f996, %f587;
	fma.rn.f32 	%f589, %f584, %f588, %f583;
	sub.f32 	%f590, %f995, %f587;
	mov.f32 	%f591, 0f42700000;
	div.approx.f32 	%f592, %f590, %f591;
	add.f32 	%f593, %f587, %f592;
	sub.f32 	%f594, %f995, %f593;
	fma.rn.f32 	%f595, %f590, %f594, %f589;
	sub.f32 	%f596, %f994, %f593;
	mov.f32 	%f597, 0f42740000;
	div.approx.f32 	%f598, %f596, %f597;
	add.f32 	%f599, %f593, %f598;
	sub.f32 	%f600, %f994, %f599;
	fma.rn.f32 	%f601, %f596, %f600, %f595;
	sub.f32 	%f602, %f993, %f599;
	mov.f32 	%f603, 0f42780000;
	div.approx.f32 	%f604, %f602, %f603;
	add.f32 	%f605, %f599, %f604;
	sub.f32 	%f606, %f993, %f605;
	fma.rn.f32 	%f607, %f602, %f606, %f601;
	sub.f32 	%f608, %f992, %f605;
	mov.f32 	%f609, 0f427C0000;
	div.approx.f32 	%f610, %f608, %f609;
	add.f32 	%f611, %f605, %f610;
	sub.f32 	%f612, %f992, %f611;
	fma.rn.f32 	%f613, %f608, %f612, %f607;
	sub.f32 	%f614, %f991, %f611;
	mov.f32 	%f615, 0f42800000;
	div.approx.f32 	%f616, %f614, %f615;
	add.f32 	%f617, %f611, %f616;
	sub.f32 	%f618, %f991, %f617;
	fma.rn.f32 	%f619, %f614, %f618, %f613;
	sub.f32 	%f620, %f990, %f617;
	mov.f32 	%f621, 0f42820000;
	div.approx.f32 	%f622, %f620, %f621;
	add.f32 	%f623, %f617, %f622;
	sub.f32 	%f624, %f990, %f623;
	fma.rn.f32 	%f625, %f620, %f624, %f619;
	sub.f32 	%f626, %f989, %f623;
	mov.f32 	%f627, 0f42840000;
	div.approx.f32 	%f628, %f626, %f627;
	add.f32 	%f629, %f623, %f628;
	sub.f32 	%f630, %f989, %f629;
	fma.rn.f32 	%f631, %f626, %f630, %f625;
	sub.f32 	%f632, %f988, %f629;
	mov.f32 	%f633, 0f42860000;
	div.approx.f32 	%f634, %f632, %f633;
	add.f32 	%f635, %f629, %f634;
	sub.f32 	%f636, %f988, %f635;
	fma.rn.f32 	%f637, %f632, %f636, %f631;
	sub.f32 	%f638, %f987, %f635;
	mov.f32 	%f639, 0f42880000;
	div.approx.f32 	%f640, %f638, %f639;
	add.f32 	%f641, %f635, %f640;
	sub.f32 	%f642, %f987, %f641;
	fma.rn.f32 	%f643, %f638, %f642, %f637;
	sub.f32 	%f644, %f986, %f641;
	mov.f32 	%f645, 0f428A0000;
	div.approx.f32 	%f646, %f644, %f645;
	add.f32 	%f647, %f641, %f646;
	sub.f32 	%f648, %f986, %f647;
	fma.rn.f32 	%f649, %f644, %f648, %f643;
	sub.f32 	%f650, %f985, %f647;
	mov.f32 	%f651, 0f428C0000;
	div.approx.f32 	%f652, %f650, %f651;
	add.f32 	%f653, %f647, %f652;
	sub.f32 	%f654, %f985, %f653;
	fma.rn.f32 	%f655, %f650, %f654, %f649;
	sub.f32 	%f656, %f984, %f653;
	mov.f32 	%f657, 0f428E0000;
	div.approx.f32 	%f658, %f656, %f657;
	add.f32 	%f659, %f653, %f658;
	sub.f32 	%f660, %f984, %f659;
	fma.rn.f32 	%f661, %f656, %f660, %f655;
	sub.f32 	%f662, %f983, %f659;
	mov.f32 	%f663, 0f42900000;
	div.approx.f32 	%f664, %f662, %f663;
	add.f32 	%f665, %f659, %f664;
	sub.f32 	%f666, %f983, %f665;
	fma.rn.f32 	%f667, %f662, %f666, %f661;
	sub.f32 	%f668, %f982, %f665;
	mov.f32 	%f669, 0f42920000;
	div.approx.f32 	%f670, %f668, %f669;
	add.f32 	%f671, %f665, %f670;
	sub.f32 	%f672, %f982, %f671;
	fma.rn.f32 	%f673, %f668, %f672, %f667;
	sub.f32 	%f674, %f981, %f671;
	mov.f32 	%f675, 0f42940000;
	div.approx.f32 	%f676, %f674, %f675;
	add.f32 	%f677, %f671, %f676;
	sub.f32 	%f678, %f981, %f677;
	fma.rn.f32 	%f679, %f674, %f678, %f673;
	sub.f32 	%f680, %f980, %f677;
	mov.f32 	%f681, 0f42960000;
	div.approx.f32 	%f682, %f680, %f681;
	add.f32 	%f683, %f677, %f682;
	sub.f32 	%f684, %f980, %f683;
	fma.rn.f32 	%f685, %f680, %f684, %f679;
	sub.f32 	%f686, %f979, %f683;
	mov.f32 	%f687, 0f42980000;
	div.approx.f32 	%f688, %f686, %f687;
	add.f32 	%f689, %f683, %f688;
	sub.f32 	%f690, %f979, %f689;
	fma.rn.f32 	%f691, %f686, %f690, %f685;
	sub.f32 	%f692, %f978, %f689;
	mov.f32 	%f693, 0f429A0000;
	div.approx.f32 	%f694, %f692, %f693;
	add.f32 	%f695, %f689, %f694;
	sub.f32 	%f696, %f978, %f695;
	fma.rn.f32 	%f697, %f692, %f696, %f691;
	sub.f32 	%f698, %f977, %f695;
	mov.f32 	%f699, 0f429C0000;
	div.approx.f32 	%f700, %f698, %f699;
	add.f32 	%f701, %f695, %f700;
	sub.f32 	%f702, %f977, %f701;
	fma.rn.f32 	%f703, %f698, %f702, %f697;
	sub.f32 	%f704, %f976, %f701;
	mov.f32 	%f705, 0f429E0000;
	div.approx.f32 	%f706, %f704, %f705;
	add.f32 	%f707, %f701, %f706;
	sub.f32 	%f708, %f976, %f707;
	fma.rn.f32 	%f709, %f704, %f708, %f703;
	sub.f32 	%f710, %f975, %f707;
	mov.f32 	%f711, 0f42A00000;
	div.approx.f32 	%f712, %f710, %f711;
	add.f32 	%f713, %f707, %f712;
	sub.f32 	%f714, %f975, %f713;
	fma.rn.f32 	%f715, %f710, %f714, %f709;
	sub.f32 	%f716, %f974, %f713;
	mov.f32 	%f717, 0f42A20000;
	div.approx.f32 	%f718, %f716, %f717;
	add.f32 	%f719, %f713, %f718;
	sub.f32 	%f720, %f974, %f719;
	fma.rn.f32 	%f721, %f716, %f720, %f715;
	sub.f32 	%f722, %f973, %f719;
	mov.f32 	%f723, 0f42A40000;
	div.approx.f32 	%f724, %f722, %f723;
	add.f32 	%f725, %f719, %f724;
	sub.f32 	%f726, %f973, %f725;
	fma.rn.f32 	%f727, %f722, %f726, %f721;
	sub.f32 	%f728, %f972, %f725;
	mov.f32 	%f729, 0f42A60000;
	div.approx.f32 	%f730, %f728, %f729;
	add.f32 	%f731, %f725, %f730;
	sub.f32 	%f732, %f972, %f731;
	fma.rn.f32 	%f733, %f728, %f732, %f727;
	sub.f32 	%f734, %f971, %f731;
	mov.f32 	%f735, 0f42A80000;
	div.approx.f32 	%f736, %f734, %f735;
	add.f32 	%f737, %f731, %f736;
	sub.f32 	%f738, %f971, %f737;
	fma.rn.f32 	%f739, %f734, %f738, %f733;
	sub.f32 	%f740, %f970, %f737;
	mov.f32 	%f741, 0f42AA0000;
	div.approx.f32 	%f742, %f740, %f741;
	add.f32 	%f743, %f737, %f742;
	sub.f32 	%f744, %f970, %f743;
	fma.rn.f32 	%f745, %f740, %f744, %f739;
	sub.f32 	%f746, %f969, %f743;
	mov.f32 	%f747, 0f42AC0000;
	div.approx.f32 	%f748, %f746, %f747;
	add.f32 	%f749, %f743, %f748;
	sub.f32 	%f750, %f969, %f749;
	fma.rn.f32 	%f751, %f746, %f750, %f745;
	sub.f32 	%f752, %f968, %f749;
	mov.f32 	%f753, 0f42AE0000;
	div.approx.f32 	%f754, %f752, %f753;
	add.f32 	%f755, %f749, %f754;
	sub.f32 	%f756, %f968, %f755;
	fma.rn.f32 	%f757, %f752, %f756, %f751;
	sub.f32 	%f758, %f967, %f755;
	mov.f32 	%f759, 0f42B00000;
	div.approx.f32 	%f760, %f758, %f759;
	add.f32 	%f761, %f755, %f760;
	sub.f32 	%f762, %f967, %f761;
	fma.rn.f32 	%f763, %f758, %f762, %f757;
	sub.f32 	%f764, %f966, %f761;
	mov.f32 	%f765, 0f42B20000;
	div.approx.f32 	%f766, %f764, %f765;
	add.f32 	%f767, %f761, %f766;
	sub.f32 	%f768, %f966, %f767;
	fma.rn.f32 	%f769, %f764, %f768, %f763;
	sub.f32 	%f770, %f965, %f767;
	mov.f32 	%f771, 0f42B40000;
	div.approx.f32 	%f772, %f770, %f771;
	add.f32 	%f773, %f767, %f772;
	sub.f32 	%f774, %f965, %f773;
	fma.rn.f32 	%f775, %f770, %f774, %f769;
	sub.f32 	%f776, %f964, %f773;
	mov.f32 	%f777, 0f42B60000;
	div.approx.f32 	%f778, %f776, %f777;
	add.f32 	%f779, %f773, %f778;
	sub.f32 	%f780, %f964, %f779;
	fma.rn.f32 	%f781, %f776, %f780, %f775;
	sub.f32 	%f782, %f963, %f779;
	mov.f32 	%f783, 0f42B80000;
	div.approx.f32 	%f784, %f782, %f783;
	add.f32 	%f785, %f779, %f784;
	sub.f32 	%f786, %f963, %f785;
	fma.rn.f32 	%f787, %f782, %f786, %f781;
	sub.f32 	%f788, %f962, %f785;
	mov.f32 	%f789, 0f42BA0000;
	div.approx.f32 	%f790, %f788, %f789;
	add.f32 	%f791, %f785, %f790;
	sub.f32 	%f792, %f962, %f791;
	fma.rn.f32 	%f793, %f788, %f792, %f787;
	sub.f32 	%f794, %f961, %f791;
	mov.f32 	%f795, 0f42BC0000;
	div.approx.f32 	%f796, %f794, %f795;
	add.f32 	%f797, %f791, %f796;
	sub.f32 	%f798, %f961, %f797;
	fma.rn.f32 	%f799, %f794, %f798, %f793;
	sub.f32 	%f800, %f960, %f797;
	mov.f32 	%f801, 0f42BE0000;
	div.approx.f32 	%f802, %f800, %f801;
	add.f32 	%f803, %f797, %f802;
	sub.f32 	%f804, %f960, %f803;
	fma.rn.f32 	%f805, %f800, %f804, %f799;
	sub.f32 	%f806, %f959, %f803;
	mov.f32 	%f1060, 0f42C00000;
	div.approx.f32 	%f807, %f806, %f1060;
	add.f32 	%f1058, %f803, %f807;
	sub.f32 	%f808, %f959, %f1058;
	fma.rn.f32 	%f1059, %f806, %f808, %f805;
	mov.b32 	%r21, %f1058;
	shfl.sync.down.b32	%r3|%p3, %r21, 16, 31, -1;
	mov.b32 	%r22, %f1059;
	shfl.sync.down.b32	%r4|%p4, %r22, 16, 31, -1;
	mov.b32 	%r23, 1119879168;
	shfl.sync.down.b32	%r24|%p5, %r23, 16, 31, -1;
	mov.b32 	%f99, %r24;
	setp.eq.f32 	%p6, %f99, 0f00000000;
	@%p6 bra 	$L__BB104_6;
	mov.b32 	%f809, %r4;
	mov.b32 	%f810, %r3;
	add.f32 	%f1060, %f99, 0f42C00000;
	div.approx.f32 	%f811, %f99, %f1060;
	sub.f32 	%f812, %f810, %f1058;
	fma.rn.f32 	%f1058, %f812, %f811, %f1058;
	mul.f32 	%f813, %f812, %f812;
	mul.f32 	%f814, %f813, 0f42C00000;
	fma.rn.f32 	%f815, %f814, %f811, %f809;
	add.f32 	%f1059, %f1059, %f815;
$L__BB104_6:
	mov.b32 	%r25, %f1058;
	shfl.sync.down.b32	%r5|%p7, %r25, 8, 31, -1;
	mov.b32 	%r26, %f1059;
	shfl.sync.down.b32	%r6|%p8, %r26, 8, 31, -1;
	mov.b32 	%r27, %f1060;
	shfl.sync.down.b32	%r28|%p9, %r27, 8, 31, -1;
	mov.b32 	%f106, %r28;
	setp.eq.f32 	%p10, %f106, 0f00000000;
	@%p10 bra 	$L__BB104_8;
	mov.b32 	%f816, %r6;
	mov.b32 	%f817, %r5;
	add.f32 	%f107, %f1060, %f106;
	div.approx.f32 	%f818, %f106, %f107;
	sub.f32 	%f819, %f817, %f1058;
	fma.rn.f32 	%f1058, %f819, %f818, %f1058;
	mul.f32 	%f820, %f819, %f819;
	mul.f32 	%f821, %f1060, %f820;
	fma.rn.f32 	%f822, %f821, %f818, %f816;
	add.f32 	%f1059, %f1059, %f822;
	mov.f32 	%f1060, %f107;
$L__BB104_8:
	mov.b32 	%r29, %f1058;
	shfl.sync.down.b32	%r7|%p11, %r29, 4, 31, -1;
	mov.b32 	%r30, %f1059;
	shfl.sync.down.b32	%r8|%p12, %r30, 4, 31, -1;
	mov.b32 	%r31, %f1060;
	shfl.sync.down.b32	%r32|%p13, %r31, 4, 31, -1;
	mov.b32 	%f113, %r32;
	setp.eq.f32 	%p14, %f113, 0f00000000;
	@%p14 bra 	$L__BB104_10;
	mov.b32 	%f823, %r8;
	mov.b32 	%f824, %r7;
	add.f32 	%f114, %f1060, %f113;
	div.approx.f32 	%f825, %f113, %f114;
	sub.f32 	%f826, %f824, %f1058;
	fma.rn.f32 	%f1058, %f826, %f825, %f1058;
	mul.f32 	%f827, %f826, %f826;
	mul.f32 	%f828, %f1060, %f827;
	fma.rn.f32 	%f829, %f828, %f825, %f823;
	add.f32 	%f1059, %f1059, %f829;
	mov.f32 	%f1060, %f114;
$L__BB104_10:
	mov.b32 	%r33, %f1058;
	shfl.sync.down.b32	%r9|%p15, %r33, 2, 31, -1;
	mov.b32 	%r34, %f1059;
	shfl.sync.down.b32	%r10|%p16, %r34, 2, 31, -1;
	mov.b32 	%r35, %f1060;
	shfl.sync.down.b32	%r36|%p17, %r35, 2, 31, -1;
	mov.b32 	%f120, %r36;
	setp.eq.f32 	%p18, %f120, 0f00000000;
	@%p18 bra 	$L__BB104_12;
	mov.b32 	%f830, %r10;
	mov.b32 	%f831, %r9;
	add.f32 	%f121, %f1060, %f120;
	div.approx.f32 	%f832, %f120, %f121;
	sub.f32 	%f833, %f831, %f1058;
	fma.rn.f32 	%f1058, %f833, %f832, %f1058;
	mul.f32 	%f834, %f833, %f833;
	mul.f32 	%f835, %f1060, %f834;
	fma.rn.f32 	%f836, %f835, %f832, %f830;
	add.f32 	%f1059, %f1059, %f836;
	mov.f32 	%f1060, %f121;
$L__BB104_12:
	mov.b32 	%r37, %f1058;
	shfl.sync.down.b32	%r11|%p19, %r37, 1, 31, -1;
	mov.b32 	%r38, %f1059;
	shfl.sync.down.b32	%r12|%p20, %r38, 1, 31, -1;
	mov.b32 	%r39, %f1060;
	shfl.sync.down.b32	%r40|%p21, %r39, 1, 31, -1;
	mov.b32 	%f127, %r40;
	setp.eq.f32 	%p22, %f127, 0f00000000;
	@%p22 bra 	$L__BB104_14;
	mov.b32 	%f837, %r12;
	mov.b32 	%f838, %r11;
	add.f32 	%f128, %f1060, %f127;
	div.approx.f32 	%f839, %f127, %f128;
	sub.f32 	%f840, %f838, %f1058;
	fma.rn.f32 	%f1058, %f840, %f839, %f1058;
	mul.f32 	%f841, %f840, %f840;
	mul.f32 	%f842, %f1060, %f841;
	fma.rn.f32 	%f843, %f842, %f839, %f837;
	add.f32 	%f1059, %f1059, %f843;
	mov.f32 	%f1060, %f128;
$L__BB104_14:
	ld.param.f64 	%fd2, [_Z17LayerNormWarpImplI19BiasAddResidualLoadI6__halffE11AffineStoreIfS1_EfLi1ELi96ELi96ELi32ELi1ELb0EEvT_T0_iidPT1_S8__param_4];
	mov.b32 	%r41, %f1058;
	shfl.sync.idx.b32	%r13|%p23, %r41, 0, 31, -1;
	mov.b32 	%r42, %f1059;
	shfl.sync.idx.b32	%r43|%p24, %r42, 0, 31, -1;
	mov.b32 	%r44, %f1060;
	shfl.sync.idx.b32	%r45|%p25, %r44, 0, 31, -1;
	mov.b32 	%f844, %r43;
	mov.b32 	%f845, %r45;
	div.approx.f32 	%f846, %f844, %f845;
	max.f32 	%f847, %f846, 0f00000000;
	cvt.rn.f32.f64 	%f848, %fd2;
	add.f32 	%f849, %f847, %f848;
	abs.f32 	%f134, %f849;
	setp.lt.f32 	%p26, %f134, 0f00800000;
	mul.f32 	%f850, %f849, 0f4B800000;
	selp.f32 	%f135, %f850, %f849, %p26;
	mov.b32 	%r14, %f135;
	add.s32 	%r46, %r14, -8388608;
	setp.gt.u32 	%p27, %r46, 2130706431;
	@%p27 bra 	$L__BB104_16;
	and.b32  	%r47, %r14, 16777215;
	or.b32  	%r48, %r47, 1056964608;
	mov.b32 	%f851, %r48;
	sub.s32 	%r49, %r48, %r14;
	add.s32 	%r50, %r49, 201326592;
	selp.b32 	%r51, %r50, %r49, %p26;
	rsqrt.approx.ftz.f32 	%f852, %f851;
	mul.f32 	%f853, %f852, %f852;
	neg.f32 	%f854, %f853;
	fma.rn.f32 	%f855, %f852, %f852, %f854;
	neg.f32 	%f856, %f851;
	fma.rn.f32 	%f857, %f853, %f856, 0f3F800000;
	fma.rn.f32 	%f858, %f855, %f856, %f857;
	fma.rn.f32 	%f859, %f858, 0f3EC00000, 0f3F000000;
	mul.f32 	%f860, %f852, %f858;
	fma.rn.f32 	%f861, %f859, %f860, %f852;
	shr.s32 	%r52, %r51, 1;
	mov.b32 	%r53, %f861;
	add.s32 	%r54, %r52, %r53;
	mov.b32 	%f1070, %r54;
	bra.uni 	$L__BB104_17;
$L__BB104_16:
	rsqrt.approx.ftz.f32 	%f1070, %f135;
$L__BB104_17:
	mov.u32 	%r55, %tid.x;
	setp.ne.s32 	%p29, %r55, 0;
	@%p29 bra 	$L__BB104_19;
	ld.param.u64 	%rd15, [_Z17LayerNormWarpImplI19BiasAddResidualLoadI6__halffE11AffineStoreIfS1_EfLi1ELi96ELi96ELi32ELi1ELb0EEvT_T0_iidPT1_S8__param_6];
	ld.param.u64 	%rd14, [_Z17LayerNormWarpImplI19BiasAddResidualLoadI6__halffE11AffineStoreIfS1_EfLi1ELi96ELi96ELi32ELi1ELb0EEvT_T0_iidPT1_S8__param_5];
	cvta.to.global.u64 	%rd9, %rd14;
	mul.wide.s32 	%rd10, %r60, 4;
	add.s64 	%rd11, %rd9, %rd10;
	st.global.u32 	[%rd11], %r13;
	cvta.to.global.u64 	%rd12, %rd15;
	add.s64 	%rd13, %rd12, %rd10;
	st.global.f32 	[%rd13], %f1070;
$L__BB104_19:
	ld.param.u32 	%r59, [_Z17LayerNormWarpImplI19BiasAddResidualLoadI6__halffE11AffineStoreIfS1_EfLi1ELi96ELi96ELi32ELi1ELb0EEvT_T0_iidPT1_S8__param_2];
	mov.b32 	%f862, %r13;
	sub.f32 	%f863, %f1054, %f862;
	mul.f32 	%f1054, %f1070, %f863;
	sub.f32 	%f864, %f1053, %f862;
	mul.f32 	%f1053, %f1070, %f864;
	sub.f32 	%f865, %f1052, %f862;
	mul.f32 	%f1052, %f1070, %f865;
	sub.f32 	%f866, %f1051, %f862;
	mul.f32 	%f1051, %f1070, %f866;
	sub.f32 	%f867, %f1050, %f862;
	mul.f32 	%f1050, %f1070, %f867;
	sub.f32 	%f868, %f1049, %f862;
	mul.f32 	%f1049, %f1070, %f868;
	sub.f32 	%f869, %f1048, %f862;
	mul.f32 	%f1048, %f1070, %f869;
	sub.f32 	%f870, %f1047, %f862;
	mul.f32 	%f1047, %f1070, %f870;
	sub.f32 	%f871, %f1046, %f862;
	mul.f32 	%f1046, %f1070, %f871;
	sub.f32 	%f872, %f1045, %f862;
	mul.f32 	%f1045, %f1070, %f872;
	sub.f32 	%f873, %f1044, %f862;
	mul.f32 	%f1044, %f1070, %f873;
	sub.f32 	%f874, %f1043, %f862;
	mul.f32 	%f1043, %f1070, %f874;
	sub.f32 	%f875, %f1042, %f862;
	mul.f32 	%f1042, %f1070, %f875;
	sub.f32 	%f876, %f1041, %f862;
	mul.f32 	%f1041, %f1070, %f876;
	sub.f32 	%f877, %f1040, %f862;
	mul.f32 	%f1040, %f1070, %f877;
	sub.f32 	%f878, %f1039, %f862;
	mul.f32 	%f1039, %f1070, %f878;
	sub.f32 	%f879, %f1038, %f862;
	mul.f32 	%f1038, %f1070, %f879;
	sub.f32 	%f880, %f1037, %f862;
	mul.f32 	%f1037, %f1070, %f880;
	sub.f32 	%f881, %f1036, %f862;
	mul.f32 	%f1036, %f1070, %f881;
	sub.f32 	%f882, %f1035, %f862;
	mul.f32 	%f1035, %f1070, %f882;
	sub.f32 	%f883, %f1034, %f862;
	mul.f32 	%f1034, %f1070, %f883;
	sub.f32 	%f884, %f1033, %f862;
	mul.f32 	%f1033, %f1070, %f884;
	sub.f32 	%f885, %f1032, %f862;
	mul.f32 	%f1032, %f1070, %f885;
	sub.f32 	%f886, %f1031, %f862;
	mul.f32 	%f1031, %f1070, %f886;
	sub.f32 	%f887, %f1030, %f862;
	mul.f32 	%f1030, %f1070, %f887;
	sub.f32 	%f888, %f1029, %f862;
	mul.f32 	%f1029, %f1070, %f888;
	sub.f32 	%f889, %f1028, %f862;
	mul.f32 	%f1028, %f1070, %f889;
	sub.f32 	%f890, %f1027, %f862;
	mul.f32 	%f1027, %f1070, %f890;
	sub.f32 	%f891, %f1026, %f862;
	mul.f32 	%f1026, %f1070, %f891;
	sub.f32 	%f892, %f1025, %f862;
	mul.f32 	%f1025, %f1070, %f892;
	sub.f32 	%f893, %f1024, %f862;
	mul.f32 	%f1024, %f1070, %f893;
	sub.f32 	%f894, %f1023, %f862;
	mul.f32 	%f1023, %f1070, %f894;
	sub.f32 	%f895, %f1022, %f862;
	mul.f32 	%f1022, %f1070, %f895;
	sub.f32 	%f896, %f1021, %f862;
	mul.f32 	%f1021, %f1070, %f896;
	sub.f32 	%f897, %f1020, %f862;
	mul.f32 	%f1020, %f1070, %f897;
	sub.f32 	%f898, %f1019, %f862;
	mul.f32 	%f1019, %f1070, %f898;
	sub.f32 	%f899, %f1018, %f862;
	mul.f32 	%f1018, %f1070, %f899;
	sub.f32 	%f900, %f1017, %f862;
	mul.f32 	%f1017, %f1070, %f900;
	sub.f32 	%f901, %f1016, %f862;
	mul.f32 	%f1016, %f1070, %f901;
	sub.f32 	%f902, %f1015, %f862;
	mul.f32 	%f1015, %f1070, %f902;
	sub.f32 	%f903, %f1014, %f862;
	mul.f32 	%f1014, %f1070, %f903;
	sub.f32 	%f904, %f1013, %f862;
	mul.f32 	%f1013, %f1070, %f904;
	sub.f32 	%f905, %f1012, %f862;
	mul.f32 	%f1012, %f1070, %f905;
	sub.f32 	%f906, %f1011, %f862;
	mul.f32 	%f1011, %f1070, %f906;
	sub.f32 	%f907, %f1010, %f862;
	mul.f32 	%f1010, %f1070, %f907;
	sub.f32 	%f908, %f1009, %f862;
	mul.f32 	%f1009, %f1070, %f908;
	sub.f32 	%f909, %f1008, %f862;
	mul.f32 	%f1008, %f1070, %f909;
	sub.f32 	%f910, %f1007, %f862;
	mul.f32 	%f1007, %f1070, %f910;
	sub.f32 	%f911, %f1006, %f862;
	mul.f32 	%f1006, %f1070, %f911;
	sub.f32 	%f912, %f1005, %f862;
	mul.f32 	%f1005, %f1070, %f912;
	sub.f32 	%f913, %f1004, %f862;
	mul.f32 	%f1004, %f1070, %f913;
	sub.f32 	%f914, %f1003, %f862;
	mul.f32 	%f1003, %f1070, %f914;
	sub.f32 	%f915, %f1002, %f862;
	mul.f32 	%f1002, %f1070, %f915;
	sub.f32 	%f916, %f1001, %f862;
	mul.f32 	%f1001, %f1070, %f916;
	sub.f32 	%f917, %f1000, %f862;
	mul.f32 	%f1000, %f1070, %f917;
	sub.f32 	%f918, %f999, %f862;
	mul.f32 	%f999, %f1070, %f918;
	sub.f32 	%f919, %f998, %f862;
	mul.f32 	%f998, %f1070, %f919;
	sub.f32 	%f920, %f997, %f862;
	mul.f32 	%f997, %f1070, %f920;
	sub.f32 	%f921, %f996, %f862;
	mul.f32 	%f996, %f1070, %f921;
	sub.f32 	%f922, %f995, %f862;
	mul.f32 	%f995, %f1070, %f922;
	sub.f32 	%f923, %f994, %f862;
	mul.f32 	%f994, %f1070, %f923;
	sub.f32 	%f924, %f993, %f862;
	mul.f32 	%f993, %f1070, %f924;
	sub.f32 	%f925, %f992, %f862;
	mul.f32 	%f992, %f1070, %f925;
	sub.f32 	%f926, %f991, %f862;
	mul.f32 	%f991, %f1070, %f926;
	sub.f32 	%f927, %f990, %f862;
	mul.f32 	%f990, %f1070, %f927;
	sub.f32 	%f928, %f989, %f862;
	mul.f32 	%f989, %f1070, %f928;
	sub.f32 	%f929, %f988, %f862;
	mul.f32 	%f988, %f1070, %f929;
	sub.f32 	%f930, %f987, %f862;
	mul.f32 	%f987, %f1070, %f930;
	sub.f32 	%f931, %f986, %f862;
	mul.f32 	%f986, %f1070, %f931;
	sub.f32 	%f932, %f985, %f862;
	mul.f32 	%f985, %f1070, %f932;
	sub.f32 	%f933, %f984, %f862;
	mul.f32 	%f984, %f1070, %f933;
	sub.f32 	%f934, %f983, %f862;
	mul.f32 	%f983, %f1070, %f934;
	sub.f32 	%f935, %f982, %f862;
	mul.f32 	%f982, %f1070, %f935;
	sub.f32 	%f936, %f981, %f862;
	mul.f32 	%f981, %f1070, %f936;
	sub.f32 	%f937, %f980, %f862;
	mul.f32 	%f980, %f1070, %f937;
	sub.f32 	%f938, %f979, %f862;
	mul.f32 	%f979, %f1070, %f938;
	sub.f32 	%f939, %f978, %f862;
	mul.f32 	%f978, %f1070, %f939;
	sub.f32 	%f940, %f977, %f862;
	mul.f32 	%f977, %f1070, %f940;
	sub.f32 	%f941, %f976, %f862;
	mul.f32 	%f976, %f1070, %f941;
	sub.f32 	%f942, %f975, %f862;
	mul.f32 	%f975, %f1070, %f942;
	sub.f32 	%f943, %f974, %f862;
	mul.f32 	%f974, %f1070, %f943;
	sub.f32 	%f944, %f973, %f862;
	mul.f32 	%f973, %f1070, %f944;
	sub.f32 	%f945, %f972, %f862;
	mul.f32 	%f972, %f1070, %f945;
	sub.f32 	%f946, %f971, %f862;
	mul.f32 	%f971, %f1070, %f946;
	sub.f32 	%f947, %f970, %f862;
	mul.f32 	%f970, %f1070, %f947;
	sub.f32 	%f948, %f969, %f862;
	mul.f32 	%f969, %f1070, %f948;
	sub.f32 	%f949, %f968, %f862;
	mul.f32 	%f968, %f1070, %f949;
	sub.f32 	%f950, %f967, %f862;
	mul.f32 	%f967, %f1070, %f950;
	sub.f32 	%f951, %f966, %f862;
	mul.f32 	%f966, %f1070, %f951;
	sub.f32 	%f952, %f965, %f862;
	mul.f32 	%f965, %f1070, %f952;
	sub.f32 	%f953, %f964, %f862;
	mul.f32 	%f964, %f1070, %f953;
	sub.f32 	%f954, %f963, %f862;
	mul.f32 	%f963, %f1070, %f954;
	sub.f32 	%f955, %f962, %f862;
	mul.f32 	%f962, %f1070, %f955;
	sub.f32 	%f956, %f961, %f862;
	mul.f32 	%f961, %f1070, %f956;
	sub.f32 	%f957, %f960, %f862;
	mul.f32 	%f960, %f1070, %f957;
	sub.f32 	%f958, %f959, %f862;
	mul.f32 	%f959, %f1070, %f958;
	mov.u32 	%r56, %nctaid.x;
	mov.u32 	%r57, %ntid.y;
	mad.lo.s32 	%r60, %r56, %r57, %r60;
	setp.lt.s32 	%p30, %r60, %r59;
	@%p30 bra 	$L__BB104_4;
$L__BB104_20:
	ret;

}
	// .globl	_Z17LayerNormWarpImplI19BiasAddResidualLoadI6__halffE11AffineStoreIfS1_EfLi1ELi96ELi64ELi32ELi1ELb1EEvT_T0_iidPT1_S8_
.visible .entry _Z17LayerNormWarpImplI19BiasAddResidualLoadI6__halffE11AffineStoreIfS1_EfLi1ELi96ELi64ELi32ELi1ELb1EEvT_T0_iidPT1_S8_(
	.param .align 8 .b8 _Z17LayerNormWarpImplI19BiasAddResidualLoadI6__halffE11AffineStoreIfS1_EfLi1ELi96ELi64ELi32ELi1ELb1EEvT_T0_iidPT1_S8__param_0[32],
	.param .align 8 .b8 _Z17LayerNormWarpImplI19BiasAddResidualLoadI6__halffE11AffineStoreIfS1_EfLi1ELi96ELi64ELi32ELi1ELb1EEvT_T0_iidPT1_S8__param_1[32],
	.param .u32 _Z17LayerNormWarpImplI19BiasAddResidualLoadI6__halffE11AffineStoreIfS1_EfLi1ELi96ELi64ELi32ELi1ELb1EEvT_T0_iidPT1_S8__param_2,
	.param .u32 _Z17LayerNormWarpImplI19BiasAddResidualLoadI6__halffE11AffineStoreIfS1_EfLi1ELi96ELi64ELi32ELi1ELb1EEvT_T0_iidPT1_S8__param_3,
	.param .f64 _Z17LayerNormWarpImplI19BiasAddResidualLoadI6__halffE11AffineStoreIfS1_EfLi1ELi96ELi64ELi32ELi1ELb1EEvT_T0_iidPT1_S8__param_4,
	.param .u64 .ptr .align 1 _Z17LayerNormWarpImplI19BiasAddResidualLoadI6__halffE11AffineStoreIfS1_EfLi1ELi96ELi64ELi32ELi1ELb1EEvT_T0_iidPT1_S8__param_5,
	.param .u64 .ptr .align 1 _Z17LayerNormWarpImplI19BiasAddResidualLoadI6__halffE11AffineStoreIfS1_EfLi1ELi96ELi64ELi32ELi1ELb1EEvT_T0_iidPT1_S8__param_6
)
.maxntid 256
{
	.reg .pred 	%p<63>;
	.reg .b32 	%r<91>;
	.reg .b32 	%f<1359>;
	.reg .b64 	%rd<14>;
	.reg .b64 	%fd<2>;

	ld.param.u32 	%r32, [_Z17LayerNormWarpImplI19BiasAddResidualLoadI6__halffE11AffineStoreIfS1_EfLi1ELi96ELi64ELi32ELi1ELb1EEvT_T0_iidPT1_S8__param_2];
	ld.param.u32 	%r33, [_Z17LayerNormWarpImplI19BiasAddResidualLoadI6__halffE11AffineStoreIfS1_EfLi1ELi96ELi64ELi32ELi1ELb1EEvT_T0_iidPT1_S8__param_3];
	ld.param.f64 	%fd1, [_Z17LayerNormWarpImplI19BiasAddResidualLoadI6__halffE11AffineStoreIfS1_EfLi1ELi96ELi64ELi32ELi1ELb1EEvT_T0_iidPT1_S8__param_4];
	ld.param.u64 	%rd3, [_Z17LayerNormWarpImplI19BiasAddResidualLoadI6__halffE11AffineStoreIfS1_EfLi1ELi96ELi64ELi32ELi1ELb1EEvT_T0_iidPT1_S8__param_5];
	ld.param.u64 	%rd4, [_Z17LayerNormWarpImplI19BiasAddResidualLoadI6__halffE11AffineStoreIfS1_EfLi1ELi96ELi64ELi32ELi1ELb1EEvT_T0_iidPT1_S8__param_6];
	setp.lt.s32 	%p1, %r33, 3073;
	@%p1 bra 	$L__BB105_2;
	mov.u64 	%rd5, $str;
	cvta.global.u64 	%rd6, %rd5;
	mov.u64 	%rd7, $str$1;
	cvta.global.u64 	%rd8, %rd7;
	mov.u64 	%rd9, __unnamed_106;
	cvta.global.u64 	%rd10, %rd9;
	{ // callseq 105, 0
	.param .b64 param0;
	st.param.b64 	[param0], %rd6;
	.param .b64 param1;
	st.param.b64 	[param1], %rd8;
	.param .b32 param2;
	st.param.b32 	[param2], 462;
	.param .b64 param3;
	st.param.b64 	[param3], %rd10;
	.param .b64 param4;
	st.param.b64 	[param4], 1;
	call.uni 
	__assertfail, 
	(
	param0, 
	param1, 
	param2, 
	param3, 
	param4
	);
	} // callseq 105
$L__BB105_2:
	mov.u32 	%r34, %ctaid.x;
	mov.u32 	%r1, %ntid.y;
	mov.u32 	%r35, %tid.y;
	mad.lo.s32 	%r90, %r34, %r1, %r35;
	setp.ge.s32 	%p2, %r90, %r32;
	@%p2 bra 	$L__BB105_84;
	mov.u32 	%r3, %tid.x;
	cvt.rn.f32.f64 	%f1, %fd1;
	add.s32 	%r4, %r3, 2208;
	add.s32 	%r5, %r3, 2240;
	add.s32 	%r6, %r3, 2272;
	add.s32 	%r7, %r3, 2464;
	add.s32 	%r8, %r3, 2496;
	add.s32 	%r9, %r3, 2528;
	or.b32  	%r10, %r3, 2560;
	add.s32 	%r11, %r3, 2592;
	add.s32 	%r12, %r3, 2624;
	add.s32 	%r13, %r3, 2656;
	add.s32 	%r14, %r3, 2976;
	add.s32 	%r15, %r3, 3008;
	add.s32 	%r16, %r3, 3040;
	cvta.to.global.u64 	%rd1, %rd3;
	cvta.to.global.u64 	%rd2, %rd4;
	mov.u32 	%r36, %nctaid.x;
	mul.lo.s32 	%r17, %r36, %r1;
$L__BB105_4:
	or.b32  	%r37, %r3, 2048;
	setp.ge.s32 	%p3, %r37, %r33;
	mov.f32 	%f462, 0f3F800000;
	div.approx.f32 	%f463, %f1214, %f462;
	add.f32 	%f464, %f463, 0f00000000;
	sub.f32 	%f465, %f1214, %f464;
	fma.rn.f32 	%f466, %f1214, %f465, 0f00000000;
	sub.f32 	%f467, %f1213, %f464;
	mov.f32 	%f468, 0f40000000;
	div.approx.f32 	%f469, %f467, %f468;
	add.f32 	%f470, %f464, %f469;
	sub.f32 	%f471, %f1213, %f470;
	fma.rn.f32 	%f472, %f467, %f471, %f466;
	sub.f32 	%f473, %f1212, %f470;
	mov.f32 	%f474, 0f40400000;
	div.approx.f32 	%f475, %f473, %f474;
	add.f32 	%f476, %f470, %f475;
	sub.f32 	%f477, %f1212, %f476;
	fma.rn.f32 	%f478, %f473, %f477, %f472;
	sub.f32 	%f479, %f1211, %f476;
	mov.f32 	%f480, 0f40800000;
	div.approx.f32 	%f481, %f479, %f480;
	add.f32 	%f482, %f476, %f481;
	sub.f32 	%f483, %f1211, %f482;
	fma.rn.f32 	%f484, %f479, %f483, %f478;
	sub.f32 	%f485, %f1210, %f482;
	mov.f32 	%f486, 0f40A00000;
	div.approx.f32 	%f487, %f485, %f486;
	add.f32 	%f488, %f482, %f487;
	sub.f32 	%f489, %f1210, %f488;
	fma.rn.f32 	%f490, %f485, %f489, %f484;
	sub.f32 	%f491, %f1209, %f488;
	mov.f32 	%f492, 0f40C00000;
	div.approx.f32 	%f493, %f491, %f492;
	add.f32 	%f494, %f488, %f493;
	sub.f32 	%f495, %f1209, %f494;
	fma.rn.f32 	%f496, %f491, %f495, %f490;
	sub.f32 	%f497, %f1208, %f494;
	mov.f32 	%f498, 0f40E00000;
	div.approx.f32 	%f499, %f497, %f498;
	add.f32 	%f500, %f494, %f499;
	sub.f32 	%f501, %f1208, %f500;
	fma.rn.f32 	%f502, %f497, %f501, %f496;
	sub.f32 	%f503, %f1207, %f500;
	mov.f32 	%f504, 0f41000000;
	div.approx.f32 	%f505, %f503, %f504;
	add.f32 	%f506, %f500, %f505;
	sub.f32 	%f507, %f1207, %f506;
	fma.rn.f32 	%f508, %f503, %f507, %f502;
	sub.f32 	%f509, %f1206, %f506;
	mov.f32 	%f510, 0f41100000;
	div.approx.f32 	%f511, %f509, %f510;
	add.f32 	%f512, %f506, %f511;
	sub.f32 	%f513, %f1206, %f512;
	fma.rn.f32 	%f514, %f509, %f513, %f508;
	sub.f32 	%f515, %f1205, %f512;
	mov.f32 	%f516, 0f41200000;
	div.approx.f32 	%f517, %f515, %f516;
	add.f32 	%f518, %f512, %f517;
	sub.f32 	%f519, %f1205, %f518;
	fma.rn.f32 	%f520, %f515, %f519, %f514;
	sub.f32 	%f521, %f1204, %f518;
	mov.f32 	%f522, 0f41300000;
	div.approx.f32 	%f523, %f521, %f522;
	add.f32 	%f524, %f518, %f523;
	sub.f32 	%f525, %f1204, %f524;
	fma.rn.f32 	%f526, %f521, %f525, %f520;
	sub.f32 	%f527, %f1203, %f524;
	mov.f32 	%f528, 0f41400000;
	div.approx.f32 	%f529, %f527, %f528;
	add.f32 	%f530, %f524, %f529;
	sub.f32 	%f531, %f1203, %f530;
	fma.rn.f32 	%f532, %f527, %f531, %f526;
	sub.f32 	%f533, %f1202, %f530;
	mov.f32 	%f534, 0f41500000;
	div.approx.f32 	%f535, %f533, %f534;
	add.f32 	%f536, %f530, %f535;
	sub.f32 	%f537, %f1202, %f536;
	fma.rn.f32 	%f538, %f533, %f537, %f532;
	sub.f32 	%f539, %f1201, %f536;
	mov.f32 	%f540, 0f41600000;
	div.approx.f32 	%f541, %f539, %f540;
	add.f32 	%f542, %f536, %f541;
	sub.f32 	%f543, %f1201, %f542;
	fma.rn.f32 	%f544, %f539, %f543, %f538;
	sub.f32 	%f545, %f1200, %f542;
	mov.f32 	%f546, 0f41700000;
	div.approx.f32 	%f547, %f545, %f546;
	add.f32 	%f548, %f542, %f547;
	sub.f32 	%f549, %f1200, %f548;
	fma.rn.f32 	%f550, %f545, %f549, %f544;
	sub.f32 	%f551, %f1199, %f548;
	mov.f32 	%f552, 0f41800000;
	div.approx.f32 	%f553, %f551, %f552;
	add.f32 	%f554, %f548, %f553;
	sub.f32 	%f555, %f1199, %f554;
	fma.rn.f32 	%f556, %f551, %f555, %f550;
	sub.f32 	%f557, %f1198, %f554;
	mov.f32 	%f558, 0f41880000;
	div.approx.f32 	%f559, %f557, %f558;
	add.f32 	%f560, %f554, %f559;
	sub.f32 	%f561, %f1198, %f560;
	fma.rn.f32 	%f562, %f557, %f561, %f556;
	sub.f32 	%f563, %f1197, %f560;
	mov.f32 	%f564, 0f41900000;
	div.approx.f32 	%f565, %f563, %f564;
	add.f32 	%f566, %f560, %f565;
	sub.f32 	%f567, %f1197, %f566;
	fma.rn.f32 	%f568, %f563, %f567, %f562;
	sub.f32 	%f569, %f1196, %f566;
	mov.f32 	%f570, 0f41980000;
	div.approx.f32 	%f571, %f569, %f570;
	add.f32 	%f572, %f566, %f571;
	sub.f32 	%f573, %f1196, %f572;
	fma.rn.f32 	%f574, %f569, %f573, %f568;
	sub.f32 	%f575, %f1195, %f572;
	mov.f32 	%f576, 0f41A00000;
	div.approx.f32 	%f577, %f575, %f576;
	add.f32 	%f578, %f572, %f577;
	sub.f32 	%f579, %f1195, %f578;
	fma.rn.f32 	%f580, %f575, %f579, %f574;
	sub.f32 	%f581, %f1194, %f578;
	mov.f32 	%f582, 0f41A80000;
	div.approx.f32 	%f583, %f581, %f582;
	add.f32 	%f584, %f578, %f583;
	sub.f32 	%f585, %f1194, %f584;
	fma.rn.f32 	%f586, %f581, %f585, %f580;
	sub.f32 	%f587, %f1193, %f584;
	mov.f32 	%f588, 0f41B00000;
	div.approx.f32 	%f589, %f587, %f588;
	add.f32 	%f590, %f584, %f589;
	sub.f32 	%f591, %f1193, %f590;
	fma.rn.f32 	%f592, %f587, %f591, %f586;
	sub.f32 	%f593, %f1192, %f590;
	mov.f32 	%f594, 0f41B80000;
	div.approx.f32 	%f595, %f593, %f594;
	add.f32 	%f596, %f590, %f595;
	sub.f32 	%f597, %f1192, %f596;
	fma.rn.f32 	%f598, %f593, %f597, %f592;
	sub.f32 	%f599, %f1191, %f596;
	mov.f32 	%f600, 0f41C00000;
	div.approx.f32 	%f601, %f599, %f600;
	add.f32 	%f602, %f596, %f601;
	sub.f32 	%f603, %f1191, %f602;
	fma.rn.f32 	%f604, %f599, %f603, %f598;
	sub.f32 	%f605, %f1190, %f602;
	mov.f32 	%f606, 0f41C80000;
	div.approx.f32 	%f607, %f605, %f606;
	add.f32 	%f608, %f602, %f607;
	sub.f32 	%f609, %f1190, %f608;
	fma.rn.f32 	%f610, %f605, %f609, %f604;
	sub.f32 	%f611, %f1189, %f608;
	mov.f32 	%f612, 0f41D00000;
	div.approx.f32 	%f613, %f611, %f612;
	add.f32 	%f614, %f608, %f613;
	sub.f32 	%f615, %f1189, %f614;
	fma.rn.f32 	%f616, %f611, %f615, %f610;
	sub.f32 	%f617, %f1188, %f614;
	mov.f32 	%f618, 0f41D80000;
	div.approx.f32 	%f619, %f617, %f618;
	add.f32 	%f620, %f614, %f619;
	sub.f32 	%f621, %f1188, %f620;
	fma.rn.f32 	%f622, %f617, %f621, %f616;
	sub.f32 	%f623, %f1187, %f620;
	mov.f32 	%f624, 0f41E00000;
	div.approx.f32 	%f625, %f623, %f624;
	add.f32 	%f626, %f620, %f625;
	sub.f32 	%f627, %f1187, %f626;
	fma.rn.f32 	%f628, %f623, %f627, %f622;
	sub.f32 	%f629, %f1186, %f626;
	mov.f32 	%f630, 0f41E80000;
	div.approx.f32 	%f631, %f629, %f630;
	add.f32 	%f632, %f626, %f631;
	sub.f32 	%f633, %f1186, %f632;
	fma.rn.f32 	%f634, %f629, %f633, %f628;
	sub.f32 	%f635, %f1185, %f632;
	mov.f32 	%f636, 0f41F00000;
	div.approx.f32 	%f637, %f635, %f636;
	add.f32 	%f638, %f632, %f637;
	sub.f32 	%f639, %f1185, %f638;
	fma.rn.f32 	%f640, %f635, %f639, %f634;
	sub.f32 	%f641, %f1184, %f638;
	mov.f32 	%f642, 0f41F80000;
	div.approx.f32 	%f643, %f641, %f642;
	add.f32 	%f644, %f638, %f643;
	sub.f32 	%f645, %f1184, %f644;
	fma.rn.f32 	%f646, %f641, %f645, %f640;
	sub.f32 	%f647, %f1183, %f644;
	mov.f32 	%f648, 0f42000000;
	div.approx.f32 	%f649, %f647, %f648;
	add.f32 	%f650, %f644, %f649;
	sub.f32 	%f651, %f1183, %f650;
	fma.rn.f32 	%f652, %f647, %f651, %f646;
	sub.f32 	%f653, %f1182, %f650;
	mov.f32 	%f654, 0f42040000;
	div.approx.f32 	%f655, %f653, %f654;
	add.f32 	%f656, %f650, %f655;
	sub.f32 	%f657, %f1182, %f656;
	fma.rn.f32 	%f658, %f653, %f657, %f652;
	sub.f32 	%f659, %f1181, %f656;
	mov.f32 	%f660, 0f42080000;
	div.approx.f32 	%f661, %f659, %f660;
	add.f32 	%f662, %f656, %f661;
	sub.f32 	%f663, %f1181, %f662;
	fma.rn.f32 	%f664, %f659, %f663, %f658;
	sub.f32 	%f665, %f1180, %f662;
	mov.f32 	%f666, 0f420C0000;
	div.approx.f32 	%f667, %f665, %f666;
	add.f32 	%f668, %f662, %f667;
	sub.f32 	%f669, %f1180, %f668;
	fma.rn.f32 	%f670, %f665, %f669, %f664;
	sub.f32 	%f671, %f1179, %f668;
	mov.f32 	%f672, 0f42100000;
	div.approx.f32 	%f673, %f671, %f672;
	add.f32 	%f674, %f668, %f673;
	sub.f32 	%f675, %f1179, %f674;
	fma.rn.f32 	%f676, %f671, %f675, %f670;
	sub.f32 	%f677, %f1178, %f674;
	mov.f32 	%f678, 0f42140000;
	div.approx.f32 	%f679, %f677, %f678;
	add.f32 	%f680, %f674, %f679;
	sub.f32 	%f681, %f1178, %f680;
	fma.rn.f32 	%f682, %f677, %f681, %f676;
	sub.f32 	%f683, %f1177, %f680;
	mov.f32 	%f684, 0f42180000;
	div.approx.f32 	%f685, %f683, %f684;
	add.f32 	%f686, %f680, %f685;
	sub.f32 	%f687, %f1177, %f686;
	fma.rn.f32 	%f688, %f683, %f687, %f682;
	sub.f32 	%f689, %f1176, %f686;
	mov.f32 	%f690, 0f421C0000;
	div.approx.f32 	%f691, %f689, %f690;
	add.f32 	%f692, %f686, %f691;
	sub.f32 	%f693, %f1176, %f692;
	fma.rn.f32 	%f694, %f689, %f693, %f688;
	sub.f32 	%f695, %f1175, %f692;
	mov.f32 	%f696, 0f42200000;
	div.approx.f32 	%f697, %f695, %f696;
	add.f32 	%f698, %f692, %f697;
	sub.f32 	%f699, %f1175, %f698;
	fma.rn.f32 	%f700, %f695, %f699, %f694;
	sub.f32 	%f701, %f1174, %f698;
	mov.f32 	%f702, 0f42240000;
	div.approx.f32 	%f703, %f701, %f702;
	add.f32 	%f704, %f698, %f703;
	sub.f32 	%f705, %f1174, %f704;
	fma.rn.f32 	%f706, %f701, %f705, %f700;
	sub.f32 	%f707, %f1173, %f704;
	mov.f32 	%f708, 0f42280000;
	div.approx.f32 	%f709, %f707, %f708;
	add.f32 	%f710, %f704, %f709;
	sub.f32 	%f711, %f1173, %f710;
	fma.rn.f32 	%f712, %f707, %f711, %f706;
	sub.f32 	%f713, %f1172, %f710;
	mov.f32 	%f714, 0f422C0000;
	div.approx.f32 	%f715, %f713, %f714;
	add.f32 	%f716, %f710, %f715;
	sub.f32 	%f717, %f1172, %f716;
	fma.rn.f32 	%f718, %f713, %f717, %f712;
	sub.f32 	%f719, %f1171, %f716;
	mov.f32 	%f720, 0f42300000;
	div.approx.f32 	%f721, %f719, %f720;
	add.f32 	%f722, %f716, %f721;
	sub.f32 	%f723, %f1171, %f722;
	fma.rn.f32 	%f724, %f719, %f723, %f718;
	sub.f32 	%f725, %f1170, %f722;
	mov.f32 	%f726, 0f42340000;
	div.approx.f32 	%f727, %f725, %f726;
	add.f32 	%f728, %f722, %f727;
	sub.f32 	%f729, %f1170, %f728;
	fma.rn.f32 	%f730, %f725, %f729, %f724;
	sub.f32 	%f731, %f1169, %f728;
	mov.f32 	%f732, 0f42380000;
	div.approx.f32 	%f733, %f731, %f732;
	add.f32 	%f734, %f728, %f733;
	sub.f32 	%f735, %f1169, %f734;
	fma.rn.f32 	%f736, %f731, %f735, %f730;
	sub.f32 	%f737, %f1168, %f734;
	mov.f32 	%f738, 0f423C0000;
	div.approx.f32 	%f739, %f737, %f738;
	add.f32 	%f740, %f734, %f739;
	sub.f32 	%f741, %f1168, %f740;
	fma.rn.f32 	%f742, %f737, %f741, %f736;
	sub.f32 	%f743, %f1167, %f740;
	mov.f32 	%f744, 0f42400000;
	div.approx.f32 	%f745, %f743, %f744;
	add.f32 	%f746, %f740, %f745;
	sub.f32 	%f747, %f1167, %f746;
	fma.rn.f32 	%f748, %f743, %f747, %f742;
	sub.f32 	%f749, %f1166, %f746;
	mov.f32 	%f750, 0f42440000;
	div.approx.f32 	%f751, %f749, %f750;
	add.f32 	%f752, %f746, %f751;
	sub.f32 	%f753, %f1166, %f752;
	fma.rn.f32 	%f754, %f749, %f753, %f748;
	sub.f32 	%f755, %f1165, %f752;
	mov.f32 	%f756, 0f42480000;
	div.approx.f32 	%f757, %f755, %f756;
	add.f32 	%f758, %f752, %f757;
	sub.f32 	%f759, %f1165, %f758;
	fma.rn.f32 	%f760, %f755, %f759, %f754;
	sub.f32 	%f761, %f1164, %f758;
	mov.f32 	%f762, 0f424C0000;
	div.approx.f32 	%f763, %f761, %f762;
	add.f32 	%f764, %f758, %f763;
	sub.f32 	%f765, %f1164, %f764;
	fma.rn.f32 	%f766, %f761, %f765, %f760;
	sub.f32 	%f767, %f1163, %f764;
	mov.f32 	%f768, 0f42500000;
	div.approx.f32 	%f769, %f767, %f768;
	add.f32 	%f770, %f764, %f769;
	sub.f32 	%f771, %f1163, %f770;
	fma.rn.f32 	%f772, %f767, %f771, %f766;
	sub.f32 	%f773, %f1162, %f770;
	mov.f32 	%f774, 0f42540000;
	div.approx.f32 	%f775, %f773, %f774;
	add.f32 	%f776, %f770, %f775;
	sub.f32 	%f777, %f1162, %f776;
	fma.rn.f32 	%f778, %f773, %f777, %f772;
	sub.f32 	%f779, %f1161, %f776;
	mov.f32 	%f780, 0f42580000;
	div.approx.f32 	%f781, %f779, %f780;
	add.f32 	%f782, %f776, %f781;
	sub.f32 	%f783, %f1161, %f782;
	fma.rn.f32 	%f784, %f779, %f783, %f778;
	sub.f32 	%f785, %f1160, %f782;
	mov.f32 	%f786, 0f425C0000;
	div.approx.f32 	%f787, %f785, %f786;
	add.f32 	%f788, %f782, %f787;
	sub.f32 	%f789, %f1160, %f788;
	fma.rn.f32 	%f790, %f785, %f789, %f784;
	sub.f32 	%f791, %f1159, %f788;
	mov.f32 	%f792, 0f42600000;
	div.approx.f32 	%f793, %f791, %f792;
	add.f32 	%f794, %f788, %f793;
	sub.f32 	%f795, %f1159, %f794;
	fma.rn.f32 	%f796, %f791, %f795, %f790;
	sub.f32 	%f797, %f1158, %f794;
	mov.f32 	%f798, 0f42640000;
	div.approx.f32 	%f799, %f797, %f798;
	add.f32 	%f800, %f794, %f799;
	sub.f32 	%f801, %f1158, %f800;
	fma.rn.f32 	%f802, %f797, %f801, %f796;
	sub.f32 	%f803, %f1157, %f800;
	mov.f32 	%f804, 0f42680000;
	div.approx.f32 	%f805, %f803, %f804;
	add.f32 	%f806, %f800, %f805;
	sub.f32 	%f807, %f1157, %f806;
	fma.rn.f32 	%f808, %f803, %f807, %f802;
	sub.f32 	%f809, %f1156, %f806;
	mov.f32 	%f810, 0f426C0000;
	div.approx.f32 	%f811, %f809, %f810;
	add.f32 	%f812, %f806, %f811;
	sub.f32 	%f813, %f1156, %f812;
	fma.rn.f32 	%f814, %f809, %f813, %f808;
	sub.f32 	%f815, %f1155, %f812;
	mov.f32 	%f816, 0f42700000;
	div.approx.f32 	%f817, %f815, %f816;
	add.f32 	%f818, %f812, %f817;
	sub.f32 	%f819, %f1155, %f818;
	fma.rn.f32 	%f820, %f815, %f819, %f814;
	sub.f32 	%f821, %f1154, %f818;
	mov.f32 	%f822, 0f42740000;
	div.approx.f32 	%f823, %f821, %f822;
	add.f32 	%f824, %f818, %f823;
	sub.f32 	%f825, %f1154, %f824;
	fma.rn.f32 	%f826, %f821, %f825, %f820;
	sub.f32 	%f827, %f1153, %f824;
	mov.f32 	%f828, 0f42780000;
	div.approx.f32 	%f829, %f827, %f828;
	add.f32 	%f830, %f824, %f829;
	sub.f32 	%f831, %f1153, %f830;
	fma.rn.f32 	%f832, %f827, %f831, %f826;
	sub.f32 	%f833, %f1152, %f830;
	mov.f32 	%f834, 0f427C0000;
	div.approx.f32 	%f835, %f833, %f834;
	add.f32 	%f836, %f830, %f835;
	sub.f32 	%f837, %f1152, %f836;
	fma.rn.f32 	%f838, %f833, %f837, %f832;
	sub.f32 	%f839, %f1151, %f836;
	mov.f32 	%f1222, 0f42800000;
	div.approx.f32 	%f840, %f839, %f1222;
	add.f32 	%f1220, %f836, %f840;
	sub.f32 	%f841, %f1151, %f1220;
	fma.rn.f32 	%f1221, %f839, %f841, %f838;
	mov.f32 	%f1215, 0f00000000;
	@%p3 bra 	$L__BB105_6;
	sub.f32 	%f843, %f1150, %f1220;
	mov.f32 	%f1222, 0f42820000;
	div.approx.f32 	%f844, %f843, %f1222;
	add.f32 	%f1220, %f1220, %f844;
	sub.f32 	%f845, %f1150, %f1220;
	fma.rn.f32 	%f1221, %f843, %f845, %f1221;
	mov.f32 	%f1215, %f1150;
$L__BB105_6:
	add.s32 	%r38, %r3, 2080;
	setp.ge.s32 	%p4, %r38, %r33;
	mov.f32 	%f1219, 0f00000000;
	@%p4 bra 	$L__BB105_8;
	add.f32 	%f1222, %f1222, 0f3F800000;
	sub.f32 	%f847, %f1149, %f1220;
	div.approx.f32 	%f848, %f847, %f1222;
	add.f32 	%f1220, %f1220, %f848;
	sub.f32 	%f849, %f1149, %f1220;
	fma.rn.f32 	%f1221, %f847, %f849, %f1221;
	mov.f32 	%f1219, %f1149;
$L__BB105_8:
	add.s32 	%r39, %r3, 2112;
	setp.ge.s32 	%p5, %r39, %r33;
	mov.f32 	%f1223, 0f00000000;
	@%p5 bra 	$L__BB105_10;
	add.f32 	%f1222, %f1222, 0f3F800000;
	sub.f32 	%f851, %f1148, %f1220;
	div.approx.f32 	%f852, %f851, %f1222;
	add.f32 	%f1220, %f1220, %f852;
	sub.f32 	%f853, %f1148, %f1220;
	fma.rn.f32 	%f1221, %f851, %f853, %f1221;
	mov.f32 	%f1223, %f1148;
$L__BB105_10:
	add.s32 	%r40, %r3, 2144;
	setp.ge.s32 	%p6, %r40, %r33;
	mov.f32 	%f1227, 0f00000000;
	@%p6 bra 	$L__BB105_12;
	add.f32 	%f1222, %f1222, 0f3F800000;
	sub.f32 	%f855, %f1147, %f1220;
	div.approx.f32 	%f856, %f855, %f1222;
	add.f32 	%f1220, %f1220, %f856;
	sub.f32 	%f857, %f1147, %f1220;
	fma.rn.f32 	%f1221, %f855, %f857, %f1221;
	mov.f32 	%f1227, %f1147;
$L__BB105_12:
	add.s32 	%r41, %r3, 2176;
	setp.ge.s32 	%p7, %r41, %r33;
	mov.f32 	%f1231, 0f00000000;
	@%p7 bra 	$L__BB105_14;
	add.f32 	%f1222, %f1222, 0f3F800000;
	sub.f32 	%f859, %f1146, %f1220;
	div.approx.f32 	%f860, %f859, %f1222;
	add.f32 	%f1220, %f1220, %f860;
	sub.f32 	%f861, %f1146, %f1220;
	fma.rn.f32 	%f1221, %f859, %f861, %f1221;
	mov.f32 	%f1231, %f1146;
$L__BB105_14:
	setp.ge.s32 	%p8, %r4, %r33;
	mov.f32 	%f1235, 0f00000000;
	@%p8 bra 	$L__BB105_16;
	add.f32 	%f1222, %f1222, 0f3F800000;
	sub.f32 	%f863, %f1145, %f1220;
	div.approx.f32 	%f864, %f863, %f1222;
	add.f32 	%f1220, %f1220, %f864;
	sub.f32 	%f865, %f1145, %f1220;
	fma.rn.f32 	%f1221, %f863, %f865, %f1221;
	mov.f32 	%f1235, %f1145;
$L__BB105_16:
	setp.ge.s32 	%p9, %r5, %r33;
	mov.f32 	%f1239, 0f00000000;
	@%p9 bra 	$L__BB105_18;
	add.f32 	%f1222, %f1222, 0f3F800000;
	sub.f32 	%f867, %f1144, %f1220;
	div.approx.f32 	%f868, %f867, %f1222;
	add.f32 	%f1220, %f1220, %f868;
	sub.f32 	%f869, %f1144, %f1220;
	fma.rn.f32 	%f1221, %f867, %f869, %f1221;
	mov.f32 	%f1239, %f1144;
$L__BB105_18:
	setp.ge.s32 	%p10, %r6, %r33;
	mov.f32 	%f1243, 0f00000000;
	@%p10 bra 	$L__BB105_20;
	add.f32 	%f1222, %f1222, 0f3F800000;
	sub.f32 	%f871, %f1143, %f1220;
	div.approx.f32 	%f872, %f871, %f1222;
	add.f32 	%f1220, %f1220, %f872;
	sub.f32 	%f873, %f1143, %f1220;
	fma.rn.f32 	%f1221, %f871, %f873, %f1221;
	mov.f32 	%f1243, %f1143;
$L__BB105_20:
	or.b32  	%r42, %r3, 2304;
	setp.ge.s32 	%p11, %r42, %r33;
	mov.f32 	%f1247, 0f00000000;
	@%p11 bra 	$L__BB105_22;
	add.f32 	%f1222, %f1222, 0f3F800000;
	sub.f32 	%f875, %f1142, %f1220;
	div.approx.f32 	%f876, %f875, %f1222;
	add.f32 	%f1220, %f1220, %f876;
	sub.f32 	%f877, %f1142, %f1220;
	fma.rn.f32 	%f1221, %f875, %f877, %f1221;
	mov.f32 	%f1247, %f1142;
$L__BB105_22:
	add.s32 	%r43, %r3, 2336;
	setp.ge.s32 	%p12, %r43, %r33;
	mov.f32 	%f1251, 0f00000000;
	@%p12 bra 	$L__BB105_24;
	add.f32 	%f1222, %f1222, 0f3F800000;
	sub.f32 	%f879, %f1141, %f1220;
	div.approx.f32 	%f880, %f879, %f1222;
	add.f32 	%f1220, %f1220, %f880;
	sub.f32 	%f881, %f1141, %f1220;
	fma.rn.f32 	%f1221, %f879, %f881, %f1221;
	mov.f32 	%f1251, %f1141;
$L__BB105_24:
	add.s32 	%r44, %r3, 2368;
	setp.ge.s32 	%p13, %r44, %r33;
	mov.f32 	%f1255, 0f00000000;
	@%p13 bra 	$L__BB105_26;
	add.f32 	%f1222, %f1222, 0f3F800000;
	sub.f32 	%f883, %f1140, %f1220;
	div.approx.f32 	%f884, %f883, %f1222;
	add.f32 	%f1220, %f1220, %f884;
	sub.f32 	%f885, %f1140, %f1220;
	fma.rn.f32 	%f1221, %f883, %f885, %f1221;
	mov.f32 	%f1255, %f1140;
$L__BB105_26:
	add.s32 	%r45, %r3, 2400;
	setp.ge.s32 	%p14, %r45, %r33;
	mov.f32 	%f1259, 0f00000000;
	@%p14 bra 	$L__BB105_28;
	add.f32 	%f1222, %f1222, 0f3F800000;
	sub.f32 	%f887, %f1139, %f1220;
	div.approx.f32 	%f888, %f887, %f1222;
	add.f32 	%f1220, %f1220, %f888;
	sub.f32 	%f889, %f1139, %f1220;
	fma.rn.f32 	%f1221, %f887, %f889, %f1221;
	mov.f32 	%f1259, %f1139;
$L__BB105_28:
	add.s32 	%r46, %r3, 2432;
	setp.ge.s32 	%p15, %r46, %r33;
	mov.f32 	%f1263, 0f00000000;
	@%p15 bra 	$L__BB105_30;
	add.f32 	%f1222, %f1222, 0f3F800000;
	sub.f32 	%f891, %f1138, %f1220;
	div.approx.f32 	%f892, %f891, %f1222;
	add.f32 	%f1220, %f1220, %f892;
	sub.f32 	%f893, %f1138, %f1220;
	fma.rn.f32 	%f1221, %f891, %f893, %f1221;
	mov.f32 	%f1263, %f1138;
$L__BB105_30:
	setp.ge.s32 	%p16, %r7, %r33;
	mov.f32 	%f1267, 0f00000000;
	@%p16 bra 	$L__BB105_32;
	add.f32 	%f1222, %f1222, 0f3F800000;
	sub.f32 	%f895, %f1137, %f1220;
	div.approx.f32 	%f896, %f895, %f1222;
	add.f32 	%f1220, %f1220, %f896;
	sub.f32 	%f897, %f1137, %f1220;
	fma.rn.f32 	%f1221, %f895, %f897, %f1221;
	mov.f32 	%f1267, %f1137;
$L__BB105_32:
	setp.ge.s32 	%p17, %r8, %r33;
	mov.f32 	%f1271, 0f00000000;
	@%p17 bra 	$L__BB105_34;
	add.f32 	%f1222, %f1222, 0f3F800000;
	sub.f32 	%f899, %f1136, %f1220;
	div.approx.f32 	%f900, %f899, %f1222;
	add.f32 	%f1220, %f1220, %f900;
	sub.f32 	%f901, %f1136, %f1220;
	fma.rn.f32 	%f1221, %f899, %f901, %f1221;
	mov.f32 	%f1271, %f1136;
$L__BB105_34:
	setp.ge.s32 	%p18, %r9, %r33;
	mov.f32 	%f1275, 0f00000000;
	@%p18 bra 	$L__BB105_36;
	add.f32 	%f1222, %f1222, 0f3F800000;
	sub.f32 	%f903, %f1135, %f1220;
	div.approx.f32 	%f904, %f903, %f1222;
	add.f32 	%f1220, %f1220, %f904;
	sub.f32 	%f905, %f1135, %f1220;
	fma.rn.f32 	%f1221, %f903, %f905, %f1221;
	mov.f32 	%f1275, %f1135;
$L__BB105_36:
	setp.ge.s32 	%p19, %r10, %r33;
	mov.f32 	%f1279, 0f00000000;
	@%p19 bra 	$L__BB105_38;
	add.f32 	%f1222, %f1222, 0f3F800000;
	sub.f32 	%f907, %f1134, %f1220;
	div.approx.f32 	%f908, %f907, %f1222;
	add.f32 	%f1220, %f1220, %f908;
	sub.f32 	%f909, %f1134, %f1220;
	fma.rn.f32 	%f1221, %f907, %f909, %f1221;
	mov.f32 	%f1279, %f1134;
$L__BB105_38:
	setp.ge.s32 	%p20, %r11, %r33;
	mov.f32 	%f1283, 0f00000000;
	@%p20 bra 	$L__BB105_40;
	add.f32 	%f1222, %f1222, 0f3F800000;
	sub.f32 	%f911, %f1133, %f1220;
	div.approx.f32 	%f912, %f911, %f1222;
	add.f32 	%f1220, %f1220, %f912;
	sub.f32 	%f913, %f1133, %f1220;
	fma.rn.f32 	%f1221, %f911, %f913, %f1221;
	mov.f32 	%f1283, %f1133;
$L__BB105_40:
	setp.ge.s32 	%p21, %r12, %r33;
	mov.f32 	%f1287, 0f00000000;
	@%p21 bra 	$L__BB105_42;
	add.f32 	%f1222, %f1222, 0f3F800000;
	sub.f32 	%f915, %f1132, %f1220;
	div.approx.f32 	%f916, %f915, %f1222;
	add.f32 	%f1220, %f1220, %f916;
	sub.f32 	%f917, %f1132, %f1220;
	fma.rn.f32 	%f1221, %f915, %f917, %f1221;
	mov.f32 	%f1287, %f1132;
$L__BB105_42:
	setp.ge.s32 	%p22, %r13, %r33;
	mov.f32 	%f1291, 0f00000000;
	@%p22 bra 	$L__BB105_44;
	add.f32 	%f1222, %f1222, 0f3F800000;
	sub.f32 	%f919, %f1131, %f1220;
	div.approx.f32 	%f920, %f919, %f1222;
	add.f32 	%f1220, %f1220, %f920;
	sub.f32 	%f921, %f1131, %f1220;
	fma.rn.f32 	%f1221, %f919, %f921, %f1221;
	mov.f32 	%f1291, %f1131;
$L__BB105_44:
	add.s32 	%r47, %r3, 2688;
	setp.ge.s32 	%p23, %r47, %r33;
	mov.f32 	%f1295, 0f00000000;
	@%p23 bra 	$L__BB105_46;
	add.f32 	%f1222, %f1222, 0f3F800000;
	sub.f32 	%f923, %f1130, %f1220;
	div.approx.f32 	%f924, %f923, %f1222;
	add.f32 	%f1220, %f1220, %f924;
	sub.f32 	%f925, %f1130, %f1220;
	fma.rn.f32 	%f1221, %f923, %f925, %f1221;
	mov.f32 	%f1295, %f1130;
$L__BB105_46:
	add.s32 	%r48, %r3, 2720;
	setp.ge.s32 	%p24, %r48, %r33;
	mov.f32 	%f1299, 0f00000000;
	@%p24 bra 	$L__BB105_48;
	add.f32 	%f1222, %f1222, 0f3F800000;
	sub.f32 	%f927, %f1129, %f1220;
	div.approx.f32 	%f928, %f927, %f1222;
	add.f32 	%f1220, %f1220, %f928;
	sub.f32 	%f929, %f1129, %f1220;
	fma.rn.f32 	%f1221, %f927, %f929, %f1221;
	mov.f32 	%f1299, %f1129;
$L__BB105_48:
	add.s32 	%r49, %r3, 2752;
	setp.ge.s32 	%p25, %r49, %r33;
	mov.f32 	%f1303, 0f00000000;
	@%p25 bra 	$L__BB105_50;
	add.f32 	%f1222, %f1222, 0f3F800000;
	sub.f32 	%f931, %f1128, %f1220;
	div.approx.f32 	%f932, %f931, %f1222;
	add.f32 	%f1220, %f1220, %f932;
	sub.f32 	%f933, %f1128, %f1220;
	fma.rn.f32 	%f1221, %f931, %f933, %f1221;
	mov.f32 	%f1303, %f1128;
$L__BB105_50:
	add.s32 	%r50, %r3, 2784;
	setp.ge.s32 	%p26, %r50, %r33;
	mov.f32 	%f1307, 0f00000000;
	@%p26 bra 	$L__BB105_52;
	add.f32 	%f1222, %f1222, 0f3F800000;
	sub.f32 	%f935, %f1127, %f1220;
	div.approx.f32 	%f936, %f935, %f1222;
	add.f32 	%f1220, %f1220, %f936;
	sub.f32 	%f937, %f1127, %f1220;
	fma.rn.f32 	%f1221, %f935, %f937, %f1221;
	mov.f32 	%f1307, %f1127;
$L__BB105_52:
	or.b32  	%r51, %r3, 2816;
	setp.ge.s32 	%p27, %r51, %r33;
	mov.f32 	%f1311, 0f00000000;
	@%p27 bra 	$L__BB105_54;
	add.f32 	%f1222, %f1222, 0f3F800000;
	sub.f32 	%f939, %f1126, %f1220;
	div.approx.f32 	%f940, %f939, %f1222;
	add.f32 	%f1220, %f1220, %f940;
	sub.f32 	%f941, %f1126, %f1220;
	fma.rn.f32 	%f1221, %f939, %f941, %f1221;
	mov.f32 	%f1311, %f1126;
$L__BB105_54:
	add.s32 	%r52, %r3, 2848;
	setp.ge.s32 	%p28, %r52, %r33;
	mov.f32 	%f1315, 0f00000000;
	@%p28 bra 	$L__BB105_56;
	add.f32 	%f1222, %f1222, 0f3F800000;
	sub.f32 	%f943, %f1125, %f1220;
	div.approx.f32 	%f944, %f943, %f1222;
	add.f32 	%f1220, %f1220, %f944;
	sub.f32 	%f945, %f1125, %f1220;
	fma.rn.f32 	%f1221, %f943, %f945, %f1221;
	mov.f32 	%f1315, %f1125;
$L__BB105_56:
	add.s32 	%r53, %r3, 2880;
	setp.ge.s32 	%p29, %r53, %r33;
	mov.f32 	%f1319, 0f00000000;
	@%p29 bra 	$L__BB105_58;
	add.f32 	%f1222, %f1222, 0f3F800000;
	sub.f32 	%f947, %f1124, %f1220;
	div.approx.f32 	%f948, %f947, %f1222;
	add.f32 	%f1220, %f1220, %f948;
	sub.f32 	%f949, %f1124, %f1220;
	fma.rn.f32 	%f1221, %f947, %f949, %f1221;
	mov.f32 	%f1319, %f1124;
$L__BB105_58:
	add.s32 	%r54, %r3, 2912;
	setp.ge.s32 	%p30, %r54, %r33;
	mov.f32 	%f1323, 0f00000000;
	@%p30 bra 	$L__BB105_60;
	add.f32 	%f1222, %f1222, 0f3F800000;
	sub.f32 	%f951, %f1123, %f1220;
	div.approx.f32 	%f952, %f951, %f1222;
	add.f32 	%f1220, %f1220, %f952;
	sub.f32 	%f953, %f1123, %f1220;
	fma.rn.f32 	%f1221, %f951, %f953, %f1221;
	mov.f32 	%f1323, %f1123;
$L__BB105_60:
	add.s32 	%r55, %r3, 2944;
	setp.ge.s32 	%p31, %r55, %r33;
	mov.f32 	%f1327, 0f00000000;
	@%p31 bra 	$L__BB105_62;
	add.f32 	%f1222, %f1222, 0f3F800000;
	sub.f32 	%f955, %f1122, %f1220;
	div.approx.f32 	%f956, %f955, %f1222;
	add.f32 	%f1220, %f1220, %f956;
	sub.f32 	%f957, %f1122, %f1220;
	fma.rn.f32 	%f1221, %f955, %f957, %f1221;
	mov.f32 	%f1327, %f1122;
$L__BB105_62:
	setp.ge.s32 	%p32, %r14, %r33;
	mov.f32 	%f1331, 0f00000000;
	@%p32 bra 	$L__BB105_64;
	add.f32 	%f1222, %f1222, 0f3F800000;
	sub.f32 	%f959, %f1121, %f1220;
	div.approx.f32 	%f960, %f959, %f1222;
	add.f32 	%f1220, %f1220, %f960;
	sub.f32 	%f961, %f1121, %f1220;
	fma.rn.f32 	%f1221, %f959, %f961, %f1221;
	mov.f32 	%f1331, %f1121;
$L__BB105_64:
	setp.ge.s32 	%p33, %r15, %r33;
	mov.f32 	%f1335, 0f00000000;
	@%p33 bra 	$L__BB105_66;
	add.f32 	%f1222, %f1222, 0f3F800000;
	sub.f32 	%f963, %f1120, %f1220;
	div.approx.f32 	%f964, %f963, %f1222;
	add.f32 	%f1220, %f1220, %f964;
	sub.f32 	%f965, %f1120, %f1220;
	fma.rn.f32 	%f1221, %f963, %f965, %f1221;
	mov.f32 	%f1335, %f1120;
$L__BB105_66:
	setp.ge.s32 	%p34, %r16, %r33;
	mov.f32 	%f1339, 0f00000000;
	@%p34 bra 	$L__BB105_68;
	add.f32 	%f1222, %f1222, 0f3F800000;
	sub.f32 	%f967, %f1119, %f1220;
	div.approx.f32 	%f968, %f967, %f1222;
	add.f32 	%f1220, %f1220, %f968;
	sub.f32 	%f969, %f1119, %f1220;
	fma.rn.f32 	%f1221, %f967, %f969, %f1221;
	mov.f32 	%f1339, %f1119;
$L__BB105_68:
	mov.b32 	%r56, %f1220;
	shfl.sync.down.b32	%r19|%p35, %r56, 16, 31, -1;
	mov.b32 	%r57, %f1221;
	shfl.sync.down.b32	%r20|%p36, %r57, 16, 31, -1;
	mov.b32 	%r58, %f1222;
	shfl.sync.down.b32	%r59|%p37, %r58, 16, 31, -1;
	mov.b32 	%f323, %r59;
	setp.eq.f32 	%p38, %f323, 0f00000000;
	@%p38 bra 	$L__BB105_70;
	mov.b32 	%f970, %r20;
	mov.b32 	%f971, %r19;
	add.f32 	%f324, %f1222, %f323;
	div.approx.f32 	%f972, %f323, %f324;
	sub.f32 	%f973, %f971, %f1220;
	fma.rn.f32 	%f1220, %f973, %f972, %f1220;
	mul.f32 	%f974, %f973, %f973;
	mul.f32 	%f975, %f1222, %f974;
	fma.rn.f32 	%f976, %f975, %f972, %f970;
	add.f32 	%f1221, %f1221, %f976;
	mov.f32 	%f1222, %f324;
$L__BB105_70:
	mov.b32 	%r60, %f1220;
	shfl.sync.down.b32	%r21|%p39, %r60, 8, 31, -1;
	mov.b32 	%r61, %f1221;
	shfl.sync.down.b32	%r22|%p40, %r61, 8, 31, -1;
	mov.b32 	%r62, %f1222;
	shfl.sync.down.b32	%r63|%p41, %r62, 8, 31, -1;
	mov.b32 	%f330, %r63;
	setp.eq.f32 	%p42, %f330, 0f00000000;
	@%p42 bra 	$L__BB105_72;
	mov.b32 	%f977, %r22;
	mov.b32 	%f978, %r21;
	add.f32 	%f331, %f1222, %f330;
	div.approx.f32 	%f979, %f330, %f331;
	sub.f32 	%f980, %f978, %f1220;
	fma.rn.f32 	%f1220, %f980, %f979, %f1220;
	mul.f32 	%f981, %f980, %f980;
	mul.f32 	%f982, %f1222, %f981;
	fma.rn.f32 	%f983, %f982, %f979, %f977;
	add.f32 	%f1221, %f1221, %f983;
	mov.f32 	%f1222, %f331;
$L__BB105_72:
	mov.b32 	%r64, %f1220;
	shfl.sync.down.b32	%r23|%p43, %r64, 4, 31, -1;
	mov.b32 	%r65, %f1221;
	shfl.sync.down.b32	%r24|%p44, %r65, 4, 31, -1;
	mov.b32 	%r66, %f1222;
	shfl.sync.down.b32	%r67|%p45, %r66, 4, 31, -1;
	mov.b32 	%f337, %r67;
	setp.eq.f32 	%p46, %f337, 0f00000000;
	@%p46 bra 	$L__BB105_74;
	mov.b32 	%f984, %r24;
	mov.b32 	%f985, %r23;
	add.f32 	%f338, %f1222, %f337;
	div.approx.f32 	%f986, %f337, %f338;
	sub.f32 	%f987, %f985, %f1220;
	fma.rn.f32 	%f1220, %f987, %f986, %f1220;
	mul.f32 	%f988, %f987, %f987;
	mul.f32 	%f989, %f1222, %f988;
	fma.rn.f32 	%f990, %f989, %f986, %f984;
	add.f32 	%f1221, %f1221, %f990;
	mov.f32 	%f1222, %f338;
$L__BB105_74:
	mov.b32 	%r68, %f1220;
	shfl.sync.down.b32	%r25|%p47, %r68, 2, 31, -1;
	mov.b32 	%r69, %f1221;
	shfl.sync.down.b32	%r26|%p48, %r69, 2, 31, -1;
	mov.b32 	%r70, %f1222;
	shfl.sync.down.b32	%r71|%p49, %r70, 2, 31, -1;
	mov.b32 	%f344, %r71;
	setp.eq.f32 	%p50, %f344, 0f00000000;
	@%p50 bra 	$L__BB105_76;
	mov.b32 	%f991, %r26;
	mov.b32 	%f992, %r25;
	add.f32 	%f345, %f1222, %f344;
	div.approx.f32 	%f993, %f344, %f345;
	sub.f32 	%f994, %f992, %f1220;
	fma.rn.f32 	%f1220, %f994, %f993, %f1220;
	mul.f32 	%f995, %f994, %f994;
	mul.f32 	%f996, %f1222, %f995;
	fma.rn.f32 	%f997, %f996, %f993, %f991;
	add.f32 	%f1221, %f1221, %f997;
	mov.f32 	%f1222, %f345;
$L__BB105_76:
	mov.b32 	%r72, %f1220;
	shfl.sync.down.b32	%r27|%p51, %r72, 1, 31, -1;
	mov.b32 	%r73, %f1221;
	shfl.sync.down.b32	%r28|%p52, %r73, 1, 31, -1;
	mov.b32 	%r74, %f1222;
	shfl.sync.down.b32	%r75|%p53, %r74, 1, 31, -1;
	mov.b32 	%f351, %r75;
	setp.eq.f32 	%p54, %f351, 0f00000000;
	@%p54 bra 	$L__BB105_78;
	mov.b32 	%f998, %r28;
	mov.b32 	%f999, %r27;
	add.f32 	%f352, %f1222, %f351;
	div.approx.f32 	%f1000, %f351, %f352;
	sub.f32 	%f1001, %f999, %f1220;
	fma.rn.f32 	%f1220, %f1001, %f1000, %f1220;
	mul.f32 	%f1002, %f1001, %f1001;
	mul.f32 	%f1003, %f1222, %f1002;
	fma.rn.f32 	%f1004, %f1003, %f1000, %f998;
	add.f32 	%f1221, %f1221, %f1004;
	mov.f32 	%f1222, %f352;
$L__BB105_78:
	mov.b32 	%r76, %f1220;
	shfl.sync.idx.b32	%r29|%p55, %r76, 0, 31, -1;
	mov.b32 	%r77, %f1221;
	shfl.sync.idx.b32	%r78|%p56, %r77, 0, 31, -1;
	mov.b32 	%r79, %f1222;
	shfl.sync.idx.b32	%r80|%p57, %r79, 0, 31, -1;
	mov.b32 	%f1005, %r78;
	mov.b32 	%f1006, %r80;
	div.approx.f32 	%f1007, %f1005, %f1006;
	max.f32 	%f1008, %f1007, 0f00000000;
	add.f32 	%f1009, %f1008, %f1;
	abs.f32 	%f358, %f1009;
	setp.lt.f32 	%p58, %f358, 0f00800000;
	mul.f32 	%f1010, %f1009, 0f4B800000;
	selp.f32 	%f359, %f1010, %f1009, %p58;
	mov.b32 	%r30, %f359;
	add.s32 	%r81, %r30, -8388608;
	setp.gt.u32 	%p59, %r81, 2130706431;
	@%p59 bra 	$L__BB105_80;
	and.b32  	%r82, %r30, 16777215;
	or.b32  	%r83, %r82, 1056964608;
	mov.b32 	%f1011, %r83;
	sub.s32 	%r84, %r83, %r30;
	add.s32 	%r85, %r84, 201326592;
	selp.b32 	%r86, %r85, %r84, %p58;
	rsqrt.approx.ftz.f32 	%f1012, %f1011;
	mul.f32 	%f1013, %f1012, %f1012;
	neg.f32 	%f1014, %f1013;
	fma.rn.f32 	%f1015, %f1012, %f1012, %f1014;
	neg.f32 	%f1016, %f1011;
	fma.rn.f32 	%f1017, %f1013, %f1016, 0f3F800000;
	fma.rn.f32 	%f1018, %f1015, %f1016, %f1017;
	fma.rn.f32 	%f1019, %f1018, 0f3EC00000, 0f3F000000;
	mul.f32 	%f1020, %f1012, %f1018;
	fma.rn.f32 	%f1021, %f1019, %f1020, %f1012;
	shr.s32 	%r87, %r86, 1;
	mov.b32 	%r88, %f1021;
	add.s32 	%r89, %r87, %r88;
	mov.b32 	%f1358, %r89;
	bra.uni 	$L__BB105_81;
$L__BB105_80:
	rsqrt.approx.ftz.f32 	%f1358, %f359;
$L__BB105_81:
	setp.ne.s32 	%p61, %r3, 0;
	@%p61 bra 	$L__BB105_83;
	mul.wide.s32 	%rd11, %r90, 4;
	add.s64 	%rd12, %rd1, %rd11;
	st.global.u32 	[%rd12], %r29;
	add.s64 	%rd13, %rd2, %rd11;
	st.global.f32 	[%rd13], %f1358;
$L__BB105_83:
	mov.b32 	%f1022, %r29;
	sub.f32 	%f1023, %f1214, %f1022;
	mul.f32 	%f1214, %f1358, %f1023;
	sub.f32 	%f1024, %f1213, %f1022;
	mul.f32 	%f1213, %f1358, %f1024;
	sub.f32 	%f1025, %f1212, %f1022;
	mul.f32 	%f1212, %f1358, %f1025;
	sub.f32 	%f1026, %f1211, %f1022;
	mul.f32 	%f1211, %f1358, %f1026;
	sub.f32 	%f1027, %f1210, %f1022;
	mul.f32 	%f1210, %f1358, %f1027;
	sub.f32 	%f1028, %f1209, %f1022;
	mul.f32 	%f1209, %f1358, %f1028;
	sub.f32 	%f1029, %f1208, %f1022;
	mul.f32 	%f1208, %f1358, %f1029;
	sub.f32 	%f1030, %f1207, %f1022;
	mul.f32 	%f1207, %f1358, %f1030;
	sub.f32 	%f1031, %f1206, %f1022;
	mul.f32 	%f1206, %f1358, %f1031;
	sub.f32 	%f1032, %f1205, %f1022;
	mul.f32 	%f1205, %f1358, %f1032;
	sub.f32 	%f1033, %f1204, %f1022;
	mul.f32 	%f1204, %f1358, %f1033;
	sub.f32 	%f1034, %f1203, %f1022;
	mul.f32 	%f1203, %f1358, %f1034;
	sub.f32 	%f1035, %f1202, %f1022;
	mul.f32 	%f1202, %f1358, %f1035;
	sub.f32 	%f1036, %f1201, %f1022;
	mul.f32 	%f1201, %f1358, %f1036;
	sub.f32 	%f1037, %f1200, %f1022;
	mul.f32 	%f1200, %f1358, %f1037;
	sub.f32 	%f1038, %f1199, %f1022;
	mul.f32 	%f1199, %f1358, %f1038;
	sub.f32 	%f1039, %f1198, %f1022;
	mul.f32 	%f1198, %f1358, %f1039;
	sub.f32 	%f1040, %f1197, %f1022;
	mul.f32 	%f1197, %f1358, %f1040;
	sub.f32 	%f1041, %f1196, %f1022;
	mul.f32 	%f1196, %f1358, %f1041;
	sub.f32 	%f1042, %f1195, %f1022;
	mul.f32 	%f1195, %f1358, %f1042;
	sub.f32 	%f1043, %f1194, %f1022;
	mul.f32 	%f1194, %f1358, %f1043;
	sub.f32 	%f1044, %f1193, %f1022;
	mul.f32 	%f1193, %f1358, %f1044;
	sub.f32 	%f1045, %f1192, %f1022;
	mul.f32 	%f1192, %f1358, %f1045;
	sub.f32 	%f1046, %f1191, %f1022;
	mul.f32 	%f1191, %f1358, %f1046;
	sub.f32 	%f1047, %f1190, %f1022;
	mul.f32 	%f1190, %f1358, %f1047;
	sub.f32 	%f1048, %f1189, %f1022;
	mul.f32 	%f1189, %f1358, %f1048;
	sub.f32 	%f1049, %f1188, %f1022;
	mul.f32 	%f1188, %f1358, %f1049;
	sub.f32 	%f1050, %f1187, %f1022;
	mul.f32 	%f1187, %f1358, %f1050;
	sub.f32 	%f1051, %f1186, %f1022;
	mul.f32 	%f1186, %f1358, %f1051;
	sub.f32 	%f1052, %f1185, %f1022;
	mul.f32 	%f1185, %f1358, %f1052;
	sub.f32 	%f1053, %f1184, %f1022;
	mul.f32 	%f1184, %f1358, %f1053;
	sub.f32 	%f1054, %f1183, %f1022;
	mul.f32 	%f1183, %f1358, %f1054;
	sub.f32 	%f1055, %f1182, %f1022;
	mul.f32 	%f1182, %f1358, %f1055;
	sub.f32 	%f1056, %f1181, %f1022;
	mul.f32 	%f1181, %f1358, %f1056;
	sub.f32 	%f1057, %f1180, %f1022;
	mul.f32 	%f1180, %f1358, %f1057;
	sub.f32 	%f1058, %f1179, %f1022;
	mul.f32 	%f1179, %f1358, %f1058;
	sub.f32 	%f1059, %f1178, %f1022;
	mul.f32 	%f1178, %f1358, %f1059;
	sub.f32 	%f1060, %f1177, %f1022;
	mul.f32 	%f1177, %f1358, %f1060;
	sub.f32 	%f1061, %f1176, %f1022;
	mul.f32 	%f1176, %f1358, %f1061;
	sub.f32 	%f1062, %f1175, %f1022;
	mul.f32 	%f1175, %f1358, %f1062;
	sub.f32 	%f1063, %f1174, %f1022;
	mul.f32 	%f1174, %f1358, %f1063;
	sub.f32 	%f1064, %f1173, %f1022;
	mul.f32 	%f1173, %f1358, %f1064;
	sub.f32 	%f1065, %f1172, %f1022;
	mul.f32 	%f1172, %f1358, %f1065;
	sub.f32 	%f1066, %f1171, %f1022;
	mul.f32 	%f1171, %f1358, %f1066;
	sub.f32 	%f1067, %f1170, %f1022;
	mul.f32 	%f1170, %f1358, %f1067;
	sub.f32 	%f1068, %f1169, %f1022;
	mul.f32 	%f1169, %f1358, %f1068;
	sub.f32 	%f1069, %f1168, %f1022;
	mul.f32 	%f1168, %f1358, %f1069;
	sub.f32 	%f1070, %f1167, %f1022;
	mul.f32 	%f1167, %f1358, %f1070;
	sub.f32 	%f1071, %f1166, %f1022;
	mul.f32 	%f1166, %f1358, %f1071;
	sub.f32 	%f1072, %f1165, %f1022;
	mul.f32 	%f1165, %f1358, %f1072;
	sub.f32 	%f1073, %f1164, %f1022;
	mul.f32 	%f1164, %f1358, %f1073;
	sub.f32 	%f1074, %f1163, %f1022;
	mul.f32 	%f1163, %f1358, %f1074;
	sub.f32 	%f1075, %f1162, %f1022;
	mul.f32 	%f1162, %f1358, %f1075;
	sub.f32 	%f1076, %f1161, %f1022;
	mul.f32 	%f1161, %f1358, %f1076;
	sub.f32 	%f1077, %f1160, %f1022;
	mul.f32 	%f1160, %f1358, %f1077;
	sub.f32 	%f1078, %f1159, %f1022;
	mul.f32 	%f1159, %f1358, %f1078;
	sub.f32 	%f1079, %f1158, %f1022;
	mul.f32 	%f1158, %f1358, %f1079;
	sub.f32 	%f1080, %f1157, %f1022;
	mul.f32 	%f1157, %f1358, %f1080;
	sub.f32 	%f1081, %f1156, %f1022;
	mul.f32 	%f1156, %f1358, %f1081;
	sub.f32 	%f1082, %f1155, %f1022;
	mul.f32 	%f1155, %f1358, %f1082;
	sub.f32 	%f1083, %f1154, %f1022;
	mul.f32 	%f1154, %f1358, %f1083;
	sub.f32 	%f1084, %f1153, %f1022;
	mul.f32 	%f1153, %f1358, %f1084;
	sub.f32 	%f1085, %f1152, %f1022;
	mul.f32 	%f1152, %f1358, %f1085;
	sub.f32 	%f1086, %f1151, %f1022;
	mul.f32 	%f1151, %f1358, %f1086;
	sub.f32 	%f1087, %f1215, %f1022;
	mul.f32 	%f1150, %f1358, %f1087;
	sub.f32 	%f1088, %f1219, %f1022;
	mul.f32 	%f1149, %f1358, %f1088;
	sub.f32 	%f1089, %f1223, %f1022;
	mul.f32 	%f1148, %f1358, %f1089;
	sub.f32 	%f1090, %f1227, %f1022;
	mul.f32 	%f1147, %f1358, %f1090;
	sub.f32 	%f1091, %f1231, %f1022;
	mul.f32 	%f1146, %f1358, %f1091;
	sub.f32 	%f1092, %f1235, %f1022;
	mul.f32 	%f1145, %f1358, %f1092;
	sub.f32 	%f1093, %f1239, %f1022;
	mul.f32 	%f1144, %f1358, %f1093;
	sub.f32 	%f1094, %f1243, %f1022;
	mul.f32 	%f1143, %f1358, %f1094;
	sub.f32 	%f1095, %f1247, %f1022;
	mul.f32 	%f1142, %f1358, %f1095;
	sub.f32 	%f1096, %f1251, %f1022;
	mul.f32 	%f1141, %f1358, %f1096;
	sub.f32 	%f1097, %f1255, %f1022;
	mul.f32 	%f1140, %f1358, %f1097;
	sub.f32 	%f1098, %f1259, %f1022;
	mul.f32 	%f1139, %f1358, %f1098;
	sub.f32 	%f1099, %f1263, %f1022;
	mul.f32 	%f1138, %f1358, %f1099;
	sub.f32 	%f1100, %f1267, %f1022;
	mul.f32 	%f1137, %f1358, %f1100;
	sub.f32 	%f1101, %f1271, %f1022;
	mul.f32 	%f1136, %f1358, %f1101;
	sub.f32 	%f1102, %f1275, %f1022;
	mul.f32 	%f1135, %f1358, %f1102;
	sub.f32 	%f1103, %f1279, %f1022;
	mul.f32 	%f1134, %f1358, %f1103;
	sub.f32 	%f1104, %f1283, %f1022;
	mul.f32 	%f1133, %f1358, %f1104;
	sub.f32 	%f1105, %f1287, %f1022;
	mul.f32 	%f1132, %f1358, %f1105;
	sub.f32 	%f1106, %f1291, %f1022;
	mul.f32 	%f1131, %f1358, %f1106;
	sub.f32 	%f1107, %f1295, %f1022;
	mul.f32 	%f1130, %f1358, %f1107;
	sub.f32 	%f1108, %f1299, %f1022;
	mul.f32 	%f1129, %f1358, %f1108;
	sub.f32 	%f1109, %f1303, %f1022;
	mul.f32 	%f1128, %f1358, %f1109;
	sub.f32 	%f1110, %f1307, %f1022;
	mul.f32 	%f1127, %f1358, %f1110;
	sub.f32 	%f1111, %f1311, %f1022;
	mul.f32 	%f1126, %f1358, %f1111;
	sub.f32 	%f1112, %f1315, %f1022;
	mul.f32 	%f1125, %f1358, %f1112;
	sub.f32 	%f1113, %f1319, %f1022;
	mul.f32 	%f1124, %f1358, %f1113;
	sub.f32 	%f1114, %f1323, %f1022;
	mul.f32 	%f1123, %f1358, %f1114;
	sub.f32 	%f1115, %f1327, %f1022;
	mul.f32 	%f1122, %f1358, %f1115;
	sub.f32 	%f1116, %f1331, %f1022;
	mul.f32 	%f1121, %f1358, %f1116;
	sub.f32 	%f1117, %f1335, %f1022;
	mul.f32 	%f1120, %f1358, %f1117;
	sub.f32 	%f1118, %f1339, %f1022;
	mul.f32 	%f1119, %f1358, %f1118;
	add.s32 	%r90, %r90, %r17;
	setp.lt.s32 	%p62, %r90, %r32;
	@%p62 bra 	$L__BB105_4;
$L__BB105_84:
	ret;

}
	// .globl	_Z17LayerNormWarpImplI19BiasAddResidualLoadI6__halffE11AffineStoreIfS1_EfLi1ELi128ELi128ELi32ELi1ELb0EEvT_T0_iidPT1_S8_
.visible .entry _Z17LayerNormWarpImplI19BiasAddResidualLoadI6__halffE11AffineStoreIfS1_EfLi1ELi128ELi128ELi32ELi1ELb0EEvT_T0_iidPT1_S8_(
	.param .align 8 .b8 _Z17LayerNormWarpImplI19BiasAddResidualLoadI6__halffE11AffineStoreIfS1_EfLi1ELi128ELi128ELi32ELi1ELb0EEvT_T0_iidPT1_S8__param_0[32],
	.param .align 8 .b8 _Z17LayerNormWarpImplI19BiasAddResidualLoadI6__halffE11AffineStoreIfS1_EfLi1ELi128ELi128ELi32ELi1ELb0EEvT_T0_iidPT1_S8__param_1[32],
	.param .u32 _Z17LayerNormWarpImplI19BiasAddResidualLoadI6__halffE11AffineStoreIfS1_EfLi1ELi128ELi128ELi32ELi1ELb0EEvT_T0_iidPT1_S8__param_2,
	.param .u32 _Z17LayerNormWarpImplI19BiasAddResidualLoadI6__halffE11AffineStoreIfS1_EfLi1ELi128ELi128ELi32ELi1ELb0EEvT_T0_iidPT1_S8__param_3,
	.param .f64 _Z17LayerNormWarpImplI19BiasAddResidualLoadI6__halffE11AffineStoreIfS1_EfLi1ELi128ELi128ELi32ELi1ELb0EEvT_T0_iidPT1_S8__param_4,
	.param .u64 .ptr .align 1 _Z17LayerNormWarpImplI19BiasAddResidualLoadI6__halffE11AffineStoreIfS1_EfLi1ELi128ELi128ELi32ELi1ELb0EEvT_T0_iidPT1_S8__param_5,
	.param .u64 .ptr .align 1 _Z17LayerNormWarpImplI19BiasAddResidualLoadI6__halffE11AffineStoreIfS1_EfLi1ELi128ELi128ELi32ELi1ELb0EEvT_T0_iidPT1_S8__param_6
)
.maxntid 256
{
	.reg .pred 	%p<31>;
	.reg .b32 	%r<61>;
	.reg .b32 	%f<1391>;
	.reg .b64 	%rd<16>;
	.reg .b64 	%fd<3>;

	ld.param.u32 	%r17, [_Z17LayerNormWarpImplI19BiasAddResidualLoadI6__halffE11AffineStoreIfS1_EfLi1ELi128ELi128ELi32ELi1ELb0EEvT_T0_iidPT1_S8__param_3];
	setp.lt.s32 	%p1, %r17, 4097;
	@%p1 bra 	$L__BB106_2;
	mov.u64 	%rd3, $str;
	cvta.global.u64 	%rd4, %rd3;
	mov.u64 	%rd5, $str$1;
	cvta.global.u64 	%rd6, %rd5;
	mov.u64 	%rd7, __unnamed_107;
	cvta.global.u64 	%rd8, %rd7;
	{ // callseq 106, 0
	.param .b64 param0;
	st.param.b64 	[param0], %rd4;
	.param .b64 param1;
	st.param.b64 	[param1], %rd6;
	.param .b32 param2;
	st.param.b32 	[param2], 462;
	.param .b64 param3;
	st.param.b64 	[param3], %rd8;
	.param .b64 param4;
	st.param.b64 	[param4], 1;
	call.uni 
	__assertfail, 
	(
	param0, 
	param1, 
	param2, 
	param3, 
	param4
	);
	} // callseq 106
$L__BB106_2:
	ld.param.u32 	%r58, [_Z17LayerNormWarpImplI19BiasAddResidualLoadI6__halffE11AffineStoreIfS1_EfLi1ELi128ELi128ELi32ELi1ELb0EEvT_T0_iidPT1_S8__param_2];
	mov.u32 	%r18, %ctaid.x;
	mov.u32 	%r19, %ntid.y;
	mov.u32 	%r20, %tid.y;
	mad.lo.s32 	%r60, %r18, %r19, %r20;
	setp.ge.s32 	%p2, %r60, %r58;
	@%p2 bra 	$L__BB106_20;
$L__BB106_4:
	mov.f32 	%f301, 0f3F800000;
	div.approx.f32 	%f302, %f1374, %f301;
	add.f32 	%f303, %f302, 0f00000000;
	sub.f32 	%f304, %f1374, %f303;
	fma.rn.f32 	%f305, %f1374, %f304, 0f00000000;
	sub.f32 	%f306, %f1373, %f303;
	mov.f32 	%f307, 0f40000000;
	div.approx.f32 	%f308, %f306, %f307;
	add.f32 	%f309, %f303, %f308;
	sub.f32 	%f310, %f1373, %f309;
	fma.rn.f32 	%f311, %f306, %f310, %f305;
	sub.f32 	%f312, %f1372, %f309;
	mov.f32 	%f313, 0f40400000;
	div.approx.f32 	%f314, %f312, %f313;
	add.f32 	%f315, %f309, %f314;
	sub.f32 	%f316, %f1372, %f315;
	fma.rn.f32 	%f317, %f312, %f316, %f311;
	sub.f32 	%f318, %f1371, %f315;
	mov.f32 	%f319, 0f40800000;
	div.approx.f32 	%f320, %f318, %f319;
	add.f32 	%f321, %f315, %f320;
	sub.f32 	%f322, %f1371, %f321;
	fma.rn.f32 	%f323, %f318, %f322, %f317;
	sub.f32 	%f324, %f1370, %f321;
	mov.f32 	%f325, 0f40A00000;
	div.approx.f32 	%f326, %f324, %f325;
	add.f32 	%f327, %f321, %f326;
	sub.f32 	%f328, %f1370, %f327;
	fma.rn.f32 	%f329, %f324, %f328, %f323;
	sub.f32 	%f330, %f1369, %f327;
	mov.f32 	%f331, 0f40C00000;
	div.approx.f32 	%f332, %f330, %f331;
	add.f32 	%f333, %f327, %f332;
	sub.f32 	%f334, %f1369, %f333;
	fma.rn.f32 	%f335, %f330, %f334, %f329;
	sub.f32 	%f336, %f1368, %f333;
	mov.f32 	%f337, 0f40E00000;
	div.approx.f32 	%f338, %f336, %f337;
	add.f32 	%f339, %f333, %f338;
	sub.f32 	%f340, %f1368, %f339;
	fma.rn.f32 	%f341, %f336, %f340, %f335;
	sub.f32 	%f342, %f1367, %f339;
	mov.f32 	%f343, 0f41000000;
	div.approx.f32 	%f344, %f342, %f343;
	add.f32 	%f345, %f339, %f344;
	sub.f32 	%f346, %f1367, %f345;
	fma.rn.f32 	%f347, %f342, %f346, %f341;
	sub.f32 	%f348, %f1366, %f345;
	mov.f32 	%f349, 0f41100000;
	div.approx.f32 	%f350, %f348, %f349;
	add.f32 	%f351, %f345, %f350;
	sub.f32 	%f352, %f1366, %f351;
	fma.rn.f32 	%f353, %f348, %f352, %f347;
	sub.f32 	%f354, %f1365, %f351;
	mov.f32 	%f355, 0f41200000;
	div.approx.f32 	%f356, %f354, %f355;
	add.f32 	%f357, %f351, %f356;
	sub.f32 	%f358, %f1365, %f357;
	fma.rn.f32 	%f359, %f354, %f358, %f353;
	sub.f32 	%f360, %f1364, %f357;
	mov.f32 	%f361, 0f41300000;
	div.approx.f32 	%f362, %f360, %f361;
	add.f32 	%f363, %f357, %f362;
	sub.f32 	%f364, %f1364, %f363;
	fma.rn.f32 	%f365, %f360, %f364, %f359;
	sub.f32 	%f366, %f1363, %f363;
	mov.f32 	%f367, 0f41400000;
	div.approx.f32 	%f368, %f366, %f367;
	add.f32 	%f369, %f363, %f368;
	sub.f32 	%f370, %f1363, %f369;
	fma.rn.f32 	%f371, %f366, %f370, %f365;
	sub.f32 	%f372, %f1362, %f369;
	mov.f32 	%f373, 0f41500000;
	div.approx.f32 	%f374, %f372, %f373;
	add.f32 	%f375, %f369, %f374;
	sub.f32 	%f376, %f1362, %f375;
	fma.rn.f32 	%f377, %f372, %f376, %f371;
	sub.f32 	%f378, %f1361, %f375;
	mov.f32 	%f379, 0f41600000;
	div.approx.f32 	%f380, %f378, %f379;
	add.f32 	%f381, %f375, %f380;
	sub.f32 	%f382, %f1361, %f381;
	fma.rn.f32 	%f383, %f378, %f382, %f377;
	sub.f32 	%f384, %f1360, %f381;
	mov.f32 	%f385, 0f41700000;
	div.approx.f32 	%f386, %f384, %f385;
	add.f32 	%f387, %f381, %f386;
	sub.f32 	%f388, %f1360, %f387;
	fma.rn.f32 	%f389, %f384, %f388, %f383;
	sub.f32 	%f390, %f1359, %f387;
	mov.f32 	%f391, 0f41800000;
	div.approx.f32 	%f392, %f390, %f391;
	add.f32 	%f393, %f387, %f392;
	sub.f32 	%f394, %f1359, %f393;
	fma.rn.f32 	%f395, %f390, %f394, %f389;
	sub.f32 	%f396, %f1358, %f393;
	mov.f32 	%f397, 0f41880000;
	div.approx.f32 	%f398, %f396, %f397;
	add.f32 	%f399, %f393, %f398;
	sub.f32 	%f400, %f1358, %f399;
	fma.rn.f32 	%f401, %f396, %f400, %f395;
	sub.f32 	%f402, %f1357, %f399;
	mov.f32 	%f403, 0f41900000;
	div.approx.f32 	%f404, %f402, %f403;
	add.f32 	%f405, %f399, %f404;
	sub.f32 	%f406, %f1357, %f405;
	fma.rn.f32 	%f407, %f402, %f406, %f401;
	sub.f32 	%f408, %f1356, %f405;
	mov.f32 	%f409, 0f41980000;
	div.approx.f32 	%f410, %f408, %f409;
	add.f32 	%f411, %f405, %f410;
	sub.f32 	%f412, %f1356, %f411;
	fma.rn.f32 	%f413, %f408, %f412, %f407;
	sub.f32 	%f414, %f1355, %f411;
	mov.f32 	%f415, 0f41A00000;
	div.approx.f32 	%f416, %f414, %f415;
	add.f32 	%f417, %f411, %f416;
	sub.f32 	%f418, %f1355, %f417;
	fma.rn.f32 	%f419, %f414, %f418, %f413;
	sub.f32 	%f420, %f1354, %f417;
	mov.f32 	%f421, 0f41A80000;
	div.approx.f32 	%f422, %f420, %f421;
	add.f32 	%f423, %f417, %f422;
	sub.f32 	%f424, %f1354, %f423;
	fma.rn.f32 	%f425, %f420, %f424, %f419;
	sub.f32 	%f426, %f1353, %f423;
	mov.f32 	%f427, 0f41B00000;
	div.approx.f32 	%f428, %f426, %f427;
	add.f32 	%f429, %f423, %f428;
	sub.f32 	%f430, %f1353, %f429;
	fma.rn.f32 	%f431, %f426, %f430, %f425;
	sub.f32 	%f432, %f1352, %f429;
	mov.f32 	%f433, 0f41B80000;
	div.approx.f32 	%f434, %f432, %f433;
	add.f32 	%f435, %f429, %f434;
	sub.f32 	%f436, %f1352, %f435;
	fma.rn.f32 	%f437, %f432, %f436, %f431;
	sub.f32 	%f438, %f1351, %f435;
	mov.f32 	%f439, 0f41C00000;
	div.approx.f32 	%f440, %f438, %f439;
	add.f32 	%f441, %f435, %f440;
	sub.f32 	%f442, %f1351, %f441;
	fma.rn.f32 	%f443, %f438, %f442, %f437;
	sub.f32 	%f444, %f1350, %f441;
	mov.f32 	%f445, 0f41C80000;
	div.approx.f32 	%f446, %f444, %f445;
	add.f32 	%f447, %f441, %f446;
	sub.f32 	%f448, %f1350, %f447;
	fma.rn.f32 	%f449, %f444, %f448, %f443;
	sub.f32 	%f450, %f1349, %f447;
	mov.f32 	%f451, 0f41D00000;
	div.approx.f32 	%f452, %f450, %f451;
	add.f32 	%f453, %f447, %f452;
	sub.f32 	%f454, %f1349, %f453;
	fma.rn.f32 	%f455, %f450, %f454, %f449;
	sub.f32 	%f456, %f1348, %f453;
	mov.f32 	%f457, 0f41D80000;
	div.approx.f32 	%f458, %f456, %f457;
	add.f32 	%f459, %f453, %f458;
	sub.f32 	%f460, %f1348, %f459;
	fma.rn.f32 	%f461, %f456, %f460, %f455;
	sub.f32 	%f462, %f1347, %f459;
	mov.f32 	%f463, 0f41E00000;
	div.approx.f32 	%f464, %f462, %f463;
	add.f32 	%f465, %f459, %f464;
	sub.f32 	%f466, %f1347, %f465;
	fma.rn.f32 	%f467, %f462, %f466, %f461;
	sub.f32 	%f468, %f1346, %f465;
	mov.f32 	%f469, 0f41E80000;
	div.approx.f32 	%f470, %f468, %f469;
	add.f32 	%f471, %f465, %f470;
	sub.f32 	%f472, %f1346, %f471;
	fma.rn.f32 	%f473, %f468, %f472, %f467;
	sub.f32 	%f474, %f1345, %f471;
	mov.f32 	%f475, 0f41F00000;
	div.approx.f32 	%f476, %f474, %f475;
	add.f32 	%f477, %f471, %f476;
	sub.f32 	%f478, %f1345, %f477;
	fma.rn.f32 	%f479, %f474, %f478, %f473;
	sub.f32 	%f480, %f1344, %f477;
	mov.f32 	%f481, 0f41F80000;
	div.approx.f32 	%f482, %f480, %f481;
	add.f32 	%f483, %f477, %f482;
	sub.f32 	%f484, %f1344, %f483;
	fma.rn.f32 	%f485, %f480, %f484, %f479;
	sub.f32 	%f486, %f1343, %f483;
	mov.f32 	%f487, 0f42000000;
	div.approx.f32 	%f488, %f486, %f487;
	add.f32 	%f489, %f483, %f488;
	sub.f32 	%f490, %f1343, %f489;
	fma.rn.f32 	%f491, %f486, %f490, %f485;
	sub.f32 	%f492, %f1342, %f489;
	mov.f32 	%f493, 0f42040000;
	div.approx.f32 	%f494, %f492, %f493;
	add.f32 	%f495, %f489, %f494;
	sub.f32 	%f496, %f1342, %f495;
	fma.rn.f32 	%f497, %f492, %f496, %f491;
	sub.f32 	%f498, %f1341, %f495;
	mov.f32 	%f499, 0f42080000;
	div.approx.f32 	%f500, %f498, %f499;
	add.f32 	%f501, %f495, %f500;
	sub.f32 	%f502, %f1341, %f501;
	fma.rn.f32 	%f503, %f498, %f502, %f497;
	sub.f32 	%f504, %f1340, %f501;
	mov.f32 	%f505, 0f420C0000;
	div.approx.f32 	%f506, %f504, %f505;
	add.f32 	%f507, %f501, %f506;
	sub.f32 	%f508, %f1340, %f507;
	fma.rn.f32 	%f509, %f504, %f508, %f503;
	sub.f32 	%f510, %f1339, %f507;
	mov.f32 	%f511, 0f42100000;
	div.approx.f32 	%f512, %f510, %f511;
	add.f32 	%f513, %f507, %f512;
	sub.f32 	%f514, %f1339, %f513;
	fma.rn.f32 	%f515, %f510, %f514, %f509;
	sub.f32 	%f516, %f1338, %f513;
	mov.f32 	%f517, 0f42140000;
	div.approx.f32 	%f518, %f516, %f517;
	add.f32 	%f519, %f513, %f518;
	sub.f32 	%f520, %f1338, %f519;
	fma.rn.f32 	%f521, %f516, %f520, %f515;
	sub.f32 	%f522, %f1337, %f519;
	mov.f32 	%f523, 0f42180000;
	div.approx.f32 	%f524, %f522, %f523;
	add.f32 	%f525, %f519, %f524;
	sub.f32 	%f526, %f1337, %f525;
	fma.rn.f32 	%f527, %f522, %f526, %f521;
	sub.f32 	%f528, %f1336, %f525;
	mov.f32 	%f529, 0f421C0000;
	div.approx.f32 	%f530, %f528, %f529;
	add.f32 	%f531, %f525, %f530;
	sub.f32 	%f532, %f1336, %f531;
	fma.rn.f32 	%f533, %f528, %f532, %f527;
	sub.f32 	%f534, %f1335, %f531;
	mov.f32 	%f535, 0f42200000;
	div.approx.f32 	%f536, %f534, %f535;
	add.f32 	%f537, %f531, %f536;
	sub.f32 	%f538, %f1335, %f537;
	fma.rn.f32 	%f539, %f534, %f538, %f533;
	sub.f32 	%f540, %f1334, %f537;
	mov.f32 	%f541, 0f42240000;
	div.approx.f32 	%f542, %f540, %f541;
	add.f32 	%f543, %f537, %f542;
	sub.f32 	%f544, %f1334, %f543;
	fma.rn.f32 	%f545, %f540, %f544, %f539;
	sub.f32 	%f546, %f1333, %f543;
	mov.f32 	%f547, 0f42280000;
	div.approx.f32 	%f548, %f546, %f547;
	add.f32 	%f549, %f543, %f548;
	sub.f32 	%f550, %f1333, %f549;
	fma.rn.f32 	%f551, %f546, %f550, %f545;
	sub.f32 	%f552, %f1332, %f549;
	mov.f32 	%f553, 0f422C0000;
	div.approx.f32 	%f554, %f552, %f553;
	add.f32 	%f555, %f549, %f554;
	sub.f32 	%f556, %f1332, %f555;
	fma.rn.f32 	%f557, %f552, %f556, %f551;
	sub.f32 	%f558, %f1331, %f555;
	mov.f32 	%f559, 0f42300000;
	div.approx.f32 	%f560, %f558, %f559;
	add.f32 	%f561, %f555, %f560;
	sub.f32 	%f562, %f1331, %f561;
	fma.rn.f32 	%f563, %f558, %f562, %f557;
	sub.f32 	%f564, %f1330, %f561;
	mov.f32 	%f565, 0f42340000;
	div.approx.f32 	%f566, %f564, %f565;
	add.f32 	%f567, %f561, %f566;
	sub.f32 	%f568, %f1330, %f567;
	fma.rn.f32 	%f569, %f564, %f568, %f563;
	sub.f32 	%f570, %f1329, %f567;
	mov.f32 	%f571, 0f42380000;
	div.approx.f32 	%f572, %f570, %f571;
	add.f32 	%f573, %f567, %f572;
	sub.f32 	%f574, %f1329, %f573;
	fma.rn.f32 	%f575, %f570, %f574, %f569;
	sub.f32 	%f576, %f1328, %f573;
	mov.f32 	%f577, 0f423C0000;
	div.approx.f32 	%f578, %f576, %f577;
	add.f32 	%f579, %f573, %f578;
	sub.f32 	%f580, %f1328, %f579;
	fma.rn.f32 	%f581, %f576, %f580, %f575;
	sub.f32 	%f582, %f1327, %f579;
	mov.f32 	%f583, 0f42400000;
	div.approx.f32 	%f584, %f582, %f583;
	add.f32 	%f585, %f579, %f584;
	sub.f32 	%f586, %f1327, %f585;
	fma.rn.f32 	%f587, %f582, %f586, %f581;
	sub.f32 	%f588, %f1326, %f585;
	mov.f32 	%f589, 0f42440000;
	div.approx.f32 	%f590, %f588, %f589;
	add.f32 	%f591, %f585, %f590;
	sub.f32 	%f592, %f1326, %f591;
	fma.rn.f32 	%f593, %f588, %f592, %f587;
	sub.f32 	%f594, %f1325, %f591;
	mov.f32 	%f595, 0f42480000;
	div.approx.f32 	%f596, %f594, %f595;
	add.f32 	%f597, %f591, %f596;
	sub.f32 	%f598, %f1325, %f597;
	fma.rn.f32 	%f599, %f594, %f598, %f593;
	sub.f32 	%f600, %f1324, %f597;
	mov.f32 	%f601, 0f424C0000;
	div.approx.f32 	%f602, %f600, %f601;
	add.f32 	%f603, %f597, %f602;
	sub.f32 	%f604, %f1324, %f603;
	fma.rn.f32 	%f605, %f600, %f604, %f599;
	sub.f32 	%f606, %f1323, %f603;
	mov.f32 	%f607, 0f42500000;
	div.approx.f32 	%f608, %f606, %f607;
	add.f32 	%f609, %f603, %f608;
	sub.f32 	%f610, %f1323, %f609;
	fma.rn.f32 	%f611, %f606, %f610, %f605;
	sub.f32 	%f612, %f1322, %f609;
	mov.f32 	%f613, 0f42540000;
	div.approx.f32 	%f614, %f612, %f613;
	add.f32 	%f615, %f609, %f614;
	sub.f32 	%f616, %f1322, %f615;
	fma.rn.f32 	%f617, %f612, %f616, %f611;
	sub.f32 	%f618, %f1321, %f615;
	mov.f32 	%f619, 0f42580000;
	div.approx.f32 	%f620, %f618, %f619;
	add.f32 	%f621, %f615, %f620;
	sub.f32 	%f622, %f1321, %f621;
	fma.rn.f32 	%f623, %f618, %f622, %f617;
	sub.f32 	%f624, %f1320, %f621;
	mov.f32 	%f625, 0f425C0000;
	div.approx.f32 	%f626, %f624, %f625;
	add.f32 	%f627, %f621, %f626;
	sub.f32 	%f628, %f1320, %f627;
	fma.rn.f32 	%f629, %f624, %f628, %f623;
	sub.f32 	%f630, %f1319, %f627;
	mov.f32 	%f631, 0f42600000;
	div.approx.f32 	%f632, %f630, %f631;
	add.f32 	%f633, %f627, %f632;
	sub.f32 	%f634, %f1319, %f633;
	fma.rn.f32 	%f635, %f630, %f634, %f629;
	sub.f32 	%f636, %f1318, %f633;
	mov.f32 	%f637, 0f42640000;
	div.approx.f32 	%f638, %f636, %f637;
	add.f32 	%f639, %f633, %f638;
	sub.f32 	%f640, %f1318, %f639;
	fma.rn.f32 	%f641, %f636, %f640, %f635;
	sub.f32 	%f642, %f1317, %f639;
	mov.f32 	%f643, 0f42680000;
	div.approx.f32 	%f644, %f642, %f643;
	add.f32 	%f645, %f639, %f644;
	sub.f32 	%f646, %f1317, %f645;
	fma.rn.f32 	%f647, %f642, %f646, %f641;
	sub.f32 	%f648, %f1316, %f645;
	mov.f32 	%f649, 0f426C0000;
	div.approx.f32 	%f650, %f648, %f649;
	add.f32 	%f651, %f645, %f650;
	sub.f32 	%f652, %f1316, %f651;
	fma.rn.f32 	%f653, %f648, %f652, %f647;
	sub.f32 	%f654, %f1315, %f651;
	mov.f32 	%f655, 0f42700000;
	div.approx.f32 	%f656, %f654, %f655;
	add.f32 	%f657, %f651, %f656;
	sub.f32 	%f658, %f1315, %f657;
	fma.rn.f32 	%f659, %f654, %f658, %f653;
	sub.f32 	%f660, %f1314, %f657;
	mov.f32 	%f661, 0f42740000;
	div.approx.f32 	%f662, %f660, %f661;
	add.f32 	%f663, %f657, %f662;
	sub.f32 	%f664, %f1314, %f663;
	fma.rn.f32 	%f665, %f660, %f664, %f659;
	sub.f32 	%f666, %f1313, %f663;
	mov.f32 	%f667, 0f42780000;
	div.approx.f32 	%f668, %f666, %f667;
	add.f32 	%f669, %f663, %f668;
	sub.f32 	%f670, %f1313, %f669;
	fma.rn.f32 	%f671, %f666, %f670, %f665;
	sub.f32 	%f672, %f1312, %f669;
	mov.f32 	%f673, 0f427C0000;
	div.approx.f32 	%f674, %f672, %f673;
	add.f32 	%f675, %f669, %f674;
	sub.f32 	%f676, %f1312, %f675;
	fma.rn.f32 	%f677, %f672, %f676, %f671;
	sub.f32 	%f678, %f1311, %f675;
	mov.f32 	%f679, 0f42800000;
	div.approx.f32 	%f680, %f678, %f679;
	add.f32 	%f681, %f675, %f680;
	sub.f32 	%f682, %f1311, %f681;
	fma.rn.f32 	%f683, %f678, %f682, %f677;
	sub.f32 	%f684, %f1310, %f681;
	mov.f32 	%f685, 0f42820000;
	div.approx.f32 	%f686, %f684, %f685;
	add.f32 	%f687, %f681, %f686;
	sub.f32 	%f688, %f1310, %f687;
	fma.rn.f32 	%f689, %f684, %f688, %f683;
	sub.f32 	%f690, %f1309, %f687;
	mov.f32 	%f691, 0f42840000;
	div.approx.f32 	%f692, %f690, %f691;
	add.f32 	%f693, %f687, %f692;
	sub.f32 	%f694, %f1309, %f693;
	fma.rn.f32 	%f695, %f690, %f694, %f689;
	sub.f32 	%f696, %f1308, %f693;
	mov.f32 	%f697, 0f42860000;
	div.approx.f32 	%f698, %f696, %f697;
	add.f32 	%f699, %f693, %f698;
	sub.f32 	%f700, %f1308, %f699;
	fma.rn.f32 	%f701, %f696, %f700, %f695;
	sub.f32 	%f702, %f1307, %f699;
	mov.f32 	%f703, 0f42880000;
	div.approx.f32 	%f704, %f702, %f703;
	add.f32 	%f705, %f699, %f704;
	sub.f32 	%f706, %f1307, %f705;
	fma.rn.f32 	%f707, %f702, %f706, %f701;
	sub.f32 	%f708, %f1306, %f705;
	mov.f32 	%f709, 0f428A0000;
	div.approx.f32 	%f710, %f708, %f709;
	add.f32 	%f711, %f705, %f710;
	sub.f32 	%f712, %f1306, %f711;
	fma.rn.f32 	%f713, %f708, %f712, %f707;
	sub.f32 	%f714, %f1305, %f711;
	mov.f32 	%f715, 0f428C0000;
	div.approx.f32 	%f716, %f714, %f715;
	add.f32 	%f717, %f711, %f716;
	sub.f32 	%f718, %f1305, %f717;
	fma.rn.f32 	%f719, %f714, %f718, %f713;
	sub.f32 	%f720, %f1304, %f717;
	mov.f32 	%f721, 0f428E0000;
	div.approx.f32 	%f722, %f720, %f721;
	add.f32 	%f723, %f717, %f722;
	sub.f32 	%f724, %f1304, %f723;
	fma.rn.f32 	%f725, %f720, %f724, %f719;
	sub.f32 	%f726, %f1303, %f723;
	mov.f32 	%f727, 0f42900000;
	div.approx.f32 	%f728, %f726, %f727;
	add.f32 	%f729, %f723, %f728;
	sub.f32 	%f730, %f1303, %f729;
	fma.rn.f32 	%f731, %f726, %f730, %f725;
	sub.f32 	%f732, %f1302, %f729;
	mov.f32 	%f733, 0f42920000;
	div.approx.f32 	%f734, %f732, %f733;
	add.f32 	%f735, %f729, %f734;
	sub.f32 	%f736, %f1302, %f735;
	fma.rn.f32 	%f737, %f732, %f736, %f731;
	sub.f32 	%f738, %f1301, %f735;
	mov.f32 	%f739, 0f42940000;
	div.approx.f32 	%f740, %f738, %f739;
	add.f32 	%f741, %f735, %f740;
	sub.f32 	%f742, %f1301, %f741;
	fma.rn.f32 	%f743, %f738, %f742, %f737;
	sub.f32 	%f744, %f1300, %f741;
	mov.f32 	%f745, 0f42960000;
	div.approx.f32 	%f746, %f744, %f745;
	add.f32 	%f747, %f741, %f746;
	sub.f32 	%f748, %f1300, %f747;
	fma.rn.f32 	%f749, %f744, %f748, %f743;
	sub.f32 	%f750, %f1299, %f747;
	mov.f32 	%f751, 0f42980000;
	div.approx.f32 	%f752, %f750, %f751;
	add.f32 	%f753, %f747, %f752;
	sub.f32 	%f754, %f1299, %f753;
	fma.rn.f32 	%f755, %f750, %f754, %f749;
	sub.f32 	%f756, %f1298, %f753;
	mov.f32 	%f757, 0f429A0000;
	div.approx.f32 	%f758, %f756, %f757;
	add.f32 	%f759, %f753, %f758;
	sub.f32 	%f760, %f1298, %f759;
	fma.rn.f32 	%f761, %f756, %f760, %f755;
	sub.f32 	%f762, %f1297, %f759;
	mov.f32 	%f763, 0f429C0000;
	div.approx.f32 	%f764, %f762, %f763;
	add.f32 	%f765, %f759, %f764;
	sub.f32 	%f766, %f1297, %f765;
	fma.rn.f32 	%f767, %f762, %f766, %f761;
	sub.f32 	%f768, %f1296, %f765;
	mov.f32 	%f769, 0f429E0000;
	div.approx.f32 	%f770, %f768, %f769;
	add.f32 	%f771, %f765, %f770;
	sub.f32 	%f772, %f1296, %f771;
	fma.rn.f32 	%f773, %f768, %f772, %f767;
	sub.f32 	%f774, %f1295, %f771;
	mov.f32 	%f775, 0f42A00000;
	div.approx.f32 	%f776, %f774, %f775;
	add.f32 	%f777, %f771, %f776;
	sub.f32 	%f778, %f1295, %f777;
	fma.rn.f32 	%f779, %f774, %f778, %f773;
	sub.f32 	%f780, %f1294, %f777;
	mov.f32 	%f781, 0f42A20000;
	div.approx.f32 	%f782, %f780, %f781;
	add.f32 	%f783, %f777, %f782;
	sub.f32 	%f784, %f1294, %f783;
	fma.rn.f32 	%f785, %f780, %f784, %f779;
	sub.f32 	%f786, %f1293, %f783;
	mov.f32 	%f787, 0f42A40000;
	div.approx.f32 	%f788, %f786, %f787;
	add.f32 	%f789, %f783, %f788;
	sub.f32 	%f790, %f1293, %f789;
	fma.rn.f32 	%f791, %f786, %f790, %f785;
	sub.f32 	%f792, %f1292, %f789;
	mov.f32 	%f793, 0f42A60000;
	div.approx.f32 	%f794, %f792, %f793;
	add.f32 	%f795, %f789, %f794;
	sub.f32 	%f796, %f1292, %f795;
	fma.rn.f32 	%f797, %f792, %f796, %f791;
	sub.f32 	%f798, %f1291, %f795;
	mov.f32 	%f799, 0f42A80000;
	div.approx.f32 	%f800, %f798, %f799;
	add.f32 	%f801, %f795, %f800;
	sub.f32 	%f802, %f1291, %f801;
	fma.rn.f32 	%f803, %f798, %f802, %f797;
	sub.f32 	%f804, %f1290, %f801;
	mov.f32 	%f805, 0f42AA0000;
	div.approx.f32 	%f806, %f804, %f805;
	add.f32 	%f807, %f801, %f806;
	sub.f32 	%f808, %f1290, %f807;
	fma.rn.f32 	%f809, %f804, %f808, %f803;
	sub.f32 	%f810, %f1289, %f807;
	mov.f32 	%f811, 0f42AC0000;
	div.approx.f32 	%f812, %f810, %f811;
	add.f32 	%f813, %f807, %f812;
	sub.f32 	%f814, %f1289, %f813;
	fma.rn.f32 	%f815, %f810, %f814, %f809;
	sub.f32 	%f816, %f1288, %f813;
	mov.f32 	%f817, 0f42AE0000;
	div.approx.f32 	%f818, %f816, %f817;
	add.f32 	%f819, %f813, %f818;
	sub.f32 	%f820, %f1288, %f819;
	fma.rn.f32 	%f821, %f816, %f820, %f815;
	sub.f32 	%f822, %f1287, %f819;
	mov.f32 	%f823, 0f42B00000;
	div.approx.f32 	%f824, %f822, %f823;
	add.f32 	%f825, %f819, %f824;
	sub.f32 	%f826, %f1287, %f825;
	fma.rn.f32 	%f827, %f822, %f826, %f821;
	sub.f32 	%f828, %f1286, %f825;
	mov.f32 	%f829, 0f42B20000;
	div.approx.f32 	%f830, %f828, %f829;
	add.f32 	%f831, %f825, %f830;
	sub.f32 	%f832, %f1286, %f831;
	fma.rn.f32 	%f833, %f828, %f832, %f827;
	sub.f32 	%f834, %f1285, %f831;
	mov.f32 	%f835, 0f42B40000;
	div.approx.f32 	%f836, %f834, %f835;
	add.f32 	%f837, %f831, %f836;
	sub.f32 	%f838, %f1285, %f837;
	fma.rn.f32 	%f839, %f834, %f838, %f833;
	sub.f32 	%f840, %f1284, %f837;
	mov.f32 	%f841, 0f42B60000;
	div.approx.f32 	%f842, %f840, %f841;
	add.f32 	%f843, %f837, %f842;
	sub.f32 	%f844, %f1284, %f843;
	fma.rn.f32 	%f845, %f840, %f844, %f839;
	sub.f32 	%f846, %f1283, %f843;
	mov.f32 	%f847, 0f42B80000;
	div.approx.f32 	%f848, %f846, %f847;
	add.f32 	%f849, %f843, %f848;
	sub.f32 	%f850, %f1283, %f849;
	fma.rn.f32 	%f851, %f846, %f850, %f845;
	sub.f32 	%f852, %f1282, %f849;
	mov.f32 	%f853, 0f42BA0000;
	div.approx.f32 	%f854, %f852, %f853;
	add.f32 	%f855, %f849, %f854;
	sub.f32 	%f856, %f1282, %f855;
	fma.rn.f32 	%f857, %f852, %f856, %f851;
	sub.f32 	%f858, %f1281, %f855;
	mov.f32 	%f859, 0f42BC0000;
	div.approx.f32 	%f860, %f858, %f859;
	add.f32 	%f861, %f855, %f860;
	sub.f32 	%f862, %f1281, %f861;
	fma.rn.f32 	%f863, %f858, %f862, %f857;
	sub.f32 	%f864, %f1280, %f861;
	mov.f32 	%f865, 0f42BE0000;
	div.approx.f32 	%f866, %f864, %f865;
	add.f32 	%f867, %f861, %f866;
	sub.f32 	%f868, %f1280, %f867;
	fma.rn.f32 	%f869, %f864, %f868, %f863;
	sub.f32 	%f870, %f1279, %f867;
	mov.f32 	%f871, 0f42C00000;
	div.approx.f32 	%f872, %f870, %f871;
	add.f32 	%f873, %f867, %f872;
	sub.f32 	%f874, %f1279, %f873;
	fma.rn.f32 	%f875, %f870, %f874, %f869;
	sub.f32 	%f876, %f1278, %f873;
	mov.f32 	%f877, 0f42C20000;
	div.approx.f32 	%f878, %f876, %f877;
	add.f32 	%f879, %f873, %f878;
	sub.f32 	%f880, %f1278, %f879;
	fma.rn.f32 	%f881, %f876, %f880, %f875;
	sub.f32 	%f882, %f1277, %f879;
	mov.f32 	%f883, 0f42C40000;
	div.approx.f32 	%f884, %f882, %f883;
	add.f32 	%f885, %f879, %f884;
	sub.f32 	%f886, %f1277, %f885;
	fma.rn.f32 	%f887, %f882, %f886, %f881;
	sub.f32 	%f888, %f1276, %f885;
	mov.f32 	%f889, 0f42C60000;
	div.approx.f32 	%f890, %f888, %f889;
	add.f32 	%f891, %f885, %f890;
	sub.f32 	%f892, %f1276, %f891;
	fma.rn.f32 	%f893, %f888, %f892, %f887;
	sub.f32 	%f894, %f1275, %f891;
	mov.f32 	%f895, 0f42C80000;
	div.approx.f32 	%f896, %f894, %f895;
	add.f32 	%f897, %f891, %f896;
	sub.f32 	%f898, %f1275, %f897;
	fma.rn.f32 	%f899, %f894, %f898, %f893;
	sub.f32 	%f900, %f1274, %f897;
	mov.f32 	%f901, 0f42CA0000;
	div.approx.f32 	%f902, %f900, %f901;
	add.f32 	%f903, %f897, %f902;
	sub.f32 	%f904, %f1274, %f903;
	fma.rn.f32 	%f905, %f900, %f904, %f899;
	sub.f32 	%f906, %f1273, %f903;
	mov.f32 	%f907, 0f42CC0000;
	div.approx.f32 	%f908, %f906, %f907;
	add.f32 	%f909, %f903, %f908;
	sub.f32 	%f910, %f1273, %f909;
	fma.rn.f32 	%f911, %f906, %f910, %f905;
	sub.f32 	%f912, %f1272, %f909;
	mov.f32 	%f913, 0f42CE0000;
	div.approx.f32 	%f914, %f912, %f913;
	add.f32 	%f915, %f909, %f914;
	sub.f32 	%f916, %f1272, %f915;
	fma.rn.f32 	%f917, %f912, %f916, %f911;
	sub.f32 	%f918, %f1271, %f915;
	mov.f32 	%f919, 0f42D00000;
	div.approx.f32 	%f920, %f918, %f919;
	add.f32 	%f921, %f915, %f920;
	sub.f32 	%f922, %f1271, %f921;
	fma.rn.f32 	%f923, %f918, %f922, %f917;
	sub.f32 	%f924, %f1270, %f921;
	mov.f32 	%f925, 0f42D20000;
	div.approx.f32 	%f926, %f924, %f925;
	add.f32 	%f927, %f921, %f926;
	sub.f32 	%f928, %f1270, %f927;
	fma.rn.f32 	%f929, %f924, %f928, %f923;
	sub.f32 	%f930, %f1269, %f927;
	mov.f32 	%f931, 0f42D40000;
	div.approx.f32 	%f932, %f930, %f931;
	add.f32 	%f933, %f927, %f932;
	sub.f32 	%f934, %f1269, %f933;
	fma.rn.f32 	%f935, %f930, %f934, %f929;
	sub.f32 	%f936, %f1268, %f933;
	mov.f32 	%f937, 0f42D60000;
	div.approx.f32 	%f938, %f936, %f937;
	add.f32 	%f939, %f933, %f938;
	sub.f32 	%f940, %f1268, %f939;
	fma.rn.f32 	%f941, %f936, %f940, %f935;
	sub.f32 	%f942, %f1267, %f939;
	mov.f32 	%f943, 0f42D80000;
	div.approx.f32 	%f944, %f942, %f943;
	add.f32 	%f945, %f939, %f944;
	sub.f32 	%f946, %f1267, %f945;
	fma.rn.f32 	%f947, %f942, %f946, %f941;
	sub.f32 	%f948, %f1266, %f945;
	mov.f32 	%f949, 0f42DA0000;
	div.approx.f32 	%f950, %f948, %f949;
	add.f32 	%f951, %f945, %f950;
	sub.f32 	%f952, %f1266, %f951;
	fma.rn.f32 	%f953, %f948, %f952, %f947;
	sub.f32 	%f954, %f1265, %f951;
	mov.f32 	%f955, 0f42DC0000;
	div.approx.f32 	%f956, %f954, %f955;
	add.f32 	%f957, %f951, %f956;
	sub.f32 	%f958, %f1265, %f957;
	fma.rn.f32 	%f959, %f954, %f958, %f953;
	sub.f32 	%f960, %f1264, %f957;
	mov.f32 	%f961, 0f42DE0000;
	div.approx.f32 	%f962, %f960, %f961;
	add.f32 	%f963, %f957, %f962;
	sub.f32 	%f964, %f1264, %f963;
	fma.rn.f32 	%f965, %f960, %f964, %f959;
	sub.f32 	%f966, %f1263, %f963;
	mov.f32 	%f967, 0f42E00000;
	div.approx.f32 	%f968, %f966, %f967;
	add.f32 	%f969, %f963, %f968;
	sub.f32 	%f970, %f1263, %f969;
	fma.rn.f32 	%f971, %f966, %f970, %f965;
	sub.f32 	%f972, %f1262, %f969;
	mov.f32 	%f973, 0f42E20000;
	div.approx.f32 	%f974, %f972, %f973;
	add.f32 	%f975, %f969, %f974;
	sub.f32 	%f976, %f1262, %f975;
	fma.rn.f32 	%f977, %f972, %f976, %f971;
	sub.f32 	%f978, %f1261, %f975;
	mov.f32 	%f979, 0f42E40000;
	div.approx.f32 	%f980, %f978, %f979;
	add.f32 	%f981, %f975, %f980;
	sub.f32 	%f982, %f1261, %f981;
	fma.rn.f32 	%f983, %f978, %f982, %f977;
	sub.f32 	%f984, %f1260, %f981;
	mov.f32 	%f985, 0f42E60000;
	div.approx.f32 	%f986, %f984, %f985;
	add.f32 	%f987, %f981, %f986;
	sub.f32 	%f988, %f1260, %f987;
	fma.rn.f32 	%f989, %f984, %f988, %f983;
	sub.f32 	%f990, %f1259, %f987;
	mov.f32 	%f991, 0f42E80000;
	div.approx.f32 	%f992, %f990, %f991;
	add.f32 	%f993, %f987, %f992;
	sub.f32 	%f994, %f1259, %f993;
	fma.rn.f32 	%f995, %f990, %f994, %f989;
	sub.f32 	%f996, %f1258, %f993;
	mov.f32 	%f997, 0f42EA0000;
	div.approx.f32 	%f998, %f996, %f997;
	add.f32 	%f999, %f993, %f998;
	sub.f32 	%f1000, %f1258, %f999;
	fma.rn.f32 	%f1001, %f996, %f1000, %f995;
	sub.f32 	%f1002, %f1257, %f999;
	mov.f32 	%f1003, 0f42EC0000;
	div.approx.f32 	%f1004, %f1002, %f1003;
	add.f32 	%f1005, %f999, %f1004;
	sub.f32 	%f1006, %f1257, %f1005;
	fma.rn.f32 	%f1007, %f1002, %f1006, %f1001;
	sub.f32 	%f1008, %f1256, %f1005;
	mov.f32 	%f1009, 0f42EE0000;
	div.approx.f32 	%f1010, %f1008, %f1009;
	add.f32 	%f1011, %f1005, %f1010;
	sub.f32 	%f1012, %f1256, %f1011;
	fma.rn.f32 	%f1013, %f1008, %f1012, %f1007;
	sub.f32 	%f1014, %f1255, %f1011;
	mov.f32 	%f1015, 0f42F00000;
	div.approx.f32 	%f1016, %f1014, %f1015;
	add.f32 	%f1017, %f1011, %f1016;
	sub.f32 	%f1018, %f1255, %f1017;
	fma.rn.f32 	%f1019, %f1014, %f1018, %f1013;
	sub.f32 	%f1020, %f1254, %f1017;
	mov.f32 	%f1021, 0f42F20000;
	div.approx.f32 	%f1022, %f1020, %f1021;
	add.f32 	%f1023, %f1017, %f1022;
	sub.f32 	%f1024, %f1254, %f1023;
	fma.rn.f32 	%f1025, %f1020, %f1024, %f1019;
	sub.f32 	%f1026, %f1253, %f1023;
	mov.f32 	%f1027, 0f42F40000;
	div.approx.f32 	%f1028, %f1026, %f1027;
	add.f32 	%f1029, %f1023, %f1028;
	sub.f32 	%f1030, %f1253, %f1029;
	fma.rn.f32 	%f1031, %f1026, %f1030, %f1025;
	sub.f32 	%f1032, %f1252, %f1029;
	mov.f32 	%f1033, 0f42F60000;
	div.approx.f32 	%f1034, %f1032, %f1033;
	add.f32 	%f1035, %f1029, %f1034;
	sub.f32 	%f1036, %f1252, %f1035;
	fma.rn.f32 	%f1037, %f1032, %f1036, %f1031;
	sub.f32 	%f1038, %f1251, %f1035;
	mov.f32 	%f1039, 0f42F80000;
	div.approx.f32 	%f1040, %f1038, %f1039;
	add.f32 	%f1041, %f1035, %f1040;
	sub.f32 	%f1042, %f1251, %f1041;
	fma.rn.f32 	%f1043, %f1038, %f1042, %f1037;
	sub.f32 	%f1044, %f1250, %f1041;
	mov.f32 	%f1045, 0f42FA0000;
	div.approx.f32 	%f1046, %f1044, %f1045;
	add.f32 	%f1047, %f1041, %f1046;
	sub.f32 	%f1048, %f1250, %f1047;
	fma.rn.f32 	%f1049, %f1044, %f1048, %f1043;
	sub.f32 	%f1050, %f1249, %f1047;
	mov.f32 	%f1051, 0f42FC0000;
	div.approx.f32 	%f1052, %f1050, %f1051;
	add.f32 	%f1053, %f1047, %f1052;
	sub.f32 	%f1054, %f1249, %f1053;
	fma.rn.f32 	%f1055, %f1050, %f1054, %f1049;
	sub.f32 	%f1056, %f1248, %f1053;
	mov.f32 	%f1057, 0f42FE0000;
	div.approx.f32 	%f1058, %f1056, %f1057;
	add.f32 	%f1059, %f1053, %f1058;
	sub.f32 	%f1060, %f1248, %f1059;
	fma.rn.f32 	%f1061, %f1056, %f1060, %f1055;
	sub.f32 	%f1062, %f1247, %f1059;
	mov.f32 	%f1380, 0f43000000;
	div.approx.f32 	%f1063, %f1062, %f1380;
	add.f32 	%f1378, %f1059, %f1063;
	sub.f32 	%f1064, %f1247, %f1378;
	fma.rn.f32 	%f1379, %f1062, %f1064, %f1061;
	mov.b32 	%r21, %f1378;
	shfl.sync.down.b32	%r3|%p3, %r21, 16, 31, -1;
	mov.b32 	%r22, %f1379;
	shfl.sync.down.b32	%r4|%p4, %r22, 16, 31, -1;
	mov.b32 	%r23, 1124073472;
	shfl.sync.down.b32	%r24|%p5, %r23, 16, 31, -1;
	mov.b32 	%f131, %r24;
	setp.eq.f32 	%p6, %f131, 0f00000000;
	@%p6 bra 	$L__BB106_6;
	mov.b32 	%f1065, %r4;
	mov.b32 	%f1066, %r3;
	add.f32 	%f1380, %f131, 0f43000000;
	div.approx.f32 	%f1067, %f131, %f1380;
	sub.f32 	%f1068, %f1066, %f1378;
	fma.rn.f32 	%f1378, %f1068, %f1067, %f1378;
	mul.f32 	%f1069, %f1068, %f1068;
	mul.f32 	%f1070, %f1069, 0f43000000;
	fma.rn.f32 	%f1071, %f1070, %f1067, %f1065;
	add.f32 	%f1379, %f1379, %f1071;
$L__BB106_6:
	mov.b32 	%r25, %f1378;
	shfl.sync.down.b32	%r5|%p7, %r25, 8, 31, -1;
	mov.b32 	%r26, %f1379;
	shfl.sync.down.b32	%r6|%p8, %r26, 8, 31, -1;
	mov.b32 	%r27, %f1380;
	shfl.sync.down.b32	%r28|%p9, %r27, 8, 31, -1;
	mov.b32 	%f138, %r28;
	setp.eq.f32 	%p10, %f138, 0f00000000;
	@%p10 bra 	$L__BB106_8;
	mov.b32 	%f1072, %r6;
	mov.b32 	%f1073, %r5;
	add.f32 	%f139, %f1380, %f138;
	div.approx.f32 	%f1074, %f138, %f139;
	sub.f32 	%f1075, %f1073, %f1378;
	fma.rn.f32 	%f1378, %f1075, %f1074, %f1378;
	mul.f32 	%f1076, %f1075, %f1075;
	mul.f32 	%f1077, %f1380, %f1076;
	fma.rn.f32 	%f1078, %f1077, %f1074, %f1072;
	add.f32 	%f1379, %f1379, %f1078;
	mov.f32 	%f1380, %f139;
$L__BB106_8:
	mov.b32 	%r29, %f1378;
	shfl.sync.down.b32	%r7|%p11, %r29, 4, 31, -1;
	mov.b32 	%r30, %f1379;
	shfl.sync.down.b32	%r8|%p12, %r30, 4, 31, -1;
	mov.b32 	%r31, %f1380;
	shfl.sync.down.b32	%r32|%p13, %r31, 4, 31, -1;
	mov.b32 	%f145, %r32;
	setp.eq.f32 	%p14, %f145, 0f00000000;
	@%p14 bra 	$L__BB106_10;
	mov.b32 	%f1079, %r8;
	mov.b32 	%f1080, %r7;
	add.f32 	%f146, %f1380, %f145;
	div.approx.f32 	%f1081, %f145, %f146;
	sub.f32 	%f1082, %f1080, %f1378;
	fma.rn.f32 	%f1378, %f1082, %f1081, %f1378;
	mul.f32 	%f1083, %f1082, %f1082;
	mul.f32 	%f1084, %f1380, %f1083;
	fma.rn.f32 	%f1085, %f1084, %f1081, %f1079;
	add.f32 	%f1379, %f1379, %f1085;
	mov.f32 	%f1380, %f146;
$L__BB106_10:
	mov.b32 	%r33, %f1378;
	shfl.sync.down.b32	%r9|%p15, %r33, 2, 31, -1;
	mov.b32 	%r34, %f1379;
	shfl.sync.down.b32	%r10|%p16, %r34, 2, 31, -1;
	mov.b32 	%r35, %f1380;
	shfl.sync.down.b32	%r36|%p17, %r35, 2, 31, -1;
	mov.b32 	%f152, %r36;
	setp.eq.f32 	%p18, %f152, 0f00000000;
	@%p18 bra 	$L__BB106_12;
	mov.b32 	%f1086, %r10;
	mov.b32 	%f1087, %r9;
	add.f32 	%f153, %f1380, %f152;
	div.approx.f32 	%f1088, %f152, %f153;
	sub.f32 	%f1089, %f1087, %f1378;
	fma.rn.f32 	%f1378, %f1089, %f1088, %f1378;
	mul.f32 	%f1090, %f1089, %f1089;
	mul.f32 	%f1091, %f1380, %f1090;
	fma.rn.f32 	%f1092, %f1091, %f1088, %f1086;
	add.f32 	%f1379, %f1379, %f1092;
	mov.f32 	%f1380, %f153;
$L__BB106_12:
	mov.b32 	%r37, %f1378;
	shfl.sync.down.b32	%r11|%p19, %r37, 1, 31, -1;
	mov.b32 	%r38, %f1379;
	shfl.sync.down.b32	%r12|%p20, %r38, 1, 31, -1;
	mov.b32 	%r39, %f1380;
	shfl.sync.down.b32	%r40|%p21, %r39, 1, 31, -1;
	mov.b32 	%f159, %r40;
	setp.eq.f32 	%p22, %f159, 0f00000000;
	@%p22 bra 	$L__BB106_14;
	mov.b32 	%f1093, %r12;
	mov.b32 	%f1094, %r11;
	add.f32 	%f160, %f1380, %f159;
	div.approx.f32 	%f1095, %f159, %f160;
	sub.f32 	%f1096, %f1094, %f1378;
	fma.rn.f32 	%f1378, %f1096, %f1095, %f1378;
	mul.f32 	%f1097, %f1096, %f1096;
	mul.f32 	%f1098, %f1380, %f1097;
	fma.rn.f32 	%f1099, %f1098, %f1095, %f1093;
	add.f32 	%f1379, %f1379, %f1099;
	mov.f32 	%f1380, %f160;
$L__BB106_14:
	ld.param.f64 	%fd2, [_Z17LayerNormWarpImplI19BiasAddResidualLoadI6__halffE11AffineStoreIfS1_EfLi1ELi128ELi128ELi32ELi1ELb0EEvT_T0_iidPT1_S8__param_4];
	mov.b32 	%r41, %f1378;
	shfl.sync.idx.b32	%r13|%p23, %r41, 0, 31, -1;
	mov.b32 	%r42, %f1379;
	shfl.sync.idx.b32	%r43|%p24, %r42, 0, 31, -1;
	mov.b32 	%r44, %f1380;
	shfl.sync.idx.b32	%r45|%p25, %r44, 0, 31, -1;
	mov.b32 	%f1100, %r43;
	mov.b32 	%f1101, %r45;
	div.approx.f32 	%f1102, %f1100, %f1101;
	max.f32 	%f1103, %f1102, 0f00000000;
	cvt.rn.f32.f64 	%f1104, %fd2;
	add.f32 	%f1105, %f1103, %f1104;
	abs.f32 	%f166, %f1105;
	setp.lt.f32 	%p26, %f166, 0f00800000;
	mul.f32 	%f1106, %f1105, 0f4B800000;
	selp.f32 	%f167, %f1106, %f1105, %p26;
	mov.b32 	%r14, %f167;
	add.s32 	%r46, %r14, -8388608;
	setp.gt.u32 	%p27, %r46, 2130706431;
	@%p27 bra 	$L__BB106_16;
	and.b32  	%r47, %r14, 16777215;
	or.b32  	%r48, %r47, 1056964608;
	mov.b32 	%f1107, %r48;
	sub.s32 	%r49, %r48, %r14;
	add.s32 	%r50, %r49, 201326592;
	selp.b32 	%r51, %r50, %r49, %p26;
	rsqrt.approx.ftz.f32 	%f1108, %f1107;
	mul.f32 	%f1109, %f1108, %f1108;
	neg.f32 	%f1110, %f1109;
	fma.rn.f32 	%f1111, %f1108, %f1108, %f1110;
	neg.f32 	%f1112, %f1107;
	fma.rn.f32 	%f1113, %f1109, %f1112, 0f3F800000;
	fma.rn.f32 	%f1114, %f1111, %f1112, %f1113;
	fma.rn.f32 	%f1115, %f1114, 0f3EC00000, 0f3F000000;
	mul.f32 	%f1116, %f1108, %f1114;
	fma.rn.f32 	%f1117, %f1115, %f1116, %f1108;
	shr.s32 	%r52, %r51, 1;
	mov.b32 	%r53, %f1117;
	add.s32 	%r54, %r52, %r53;
	mov.b32 	%f1390, %r54;
	bra.uni 	$L__BB106_17;
$L__BB106_16:
	rsqrt.approx.ftz.f32 	%f1390, %f167;
$L__BB106_17:
	mov.u32 	%r55, %tid.x;
	setp.ne.s32 	%p29, %r55, 0;
	@%p29 bra 	$L__BB106_19;
	ld.param.u64 	%rd15, [_Z17LayerNormWarpImplI19BiasAddResidualLoadI6__halffE11AffineStoreIfS1_EfLi1ELi128ELi128ELi32ELi1ELb0EEvT_T0_iidPT1_S8__param_6];
	ld.param.u64 	%rd14, [_Z17LayerNormWarpImplI19BiasAddResidualLoadI6__halffE11AffineStoreIfS1_EfLi1ELi128ELi128ELi32ELi1ELb0EEvT_T0_iidPT1_S8__param_5];
	cvta.to.global.u64 	%rd9, %rd14;
	mul.wide.s32 	%rd10, %r60, 4;
	add.s64 	%rd11, %rd9, %rd10;
	st.global.u32 	[%rd11], %r13;
	cvta.to.global.u64 	%rd12, %rd15;
	add.s64 	%rd13, %rd12, %rd10;
	st.global.f32 	[%rd13], %f1390;
$L__BB106_19:
	ld.param.u32 	%r59, [_Z17LayerNormWarpImplI19BiasAddResidualLoadI6__halffE11AffineStoreIfS1_EfLi1ELi128ELi128ELi32ELi1ELb0EEvT_T0_iidPT1_S8__param_2];
	mov.b32 	%f1118, %r13;
	sub.f32 	%f1119, %f1374, %f1118;
	mul.f32 	%f1374, %f1390, %f1119;
	sub.f32 	%f1120, %f1373, %f1118;
	mul.f32 	%f1373, %f1390, %f1120;
	sub.f32 	%f1121, %f1372, %f1118;
	mul.f32 	%f1372, %f1390, %f1121;
	sub.f32 	%f1122, %f1371, %f1118;
	mul.f32 	%f1371, %f1390, %f1122;
	sub.f32 	%f1123, %f1370, %f1118;
	mul.f32 	%f1370, %f1390, %f1123;
	sub.f32 	%f1124, %f1369, %f1118;
	mul.f32 	%f1369, %f1390, %f1124;
	sub.f32 	%f1125, %f1368, %f1118;
	mul.f32 	%f1368, %f1390, %f1125;
	sub.f32 	%f1126, %f1367, %f1118;
	mul.f32 	%f1367, %f1390, %f1126;
	sub.f32 	%f1127, %f1366, %f1118;
	mul.f32 	%f1366, %f1390, %f1127;
	sub.f32 	%f1128, %f1365, %f1118;
	mul.f32 	%f1365, %f1390, %f1128;
	sub.f32 	%f1129, %f1364, %f1118;
	mul.f32 	%f1364, %f1390, %f1129;
	sub.f32 	%f1130, %f1363, %f1118;
	mul.f32 	%f1363, %f1390, %f1130;
	sub.f32 	%f1131, %f1362, %f1118;
	mul.f32 	%f1362, %f1390, %f1131;
	sub.f32 	%f1132, %f1361, %f1118;
	mul.f32 	%f1361, %f1390, %f1132;
	sub.f32 	%f1133, %f1360, %f1118;
	mul.f32 	%f1360, %f1390, %f1133;
	sub.f32 	%f1134, %f1359, %f1118;
	mul.f32 	%f1359, %f1390, %f1134;
	sub.f32 	%f1135, %f1358, %f1118;
	mul.f32 	%f1358, %f1390, %f1135;
	sub.f32 	%f1136, %f1357, %f1118;
	mul.f32 	%f1357, %f1390, %f1136;
	sub.f32 	%f1137, %f1356, %f1118;
	mul.f32 	%f1356, %f1390, %f1137;
	sub.f32 	%f1138, %f1355, %f1118;
	mul.f32 	%f1355, %f1390, %f1138;
	sub.f32 	%f1139, %f1354, %f1118;
	mul.f32 	%f1354, %f1390, %f1139;
	sub.f32 	%f1140, %f1353, %f1118;
	mul.f32 	%f1353, %f1390, %f1140;
	sub.f32 	%f1141, %f1352, %f1118;
	mul.f32 	%f1352, %f1390, %f1141;
	sub.f32 	%f1142, %f1351, %f1118;
	mul.f32 	%f1351, %f1390, %f1142;
	sub.f32 	%f1143, %f1350, %f1118;
	mul.f32 	%f1350, %f1390, %f1143;
	sub.f32 	%f1144, %f1349, %f1118;
	mul.f32 	%f1349, %f1390, %f1144;
	sub.f32 	%f1145, %f1348, %f1118;
	mul.f32 	%f1348, %f1390, %f1145;
	sub.f32 	%f1146, %f1347, %f1118;
	mul.f32 	%f1347, %f1390, %f1146;
	sub.f32 	%f1147, %f1346, %f1118;
	mul.f32 	%f1346, %f1390, %f1147;
	sub.f32 	%f1148, %f1345, %f1118;
	mul.f32 	%f1345, %f1390, %f1148;
	sub.f32 	%f1149, %f1344, %f1118;
	mul.f32 	%f1344, %f1390, %f1149;
	sub.f32 	%f1150, %f1343, %f1118;
	mul.f32 	%f1343, %f1390, %f1150;
	sub.f32 	%f1151, %f1342, %f1118;
	mul.f32 	%f1342, %f1390, %f1151;
	sub.f32 	%f1152, %f1341, %f1118;
	mul.f32 	%f1341, %f1390, %f1152;
	sub.f32 	%f1153, %f1340, %f1118;
	mul.f32 	%f1340, %f1390, %f1153;
	sub.f32 	%f1154, %f1339, %f1118;
	mul.f32 	%f1339, %f1390, %f1154;
	sub.f32 	%f1155, %f1338, %f1118;
	mul.f32 	%f1338, %f1390, %f1155;
	sub.f32 	%f1156, %f1337, %f1118;
	mul.f32 	%f1337, %f1390, %f1156;
	sub.f32 	%f1157, %f1336, %f1118;
	mul.f32 	%f1336, %f1390, %f1157;
	sub.f32 	%f1158, %f1335, %f1118;
	mul.f32 	%f1335, %f1390, %f1158;
	sub.f32 	%f1159, %f1334, %f1118;
	mul.f32 	%f1334, %f1390, %f1159;
	sub.f32 	%f1160, %f1333, %f1118;
	mul.f32 	%f1333, %f1390, %f1160;
	sub.f32 	%f1161, %f1332, %f1118;
	mul.f32 	%f1332, %f1390, %f1161;
	sub.f32 	%f1162, %f1331, %f1118;
	mul.f32 	%f1331, %f1390, %f1162;
	sub.f32 	%f1163, %f1330, %f1118;
	mul.f32 	%f1330, %f1390, %f1163;
	sub.f32 	%f1164, %f1329, %f1118;
	mul.f32 	%f1329, %f1390, %f1164;
	sub.f32 	%f1165, %f1328, %f1118;
	mul.f32 	%f1328, %f1390, %f1165;
	sub.f32 	%f1166, %f1327, %f1118;
	mul.f32 	%f1327, %f1390, %f1166;
	sub.f32 	%f1167, %f1326, %f1118;
	mul.f32 	%f1326, %f1390, %f1167;
	sub.f32 	%f1168, %f1325, %f1118;
	mul.f32 	%f1325, %f1390, %f1168;
	sub.f32 	%f1169, %f1324, %f1118;
	mul.f32 	%f1324, %f1390, %f1169;
	sub.f32 	%f1170, %f1323, %f1118;
	mul.f32 	%f1323, %f1390, %f1170;
	sub.f32 	%f1171, %f1322, %f1118;
	mul.f32 	%f1322, %f1390, %f1171;
	sub.f32 	%f1172, %f1321, %f1118;
	mul.f32 	%f1321, %f1390, %f1172;
	sub.f32 	%f1173, %f1320, %f1118;
	mul.f32 	%f1320, %f1390, %f1173;
	sub.f32 	%f1174, %f1319, %f1118;
	mul.f32 	%f1319, %f1390, %f1174;
	sub.f32 	%f1175, %f1318, %f1118;
	mul.f32 	%f1318, %f1390, %f1175;
	sub.f32 	%f1176, %f1317, %f1118;
	mul.f32 	%f1317, %f1390, %f1176;
	sub.f32 	%f1177, %f1316, %f1118;
	mul.f32 	%f1316, %f1390, %f1177;
	sub.f32 	%f1178, %f1315, %f1118;
	mul.f32 	%f1315, %f1390, %f1178;
	sub.f32 	%f1179, %f1314, %f1118;
	mul.f32 	%f1314, %f1390, %f1179;
	sub.f32 	%f1180, %f1313, %f1118;
	mul.f32 	%f1313, %f1390, %f1180;
	sub.f32 	%f1181, %f1312, %f1118;
	mul.f32 	%f1312, %f1390, %f1181;
	sub.f32 	%f1182, %f1311, %f1118;
	mul.f32 	%f1311, %f1390, %f1182;
	sub.f32 	%f1183, %f1310, %f1118;
	mul.f32 	%f1310, %f1390, %f1183;
	sub.f32 	%f1184, %f1309, %f1118;
	mul.f32 	%f1309, %f1390, %f1184;
	sub.f32 	%f1185, %f1308, %f1118;
	mul.f32 	%f1308, %f1390, %f1185;
	sub.f32 	%f1186, %f1307, %f1118;
	mul.f32 	%f1307, %f1390, %f1186;
	sub.f32 	%f1187, %f1306, %f1118;
	mul.f32 	%f1306, %f1390, %f1187;
	sub.f32 	%f1188, %f1305, %f1118;
	mul.f32 	%f1305, %f1390, %f1188;
	sub.f32 	%f1189, %f1304, %f1118;
	mul.f32 	%f1304, %f1390, %f1189;
	sub.f32 	%f1190, %f1303, %f1118;
	mul.f32 	%f1303, %f1390, %f1190;
	sub.f32 	%f1191, %f1302, %f1118;
	mul.f32 	%f1302, %f1390, %f1191;
	sub.f32 	%f1192, %f1301, %f1118;
	mul.f32 	%f1301, %f1390, %f1192;
	sub.f32 	%f1193, %f1300, %f1118;
	mul.f32 	%f1300, %f1390, %f1193;
	sub.f32 	%f1194, %f1299, %f1118;
	mul.f32 	%f1299, %f1390, %f1194;
	sub.f32 	%f1195, %f1298, %f1118;
	mul.f32 	%f1298, %f1390, %f1195;
	sub.f32 	%f1196, %f1297, %f1118;
	mul.f32 	%f1297, %f1390, %f1196;
	sub.f32 	%f1197, %f1296, %f1118;
	mul.f32 	%f1296, %f1390, %f1197;
	sub.f32 	%f1198, %f1295, %f1118;
	mul.f32 	%f1295, %f1390, %f1198;
	sub.f32 	%f1199, %f1294, %f1118;
	mul.f32 	%f1294, %f1390, %f1199;
	sub.f32 	%f1200, %f1293, %f1118;
	mul.f32 	%f1293, %f1390, %f1200;
	sub.f32 	%f1201, %f1292, %f1118;
	mul.f32 	%f1292, %f1390, %f1201;
	sub.f32 	%f1202, %f1291, %f1118;
	mul.f32 	%f1291, %f1390, %f1202;
	sub.f32 	%f1203, %f1290, %f1118;
	mul.f32 	%f1290, %f1390, %f1203;
	sub.f32 	%f1204, %f1289, %f1118;
	mul.f32 	%f1289, %f1390, %f1204;
	sub.f32 	%f1205, %f1288, %f1118;
	mul.f32 	%f1288, %f1390, %f1205;
	sub.f32 	%f1206, %f1287, %f1118;
	mul.f32 	%f1287, %f1390, %f1206;
	sub.f32 	%f1207, %f1286, %f1118;
	mul.f32 	%f1286, %f1390, %f1207;
	sub.f32 	%f1208, %f1285, %f1118;
	mul.f32 	%f1285, %f1390, %f1208;
	sub.f32 	%f1209, %f1284, %f1118;
	mul.f32 	%f1284, %f1390, %f1209;
	sub.f32 	%f1210, %f1283, %f1118;
	mul.f32 	%f1283, %f1390, %f1210;
	sub.f32 	%f1211, %f1282, %f1118;
	mul.f32 	%f1282, %f1390, %f1211;
	sub.f32 	%f1212, %f1281, %f1118;
	mul.f32 	%f1281, %f1390, %f1212;
	sub.f32 	%f1213, %f1280, %f1118;
	mul.f32 	%f1280, %f1390, %f1213;
	sub.f32 	%f1214, %f1279, %f1118;
	mul.f32 	%f1279, %f1390, %f1214;
	sub.f32 	%f1215, %f1278, %f1118;
	mul.f32 	%f1278, %f1390, %f1215;
	sub.f32 	%f1216, %f1277, %f1118;
	mul.f32 	%f1277, %f1390, %f1216;
	sub.f32 	%f1217, %f1276, %f1118;
	mul.f32 	%f1276, %f1390, %f1217;
	sub.f32 	%f1218, %f1275, %f1118;
	mul.f32 	%f1275, %f1390, %f1218;
	sub.f32 	%f1219, %f1274, %f1118;
	mul.f32 	%f1274, %f1390, %f1219;
	sub.f32 	%f1220, %f1273, %f1118;
	mul.f32 	%f1273, %f1390, %f1220;
	sub.f32 	%f1221, %f1272, %f1118;
	mul.f32 	%f1272, %f1390, %f1221;
	sub.f32 	%f1222, %f1271, %f1118;
	mul.f32 	%f1271, %f1390, %f1222;
	sub.f32 	%f1223, %f1270, %f1118;
	mul.f32 	%f1270, %f1390, %f1223;
	sub.f32 	%f1224, %f1269, %f1118;
	mul.f32 	%f1269, %f1390, %f1224;
	sub.f32 	%f1225, %f1268, %f1118;
	mul.f32 	%f1268, %f1390, %f1225;
	sub.f32 	%f1226, %f1267, %f1118;
	mul.f32 	%f1267, %f1390, %f1226;
	sub.f32 	%f1227, %f1266, %f1118;
	mul.f32 	%f1266, %f1390, %f1227;
	sub.f32 	%f1228, %f1265, %f1118;
	mul.f32 	%f1265, %f1390, %f1228;
	sub.f32 	%f1229, %f1264, %f1118;
	mul.f32 	%f1264, %f1390, %f1229;
	sub.f32 	%f1230, %f1263, %f1118;
	mul.f32 	%f1263, %f1390, %f1230;
	sub.f32 	%f1231, %f1262, %f1118;
	mul.f32 	%f1262, %f1390, %f1231;
	sub.f32 	%f1232, %f1261, %f1118;
	mul.f32 	%f1261, %f1390, %f1232;
	sub.f32 	%f1233, %f1260, %f1118;
	mul.f32 	%f1260, %f1390, %f1233;
	sub.f32 	%f1234, %f1259, %f1118;
	mul.f32 	%f1259, %f1390, %f1234;
	sub.f32 	%f1235, %f1258, %f1118;
	mul.f32 	%f1258, %f1390, %f1235;
	sub.f32 	%f1236, %f1257, %f1118;
	mul.f32 	%f1257, %f1390, %f1236;
	sub.f32 	%f1237, %f1256, %f1118;
	mul.f32 	%f1256, %f1390, %f1237;
	sub.f32 	%f1238, %f1255, %f1118;
	mul.f32 	%f1255, %f1390, %f1238;
	sub.f32 	%f1239, %f1254, %f1118;
	mul.f32 	%f1254, %f1390, %f1239;
	sub.f32 	%f1240, %f1253, %f1118;
	mul.f32 	%f1253, %f1390, %f1240;
	sub.f32 	%f1241, %f1252, %f1118;
	mul.f32 	%f1252, %f1390, %f1241;
	sub.f32 	%f1242, %f1251, %f1118;
	mul.f32 	%f1251, %f1390, %f1242;
	sub.f32 	%f1243, %f1250, %f1118;
	mul.f32 	%f1250, %f1390, %f1243;
	sub.f32 	%f1244, %f1249, %f1118;
	mul.f32 	%f1249, %f1390, %f1244;
	sub.f32 	%f1245, %f1248, %f1118;
	mul.f32 	%f1248, %f1390, %f1245;
	sub.f32 	%f1246, %f1247, %f1118;
	mul.f32 	%f1247, %f1390, %f1246;
	mov.u32 	%r56, %nctaid.x;
	mov.u32 	%r57, %ntid.y;
	mad.lo.s32 	%r60, %r56, %r57, %r60;
	setp.lt.s32 	%p30, %r60, %r59;
	@%p30 bra 	$L__BB106_4;
$L__BB106_20:
	ret;

}
	// .globl	_Z17LayerNormWarpImplI19BiasAddResidualLoadI6__halffE11AffineStoreIfS1_EfLi1ELi128ELi96ELi32ELi1ELb1EEvT_T0_iidPT1_S8_
.visible .entry _Z17LayerNormWarpImplI19BiasAddResidualLoadI6__halffE11AffineStoreIfS1_EfLi1ELi128ELi96ELi32ELi1ELb1EEvT_T0_iidPT1_S8_(
	.param .align 8 .b8 _Z17LayerNormWarpImplI19BiasAddResidualLoadI6__halffE11AffineStoreIfS1_EfLi1ELi128ELi96ELi32ELi1ELb1EEvT_T0_iidPT1_S8__param_0[32],
	.param .align 8 .b8 _Z17LayerNormWarpImplI19BiasAddResidualLoadI6__halffE11AffineStoreIfS1_EfLi1ELi128ELi96ELi32ELi1ELb1EEvT_T0_iidPT1_S8__param_1[32],
	.param .u32 _Z17LayerNormWarpImplI19BiasAddResidualLoadI6__halffE11AffineStoreIfS1_EfLi1ELi128ELi96ELi32ELi1ELb1EEvT_T0_iidPT1_S8__param_2,
	.param .u32 _Z17LayerNormWarpImplI19BiasAddResidualLoadI6__halffE11AffineStoreIfS1_EfLi1ELi128ELi96ELi32ELi1ELb1EEvT_T0_iidPT1_S8__param_3,
	.param .f64 _Z17LayerNormWarpImplI19BiasAddResidualLoadI6__halffE11AffineStoreIfS1_EfLi1ELi128ELi96ELi32ELi1ELb1EEvT_T0_iidPT1_S8__param_4,
	.param .u64 .ptr .align 1 _Z17LayerNormWarpImplI19BiasAddResidualLoadI6__halffE11AffineStoreIfS1_EfLi1ELi128ELi96ELi32ELi1ELb1EEvT_T0_iidPT1_S8__param_5,
	.param .u64 .ptr .align 1 _Z17LayerNormWarpImplI19BiasAddResidualLoadI6__halffE11AffineStoreIfS1_EfLi1ELi128ELi96ELi32ELi1ELb1EEvT_T0_iidPT1_S8__param_6
)
.maxntid 256
{
	.reg .pred 	%p<63>;
	.reg .b32 	%r<157>;
	.reg .b32 	%f<1679>;
	.reg .b64 	%rd<16>;
	.reg .b64 	%fd<3>;

	ld.param.u32 	%r17, [_Z17LayerNormWarpImplI19BiasAddResidualLoadI6__halffE11AffineStoreIfS1_EfLi1ELi128ELi96ELi32ELi1ELb1EEvT_T0_iidPT1_S8__param_3];
	setp.lt.s32 	%p1, %r17, 4097;
	@%p1 bra 	$L__BB107_2;
	mov.u64 	%rd3, $str;
	cvta.global.u64 	%rd4, %rd3;
	mov.u64 	%rd5, $str$1;
	cvta.global.u64 	%rd6, %rd5;
	mov.u64 	%rd7, __unnamed_108;
	cvta.global.u64 	%rd8, %rd7;
	{ // callseq 107, 0
	.param .b64 param0;
	st.param.b64 	[param0], %rd4;
	.param .b64 param1;
	st.param.b64 	[param1], %rd6;
	.param .b32 param2;
	st.param.b32 	[param2], 462;
	.param .b64 param3;
	st.param.b64 	[param3], %rd8;
	.param .b64 param4;
	st.param.b64 	[param4], 1;
	call.uni 
	__assertfail, 
	(
	param0, 
	param1, 
	param2, 
	param3, 
	param4
	);
	} // callseq 107
$L__BB107_2:
	ld.param.u32 	%r122, [_Z17LayerNormWarpImplI19BiasAddResidualLoadI6__halffE11AffineStoreIfS1_EfLi1ELi128ELi96ELi32ELi1ELb1EEvT_T0_iidPT1_S8__param_2];
	mov.u32 	%r18, %ctaid.x;
	mov.u32 	%r19, %ntid.y;
	mov.u32 	%r20, %tid.y;
	mad.lo.s32 	%r156, %r18, %r19, %r20;
	setp.ge.s32 	%p2, %r156, %r122;
	@%p2 bra 	$L__BB107_84;
	mov.u32 	%r21, %tid.x;
	or.b32  	%r22, %r21, 3072;
	add.s32 	%r24, %r21, 3104;
	add.s32 	%r26, %r21, 3136;
	add.s32 	%r28, %r21, 3168;
	add.s32 	%r30, %r21, 3200;
$L__BB107_4:
	ld.param.u32 	%r124, [_Z17LayerNormWarpImplI19BiasAddResidualLoadI6__halffE11AffineStoreIfS1_EfLi1ELi128ELi96ELi32ELi1ELb1EEvT_T0_iidPT1_S8__param_3];
	setp.ge.s32 	%p3, %r22, %r124;
	mov.f32 	%f525, 0f3F800000;
	div.approx.f32 	%f526, %f1534, %f525;
	add.f32 	%f527, %f526, 0f00000000;
	sub.f32 	%f528, %f1534, %f527;
	fma.rn.f32 	%f529, %f1534, %f528, 0f00000000;
	sub.f32 	%f530, %f1533, %f527;
	mov.f32 	%f531, 0f40000000;
	div.approx.f32 	%f532, %f530, %f531;
	add.f32 	%f533, %f527, %f532;
	sub.f32 	%f534, %f1533, %f533;
	fma.rn.f32 	%f535, %f530, %f534, %f529;
	sub.f32 	%f536, %f1532, %f533;
	mov.f32 	%f537, 0f40400000;
	div.approx.f32 	%f538, %f536, %f537;
	add.f32 	%f539, %f533, %f538;
	sub.f32 	%f540, %f1532, %f539;
	fma.rn.f32 	%f541, %f536, %f540, %f535;
	sub.f32 	%f542, %f1531, %f539;
	mov.f32 	%f543, 0f40800000;
	div.approx.f32 	%f544, %f542, %f543;
	add.f32 	%f545, %f539, %f544;
	sub.f32 	%f546, %f1531, %f545;
	fma.rn.f32 	%f547, %f542, %f546, %f541;
	sub.f32 	%f548, %f1530, %f545;
	mov.f32 	%f549, 0f40A00000;
	div.approx.f32 	%f550, %f548, %f549;
	add.f32 	%f551, %f545, %f550;
	sub.f32 	%f552, %f1530, %f551;
	fma.rn.f32 	%f553, %f548, %f552, %f547;
	sub.f32 	%f554, %f1529, %f551;
	mov.f32 	%f555, 0f40C00000;
	div.approx.f32 	%f556, %f554, %f555;
	add.f32 	%f557, %f551, %f556;
	sub.f32 	%f558, %f1529, %f557;
	fma.rn.f32 	%f559, %f554, %f558, %f553;
	sub.f32 	%f560, %f1528, %f557;
	mov.f32 	%f561, 0f40E00000;
	div.approx.f32 	%f562, %f560, %f561;
	add.f32 	%f563, %f557, %f562;
	sub.f32 	%f564, %f1528, %f563;
	fma.rn.f32 	%f565, %f560, %f564, %f559;
	sub.f32 	%f566, %f1527, %f563;
	mov.f32 	%f567, 0f41000000;
	div.approx.f32 	%f568, %f566, %f567;
	add.f32 	%f569, %f563, %f568;
	sub.f32 	%f570, %f1527, %f569;
	fma.rn.f32 	%f571, %f566, %f570, %f565;
	sub.f32 	%f572, %f1526, %f569;
	mov.f32 	%f573, 0f41100000;
	div.approx.f32 	%f574, %f572, %f573;
	add.f32 	%f575, %f569, %f574;
	sub.f32 	%f576, %f1526, %f575;
	fma.rn.f32 	%f577, %f572, %f576, %f571;
	sub.f32 	%f578, %f1525, %f575;
	mov.f32 	%f579, 0f41200000;
	div.approx.f32 	%f580, %f578, %f579;
	add.f32 	%f581, %f575, %f580;
	sub.f32 	%f582, %f1525, %f581;
	fma.rn.f32 	%f583, %f578, %f582, %f577;
	sub.f32 	%f584, %f1524, %f581;
	mov.f32 	%f585, 0f41300000;
	div.approx.f32 	%f586, %f584, %f585;
	add.f32 	%f587, %f581, %f586;
	sub.f32 	%f588, %f1524, %f587;
	fma.rn.f32 	%f589, %f584, %f588, %f583;
	sub.f32 	%f590, %f1523, %f587;
	mov.f32 	%f591, 0f41400000;
	div.approx.f32 	%f592, %f590, %f591;
	add.f32 	%f593, %f587, %f592;
	sub.f32 	%f594, %f1523, %f593;
	fma.rn.f32 	%f595, %f590, %f594, %f589;
	sub.f32 	%f596, %f1522, %f593;
	mov.f32 	%f597, 0f41500000;
	div.approx.f32 	%f598, %f596, %f597;
	add.f32 	%f599, %f593, %f598;
	sub.f32 	%f600, %f1522, %f599;
	fma.rn.f32 	%f601, %f596, %f600, %f595;
	sub.f32 	%f602, %f1521, %f599;
	mov.f32 	%f603, 0f41600000;
	div.approx.f32 	%f604, %f602, %f603;
	add.f32 	%f605, %f599, %f604;
	sub.f32 	%f606, %f1521, %f605;
	fma.rn.f32 	%f607, %f602, %f606, %f601;
	sub.f32 	%f608, %f1520, %f605;
	mov.f32 	%f609, 0f41700000;
	div.approx.f32 	%f610, %f608, %f609;
	add.f32 	%f611, %f605, %f610;
	sub.f32 	%f612, %f1520, %f611;
	fma.rn.f32 	%f613, %f608, %f612, %f607;
	sub.f32 	%f614, %f1519, %f611;
	mov.f32 	%f615, 0f41800000;
	div.approx.f32 	%f616, %f614, %f615;
	add.f32 	%f617, %f611, %f616;
	sub.f32 	%f618, %f1519, %f617;
	fma.rn.f32 	%f619, %f614, %f618, %f613;
	sub.f32 	%f620, %f1518, %f617;
	mov.f32 	%f621, 0f41880000;
	div.approx.f32 	%f622, %f620, %f621;
	add.f32 	%f623, %f617, %f622;
	sub.f32 	%f624, %f1518, %f623;
	fma.rn.f32 	%f625, %f620, %f624, %f619;
	sub.f32 	%f626, %f1517, %f623;
	mov.f32 	%f627, 0f41900000;
	div.approx.f32 	%f628, %f626, %f627;
	add.f32 	%f629, %f623, %f628;
	sub.f32 	%f630, %f1517, %f629;
	fma.rn.f32 	%f631, %f626, %f630, %f625;
	sub.f32 	%f632, %f1516, %f629;
	mov.f32 	%f633, 0f41980000;
	div.approx.f32 	%f634, %f632, %f633;
	add.f32 	%f635, %f629, %f634;
	sub.f32 	%f636, %f1516, %f635;
	fma.rn.f32 	%f637, %f632, %f636, %f631;
	sub.f32 	%f638, %f1515, %f635;
	mov.f32 	%f639, 0f41A00000;
	div.approx.f32 	%f640, %f638, %f639;
	add.f32 	%f641, %f635, %f640;
	sub.f32 	%f642, %f1515, %f641;
	fma.rn.f32 	%f643, %f638, %f642, %f637;
	sub.f32 	%f644, %f1514, %f641;
	mov.f32 	%f645, 0f41A80000;
	div.approx.f32 	%f646, %f644, %f645;
	add.f32 	%f647, %f641, %f646;
	sub.f32 	%f648, %f1514, %f647;
	fma.rn.f32 	%f649, %f644, %f648, %f643;
	sub.f32 	%f650, %f1513, %f647;
	mov.f32 	%f651, 0f41B00000;
	div.approx.f32 	%f652, %f650, %f651;
	add.f32 	%f653, %f647, %f652;
	sub.f32 	%f654, %f1513, %f653;
	fma.rn.f32 	%f655, %f650, %f654, %f649;
	sub.f32 	%f656, %f1512, %f653;
	mov.f32 	%f657, 0f41B80000;
	div.approx.f32 	%f658, %f656, %f657;
	add.f32 	%f659, %f653, %f658;
	sub.f32 	%f660, %f1512, %f659;
	fma.rn.f32 	%f661, %f656, %f660, %f655;
	sub.f32 	%f662, %f1511, %f659;
	mov.f32 	%f663, 0f41C00000;
	div.approx.f32 	%f664, %f662, %f663;
	add.f32 	%f665, %f659, %f664;
	sub.f32 	%f666, %f1511, %f665;
	fma.rn.f32 	%f667, %f662, %f666, %f661;
	sub.f32 	%f668, %f1510, %f665;
	mov.f32 	%f669, 0f41C80000;
	div.approx.f32 	%f670, %f668, %f669;
	add.f32 	%f671, %f665, %f670;
	sub.f32 	%f672, %f1510, %f671;
	fma.rn.f32 	%f673, %f668, %f672, %f667;
	sub.f32 	%f674, %f1509, %f671;
	mov.f32 	%f675, 0f41D00000;
	div.approx.f32 	%f676, %f674, %f675;
	add.f32 	%f677, %f671, %f676;
	sub.f32 	%f678, %f1509, %f677;
	fma.rn.f32 	%f679, %f674, %f678, %f673;
	sub.f32 	%f680, %f1508, %f677;
	mov.f32 	%f681, 0f41D80000;
	div.approx.f32 	%f682, %f680, %f681;
	add.f32 	%f683, %f677, %f682;
	sub.f32 	%f684, %f1508, %f683;
	fma.rn.f32 	%f685, %f680, %f684, %f679;
	sub.f32 	%f686, %f1507, %f683;
	mov.f32 	%f687, 0f41E00000;
	div.approx.f32 	%f688, %f686, %f687;
	add.f32 	%f689, %f683, %f688;
	sub.f32 	%f690, %f1507, %f689;
	fma.rn.f32 	%f691, %f686, %f690, %f685;
	sub.f32 	%f692, %f1506, %f689;
	mov.f32 	%f693, 0f41E80000;
	div.approx.f32 	%f694, %f692, %f693;
	add.f32 	%f695, %f689, %f694;
	sub.f32 	%f696, %f1506, %f695;
	fma.rn.f32 	%f697, %f692, %f696, %f691;
	sub.f32 	%f698, %f1505, %f695;
	mov.f32 	%f699, 0f41F00000;
	div.approx.f32 	%f700, %f698, %f699;
	add.f32 	%f701, %f695, %f700;
	sub.f32 	%f702, %f1505, %f701;
	fma.rn.f32 	%f703, %f698, %f702, %f697;
	sub.f32 	%f704, %f1504, %f701;
	mov.f32 	%f705, 0f41F80000;
	div.approx.f32 	%f706, %f704, %f705;
	add.f32 	%f707, %f701, %f706;
	sub.f32 	%f708, %f1504, %f707;
	fma.rn.f32 	%f709, %f704, %f708, %f703;
	sub.f32 	%f710, %f1503, %f707;
	mov.f32 	%f711, 0f42000000;
	div.approx.f32 	%f712, %f710, %f711;
	add.f32 	%f713, %f707, %f712;
	sub.f32 	%f714, %f1503, %f713;
	fma.rn.f32 	%f715, %f710, %f714, %f709;
	sub.f32 	%f716, %f1502, %f713;
	mov.f32 	%f717, 0f42040000;
	div.approx.f32 	%f718, %f716, %f717;
	add.f32 	%f719, %f713, %f718;
	sub.f32 	%f720, %f1502, %f719;
	fma.rn.f32 	%f721, %f716, %f720, %f715;
	sub.f32 	%f722, %f1501, %f719;
	mov.f32 	%f723, 0f42080000;
	div.approx.f32 	%f724, %f722, %f723;
	add.f32 	%f725, %f719, %f724;
	sub.f32 	%f726, %f1501, %f725;
	fma.rn.f32 	%f727, %f722, %f726, %f721;
	sub.f32 	%f728, %f1500, %f725;
	mov.f32 	%f729, 0f420C0000;
	div.approx.f32 	%f730, %f728, %f729;
	add.f32 	%f731, %f725, %f730;
	sub.f32 	%f732, %f1500, %f731;
	fma.rn.f32 	%f733, %f728, %f732, %f727;
	sub.f32 	%f734, %f1499, %f731;
	mov.f32 	%f735, 0f42100000;
	div.approx.f32 	%f736, %f734, %f735;
	add.f32 	%f737, %f731, %f736;
	sub.f32 	%f738, %f1499, %f737;
	fma.rn.f32 	%f739, %f734, %f738, %f733;
	sub.f32 	%f740, %f1498, %f737;
	mov.f32 	%f741, 0f42140000;
	div.approx.f32 	%f742, %f740, %f741;
	add.f32 	%f743, %f737, %f742;
	sub.f32 	%f744, %f1498, %f743;
	fma.rn.f32 	%f745, %f740, %f744, %f739;
	sub.f32 	%f746, %f1497, %f743;
	mov.f32 	%f747, 0f42180000;
	div.approx.f32 	%f748, %f746, %f747;
	add.f32 	%f749, %f743, %f748;
	sub.f32 	%f750, %f1497, %f749;
	fma.rn.f32 	%f751, %f746, %f750, %f745;
	sub.f32 	%f752, %f1496, %f749;
	mov.f32 	%f753, 0f421C0000;
	div.approx.f32 	%f754, %f752, %f753;
	add.f32 	%f755, %f749, %f754;
	sub.f32 	%f756, %f1496, %f755;
	fma.rn.f32 	%f757, %f752, %f756, %f751;
	sub.f32 	%f758, %f1495, %f755;
	mov.f32 	%f759, 0f42200000;
	div.approx.f32 	%f760, %f758, %f759;
	add.f32 	%f761, %f755, %f760;
	sub.f32 	%f762, %f1495, %f761;
	fma.rn.f32 	%f763, %f758, %f762, %f757;
	sub.f32 	%f764, %f1494, %f761;
	mov.f32 	%f765, 0f42240000;
	div.approx.f32 	%f766, %f764, %f765;
	add.f32 	%f767, %f761, %f766;
	sub.f32 	%f768, %f1494, %f767;
	fma.rn.f32 	%f769, %f764, %f768, %f763;
	sub.f32 	%f770, %f1493, %f767;
	mov.f32 	%f771, 0f42280000;
	div.approx.f32 	%f772, %f770, %f771;
	add.f32 	%f773, %f767, %f772;
	sub.f32 	%f774, %f1493, %f773;
	fma.rn.f32 	%f775, %f770, %f774, %f769;
	sub.f32 	%f776, %f1492, %f773;
	mov.f32 	%f777, 0f422C0000;
	div.approx.f32 	%f778, %f776, %f777;
	add.f32 	%f779, %f773, %f778;
	sub.f32 	%f780, %f1492, %f779;
	fma.rn.f32 	%f781, %f776, %f780, %f775;
	sub.f32 	%f782, %f1491, %f779;
	mov.f32 	%f783, 0f42300000;
	div.approx.f32 	%f784, %f782, %f783;
	add.f32 	%f785, %f779, %f784;
	sub.f32 	%f786, %f1491, %f785;
	fma.rn.f32 	%f787, %f782, %f786, %f781;
	sub.f32 	%f788, %f1490, %f785;
	mov.f32 	%f789, 0f42340000;
	div.approx.f32 	%f790, %f788, %f789;
	add.f32 	%f791, %f785, %f790;
	sub.f32 	%f792, %f1490, %f791;
	fma.rn.f32 	%f793, %f788, %f792, %f787;
	sub.f32 	%f794, %f1489, %f791;
	mov.f32 	%f795, 0f42380000;
	div.approx.f32 	%f796, %f794, %f795;
	add.f32 	%f797, %f791, %f796;
	sub.f32 	%f798, %f1489, %f797;
	fma.rn.f32 	%f799, %f794, %f798, %f793;
	sub.f32 	%f800, %f1488, %f797;
	mov.f32 	%f801, 0f423C0000;
	div.approx.f32 	%f802, %f800, %f801;
	add.f32 	%f803, %f797, %f802;
	sub.f32 	%f804, %f1488, %f803;
	fma.rn.f32 	%f805, %f800, %f804, %f799;
	sub.f32 	%f806, %f1487, %f803;
	mov.f32 	%f807, 0f42400000;
	div.approx.f32 	%f808, %f806, %f807;
	add.f32 	%f809, %f803, %f808;
	sub.f32 	%f810, %f1487, %f809;
	fma.rn.f32 	%f811, %f806, %f810, %f805;
	sub.f32 	%f812, %f1486, %f809;
	mov.f32 	%f813, 0f42440000;
	div.approx.f32 	%f814, %f812, %f813;
	add.f32 	%f815, %f809, %f814;
	sub.f32 	%f816, %f1486, %f815;
	fma.rn.f32 	%f817, %f812, %f816, %f811;
	sub.f32 	%f818, %f1485, %f815;
	mov.f32 	%f819, 0f42480000;
	div.approx.f32 	%f820, %f818, %f819;
	add.f32 	%f821, %f815, %f820;
	sub.f32 	%f822, %f1485, %f821;
	fma.rn.f32 	%f823, %f818, %f822, %f817;
	sub.f32 	%f824, %f1484, %f821;
	mov.f32 	%f825, 0f424C0000;
	div.approx.f32 	%f826, %f824, %f825;
	add.f32 	%f827, %f821, %f826;
	sub.f32 	%f828, %f1484, %f827;
	fma.rn.f32 	%f829, %f824, %f828, %f823;
	sub.f32 	%f830, %f1483, %f827;
	mov.f32 	%f831, 0f42500000;
	div.approx.f32 	%f832, %f830, %f831;
	add.f32 	%f833, %f827, %f832;
	sub.f32 	%f834, %f1483, %f833;
	fma.rn.f32 	%f835, %f830, %f834, %f829;
	sub.f32 	%f836, %f1482, %f833;
	mov.f32 	%f837, 0f42540000;
	div.approx.f32 	%f838, %f836, %f837;
	add.f32 	%f839, %f833, %f838;
	sub.f32 	%f840, %f1482, %f839;
	fma.rn.f32 	%f841, %f836, %f840, %f835;
	sub.f32 	%f842, %f1481, %f839;
	mov.f32 	%f843, 0f42580000;
	div.approx.f32 	%f844, %f842, %f843;
	add.f32 	%f845, %f839, %f844;
	sub.f32 	%f846, %f1481, %f845;
	fma.rn.f32 	%f847, %f842, %f846, %f841;
	sub.f32 	%f848, %f1480, %f845;
	mov.f32 	%f849, 0f425C0000;
	div.approx.f32 	%f850, %f848, %f849;
	add.f32 	%f851, %f845, %f850;
	sub.f32 	%f852, %f1480, %f851;
	fma.rn.f32 	%f853, %f848, %f852, %f847;
	sub.f32 	%f854, %f1479, %f851;
	mov.f32 	%f855, 0f42600000;
	div.approx.f32 	%f856, %f854, %f855;
	add.f32 	%f857, %f851, %f856;
	sub.f32 	%f858, %f1479, %f857;
	fma.rn.f32 	%f859, %f854, %f858, %f853;
	sub.f32 	%f860, %f1478, %f857;
	mov.f32 	%f861, 0f42640000;
	div.approx.f32 	%f862, %f860, %f861;
	add.f32 	%f863, %f857, %f862;
	sub.f32 	%f864, %f1478, %f863;
	fma.rn.f32 	%f865, %f860, %f864, %f859;
	sub.f32 	%f866, %f1477, %f863;
	mov.f32 	%f867, 0f42680000;
	div.approx.f32 	%f868, %f866, %f867;
	add.f32 	%f869, %f863, %f868;
	sub.f32 	%f870, %f1477, %f869;
	fma.rn.f32 	%f871, %f866, %f870, %f865;
	sub.f32 	%f872, %f1476, %f869;
	mov.f32 	%f873, 0f426C0000;
	div.approx.f32 	%f874, %f872, %f873;
	add.f32 	%f875, %f869, %f874;
	sub.f32 	%f876, %f1476, %f875;
	fma.rn.f32 	%f877, %f872, %f876, %f871;
	sub.f32 	%f878, %f1475, %f875;
	mov.f32 	%f879, 0f42700000;
	div.approx.f32 	%f880, %f878, %f879;
	add.f32 	%f881, %f875, %f880;
	sub.f32 	%f882, %f1475, %f881;
	fma.rn.f32 	%f883, %f878, %f882, %f877;
	sub.f32 	%f884, %f1474, %f881;
	mov.f32 	%f885, 0f42740000;
	div.approx.f32 	%f886, %f884, %f885;
	add.f32 	%f887, %f881, %f886;
	sub.f32 	%f888, %f1474, %f887;
	fma.rn.f32 	%f889, %f884, %f888, %f883;
	sub.f32 	%f890, %f1473, %f887;
	mov.f32 	%f891, 0f42780000;
	div.approx.f32 	%f892, %f890, %f891;
	add.f32 	%f893, %f887, %f892;
	sub.f32 	%f894, %f1473, %f893;
	fma.rn.f32 	%f895, %f890, %f894, %f889;
	sub.f32 	%f896, %f1472, %f893;
	mov.f32 	%f897, 0f427C0000;
	div.approx.f32 	%f898, %f896, %f897;
	add.f32 	%f899, %f893, %f898;
	sub.f32 	%f900, %f1472, %f899;
	fma.rn.f32 	%f901, %f896, %f900, %f895;
	sub.f32 	%f902, %f1471, %f899;
	mov.f32 	%f903, 0f42800000;
	div.approx.f32 	%f904, %f902, %f903;
	add.f32 	%f905, %f899, %f904;
	sub.f32 	%f906, %f1471, %f905;
	fma.rn.f32 	%f907, %f902, %f906, %f901;
	sub.f32 	%f908, %f1470, %f905;
	mov.f32 	%f909, 0f42820000;
	div.approx.f32 	%f910, %f908, %f909;
	add.f32 	%f911, %f905, %f910;
	sub.f32 	%f912, %f1470, %f911;
	fma.rn.f32 	%f913, %f908, %f912, %f907;
	sub.f32 	%f914, %f1469, %f911;
	mov.f32 	%f915, 0f42840000;
	div.approx.f32 	%f916, %f914, %f915;
	add.f32 	%f917, %f911, %f916;
	sub.f32 	%f918, %f1469, %f917;
	fma.rn.f32 	%f919, %f914, %f918, %f913;
	sub.f32 	%f920, %f1468, %f917;
	mov.f32 	%f921, 0f42860000;
	div.approx.f32 	%f922, %f920, %f921;
	add.f32 	%f923, %f917, %f922;
	sub.f32 	%f924, %f1468, %f923;
	fma.rn.f32 	%f925, %f920, %f924, %f919;
	sub.f32 	%f926, %f1467, %f923;
	mov.f32 	%f927, 0f42880000;
	div.approx.f32 	%f928, %f926, %f927;
	add.f32 	%f929, %f923, %f928;
	sub.f32 	%f930, %f1467, %f929;
	fma.rn.f32 	%f931, %f926, %f930, %f925;
	sub.f32 	%f932, %f1466, %f929;
	mov.f32 	%f933, 0f428A0000;
	div.approx.f32 	%f934, %f932, %f933;
	add.f32 	%f935, %f929, %f934;
	sub.f32 	%f936, %f1466, %f935;
	fma.rn.f32 	%f937, %f932, %f936, %f931;
	sub.f32 	%f938, %f1465, %f935;
	mov.f32 	%f939, 0f428C0000;
	div.approx.f32 	%f940, %f938, %f939;
	add.f32 	%f941, %f935, %f940;
	sub.f32 	%f942, %f1465, %f941;
	fma.rn.f32 	%f943, %f938, %f942, %f937;
	sub.f32 	%f944, %f1464, %f941;
	mov.f32 	%f945, 0f428E0000;
	div.approx.f32 	%f946, %f944, %f945;
	add.f32 	%f947, %f941, %f946;
	sub.f32 	%f948, %f1464, %f947;
	fma.rn.f32 	%f949, %f944, %f948, %f943;
	sub.f32 	%f950, %f1463, %f947;
	mov.f32 	%f951, 0f42900000;
	div.approx.f32 	%f952, %f950, %f951;
	add.f32 	%f953, %f947, %f952;
	sub.f32 	%f954, %f1463, %f953;
	fma.rn.f32 	%f955, %f950, %f954, %f949;
	sub.f32 	%f956, %f1462, %f953;
	mov.f32 	%f957, 0f42920000;
	div.approx.f32 	%f958, %f956, %f957;
	add.f32 	%f959, %f953, %f958;
	sub.f32 	%f960, %f1462, %f959;
	fma.rn.f32 	%f961, %f956, %f960, %f955;
	sub.f32 	%f962, %f1461, %f959;
	mov.f32 	%f963, 0f42940000;
	div.approx.f32 	%f964, %f962, %f963;
	add.f32 	%f965, %f959, %f964;
	sub.f32 	%f966, %f1461, %f965;
	fma.rn.f32 	%f967, %f962, %f966, %f961;
	sub.f32 	%f968, %f1460, %f965;
	mov.f32 	%f969, 0f42960000;
	div.approx.f32 	%f970, %f968, %f969;
	add.f32 	%f971, %f965, %f970;
	sub.f32 	%f972, %f1460, %f971;
	fma.rn.f32 	%f973, %f968, %f972, %f967;
	sub.f32 	%f974, %f1459, %f971;
	mov.f32 	%f975, 0f42980000;
	div.approx.f32 	%f976, %f974, %f975;
	add.f32 	%f977, %f971, %f976;
	sub.f32 	%f978, %f1459, %f977;
	fma.rn.f32 	%f979, %f974, %f978, %f973;
	sub.f32 	%f980, %f1458, %f977;
	mov.f32 	%f981, 0f429A0000;
	div.approx.f32 	%f982, %f980, %f981;
	add.f32 	%f983, %f977, %f982;
	sub.f32 	%f984, %f1458, %f983;
	fma.rn.f32 	%f985, %f980, %f984, %f979;
	sub.f32 	%f986, %f1457, %f983;
	mov.f32 	%f987, 0f429C0000;
	div.approx.f32 	%f988, %f986, %f987;
	add.f32 	%f989, %f983, %f988;
	sub.f32 	%f990, %f1457, %f989;
	fma.rn.f32 	%f991, %f986, %f990, %f985;
	sub.f32 	%f992, %f1456, %f989;
	mov.f32 	%f993, 0f429E0000;
	div.approx.f32 	%f994, %f992, %f993;
	add.f32 	%f995, %f989, %f994;
	sub.f32 	%f996, %f1456, %f995;
	fma.rn.f32 	%f997, %f992, %f996, %f991;
	sub.f32 	%f998, %f1455, %f995;
	mov.f32 	%f999, 0f42A00000;
	div.approx.f32 	%f1000, %f998, %f999;
	add.f32 	%f1001, %f995, %f1000;
	sub.f32 	%f1002, %f1455, %f1001;
	fma.rn.f32 	%f1003, %f998, %f1002, %f997;
	sub.f32 	%f1004, %f1454, %f1001;
	mov.f32 	%f1005, 0f42A20000;
	div.approx.f32 	%f1006, %f1004, %f1005;
	add.f32 	%f1007, %f1001, %f1006;
	sub.f32 	%f1008, %f1454, %f1007;
	fma.rn.f32 	%f1009, %f1004, %f1008, %f1003;
	sub.f32 	%f1010, %f1453, %f1007;
	mov.f32 	%f1011, 0f42A40000;
	div.approx.f32 	%f1012, %f1010, %f1011;
	add.f32 	%f1013, %f1007, %f1012;
	sub.f32 	%f1014, %f1453, %f1013;
	fma.rn.f32 	%f1015, %f1010, %f1014, %f1009;
	sub.f32 	%f1016, %f1452, %f1013;
	mov.f32 	%f1017, 0f42A60000;
	div.approx.f32 	%f1018, %f1016, %f1017;
	add.f32 	%f1019, %f1013, %f1018;
	sub.f32 	%f1020, %f1452, %f1019;
	fma.rn.f32 	%f1021, %f1016, %f1020, %f1015;
	sub.f32 	%f1022, %f1451, %f1019;
	mov.f32 	%f1023, 0f42A80000;
	div.approx.f32 	%f1024, %f1022, %f1023;
	add.f32 	%f1025, %f1019, %f1024;
	sub.f32 	%f1026, %f1451, %f1025;
	fma.rn.f32 	%f1027, %f1022, %f1026, %f1021;
	sub.f32 	%f1028, %f1450, %f1025;
	mov.f32 	%f1029, 0f42AA0000;
	div.approx.f32 	%f1030, %f1028, %f1029;
	add.f32 	%f1031, %f1025, %f1030;
	sub.f32 	%f1032, %f1450, %f1031;
	fma.rn.f32 	%f1033, %f1028, %f1032, %f1027;
	sub.f32 	%f1034, %f1449, %f1031;
	mov.f32 	%f1035, 0f42AC0000;
	div.approx.f32 	%f1036, %f1034, %f1035;
	add.f32 	%f1037, %f1031, %f1036;
	sub.f32 	%f1038, %f1449, %f1037;
	fma.rn.f32 	%f1039, %f1034, %f1038, %f1033;
	sub.f32 	%f1040, %f1448, %f1037;
	mov.f32 	%f1041, 0f42AE0000;
	div.approx.f32 	%f1042, %f1040, %f1041;
	add.f32 	%f1043, %f1037, %f1042;
	sub.f32 	%f1044, %f1448, %f1043;
	fma.rn.f32 	%f1045, %f1040, %f1044, %f1039;
	sub.f32 	%f1046, %f1447, %f1043;
	mov.f32 	%f1047, 0f42B00000;
	div.approx.f32 	%f1048, %f1046, %f1047;
	add.f32 	%f1049, %f1043, %f1048;
	sub.f32 	%f1050, %f1447, %f1049;
	fma.rn.f32 	%f1051, %f1046, %f1050, %f1045;
	sub.f32 	%f1052, %f1446, %f1049;
	mov.f32 	%f1053, 0f42B20000;
	div.approx.f32 	%f1054, %f1052, %f1053;
	add.f32 	%f1055, %f1049, %f1054;
	sub.f32 	%f1056, %f1446, %f1055;
	fma.rn.f32 	%f1057, %f1052, %f1056, %f1051;
	sub.f32 	%f1058, %f1445, %f1055;
	mov.f32 	%f1059, 0f42B40000;
	div.approx.f32 	%f1060, %f1058, %f1059;
	add.f32 	%f1061, %f1055, %f1060;
	sub.f32 	%f1062, %f1445, %f1061;
	fma.rn.f32 	%f1063, %f1058, %f1062, %f1057;
	sub.f32 	%f1064, %f1444, %f1061;
	mov.f32 	%f1065, 0f42B60000;
	div.approx.f32 	%f1066, %f1064, %f1065;
	add.f32 	%f1067, %f1061, %f1066;
	sub.f32 	%f1068, %f1444, %f1067;
	fma.rn.f32 	%f1069, %f1064, %f1068, %f1063;
	sub.f32 	%f1070, %f1443, %f1067;
	mov.f32 	%f1071, 0f42B80000;
	div.approx.f32 	%f1072, %f1070, %f1071;
	add.f32 	%f1073, %f1067, %f1072;
	sub.f32 	%f1074, %f1443, %f1073;
	fma.rn.f32 	%f1075, %f1070, %f1074, %f1069;
	sub.f32 	%f1076, %f1442, %f1073;
	mov.f32 	%f1077, 0f42BA0000;
	div.approx.f32 	%f1078, %f1076, %f1077;
	add.f32 	%f1079, %f1073, %f1078;
	sub.f32 	%f1080, %f1442, %f1079;
	fma.rn.f32 	%f1081, %f1076, %f1080, %f1075;
	sub.f32 	%f1082, %f1441, %f1079;
	mov.f32 	%f1083, 0f42BC0000;
	div.approx.f32 	%f1084, %f1082, %f1083;
	add.f32 	%f1085, %f1079, %f1084;
	sub.f32 	%f1086, %f1441, %f1085;
	fma.rn.f32 	%f1087, %f1082, %f1086, %f1081;
	sub.f32 	%f1088, %f1440, %f1085;
	mov.f32 	%f1089, 0f42BE0000;
	div.approx.f32 	%f1090, %f1088, %f1089;
	add.f32 	%f1091, %f1085, %f1090;
	sub.f32 	%f1092, %f1440, %f1091;
	fma.rn.f32 	%f1093, %f1088, %f1092, %f1087;
	sub.f32 	%f1094, %f1439, %f1091;
	mov.f32 	%f1542, 0f42C00000;
	div.approx.f32 	%f1095, %f1094, %f1542;
	add.f32 	%f1540, %f1091, %f1095;
	sub.f32 	%f1096, %f1439, %f1540;
	fma.rn.f32 	%f1541, %f1094, %f1096, %f1093;
	mov.f32 	%f1535, 0f00000000;
	@%p3 bra 	$L__BB107_6;
	sub.f32 	%f1098, %f1438, %f1540;
	mov.f32 	%f1542, 0f42C20000;
	div.approx.f32 	%f1099, %f1098, %f1542;
	add.f32 	%f1540, %f1540, %f1099;
	sub.f32 	%f1100, %f1438, %f1540;
	fma.rn.f32 	%f1541, %f1098, %f1100, %f1541;
	mov.f32 	%f1535, %f1438;
$L__BB107_6:
	ld.param.u32 	%r125, [_Z17LayerNormWarpImplI19BiasAddResidualLoadI6__halffE11AffineStoreIfS1_EfLi1ELi128ELi96ELi32ELi1ELb1EEvT_T0_iidPT1_S8__param_3];
	setp.ge.s32 	%p4, %r24, %r125;
	mov.f32 	%f1539, 0f00000000;
	@%p4 bra 	$L__BB107_8;
	add.f32 	%f1542, %f1542, 0f3F800000;
	sub.f32 	%f1102, %f1437, %f1540;
	div.approx.f32 	%f1103, %f1102, %f1542;
	add.f32 	%f1540, %f1540, %f1103;
	sub.f32 	%f1104, %f1437, %f1540;
	fma.rn.f32 	%f1541, %f1102, %f1104, %f1541;
	mov.f32 	%f1539, %f1437;
$L__BB107_8:
	ld.param.u32 	%r126, [_Z17LayerNormWarpImplI19BiasAddResidualLoadI6__halffE11AffineStoreIfS1_EfLi1ELi128ELi96ELi32ELi1ELb1EEvT_T0_iidPT1_S8__param_3];
	setp.ge.s32 	%p5, %r26, %r126;
	mov.f32 	%f1543, 0f00000000;
	@%p5 bra 	$L__BB107_10;
	add.f32 	%f1542, %f1542, 0f3F800000;
	sub.f32 	%f1106, %f1436, %f1540;
	div.approx.f32 	%f1107, %f1106, %f1542;
	add.f32 	%f1540, %f1540, %f1107;
	sub.f32 	%f1108, %f1436, %f1540;
	fma.rn.f32 	%f1541, %f1106, %f1108, %f1541;
	mov.f32 	%f1543, %f1436;
$L__BB107_10:
	ld.param.u32 	%r127, [_Z17LayerNormWarpImplI19BiasAddResidualLoadI6__halffE11AffineStoreIfS1_EfLi1ELi128ELi96ELi32ELi1ELb1EEvT_T0_iidPT1_S8__param_3];
	setp.ge.s32 	%p6, %r28, %r127;
	mov.f32 	%f1547, 0f00000000;
	@%p6 bra 	$L__BB107_12;
	add.f32 	%f1542, %f1542, 0f3F800000;
	sub.f32 	%f1110, %f1435, %f1540;
	div.approx.f32 	%f1111, %f1110, %f1542;
	add.f32 	%f1540, %f1540, %f1111;
	sub.f32 	%f1112, %f1435, %f1540;
	fma.rn.f32 	%f1541, %f1110, %f1112, %f1541;
	mov.f32 	%f1547, %f1435;
$L__BB107_12:
	ld.param.u32 	%r128, [_Z17LayerNormWarpImplI19BiasAddResidualLoadI6__halffE11AffineStoreIfS1_EfLi1ELi128ELi96ELi32ELi1ELb1EEvT_T0_iidPT1_S8__param_3];
	setp.ge.s32 	%p7, %r30, %r128;
	mov.f32 	%f1551, 0f00000000;
	@%p7 bra 	$L__BB107_14;
	add.f32 	%f1542, %f1542, 0f3F800000;
	sub.f32 	%f1114, %f1434, %f1540;
	div.approx.f32 	%f1115, %f1114, %f1542;
	add.f32 	%f1540, %f1540, %f1115;
	sub.f32 	%f1116, %f1434, %f1540;
	fma.rn.f32 	%f1541, %f1114, %f1116, %f1541;
	mov.f32 	%f1551, %f1434;
$L__BB107_14:
	ld.param.u32 	%r129, [_Z17LayerNormWarpImplI19BiasAddResidualLoadI6__halffE11AffineStoreIfS1_EfLi1ELi128ELi96ELi32ELi1ELb1EEvT_T0_iidPT1_S8__param_3];
	mov.u32 	%r31, %tid.x;
	add.s32 	%r32, %r31, 3232;
	setp.ge.s32 	%p8, %r32, %r129;
	mov.f32 	%f1555, 0f00000000;
	@%p8 bra 	$L__BB107_16;
	add.f32 	%f1542, %f1542, 0f3F800000;
	sub.f32 	%f1118, %f1433, %f1540;
	div.approx.f32 	%f1119, %f1118, %f1542;
	add.f32 	%f1540, %f1540, %f1119;
	sub.f32 	%f1120, %f1433, %f1540;
	fma.rn.f32 	%f1541, %f1118, %f1120, %f1541;
	mov.f32 	%f1555, %f1433;
$L__BB107_16:
	ld.param.u32 	%r130, [_Z17LayerNormWarpImplI19BiasAddResidualLoadI6__halffE11AffineStoreIfS1_EfLi1ELi128ELi96ELi32ELi1ELb1EEvT_T0_iidPT1_S8__param_3];
	mov.u32 	%r33, %tid.x;
	add.s32 	%r34, %r33, 3264;
	setp.ge.s32 	%p9, %r34, %r130;
	mov.f32 	%f1559, 0f00000000;
	@%p9 bra 	$L__BB107_18;
	add.f32 	%f1542, %f1542, 0f3F800000;
	sub.f32 	%f1122, %f1432, %f1540;
	div.approx.f32 	%f1123, %f1122, %f1542;
	add.f32 	%f1540, %f1540, %f1123;
	sub.f32 	%f1124, %f1432, %f1540;
	fma.rn.f32 	%f1541, %f1122, %f1124, %f1541;
	mov.f32 	%f1559, %f1432;
$L__BB107_18:
	ld.param.u32 	%r131, [_Z17LayerNormWarpImplI19BiasAddResidualLoadI6__halffE11AffineStoreIfS1_EfLi1ELi128ELi96ELi32ELi1ELb1EEvT_T0_iidPT1_S8__param_3];
	mov.u32 	%r35, %tid.x;
	add.s32 	%r36, %r35, 3296;
	setp.ge.s32 	%p10, %r36, %r131;
	mov.f32 	%f1563, 0f00000000;
	@%p10 bra 	$L__BB107_20;
	add.f32 	%f1542, %f1542, 0f3F800000;
	sub.f32 	%f1126, %f1431, %f1540;
	div.approx.f32 	%f1127, %f1126, %f1542;
	add.f32 	%f1540, %f1540, %f1127;
	sub.f32 	%f1128, %f1431, %f1540;
	fma.rn.f32 	%f1541, %f1126, %f1128, %f1541;
	mov.f32 	%f1563, %f1431;
$L__BB107_20:
	ld.param.u32 	%r132, [_Z17LayerNormWarpImplI19BiasAddResidualLoadI6__halffE11AffineStoreIfS1_EfLi1ELi128ELi96ELi32ELi1ELb1EEvT_T0_iidPT1_S8__param_3];
	mov.u32 	%r37, %tid.x;
	or.b32  	%r38, %r37, 3328;
	setp.ge.s32 	%p11, %r38, %r132;
	mov.f32 	%f1567, 0f00000000;
	@%p11 bra 	$L__BB107_22;
	add.f32 	%f1542, %f1542, 0f3F800000;
	sub.f32 	%f1130, %f1430, %f1540;
	div.approx.f32 	%f1131, %f1130, %f1542;
	add.f32 	%f1540, %f1540, %f1131;
	sub.f32 	%f1132, %f1430, %f1540;
	fma.rn.f32 	%f1541, %f1130, %f1132, %f1541;
	mov.f32 	%f1567, %f1430;
$L__BB107_22:
	ld.param.u32 	%r133, [_Z17LayerNormWarpImplI19BiasAddResidualLoadI6__halffE11AffineStoreIfS1_EfLi1ELi128ELi96ELi32ELi1ELb1EEvT_T0_iidPT1_S8__param_3];
	mov.u32 	%r39, %tid.x;
	add.s32 	%r40, %r39, 3360;
	setp.ge.s32 	%p12, %r40, %r133;
	mov.f32 	%f1571, 0f00000000;
	@%p12 bra 	$L__BB107_24;
	add.f32 	%f1542, %f1542, 0f3F800000;
	sub.f32 	%f1134, %f1429, %f1540;
	div.approx.f32 	%f1135, %f1134, %f1542;
	add.f32 	%f1540, %f1540, %f1135;
	sub.f32 	%f1136, %f1429, %f1540;
	fma.rn.f32 	%f1541, %f1134, %f1136, %f1541;
	mov.f32 	%f1571, %f1429;
$L__BB107_24:
	ld.param.u32 	%r134, [_Z17LayerNormWarpImplI19BiasAddResidualLoadI6__halffE11AffineStoreIfS1_EfLi1ELi128ELi96ELi32ELi1ELb1EEvT_T0_iidPT1_S8__param_3];
	mov.u32 	%r41, %tid.x;
	add.s32 	%r42, %r41, 3392;
	setp.ge.s32 	%p13, %r42, %r134;
	mov.f32 	%f1575, 0f00000000;
	@%p13 bra 	$L__BB107_26;
	add.f32 	%f1542, %f1542, 0f3F800000;
	sub.f32 	%f1138, %f1428, %f1540;
	div.approx.f32 	%f1139, %f1138, %f1542;
	add.f32 	%f1540, %f1540, %f1139;
	sub.f32 	%f1140, %f1428, %f1540;
	fma.rn.f32 	%f1541, %f1138, %f1140, %f1541;
	mov.f32 	%f1575, %f1428;
$L__BB107_26:
	ld.param.u32 	%r135, [_Z17LayerNormWarpImplI19BiasAddResidualLoadI6__halffE11AffineStoreIfS1_EfLi1ELi128ELi96ELi32ELi1ELb1EEvT_T0_iidPT1_S8__param_3];
	mov.u32 	%r43, %tid.x;
	add.s32 	%r44, %r43, 3424;
	setp.ge.s32 	%p14, %r44, %r135;
	mov.f32 	%f1579, 0f00000000;
	@%p14 bra 	$L__BB107_28;
	add.f32 	%f1542, %f1542, 0f3F800000;
	sub.f32 	%f1142, %f1427, %f1540;
	div.approx.f32 	%f1143, %f1142, %f1542;
	add.f32 	%f1540, %f1540, %f1143;
	sub.f32 	%f1144, %f1427, %f1540;
	fma.rn.f32 	%f1541, %f1142, %f1144, %f1541;
	mov.f32 	%f1579, %f1427;
$L__BB107_28:
	ld.param.u32 	%r136, [_Z17LayerNormWarpImplI19BiasAddResidualLoadI6__halffE11AffineStoreIfS1_EfLi1ELi128ELi96ELi32ELi1ELb1EEvT_T0_iidPT1_S8__param_3];
	mov.u32 	%r45, %tid.x;
	add.s32 	%r46, %r45, 3456;
	setp.ge.s32 	%p15, %r46, %r136;
	mov.f32 	%f1583, 0f00000000;
	@%p15 bra 	$L__BB107_30;
	add.f32 	%f1542, %f1542, 0f3F800000;
	sub.f32 	%f1146, %f1426, %f1540;
	div.approx.f32 	%f1147, %f1146, %f1542;
	add.f32 	%f1540, %f1540, %f1147;
	sub.f32 	%f1148, %f1426, %f1540;
	fma.rn.f32 	%f1541, %f1146, %f1148, %f1541;
	mov.f32 	%f1583, %f1426;
$L__BB107_30:
	ld.param.u32 	%r137, [_Z17LayerNormWarpImplI19BiasAddResidualLoadI6__halffE11AffineStoreIfS1_EfLi1ELi128ELi96ELi32ELi1ELb1EEvT_T0_iidPT1_S8__param_3];
	mov.u32 	%r47, %tid.x;
	add.s32 	%r48, %r47, 3488;
	setp.ge.s32 	%p16, %r48, %r137;
	mov.f32 	%f1587, 0f00000000;
	@%p16 bra 	$L__BB107_32;
	add.f32 	%f1542, %f1542, 0f3F800000;
	sub.f32 	%f1150, %f1425, %f1540;
	div.approx.f32 	%f1151, %f1150, %f1542;
	add.f32 	%f1540, %f1540, %f1151;
	sub.f32 	%f1152, %f1425, %f1540;
	fma.rn.f32 	%f1541, %f1150, %f1152, %f1541;
	mov.f32 	%f1587, %f1425;
$L__BB107_32:
	ld.param.u32 	%r138, [_Z17LayerNormWarpImplI19BiasAddResidualLoadI6__halffE11AffineStoreIfS1_EfLi1ELi128ELi96ELi32ELi1ELb1EEvT_T0_iidPT1_S8__param_3];
	mov.u32 	%r49, %tid.x;
	add.s32 	%r50, %r49, 3520;
	setp.ge.s32 	%p17, %r50, %r138;
	mov.f32 	%f1591, 0f00000000;
	@%p17 bra 	$L__BB107_34;
	add.f32 	%f1542, %f1542, 0f3F800000;
	sub.f32 	%f1154, %f1424, %f1540;
	div.approx.f32 	%f1155, %f1154, %f1542;
	add.f32 	%f1540, %f1540, %f1155;
	sub.f32 	%f1156, %f1424, %f1540;
	fma.rn.f32 	%f1541, %f1154, %f1156, %f1541;
	mov.f32 	%f1591, %f1424;
$L__BB107_34:
	ld.param.u32 	%r139, [_Z17LayerNormWarpImplI19BiasAddResidualLoadI6__halffE11AffineStoreIfS1_EfLi1ELi128ELi96ELi32ELi1ELb1EEvT_T0_iidPT1_S8__param_3];
	mov.u32 	%r51, %tid.x;
	add.s32 	%r52, %r51, 3552;
	setp.ge.s32 	%p18, %r52, %r139;
	mov.f32 	%f1595, 0f00000000;
	@%p18 bra 	$L__BB107_36;
	add.f32 	%f1542, %f1542, 0f3F800000;
	sub.f32 	%f1158, %f1423, %f1540;
	div.approx.f32 	%f1159, %f1158, %f1542;
	add.f32 	%f1540, %f1540, %f1159;
	sub.f32 	%f1160, %f1423, %f1540;
	fma.rn.f32 	%f1541, %f1158, %f1160, %f1541;
	mov.f32 	%f1595, %f1423;
$L__BB107_36:
	ld.param.u32 	%r140, [_Z17LayerNormWarpImplI19BiasAddResidualLoadI6__halffE11AffineStoreIfS1_EfLi1ELi128ELi96ELi32ELi1ELb1EEvT_T0_iidPT1_S8__param_3];
	mov.u32 	%r53, %tid.x;
	or.b32  	%r54, %r53, 3584;
	setp.ge.s32 	%p19, %r54, %r140;
	mov.f32 	%f1599, 0f00000000;
	@%p19 bra 	$L__BB107_38;
	add.f32 	%f1542, %f1542, 0f3F800000;
	sub.f32 	%f1162, %f1422, %f1540;
	div.approx.f32 	%f1163, %f1162, %f1542;
	add.f32 	%f1540, %f1540, %f1163;
	sub.f32 	%f1164, %f1422, %f1540;
	fma.rn.f32 	%f1541, %f1162, %f1164, %f1541;
	mov.f32 	%f1599, %f1422;
$L__BB107_38:
	ld.param.u32 	%r141, [_Z17LayerNormWarpImplI19BiasAddResidualLoadI6__halffE11AffineStoreIfS1_EfLi1ELi128ELi96ELi32ELi1ELb1EEvT_T0_iidPT1_S8__param_3];
	mov.u32 	%r55, %tid.x;
	add.s32 	%r56, %r55, 3616;
	setp.ge.s32 	%p20, %r56, %r141;
	mov.f32 	%f1603, 0f00000000;
	@%p20 bra 	$L__BB107_40;
	add.f32 	%f1542, %f1542, 0f3F800000;
	sub.f32 	%f1166, %f1421, %f1540;
	div.approx.f32 	%f1167, %f1166, %f1542;
	add.f32 	%f1540, %f1540, %f1167;
	sub.f32 	%f1168, %f1421, %f1540;
	fma.rn.f32 	%f1541, %f1166, %f1168, %f1541;
	mov.f32 	%f1603, %f1421;
$L__BB107_40:
	ld.param.u32 	%r142, [_Z17LayerNormWarpImplI19BiasAddResidualLoadI6__halffE11AffineStoreIfS1_EfLi1ELi128ELi96ELi32ELi1ELb1EEvT_T0_iidPT1_S8__param_3];
	mov.u32 	%r57, %tid.x;
	add.s32 	%r58, %r57, 3648;
	setp.ge.s32 	%p21, %r58, %r142;
	mov.f32 	%f1607, 0f00000000;
	@%p21 bra 	$L__BB107_42;
	add.f32 	%f1542, %f1542, 0f3F800000;
	sub.f32 	%f1170, %f1420, %f1540;
	div.approx.f32 	%f1171, %f1170, %f1542;
	add.f32 	%f1540, %f1540, %f1171;
	sub.f32 	%f1172, %f1420, %f1540;
	fma.rn.f32 	%f1541, %f1170, %f1172, %f1541;
	mov.f32 	%f1607, %f1420;
$L__BB107_42:
	ld.param.u32 	%r143, [_Z17LayerNormWarpImplI19BiasAddResidualLoadI6__halffE11AffineStoreIfS1_EfLi1ELi128ELi96ELi32ELi1ELb1EEvT_T0_iidPT1_S8__param_3];
	mov.u32 	%r59, %tid.x;
	add.s32 	%r60, %r59, 3680;
	setp.ge.s32 	%p22, %r60, %r143;
	mov.f32 	%f1611, 0f00000000;
	@%p22 bra 	$L__BB107_44;
	add.f32 	%f1542, %f1542, 0f3F800000;
	sub.f32 	%f1174, %f1419, %f1540;
	div.approx.f32 	%f1175, %f1174, %f1542;
	add.f32 	%f1540, %f1540, %f1175;
	sub.f32 	%f1176, %f1419, %f1540;
	fma.rn.f32 	%f1541, %f1174, %f1176, %f1541;
	mov.f32 	%f1611, %f1419;
$L__BB107_44:
	ld.param.u32 	%r144, [_Z17LayerNormWarpImplI19BiasAddResidualLoadI6__halffE11AffineStoreIfS1_EfLi1ELi128ELi96ELi32ELi1ELb1EEvT_T0_iidPT1_S8__param_3];
	mov.u32 	%r61, %tid.x;
	add.s32 	%r62, %r61, 3712;
	setp.ge.s32 	%p23, %r62, %r144;
	mov.f32 	%f1615, 0f00000000;
	@%p23 bra 	$L__BB107_46;
	add.f32 	%f1542, %f1542, 0f3F800000;
	sub.f32 	%f1178, %f1418, %f1540;
	div.approx.f32 	%f1179, %f1178, %f1542;
	add.f32 	%f1540, %f1540, %f1179;
	sub.f32 	%f1180, %f1418, %f1540;
	fma.rn.f32 	%f1541, %f1178, %f1180, %f1541;
	mov.f32 	%f1615, %f1418;
$L__BB107_46:
	ld.param.u32 	%r145, [_Z17LayerNormWarpImplI19BiasAddResidualLoadI6__halffE11AffineStoreIfS1_EfLi1ELi128ELi96ELi32ELi1ELb1EEvT_T0_iidPT1_S8__param_3];
	mov.u32 	%r63, %tid.x;
	add.s32 	%r64, %r63, 3744;
	setp.ge.s32 	%p24, %r64, %r145;
	mov.f32 	%f1619, 0f00000000;
	@%p24 bra 	$L__BB107_48;
	add.f32 	%f1542, %f1542, 0f3F800000;
	sub.f32 	%f1182, %f1417, %f1540;
	div.approx.f32 	%f1183, %f1182, %f1542;
	add.f32 	%f1540, %f1540, %f1183;
	sub.f32 	%f1184, %f1417, %f1540;
	fma.rn.f32 	%f1541, %f1182, %f1184, %f1541;
	mov.f32 	%f1619, %f1417;
$L__BB107_48:
	ld.param.u32 	%r146, [_Z17LayerNormWarpImplI19BiasAddResidualLoadI6__halffE11AffineStoreIfS1_EfLi1ELi128ELi96ELi32ELi1ELb1EEvT_T0_iidPT1_S8__param_3];
	mov.u32 	%r65, %tid.x;
	add.s32 	%r66, %r65, 3776;
	setp.ge.s32 	%p25, %r66, %r146;
	mov.f32 	%f1623, 0f00000000;
	@%p25 bra 	$L__BB107_50;
	add.f32 	%f1542, %f1542, 0f3F800000;
	sub.f32 	%f1186, %f1416, %f1540;
	div.approx.f32 	%f1187, %f1186, %f1542;
	add.f32 	%f1540, %f1540, %f1187;
	sub.f32 	%f1188, %f1416, %f1540;
	fma.rn.f32 	%f1541, %f1186, %f1188, %f1541;
	mov.f32 	%f1623, %f1416;
$L__BB107_50:
	ld.param.u32 	%r147, [_Z17LayerNormWarpImplI19BiasAddResidualLoadI6__halffE11AffineStoreIfS1_EfLi1ELi128ELi96ELi32ELi1ELb1EEvT_T0_iidPT1_S8__param_3];
	mov.u32 	%r67, %tid.x;
	add.s32 	%r68, %r67, 3808;
	setp.ge.s32 	%p26, %r68, %r147;
	mov.f32 	%f1627, 0f00000000;
	@%p26 bra 	$L__BB107_52;
	add.f32 	%f1542, %f1542, 0f3F800000;
	sub.f32 	%f1190, %f1415, %f1540;
	div.approx.f32 	%f1191, %f1190, %f1542;
	add.f32 	%f1540, %f1540, %f1191;
	sub.f32 	%f1192, %f1415, %f1540;
	fma.rn.f32 	%f1541, %f1190, %f1192, %f1541;
	mov.f32 	%f1627, %f1415;
$L__BB107_52:
	ld.param.u32 	%r148, [_Z17LayerNormWarpImplI19BiasAddResidualLoadI6__halffE11AffineStoreIfS1_EfLi1ELi128ELi96ELi32ELi1ELb1EEvT_T0_iidPT1_S8__param_3];
	mov.u32 	%r69, %tid.x;
	or.b32  	%r70, %r69, 3840;
	setp.ge.s32 	%p27, %r70, %r148;
	mov.f32 	%f1631, 0f00000000;
	@%p27 bra 	$L__BB107_54;
	add.f32 	%f1542, %f1542, 0f3F800000;
	sub.f32 	%f1194, %f1414, %f1540;
	div.approx.f32 	%f1195, %f1194, %f1542;
	add.f32 	%f1540, %f1540, %f1195;
	sub.f32 	%f1196, %f1414, %f1540;
	fma.rn.f32 	%f1541, %f1194, %f1196, %f1541;
	mov.f32 	%f1631, %f1414;
$L__BB107_54:
	ld.param.u32 	%r149, [_Z17LayerNormWarpImplI19BiasAddResidualLoadI6__halffE11AffineStoreIfS1_EfLi1ELi128ELi96ELi32ELi1ELb1EEvT_T0_iidPT1_S8__param_3];
	mov.u32 	%r71, %tid.x;
	add.s32 	%r72, %r71, 3872;
	setp.ge.s32 	%p28, %r72, %r149;
	mov.f32 	%f1635, 0f00000000;
	@%p28 bra 	$L__BB107_56;
	add.f32 	%f1542, %f1542, 0f3F800000;
	sub.f32 	%f1198, %f1413, %f1540;
	div.approx.f32 	%f1199, %f1198, %f1542;
	add.f32 	%f1540, %f1540, %f1199;
	sub.f32 	%f1200, %f1413, %f1540;
	fma.rn.f32 	%f1541, %f1198, %f1200, %f1541;
	mov.f32 	%f1635, %f1413;
$L__BB107_56:
	ld.param.u32 	%r150, [_Z17LayerNormWarpImplI19BiasAddResidualLoadI6__halffE11AffineStoreIfS1_EfLi1ELi128ELi96ELi32ELi1ELb1EEvT_T0_iidPT1_S8__param_3];
	mov.u32 	%r73, %tid.x;
	add.s32 	%r74, %r73, 3904;
	setp.ge.s32 	%p29, %r74, %r150;
	mov.f32 	%f1639, 0f00000000;
	@%p29 bra 	$L__BB107_58;
	add.f32 	%f1542, %f1542, 0f3F800000;
	sub.f32 	%f1202, %f1412, %f1540;
	div.approx.f32 	%f1203, %f1202, %f1542;
	add.f32 	%f1540, %f1540, %f1203;
	sub.f32 	%f1204, %f1412, %f1540;
	fma.rn.f32 	%f1541, %f1202, %f1204, %f1541;
	mov.f32 	%f1639, %f1412;
$L__BB107_58:
	ld.param.u32 	%r151, [_Z17LayerNormWarpImplI19BiasAddResidualLoadI6__halffE11AffineStoreIfS1_EfLi1ELi128ELi96ELi32ELi1ELb1EEvT_T0_iidPT1_S8__param_3];
	mov.u32 	%r75, %tid.x;
	add.s32 	%r76, %r75, 3936;
	setp.ge.s32 	%p30, %r76, %r151;
	mov.f32 	%f1643, 0f00000000;
	@%p30 bra 	$L__BB107_60;
	add.f32 	%f1542, %f1542, 0f3F800000;
	sub.f32 	%f1206, %f1411, %f1540;
	div.approx.f32 	%f1207, %f1206, %f1542;
	add.f32 	%f1540, %f1540, %f1207;
	sub.f32 	%f1208, %f1411, %f1540;
	fma.rn.f32 	%f1541, %f1206, %f1208, %f1541;
	mov.f32 	%f1643, %f1411;
$L__BB107_60:
	ld.param.u32 	%r152, [_Z17LayerNormWarpImplI19BiasAddResidualLoadI6__halffE11AffineStoreIfS1_EfLi1ELi128ELi96ELi32ELi1ELb1EEvT_T0_iidPT1_S8__param_3];
	mov.u32 	%r77, %tid.x;
	add.s32 	%r78, %r77, 3968;
	setp.ge.s32 	%p31, %r78, %r152;
	mov.f32 	%f1647, 0f00000000;
	@%p31 bra 	$L__BB107_62;
	add.f32 	%f1542, %f1542, 0f3F800000;
	sub.f32 	%f1210, %f1410, %f1540;
	div.approx.f32 	%f1211, %f1210, %f1542;
	add.f32 	%f1540, %f1540, %f1211;
	sub.f32 	%f1212, %f1410, %f1540;
	fma.rn.f32 	%f1541, %f1210, %f1212, %f1541;
	mov.f32 	%f1647, %f1410;
$L__BB107_62:
	ld.param.u32 	%r153, [_Z17LayerNormWarpImplI19BiasAddResidualLoadI6__halffE11AffineStoreIfS1_EfLi1ELi128ELi96ELi32ELi1ELb1EEvT_T0_iidPT1_S8__param_3];
	mov.u32 	%r79, %tid.x;
	add.s32 	%r80, %r79, 4000;
	setp.ge.s32 	%p32, %r80, %r153;
	mov.f32 	%f1651, 0f00000000;
	@%p32 bra 	$L__BB107_64;
	add.f32 	%f1542, %f1542, 0f3F800000;
	sub.f32 	%f1214, %f1409, %f1540;
	div.approx.f32 	%f1215, %f1214, %f1542;
	add.f32 	%f1540, %f1540, %f1215;
	sub.f32 	%f1216, %f1409, %f1540;
	fma.rn.f32 	%f1541, %f1214, %f1216, %f1541;
	mov.f32 	%f1651, %f1409;
$L__BB107_64:
	ld.param.u32 	%r154, [_Z17LayerNormWarpImplI19BiasAddResidualLoadI6__halffE11AffineStoreIfS1_EfLi1ELi128ELi96ELi32ELi1ELb1EEvT_T0_iidPT1_S8__param_3];
	mov.u32 	%r81, %tid.x;
	add.s32 	%r82, %r81, 4032;
	setp.ge.s32 	%p33, %r82, %r154;
	mov.f32 	%f1655, 0f00000000;
	@%p33 bra 	$L__BB107_66;
	add.f32 	%f1542, %f1542, 0f3F800000;
	sub.f32 	%f1218, %f1408, %f1540;
	div.approx.f32 	%f1219, %f1218, %f1542;
	add.f32 	%f1540, %f1540, %f1219;
	sub.f32 	%f1220, %f1408, %f1540;
	fma.rn.f32 	%f1541, %f1218, %f1220, %f1541;
	mov.f32 	%f1655, %f1408;
$L__BB107_66:
	ld.param.u32 	%r155, [_Z17LayerNormWarpImplI19BiasAddResidualLoadI6__halffE11AffineStoreIfS1_EfLi1ELi128ELi96ELi32ELi1ELb1EEvT_T0_iidPT1_S8__param_3];
	mov.u32 	%r83, %tid.x;
	add.s32 	%r84, %r83, 4064;
	setp.ge.s32 	%p34, %r84, %r155;
	mov.f32 	%f1659, 0f00000000;
	@%p34 bra 	$L__BB107_68;
	add.f32 	%f1542, %f1542, 0f3F800000;
	sub.f32 	%f1222, %f1407, %f1540;
	div.approx.f32 	%f1223, %f1222, %f1542;
	add.f32 	%f1540, %f1540, %f1223;
	sub.f32 	%f1224, %f1407, %f1540;
	fma.rn.f32 	%f1541, %f1222, %f1224, %f1541;
	mov.f32 	%f1659, %f1407;
$L__BB107_68:
	mov.b32 	%r85, %f1540;
	shfl.sync.down.b32	%r3|%p35, %r85, 16, 31, -1;
	mov.b32 	%r86, %f1541;
	shfl.sync.down.b32	%r4|%p36, %r86, 16, 31, -1;
	mov.b32 	%r87, %f1542;
	shfl.sync.down.b32	%r88|%p37, %r87, 16, 31, -1;
	mov.b32 	%f354, %r88;
	setp.eq.f32 	%p38, %f354, 0f00000000;
	@%p38 bra 	$L__BB107_70;
	mov.b32 	%f1225, %r4;
	mov.b32 	%f1226, %r3;
	add.f32 	%f355, %f1542, %f354;
	div.approx.f32 	%f1227, %f354, %f355;
	sub.f32 	%f1228, %f1226, %f1540;
	fma.rn.f32 	%f1540, %f1228, %f1227, %f1540;
	mul.f32 	%f1229, %f1228, %f1228;
	mul.f32 	%f1230, %f1542, %f1229;
	fma.rn.f32 	%f1231, %f1230, %f1227, %f1225;
	add.f32 	%f1541, %f1541, %f1231;
	mov.f32 	%f1542, %f355;
$L__BB107_70:
	mov.b32 	%r89, %f1540;
	shfl.sync.down.b32	%r5|%p39, %r89, 8, 31, -1;
	mov.b32 	%r90, %f1541;
	shfl.sync.down.b32	%r6|%p40, %r90, 8, 31, -1;
	mov.b32 	%r91, %f1542;
	shfl.sync.down.b32	%r92|%p41, %r91, 8, 31, -1;
	mov.b32 	%f361, %r92;
	setp.eq.f32 	%p42, %f361, 0f00000000;
	@%p42 bra 	$L__BB107_72;
	mov.b32 	%f1232, %r6;
	mov.b32 	%f1233, %r5;
	add.f32 	%f362, %f1542, %f361;
	div.approx.f32 	%f1234, %f361, %f362;
	sub.f32 	%f1235, %f1233, %f1540;
	fma.rn.f32 	%f1540, %f1235, %f1234, %f1540;
	mul.f32 	%f1236, %f1235, %f1235;
	mul.f32 	%f1237, %f1542, %f1236;
	fma.rn.f32 	%f1238, %f1237, %f1234, %f1232;
	add.f32 	%f1541, %f1541, %f1238;
	mov.f32 	%f1542, %f362;
$L__BB107_72:
	mov.b32 	%r93, %f1540;
	shfl.sync.down.b32	%r7|%p43, %r93, 4, 31, -1;
	mov.b32 	%r94, %f1541;
	shfl.sync.down.b32	%r8|%p44, %r94, 4, 31, -1;
	mov.b32 	%r95, %f1542;
	shfl.sync.down.b32	%r96|%p45, %r95, 4, 31, -1;
	mov.b32 	%f368, %r96;
	setp.eq.f32 	%p46, %f368, 0f00000000;
	@%p46 bra 	$L__BB107_74;
	mov.b32 	%f1239, %r8;
	mov.b32 	%f1240, %r7;
	add.f32 	%f369, %f1542, %f368;
	div.approx.f32 	%f1241, %f368, %f369;
	sub.f32 	%f1242, %f1240, %f1540;
	fma.rn.f32 	%f1540, %f1242, %f1241, %f1540;
	mul.f32 	%f1243, %f1242, %f1242;
	mul.f32 	%f1244, %f1542, %f1243;
	fma.rn.f32 	%f1245, %f1244, %f1241, %f1239;
	add.f32 	%f1541, %f1541, %f1245;
	mov.f32 	%f1542, %f369;
$L__BB107_74:
	mov.b32 	%r97, %f1540;
	shfl.sync.down.b32	%r9|%p47, %r97, 2, 31, -1;
	mov.b32 	%r98, %f1541;
	shfl.sync.down.b32	%r10|%p48, %r98, 2, 31, -1;
	mov.b32 	%r99, %f1542;
	shfl.sync.down.b32	%r100|%p49, %r99, 2, 31, -1;
	mov.b32 	%f375, %r100;
	setp.eq.f32 	%p50, %f375, 0f00000000;
	@%p50 bra 	$L__BB107_76;
	mov.b32 	%f1246, %r10;
	mov.b32 	%f1247, %r9;
	add.f32 	%f376, %f1542, %f375;
	div.approx.f32 	%f1248, %f375, %f376;
	sub.f32 	%f1249, %f1247, %f1540;
	fma.rn.f32 	%f1540, %f1249, %f1248, %f1540;
	mul.f32 	%f1250, %f1249, %f1249;
	mul.f32 	%f1251, %f1542, %f1250;
	fma.rn.f32 	%f1252, %f1251, %f1248, %f1246;
	add.f32 	%f1541, %f1541, %f1252;
	mov.f32 	%f1542, %f376;
$L__BB107_76:
	mov.b32 	%r101, %f1540;
	shfl.sync.down.b32	%r11|%p51, %r101, 1, 31, -1;
	mov.b32 	%r102, %f1541;
	shfl.sync.down.b32	%r12|%p52, %r102, 1, 31, -1;
	mov.b32 	%r103, %f1542;
	shfl.sync.down.b32	%r104|%p53, %r103, 1, 31, -1;
	mov.b32 	%f382, %r104;
	setp.eq.f32 	%p54, %f382, 0f00000000;
	@%p54 bra 	$L__BB107_78;
	mov.b32 	%f1253, %r12;
	mov.b32 	%f1254, %r11;
	add.f32 	%f383, %f1542, %f382;
	div.approx.f32 	%f1255, %f382, %f383;
	sub.f32 	%f1256, %f1254, %f1540;
	fma.rn.f32 	%f1540, %f1256, %f1255, %f1540;
	mul.f32 	%f1257, %f1256, %f1256;
	mul.f32 	%f1258, %f1542, %f1257;
	fma.rn.f32 	%f1259, %f1258, %f1255, %f1253;
	add.f32 	%f1541, %f1541, %f1259;
	mov.f32 	%f1542, %f383;
$L__BB107_78:
	ld.param.f64 	%fd2, [_Z17LayerNormWarpImplI19BiasAddResidualLoadI6__halffE11AffineStoreIfS1_EfLi1ELi128ELi96ELi32ELi1ELb1EEvT_T0_iidPT1_S8__param_4];
	mov.b32 	%r105, %f1540;
	shfl.sync.idx.b32	%r13|%p55, %r105, 0, 31, -1;
	mov.b32 	%r106, %f1541;
	shfl.sync.idx.b32	%r107|%p56, %r106, 0, 31, -1;
	mov.b32 	%r108, %f1542;
	shfl.sync.idx.b32	%r109|%p57, %r108, 0, 31, -1;
	mov.b32 	%f1260, %r107;
	mov.b32 	%f1261, %r109;
	div.approx.f32 	%f1262, %f1260, %f1261;
	max.f32 	%f1263, %f1262, 0f00000000;
	cvt.rn.f32.f64 	%f1264, %fd2;
	add.f32 	%f1265, %f1263, %f1264;
	abs.f32 	%f389, %f1265;
	setp.lt.f32 	%p58, %f389, 0f00800000;
	mul.f32 	%f1266, %f1265, 0f4B800000;
	selp.f32 	%f390, %f1266, %f1265, %p58;
	mov.b32 	%r14, %f390;
	add.s32 	%r110, %r14, -8388608;
	setp.gt.u32 	%p59, %r110, 2130706431;
	@%p59 bra 	$L__BB107_80;
	and.b32  	%r111, %r14, 16777215;
	or.b32  	%r112, %r111, 1056964608;
	mov.b32 	%f1267, %r112;
	sub.s32 	%r113, %r112, %r14;
	add.s32 	%r114, %r113, 201326592;
	selp.b32 	%r115, %r114, %r113, %p58;
	rsqrt.approx.ftz.f32 	%f1268, %f1267;
	mul.f32 	%f1269, %f1268, %f1268;
	neg.f32 	%f1270, %f1269;
	fma.rn.f32 	%f1271, %f1268, %f1268, %f1270;
	neg.f32 	%f1272, %f1267;
	fma.rn.f32 	%f1273, %f1269, %f1272, 0f3F800000;
	fma.rn.f32 	%f1274, %f1271, %f1272, %f1273;
	fma.rn.f32 	%f1275, %f1274, 0f3EC00000, 0f3F000000;
	mul.f32 	%f1276, %f1268, %f1274;
	fma.rn.f32 	%f1277, %f1275, %f1276, %f1268;
	shr.s32 	%r116, %r115, 1;
	mov.b32 	%r117, %f1277;
	add.s32 	%r118, %r116, %r117;
	mov.b32 	%f1678, %r118;
	bra.uni 	$L__BB107_81;
$L__BB107_80:
	rsqrt.approx.ftz.f32 	%f1678, %f390;
$L__BB107_81:
	mov.u32 	%r119, %tid.x;
	setp.ne.s32 	%p61, %r119, 0;
	@%p61 bra 	$L__BB107_83;
	ld.param.u64 	%rd15, [_Z17LayerNormWarpImplI19BiasAddResidualLoadI6__halffE11AffineStoreIfS1_EfLi1ELi128ELi96ELi32ELi1ELb1EEvT_T0_iidPT1_S8__param_6];
	ld.param.u64 	%rd14, [_Z17LayerNormWarpImplI19BiasAddResidualLoadI6__halffE11AffineStoreIfS1_EfLi1ELi128ELi96ELi32ELi1ELb1EEvT_T0_iidPT1_S8__param_5];
	cvta.to.global.u64 	%rd9, %rd14;
	mul.wide.s32 	%rd10, %r156, 4;
	add.s64 	%rd11, %rd9, %rd10;
	st.global.u32 	[%rd11], %r13;
	cvta.to.global.u64 	%rd12, %rd15;
	add.s64 	%rd13, %rd12, %rd10;
	st.global.f32 	[%rd13], %f1678;
$L__BB107_83:
	ld.param.u32 	%r123, [_Z17LayerNormWarpImplI19BiasAddResidualLoadI6__halffE11AffineStoreIfS1_EfLi1ELi128ELi96ELi32ELi1ELb1EEvT_T0_iidPT1_S8__param_2];
	mov.b32 	%f1278, %r13;
	sub.f32 	%f1279, %f1534, %f1278;
	mul.f32 	%f1534, %f1678, %f1279;
	sub.f32 	%f1280, %f1533, %f1278;
	mul.f32 	%f1533, %f1678, %f1280;
	sub.f32 	%f1281, %f1532, %f1278;
	mul.f32 	%f1532, %f1678, %f1281;
	sub.f32 	%f1282, %f1531, %f1278;
	mul.f32 	%f1531, %f1678, %f1282;
	sub.f32 	%f1283, %f1530, %f1278;
	mul.f32 	%f1530, %f1678, %f1283;
	sub.f32 	%f1284, %f1529, %f1278;
	mul.f32 	%f1529, %f1678, %f1284;
	sub.f32 	%f1285, %f1528, %f1278;
	mul.f32 	%f1528, %f1678, %f1285;
	sub.f32 	%f1286, %f1527, %f1278;
	mul.f32 	%f1527, %f1678, %f1286;
	sub.f32 	%f1287, %f1526, %f1278;
	mul.f32 	%f1526, %f1678, %f1287;
	sub.f32 	%f1288, %f1525, %f1278;
	mul.f32 	%f1525, %f1678, %f1288;
	sub.f32 	%f1289, %f1524, %f1278;
	mul.f32 	%f1524, %f1678, %f1289;
	sub.f32 	%f1290, %f1523, %f1278;
	mul.f32 	%f1523, %f1678, %f1290;
	sub.f32 	%f1291, %f1522, %f1278;
	mul.f32 	%f1522, %f1678, %f1291;
	sub.f32 	%f1292, %f1521, %f1278;
	mul.f32 	%f1521, %f1678, %f1292;
	sub.f32 	%f1293, %f1520, %f1278;
	mul.f32 	%f1520, %f1678, %f1293;
	sub.f32 	%f1294, %f1519, %f1278;
	mul.f32 	%f1519, %f1678, %f1294;
	sub.f32 	%f1295, %f1518, %f1278;
	mul.f32 	%f1518, %f1678, %f1295;
	sub.f32 	%f1296, %f1517, %f1278;
	mul.f32 	%f1517, %f1678, %f1296;
	sub.f32 	%f1297, %f1516, %f1278;
	mul.f32 	%f1516, %f1678, %f1297;
	sub.f32 	%f1298, %f1515, %f1278;
	mul.f32 	%f1515, %f1678, %f1298;
	sub.f32 	%f1299, %f1514, %f1278;
	mul.f32 	%f1514, %f1678, %f1299;
	sub.f32 	%f1300, %f1513, %f1278;
	mul.f32 	%f1513, %f1678, %f1300;
	sub.f32 	%f1301, %f1512, %f1278;
	mul.f32 	%f1512, %f1678, %f1301;
	sub.f32 	%f1302, %f1511, %f1278;
	mul.f32 	%f1511, %f1678, %f1302;
	sub.f32 	%f1303, %f1510, %f1278;
	mul.f32 	%f1510, %f1678, %f1303;
	sub.f32 	%f1304, %f1509, %f1278;
	mul.f32 	%f1509, %f1678, %f1304;
	sub.f32 	%f1305, %f1508, %f1278;
	mul.f32 	%f1508, %f1678, %f1305;
	sub.f32 	%f1306, %f1507, %f1278;
	mul.f32 	%f1507, %f1678, %f1306;
	sub.f32 	%f1307, %f1506, %f1278;
	mul.f32 	%f1506, %f1678, %f1307;
	sub.f32 	%f1308, %f1505, %f1278;
	mul.f32 	%f1505, %f1678, %f1308;
	sub.f32 	%f1309, %f1504, %f1278;
	mul.f32 	%f1504, %f1678, %f1309;
	sub.f32 	%f1310, %f1503, %f1278;
	mul.f32 	%f1503, %f1678, %f1310;
	sub.f32 	%f1311, %f1502, %f1278;
	mul.f32 	%f1502, %f1678, %f1311;
	sub.f32 	%f1312, %f1501, %f1278;
	mul.f32 	%f1501, %f1678, %f1312;
	sub.f32 	%f1313, %f1500, %f1278;
	mul.f32 	%f1500, %f1678, %f1313;
	sub.f32 	%f1314, %f1499, %f1278;
	mul.f32 	%f1499, %f1678, %f1314;
	sub.f32 	%f1315, %f1498, %f1278;
	mul.f32 	%f1498, %f1678, %f1315;
	sub.f32 	%f1316, %f1497, %f1278;
	mul.f32 	%f1497, %f1678, %f1316;
	sub.f32 	%f1317, %f1496, %f1278;
	mul.f32 	%f1496, %f1678, %f1317;
	sub.f32 	%f1318, %f1495, %f1278;
	mul.f32 	%f1495, %f1678, %f1318;
	sub.f32 	%f1319, %f1494, %f1278;
	mul.f32 	%f1494, %f1678, %f1319;
	sub.f32 	%f1320, %f1493, %f1278;
	mul.f32 	%f1493, %f1678, %f1320;
	sub.f32 	%f1321, %f1492, %f1278;
	mul.f32 	%f1492, %f1678, %f1321;
	sub.f32 	%f1322, %f1491, %f1278;
	mul.f32 	%f1491, %f1678, %f1322;
	sub.f32 	%f1323, %f1490, %f1278;
	mul.f32 	%f1490, %f1678, %f1323;
	sub.f32 	%f1324, %f1489, %f1278;
	mul.f32 	%f1489, %f1678, %f1324;
	sub.f32 	%f1325, %f1488, %f1278;
	mul.f32 	%f1488, %f1678, %f1325;
	sub.f32 	%f1326, %f1487, %f1278;
	mul.f32 	%f1487, %f1678, %f1326;
	sub.f32 	%f1327, %f1486, %f1278;
	mul.f32 	%f1486, %f1678, %f1327;
	sub.f32 	%f1328, %f1485, %f1278;
	mul.f32 	%f1485, %f1678, %f1328;
	sub.f32 	%f1329, %f1484, %f1278;
	mul.f32 	%f1484, %f1678, %f1329;
	sub.f32 	%f1330, %f1483, %f1278;
	mul.f32 	%f1483, %f1678, %f1330;
	sub.f32 	%f1331, %f1482, %f1278;
	mul.f32 	%f1482, %f1678, %f1331;
	sub.f32 	%f1332, %f1481, %f1278;
	mul.f32 	%f1481, %f1678, %f1332;
	sub.f32 	%f1333, %f1480, %f1278;
	mul.f32 	%f1480, %f1678, %f1333;
	sub.f32 	%f1334, %f1479, %f1278;
	mul.f32 	%f1479, %f1678, %f1334;
	sub.f32 	%f1335, %f1478, %f1278;
	mul.f32 	%f1478, %f1678, %f1335;
	sub.f32 	%f1336, %f1477, %f1278;
	mul.f32 	%f1477, %f1678, %f1336;
	sub.f32 	%f1337, %f1476, %f1278;
	mul.f32 	%f1476, %f1678, %f1337;
	sub.f32 	%f1338, %f1475, %f1278;
	mul.f32 	%f1475, %f1678, %f1338;
	sub.f32 	%f1339, %f1474, %f1278;
	mul.f32 	%f1474, %f1678, %f1339;
	sub.f32 	%f1340, %f1473, %f1278;
	mul.f32 	%f1473, %f1678, %f1340;
	sub.f32 	%f1341, %f1472, %f1278;
	mul.f32 	%f1472, %f1678, %f1341;
	sub.f32 	%f1342, %f1471, %f1278;
	mul.f32 	%f1471, %f1678, %f1342;
	sub.f32 	%f1343, %f1470, %f1278;
	mul.f32 	%f1470, %f1678, %f1343;
	sub.f32 	%f1344, %f1469, %f1278;
	mul.f32 	%f1469, %f1678, %f1344;
	sub.f32 	%f1345, %f1468, %f1278;
	mul.f32 	%f1468, %f1678, %f1345;
	sub.f32 	%f1346, %f1467, %f1278;
	mul.f32 	%f1467, %f1678, %f1346;
	sub.f32 	%f1347, %f1466, %f1278;
	mul.f32 	%f1466, %f1678, %f1347;
	sub.f32 	%f1348, %f1465, %f1278;
	mul.f32 	%f1465, %f1678, %f1348;
	sub.f32 	%f1349, %f1464, %f1278;
	mul.f32 	%f1464, %f1678, %f1349;
	sub.f32 	%f1350, %f1463, %f1278;
	mul.f32 	%f1463, %f1678, %f1350;
	sub.f32 	%f1351, %f1462, %f1278;
	mul.f32 	%f1462, %f1678, %f1351;
	sub.f32 	%f1352, %f1461, %f1278;
	mul.f32 	%f1461, %f1678, %f1352;
	sub.f32 	%f1353, %f1460, %f1278;
	mul.f32 	%f1460, %f1678, %f1353;
	sub.f32 	%f1354, %f1459, %f1278;
	mul.f32 	%f1459, %f1678, %f1354;
	sub.f32 	%f1355, %f1458, %f1278;
	mul.f32 	%f1458, %f1678, %f1355;
	sub.f32 	%f1356, %f1457, %f1278;
	mul.f32 	%f1457, %f1678, %f1356;
	sub.f32 	%f1357, %f1456, %f1278;
	mul.f32 	%f1456, %f1678, %f1357;
	sub.f32 	%f1358, %f1455, %f1278;
	mul.f32 	%f1455, %f1678, %f1358;
	sub.f32 	%f1359, %f1454, %f1278;
	mul.f32 	%f1454, %f1678, %f1359;
	sub.f32 	%f1360, %f1453, %f1278;
	mul.f32 	%f1453, %f1678, %f1360;
	sub.f32 	%f1361, %f1452, %f1278;
	mul.f32 	%f1452, %f1678, %f1361;
	sub.f32 	%f1362, %f1451, %f1278;
	mul.f32 	%f1451, %f1678, %f1362;
	sub.f32 	%f1363, %f1450, %f1278;
	mul.f32 	%f1450, %f1678, %f1363;
	sub.f32 	%f1364, %f1449, %f1278;
	mul.f32 	%f1449, %f1678, %f1364;
	sub.f32 	%f1365, %f1448, %f1278;
	mul.f32 	%f1448, %f1678, %f1365;
	sub.f32 	%f1366, %f1447, %f1278;
	mul.f32 	%f1447, %f1678, %f1366;
	sub.f32 	%f1367, %f1446, %f1278;
	mul.f32 	%f1446, %f1678, %f1367;
	sub.f32 	%f1368, %f1445, %f1278;
	mul.f32 	%f1445, %f1678, %f1368;
	sub.f32 	%f1369, %f1444, %f1278;
	mul.f32 	%f1444, %f1678, %f1369;
	sub.f32 	%f1370, %f1443, %f1278;
	mul.f32 	%f1443, %f1678, %f1370;
	sub.f32 	%f1371, %f1442, %f1278;
	mul.f32 	%f1442, %f1678, %f1371;
	sub.f32 	%f1372, %f1441, %f1278;
	mul.f32 	%f1441, %f1678, %f1372;
	sub.f32 	%f1373, %f1440, %f1278;
	mul.f32 	%f1440, %f1678, %f1373;
	sub.f32 	%f1374, %f1439, %f1278;
	mul.f32 	%f1439, %f1678, %f1374;
	sub.f32 	%f1375, %f1535, %f1278;
	mul.f32 	%f1438, %f1678, %f1375;
	sub.f32 	%f1376, %f1539, %f1278;
	mul.f32 	%f1437, %f1678, %f1376;
	sub.f32 	%f1377, %f1543, %f1278;
	mul.f32 	%f1436, %f1678, %f1377;
	sub.f32 	%f1378, %f1547, %f1278;
	mul.f32 	%f1435, %f1678, %f1378;
	sub.f32 	%f1379, %f1551, %f1278;
	mul.f32 	%f1434, %f1678, %f1379;
	sub.f32 	%f1380, %f1555, %f1278;
	mul.f32 	%f1433, %f1678, %f1380;
	sub.f32 	%f1381, %f1559, %f1278;
	mul.f32 	%f1432, %f1678, %f1381;
	sub.f32 	%f1382, %f1563, %f1278;
	mul.f32 	%f1431, %f1678, %f1382;
	sub.f32 	%f1383, %f1567, %f1278;
	mul.f32 	%f1430, %f1678, %f1383;
	sub.f32 	%f1384, %f1571, %f1278;
	mul.f32 	%f1429, %f1678, %f1384;
	sub.f32 	%f1385, %f1575, %f1278;
	mul.f32 	%f1428, %f1678, %f1385;
	sub.f32 	%f1386, %f1579, %f1278;
	mul.f32 	%f1427, %f1678, %f1386;
	sub.f32 	%f1387, %f1583, %f1278;
	mul.f32 	%f1426, %f1678, %f1387;
	sub.f32 	%f1388, %f1587, %f1278;
	mul.f32 	%f1425, %f1678, %f1388;
	sub.f32 	%f1389, %f1591, %f1278;
	mul.f32 	%f1424, %f1678, %f1389;
	sub.f32 	%f1390, %f1595, %f1278;
	mul.f32 	%f1423, %f1678, %f1390;
	sub.f32 	%f1391, %f1599, %f1278;
	mul.f32 	%f1422, %f1678, %f1391;
	sub.f32 	%f1392, %f1603, %f1278;
	mul.f32 	%f1421, %f1678, %f1392;
	sub.f32 	%f1393, %f1607, %f1278;
	mul.f32 	%f1420, %f1678, %f1393;
	sub.f32 	%f1394, %f1611, %f1278;
	mul.f32 	%f1419, %f1678, %f1394;
	sub.f32 	%f1395, %f1615, %f1278;
	mul.f32 	%f1418, %f1678, %f1395;
	sub.f32 	%f1396, %f1619, %f1278;
	mul.f32 	%f1417, %f1678, %f1396;
	sub.f32 	%f1397, %f1623, %f1278;
	mul.f32 	%f1416, %f1678, %f1397;
	sub.f32 	%f1398, %f1627, %f1278;
	mul.f32 	%f1415, %f1678, %f1398;
	sub.f32 	%f1399, %f1631, %f1278;
	mul.f32 	%f1414, %f1678, %f1399;
	sub.f32 	%f1400, %f1635, %f1278;
	mul.f32 	%f1413, %f1678, %f1400;
	sub.f32 	%f1401, %f1639, %f1278;
	mul.f32 	%f1412, %f1678, %f1401;
	sub.f32 	%f1402, %f1643, %f1278;
	mul.f32 	%f1411, %f1678, %f1402;
	sub.f32 	%f1403, %f1647, %f1278;
	mul.f32 	%f1410, %f1678, %f1403;
	sub.f32 	%f1404, %f1651, %f1278;
	mul.f32 	%f1409, %f1678, %f1404;
	sub.f32 	%f1405, %f1655, %f1278;
	mul.f32 	%f1408, %f1678, %f1405;
	sub.f32 	%f1406, %f1659, %f1278;
	mul.f32 	%f1407, %f1678, %f1406;
	mov.u32 	%r120, %nctaid.x;
	mov.u32 	%r121, %ntid.y;
	mad.lo.s32 	%r156, %r120, %r121, %r156;
	setp.lt.s32 	%p62, %r156, %r123;
	@%p62 bra 	$L__BB107_4;
$L__BB107_84:
	ret;

}
	// .globl	_Z17LayerNormWarpImplI19BiasAddResidualLoadI6__halffE11AffineStoreIfS1_EfLi1ELi160ELi160ELi32ELi1ELb0EEvT_T0_iidPT1_S8_
.visible .entry _Z17LayerNormWarpImplI19BiasAddResidualLoadI6__halffE11AffineStoreIfS1_EfLi1ELi160ELi160ELi32ELi1ELb0EEvT_T0_iidPT1_S8_(
	.param .align 8 .b8 _Z17LayerNormWarpImplI19BiasAddResidualLoadI6__halffE11AffineStoreIfS1_EfLi1ELi160ELi160ELi32ELi1ELb0EEvT_T0_iidPT1_S8__param_0[32],
	.param .align 8 .b8 _Z17LayerNormWarpImplI19BiasAddResidualLoadI6__halffE11AffineStoreIfS1_EfLi1ELi160ELi160ELi32ELi1ELb0EEvT_T0_iidPT1_S8__param_1[32],
	.param .u32 _Z17LayerNormWarpImplI19BiasAddResidualLoadI6__halffE11AffineStoreIfS1_EfLi1ELi160ELi160ELi32ELi1ELb0EEvT_T0_iidPT1_S8__param_2,
	.param .u32 _Z17LayerNormWarpImplI19BiasAddResidualLoadI6__halffE11AffineStoreIfS1_EfLi1ELi160ELi160ELi32ELi1ELb0EEvT_T0_iidPT1_S8__param_3,
	.param .f64 _Z17LayerNormWarpImplI19BiasAddResidualLoadI6__halffE11AffineStoreIfS1_EfLi1ELi160ELi160ELi32ELi1ELb0EEvT_T0_iidPT1_S8__param_4,
	.param .u64 .ptr .align 1 _Z17LayerNormWarpImplI19BiasAddResidualLoadI6__halffE11AffineStoreIfS1_EfLi1ELi160ELi160ELi32ELi1ELb0EEvT_T0_iidPT1_S8__param_5,
	.param .u64 .ptr .align 1 _Z17LayerNormWarpImplI19BiasAddResidualLoadI6__halffE11AffineStoreIfS1_EfLi1ELi160ELi160ELi32ELi1ELb0EEvT_T0_iidPT1_S8__param_6
)
.maxntid 256
{
	.reg .pred 	%p<31>;
	.reg .b32 	%r<61>;
	.reg .b32 	%f<1711>;
	.reg .b64 	%rd<16>;
	.reg .b64 	%fd<3>;

	ld.param.u32 	%r17, [_Z17LayerNormWarpImplI19BiasAddResidualLoadI6__halffE11AffineStoreIfS1_EfLi1ELi160ELi160ELi32ELi1ELb0EEvT_T0_iidPT1_S8__param_3];
	setp.lt.s32 	%p1, %r17, 5121;
	@%p1 bra 	$L__BB108_2;
	mov.u64 	%rd3, $str;
	cvta.global.u64 	%rd4, %rd3;
	mov.u64 	%rd5, $str$1;
	cvta.global.u64 	%rd6, %rd5;
	mov.u64 	%rd7, __unnamed_109;
	cvta.global.u64 	%rd8, %rd7;
	{ // callseq 108, 0
	.param .b64 param0;
	st.param.b64 	[param0], %rd4;
	.param .b64 param1;
	st.param.b64 	[param1], %rd6;
	.param .b32 param2;
	st.param.b32 	[param2], 462;
	.param .b64 param3;
	st.param.b64 	[param3], %rd8;
	.param .b64 param4;
	st.param.b64 	[param4], 1;
	call.uni 
	__assertfail, 
	(
	param0, 
	param1, 
	param2, 
	param3, 
	param4
	);
	} // callseq 108
$L__BB108_2:
	ld.param.u32 	%r58, [_Z17LayerNormWarpImplI19BiasAddResidualLoadI6__halffE11AffineStoreIfS1_EfLi1ELi160ELi160ELi32ELi1ELb0EEvT_T0_iidPT1_S8__param_2];
	mov.u32 	%r18, %ctaid.x;
	mov.u32 	%r19, %ntid.y;
	mov.u32 	%r20, %tid.y;
	mad.lo.s32 	%r60, %r18, %r19, %r20;
	setp.ge.s32 	%p2, %r60, %r58;
	@%p2 bra 	$L__BB108_20;
$L__BB108_4:
	mov.f32 	%f365, 0f3F800000;
	div.approx.f32 	%f366, %f1694, %f365;
	add.f32 	%f367, %f366, 0f00000000;
	sub.f32 	%f368, %f1694, %f367;
	fma.rn.f32 	%f369, %f1694, %f368, 0f00000000;
	sub.f32 	%f370, %f1693, %f367;
	mov.f32 	%f371, 0f40000000;
	div.approx.f32 	%f372, %f370, %f371;
	add.f32 	%f373, %f367, %f372;
	sub.f32 	%f374, %f1693, %f373;
	fma.rn.f32 	%f375, %f370, %f374, %f369;
	sub.f32 	%f376, %f1692, %f373;
	mov.f32 	%f377, 0f40400000;
	div.approx.f32 	%f378, %f376, %f377;
	add.f32 	%f379, %f373, %f378;
	sub.f32 	%f380, %f1692, %f379;
	fma.rn.f32 	%f381, %f376, %f380, %f375;
	sub.f32 	%f382, %f1691, %f379;
	mov.f32 	%f383, 0f40800000;
	div.approx.f32 	%f384, %f382, %f383;
	add.f32 	%f385, %f379, %f384;
	sub.f32 	%f386, %f1691, %f385;
	fma.rn.f32 	%f387, %f382, %f386, %f381;
	sub.f32 	%f388, %f1690, %f385;
	mov.f32 	%f389, 0f40A00000;
	div.approx.f32 	%f390, %f388, %f389;
	add.f32 	%f391, %f385, %f390;
	sub.f32 	%f392, %f1690, %f391;
	fma.rn.f32 	%f393, %f388, %f392, %f387;
	sub.f32 	%f394, %f1689, %f391;
	mov.f32 	%f395, 0f40C00000;
	div.approx.f32 	%f396, %f394, %f395;
	add.f32 	%f397, %f391, %f396;
	sub.f32 	%f398, %f1689, %f397;
	fma.rn.f32 	%f399, %f394, %f398, %f393;
	sub.f32 	%f400, %f1688, %f397;
	mov.f32 	%f401, 0f40E00000;
	div.approx.f32 	%f402, %f400, %f401;
	add.f32 	%f403, %f397, %f402;
	sub.f32 	%f404, %f1688, %f403;
	fma.rn.f32 	%f405, %f400, %f404, %f399;
	sub.f32 	%f406, %f1687, %f403;
	mov.f32 	%f407, 0f41000000;
	div.approx.f32 	%f408, %f406, %f407;
	add.f32 	%f409, %f403, %f408;
	sub.f32 	%f410, %f1687, %f409;
	fma.rn.f32 	%f411, %f406, %f410, %f405;
	sub.f32 	%f412, %f1686, %f409;
	mov.f32 	%f413, 0f41100000;
	div.approx.f32 	%f414, %f412, %f413;
	add.f32 	%f415, %f409, %f414;
	sub.f32 	%f416, %f1686, %f415;
	fma.rn.f32 	%f417, %f412, %f416, %f411;
	sub.f32 	%f418, %f1685, %f415;
	mov.f32 	%f419, 0f41200000;
	div.approx.f32 	%f420, %f418, %f419;
	add.f32 	%f421, %f415, %f420;
	sub.f32 	%f422, %f1685, %f421;
	fma.rn.f32 	%f423, %f418, %f422, %f417;
	sub.f32 	%f424, %f1684, %f421;
	mov.f32 	%f425, 0f41300000;
	div.approx.f32 	%f426, %f424, %f425;
	add.f32 	%f427, %f421, %f426;
	sub.f32 	%f428, %f1684, %f427;
	fma.rn.f32 	%f429, %f424, %f428, %f423;
	sub.f32 	%f430, %f1683, %f427;
	mov.f32 	%f431, 0f41400000;
	div.approx.f32 	%f432, %f430, %f431;
	add.f32 	%f433, %f427, %f432;
	sub.f32 	%f434, %f1683, %f433;
	fma.rn.f32 	%f435, %f430, %f434, %f429;
	sub.f32 	%f436, %f1682, %f433;
	mov.f32 	%f437, 0f41500000;
	div.approx.f32 	%f438, %f436, %f437;
	add.f32 	%f439, %f433, %f438;
	sub.f32 	%f440, %f1682, %f439;
	fma.rn.f32 	%f441, %f436, %f440, %f435;
	sub.f32 	%f442, %f1681, %f439;
	mov.f32 	%f443, 0f41600000;
	div.approx.f32 	%f444, %f442, %f443;
	add.f32 	%f445, %f439, %f444;
	sub.f32 	%f446, %f1681, %f445;
	fma.rn.f32 	%f447, %f442, %f446, %f441;
	sub.f32 	%f448, %f1680, %f445;
	mov.f32 	%f449, 0f41700000;
	div.approx.f32 	%f450, %f448, %f449;
	add.f32 	%f451, %f445, %f450;
	sub.f32 	%f452, %f1680, %f451;
	fma.rn.f32 	%f453, %f448, %f452, %f447;
	sub.f32 	%f454, %f1679, %f451;
	mov.f32 	%f455, 0f41800000;
	div.approx.f32 	%f456, %f454, %f455;
	add.f32 	%f457, %f451, %f456;
	sub.f32 	%f458, %f1679, %f457;
	fma.rn.f32 	%f459, %f454, %f458, %f453;
	sub.f32 	%f460, %f1678, %f457;
	mov.f32 	%f461, 0f41880000;
	div.approx.f32 	%f462, %f460, %f461;
	add.f32 	%f463, %f457, %f462;
	sub.f32 	%f464, %f1678, %f463;
	fma.rn.f32 	%f465, %f460, %f464, %f459;
	sub.f32 	%f466, %f1677, %f463;
	mov.f32 	%f467, 0f41900000;
	div.approx.f32 	%f468, %f466, %f467;
	add.f32 	%f469, %f463, %f468;
	sub.f32 	%f470, %f1677, %f469;
	fma.rn.f32 	%f471, %f466, %f470, %f465;
	sub.f32 	%f472, %f1676, %f469;
	mov.f32 	%f473, 0f41980000;
	div.approx.f32 	%f474, %f472, %f473;
	add.f32 	%f475, %f469, %f474;
	sub.f32 	%f476, %f1676, %f475;
	fma.rn.f32 	%f477, %f472, %f476, %f471;
	sub.f32 	%f478, %f1675, %f475;
	mov.f32 	%f479, 0f41A00000;
	div.approx.f32 	%f480, %f478, %f479;
	add.f32 	%f481, %f475, %f480;
	sub.f32 	%f482, %f1675, %f481;
	fma.rn.f32 	%f483, %f478, %f482, %f477;
	sub.f32 	%f484, %f1674, %f481;
	mov.f32 	%f485, 0f41A80000;
	div.approx.f32 	%f486, %f484, %f485;
	add.f32 	%f487, %f481, %f486;
	sub.f32 	%f488, %f1674, %f487;
	fma.rn.f32 	%f489, %f484, %f488, %f483;
	sub.f32 	%f490, %f1673, %f487;
	mov.f32 	%f491, 0f41B00000;
	div.approx.f32 	%f492, %f490, %f491;
	add.f32 	%f493, %f487, %f492;
	sub.f32 	%f494, %f1673, %f493;
	fma.rn.f32 	%f495, %f490, %f494, %f489;
	sub.f32 	%f496, %f1672, %f493;
	mov.f32 	%f497, 0f41B80000;
	div.approx.f32 	%f498, %f496, %f497;
	add.f32 	%f499, %f493, %f498;
	sub.f32 	%f500, %f1672, %f499;
	fma.rn.f32 	%f501, %f496, %f500, %f495;
	sub.f32 	%f502, %f1671, %f499;
	mov.f32 	%f503, 0f41C00000;
	div.approx.f32 	%f504, %f502, %f503;
	add.f32 	%f505, %f499, %f504;
	sub.f32 	%f506, %f1671, %f505;
	fma.rn.f32 	%f507, %f502, %f506, %f501;
	sub.f32 	%f508, %f1670, %f505;
	mov.f32 	%f509, 0f41C80000;
	div.approx.f32 	%f510, %f508, %f509;
	add.f32 	%f511, %f505, %f510;
	sub.f32 	%f512, %f1670, %f511;
	fma.rn.f32 	%f513, %f508, %f512, %f507;
	sub.f32 	%f514, %f1669, %f511;
	mov.f32 	%f515, 0f41D00000;
	div.approx.f32 	%f516, %f514, %f515;
	add.f32 	%f517, %f511, %f516;
	sub.f32 	%f518, %f1669, %f517;
	fma.rn.f32 	%f519, %f514, %f518, %f513;
	sub.f32 	%f520, %f1668, %f517;
	mov.f32 	%f521, 0f41D80000;
	div.approx.f32 	%f522, %f520, %f521;
	add.f32 	%f523, %f517, %f522;
	sub.f32 	%f524, %f1668, %f523;
	fma.rn.f32 	%f525, %f520, %f524, %f519;
	sub.f32 	%f526, %f1667, %f523;
	mov.f32 	%f527, 0f41E00000;
	div.approx.f32 	%f528, %f526, %f527;
	add.f32 	%f529, %f523, %f528;
	sub.f32 	%f530, %f1667, %f529;
	fma.rn.f32 	%f531, %f526, %f530, %f525;
	sub.f32 	%f532, %f1666, %f529;
	mov.f32 	%f533, 0f41E80000;
	div.approx.f32 	%f534, %f532, %f533;
	add.f32 	%f535, %f529, %f534;
	sub.f32 	%f536, %f1666, %f535;
	fma.rn.f32 	%f537, %f532, %f536, %f531;
	sub.f32 	%f538, %f1665, %f535;
	mov.f32 	%f539, 0f41F00000;
	div.approx.f32 	%f540, %f538, %f539;
	add.f32 	%f541, %f535, %f540;
	sub.f32 	%f542, %f1665, %f541;
	fma.rn.f32 	%f543, %f538, %f542, %f537;
	sub.f32 	%f544, %f1664, %f541;
	mov.f32 	%f545, 0f41F80000;
	div.approx.f32 	%f546, %f544, %f545;
	add.f32 	%f547, %f541, %f546;
	sub.f32 	%f548, %f1664, %f547;
	fma.rn.f32 	%f549, %f544, %f548, %f543;
	sub.f32 	%f550, %f1663, %f547;
	mov.f32 	%f551, 0f42000000;
	div.approx.f32 	%f552, %f550, %f551;
	add.f32 	%f553, %f547, %f552;
	sub.f32 	%f554, %f1663, %f553;
	fma.rn.f32 	%f555, %f550, %f554, %f549;
	sub.f32 	%f556, %f1662, %f553;
	mov.f32 	%f557, 0f42040000;
	div.approx.f32 	%f558, %f556, %f557;
	add.f32 	%f559, %f553, %f558;
	sub.f32 	%f560, %f1662, %f559;
	fma.rn.f32 	%f561, %f556, %f560, %f555;
	sub.f32 	%f562, %f1661, %f559;
	mov.f32 	%f563, 0f42080000;
	div.approx.f32 	%f564, %f562, %f563;
	add.f32 	%f565, %f559, %f564;
	sub.f32 	%f566, %f1661, %f565;
	fma.rn.f32 	%f567, %f562, %f566, %f561;
	sub.f32 	%f568, %f1660, %f565;
	mov.f32 	%f569, 0f420C0000;
	div.approx.f32 	%f570, %f568, %f569;
	add.f32 	%f571, %f565, %f570;
	sub.f32 	%f572, %f1660, %f571;
	fma.rn.f32 	%f573, %f568, %f572, %f567;
	sub.f32 	%f574, %f1659, %f571;
	mov.f32 	%f575, 0f42100000;
	div.approx.f32 	%f576, %f574, %f575;
	add.f32 	%f577, %f571, %f576;
	sub.f32 	%f578, %f1659, %f577;
	fma.rn.f32 	%f579, %f574, %f578, %f573;
	sub.f32 	%f580, %f1658, %f577;
	mov.f32 	%f581, 0f42140000;
	div.approx.f32 	%f582, %f580, %f581;
	add.f32 	%f583, %f577, %f582;
	sub.f32 	%f584, %f1658, %f583;
	fma.rn.f32 	%f585, %f580, %f584, %f579;
	sub.f32 	%f586, %f1657, %f583;
	mov.f32 	%f587, 0f42180000;
	div.approx.f32 	%f588, %f586, %f587;
	add.f32 	%f589, %f583, %f588;
	sub.f32 	%f590, %f1657, %f589;
	fma.rn.f32 	%f591, %f586, %f590, %f585;
	sub.f32 	%f592, %f1656, %f589;
	mov.f32 	%f593, 0f421C0000;
	div.approx.f32 	%f594, %f592, %f593;
	add.f32 	%f595, %f589, %f594;
	sub.f32 	%f596, %f1656, %f595;
	fma.rn.f32 	%f597, %f592, %f596, %f591;
	sub.f32 	%f598, %f1655, %f595;
	mov.f32 	%f599, 0f42200000;
	div.approx.f32 	%f600, %f598, %f599;
	add.f32 	%f601, %f595, %f600;
	sub.f32 	%f602, %f1655, %f601;
	fma.rn.f32 	%f603, %f598, %f602, %f597;
	sub.f32 	%f604, %f1654, %f601;
	mov.f32 	%f605, 0f42240000;
	div.approx.f32 	%f606, %f604, %f605;
	add.f32 	%f607, %f601, %f606;
	sub.f32 	%f608, %f1654, %f607;
	fma.rn.f32 	%f609, %f604, %f608, %f603;
	sub.f32 	%f610, %f1653, %f607;
	mov.f32 	%f611, 0f42280000;
	div.approx.f32 	%f612, %f610, %f611;
	add.f32 	%f613, %f607, %f612;
	sub.f32 	%f614, %f1653, %f613;
	fma.rn.f32 	%f615, %f610, %f614, %f609;
	sub.f32 	%f616, %f1652, %f613;
	mov.f32 	%f617, 0f422C0000;
	div.approx.f32 	%f618, %f616, %f617;
	add.f32 	%f619, %f613, %f618;
	sub.f32 	%f620, %f1652, %f619;
	fma.rn.f32 	%f621, %f616, %f620, %f615;
	sub.f32 	%f622, %f1651, %f619;
	mov.f32 	%f623, 0f42300000;
	div.approx.f32 	%f624, %f622, %f623;
	add.f32 	%f625, %f619, %f624;
	sub.f32 	%f626, %f1651, %f625;
	fma.rn.f32 	%f627, %f622, %f626, %f621;
	sub.f32 	%f628, %f1650, %f625;
	mov.f32 	%f629, 0f42340000;
	div.approx.f32 	%f630, %f628, %f629;
	add.f32 	%f631, %f625, %f630;
	sub.f32 	%f632, %f1650, %f631;
	fma.rn.f32 	%f633, %f628, %f632, %f627;
	sub.f32 	%f634, %f1649, %f631;
	mov.f32 	%f635, 0f42380000;
	div.approx.f32 	%f636, %f634, %f635;
	add.f32 	%f637, %f631, %f636;
	sub.f32 	%f638, %f1649, %f637;
	fma.rn.f32 	%f639, %f634, %f638, %f633;
	sub.f32 	%f640, %f1648, %f637;
	mov.f32 	%f641, 0f423C0000;
	div.approx.f32 	%f642, %f640, %f641;
	add.f32 	%f643, %f637, %f642;
	sub.f32 	%f644, %f1648, %f643;
	fma.rn.f32 	%f645, %f640, %f644, %f639;
	sub.f32 	%f646, %f1647, %f643;
	mov.f32 	%f647, 0f42400000;
	div.approx.f32 	%f648, %f646, %f647;
	add.f32 	%f649, %f643, %f648;
	sub.f32 	%f650, %f1647, %f649;
	fma.rn.f32 	%f651, %f646, %f650, %f645;
	sub.f32 	%f652, %f1646, %f649;
	mov.f32 	%f653, 0f42440000;
	div.approx.f32 	%f654, %f652, %f653;
	add.f32 	%f655, %f649, %f654;
	sub.f32 	%f656, %f1646, %f655;
	fma.rn.f32 	%f657, %f652, %f656, %f651;
	sub.f32 	%f658, %f1645, %f655;
	mov.f32 	%f659, 0f42480000;
	div.approx.f32 	%f660, %f658, %f659;
	add.f32 	%f661, %f655, %f660;
	sub.f32 	%f662, %f1645, %f661;
	fma.rn.f32 	%f663, %f658, %f662, %f657;
	sub.f32 	%f664, %f1644, %f661;
	mov.f32 	%f665, 0f424C0000;
	div.approx.f32 	%f666, %f664, %f665;
	add.f32 	%f667, %f661, %f666;
	sub.f32 	%f668, %f1644, %f667;
	fma.rn.f32 	%f669, %f664, %f668, %f663;
	sub.f32 	%f670, %f1643, %f667;
	mov.f32 	%f671, 0f42500000;
	div.approx.f32 	%f672, %f670, %f671;
	add.f32 	%f673, %f667, %f672;
	sub.f32 	%f674, %f1643, %f673;
	fma.rn.f32 	%f675, %f670, %f674, %f669;
	sub.f32 	%f676, %f1642, %f673;
	mov.f32 	%f677, 0f42540000;
	div.approx.f32 	%f678, %f676, %f677;
	add.f32 	%f679, %f673, %f678;
	sub.f32 	%f680, %f1642, %f679;
	fma.rn.f32 	%f681, %f676, %f680, %f675;
	sub.f32 	%f682, %f1641, %f679;
	mov.f32 	%f683, 0f42580000;
	div.approx.f32 	%f684, %f682, %f683;
	add.f32 	%f685, %f679, %f684;
	sub.f32 	%f686, %f1641, %f685;
	fma.rn.f32 	%f687, %f682, %f686, %f681;
	sub.f32 	%f688, %f1640, %f685;
	mov.f32 	%f689, 0f425C0000;
	div.approx.f32 	%f690, %f688, %f689;
	add.f32 	%f691, %f685, %f690;
	sub.f32 	%f692, %f1640, %f691;
	fma.rn.f32 	%f693, %f688, %f692, %f687;
	sub.f32 	%f694, %f1639, %f691;
	mov.f32 	%f695, 0f42600000;
	div.approx.f32 	%f696, %f694, %f695;
	add.f32 	%f697, %f691, %f696;
	sub.f32 	%f698, %f1639, %f697;
	fma.rn.f32 	%f699, %f694, %f698, %f693;
	sub.f32 	%f700, %f1638, %f697;
	mov.f32 	%f701, 0f42640000;
	div.approx.f32 	%f702, %f700, %f701;
	add.f32 	%f703, %f697, %f702;
	sub.f32 	%f704, %f1638, %f703;
	fma.rn.f32 	%f705, %f700, %f704, %f699;
	sub.f32 	%f706, %f1637, %f703;
	mov.f32 	%f707, 0f42680000;
	div.approx.f32 	%f708, %f706, %f707;
	add.f32 	%f709, %f703, %f708;
	sub.f32 	%f710, %f1637, %f709;
	fma.rn.f32 	%f711, %f706, %f710, %f705;
	sub.f32 	%f712, %f1636, %f709;
	mov.f32 	%f713, 0f426C0000;
	div.approx.f32 	%f714, %f712, %f713;
	add.f32 	%f715, %f709, %f714;
	sub.f32 	%f716, %f1636, %f715;
	fma.rn.f32 	%f717, %f712, %f716, %f711;
	sub.f32 	%f718, %f1635, %f715;
	mov.f32 	%f719, 0f42700000;
	div.approx.f32 	%f720, %f718, %f719;
	add.f32 	%f721, %f715, %f720;
	sub.f32 	%f722, %f1635, %f721;
	fma.rn.f32 	%f723, %f718, %f722, %f717;
	sub.f32 	%f724, %f1634, %f721;
	mov.f32 	%f725, 0f42740000;
	div.approx.f32 	%f726, %f724, %f725;
	add.f32 	%f727, %f721, %f726;
	sub.f32 	%f728, %f1634, %f727;
	fma.rn.f32 	%f729, %f724, %f728, %f723;
	sub.f32 	%f730, %f1633, %f727;
	mov.f32 	%f731, 0f42780000;
	div.approx.f32 	%f732, %f730, %f731;
	add.f32 	%f733, %f727, %f732;
	sub.f32 	%f734, %f1633, %f733;
	fma.rn.f32 	%f735, %f730, %f734, %f729;
	sub.f32 	%f736, %f1632, %f733;
	mov.f32 	%f737, 0f427C0000;
	div.approx.f32 	%f738, %f736, %f737;
	add.f32 	%f739, %f733, %f738;
	sub.f32 	%f740, %f1632, %f739;
	fma.rn.f32 	%f741, %f736, %f740, %f735;
	sub.f32 	%f742, %f1631, %f739;
	mov.f32 	%f743, 0f42800000;
	div.approx.f32 	%f744, %f742, %f743;
	add.f32 	%f745, %f739, %f744;
	sub.f32 	%f746, %f1631, %f745;
	fma.rn.f32 	%f747, %f742, %f746, %f741;
	sub.f32 	%f748, %f1630, %f745;
	mov.f32 	%f749, 0f42820000;
	div.approx.f32 	%f750, %f748, %f749;
	add.f32 	%f751, %f745, %f750;
	sub.f32 	%f752, %f1630, %f751;
	fma.rn.f32 	%f753, %f748, %f752, %f747;
	sub.f32 	%f754, %f1629, %f751;
	mov.f32 	%f755, 0f42840000;
	div.approx.f32 	%f756, %f754, %f755;
	add.f32 	%f757, %f751, %f756;
	sub.f32 	%f758, %f1629, %f757;
	fma.rn.f32 	%f759, %f754, %f758, %f753;
	sub.f32 	%f760, %f1628, %f757;
	mov.f32 	%f761, 0f42860000;
	div.approx.f32 	%f762, %f760, %f761;
	add.f32 	%f763, %f757, %f762;
	sub.f32 	%f764, %f1628, %f763;
	fma.rn.f32 	%f765, %f760, %f764, %f759;
	sub.f32 	%f766, %f1627, %f763;
	mov.f32 	%f767, 0f42880000;
	div.approx.f32 	%f768, %f766, %f767;
	add.f32 	%f769, %f763, %f768;
	sub.f32 	%f770, %f1627, %f769;
	fma.rn.f32 	%f771, %f766, %f770, %f765;
	sub.f32 	%f772, %f1626, %f769;
	mov.f32 	%f773, 0f428A0000;
	div.approx.f32 	%f774, %f772, %f773;
	add.f32 	%f775, %f769, %f774;
	sub.f32 	%f776, %f1626, %f775;
	fma.rn.f32 	%f777, %f772, %f776, %f771;
	sub.f32 	%f778, %f1625, %f775;
	mov.f32 	%f779, 0f428C0000;
	div.approx.f32 	%f780, %f778, %f779;
	add.f32 	%f781, %f775, %f780;
	sub.f32 	%f782, %f1625, %f781;
	fma.rn.f32 	%f783, %f778, %f782, %f777;
	sub.f32 	%f784, %f1624, %f781;
	mov.f32 	%f785, 0f428E0000;
	div.approx.f32 	%f786, %f784, %f785;
	add.f32 	%f787, %f781, %f786;
	sub.f32 	%f788, %f1624, %f787;
	fma.rn.f32 	%f789, %f784, %f788, %f783;
	sub.f32 	%f790, %f1623, %f787;
	mov.f32 	%f791, 0f42900000;
	div.approx.f32 	%f792, %f790, %f791;
	add.f32 	%f793, %f787, %f792;
	sub.f32 	%f794, %f1623, %f793;
	fma.rn.f32 	%f795, %f790, %f794, %f789;
	sub.f32 	%f796, %f1622, %f793;
	mov.f32 	%f797, 0f42920000;
	div.approx.f32 	%f798, %f796, %f797;
	add.f32 	%f799, %f793, %f798;
	sub.f32 	%f800, %f1622, %f799;
	fma.rn.f32 	%f801, %f796, %f800, %f795;
	sub.f32 	%f802, %f1621, %f799;
	mov.f32 	%f803, 0f42940000;
	div.approx.f32 	%f804, %f802, %f803;
	add.f32 	%f805, %f799, %f804;
	sub.f32 	%f806, %f1621, %f805;
	fma.rn.f32 	%f807, %f802, %f806, %f801;
	sub.f32 	%f808, %f1620, %f805;
	mov.f32 	%f809, 0f42960000;
	div.approx.f32 	%f810, %f808, %f809;
	add.f32 	%f811, %f805, %f810;
	sub.f32 	%f812, %f1620, %f811;
	fma.rn.f32 	%f813, %f808, %f812, %f807;
	sub.f32 	%f814, %f1619, %f811;
	mov.f32 	%f815, 0f42980000;
	div.approx.f32 	%f816, %f814, %f815;
	add.f32 	%f817, %f811, %f816;
	sub.f32 	%f818, %f1619, %f817;
	fma.rn.f32 	%f819, %f814, %f818, %f813;
	sub.f32 	%f820, %f1618, %f817;
	mov.f32 	%f821, 0f429A0000;
	div.approx.f32 	%f822, %f820, %f821;
	add.f32 	%f823, %f817, %f822;
	sub.f32 	%f824, %f1618, %f823;
	fma.rn.f32 	%f825, %f820, %f824, %f819;
	sub.f32 	%f826, %f1617, %f823;
	mov.f32 	%f827, 0f429C0000;
	div.approx.f32 	%f828, %f826, %f827;
	add.f32 	%f829, %f823, %f828;
	sub.f32 	%f830, %f1617, %f829;
	fma.rn.f32 	%f831, %f826, %f830, %f825;
	sub.f32 	%f832, %f1616, %f829;
	mov.f32 	%f833, 0f429E0000;
	div.approx.f32 	%f834, %f832, %f833;
	add.f32 	%f835, %f829, %f834;
	sub.f32 	%f836, %f1616, %f835;
	fma.rn.f32 	%f837, %f832, %f836, %f831;
	sub.f32 	%f838, %f1615, %f835;
	mov.f32 	%f839, 0f42A00000;
	div.approx.f32 	%f840, %f838, %f839;
	add.f32 	%f841, %f835, %f840;
	sub.f32 	%f842, %f1615, %f841;
	fma.rn.f32 	%f843, %f838, %f842, %f837;
	sub.f32 	%f844, %f1614, %f841;
	mov.f32 	%f845, 0f42A20000;
	div.approx.f32 	%f846, %f844, %f845;
	add.f32 	%f847, %f841, %f846;
	sub.f32 	%f848, %f1614, %f847;
	fma.rn.f32 	%f849, %f844, %f848, %f843;
	sub.f32 	%f850, %f1613, %f847;
	mov.f32 	%f851, 0f42A40000;
	div.approx.f32 	%f852, %f850, %f851;
	add.f32 	%f853, %f847, %f852;
	sub.f32 	%f854, %f1613, %f853;
	fma.rn.f32 	%f855, %f850, %f854, %f849;
	sub.f32 	%f856, %f1612, %f853;
	mov.f32 	%f857, 0f42A60000;
	div.approx.f32 	%f858, %f856, %f857;
	add.f32 	%f859, %f853, %f858;
	sub.f32 	%f860, %f1612, %f859;
	fma.rn.f32 	%f861, %f856, %f860, %f855;
	sub.f32 	%f862, %f1611, %f859;
	mov.f32 	%f863, 0f42A80000;
	div.approx.f32 	%f864, %f862, %f863;
	add.f32 	%f865, %f859, %f864;
	sub.f32 	%f866, %f1611, %f865;
	fma.rn.f32 	%f867, %f862, %f866, %f861;
	sub.f32 	%f868, %f1610, %f865;
	mov.f32 	%f869, 0f42AA0000;
	div.approx.f32 	%f870, %f868, %f869;
	add.f32 	%f871, %f865, %f870;
	sub.f32 	%f872, %f1610, %f871;
	fma.rn.f32 	%f873, %f868, %f872, %f867;
	sub.f32 	%f874, %f1609, %f871;
	mov.f32 	%f875, 0f42AC0000;
	div.approx.f32 	%f876, %f874, %f875;
	add.f32 	%f877, %f871, %f876;
	sub.f32 	%f878, %f1609, %f877;
	fma.rn.f32 	%f879, %f874, %f878, %f873;
	sub.f32 	%f880, %f1608, %f877;
	mov.f32 	%f881, 0f42AE0000;
	div.approx.f32 	%f882, %f880, %f881;
	add.f32 	%f883, %f877, %f882;
	sub.f32 	%f884, %f1608, %f883;
	fma.rn.f32 	%f885, %f880, %f884, %f879;
	sub.f32 	%f886, %f1607, %f883;
	mov.f32 	%f887, 0f42B00000;
	div.approx.f32 	%f888, %f886, %f887;
	add.f32 	%f889, %f883, %f888;
	sub.f32 	%f890, %f1607, %f889;
	fma.rn.f32 	%f891, %f886, %f890, %f885;
	sub.f32 	%f892, %f1606, %f889;
	mov.f32 	%f893, 0f42B20000;
	div.approx.f32 	%f894, %f892, %f893;
	add.f32 	%f895, %f889, %f894;
	sub.f32 	%f896, %f1606, %f895;
	fma.rn.f32 	%f897, %f892, %f896, %f891;
	sub.f32 	%f898, %f1605, %f895;
	mov.f32 	%f899, 0f42B40000;
	div.approx.f32 	%f900, %f898, %f899;
	add.f32 	%f901, %f895, %f900;
	sub.f32 	%f902, %f1605, %f901;
	fma.rn.f32 	%f903, %f898, %f902, %f897;
	sub.f32 	%f904, %f1604, %f901;
	mov.f32 	%f905, 0f42B60000;
	div.approx.f32 	%f906, %f904, %f905;
	add.f32 	%f907, %f901, %f906;
	sub.f32 	%f908, %f1604, %f907;
	fma.rn.f32 	%f909, %f904, %f908, %f903;
	sub.f32 	%f910, %f1603, %f907;
	mov.f32 	%f911, 0f42B80000;
	div.approx.f32 	%f912, %f910, %f911;
	add.f32 	%f913, %f907, %f912;
	sub.f32 	%f914, %f1603, %f913;
	fma.rn.f32 	%f915, %f910, %f914, %f909;
	sub.f32 	%f916, %f1602, %f913;
	mov.f32 	%f917, 0f42BA0000;
	div.approx.f32 	%f918, %f916, %f917;
	add.f32 	%f919, %f913, %f918;
	sub.f32 	%f920, %f1602, %f919;
	fma.rn.f32 	%f921, %f916, %f920, %f915;
	sub.f32 	%f922, %f1601, %f919;
	mov.f32 	%f923, 0f42BC0000;
	div.approx.f32 	%f924, %f922, %f923;
	add.f32 	%f925, %f919, %f924;
	sub.f32 	%f926, %f1601, %f925;
	fma.rn.f32 	%f927, %f922, %f926, %f921;
	sub.f32 	%f928, %f1600, %f925;
	mov.f32 	%f929, 0f42BE0000;
	div.approx.f32 	%f930, %f928, %f929;
	add.f32 	%f931, %f925, %f930;
	sub.f32 	%f932, %f1600, %f931;
	fma.rn.f32 	%f933, %f928, %f932, %f927;
	sub.f32 	%f934, %f1599, %f931;
	mov.f32 	%f935, 0f42C00000;
	div.approx.f32 	%f936, %f934, %f935;
	add.f32 	%f937, %f931, %f936;
	sub.f32 	%f938, %f1599, %f937;
	fma.rn.f32 	%f939, %f934, %f938, %f933;
	sub.f32 	%f940, %f1598, %f937;
	mov.f32 	%f941, 0f42C20000;
	div.approx.f32 	%f942, %f940, %f941;
	add.f32 	%f943, %f937, %f942;
	sub.f32 	%f944, %f1598, %f943;
	fma.rn.f32 	%f945, %f940, %f944, %f939;
	sub.f32 	%f946, %f1597, %f943;
	mov.f32 	%f947, 0f42C40000;
	div.approx.f32 	%f948, %f946, %f947;
	add.f32 	%f949, %f943, %f948;
	sub.f32 	%f950, %f1597, %f949;
	fma.rn.f32 	%f951, %f946, %f950, %f945;
	sub.f32 	%f952, %f1596, %f949;
	mov.f32 	%f953, 0f42C60000;
	div.approx.f32 	%f954, %f952, %f953;
	add.f32 	%f955, %f949, %f954;
	sub.f32 	%f956, %f1596, %f955;
	fma.rn.f32 	%f957, %f952, %f956, %f951;
	sub.f32 	%f958, %f1595, %f955;
	mov.f32 	%f959, 0f42C80000;
	div.approx.f32 	%f960, %f958, %f959;
	add.f32 	%f961, %f955, %f960;
	sub.f32 	%f962, %f1595, %f961;
	fma.rn.f32 	%f963, %f958, %f962, %f957;
	sub.f32 	%f964, %f1594, %f961;
	mov.f32 	%f965, 0f42CA0000;
	div.approx.f32 	%f966, %f964, %f965;
	add.f32 	%f967, %f961, %f966;
	sub.f32 	%f968, %f1594, %f967;
	fma.rn.f32 	%f969, %f964, %f968, %f963;
	sub.f32 	%f970, %f1593, %f967;
	mov.f32 	%f971, 0f42CC0000;
	div.approx.f32 	%f972, %f970, %f971;
	add.f32 	%f973, %f967, %f972;
	sub.f32 	%f974, %f1593, %f973;
	fma.rn.f32 	%f975, %f970, %f974, %f969;
	sub.f32 	%f976, %f1592, %f973;
	mov.f32 	%f977, 0f42CE0000;
	div.approx.f32 	%f978, %f976, %f977;
	add.f32 	%f979, %f973, %f978;
	sub.f32 	%f980, %f1592, %f979;
	fma.rn.f32 	%f981, %f976, %f980, %f975;
	sub.f32 	%f982, %f1591, %f979;
	mov.f32 	%f983, 0f42D00000;
	div.approx.f32 	%f984, %f982, %f983;
	add.f32 	%f985, %f979, %f984;
	sub.f32 	%f986, %f1591, %f985;
	fma.rn.f32 	%f987, %f982, %f986, %f981;
	sub.f32 	%f988, %f1590, %f985;
	mov.f32 	%f989, 0f42D20000;
	div.approx.f32 	%f990, %f988, %f989;
	add.f32 	%f991, %f985, %f990;
	sub.f32 	%f992, %f1590, %f991;
	fma.rn.f32 	%f993, %f988, %f992, %f987;
	sub.f32 	%f994, %f1589, %f991;
	mov.f32 	%f995, 0f42D40000;
	div.approx.f32 	%f996, %f994, %f995;
	add.f32 	%f997, %f991, %f996;
	sub.f32 	%f998, %f1589, %f997;
	fma.rn.f32 	%f999, %f994, %f998, %f993;
	sub.f32 	%f1000, %f1588, %f997;
	mov.f32 	%f1001, 0f42D60000;
	div.approx.f32 	%f1002, %f1000, %f1001;
	add.f32 	%f1003, %f997, %f1002;
	sub.f32 	%f1004, %f1588, %f1003;
	fma.rn.f32 	%f1005, %f1000, %f1004, %f999;
	sub.f32 	%f1006, %f1587, %f1003;
	mov.f32 	%f1007, 0f42D80000;
	div.approx.f32 	%f1008, %f1006, %f1007;
	add.f32 	%f1009, %f1003, %f1008;
	sub.f32 	%f1010, %f1587, %f1009;
	fma.rn.f32 	%f1011, %f1006, %f1010, %f1005;
	sub.f32 	%f1012, %f1586, %f1009;
	mov.f32 	%f1013, 0f42DA0000;
	div.approx.f32 	%f1014, %f1012, %f1013;
	add.f32 	%f1015, %f1009, %f1014;
	sub.f32 	%f1016, %f1586, %f1015;
	fma.rn.f32 	%f1017, %f1012, %f1016, %f1011;
	sub.f32 	%f1018, %f1585, %f1015;
	mov.f32 	%f1019, 0f42DC0000;
	div.approx.f32 	%f1020, %f1018, %f1019;
	add.f32 	%f1021, %f1015, %f1020;
	sub.f32 	%f1022, %f1585, %f1021;
	fma.rn.f32 	%f1023, %f1018, %f1022, %f1017;
	sub.f32 	%f1024, %f1584, %f1021;
	mov.f32 	%f1025, 0f42DE0000;
	div.approx.f32 	%f1026, %f1024, %f1025;
	add.f32 	%f1027, %f1021, %f1026;
	sub.f32 	%f1028, %f1584, %f1027;
	fma.rn.f32 	%f1029, %f1024, %f1028, %f1023;
	sub.f32 	%f1030, %f1583, %f1027;
	mov.f32 	%f1031, 0f42E00000;
	div.approx.f32 	%f1032, %f1030, %f1031;
	add.f32 	%f1033, %f1027, %f1032;
	sub.f32 	%f1034, %f1583, %f1033;
	fma.rn.f32 	%f1035, %f1030, %f1034, %f1029;
	sub.f32 	%f1036, %f1582, %f1033;
	mov.f32 	%f1037, 0f42E20000;
	div.approx.f32 	%f1038, %f1036, %f1037;
	add.f32 	%f1039, %f1033, %f1038;
	sub.f32 	%f1040, %f1582, %f1039;
	fma.rn.f32 	%f1041, %f1036, %f1040, %f1035;
	sub.f32 	%f1042, %f1581, %f1039;
	mov.f32 	%f1043, 0f42E40000;
	div.approx.f32 	%f1044, %f1042, %f1043;
	add.f32 	%f1045, %f1039, %f1044;
	sub.f32 	%f1046, %f1581, %f1045;
	fma.rn.f32 	%f1047, %f1042, %f1046, %f1041;
	sub.f32 	%f1048, %f1580, %f1045;
	mov.f32 	%f1049, 0f42E60000;
	div.approx.f32 	%f1050, %f1048, %f1049;
	add.f32 	%f1051, %f1045, %f1050;
	sub.f32 	%f1052, %f1580, %f1051;
	fma.rn.f32 	%f1053, %f1048, %f1052, %f1047;
	sub.f32 	%f1054, %f1579, %f1051;
	mov.f32 	%f1055, 0f42E80000;
	div.approx.f32 	%f1056, %f1054, %f1055;
	add.f32 	%f1057, %f1051, %f1056;
	sub.f32 	%f1058, %f1579, %f1057;
	fma.rn.f32 	%f1059, %f1054, %f1058, %f1053;
	sub.f32 	%f1060, %f1578, %f1057;
	mov.f32 	%f1061, 0f42EA0000;
	div.approx.f32 	%f1062, %f1060, %f1061;
	add.f32 	%f1063, %f1057, %f1062;
	sub.f32 	%f1064, %f1578, %f1063;
	fma.rn.f32 	%f1065, %f1060, %f1064, %f1059;
	sub.f32 	%f1066, %f1577, %f1063;
	mov.f32 	%f1067, 0f42EC0000;
	div.approx.f32 	%f1068, %f1066, %f1067;
	add.f32 	%f1069, %f1063, %f1068;
	sub.f32 	%f1070, %f1577, %f1069;
	fma.rn.f32 	%f1071, %f1066, %f1070, %f1065;
	sub.f32 	%f1072, %f1576, %f1069;
	mov.f32 	%f1073, 0f42EE0000;
	div.approx.f32 	%f1074, %f1072, %f1073;
	add.f32 	%f1075, %f1069, %f1074;
	sub.f32 	%f1076, %f1576, %f1075;
	fma.rn.f32 	%f1077, %f1072, %f1076, %f1071;
	sub.f32 	%f1078, %f1575, %f1075;
	mov.f32 	%f1079, 0f42F00000;
	div.approx.f32 	%f1080, %f1078, %f1079;
	add.f32 	%f1081, %f1075, %f1080;
	sub.f32 	%f1082, %f1575, %f1081;
	fma.rn.f32 	%f1083, %f1078, %f1082, %f1077;
	sub.f32 	%f1084, %f1574, %f1081;
	mov.f32 	%f1085, 0f42F20000;
	div.approx.f32 	%f1086, %f1084, %f1085;
	add.f32 	%f1087, %f1081, %f1086;
	sub.f32 	%f1088, %f1574, %f1087;
	fma.rn.f32 	%f1089, %f1084, %f1088, %f1083;
	sub.f32 	%f1090, %f1573, %f1087;
	mov.f32 	%f1091, 0f42F40000;
	div.approx.f32 	%f1092, %f1090, %f1091;
	add.f32 	%f1093, %f1087, %f1092;
	sub.f32 	%f1094, %f1573, %f1093;
	fma.rn.f32 	%f1095, %f1090, %f1094, %f1089;
	sub.f32 	%f1096, %f1572, %f1093;
	mov.f32 	%f1097, 0f42F60000;
	div.approx.f32 	%f1098, %f1096, %f1097;
	add.f32 	%f1099, %f1093, %f1098;
	sub.f32 	%f1100, %f1572, %f1099;
	fma.rn.f32 	%f1101, %f1096, %f1100, %f1095;
	sub.f32 	%f1102, %f1571, %f1099;
	mov.f32 	%f1103, 0f42F80000;
	div.approx.f32 	%f1104, %f1102, %f1103;
	add.f32 	%f1105, %f1099, %f1104;
	sub.f32 	%f1106, %f1571, %f1105;
	fma.rn.f32 	%f1107, %f1102, %f1106, %f1101;
	sub.f32 	%f1108, %f1570, %f1105;
	mov.f32 	%f1109, 0f42FA0000;
	div.approx.f32 	%f1110, %f1108, %f1109;
	add.f32 	%f1111, %f1105, %f1110;
	sub.f32 	%f1112, %f1570, %f1111;
	fma.rn.f32 	%f1113, %f1108, %f1112, %f1107;
	sub.f32 	%f1114, %f1569, %f1111;
	mov.f32 	%f1115, 0f42FC0000;
	div.approx.f32 	%f1116, %f1114, %f1115;
	add.f32 	%f1117, %f1111, %f1116;
	sub.f32 	%f1118, %f1569, %f1117;
	fma.rn.f32 	%f1119, %f1114, %f1118, %f1113;
	sub.f32 	%f1120, %f1568, %f1117;
	mov.f32 	%f1121, 0f42FE0000;
	div.approx.f32 	%f1122, %f1120, %f1121;
	add.f32 	%f1123, %f1117, %f1122;
	sub.f32 	%f1124, %f1568, %f1123;
	fma.rn.f32 	%f1125, %f1120, %f1124, %f1119;
	sub.f32 	%f1126, %f1567, %f1123;
	mov.f32 	%f1127, 0f43000000;
	div.approx.f32 	%f1128, %f1126, %f1127;
	add.f32 	%f1129, %f1123, %f1128;
	sub.f32 	%f1130, %f1567, %f1129;
	fma.rn.f32 	%f1131, %f1126, %f1130, %f1125;
	sub.f32 	%f1132, %f1566, %f1129;
	mov.f32 	%f1133, 0f43010000;
	div.approx.f32 	%f1134, %f1132, %f1133;
	add.f32 	%f1135, %f1129, %f1134;
	sub.f32 	%f1136, %f1566, %f1135;
	fma.rn.f32 	%f1137, %f1132, %f1136, %f1131;
	sub.f32 	%f1138, %f1565, %f1135;
	mov.f32 	%f1139, 0f43020000;
	div.approx.f32 	%f1140, %f1138, %f1139;
	add.f32 	%f1141, %f1135, %f1140;
	sub.f32 	%f1142, %f1565, %f1141;
	fma.rn.f32 	%f1143, %f1138, %f1142, %f1137;
	sub.f32 	%f1144, %f1564, %f1141;
	mov.f32 	%f1145, 0f43030000;
	div.approx.f32 	%f1146, %f1144, %f1145;
	add.f32 	%f1147, %f1141, %f1146;
	sub.f32 	%f1148, %f1564, %f1147;
	fma.rn.f32 	%f1149, %f1144, %f1148, %f1143;
	sub.f32 	%f1150, %f1563, %f1147;
	mov.f32 	%f1151, 0f43040000;
	div.approx.f32 	%f1152, %f1150, %f1151;
	add.f32 	%f1153, %f1147, %f1152;
	sub.f32 	%f1154, %f1563, %f1153;
	fma.rn.f32 	%f1155, %f1150, %f1154, %f1149;
	sub.f32 	%f1156, %f1562, %f1153;
	mov.f32 	%f1157, 0f43050000;
	div.approx.f32 	%f1158, %f1156, %f1157;
	add.f32 	%f1159, %f1153, %f1158;
	sub.f32 	%f1160, %f1562, %f1159;
	fma.rn.f32 	%f1161, %f1156, %f1160, %f1155;
	sub.f32 	%f1162, %f1561, %f1159;
	mov.f32 	%f1163, 0f43060000;
	div.approx.f32 	%f1164, %f1162, %f1163;
	add.f32 	%f1165, %f1159, %f1164;
	sub.f32 	%f1166, %f1561, %f1165;
	fma.rn.f32 	%f1167, %f1162, %f1166, %f1161;
	sub.f32 	%f1168, %f1560, %f1165;
	mov.f32 	%f1169, 0f43070000;
	div.approx.f32 	%f1170, %f1168, %f1169;
	add.f32 	%f1171, %f1165, %f1170;
	sub.f32 	%f1172, %f1560, %f1171;
	fma.rn.f32 	%f1173, %f1168, %f1172, %f1167;
	sub.f32 	%f1174, %f1559, %f1171;
	mov.f32 	%f1175, 0f43080000;
	div.approx.f32 	%f1176, %f1174, %f1175;
	add.f32 	%f1177, %f1171, %f1176;
	sub.f32 	%f1178, %f1559, %f1177;
	fma.rn.f32 	%f1179, %f1174, %f1178, %f1173;
	sub.f32 	%f1180, %f1558, %f1177;
	mov.f32 	%f1181, 0f43090000;
	div.approx.f32 	%f1182, %f1180, %f1181;
	add.f32 	%f1183, %f1177, %f1182;
	sub.f32 	%f1184, %f1558, %f1183;
	fma.rn.f32 	%f1185, %f1180, %f1184, %f1179;
	sub.f32 	%f1186, %f1557, %f1183;
	mov.f32 	%f1187, 0f430A0000;
	div.approx.f32 	%f1188, %f1186, %f1187;
	add.f32 	%f1189, %f1183, %f1188;
	sub.f32 	%f1190, %f1557, %f1189;
	fma.rn.f32 	%f1191, %f1186, %f1190, %f1185;
	sub.f32 	%f1192, %f1556, %f1189;
	mov.f32 	%f1193, 0f430B0000;
	div.approx.f32 	%f1194, %f1192, %f1193;
	add.f32 	%f1195, %f1189, %f1194;
	sub.f32 	%f1196, %f1556, %f1195;
	fma.rn.f32 	%f1197, %f1192, %f1196, %f1191;
	sub.f32 	%f1198, %f1555, %f1195;
	mov.f32 	%f1199, 0f430C0000;
	div.approx.f32 	%f1200, %f1198, %f1199;
	add.f32 	%f1201, %f1195, %f1200;
	sub.f32 	%f1202, %f1555, %f1201;
	fma.rn.f32 	%f1203, %f1198, %f1202, %f1197;
	sub.f32 	%f1204, %f1554, %f1201;
	mov.f32 	%f1205, 0f430D0000;
	div.approx.f32 	%f1206, %f1204, %f1205;
	add.f32 	%f1207, %f1201, %f1206;
	sub.f32 	%f1208, %f1554, %f1207;
	fma.rn.f32 	%f1209, %f1204, %f1208, %f1203;
	sub.f32 	%f1210, %f1553, %f1207;
	mov.f32 	%f1211, 0f430E0000;
	div.approx.f32 	%f1212, %f1210, %f1211;
	add.f32 	%f1213, %f1207, %f1212;
	sub.f32 	%f1214, %f1553, %f1213;
	fma.rn.f32 	%f1215, %f1210, %f1214, %f1209;
	sub.f32 	%f1216, %f1552, %f1213;
	mov.f32 	%f1217, 0f430F0000;
	div.approx.f32 	%f1218, %f1216, %f1217;
	add.f32 	%f1219, %f1213, %f1218;
	sub.f32 	%f1220, %f1552, %f1219;
	fma.rn.f32 	%f1221, %f1216, %f1220, %f1215;
	sub.f32 	%f1222, %f1551, %f1219;
	mov.f32 	%f1223, 0f43100000;
	div.approx.f32 	%f1224, %f1222, %f1223;
	add.f32 	%f1225, %f1219, %f1224;
	sub.f32 	%f1226, %f1551, %f1225;
	fma.rn.f32 	%f1227, %f1222, %f1226, %f1221;
	sub.f32 	%f1228, %f1550, %f1225;
	mov.f32 	%f1229, 0f43110000;
	div.approx.f32 	%f1230, %f1228, %f1229;
	add.f32 	%f1231, %f1225, %f1230;
	sub.f32 	%f1232, %f1550, %f1231;
	fma.rn.f32 	%f1233, %f1228, %f1232, %f1227;
	sub.f32 	%f1234, %f1549, %f1231;
	mov.f32 	%f1235, 0f43120000;
	div.approx.f32 	%f1236, %f1234, %f1235;
	add.f32 	%f1237, %f1231, %f1236;
	sub.f32 	%f1238, %f1549, %f1237;
	fma.rn.f32 	%f1239, %f1234, %f1238, %f1233;
	sub.f32 	%f1240, %f1548, %f1237;
	mov.f32 	%f1241, 0f43130000;
	div.approx.f32 	%f1242, %f1240, %f1241;
	add.f32 	%f1243, %f1237, %f1242;
	sub.f32 	%f1244, %f1548, %f1243;
	fma.rn.f32 	%f1245, %f1240, %f1244, %f1239;
	sub.f32 	%f1246, %f1547, %f1243;
	mov.f32 	%f1247, 0f43140000;
	div.approx.f32 	%f1248, %f1246, %f1247;
	add.f32 	%f1249, %f1243, %f1248;
	sub.f32 	%f1250, %f1547, %f1249;
	fma.rn.f32 	%f1251, %f1246, %f1250, %f1245;
	sub.f32 	%f1252, %f1546, %f1249;
	mov.f32 	%f1253, 0f43150000;
	div.approx.f32 	%f1254, %f1252, %f1253;
	add.f32 	%f1255, %f1249, %f1254;
	sub.f32 	%f1256, %f1546, %f1255;
	fma.rn.f32 	%f1257, %f1252, %f1256, %f1251;
	sub.f32 	%f1258, %f1545, %f1255;
	mov.f32 	%f1259, 0f43160000;
	div.approx.f32 	%f1260, %f1258, %f1259;
	add.f32 	%f1261, %f1255, %f1260;
	sub.f32 	%f1262, %f1545, %f1261;
	fma.rn.f32 	%f1263, %f1258, %f1262, %f1257;
	sub.f32 	%f1264, %f1544, %f1261;
	mov.f32 	%f1265, 0f43170000;
	div.approx.f32 	%f1266, %f1264, %f1265;
	add.f32 	%f1267, %f1261, %f1266;
	sub.f32 	%f1268, %f1544, %f1267;
	fma.rn.f32 	%f1269, %f1264, %f1268, %f1263;
	sub.f32 	%f1270, %f1543, %f1267;
	mov.f32 	%f1271, 0f43180000;
	div.approx.f32 	%f1272, %f1270, %f1271;
	add.f32 	%f1273, %f1267, %f1272;
	sub.f32 	%f1274, %f1543, %f1273;
	fma.rn.f32 	%f1275, %f1270, %f1274, %f1269;
	sub.f32 	%f1276, %f1542, %f1273;
	mov.f32 	%f1277, 0f43190000;
	div.approx.f32 	%f1278, %f1276, %f1277;
	add.f32 	%f1279, %f1273, %f1278;
	sub.f32 	%f1280, %f1542, %f1279;
	fma.rn.f32 	%f1281, %f1276, %f1280, %f1275;
	sub.f32 	%f1282, %f1541, %f1279;
	mov.f32 	%f1283, 0f431A0000;
	div.approx.f32 	%f1284, %f1282, %f1283;
	add.f32 	%f1285, %f1279, %f1284;
	sub.f32 	%f1286, %f1541, %f1285;
	fma.rn.f32 	%f1287, %f1282, %f1286, %f1281;
	sub.f32 	%f1288, %f1540, %f1285;
	mov.f32 	%f1289, 0f431B0000;
	div.approx.f32 	%f1290, %f1288, %f1289;
	add.f32 	%f1291, %f1285, %f1290;
	sub.f32 	%f1292, %f1540, %f1291;
	fma.rn.f32 	%f1293, %f1288, %f1292, %f1287;
	sub.f32 	%f1294, %f1539, %f1291;
	mov.f32 	%f1295, 0f431C0000;
	div.approx.f32 	%f1296, %f1294, %f1295;
	add.f32 	%f1297, %f1291, %f1296;
	sub.f32 	%f1298, %f1539, %f1297;
	fma.rn.f32 	%f1299, %f1294, %f1298, %f1293;
	sub.f32 	%f1300, %f1538, %f1297;
	mov.f32 	%f1301, 0f431D0000;
	div.approx.f32 	%f1302, %f1300, %f1301;
	add.f32 	%f1303, %f1297, %f1302;
	sub.f32 	%f1304, %f1538, %f1303;
	fma.rn.f32 	%f1305, %f1300, %f1304, %f1299;
	sub.f32 	%f1306, %f1537, %f1303;
	mov.f32 	%f1307, 0f431E0000;
	div.approx.f32 	%f1308, %f1306, %f1307;
	add.f32 	%f1309, %f1303, %f1308;
	sub.f32 	%f1310, %f1537, %f1309;
	fma.rn.f32 	%f1311, %f1306, %f1310, %f1305;
	sub.f32 	%f1312, %f1536, %f1309;
	mov.f32 	%f1313, 0f431F0000;
	div.approx.f32 	%f1314, %f1312, %f1313;
	add.f32 	%f1315, %f1309, %f1314;
	sub.f32 	%f1316, %f1536, %f1315;
	fma.rn.f32 	%f1317, %f1312, %f1316, %f1311;
	sub.f32 	%f1318, %f1535, %f1315;
	mov.f32 	%f1700, 0f43200000;
	div.approx.f32 	%f1319, %f1318, %f1700;
	add.f32 	%f1698, %f1315, %f1319;
	sub.f32 	%f1320, %f1535, %f1698;
	fma.rn.f32 	%f1699, %f1318, %f1320, %f1317;
	mov.b32 	%r21, %f1698;
	shfl.sync.down.b32	%r3|%p3, %r21, 16, 31, -1;
	mov.b32 	%r22, %f1699;
	shfl.sync.down.b32	%r4|%p4, %r22, 16, 31, -1;
	mov.b32 	%r23, 1126170624;
	shfl.sync.down.b32	%r24|%p5, %r23, 16, 31, -1;
	mov.b32 	%f163, %r24;
	setp.eq.f32 	%p6, %f163, 0f00000000;
	@%p6 bra 	$L__BB108_6;
	mov.b32 	%f1321, %r4;
	mov.b32 	%f1322, %r3;
	add.f32 	%f1700, %f163, 0f43200000;
	div.approx.f32 	%f1323, %f163, %f1700;
	sub.f32 	%f1324, %f1322, %f1698;
	fma.rn.f32 	%f1698, %f1324, %f1323, %f1698;
	mul.f32 	%f1325, %f1324, %f1324;
	mul.f32 	%f1326, %f1325, 0f43200000;
	fma.rn.f32 	%f1327, %f1326, %f1323, %f1321;
	add.f32 	%f1699, %f1699, %f1327;
$L__BB108_6:
	mov.b32 	%r25, %f1698;
	shfl.sync.down.b32	%r5|%p7, %r25, 8, 31, -1;
	mov.b32 	%r26, %f1699;
	shfl.sync.down.b32	%r6|%p8, %r26, 8, 31, -1;
	mov.b32 	%r27, %f1700;
	shfl.sync.down.b32	%r28|%p9, %r27, 8, 31, -1;
	mov.b32 	%f170, %r28;
	setp.eq.f32 	%p10, %f170, 0f00000000;
	@%p10 bra 	$L__BB108_8;
	mov.b32 	%f1328, %r6;
	mov.b32 	%f1329, %r5;
	add.f32 	%f171, %f1700, %f170;
	div.approx.f32 	%f1330, %f170, %f171;
	sub.f32 	%f1331, %f1329, %f1698;
	fma.rn.f32 	%f1698, %f1331, %f1330, %f1698;
	mul.f32 	%f1332, %f1331, %f1331;
	mul.f32 	%f1333, %f1700, %f1332;
	fma.rn.f32 	%f1334, %f1333, %f1330, %f1328;
	add.f32 	%f1699, %f1699, %f1334;
	mov.f32 	%f1700, %f171;
$L__BB108_8:
	mov.b32 	%r29, %f1698;
	shfl.sync.down.b32	%r7|%p11, %r29, 4, 31, -1;
	mov.b32 	%r30, %f1699;
	shfl.sync.down.b32	%r8|%p12, %r30, 4, 31, -1;
	mov.b32 	%r31, %f1700;
	shfl.sync.down.b32	%r32|%p13, %r31, 4, 31, -1;
	mov.b32 	%f177, %r32;
	setp.eq.f32 	%p14, %f177, 0f00000000;
	@%p14 bra 	$L__BB108_10;
	mov.b32 	%f1335, %r8;
	mov.b32 	%f1336, %r7;
	add.f32 	%f178, %f1700, %f177;
	div.approx.f32 	%f1337, %f177, %f178;
	sub.f32 	%f1338, %f1336, %f1698;
	fma.rn.f32 	%f1698, %f1338, %f1337, %f1698;
	mul.f32 	%f1339, %f1338, %f1338;
	mul.f32 	%f1340, %f1700, %f1339;
	fma.rn.f32 	%f1341, %f1340, %f1337, %f1335;
	add.f32 	%f1699, %f1699, %f1341;
	mov.f32 	%f1700, %f178;
$L__BB108_10:
	mov.b32 	%r33, %f1698;
	shfl.sync.down.b32	%r9|%p15, %r33, 2, 31, -1;
	mov.b32 	%r34, %f1699;
	shfl.sync.down.b32	%r10|%p16, %r34, 2, 31, -1;
	mov.b32 	%r35, %f1700;
	shfl.sync.down.b32	%r36|%p17, %r35, 2, 31, -1;
	mov.b32 	%f184, %r36;
	setp.eq.f32 	%p18, %f184, 0f00000000;
	@%p18 bra 	$L__BB108_12;
	mov.b32 	%f1342, %r10;
	mov.b32 	%f1343, %r9;
	add.f32 	%f185, %f1700, %f184;
	div.approx.f32 	%f1344, %f184, %f185;
	sub.f32 	%f1345, %f1343, %f1698;
	fma.rn.f32 	%f1698, %f1345, %f1344, %f1698;
	mul.f32 	%f1346, %f1345, %f1345;
	mul.f32 	%f1347, %f1700, %f1346;
	fma.rn.f32 	%f1348, %f1347, %f1344, %f1342;
	add.f32 	%f1699, %f1699, %f1348;
	mov.f32 	%f1700, %f185;
$L__BB108_12:
	mov.b32 	%r37, %f1698;
	shfl.sync.down.b32	%r11|%p19, %r37, 1, 31, -1;
	mov.b32 	%r38, %f1699;
	shfl.sync.down.b32	%r12|%p20, %r38, 1, 31, -1;
	mov.b32 	%r39, %f1700;
	shfl.sync.down.b32	%r40|%p21, %r39, 1, 31, -1;
	mov.b32 	%f191, %r40;
	setp.eq.f32 	%p22, %f191, 0f00000000;
	@%p22 bra 	$L__BB108_14;
	mov.b32 	%f1349, %r12;
	mov.b32 	%f1350, %r11;
	add.f32 	%f192, %f1700, %f191;
	div.approx.f32 	%f1351, %f191, %f192;
	sub.f32 	%f1352, %f1350, %f1698;
	fma.rn.f32 	%f1698, %f1352, %f1351, %f1698;
	mul.f32 	%f1353, %f1352, %f1352;
	mul.f32 	%f1354, %f1700, %f1353;
	fma.rn.f32 	%f1355, %f1354, %f1351, %f1349;
	add.f32 	%f1699, %f1699, %f1355;
	mov.f32 	%f1700, %f192;
$L__BB108_14:
	ld.param.f64 	%fd2, [_Z17LayerNormWarpImplI19BiasAddResidualLoadI6__halffE11AffineStoreIfS1_EfLi1ELi160ELi160ELi32ELi1ELb0EEvT_T0_iidPT1_S8__param_4];
	mov.b32 	%r41, %f1698;
	shfl.sync.idx.b32	%r13|%p23, %r41, 0, 31, -1;
	mov.b32 	%r42, %f1699;
	shfl.sync.idx.b32	%r43|%p24, %r42, 0, 31, -1;
	mov.b32 	%r44, %f1700;
	shfl.sync.idx.b32	%r45|%p25, %r44, 0, 31, -1;
	mov.b32 	%f1356, %r43;
	mov.b32 	%f1357, %r45;
	div.approx.f32 	%f1358, %f1356, %f1357;
	max.f32 	%f1359, %f1358, 0f00000000;
	cvt.rn.f32.f64 	%f1360, %fd2;
	add.f32 	%f1361, %f1359, %f1360;
	abs.f32 	%f198, %f1361;
	setp.lt.f32 	%p26, %f198, 0f00800000;
	mul.f32 	%f1362, %f1361, 0f4B800000;
	selp.f32 	%f199, %f1362, %f1361, %p26;
	mov.b32 	%r14, %f199;
	add.s32 	%r46, %r14, -8388608;
	setp.gt.u32 	%p27, %r46, 2130706431;
	@%p27 bra 	$L__BB108_16;
	and.b32  	%r47, %r14, 16777215;
	or.b32  	%r48, %r47, 1056964608;
	mov.b32 	%f1363, %r48;
	sub.s32 	%r49, %r48, %r14;
	add.s32 	%r50, %r49, 201326592;
	selp.b32 	%r51, %r50, %r49, %p26;
	rsqrt.approx.ftz.f32 	%f1364, %f1363;
	mul.f32 	%f1365, %f1364, %f1364;
	neg.f32 	%f1366, %f1365;
	fma.rn.f32 	%f1367, %f1364, %f1364, %f1366;
	neg.f32 	%f1368, %f1363;
	fma.rn.f32 	%f1369, %f1365, %f1368, 0f3F800000;
	fma.rn.f32 	%f1370, %f1367, %f1368, %f1369;
	fma.rn.f32 	%f1371, %f1370, 0f3EC00000, 0f3F000000;
	mul.f32 	%f1372, %f1364, %f1370;
	fma.rn.f32 	%f1373, %f1371, %f1372, %f1364;
	shr.s32 	%r52, %r51, 1;
	mov.b32 	%r53, %f1373;
	add.s32 	%r54, %r52, %r53;
	mov.b32 	%f1710, %r54;
	bra.uni 	$L__BB108_17;
$L__BB108_16:
	rsqrt.approx.ftz.f32 	%f1710, %f199;
$L__BB108_17:
	mov.u32 	%r55, %tid.x;
	setp.ne.s32 	%p29, %r55, 0;
	@%p29 bra 	$L__BB108_19;
	ld.param.u64 	%rd15, [_Z17LayerNormWarpImplI19BiasAddResidualLoadI6__halffE11AffineStoreIfS1_EfLi1ELi160ELi160ELi32ELi1ELb0EEvT_T0_iidPT1_S8__param_6];
	ld.param.u64 	%rd14, [_Z17LayerNormWarpImplI19BiasAddResidualLoadI6__halffE11AffineStoreIfS1_EfLi1ELi160ELi160ELi32ELi1ELb0EEvT_T0_iidPT1_S8__param_5];
	cvta.to.global.u64 	%rd9, %rd14;
	mul.wide.s32 	%rd10, %r60, 4;
	add.s64 	%rd11, %rd9, %rd10;
	st.global.u32 	[%rd11], %r13;
	cvta.to.global.u64 	%rd12, %rd15;
	add.s64 	%rd13, %rd12, %rd10;
	st.global.f32 	[%rd13], %f1710;
$L__BB108_19:
	ld.param.u32 	%r59, [_Z17LayerNormWarpImplI19BiasAddResidualLoadI6__halffE11AffineStoreIfS1_EfLi1ELi160ELi160ELi32ELi1ELb0EEvT_T0_iidPT1_S8__param_2];
	mov.b32 	%f1374, %r13;
	sub.f32 	%f1375, %f1694, %f1374;
	mul.f32 	%f1694, %f1710, %f1375;
	sub.f32 	%f1376, %f1693, %f1374;
	mul.f32 	%f1693, %f1710, %f1376;
	sub.f32 	%f1377, %f1692, %f1374;
	mul.f32 	%f1692, %f1710, %f1377;
	sub.f32 	%f1378, %f1691, %f1374;
	mul.f32 	%f1691, %f1710, %f1378;
	sub.f32 	%f1379, %f1690, %f1374;
	mul.f32 	%f1690, %f1710, %f1379;
	sub.f32 	%f1380, %f1689, %f1374;
	mul.f32 	%f1689, %f1710, %f1380;
	sub.f32 	%f1381, %f1688, %f1374;
	mul.f32 	%f1688, %f1710, %f1381;
	sub.f32 	%f1382, %f1687, %f1374;
	mul.f32 	%f1687, %f1710, %f1382;
	sub.f32 	%f1383, %f1686, %f1374;
	mul.f32 	%f1686, %f1710, %f1383;
	sub.f32 	%f1384, %f1685, %f1374;
	mul.f32 	%f1685, %f1710, %f1384;
	sub.f32 	%f1385, %f1684, %f1374;
	mul.f32 	%f1684, %f1710, %f1385;
	sub.f32 	%f1386, %f1683, %f1374;
	mul.f32 	%f1683, %f1710, %f1386;
	sub.f32 	%f1387, %f1682, %f1374;
	mul.f32 	%f1682, %f1710, %f1387;
	sub.f32 	%f1388, %f1681, %f1374;
	mul.f32 	%f1681, %f1710, %f1388;
	sub.f32 	%f1389, %f1680, %f1374;
	mul.f32 	%f1680, %f1710, %f1389;
	sub.f32 	%f1390, %f1679, %f1374;
	mul.f32 	%f1679, %f1710, %f1390;
	sub.f32 	%f1391, %f1678, %f1374;
	mul.f32 	%f1678, %f1710, %f1391;
	sub.f32 	%f1392, %f1677, %f1374;
	mul.f32 	%f1677, %f1710, %f1392;
	sub.f32 	%f1393, %f1676, %f1374;
	mul.f32 	%f1676, %f1710, %f1393;
	sub.f32 	%f1394, %f1675, %f1374;
	mul.f32 	%f1675, %f1710, %f1394;
	sub.f32 	%f1395, %f1674, %f1374;
	mul.f32 	%f1674, %f1710, %f1395;
	sub.f32 	%f1396, %f1673, %f1374;
	mul.f32 	%f1673, %f1710, %f1396;
	sub.f32 	%f1397, %f1672, %f1374;
	mul.f32 	%f1672, %f1710, %f1397;
	sub.f32 	%f1398, %f1671, %f1374;
	mul.f32 	%f1671, %f1710, %f1398;
	sub.f32 	%f1399, %f1670, %f1374;
	mul.f32 	%f1670, %f1710, %f1399;
	sub.f32 	%f1400, %f1669, %f1374;
	mul.f32 	%f1669, %f1710, %f1400;
	sub.f32 	%f1401, %f1668, %f1374;
	mul.f32 	%f1668, %f1710, %f1401;
	sub.f32 	%f1402, %f1667, %f1374;
	mul.f32 	%f1667, %f1710, %f1402;
	sub.f32 	%f1403, %f1666, %f1374;
	mul.f32 	%f1666, %f1710, %f1403;
	sub.f32 	%f1404, %f1665, %f1374;
	mul.f32 	%f1665, %f1710, %f1404;
	sub.f32 	%f1405, %f1664, %f1374;
	mul.f32 	%f1664, %f1710, %f1405;
	sub.f32 	%f1406, %f1663, %f1374;
	mul.f32 	%f1663, %f1710, %f1406;
	sub.f32 	%f1407, %f1662, %f1374;
	mul.f32 	%f1662, %f1710, %f1407;
	sub.f32 	%f1408, %f1661, %f1374;
	mul.f32 	%f1661, %f1710, %f1408;
	sub.f32 	%f1409, %f1660, %f1374;
	mul.f32 	%f1660, %f1710, %f1409;
	sub.f32 	%f1410, %f1659, %f1374;
	mul.f32 	%f1659, %f1710, %f1410;
	sub.f32 	%f1411, %f1658, %f1374;
	mul.f32 	%f1658, %f1710, %f1411;
	sub.f32 	%f1412, %f1657, %f1374;
	mul.f32 	%f1657, %f1710, %f1412;
	sub.f32 	%f1413, %f1656, %f1374;
	mul.f32 	%f1656, %f1710, %f1413;
	sub.f32 	%f1414, %f1655, %f1374;
	mul.f32 	%f1655, %f1710, %f1414;
	sub.f32 	%f1415, %f1654, %f1374;
	mul.f32 	%f1654, %f1710, %f1415;
	sub.f32 	%f1416, %f1653, %f1374;
	mul.f32 	%f1653, %f1710, %f1416;
	sub.f32 	%f1417, %f1652, %f1374;
	mul.f32 	%f1652, %f1710, %f1417;
	sub.f32 	%f1418, %f1651, %f1374;
	mul.f32 	%f1651, %f1710, %f1418;
	sub.f32 	%f1419, %f1650, %f1374;
	mul.f32 	%f1650, %f1710, %f1419;
	sub.f32 	%f1420, %f1649, %f1374;
	mul.f32 	%f1649, %f1710, %f1420;
	sub.f32 	%f1421, %f1648, %f1374;
	mul.f32 	%f1648, %f1710, %f1421;
	sub.f32 	%f1422, %f1647, %f1374;
	mul.f32 	%f1647, %f1710, %f1422;
	sub.f32 	%f1423, %f1646, %f1374;
	mul.f32 	%f1646, %f1710, %f1423;
	sub.f32 	%f1424, %f1645, %f1374;
	mul.f32 	%f1645, %f1710, %f1424;
	sub.f32 	%f1425, %f1644, %f1374;
	mul.f32 	%f1644, %f1710, %f1425;
	sub.f32 	%f1426, %f1643, %f1374;
	mul.f32 	%f1643, %f1710, %f1426;
	sub.f32 	%f1427, %f1642, %f1374;
	mul.f32 	%f1642, %f1710, %f1427;
	sub.f32 	%f1428, %f1641, %f1374;
	mul.f32 	%f1641, %f1710, %f1428;
	sub.f32 	%f1429, %f1640, %f1374;
	mul.f32 	%f1640, %f1710, %f1429;
	sub.f32 	%f1430, %f1639, %f1374;
	mul.f32 	%f1639, %f1710, %f1430;
	sub.f32 	%f1431, %f1638, %f1374;
	mul.f32 	%f1638, %f1710, %f1431;
	sub.f32 	%f1432, %f1637, %f1374;
	mul.f32 	%f1637, %f1710, %f1432;
	sub.f32 	%f1433, %f1636, %f1374;
	mul.f32 	%f1636, %f1710, %f1433;
	sub.f32 	%f1434, %f1635, %f1374;
	mul.f32 	%f1635, %f1710, %f1434;
	sub.f32 	%f1435, %f1634, %f1374;
	mul.f32 	%f1634, %f1710, %f1435;
	sub.f32 	%f1436, %f1633, %f1374;
	mul.f32 	%f1633, %f1710, %f1436;
	sub.f32 	%f1437, %f1632, %f1374;
	mul.f32 	%f1632, %f1710, %f1437;
	sub.f32 	%f1438, %f1631, %f1374;
	mul.f32 	%f1631, %f1710, %f1438;
	sub.f32 	%f1439, %f1630, %f1374;
	mul.f32 	%f1630, %f1710, %f1439;
	sub.f32 	%f1440, %f1629, %f1374;
	mul.f32 	%f1629, %f1710, %f1440;
	sub.f32 	%f1441, %f1628, %f1374;
	mul.f32 	%f1628, %f1710, %f1441;
	sub.f32 	%f1442, %f1627, %f1374;
	mul.f32 	%f1627, %f1710, %f1442;
	sub.f32 	%f1443, %f1626, %f1374;
	mul.f32 	%f1626, %f1710, %f1443;
	sub.f32 	%f1444, %f1625, %f1374;
	mul.f32 	%f1625, %f1710, %f1444;
	sub.f32 	%f1445, %f1624, %f1374;
	mul.f32 	%f1624, %f1710, %f1445;
	sub.f32 	%f1446, %f1623, %f1374;
	mul.f32 	%f1623, %f1710, %f1446;
	sub.f32 	%f1447, %f1622, %f1374;
	mul.f32 	%f1622, %f1710, %f1447;
	sub.f32 	%f1448, %f1621, %f1374;
	mul.f32 	%f1621, %f1710, %f1448;
	sub.f32 	%f1449, %f1620, %f1374;
	mul.f32 	%f1620, %f1710, %f1449;
	sub.f32 	%f1450, %f1619, %f1374;
	mul.f32 	%f1619, %f1710, %f1450;
	sub.f32 	%f1451, %f1618, %f1374;
	mul.f32 	%f1618, %f1710, %f1451;
	sub.f32 	%f1452, %f1617, %f1374;
	mul.f32 	%f1617, %f1710, %f1452;
	sub.f32 	%f1453, %f1616, %f1374;
	mul.f32 	%f1616, %f1710, %f1453;
	sub.f32 	%f1454, %f1615, %f1374;
	mul.f32 	%f1615, %f1710, %f1454;
	sub.f32 	%f1455, %f1614, %f1374;
	mul.f32 	%f1614, %f1710, %f1455;
	sub.f32 	%f1456, %f1613, %f1374;
	mul.f32 	%f1613, %f1710, %f1456;
	sub.f32 	%f1457, %f1612, %f1374;
	mul.f32 	%f1612, %f1710, %f1457;
	sub.f32 	%f1458, %f1611, %f1374;
	mul.f32 	%f1611, %f1710, %f1458;
	sub.f32 	%f1459, %f1610, %f1374;
	mul.f32 	%f1610, %f1710, %f1459;
	sub.f32 	%f1460, %f1609, %f1374;
	mul.f32 	%f1609, %f1710, %f1460;
	sub.f32 	%f1461, %f1608, %f1374;
	mul.f32 	%f1608, %f1710, %f1461;
	sub.f32 	%f1462, %f1607, %f1374;
	mul.f32 	%f1607, %f1710, %f1462;
	sub.f32 	%f1463, %f1606, %f1374;
	mul.f32 	%f1606, %f1710, %f1463;
	sub.f32 	%f1464, %f1605, %f1374;
	mul.f32 	%f1605, %f1710, %f1464;
	sub.f32 	%f1465, %f1604, %f1374;
	mul.f32 	%f1604, %f1710, %f1465;
	sub.f32 	%f1466, %f1603, %f1374;
	mul.f32 	%f1603, %f1710, %f1466;
	sub.f32 	%f1467, %f1602, %f1374;
	mul.f32 	%f1602, %f1710, %f1467;
	sub.f32 	%f1468, %f1601, %f1374;
	mul.f32 	%f1601, %f1710, %f1468;
	sub.f32 	%f1469, %f1600, %f1374;
	mul.f32 	%f1600, %f1710, %f1469;
	sub.f32 	%f1470, %f1599, %f1374;
	mul.f32 	%f1599, %f1710, %f1470;
	sub.f32 	%f1471, %f1598, %f1374;
	mul.f32 	%f1598, %f1710, %f1471;
	sub.f32 	%f1472, %f1597, %f1374;
	mul.f32 	%f1597, %f1710, %f1472;
	sub.f32 	%f1473, %f1596, %f1374;
	mul.f32 	%f1596, %f1710, %f1473;
	sub.f32 	%f1474, %f1595, %f1374;
	mul.f32 	%f1595, %f1710, %f1474;
	sub.f32 	%f1475, %f1594, %f1374;
	mul.f32 	%f1594, %f1710, %f1475;
	sub.f32 	%f1476, %f1593, %f1374;
	mul.f32 	%f1593, %f1710, %f1476;
	sub.f32 	%f1477, %f1592, %f1374;
	mul.f32 	%f1592, %f1710, %f1477;
	sub.f32 	%f1478, %f1591, %f1374;
	mul.f32 	%f1591, %f1710, %f1478;
	sub.f32 	%f1479, %f1590, %f1374;
	mul.f32 	%f1590, %f1710, %f1479;
	sub.f32 	%f1480, %f1589, %f1374;
	mul.f32 	%f1589, %f1710, %f1480;
	sub.f32 	%f1481, %f1588, %f1374;
	mul.f32 	%f1588, %f1710, %f1481;
	sub.f32 	%f1482, %f1587, %f1374;
	mul.f32 	%f1587, %f1710, %f1482;
	sub.f32 	%f1483, %f1586, %f1374;
	mul.f32 	%f1586, %f1710, %f1483;
	sub.f32 	%f1484, %f1585, %f1374;
	mul.f32 	%f1585, %f1710, %f1484;
	sub.f32 	%f1485, %f1584, %f1374;
	mul.f32 	%f1584, %f1710, %f1485;
	sub.f32 	%f1486, %f1583, %f1374;
	mul.f32 	%f1583, %f1710, %f1486;
	sub.f32 	%f1487, %f1582, %f1374;
	mul.f32 	%f1582, %f1710, %f1487;
	sub.f32 	%f1488, %f1581, %f1374;
	mul.f32 	%f1581, %f1710, %f1488;
	sub.f32 	%f1489, %f1580, %f1374;
	mul.f32 	%f1580, %f1710, %f1489;
	sub.f32 	%f1490, %f1579, %f1374;
	mul.f32 	%f1579, %f1710, %f1490;
	sub.f32 	%f1491, %f1578, %f1374;
	mul.f32 	%f1578, %f1710, %f1491;
	sub.f32 	%f1492, %f1577, %f1374;
	mul.f32 	%f1577, %f1710, %f1492;
	sub.f32 	%f1493, %f1576, %f1374;
	mul.f32 	%f1576, %f1710, %f1493;
	sub.f32 	%f1494, %f1575, %f1374;
	mul.f32 	%f1575, %f1710, %f1494;
	sub.f32 	%f1495, %f1574, %f1374;
	mul.f32 	%f1574, %f1710, %f1495;
	sub.f32 	%f1496, %f1573, %f1374;
	mul.f32 	%f1573, %f1710, %f1496;
	sub.f32 	%f1497, %f1572, %f1374;
	mul.f32 	%f1572, %f1710, %f1497;
	sub.f32 	%f1498, %f1571, %f1374;
	mul.f32 	%f1571, %f1710, %f1498;
	sub.f32 	%f1499, %f1570, %f1374;
	mul.f32 	%f1570, %f1710, %f1499;
	sub.f32 	%f1500, %f1569, %f1374;
	mul.f32 	%f1569, %f1710, %f1500;
	sub.f32 	%f1501, %f1568, %f1374;
	mul.f32 	%f1568, %f1710, %f1501;
	sub.f32 	%f1502, %f1567, %f1374;
	mul.f32 	%f1567, %f1710, %f1502;
	sub.f32 	%f1503, %f1566, %f1374;
	mul.f32 	%f1566, %f1710, %f1503;
	sub.f32 	%f1504, %f1565, %f1374;
	mul.f32 	%f1565, %f1710, %f1504;
	sub.f32 	%f1505, %f1564, %f1374;
	mul.f32 	%f1564, %f1710, %f1505;
	sub.f32 	%f1506, %f1563, %f1374;
	mul.f32 	%f1563, %f1710, %f1506;
	sub.f32 	%f1507, %f1562, %f1374;
	mul.f32 	%f1562, %f1710, %f1507;
	sub.f32 	%f1508, %f1561, %f1374;
	mul.f32 	%f1561, %f1710, %f1508;
	sub.f32 	%f1509, %f1560, %f1374;
	mul.f32 	%f1560, %f1710, %f1509;
	sub.f32 	%f1510, %f1559, %f1374;
	mul.f32 	%f1559, %f1710, %f1510;
	sub.f32 	%f1511, %f1558, %f1374;
	mul.f32 	%f1558, %f1710, %f1511;
	sub.f32 	%f1512, %f1557, %f1374;
	mul.f32 	%f1557, %f1710, %f1512;
	sub.f32 	%f1513, %f1556, %f1374;
	mul.f32 	%f1556, %f1710, %f1513;
	sub.f32 	%f1514, %f1555, %f1374;
	mul.f32 	%f1555, %f1710, %f1514;
	sub.f32 	%f1515, %f1554, %f1374;
	mul.f32 	%f1554, %f1710, %f1515;
	sub.f32 	%f1516, %f1553, %f1374;
	mul.f32 	%f1553, %f1710, %f1516;
	sub.f32 	%f1517, %f1552, %f1374;
	mul.f32 	%f1552, %f1710, %f1517;
	sub.f32 	%f1518, %f1551, %f1374;
	mul.f32 	%f1551, %f1710, %f1518;
	sub.f32 	%f1519, %f1550, %f1374;
	mul.f32 	%f1550, %f1710, %f1519;
	sub.f32 	%f1520, %f1549, %f1374;
	mul.f32 	%f1549, %f1710, %f1520;
	sub.f32 	%f1521, %f1548, %f1374;
	mul.f32 	%f1548, %f1710, %f1521;
	sub.f32 	%f1522, %f1547, %f1374;
	mul.f32 	%f1547, %f1710, %f1522;
	sub.f32 	%f1523, %f1546, %f1374;
	mul.f32 	%f1546, %f1710, %f1523;
	sub.f32 	%f1524, %f1545, %f1374;
	mul.f32 	%f1545, %f1710, %f1524;
	sub.f32 	%f1525, %f1544, %f1374;
	mul.f32 	%f1544, %f1710, %f1525;
	sub.f32 	%f1526, %f1543, %f1374;
	mul.f32 	%f1543, %f1710, %f1526;
	sub.f32 	%f1527, %f1542, %f1374;
	mul.f32 	%f1542, %f1710, %f1527;
	sub.f32 	%f1528, %f1541, %f1374;
	mul.f32 	%f1541, %f1710, %f1528;
	sub.f32 	%f1529, %f1540, %f1374;
	mul.f32 	%f1540, %f1710, %f1529;
	sub.f32 	%f1530, %f1539, %f1374;
	mul.f32 	%f1539, %f1710, %f1530;
	sub.f32 	%f1531, %f1538, %f1374;
	mul.f32 	%f1538, %f1710, %f1531;
	sub.f32 	%f1532, %f1537, %f1374;
	mul.f32 	%f1537, %f1710, %f1532;
	sub.f32 	%f1533, %f1536, %f1374;
	mul.f32 	%f1536, %f1710, %f1533;
	sub.f32 	%f1534, %f1535, %f1374;
	mul.f32 	%f1535, %f1710, %f1534;
	mov.u32 	%r56, %nctaid.x;
	mov.u32 	%r57, %ntid.y;
	mad.lo.s32 	%r60, %r56, %r57, %r60;
	setp.lt.s32 	%p30, %r60, %r59;
	@%p30 bra 	$L__BB108_4;
$L__BB108_20:
	ret;

}
	// .globl	_Z17LayerNormWarpImplI19BiasAddResidualLoadI6__halffE11AffineStoreIfS1_EfLi1ELi160ELi128ELi32ELi1ELb1EEvT_T0_iidPT1_S8_
.visible .entry _Z17LayerNormWarpImplI19BiasAddResidualLoadI6__halffE11AffineStoreIfS1_EfLi1ELi160ELi128ELi32ELi1ELb1EEvT_T0_iidPT1_S8_(
	.param .align 8 .b8 _Z17LayerNormWarpImplI19BiasAddResidualLoadI6__halffE11AffineStoreIfS1_EfLi1ELi160ELi128ELi32ELi1ELb1EEvT_T0_iidPT1_S8__param_0[32],
	.param .align 8 .b8 _Z17LayerNormWarpImplI19BiasAddResidualLoadI6__halffE11AffineStoreIfS1_EfLi1ELi160ELi128ELi32ELi1ELb1EEvT_T0_iidPT1_S8__param_1[32],
	.param .u32 _Z17LayerNormWarpImplI19BiasAddResidualLoadI6__halffE11AffineStoreIfS1_EfLi1ELi160ELi128ELi32ELi1ELb1EEvT_T0_iidPT1_S8__param_2,
	.param .u32 _Z17LayerNormWarpImplI19BiasAddResidualLoadI6__halffE11AffineStoreIfS1_EfLi1ELi160ELi128ELi32ELi1ELb1EEvT_T0_iidPT1_S8__param_3,
	.param .f64 _Z17LayerNormWarpImplI19BiasAddResidualLoadI6__halffE11AffineStoreIfS1_EfLi1ELi160ELi128ELi32ELi1ELb1EEvT_T0_iidPT1_S8__param_4,
	.param .u64 .ptr .align 1 _Z17LayerNormWarpImplI19BiasAddResidualLoadI6__halffE11AffineStoreIfS1_EfLi1ELi160ELi128ELi32ELi1ELb1EEvT_T0_iidPT1_S8__param_5,
	.param .u64 .ptr .align 1 _Z17LayerNormWarpImplI19BiasAddResidualLoadI6__halffE11AffineStoreIfS1_EfLi1ELi160ELi128ELi32ELi1ELb1EEvT_T0_iidPT1_S8__param_6
)
.maxntid 256
{
	.reg .pred 	%p<63>;
	.reg .b32 	%r<157>;
	.reg .b32 	%f<1999>;
	.reg .b64 	%rd<16>;
	.reg .b64 	%fd<3>;

	ld.param.u32 	%r17, [_Z17LayerNormWarpImplI19BiasAddResidualLoadI6__halffE11AffineStoreIfS1_EfLi1ELi160ELi128ELi32ELi1ELb1EEvT_T0_iidPT1_S8__param_3];
	setp.lt.s32 	%p1, %r17, 5121;
	@%p1 bra 	$L__BB109_2;
	mov.u64 	%rd3, $str;
	cvta.global.u64 	%rd4, %rd3;
	mov.u64 	%rd5, $str$1;
	cvta.global.u64 	%rd6, %rd5;
	mov.u64 	%rd7, __unnamed_110;
	cvta.global.u64 	%rd8, %rd7;
	{ // callseq 109, 0
	.param .b64 param0;
	st.param.b64 	[param0], %rd4;
	.param .b64 param1;
	st.param.b64 	[param1], %rd6;
	.param .b32 param2;
	st.param.b32 	[param2], 462;
	.param .b64 param3;
	st.param.b64 	[param3], %rd8;
	.param .b64 param4;
	st.param.b64 	[param4], 1;
	call.uni 
	__assertfail, 
	(
	param0, 
	param1, 
	param2, 
	param3, 
	param4
	);
	} // callseq 109
$L__BB109_2:
	ld.param.u32 	%r122, [_Z17LayerNormWarpImplI19BiasAddResidualLoadI6__halffE11AffineStoreIfS1_EfLi1ELi160ELi128ELi32ELi1ELb1EEvT_T0_iidPT1_S8__param_2];
	mov.u32 	%r18, %ctaid.x;
	mov.u32 	%r19, %ntid.y;
	mov.u32 	%r20, %tid.y;
	mad.lo.s32 	%r156, %r18, %r19, %r20;
	setp.ge.s32 	%p2, %r156, %r122;
	@%p2 bra 	$L__BB109_84;
	mov.u32 	%r21, %tid.x;
	or.b32  	%r22, %r21, 4096;
	add.s32 	%r24, %r21, 4128;
	add.s32 	%r26, %r21, 4160;
	add.s32 	%r28, %r21, 4192;
	add.s32 	%r30, %r21, 4224;
$L__BB109_4:
	ld.param.u32 	%r124, [_Z17LayerNormWarpImplI19BiasAddResidualLoadI6__halffE11AffineStoreIfS1_EfLi1ELi160ELi128ELi32ELi1ELb1EEvT_T0_iidPT1_S8__param_3];
	setp.ge.s32 	%p3, %r22, %r124;
	mov.f32 	%f589, 0f3F800000;
	div.approx.f32 	%f590, %f1854, %f589;
	add.f32 	%f591, %f590, 0f00000000;
	sub.f32 	%f592, %f1854, %f591;
	fma.rn.f32 	%f593, %f1854, %f592, 0f00000000;
	sub.f32 	%f594, %f1853, %f591;
	mov.f32 	%f595, 0f40000000;
	div.approx.f32 	%f596, %f594, %f595;
	add.f32 	%f597, %f591, %f596;
	sub.f32 	%f598, %f1853, %f597;
	fma.rn.f32 	%f599, %f594, %f598, %f593;
	sub.f32 	%f600, %f1852, %f597;
	mov.f32 	%f601, 0f40400000;
	div.approx.f32 	%f602, %f600, %f601;
	add.f32 	%f603, %f597, %f602;
	sub.f32 	%f604, %f1852, %f603;
	fma.rn.f32 	%f605, %f600, %f604, %f599;
	sub.f32 	%f606, %f1851, %f603;
	mov.f32 	%f607, 0f40800000;
	div.approx.f32 	%f608, %f606, %f607;
	add.f32 	%f609, %f603, %f608;
	sub.f32 	%f610, %f1851, %f609;
	fma.rn.f32 	%f611, %f606, %f610, %f605;
	sub.f32 	%f612, %f1850, %f609;
	mov.f32 	%f613, 0f40A00000;
	div.approx.f32 	%f614, %f612, %f613;
	add.f32 	%f615, %f609, %f614;
	sub.f32 	%f616, %f1850, %f615;
	fma.rn.f32 	%f617, %f612, %f616, %f611;
	sub.f32 	%f618, %f1849, %f615;
	mov.f32 	%f619, 0f40C00000;
	div.approx.f32 	%f620, %f618, %f619;
	add.f32 	%f621, %f615, %f620;
	sub.f32 	%f622, %f1849, %f621;
	fma.rn.f32 	%f623, %f618, %f622, %f617;
	sub.f32 	%f624, %f1848, %f621;
	mov.f32 	%f625, 0f40E00000;
	div.approx.f32 	%f626, %f624, %f625;
	add.f32 	%f627, %f621, %f626;
	sub.f32 	%f628, %f1848, %f627;
	fma.rn.f32 	%f629, %f624, %f628, %f623;
	sub.f32 	%f630, %f1847, %f627;
	mov.f32 	%f631, 0f41000000;
	div.approx.f32 	%f632, %f630, %f631;
	add.f32 	%f633, %f627, %f632;
	sub.f32 	%f634, %f1847, %f633;
	fma.rn.f32 	%f635, %f630, %f634, %f629;
	sub.f32 	%f636, %f1846, %f633;
	mov.f32 	%f637, 0f41100000;
	div.approx.f32 	%f638, %f636, %f637;
	add.f32 	%f639, %f633, %f638;
	sub.f32 	%f640, %f1846, %f639;
	fma.rn.f32 	%f641, %f636, %f640, %f635;
	sub.f32 	%f642, %f1845, %f639;
	mov.f32 	%f643, 0f41200000;
	div.approx.f32 	%f644, %f642, %f643;
	add.f32 	%f645, %f639, %f644;
	sub.f32 	%f646, %f1845, %f645;
	fma.rn.f32 	%f647, %f642, %f646, %f641;
	sub.f32 	%f648, %f1844, %f645;
	mov.f32 	%f649, 0f41300000;
	div.approx.f32 	%f650, %f648, %f649;
	add.f32 	%f651, %f645, %f650;
	sub.f32 	%f652, %f1844, %f651;
	fma.rn.f32 	%f653, %f648, %f652, %f647;
	sub.f32 	%f654, %f1843, %f651;
	mov.f32 	%f655, 0f41400000;
	div.approx.f32 	%f656, %f654, %f655;
	add.f32 	%f657, %f651, %f656;
	sub.f32 	%f658, %f1843, %f657;
	fma.rn.f32 	%f659, %f654, %f658, %f653;
	sub.f32 	%f660, %f1842, %f657;
	mov.f32 	%f661, 0f41500000;
	div.approx.f32 	%f662, %f660, %f661;
	add.f32 	%f663, %f657, %f662;
	sub.f32 	%f664, %f1842, %f663;
	fma.rn.f32 	%f665, %f660, %f664, %f659;
	sub.f32 	%f666, %f1841, %f663;
	mov.f32 	%f667, 0f41600000;
	div.approx.f32 	%f668, %f666, %f667;
	add.f32 	%f669, %f663, %f668;
	sub.f32 	%f670, %f1841, %f669;
	fma.rn.f32 	%f671, %f666, %f670, %f665;
	sub.f32 	%f672, %f1840, %f669;
	mov.f32 	%f673, 0f41700000;
	div.approx.f32 	%f674, %f672, %f673;
	add.f32 	%f675, %f669, %f674;
	sub.f32 	%f676, %f1840, %f675;
	fma.rn.f32 	%f677, %f672, %f676, %f671;
	sub.f32 	%f678, %f1839, %f675;
	mov.f32 	%f679, 0f41800000;
	div.approx.f32 	%f680, %f678, %f679;
	add.f32 	%f681, %f675, %f680;
	sub.f32 	%f682, %f1839, %f681;
	fma.rn.f32 	%f683, %f678, %f682, %f677;
	sub.f32 	%f684, %f1838, %f681;
	mov.f32 	%f685, 0f41880000;
	div.approx.f32 	%f686, %f684, %f685;
	add.f32 	%f687, %f681, %f686;
	sub.f32 	%f688, %f1838, %f687;
	fma.rn.f32 	%f689, %f684, %f688, %f683;
	sub.f32 	%f690, %f1837, %f687;
	mov.f32 	%f691, 0f41900000;
	div.approx.f32 	%f692, %f690, %f691;
	add.f32 	%f693, %f687, %f692;
	sub.f32 	%f694, %f1837, %f693;
	fma.rn.f32 	%f695, %f690, %f694, %f689;
	sub.f32 	%f696, %f1836, %f693;
	mov.f32 	%f697, 0f41980000;
	div.approx.f32 	%f698, %f696, %f697;
	add.f32 	%f699, %f693, %f698;
	sub.f32 	%f700, %f1836, %f699;
	fma.rn.f32 	%f701, %f696, %f700, %f695;
	sub.f32 	%f702, %f1835, %f699;
	mov.f32 	%f703, 0f41A00000;
	div.approx.f32 	%f704, %f702, %f703;
	add.f32 	%f705, %f699, %f704;
	sub.f32 	%f706, %f1835, %f705;
	fma.rn.f32 	%f707, %f702, %f706, %f701;
	sub.f32 	%f708, %f1834, %f705;
	mov.f32 	%f709, 0f41A80000;
	div.approx.f32 	%f710, %f708, %f709;
	add.f32 	%f711, %f705, %f710;
	sub.f32 	%f712, %f1834, %f711;
	fma.rn.f32 	%f713, %f708, %f712, %f707;
	sub.f32 	%f714, %f1833, %f711;
	mov.f32 	%f715, 0f41B00000;
	div.approx.f32 	%f716, %f714, %f715;
	add.f32 	%f717, %f711, %f716;
	sub.f32 	%f718, %f1833, %f717;
	fma.rn.f32 	%f719, %f714, %f718, %f713;
	sub.f32 	%f720, %f1832, %f717;
	mov.f32 	%f721, 0f41B80000;
	div.approx.f32 	%f722, %f720, %f721;
	add.f32 	%f723, %f717, %f722;
	sub.f32 	%f724, %f1832, %f723;
	fma.rn.f32 	%f725, %f720, %f724, %f719;
	sub.f32 	%f726, %f1831, %f723;
	mov.f32 	%f727, 0f41C00000;
	div.approx.f32 	%f728, %f726, %f727;
	add.f32 	%f729, %f723, %f728;
	sub.f32 	%f730, %f1831, %f729;
	fma.rn.f32 	%f731, %f726, %f730, %f725;
	sub.f32 	%f732, %f1830, %f729;
	mov.f32 	%f733, 0f41C80000;
	div.approx.f32 	%f734, %f732, %f733;
	add.f32 	%f735, %f729, %f734;
	sub.f32 	%f736, %f1830, %f735;
	fma.rn.f32 	%f737, %f732, %f736, %f731;
	sub.f32 	%f738, %f1829, %f735;
	mov.f32 	%f739, 0f41D00000;
	div.approx.f32 	%f740, %f738, %f739;
	add.f32 	%f741, %f735, %f740;
	sub.f32 	%f742, %f1829, %f741;
	fma.rn.f32 	%f743, %f738, %f742, %f737;
	sub.f32 	%f744, %f1828, %f741;
	mov.f32 	%f745, 0f41D80000;
	div.approx.f32 	%f746, %f744, %f745;
	add.f32 	%f747, %f741, %f746;
	sub.f32 	%f748, %f1828, %f747;
	fma.rn.f32 	%f749, %f744, %f748, %f743;
	sub.f32 	%f750, %f1827, %f747;
	mov.f32 	%f751, 0f41E00000;
	div.approx.f32 	%f752, %f750, %f751;
	add.f32 	%f753, %f747, %f752;
	sub.f32 	%f754, %f1827, %f753;
	fma.rn.f32 	%f755, %f750, %f754, %f749;
	sub.f32 	%f756, %f1826, %f753;
	mov.f32 	%f757, 0f41E80000;
	div.approx.f32 	%f758, %f756, %f757;
	add.f32 	%f759, %f753, %f758;
	sub.f32 	%f760, %f1826, %f759;
	fma.rn.f32 	%f761, %f756, %f760, %f755;
	sub.f32 	%f762, %f1825, %f759;
	mov.f32 	%f763, 0f41F00000;
	div.approx.f32 	%f764, %f762, %f763;
	add.f32 	%f765, %f759, %f764;
	sub.f32 	%f766, %f1825, %f765;
	fma.rn.f32 	%f767, %f762, %f766, %f761;
	sub.f32 	%f768, %f1824, %f765;
	mov.f32 	%f769, 0f41F80000;
	div.approx.f32 	%f770, %f768, %f769;
	add.f32 	%f771, %f765, %f770;
	sub.f32 	%f772, %f1824, %f771;
	fma.rn.f32 	%f773, %f768, %f772, %f767;
	sub.f32 	%f774, %f1823, %f771;
	mov.f32 	%f775, 0f42000000;
	div.approx.f32 	%f776, %f774, %f775;
	add.f32 	%f777, %f771, %f776;
	sub.f32 	%f778, %f1823, %f777;
	fma.rn.f32 	%f779, %f774, %f778, %f773;
	sub.f32 	%f780, %f1822, %f777;
	mov.f32 	%f781, 0f42040000;
	div.approx.f32 	%f782, %f780, %f781;
	add.f32 	%f783, %f777, %f782;
	sub.f32 	%f784, %f1822, %f783;
	fma.rn.f32 	%f785, %f780, %f784, %f779;
	sub.f32 	%f786, %f1821, %f783;
	mov.f32 	%f787, 0f42080000;
	div.approx.f32 	%f788, %f786, %f787;
	add.f32 	%f789, %f783, %f788;
	sub.f32 	%f790, %f1821, %f789;
	fma.rn.f32 	%f791, %f786, %f790, %f785;
	sub.f32 	%f792, %f1820, %f789;
	mov.f32 	%f793, 0f420C0000;
	div.approx.f32 	%f794, %f792, %f793;
	add.f32 	%f795, %f789, %f794;
	sub.f32 	%f796, %f1820, %f795;
	fma.rn.f32 	%f797, %f792, %f796, %f791;
	sub.f32 	%f798, %f1819, %f795;
	mov.f32 	%f799, 0f42100000;
	div.approx.f32 	%f800, %f798, %f799;
	add.f32 	%f801, %f795, %f800;
	sub.f32 	%f802, %f1819, %f801;
	fma.rn.f32 	%f803, %f798, %f802, %f797;
	sub.f32 	%f804, %f1818, %f801;
	mov.f32 	%f805, 0f42140000;
	div.approx.f32 	%f806, %f804, %f805;
	add.f32 	%f807, %f801, %f806;
	sub.f32 	%f808, %f1818, %f807;
	fma.rn.f32 	%f809, %f804, %f808, %f803;
	sub.f32 	%f810, %f1817, %f807;
	mov.f32 	%f811, 0f42180000;
	div.approx.f32 	%f812, %f810, %f811;
	add.f32 	%f813, %f807, %f812;
	sub.f32 	%f814, %f1817, %f813;
	fma.rn.f32 	%f815, %f810, %f814, %f809;
	sub.f32 	%f816, %f1816, %f813;
	mov.f32 	%f817, 0f421C0000;
	div.approx.f32 	%f818, %f816, %f817;
	add.f32 	%f819, %f813, %f818;
	sub.f32 	%f820, %f1816, %f819;
	fma.rn.f32 	%f821, %f816, %f820, %f815;
	sub.f32 	%f822, %f1815, %f819;
	mov.f32 	%f823, 0f42200000;
	div.approx.f32 	%f824, %f822, %f823;
	add.f32 	%f825, %f819, %f824;
	sub.f32 	%f826, %f1815, %f825;
	fma.rn.f32 	%f827, %f822, %f826, %f821;
	sub.f32 	%f828, %f1814, %f825;
	mov.f32 	%f829, 0f42240000;
	div.approx.f32 	%f830, %f828, %f829;
	add.f32 	%f831, %f825, %f830;
	sub.f32 	%f832, %f1814, %f831;
	fma.rn.f32 	%f833, %f828, %f832, %f827;
	sub.f32 	%f834, %f1813, %f831;
	mov.f32 	%f835, 0f42280000;
	div.approx.f32 	%f836, %f834, %f835;
	add.f32 	%f837, %f831, %f836;
	sub.f32 	%f838, %f1813, %f837;
	fma.rn.f32 	%f839, %f834, %f838, %f833;
	sub.f32 	%f840, %f1812, %f837;
	mov.f32 	%f841, 0f422C0000;
	div.approx.f32 	%f842, %f840, %f841;
	add.f32 	%f843, %f837, %f842;
	sub.f32 	%f844, %f1812, %f843;
	fma.rn.f32 	%f845, %f840, %f844, %f839;
	sub.f32 	%f846, %f1811, %f843;
	mov.f32 	%f847, 0f42300000;
	div.approx.f32 	%f848, %f846, %f847;
	add.f32 	%f849, %f843, %f848;
	sub.f32 	%f850, %f1811, %f849;
	fma.rn.f32 	%f851, %f846, %f850, %f845;
	sub.f32 	%f852, %f1810, %f849;
	mov.f32 	%f853, 0f42340000;
	div.approx.f32 	%f854, %f852, %f853;
	add.f32 	%f855, %f849, %f854;
	sub.f32 	%f856, %f1810, %f855;
	fma.rn.f32 	%f857, %f852, %f856, %f851;
	sub.f32 	%f858, %f1809, %f855;
	mov.f32 	%f859, 0f42380000;
	div.approx.f32 	%f860, %f858, %f859;
	add.f32 	%f861, %f855, %f860;
	sub.f32 	%f862, %f1809, %f861;
	fma.rn.f32 	%f863, %f858, %f862, %f857;
	sub.f32 	%f864, %f1808, %f861;
	mov.f32 	%f865, 0f423C0000;
	div.approx.f32 	%f866, %f864, %f865;
	add.f32 	%f867, %f861, %f866;
	sub.f32 	%f868, %f1808, %f867;
	fma.rn.f32 	%f869, %f864, %f868, %f863;
	sub.f32 	%f870, %f1807, %f867;
	mov.f32 	%f871, 0f42400000;
	div.approx.f32 	%f872, %f870, %f871;
	add.f32 	%f873, %f867, %f872;
	sub.f32 	%f874, %f1807, %f873;
	fma.rn.f32 	%f875, %f870, %f874, %f869;
	sub.f32 	%f876, %f1806, %f873;
	mov.f32 	%f877, 0f42440000;
	div.approx.f32 	%f878, %f876, %f877;
	add.f32 	%f879, %f873, %f878;
	sub.f32 	%f880, %f1806, %f879;
	fma.rn.f32 	%f881, %f876, %f880, %f875;
	sub.f32 	%f882, %f1805, %f879;
	mov.f32 	%f883, 0f42480000;
	div.approx.f32 	%f884, %f882, %f883;
	add.f32 	%f885, %f879, %f884;
	sub.f32 	%f886, %f1805, %f885;
	fma.rn.f32 	%f887, %f882, %f886, %f881;
	sub.f32 	%f888, %f1804, %f885;
	mov.f32 	%f889, 0f424C0000;
	div.approx.f32 	%f890, %f888, %f889;
	add.f32 	%f891, %f885, %f890;
	sub.f32 	%f892, %f1804, %f891;
	fma.rn.f32 	%f893, %f888, %f892, %f887;
	sub.f32 	%f894, %f1803, %f891;
	mov.f32 	%f895, 0f42500000;
	div.approx.f32 	%f896, %f894, %f895;
	add.f32 	%f897, %f891, %f896;
	sub.f32 	%f898, %f1803, %f897;
	fma.rn.f32 	%f899, %f894, %f898, %f893;
	sub.f32 	%f900, %f1802, %f897;
	mov.f32 	%f901, 0f42540000;
	div.approx.f32 	%f902, %f900, %f901;
	add.f32 	%f903, %f897, %f902;
	sub.f32 	%f904, %f1802, %f903;
	fma.rn.f32 	%f905, %f900, %f904, %f899;
	sub.f32 	%f906, %f1801, %f903;
	mov.f32 	%f907, 0f42580000;
	div.approx.f32 	%f908, %f906, %f907;
	add.f32 	%f909, %f903, %f908;
	sub.f32 	%f910, %f1801, %f909;
	fma.rn.f32 	%f911, %f906, %f910, %f905;
	sub.f32 	%f912, %f1800, %f909;
	mov.f32 	%f913, 0f425C0000;
	div.approx.f32 	%f914, %f912, %f913;
	add.f32 	%f915, %f909, %f914;
	sub.f32 	%f916, %f1800, %f915;
	fma.rn.f32 	%f917, %f912, %f916, %f911;
	sub.f32 	%f918, %f1799, %f915;
	mov.f32 	%f919, 0f42600000;
	div.approx.f32 	%f920, %f918, %f919;
	add.f32 	%f921, %f915, %f920;
	sub.f32 	%f922, %f1799, %f921;
	fma.rn.f32 	%f923, %f918, %f922, %f917;
	sub.f32 	%f924, %f1798, %f921;
	mov.f32 	%f925, 0f42640000;
	div.approx.f32 	%f926, %f924, %f925;
	add.f32 	%f927, %f921, %f926;
	sub.f32 	%f928, %f1798, %f927;
	fma.rn.f32 	%f929, %f924, %f928, %f923;
	sub.f32 	%f930, %f1797, %f927;
	mov.f32 	%f931, 0f42680000;
	div.approx.f32 	%f932, %f930, %f931;
	add.f32 	%f933, %f927, %f932;
	sub.f32 	%f934, %f1797, %f933;
	fma.rn.f32 	%f935, %f930, %f934, %f929;
	sub.f32 	%f936, %f1796, %f933;
	mov.f32 	%f937, 0f426C0000;
	div.approx.f32 	%f938, %f936, %f937;
	add.f32 	%f939, %f933, %f938;
	sub.f32 	%f940, %f1796, %f939;
	fma.rn.f32 	%f941, %f936, %f940, %f935;
	sub.f32 	%f942, %f1795, %f939;
	mov.f32 	%f943, 0f42700000;
	div.approx.f32 	%f944, %f942, %f943;
	add.f32 	%f945, %f939, %f944;
	sub.f32 	%f946, %f1795, %f945;
	fma.rn.f32 	%f947, %f942, %f946, %f941;
	sub.f32 	%f948, %f1794, %f945;
	mov.f32 	%f949, 0f42740000;
	div.approx.f32 	%f950, %f948, %f949;
	add.f32 	%f951, %f945, %f950;
	sub.f32 	%f952, %f1794, %f951;
	fma.rn.f32 	%f953, %f948, %f952, %f947;
	sub.f32 	%f954, %f1793, %f951;
	mov.f32 	%f955, 0f42780000;
	div.approx.f32 	%f956, %f954, %f955;
	add.f32 	%f957, %f951, %f956;
	sub.f32 	%f958, %f1793, %f957;
	fma.rn.f32 	%f959, %f954, %f958, %f953;
	sub.f32 	%f960, %f1792, %f957;
	mov.f32 	%f961, 0f427C0000;
	div.approx.f32 	%f962, %f960, %f961;
	add.f32 	%f963, %f957, %f962;
	sub.f32 	%f964, %f1792, %f963;
	fma.rn.f32 	%f965, %f960, %f964, %f959;
	sub.f32 	%f966, %f1791, %f963;
	mov.f32 	%f967, 0f42800000;
	div.approx.f32 	%f968, %f966, %f967;
	add.f32 	%f969, %f963, %f968;
	sub.f32 	%f970, %f1791, %f969;
	fma.rn.f32 	%f971, %f966, %f970, %f965;
	sub.f32 	%f972, %f1790, %f969;
	mov.f32 	%f973, 0f42820000;
	div.approx.f32 	%f974, %f972, %f973;
	add.f32 	%f975, %f969, %f974;
	sub.f32 	%f976, %f1790, %f975;
	fma.rn.f32 	%f977, %f972, %f976, %f971;
	sub.f32 	%f978, %f1789, %f975;
	mov.f32 	%f979, 0f42840000;
	div.approx.f32 	%f980, %f978, %f979;
	add.f32 	%f981, %f975, %f980;
	sub.f32 	%f982, %f1789, %f981;
	fma.rn.f32 	%f983, %f978, %f982, %f977;
	sub.f32 	%f984, %f1788, %f981;
	mov.f32 	%f985, 0f42860000;
	div.approx.f32 	%f986, %f984, %f985;
	add.f32 	%f987, %f981, %f986;
	sub.f32 	%f988, %f1788, %f987;
	fma.rn.f32 	%f989, %f984, %f988, %f983;
	sub.f32 	%f990, %f1787, %f987;
	mov.f32 	%f991, 0f42880000;
	div.approx.f32 	%f992, %f990, %f991;
	add.f32 	%f993, %f987, %f992;
	sub.f32 	%f994, %f1787, %f993;
	fma.rn.f32 	%f995, %f990, %f994, %f989;
	sub.f32 	%f996, %f1786, %f993;
	mov.f32 	%f997, 0f428A0000;
	div.approx.f32 	%f998, %f996, %f997;
	add.f32 	%f999, %f993, %f998;
	sub.f32 	%f1000, %f1786, %f999;
	fma.rn.f32 	%f1001, %f996, %f1000, %f995;
	sub.f32 	%f1002, %f1785, %f999;
	mov.f32 	%f1003, 0f428C0000;
	div.approx.f32 	%f1004, %f1002, %f1003;
	add.f32 	%f1005, %f999, %f1004;
	sub.f32 	%f1006, %f1785, %f1005;
	fma.rn.f32 	%f1007, %f1002, %f1006, %f1001;
	sub.f32 	%f1008, %f1784, %f1005;
	mov.f32 	%f1009, 0f428E0000;
	div.approx.f32 	%f1010, %f1008, %f1009;
	add.f32 	%f1011, %f1005, %f1010;
	sub.f32 	%f1012, %f1784, %f1011;
	fma.rn.f32 	%f1013, %f1008, %f1012, %f1007;
	sub.f32 	%f1014, %f1783, %f1011;
	mov.f32 	%f1015, 0f42900000;
	div.approx.f32 	%f1016, %f1014, %f1015;
	add.f32 	%f1017, %f1011, %f1016;
	sub.f32 	%f1018, %f1783, %f1017;
	fma.rn.f32 	%f1019, %f1014, %f1018, %f1013;
	sub.f32 	%f1020, %f1782, %f1017;
	mov.f32 	%f1021, 0f42920000;
	div.approx.f32 	%f1022, %f1020, %f1021;
	add.f32 	%f1023, %f1017, %f1022;
	sub.f32 	%f1024, %f1782, %f1023;
	fma.rn.f32 	%f1025, %f1020, %f1024, %f1019;
	sub.f32 	%f1026, %f1781, %f1023;
	mov.f32 	%f1027, 0f42940000;
	div.approx.f32 	%f1028, %f1026, %f1027;
	add.f32 	%f1029, %f1023, %f1028;
	sub.f32 	%f1030, %f1781, %f1029;
	fma.rn.f32 	%f1031, %f1026, %f1030, %f1025;
	sub.f32 	%f1032, %f1780, %f1029;
	mov.f32 	%f1033, 0f42960000;
	div.approx.f32 	%f1034, %f1032, %f1033;
	add.f32 	%f1035, %f1029, %f1034;
	sub.f32 	%f1036, %f1780, %f1035;
	fma.rn.f32 	%f1037, %f1032, %f1036, %f1031;
	sub.f32 	%f1038, %f1779, %f1035;
	mov.f32 	%f1039, 0f42980000;
	div.approx.f32 	%f1040, %f1038, %f1039;
	add.f32 	%f1041, %f1035, %f1040;
	sub.f32 	%f1042, %f1779, %f1041;
	fma.rn.f32 	%f1043, %f1038, %f1042, %f1037;
	sub.f32 	%f1044, %f1778, %f1041;
	mov.f32 	%f1045, 0f429A0000;
	div.approx.f32 	%f1046, %f1044, %f1045;
	add.f32 	%f1047, %f1041, %f1046;
	sub.f32 	%f1048, %f1778, %f1047;
	fma.rn.f32 	%f1049, %f1044, %f1048, %f1043;
	sub.f32 	%f1050, %f1777, %f1047;
	mov.f32 	%f1051, 0f429C0000;
	div.approx.f32 	%f1052, %f1050, %f1051;
	add.f32 	%f1053, %f1047, %f1052;
	sub.f32 	%f1054, %f1777, %f1053;
	fma.rn.f32 	%f1055, %f1050, %f1054, %f1049;
	sub.f32 	%f1056, %f1776, %f1053;
	mov.f32 	%f1057, 0f429E0000;
	div.approx.f32 	%f1058, %f1056, %f1057;
	add.f32 	%f1059, %f1053, %f1058;
	sub.f32 	%f1060, %f1776, %f1059;
	fma.rn.f32 	%f1061, %f1056, %f1060, %f1055;
	sub.f32 	%f1062, %f1775, %f1059;
	mov.f32 	%f1063, 0f42A00000;
	div.approx.f32 	%f1064, %f1062, %f1063;
	add.f32 	%f1065, %f1059, %f1064;
	sub.f32 	%f1066, %f1775, %f1065;
	fma.rn.f32 	%f1067, %f1062, %f1066, %f1061;
	sub.f32 	%f1068, %f1774, %f1065;
	mov.f32 	%f1069, 0f42A20000;
	div.approx.f32 	%f1070, %f1068, %f1069;
	add.f32 	%f1071, %f1065, %f1070;
	sub.f32 	%f1072, %f1774, %f1071;
	fma.rn.f32 	%f1073, %f1068, %f1072, %f1067;
	sub.f32 	%f1074, %f1773, %f1071;
	mov.f32 	%f1075, 0f42A40000;
	div.approx.f32 	%f1076, %f1074, %f1075;
	add.f32 	%f1077, %f1071, %f1076;
	sub.f32 	%f1078, %f1773, %f1077;
	fma.rn.f32 	%f1079, %f1074, %f1078, %f1073;
	sub.f32 	%f1080, %f1772, %f1077;
	mov.f32 	%f1081, 0f42A60000;
	div.approx.f32 	%f1082, %f1080, %f1081;
	add.f32 	%f1083, %f1077, %f1082;
	sub.f32 	%f1084, %f1772, %f1083;
	fma.rn.f32 	%f1085, %f1080, %f1084, %f1079;
	sub.f32 	%f1086, %f1771, %f1083;
	mov.f32 	%f1087, 0f42A80000;
	div.approx.f32 	%f1088, %f1086, %f1087;
	add.f32 	%f1089, %f1083, %f1088;
	sub.f32 	%f1090, %f1771, %f1089;
	fma.rn.f32 	%f1091, %f1086, %f1090, %f1085;
	sub.f32 	%f1092, %f1770, %f1089;
	mov.f32 	%f1093, 0f42AA0000;
	div.approx.f32 	%f1094, %f1092, %f1093;
	add.f32 	%f1095, %f1089, %f1094;
	sub.f32 	%f1096, %f1770, %f1095;
	fma.rn.f32 	%f1097, %f1092, %f1096, %f1091;
	sub.f32 	%f1098, %f1769, %f1095;
	mov.f32 	%f1099, 0f42AC0000;
	div.approx.f32 	%f1100, %f1098, %f1099;
	add.f32 	%f1101, %f1095, %f1100;
	sub.f32 	%f1102, %f1769, %f1101;
	fma.rn.f32 	%f1103, %f1098, %f1102, %f1097;
	sub.f32 	%f1104, %f1768, %f1101;
	mov.f32 	%f1105, 0f42AE0000;
	div.approx.f32 	%f1106, %f1104, %f1105;
	add.f32 	%f1107, %f1101, %f1106;
	sub.f32 	%f1108, %f1768, %f1107;
	fma.rn.f32 	%f1109, %f1104, %f1108, %f1103;
	sub.f32 	%f1110, %f1767, %f1107;
	mov.f32 	%f1111, 0f42B00000;
	div.approx.f32 	%f1112, %f1110, %f1111;
	add.f32 	%f1113, %f1107, %f1112;
	sub.f32 	%f1114, %f1767, %f1113;
	fma.rn.f32 	%f1115, %f1110, %f1114, %f1109;
	sub.f32 	%f1116, %f1766, %f1113;
	mov.f32 	%f1117, 0f42B20000;
	div.approx.f32 	%f1118, %f1116, %f1117;
	add.f32 	%f1119, %f1113, %f1118;
	sub.f32 	%f1120, %f1766, %f1119;
	fma.rn.f32 	%f1121, %f1116, %f1120, %f1115;
	sub.f32 	%f1122, %f1765, %f1119;
	mov.f32 	%f1123, 0f42B40000;
	div.approx.f32 	%f1124, %f1122, %f1123;
	add.f32 	%f1125, %f1119, %f1124;
	sub.f32 	%f1126, %f1765, %f1125;
	fma.rn.f32 	%f1127, %f1122, %f1126, %f1121;
	sub.f32 	%f1128, %f1764, %f1125;
	mov.f32 	%f1129, 0f42B60000;
	div.approx.f32 	%f1130, %f1128, %f1129;
	add.f32 	%f1131, %f1125, %f1130;
	sub.f32 	%f1132, %f1764, %f1131;
	fma.rn.f32 	%f1133, %f1128, %f1132, %f1127;
	sub.f32 	%f1134, %f1763, %f1131;
	mov.f32 	%f1135, 0f42B80000;
	div.approx.f32 	%f1136, %f1134, %f1135;
	add.f32 	%f1137, %f1131, %f1136;
	sub.f32 	%f1138, %f1763, %f1137;
	fma.rn.f32 	%f1139, %f1134, %f1138, %f1133;
	sub.f32 	%f1140, %f1762, %f1137;
	mov.f32 	%f1141, 0f42BA0000;
	div.approx.f32 	%f1142, %f1140, %f1141;
	add.f32 	%f1143, %f1137, %f1142;
	sub.f32 	%f1144, %f1762, %f1143;
	fma.rn.f32 	%f1145, %f1140, %f1144, %f1139;
	sub.f32 	%f1146, %f1761, %f1143;
	mov.f32 	%f1147, 0f42BC0000;
	div.approx.f32 	%f1148, %f1146, %f1147;
	add.f32 	%f1149, %f1143, %f1148;
	sub.f32 	%f1150, %f1761, %f1149;
	fma.rn.f32 	%f1151, %f1146, %f1150, %f1145;
	sub.f32 	%f1152, %f1760, %f1149;
	mov.f32 	%f1153, 0f42BE0000;
	div.approx.f32 	%f1154, %f1152, %f1153;
	add.f32 	%f1155, %f1149, %f1154;
	sub.f32 	%f1156, %f1760, %f1155;
	fma.rn.f32 	%f1157, %f1152, %f1156, %f1151;
	sub.f32 	%f1158, %f1759, %f1155;
	mov.f32 	%f1159, 0f42C00000;
	div.approx.f32 	%f1160, %f1158, %f1159;
	add.f32 	%f1161, %f1155, %f1160;
	sub.f32 	%f1162, %f1759, %f1161;
	fma.rn.f32 	%f1163, %f1158, %f1162, %f1157;
	sub.f32 	%f1164, %f1758, %f1161;
	mov.f32 	%f1165, 0f42C20000;
	div.approx.f32 	%f1166, %f1164, %f1165;
	add.f32 	%f1167, %f1161, %f1166;
	sub.f32 	%f1168, %f1758, %f1167;
	fma.rn.f32 	%f1169, %f1164, %f1168, %f1163;
	sub.f32 	%f1170, %f1757, %f1167;
	mov.f32 	%f1171, 0f42C40000;
	div.approx.f32 	%f1172, %f1170, %f1171;
	add.f32 	%f1173, %f1167, %f1172;
	sub.f32 	%f1174, %f1757, %f1173;
	fma.rn.f32 	%f1175, %f1170, %f1174, %f1169;
	sub.f32 	%f1176, %f1756, %f1173;
	mov.f32 	%f1177, 0f42C60000;
	div.approx.f32 	%f1178, %f1176, %f1177;
	add.f32 	%f1179, %f1173, %f1178;
	sub.f32 	%f1180, %f1756, %f1179;
	fma.rn.f32 	%f1181, %f1176, %f1180, %f1175;
	sub.f32 	%f1182, %f1755, %f1179;
	mov.f32 	%f1183, 0f42C80000;
	div.approx.f32 	%f1184, %f1182, %f1183;
	add.f32 	%f1185, %f1179, %f1184;
	sub.f32 	%f1186, %f1755, %f1185;
	fma.rn.f32 	%f1187, %f1182, %f1186, %f1181;
	sub.f32 	%f1188, %f1754, %f1185;
	mov.f32 	%f1189, 0f42CA0000;
	div.approx.f32 	%f1190, %f1188, %f1189;
	add.f32 	%f1191, %f1185, %f1190;
	sub.f32 	%f1192, %f1754, %f1191;
	fma.rn.f32 	%f1193, %f1188, %f1192, %f1187;
	sub.f32 	%f1194, %f1753, %f1191;
	mov.f32 	%f1195, 0f42CC0000;
	div.approx.f32 	%f1196, %f1194, %f1195;
	add.f32 	%f1197, %f1191, %f1196;
	sub.f32 	%f1198, %f1753, %f1197;
	fma.rn.f32 	%f1199, %f1194, %f1198, %f1193;
	sub.f32 	%f1200, %f1752, %f1197;
	mov.f32 	%f1201, 0f42CE0000;
	div.approx.f32 	%f1202, %f1200, %f1201;
	add.f32 	%f1203, %f1197, %f1202;
	sub.f32 	%f1204, %f1752, %f1203;
	fma.rn.f32 	%f1205, %f1200, %f1204, %f1199;
	sub.f32 	%f1206, %f1751, %f1203;
	mov.f32 	%f1207, 0f42D00000;
	div.approx.f32 	%f1208, %f1206, %f1207;
	add.f32 	%f1209, %f1203, %f1208;
	sub.f32 	%f1210, %f1751, %f1209;
	fma.rn.f32 	%f1211, %f1206, %f1210, %f1205;
	sub.f32 	%f1212, %f1750, %f1209;
	mov.f32 	%f1213, 0f42D20000;
	div.approx.f32 	%f1214, %f1212, %f1213;
	add.f32 	%f1215, %f1209, %f1214;
	sub.f32 	%f1216, %f1750, %f1215;
	fma.rn.f32 	%f1217, %f1212, %f1216, %f1211;
	sub.f32 	%f1218, %f1749, %f1215;
	mov.f32 	%f1219, 0f42D40000;
	div.approx.f32 	%f1220, %f1218, %f1219;
	add.f32 	%f1221, %f1215, %f1220;
	sub.f32 	%f1222, %f1749, %f1221;
	fma.rn.f32 	%f1223, %f1218, %f1222, %f1217;
	sub.f32 	%f1224, %f1748, %f1221;
	mov.f32 	%f1225, 0f42D60000;
	div.approx.f32 	%f1226, %f1224, %f1225;
	add.f32 	%f1227, %f1221, %f1226;
	sub.f32 	%f1228, %f1748, %f1227;
	fma.rn.f32 	%f1229, %f1224, %f1228, %f1223;
	sub.f32 	%f1230, %f1747, %f1227;
	mov.f32 	%f1231, 0f42D80000;
	div.approx.f32 	%f1232, %f1230, %f1231;
	add.f32 	%f1233, %f1227, %f1232;
	sub.f32 	%f1234, %f1747, %f1233;
	fma.rn.f32 	%f1235, %f1230, %f1234, %f1229;
	sub.f32 	%f1236, %f1746, %f1233;
	mov.f32 	%f1237, 0f42DA0000;
	div.approx.f32 	%f1238, %f1236, %f1237;
	add.f32 	%f1239, %f1233, %f1238;
	sub.f32 	%f1240, %f1746, %f1239;
	fma.rn.f32 	%f1241, %f1236, %f1240, %f1235;
	sub.f32 	%f1242, %f1745, %f1239;
	mov.f32 	%f1243, 0f42DC0000;
	div.approx.f32 	%f1244, %f1242, %f1243;
	add.f32 	%f1245, %f1239, %f1244;
	sub.f32 	%f1246, %f1745, %f1245;
	fma.rn.f32 	%f1247, %f1242, %f1246, %f1241;
	sub.f32 	%f1248, %f1744, %f1245;
	mov.f32 	%f1249, 0f42DE0000;
	div.approx.f32 	%f1250, %f1248, %f1249;
	add.f32 	%f1251, %f1245, %f1250;
	sub.f32 	%f1252, %f1744, %f1251;
	fma.rn.f32 	%f1253, %f1248, %f1252, %f1247;
	sub.f32 	%f1254, %f1743, %f1251;
	mov.f32 	%f1255, 0f42E00000;
	div.approx.f32 	%f1256, %f1254, %f1255;
	add.f32 	%f1257, %f1251, %f1256;
	sub.f32 	%f1258, %f1743, %f1257;
	fma.rn.f32 	%f1259, %f1254, %f1258, %f1253;
	sub.f32 	%f1260, %f1742, %f1257;
	mov.f32 	%f1261, 0f42E20000;
	div.approx.f32 	%f1262, %f1260, %f1261;
	add.f32 	%f1263, %f1257, %f1262;
	sub.f32 	%f1264, %f1742, %f1263;
	fma.rn.f32 	%f1265, %f1260, %f1264, %f1259;
	sub.f32 	%f1266, %f1741, %f1263;
	mov.f32 	%f1267, 0f42E40000;
	div.approx.f32 	%f1268, %f1266, %f1267;
	add.f32 	%f1269, %f1263, %f1268;
	sub.f32 	%f1270, %f1741, %f1269;
	fma.rn.f32 	%f1271, %f1266, %f1270, %f1265;
	sub.f32 	%f1272, %f1740, %f1269;
	mov.f32 	%f1273, 0f42E60000;
	div.approx.f32 	%f1274, %f1272, %f1273;
	add.f32 	%f1275, %f1269, %f1274;
	sub.f32 	%f1276, %f1740, %f1275;
	fma.rn.f32 	%f1277, %f1272, %f1276, %f1271;
	sub.f32 	%f1278, %f1739, %f1275;
	mov.f32 	%f1279, 0f42E80000;
	div.approx.f32 	%f1280, %f1278, %f1279;
	add.f32 	%f1281, %f1275, %f1280;
	sub.f32 	%f1282, %f1739, %f1281;
	fma.rn.f32 	%f1283, %f1278, %f1282, %f1277;
	sub.f32 	%f1284, %f1738, %f1281;
	mov.f32 	%f1285, 0f42EA0000;
	div.approx.f32 	%f1286, %f1284, %f1285;
	add.f32 	%f1287, %f1281, %f1286;
	sub.f32 	%f1288, %f1738, %f1287;
	fma.rn.f32 	%f1289, %f1284, %f1288, %f1283;
	sub.f32 	%f1290, %f1737, %f1287;
	mov.f32 	%f1291, 0f42EC0000;
	div.approx.f32 	%f1292, %f1290, %f1291;
	add.f32 	%f1293, %f1287, %f1292;
	sub.f32 	%f1294, %f1737, %f1293;
	fma.rn.f32 	%f1295, %f1290, %f1294, %f1289;
	sub.f32 	%f1296, %f1736, %f1293;
	mov.f32 	%f1297, 0f42EE0000;
	div.approx.f32 	%f1298, %f1296, %f1297;
	add.f32 	%f1299, %f1293, %f1298;
	sub.f32 	%f1300, %f1736, %f1299;
	fma.rn.f32 	%f1301, %f1296, %f1300, %f1295;
	sub.f32 	%f1302, %f1735, %f1299;
	mov.f32 	%f1303, 0f42F00000;
	div.approx.f32 	%f1304, %f1302, %f1303;
	add.f32 	%f1305, %f1299, %f1304;
	sub.f32 	%f1306, %f1735, %f1305;
	fma.rn.f32 	%f1307, %f1302, %f1306, %f1301;
	sub.f32 	%f1308, %f1734, %f1305;
	mov.f32 	%f1309, 0f42F20000;
	div.approx.f32 	%f1310, %f1308, %f1309;
	add.f32 	%f1311, %f1305, %f1310;
	sub.f32 	%f1312, %f1734, %f1311;
	fma.rn.f32 	%f1313, %f1308, %f1312, %f1307;
	sub.f32 	%f1314, %f1733, %f1311;
	mov.f32 	%f1315, 0f42F40000;
	div.approx.f32 	%f1316, %f1314, %f1315;
	add.f32 	%f1317, %f1311, %f1316;
	sub.f32 	%f1318, %f1733, %f1317;
	fma.rn.f32 	%f1319, %f1314, %f1318, %f1313;
	sub.f32 	%f1320, %f1732, %f1317;
	mov.f32 	%f1321, 0f42F60000;
	div.approx.f32 	%f1322, %f1320, %f1321;
	add.f32 	%f1323, %f1317, %f1322;
	sub.f32 	%f1324, %f1732, %f1323;
	fma.rn.f32 	%f1325, %f1320, %f1324, %f1319;
	sub.f32 	%f1326, %f1731, %f1323;
	mov.f32 	%f1327, 0f42F80000;
	div.approx.f32 	%f1328, %f1326, %f1327;
	add.f32 	%f1329, %f1323, %f1328;
	sub.f32 	%f1330, %f1731, %f1329;
	fma.rn.f32 	%f1331, %f1326, %f1330, %f1325;
	sub.f32 	%f1332, %f1730, %f1329;
	mov.f32 	%f1333, 0f42FA0000;
	div.approx.f32 	%f1334, %f1332, %f1333;
	add.f32 	%f1335, %f1329, %f1334;
	sub.f32 	%f1336, %f1730, %f1335;
	fma.rn.f32 	%f1337, %f1332, %f1336, %f1331;
	sub.f32 	%f1338, %f1729, %f1335;
	mov.f32 	%f1339, 0f42FC0000;
	div.approx.f32 	%f1340, %f1338, %f1339;
	add.f32 	%f1341, %f1335, %f1340;
	sub.f32 	%f1342, %f1729, %f1341;
	fma.rn.f32 	%f1343, %f1338, %f1342, %f1337;
	sub.f32 	%f1344, %f1728, %f1341;
	mov.f32 	%f1345, 0f42FE0000;
	div.approx.f32 	%f1346, %f1344, %f1345;
	add.f32 	%f1347, %f1341, %f1346;
	sub.f32 	%f1348, %f1728, %f1347;
	fma.rn.f32 	%f1349, %f1344, %f1348, %f1343;
	sub.f32 	%f1350, %f1727, %f1347;
	mov.f32 	%f1862, 0f43000000;
	div.approx.f32 	%f1351, %f1350, %f1862;
	add.f32 	%f1860, %f1347, %f1351;
	sub.f32 	%f1352, %f1727, %f1860;
	fma.rn.f32 	%f1861, %f1350, %f1352, %f1349;
	mov.f32 	%f1855, 0f00000000;
	@%p3 bra 	$L__BB109_6;
	sub.f32 	%f1354, %f1726, %f1860;
	mov.f32 	%f1862, 0f43010000;
	div.approx.f32 	%f1355, %f1354, %f1862;
	add.f32 	%f1860, %f1860, %f1355;
	sub.f32 	%f1356, %f1726, %f1860;
	fma.rn.f32 	%f1861, %f1354, %f1356, %f1861;
	mov.f32 	%f1855, %f1726;
$L__BB109_6:
	ld.param.u32 	%r125, [_Z17LayerNormWarpImplI19BiasAddResidualLoadI6__halffE11AffineStoreIfS1_EfLi1ELi160ELi128ELi32ELi1ELb1EEvT_T0_iidPT1_S8__param_3];
	setp.ge.s32 	%p4, %r24, %r125;
	mov.f32 	%f1859, 0f00000000;
	@%p4 bra 	$L__BB109_8;
	add.f32 	%f1862, %f1862, 0f3F800000;
	sub.f32 	%f1358, %f1725, %f1860;
	div.approx.f32 	%f1359, %f1358, %f1862;
	add.f32 	%f1860, %f1860, %f1359;
	sub.f32 	%f1360, %f1725, %f1860;
	fma.rn.f32 	%f1861, %f1358, %f1360, %f1861;
	mov.f32 	%f1859, %f1725;
$L__BB109_8:
	ld.param.u32 	%r126, [_Z17LayerNormWarpImplI19BiasAddResidualLoadI6__halffE11AffineStoreIfS1_EfLi1ELi160ELi128ELi32ELi1ELb1EEvT_T0_iidPT1_S8__param_3];
	setp.ge.s32 	%p5, %r26, %r126;
	mov.f32 	%f1863, 0f00000000;
	@%p5 bra 	$L__BB109_10;
	add.f32 	%f1862, %f1862, 0f3F800000;
	sub.f32 	%f1362, %f1724, %f1860;
	div.approx.f32 	%f1363, %f1362, %f1862;
	add.f32 	%f1860, %f1860, %f1363;
	sub.f32 	%f1364, %f1724, %f1860;
	fma.rn.f32 	%f1861, %f1362, %f1364, %f1861;
	mov.f32 	%f1863, %f1724;
$L__BB109_10:
	ld.param.u32 	%r127, [_Z17LayerNormWarpImplI19BiasAddResidualLoadI6__halffE11AffineStoreIfS1_EfLi1ELi160ELi128ELi32ELi1ELb1EEvT_T0_iidPT1_S8__param_3];
	setp.ge.s32 	%p6, %r28, %r127;
	mov.f32 	%f1867, 0f00000000;
	@%p6 bra 	$L__BB109_12;
	add.f32 	%f1862, %f1862, 0f3F800000;
	sub.f32 	%f1366, %f1723, %f1860;
	div.approx.f32 	%f1367, %f1366, %f1862;
	add.f32 	%f1860, %f1860, %f1367;
	sub.f32 	%f1368, %f1723, %f1860;
	fma.rn.f32 	%f1861, %f1366, %f1368, %f1861;
	mov.f32 	%f1867, %f1723;
$L__BB109_12:
	ld.param.u32 	%r128, [_Z17LayerNormWarpImplI19BiasAddResidualLoadI6__halffE11AffineStoreIfS1_EfLi1ELi160ELi128ELi32ELi1ELb1EEvT_T0_iidPT1_S8__param_3];
	setp.ge.s32 	%p7, %r30, %r128;
	mov.f32 	%f1871, 0f00000000;
	@%p7 bra 	$L__BB109_14;
	add.f32 	%f1862, %f1862, 0f3F800000;
	sub.f32 	%f1370, %f1722, %f1860;
	div.approx.f32 	%f1371, %f1370, %f1862;
	add.f32 	%f1860, %f1860, %f1371;
	sub.f32 	%f1372, %f1722, %f1860;
	fma.rn.f32 	%f1861, %f1370, %f1372, %f1861;
	mov.f32 	%f1871, %f1722;
$L__BB109_14:
	ld.param.u32 	%r129, [_Z17LayerNormWarpImplI19BiasAddResidualLoadI6__halffE11AffineStoreIfS1_EfLi1ELi160ELi128ELi32ELi1ELb1EEvT_T0_iidPT1_S8__param_3];
	mov.u32 	%r31, %tid.x;
	add.s32 	%r32, %r31, 4256;
	setp.ge.s32 	%p8, %r32, %r129;
	mov.f32 	%f1875, 0f00000000;
	@%p8 bra 	$L__BB109_16;
	add.f32 	%f1862, %f1862, 0f3F800000;
	sub.f32 	%f1374, %f1721, %f1860;
	div.approx.f32 	%f1375, %f1374, %f1862;
	add.f32 	%f1860, %f1860, %f1375;
	sub.f32 	%f1376, %f1721, %f1860;
	fma.rn.f32 	%f1861, %f1374, %f1376, %f1861;
	mov.f32 	%f1875, %f1721;
$L__BB109_16:
	ld.param.u32 	%r130, [_Z17LayerNormWarpImplI19BiasAddResidualLoadI6__halffE11AffineStoreIfS1_EfLi1ELi160ELi128ELi32ELi1ELb1EEvT_T0_iidPT1_S8__param_3];
	mov.u32 	%r33, %tid.x;
	add.s32 	%r34, %r33, 4288;
	setp.ge.s32 	%p9, %r34, %r130;
	mov.f32 	%f1879, 0f00000000;
	@%p9 bra 	$L__BB109_18;
	add.f32 	%f1862, %f1862, 0f3F800000;
	sub.f32 	%f1378, %f1720, %f1860;
	div.approx.f32 	%f1379, %f1378, %f1862;
	add.f32 	%f1860, %f1860, %f1379;
	sub.f32 	%f1380, %f1720, %f1860;
	fma.rn.f32 	%f1861, %f1378, %f1380, %f1861;
	mov.f32 	%f1879, %f1720;
$L__BB109_18:
	ld.param.u32 	%r131, [_Z17LayerNormWarpImplI19BiasAddResidualLoadI6__halffE11AffineStoreIfS1_EfLi1ELi160ELi128ELi32ELi1ELb1EEvT_T0_iidPT1_S8__param_3];
	mov.u32 	%r35, %tid.x;
	add.s32 	%r36, %r35, 4320;
	setp.ge.s32 	%p10, %r36, %r131;
	mov.f32 	%f1883, 0f00000000;
	@%p10 bra 	$L__BB109_20;
	add.f32 	%f1862, %f1862, 0f3F800000;
	sub.f32 	%f1382, %f1719, %f1860;
	div.approx.f32 	%f1383, %f1382, %f1862;
	add.f32 	%f1860, %f1860, %f1383;
	sub.f32 	%f1384, %f1719, %f1860;
	fma.rn.f32 	%f1861, %f1382, %f1384, %f1861;
	mov.f32 	%f1883, %f1719;
$L__BB109_20:
	ld.param.u32 	%r132, [_Z17LayerNormWarpImplI19BiasAddResidualLoadI6__halffE11AffineStoreIfS1_EfLi1ELi160ELi128ELi32ELi1ELb1EEvT_T0_iidPT1_S8__param_3];
	mov.u32 	%r37, %tid.x;
	or.b32  	%r38, %r37, 4352;
	setp.ge.s32 	%p11, %r38, %r132;
	mov.f32 	%f1887, 0f00000000;
	@%p11 bra 	$L__BB109_22;
	add.f32 	%f1862, %f1862, 0f3F800000;
	sub.f32 	%f1386, %f1718, %f1860;
	div.approx.f32 	%f1387, %f1386, %f1862;
	add.f32 	%f1860, %f1860, %f1387;
	sub.f32 	%f1388, %f1718, %f1860;
	fma.rn.f32 	%f1861, %f1386, %f1388, %f1861;
	mov.f32 	%f1887, %f1718;
$L__BB109_22:
	ld.param.u32 	%r133, [_Z17LayerNormWarpImplI19BiasAddResidualLoadI6__halffE11AffineStoreIfS1_EfLi1ELi160ELi128ELi32ELi1ELb1EEvT_T0_iidPT1_S8__param_3];
	mov.u32 	%r39, %tid.x;
	add.s32 	%r40, %r39, 4384;
	setp.ge.s32 	%p12, %r40, %r133;
	mov.f32 	%f1891, 0f00000000;
	@%p12 bra 	$L__BB109_24;
	add.f32 	%f1862, %f1862, 0f3F800000;
	sub.f32 	%f1390, %f1717, %f1860;
	div.approx.f32 	%f1391, %f1390, %f1862;
	add.f32 	%f1860, %f1860, %f1391;
	sub.f32 	%f1392, %f1717, %f1860;
	fma.rn.f32 	%f1861, %f1390, %f1392, %f1861;
	mov.f32 	%f1891, %f1717;
$L__BB109_24:
	ld.param.u32 	%r134, [_Z17LayerNormWarpImplI19BiasAddResidualLoadI6__halffE11AffineStoreIfS1_EfLi1ELi160ELi128ELi32ELi1ELb1EEvT_T0_iidPT1_S8__param_3];
	mov.u32 	%r41, %tid.x;
	add.s32 	%r42, %r41, 4416;
	setp.ge.s32 	%p13, %r42, %r134;
	mov.f32 	%f1895, 0f00000000;
	@%p13 bra 	$L__BB109_26;
	add.f32 	%f1862, %f1862, 0f3F800000;
	sub.f32 	%f1394, %f1716, %f1860;
	div.approx.f32 	%f1395, %f1394, %f1862;
	add.f32 	%f1860, %f1860, %f1395;
	sub.f32 	%f1396, %f1716, %f1860;
	fma.rn.f32 	%f1861, %f1394, %f1396, %f1861;
	mov.f32 	%f1895, %f1716;
$L__BB109_26:
	ld.param.u32 	%r135, [_Z17LayerNormWarpImplI19BiasAddResidualLoadI6__halffE11AffineStoreIfS1_EfLi1ELi160ELi128ELi32ELi1ELb1EEvT_T0_iidPT1_S8__param_3];
	mov.u32 	%r43, %tid.x;
	add.s32 	%r44, %r43, 4448;
	setp.ge.s32 	%p14, %r44, %r135;
	mov.f32 	%f1899, 0f00000000;
	@%p14 bra 	$L__BB109_28;
	add.f32 	%f1862, %f1862, 0f3F800000;
	sub.f32 	%f1398, %f1715, %f1860;
	div.approx.f32 	%f1399, %f1398, %f1862;
	add.f32 	%f1860, %f1860, %f1399;
	sub.f32 	%f1400, %f1715, %f1860;
	fma.rn.f32 	%f1861, %f1398, %f1400, %f1861;
	mov.f32 	%f1899, %f1715;
$L__BB109_28:
	ld.param.u32 	%r136, [_Z17LayerNormWarpImplI19BiasAddResidualLoadI6__halffE11AffineStoreIfS1_EfLi1ELi160ELi128ELi32ELi1ELb1EEvT_T0_iidPT1_S8__param_3];
	mov.u32 	%r45, %tid.x;
	add.s32 	%r46, %r45, 4480;
	setp.ge.s32 	%p15, %r46, %r136;
	mov.f32 	%f1903, 0f00000000;
	@%p15 bra 	$L__BB109_30;
	add.f32 	%f1862, %f1862, 0f3F800000;
	sub.f32 	%f1402, %f1714, %f1860;
	div.approx.f32 	%f1403, %f1402, %f1862;
	add.f32 	%f1860, %f1860, %f1403;
	sub.f32 	%f1404, %f1714, %f1860;
	fma.rn.f32 	%f1861, %f1402, %f1404, %f1861;
	mov.f32 	%f1903, %f1714;
$L__BB109_30:
	ld.param.u32 	%r137, [_Z17LayerNormWarpImplI19BiasAddResidualLoadI6__halffE11AffineStoreIfS1_EfLi1ELi160ELi128ELi32ELi1ELb1EEvT_T0_iidPT1_S8__param_3];
	mov.u32 	%r47, %tid.x;
	add.s32 	%r48, %r47, 4512;
	setp.ge.s32 	%p16, %r48, %r137;
	mov.f32 	%f1907, 0f00000000;
	@%p16 bra 	$L__BB109_32;
	add.f32 	%f1862, %f1862, 0f3F800000;
	sub.f32 	%f1406, %f1713, %f1860;
	div.approx.f32 	%f1407, %f1406, %f1862;
	add.f32 	%f1860, %f1860, %f1407;
	sub.f32 	%f1408, %f1713, %f1860;
	fma.rn.f32 	%f1861, %f1406, %f1408, %f1861;
	mov.f32 	%f1907, %f1713;
$L__BB109_32:
	ld.param.u32 	%r138, [_Z17LayerNormWarpImplI19BiasAddResidualLoadI6__halffE11AffineStoreIfS1_EfLi1ELi160ELi128ELi32ELi1ELb1EEvT_T0_iidPT1_S8__param_3];
	mov.u32 	%r49, %tid.x;
	add.s32 	%r50, %r49, 4544;
	setp.ge.s32 	%p17, %r50, %r138;
	mov.f32 	%f1911, 0f00000000;
	@%p17 bra 	$L__BB109_34;
	add.f32 	%f1862, %f1862, 0f3F800000;
	sub.f32 	%f1410, %f1712, %f1860;
	div.approx.f32 	%f1411, %f1410, %f1862;
	add.f32 	%f1860, %f1860, %f1411;
	sub.f32 	%f1412, %f1712, %f1860;
	fma.rn.f32 	%f1861, %f1410, %f1412, %f1861;
	mov.f32 	%f1911, %f1712;
$L__BB109_34:
	ld.param.u32 	%r139, [_Z17LayerNormWarpImplI19BiasAddResidualLoadI6__halffE11AffineStoreIfS1_EfLi1ELi160ELi128ELi32ELi1ELb1EEvT_T0_iidPT1_S8__param_3];
	mov.u32 	%r51, %tid.x;
	add.s32 	%r52, %r51, 4576;
	setp.ge.s32 	%p18, %r52, %r139;
	mov.f32 	%f1915, 0f00000000;
	@%p18 bra 	$L__BB109_36;
	add.f32 	%f1862, %f1862, 0f3F800000;
	sub.f32 	%f1414, %f1711, %f1860;
	div.approx.f32 	%f1415, %f1414, %f1862;
	add.f32 	%f1860, %f1860, %f1415;
	sub.f32 	%f1416, %f1711, %f1860;
	fma.rn.f32 	%f1861, %f1414, %f1416, %f1861;
	mov.f32 	%f1915, %f1711;
$L__BB109_36:
	ld.param.u32 	%r140, [_Z17LayerNormWarpImplI19BiasAddResidualLoadI6__halffE11AffineStoreIfS1_EfLi1ELi160ELi128ELi32ELi1ELb1EEvT_T0_iidPT1_S8__param_3];
	mov.u32 	%r53, %tid.x;
	or.b32  	%r54, %r53, 4608;
	setp.ge.s32 	%p19, %r54, %r140;
	mov.f32 	%f1919, 0f00000000;
	@%p19 bra 	$L__BB109_38;
	add.f32 	%f1862, %f1862, 0f3F800000;
	sub.f32 	%f1418, %f1710, %f1860;
	div.approx.f32 	%f1419, %f1418, %f1862;
	add.f32 	%f1860, %f1860, %f1419;
	sub.f32 	%f1420, %f1710, %f1860;
	fma.rn.f32 	%f1861, %f1418, %f1420, %f1861;
	mov.f32 	%f1919, %f1710;
$L__BB109_38:
	ld.param.u32 	%r141, [_Z17LayerNormWarpImplI19BiasAddResidualLoadI6__halffE11AffineStoreIfS1_EfLi1ELi160ELi128ELi32ELi1ELb1EEvT_T0_iidPT1_S8__param_3];
	mov.u32 	%r55, %tid.x;
	add.s32 	%r56, %r55, 4640;
	setp.ge.s32 	%p20, %r56, %r141;
	mov.f32 	%f1923, 0f00000000;
	@%p20 bra 	$L__BB109_40;
	add.f32 	%f1862, %f1862, 0f3F800000;
	sub.f32 	%f1422, %f1709, %f1860;
	div.approx.f32 	%f1423, %f1422, %f1862;
	add.f32 	%f1860, %f1860, %f1423;
	sub.f32 	%f1424, %f1709, %f1860;
	fma.rn.f32 	%f1861, %f1422, %f1424, %f1861;
	mov.f32 	%f1923, %f1709;
$L__BB109_40:
	ld.param.u32 	%r142, [_Z17LayerNormWarpImplI19BiasAddResidualLoadI6__halffE11AffineStoreIfS1_EfLi1ELi160ELi128ELi32ELi1ELb1EEvT_T0_iidPT1_S8__param_3];
	mov.u32 	%r57, %tid.x;
	add.s32 	%r58, %r57, 4672;
	setp.ge.s32 	%p21, %r58, %r142;
	mov.f32 	%f1927, 0f00000000;
	@%p21 bra 	$L__BB109_42;
	add.f32 	%f1862, %f1862, 0f3F800000;
	sub.f32 	%f1426, %f1708, %f1860;
	div.approx.f32 	%f1427, %f1426, %f1862;
	add.f32 	%f1860, %f1860, %f1427;
	sub.f32 	%f1428, %f1708, %f1860;
	fma.rn.f32 	%f1861, %f1426, %f1428, %f1861;
	mov.f32 	%f1927, %f1708;
$L__BB109_42:
	ld.param.u32 	%r143, [_Z17LayerNormWarpImplI19BiasAddResidualLoadI6__halffE11AffineStoreIfS1_EfLi1ELi160ELi128ELi32ELi1ELb1EEvT_T0_iidPT1_S8__param_3];
	mov.u32 	%r59, %tid.x;
	add.s32 	%r60, %r59, 4704;
	setp.ge.s32 	%p22, %r60, %r143;
	mov.f32 	%f1931, 0f00000000;
	@%p22 bra 	$L__BB109_44;
	add.f32 	%f1862, %f1862, 0f3F800000;
	sub.f32 	%f1430, %f1707, %f1860;
	div.approx.f32 	%f1431, %f1430, %f1862;
	add.f32 	%f1860, %f1860, %f1431;
	sub.f32 	%f1432, %f1707, %f1860;
	fma.rn.f32 	%f1861, %f1430, %f1432, %f1861;
	mov.f32 	%f1931, %f1707;
$L__BB109_44:
	ld.param.u32 	%r144, [_Z17LayerNormWarpImplI19BiasAddResidualLoadI6__halffE11AffineStoreIfS1_EfLi1ELi160ELi128ELi32ELi1ELb1EEvT_T0_iidPT1_S8__param_3];
	mov.u32 	%r61, %tid.x;
	add.s32 	%r62, %r61, 4736;
	setp.ge.s32 	%p23, %r62, %r144;
	mov.f32 	%f1935, 0f00000000;
	@%p23 bra 	$L__BB109_46;
	add.f32 	%f1862, %f1862, 0f3F800000;
	sub.f32 	%f1434, %f1706, %f1860;
	div.approx.f32 	%f1435, %f1434, %f1862;
	add.f32 	%f1860, %f1860, %f1435;
	sub.f32 	%f1436, %f1706, %f1860;
	fma.rn.f32 	%f1861, %f1434, %f1436, %f1861;
	mov.f32 	%f1935, %f1706;
$L__BB109_46:
	ld.param.u32 	%r145, [_Z17LayerNormWarpImplI19BiasAddResidualLoadI6__halffE11AffineStoreIfS1_EfLi1ELi160ELi128ELi32ELi1ELb1EEvT_T0_iidPT1_S8__param_3];
	mov.u32 	%r63, %tid.x;
	add.s32 	%r64, %r63, 4768;
	setp.ge.s32 	%p24, %r64, %r145;
	mov.f32 	%f1939, 0f00000000;
	@%p24 bra 	$L__BB109_48;
	add.f32 	%f1862, %f1862, 0f3F800000;
	sub.f32 	%f1438, %f1705, %f1860;
	div.approx.f32 	%f1439, %f1438, %f1862;
	add.f32 	%f1860, %f1860, %f1439;
	sub.f32 	%f1440, %f1705, %f1860;
	fma.rn.f32 	%f1861, %f1438, %f1440, %f1861;
	mov.f32 	%f1939, %f1705;
$L__BB109_48:
	ld.param.u32 	%r146, [_Z17LayerNormWarpImplI19BiasAddResidualLoadI6__halffE11AffineStoreIfS1_EfLi1ELi160ELi128ELi32ELi1ELb1EEvT_T0_iidPT1_S8__param_3];
	mov.u32 	%r65, %tid.x;
	add.s32 	%r66, %r65, 4800;
	setp.ge.s32 	%p25, %r66, %r146;
	mov.f32 	%f1943, 0f00000000;
	@%p25 bra 	$L__BB109_50;
	add.f32 	%f1862, %f1862, 0f3F800000;
	sub.f32 	%f1442, %f1704, %f1860;
	div.approx.f32 	%f1443, %f1442, %f1862;
	add.f32 	%f1860, %f1860, %f1443;
	sub.f32 	%f1444, %f1704, %f1860;
	fma.rn.f32 	%f1861, %f1442, %f1444, %f1861;
	mov.f32 	%f1943, %f1704;
$L__BB109_50:
	ld.param.u32 	%r147, [_Z17LayerNormWarpImplI19BiasAddResidualLoadI6__halffE11AffineStoreIfS1_EfLi1ELi160ELi128ELi32ELi1ELb1EEvT_T0_iidPT1_S8__param_3];
	mov.u32 	%r67, %tid.x;
	add.s32 	%r68, %r67, 4832;
	setp.ge.s32 	%p26, %r68, %r147;
	mov.f32 	%f1947, 0f00000000;
	@%p26 bra 	$L__BB109_52;
	add.f32 	%f1862, %f1862, 0f3F800000;
	sub.f32 	%f1446, %f1703, %f1860;
	div.approx.f32 	%f1447, %f1446, %f1862;
	add.f32 	%f1860, %f1860, %f1447;
	sub.f32 	%f1448, %f1703, %f1860;
	fma.rn.f32 	%f1861, %f1446, %f1448, %f1861;
	mov.f32 	%f1947, %f1703;
$L__BB109_52:
	ld.param.u32 	%r148, [_Z17LayerNormWarpImplI19BiasAddResidualLoadI6__halffE11AffineStoreIfS1_EfLi1ELi160ELi128ELi32ELi1ELb1EEvT_T0_iidPT1_S8__param_3];
	mov.u32 	%r69, %tid.x;
	or.b32  	%r70, %r69, 4864;
	setp.ge.s32 	%p27, %r70, %r148;
	mov.f32 	%f1951, 0f00000000;
	@%p27 bra 	$L__BB109_54;
	add.f32 	%f1862, %f1862, 0f3F800000;
	sub.f32 	%f1450, %f1702, %f1860;
	div.approx.f32 	%f1451, %f1450, %f1862;
	add.f32 	%f1860, %f1860, %f1451;
	sub.f32 	%f1452, %f1702, %f1860;
	fma.rn.f32 	%f1861, %f1450, %f1452, %f1861;
	mov.f32 	%f1951, %f1702;
$L__BB109_54:
	ld.param.u32 	%r149, [_Z17LayerNormWarpImplI19BiasAddResidualLoadI6__halffE11AffineStoreIfS1_EfLi1ELi160ELi128ELi32ELi1ELb1EEvT_T0_iidPT1_S8__param_3];
	mov.u32 	%r71, %tid.x;
	add.s32 	%r72, %r71, 4896;
	setp.ge.s32 	%p28, %r72, %r149;
	mov.f32 	%f1955, 0f00000000;
	@%p28 bra 	$L__BB109_56;
	add.f32 	%f1862, %f1862, 0f3F800000;
	sub.f32 	%f1454, %f1701, %f1860;
	div.approx.f32 	%f1455, %f1454, %f1862;
	add.f32 	%f1860, %f1860, %f1455;
	sub.f32 	%f1456, %f1701, %f1860;
	fma.rn.f32 	%f1861, %f1454, %f1456, %f1861;
	mov.f32 	%f1955, %f1701;
$L__BB109_56:
	ld.param.u32 	%r150, [_Z17LayerNormWarpImplI19BiasAddResidualLoadI6__halffE11AffineStoreIfS1_EfLi1ELi160ELi128ELi32ELi1ELb1EEvT_T0_iidPT1_S8__param_3];
	mov.u32 	%r73, %tid.x;
	add.s32 	%r74, %r73, 4928;
	setp.ge.s32 	%p29, %r74, %r150;
	mov.f32 	%f1959, 0f00000000;
	@%p29 bra 	$L__BB109_58;
	add.f32 	%f1862, %f1862, 0f3F800000;
	sub.f32 	%f1458, %f1700, %f1860;
	div.approx.f32 	%f1459, %f1458, %f1862;
	add.f32 	%f1860, %f1860, %f1459;
	sub.f32 	%f1460, %f1700, %f1860;
	fma.rn.f32 	%f1861, %f1458, %f1460, %f1861;
	mov.f32 	%f1959, %f1700;
$L__BB109_58:
	ld.param.u32 	%r151, [_Z17LayerNormWarpImplI19BiasAddResidualLoadI6__halffE11AffineStoreIfS1_EfLi1ELi160ELi128ELi32ELi1ELb1EEvT_T0_iidPT1_S8__param_3];
	mov.u32 	%r75, %tid.x;
	add.s32 	%r76, %r75, 4960;
	setp.ge.s32 	%p30, %r76, %r151;
	mov.f32 	%f1963, 0f00000000;
	@%p30 bra 	$L__BB109_60;
	add.f32 	%f1862, %f1862, 0f3F800000;
	sub.f32 	%f1462, %f1699, %f1860;
	div.approx.f32 	%f1463, %f1462, %f1862;
	add.f32 	%f1860, %f1860, %f1463;
	sub.f32 	%f1464, %f1699, %f1860;
	fma.rn.f32 	%f1861, %f1462, %f1464, %f1861;
	mov.f32 	%f1963, %f1699;
$L__BB109_60:
	ld.param.u32 	%r152, [_Z17LayerNormWarpImplI19BiasAddResidualLoadI6__halffE11AffineStoreIfS1_EfLi1ELi160ELi128ELi32ELi1ELb1EEvT_T0_iidPT1_S8__param_3];
	mov.u32 	%r77, %tid.x;
	add.s32 	%r78, %r77, 4992;
	setp.ge.s32 	%p31, %r78, %r152;
	mov.f32 	%f1967, 0f00000000;
	@%p31 bra 	$L__BB109_62;
	add.f32 	%f1862, %f1862, 0f3F800000;
	sub.f32 	%f1466, %f1698, %f1860;
	div.approx.f32 	%f1467, %f1466, %f1862;
	add.f32 	%f1860, %f1860, %f1467;
	sub.f32 	%f1468, %f1698, %f1860;
	fma.rn.f32 	%f1861, %f1466, %f1468, %f1861;
	mov.f32 	%f1967, %f1698;
$L__BB109_62:
	ld.param.u32 	%r153, [_Z17LayerNormWarpImplI19BiasAddResidualLoadI6__halffE11AffineStoreIfS1_EfLi1ELi160ELi128ELi32ELi1ELb1EEvT_T0_iidPT1_S8__param_3];
	mov.u32 	%r79, %tid.x;
	add.s32 	%r80, %r79, 5024;
	setp.ge.s32 	%p32, %r80, %r153;
	mov.f32 	%f1971, 0f00000000;
	@%p32 bra 	$L__BB109_64;
	add.f32 	%f1862, %f1862, 0f3F800000;
	sub.f32 	%f1470, %f1697, %f1860;
	div.approx.f32 	%f1471, %f1470, %f1862;
	add.f32 	%f1860, %f1860, %f1471;
	sub.f32 	%f1472, %f1697, %f1860;
	fma.rn.f32 	%f1861, %f1470, %f1472, %f1861;
	mov.f32 	%f1971, %f1697;
$L__BB109_64:
	ld.param.u32 	%r154, [_Z17LayerNormWarpImplI19BiasAddResidualLoadI6__halffE11AffineStoreIfS1_EfLi1ELi160ELi128ELi32ELi1ELb1EEvT_T0_iidPT1_S8__param_3];
	mov.u32 	%r81, %tid.x;
	add.s32 	%r82, %r81, 5056;
	setp.ge.s32 	%p33, %r82, %r154;
	mov.f32 	%f1975, 0f00000000;
	@%p33 bra 	$L__BB109_66;
	add.f32 	%f1862, %f1862, 0f3F800000;
	sub.f32 	%f1474, %f1696, %f1860;
	div.approx.f32 	%f1475, %f1474, %f1862;
	add.f32 	%f1860, %f1860, %f1475;
	sub.f32 	%f1476, %f1696, %f1860;
	fma.rn.f32 	%f1861, %f1474, %f1476, %f1861;
	mov.f32 	%f1975, %f1696;
$L__BB109_66:
	ld.param.u32 	%r155, [_Z17LayerNormWarpImplI19BiasAddResidualLoadI6__halffE11AffineStoreIfS1_EfLi1ELi160ELi128ELi32ELi1ELb1EEvT_T0_iidPT1_S8__param_3];
	mov.u32 	%r83, %tid.x;
	add.s32 	%r84, %r83, 5088;
	setp.ge.s32 	%p34, %r84, %r155;
	mov.f32 	%f1979, 0f00000000;
	@%p34 bra 	$L__BB109_68;
	add.f32 	%f1862, %f1862, 0f3F800000;
	sub.f32 	%f1478, %f1695, %f1860;
	div.approx.f32 	%f1479, %f1478, %f1862;
	add.f32 	%f1860, %f1860, %f1479;
	sub.f32 	%f1480, %f1695, %f1860;
	fma.rn.f32 	%f1861, %f1478, %f1480, %f1861;
	mov.f32 	%f1979, %f1695;
$L__BB109_68:
	mov.b32 	%r85, %f1860;
	shfl.sync.down.b32	%r3|%p35, %r85, 16, 31, -1;
	mov.b32 	%r86, %f1861;
	shfl.sync.down.b32	%r4|%p36, %r86, 16, 31, -1;
	mov.b32 	%r87, %f1862;
	shfl.sync.down.b32	%r88|%p37, %r87, 16, 31, -1;
	mov.b32 	%f386, %r88;
	setp.eq.f32 	%p38, %f386, 0f00000000;
	@%p38 bra 	$L__BB109_70;
	mov.b32 	%f1481, %r4;
	mov.b32 	%f1482, %r3;
	add.f32 	%f387, %f1862, %f386;
	div.approx.f32 	%f1483, %f386, %f387;
	sub.f32 	%f1484, %f1482, %f1860;
	fma.rn.f32 	%f1860, %f1484, %f1483, %f1860;
	mul.f32 	%f1485, %f1484, %f1484;
	mul.f32 	%f1486, %f1862, %f1485;
	fma.rn.f32 	%f1487, %f1486, %f1483, %f1481;
	add.f32 	%f1861, %f1861, %f1487;
	mov.f32 	%f1862, %f387;
$L__BB109_70:
	mov.b32 	%r89, %f1860;
	shfl.sync.down.b32	%r5|%p39, %r89, 8, 31, -1;
	mov.b32 	%r90, %f1861;
	shfl.sync.down.b32	%r6|%p40, %r90, 8, 31, -1;
	mov.b32 	%r91, %f1862;
	shfl.sync.down.b32	%r92|%p41, %r91, 8, 31, -1;
	mov.b32 	%f393, %r92;
	setp.eq.f32 	%p42, %f393, 0f00000000;
	@%p42 bra 	$L__BB109_72;
	mov.b32 	%f1488, %r6;
	mov.b32 	%f1489, %r5;
	add.f32 	%f394, %f1862, %f393;
	div.approx.f32 	%f1490, %f393, %f394;
	sub.f32 	%f1491, %f1489, %f1860;
	fma.rn.f32 	%f1860, %f1491, %f1490, %f1860;
	mul.f32 	%f1492, %f1491, %f1491;
	mul.f32 	%f1493, %f1862, %f1492;
	fma.rn.f32 	%f1494, %f1493, %f1490, %f1488;
	add.f32 	%f1861, %f1861, %f1494;
	mov.f32 	%f1862, %f394;
$L__BB109_72:
	mov.b32 	%r93, %f1860;
	shfl.sync.down.b32	%r7|%p43, %r93, 4, 31, -1;
	mov.b32 	%r94, %f1861;
	shfl.sync.down.b32	%r8|%p44, %r94, 4, 31, -1;
	mov.b32 	%r95, %f1862;
	shfl.sync.down.b32	%r96|%p45, %r95, 4, 31, -1;
	mov.b32 	%f400, %r96;
	setp.eq.f32 	%p46, %f400, 0f00000000;
	@%p46 bra 	$L__BB109_74;
	mov.b32 	%f1495, %r8;
	mov.b32 	%f1496, %r7;
	add.f32 	%f401, %f1862, %f400;
	div.approx.f32 	%f1497, %f400, %f401;
	sub.f32 	%f1498, %f1496, %f1860;
	fma.rn.f32 	%f1860, %f1498, %f1497, %f1860;
	mul.f32 	%f1499, %f1498, %f1498;
	mul.f32 	%f1500, %f1862, %f1499;
	fma.rn.f32 	%f1501, %f1500, %f1497, %f1495;
	add.f32 	%f1861, %f1861, %f1501;
	mov.f32 	%f1862, %f401;
$L__BB109_74:
	mov.b32 	%r97, %f1860;
	shfl.sync.down.b32	%r9|%p47, %r97, 2, 31, -1;
	mov.b32 	%r98, %f1861;
	shfl.sync.down.b32	%r10|%p48, %r98, 2, 31, -1;
	mov.b32 	%r99, %f1862;
	shfl.sync.down.b32	%r100|%p49, %r99, 2, 31, -1;
	mov.b32 	%f407, %r100;
	setp.eq.f32 	%p50, %f407, 0f00000000;
	@%p50 bra 	$L__BB109_76;
	mov.b32 	%f1502, %r10;
	mov.b32 	%f1503, %r9;
	add.f32 	%f408, %f1862, %f407;
	div.approx.f32 	%f1504, %f407, %f408;
	sub.f32 	%f1505, %f1503, %f1860;
	fma.rn.f32 	%f1860, %f1505, %f1504, %f1860;
	mul.f32 	%f1506, %f1505, %f1505;
	mul.f32 	%f1507, %f1862, %f1506;
	fma.rn.f32 	%f1508, %f1507, %f1504, %f1502;
	add.f32 	%f1861, %f1861, %f1508;
	mov.f32 	%f1862, %f408;
$L__BB109_76:
	mov.b32 	%r101, %f1860;
	shfl.sync.down.b32	%r11|%p51, %r101, 1, 31, -1;
	mov.b32 	%r102, %f1861;
	shfl.sync.down.b32	%r12|%p52, %r102, 1, 31, -1;
	mov.b32 	%r103, %f1862;
	shfl.sync.down.b32	%r104|%p53, %r103, 1, 31, -1;
	mov.b32 	%f414, %r104;
	setp.eq.f32 	%p54, %f414, 0f00000000;
	@%p54 bra 	$L__BB109_78;
	mov.b32 	%f1509, %r12;
	mov.b32 	%f1510, %r11;
	add.f32 	%f415, %f1862, %f414;
	div.approx.f32 	%f1511, %f414, %f415;
	sub.f32 	%f1512, %f1510, %f1860;
	fma.rn.f32 	%f1860, %f1512, %f1511, %f1860;
	mul.f32 	%f1513, %f1512, %f1512;
	mul.f32 	%f1514, %f1862, %f1513;
	fma.rn.f32 	%f1515, %f1514, %f1511, %f1509;
	add.f32 	%f1861, %f1861, %f1515;
	mov.f32 	%f1862, %f415;
$L__BB109_78:
	ld.param.f64 	%fd2, [_Z17LayerNormWarpImplI19BiasAddResidualLoadI6__halffE11AffineStoreIfS1_EfLi1ELi160ELi128ELi32ELi1ELb1EEvT_T0_iidPT1_S8__param_4];
	mov.b32 	%r105, %f1860;
	shfl.sync.idx.b32	%r13|%p55, %r105, 0, 31, -1;
	mov.b32 	%r106, %f1861;
	shfl.sync.idx.b32	%r107|%p56, %r106, 0, 31, -1;
	mov.b32 	%r108, %f1862;
	shfl.sync.idx.b32	%r109|%p57, %r108, 0, 31, -1;
	mov.b32 	%f1516, %r107;
	mov.b32 	%f1517, %r109;
	div.approx.f32 	%f1518, %f1516, %f1517;
	max.f32 	%f1519, %f1518, 0f00000000;
	cvt.rn.f32.f64 	%f1520, %fd2;
	add.f32 	%f1521, %f1519, %f1520;
	abs.f32 	%f421, %f1521;
	setp.lt.f32 	%p58, %f421, 0f00800000;
	mul.f32 	%f1522, %f1521, 0f4B800000;
	selp.f32 	%f422, %f1522, %f1521, %p58;
	mov.b32 	%r14, %f422;
	add.s32 	%r110, %r14, -8388608;
	setp.gt.u32 	%p59, %r110, 2130706431;
	@%p59 bra 	$L__BB109_80;
	and.b32  	%r111, %r14, 16777215;
	or.b32  	%r112, %r111, 1056964608;
	mov.b32 	%f1523, %r112;
	sub.s32 	%r113, %r112, %r14;
	add.s32 	%r114, %r113, 201326592;
	selp.b32 	%r115, %r114, %r113, %p58;
	rsqrt.approx.ftz.f32 	%f1524, %f1523;
	mul.f32 	%f1525, %f1524, %f1524;
	neg.f32 	%f1526, %f1525;
	fma.rn.f32 	%f1527, %f1524, %f1524, %f1526;
	neg.f32 	%f1528, %f1523;
	fma.rn.f32 	%f1529, %f1525, %f1528, 0f3F800000;
	fma.rn.f32 	%f1530, %f1527, %f1528, %f1529;
	fma.rn.f32 	%f1531, %f1530, 0f3EC00000, 0f3F000000;
	mul.f32 	%f1532, %f1524, %f1530;
	fma.rn.f32 	%f1533, %f1531, %f1532, %f1524;
	shr.s32 	%r116, %r115, 1;
	mov.b32 	%r117, %f1533;
	add.s32 	%r118, %r116, %r117;
	mov.b32 	%f1998, %r118;
	bra.uni 	$L__BB109_81;
$L__BB109_80:
	rsqrt.approx.ftz.f32 	%f1998, %f422;
$L__BB109_81:
	mov.u32 	%r119, %tid.x;
	setp.ne.s32 	%p61, %r119, 0;
	@%p61 bra 	$L__BB109_83;
	ld.param.u64 	%rd15, [_Z17LayerNormWarpImplI19BiasAddResidualLoadI6__halffE11AffineStoreIfS1_EfLi1ELi160ELi128ELi32ELi1ELb1EEvT_T0_iidPT1_S8__param_6];
	ld.param.u64 	%rd14, [_Z17LayerNormWarpImplI19BiasAddResidualLoadI6__halffE11AffineStoreIfS1_EfLi1ELi160ELi128ELi32ELi1ELb1EEvT_T0_iidPT1_S8__param_5];
	cvta.to.global.u64 	%rd9, %rd14;
	mul.wide.s32 	%rd10, %r156, 4;
	add.s64 	%rd11, %rd9, %rd10;
	st.global.u32 	[%rd11], %r13;
	cvta.to.global.u64 	%rd12, %rd15;
	add.s64 	%rd13, %rd12, %rd10;
	st.global.f32 	[%rd13], %f1998;
$L__BB109_83:
	ld.param.u32 	%r123, [_Z17LayerNormWarpImplI19BiasAddResidualLoadI6__halffE11AffineStoreIfS1_EfLi1ELi160ELi128ELi32ELi1ELb1EEvT_T0_iidPT1_S8__param_2];
	mov.b32 	%f1534, %r13;
	sub.f32 	%f1535, %f1854, %f1534;
	mul.f32 	%f1854, %f1998, %f1535;
	sub.f32 	%f1536, %f1853, %f1534;
	mul.f32 	%f1853, %f1998, %f1536;
	sub.f32 	%f1537, %f1852, %f1534;
	mul.f32 	%f1852, %f1998, %f1537;
	sub.f32 	%f1538, %f1851, %f1534;
	mul.f32 	%f1851, %f1998, %f1538;
	sub.f32 	%f1539, %f1850, %f1534;
	mul.f32 	%f1850, %f1998, %f1539;
	sub.f32 	%f1540, %f1849, %f1534;
	mul.f32 	%f1849, %f1998, %f1540;
	sub.f32 	%f1541, %f1848, %f1534;
	mul.f32 	%f1848, %f1998, %f1541;
	sub.f32 	%f1542, %f1847, %f1534;
	mul.f32 	%f1847, %f1998, %f1542;
	sub.f32 	%f1543, %f1846, %f1534;
	mul.f32 	%f1846, %f1998, %f1543;
	sub.f32 	%f1544, %f1845, %f1534;
	mul.f32 	%f1845, %f1998, %f1544;
	sub.f32 	%f1545, %f1844, %f1534;
	mul.f32 	%f1844, %f1998, %f1545;
	sub.f32 	%f1546, %f1843, %f1534;
	mul.f32 	%f1843, %f1998, %f1546;
	sub.f32 	%f1547, %f1842, %f1534;
	mul.f32 	%f1842, %f1998, %f1547;
	sub.f32 	%f1548, %f1841, %f1534;
	mul.f32 	%f1841, %f1998, %f1548;
	sub.f32 	%f1549, %f1840, %f1534;
	mul.f32 	%f1840, %f1998, %f1549;
	sub.f32 	%f1550, %f1839, %f1534;
	mul.f32 	%f1839, %f1998, %f1550;
	sub.f32 	%f1551, %f1838, %f1534;
	mul.f32 	%f1838, %f1998, %f1551;
	sub.f32 	%f1552, %f1837, %f1534;
	mul.f32 	%f1837, %f1998, %f1552;
	sub.f32 	%f1553, %f1836, %f1534;
	mul.f32 	%f1836, %f1998, %f1553;
	sub.f32 	%f1554, %f1835, %f1534;
	mul.f32 	%f1835, %f1998, %f1554;
	sub.f32 	%f1555, %f1834, %f1534;
	mul.f32 	%f1834, %f1998, %f1555;
	sub.f32 	%f1556, %f1833, %f1534;
	mul.f32 	%f1833, %f1998, %f1556;
	sub.f32 	%f1557, %f1832, %f1534;
	mul.f32 	%f1832, %f1998, %f1557;
	sub.f32 	%f1558, %f1831, %f1534;
	mul.f32 	%f1831, %f1998, %f1558;
	sub.f32 	%f1559, %f1830, %f1534;
	mul.f32 	%f1830, %f1998, %f1559;
	sub.f32 	%f1560, %f1829, %f1534;
	mul.f32 	%f1829, %f1998, %f1560;
	sub.f32 	%f1561, %f1828, %f1534;
	mul.f32 	%f1828, %f1998, %f1561;
	sub.f32 	%f1562, %f1827, %f1534;
	mul.f32 	%f1827, %f1998, %f1562;
	sub.f32 	%f1563, %f1826, %f1534;
	mul.f32 	%f1826, %f1998, %f1563;
	sub.f32 	%f1564, %f1825, %f1534;
	mul.f32 	%f1825, %f1998, %f1564;
	sub.f32 	%f1565, %f1824, %f1534;
	mul.f32 	%f1824, %f1998, %f1565;
	sub.f32 	%f1566, %f1823, %f1534;
	mul.f32 	%f1823, %f1998, %f1566;
	sub.f32 	%f1567, %f1822, %f1534;
	mul.f32 	%f1822, %f1998, %f1567;
	sub.f32 	%f1568, %f1821, %f1534;
	mul.f32 	%f1821, %f1998, %f1568;
	sub.f32 	%f1569, %f1820, %f1534;
	mul.f32 	%f1820, %f1998, %f1569;
	sub.f32 	%f1570, %f1819, %f1534;
	mul.f32 	%f1819, %f1998, %f1570;
	sub.f32 	%f1571, %f1818, %f1534;
	mul.f32 	%f1818, %f1998, %f1571;
	sub.f32 	%f1572, %f1817, %f1534;
	mul.f32 	%f1817, %f1998, %f1572;
	sub.f32 	%f1573, %f1816, %f1534;
	mul.f32 	%f1816, %f1998, %f1573;
	sub.f32 	%f1574, %f1815, %f1534;
	mul.f32 	%f1815, %f1998, %f1574;
	sub.f32 	%f1575, %f1814, %f1534;
	mul.f32 	%f1814, %f1998, %f1575;
	sub.f32 	%f1576, %f1813, %f1534;
	mul.f32 	%f1813, %f1998, %f1576;
	sub.f32 	%f1577, %f1812, %f1534;
	mul.f32 	%f1812, %f1998, %f1577;
	sub.f32 	%f1578, %f1811, %f1534;
	mul.f32 	%f1811, %f1998, %f1578;
	sub.f32 	%f1579, %f1810, %f1534;
	mul.f32 	%f1810, %f1998, %f1579;
	sub.f32 	%f1580, %f1809, %f1534;
	mul.f32 	%f1809, %f1998, %f1580;
	sub.f32 	%f1581, %f1808, %f1534;
	mul.f32 	%f1808, %f1998, %f1581;
	sub.f32 	%f1582, %f1807, %f1534;
	mul.f32 	%f1807, %f1998, %f1582;
	sub.f32 	%f1583, %f1806, %f1534;
	mul.f32 	%f1806, %f1998, %f1583;
	sub.f32 	%f1584, %f1805, %f1534;
	mul.f32 	%f1805, %f1998, %f1584;
	sub.f32 	%f1585, %f1804, %f1534;
	mul.f32 	%f1804, %f1998, %f1585;
	sub.f32 	%f1586, %f1803, %f1534;
	mul.f32 	%f1803, %f1998, %f1586;
	sub.f32 	%f1587, %f1802, %f1534;
	mul.f32 	%f1802, %f1998, %f1587;
	sub.f32 	%f1588, %f1801, %f1534;
	mul.f32 	%f1801, %f1998, %f1588;
	sub.f32 	%f1589, %f1800, %f1534;
	mul.f32 	%f1800, %f1998, %f1589;
	sub.f32 	%f1590, %f1799, %f1534;
	mul.f32 	%f1799, %f1998, %f1590;
	sub.f32 	%f1591, %f1798, %f1534;
	mul.f32 	%f1798, %f1998, %f1591;
	sub.f32 	%f1592, %f1797, %f1534;
	mul.f32 	%f1797, %f1998, %f1592;
	sub.f32 	%f1593, %f1796, %f1534;
	mul.f32 	%f1796, %f1998, %f1593;
	sub.f32 	%f1594, %f1795, %f1534;
	mul.f32 	%f1795, %f1998, %f1594;
	sub.f32 	%f1595, %f1794, %f1534;
	mul.f32 	%f1794, %f1998, %f1595;
	sub.f32 	%f1596, %f1793, %f1534;
	mul.f32 	%f1793, %f1998, %f1596;
	sub.f32 	%f1597, %f1792, %f1534;
	mul.f32 	%f1792, %f1998, %f1597;
	sub.f32 	%f1598, %f1791, %f1534;
	mul.f32 	%f1791, %f1998, %f1598;
	sub.f32 	%f1599, %f1790, %f1534;
	mul.f32 	%f1790, %f1998, %f1599;
	sub.f32 	%f1600, %f1789, %f1534;
	mul.f32 	%f1789, %f1998, %f1600;
	sub.f32 	%f1601, %f1788, %f1534;
	mul.f32 	%f1788, %f1998, %f1601;
	sub.f32 	%f1602, %f1787, %f1534;
	mul.f32 	%f1787, %f1998, %f1602;
	sub.f32 	%f1603, %f1786, %f1534;
	mul.f32 	%f1786, %f1998, %f1603;
	sub.f32 	%f1604, %f1785, %f1534;
	mul.f32 	%f1785, %f1998, %f1604;
	sub.f32 	%f1605, %f1784, %f1534;
	mul.f32 	%f1784, %f1998, %f1605;
	sub.f32 	%f1606, %f1783, %f1534;
	mul.f32 	%f1783, %f1998, %f1606;
	sub.f32 	%f1607, %f1782, %f1534;
	mul.f32 	%f1782, %f1998, %f1607;
	sub.f32 	%f1608, %f1781, %f1534;
	mul.f32 	%f1781, %f1998, %f1608;
	sub.f32 	%f1609, %f1780, %f1534;
	mul.f32 	%f1780, %f1998, %f1609;
	sub.f32 	%f1610, %f1779, %f1534;
	mul.f32 	%f1779, %f1998, %f1610;
	sub.f32 	%f1611, %f1778, %f1534;
	mul.f32 	%f1778, %f1998, %f1611;
	sub.f32 	%f1612, %f1777, %f1534;
	mul.f32 	%f1777, %f1998, %f1612;
	sub.f32 	%f1613, %f1776, %f1534;
	mul.f32 	%f1776, %f1998, %f1613;
	sub.f32 	%f1614, %f1775, %f1534;
	mul.f32 	%f1775, %f1998, %f1614;
	sub.f32 	%f1615, %f1774, %f1534;
	mul.f32 	%f1774, %f1998, %f1615;
	sub.f32 	%f1616, %f1773, %f1534;
	mul.f32 	%f1773, %f1998, %f1616;
	sub.f32 	%f1617, %f1772, %f1534;
	mul.f32 	%f1772, %f1998, %f1617;
	sub.f32 	%f1618, %f1771, %f1534;
	mul.f32 	%f1771, %f1998, %f1618;
	sub.f32 	%f1619, %f1770, %f1534;
	mul.f32 	%f1770, %f1998, %f1619;
	sub.f32 	%f1620, %f1769, %f1534;
	mul.f32 	%f1769, %f1998, %f1620;
	sub.f32 	%f1621, %f1768, %f1534;
	mul.f32 	%f1768, %f1998, %f1621;
	sub.f32 	%f1622, %f1767, %f1534;
	mul.f32 	%f1767, %f1998, %f1622;
	sub.f32 	%f1623, %f1766, %f1534;
	mul.f32 	%f1766, %f1998, %f1623;
	sub.f32 	%f1624, %f1765, %f1534;
	mul.f32 	%f1765, %f1998, %f1624;
	sub.f32 	%f1625, %f1764, %f1534;
	mul.f32 	%f1764, %f1998, %f1625;
	sub.f32 	%f1626, %f1763, %f1534;
	mul.f32 	%f1763, %f1998, %f1626;
	sub.f32 	%f1627, %f1762, %f1534;
	mul.f32 	%f1762, %f1998, %f1627;
	sub.f32 	%f1628, %f1761, %f1534;
	mul.f32 	%f1761, %f1998, %f1628;
	sub.f32 	%f1629, %f1760, %f1534;
	mul.f32 	%f1760, %f1998, %f1629;
	sub.f32 	%f1630, %f1759, %f1534;
	mul.f32 	%f1759, %f1998, %f1630;
	sub.f32 	%f1631, %f1758, %f1534;
	mul.f32 	%f1758, %f1998, %f1631;
	sub.f32 	%f1632, %f1757, %f1534;
	mul.f32 	%f1757, %f1998, %f1632;
	sub.f32 	%f1633, %f1756, %f1534;
	mul.f32 	%f1756, %f1998, %f1633;
	sub.f32 	%f1634, %f1755, %f1534;
	mul.f32 	%f1755, %f1998, %f1634;
	sub.f32 	%f1635, %f1754, %f1534;
	mul.f32 	%f1754, %f1998, %f1635;
	sub.f32 	%f1636, %f1753, %f1534;
	mul.f32 	%f1753, %f1998, %f1636;
	sub.f32 	%f1637, %f1752, %f1534;
	mul.f32 	%f1752, %f1998, %f1637;
	sub.f32 	%f1638, %f1751, %f1534;
	mul.f32 	%f1751, %f1998, %f1638;
	sub.f32 	%f1639, %f1750, %f1534;
	mul.f32 	%f1750, %f1998, %f1639;
	sub.f32 	%f1640, %f1749, %f1534;
	mul.f32 	%f1749, %f1998, %f1640;
	sub.f32 	%f1641, %f1748, %f1534;
	mul.f32 	%f1748, %f1998, %f1641;
	sub.f32 	%f1642, %f1747, %f1534;
	mul.f32 	%f1747, %f1998, %f1642;
	sub.f32 	%f1643, %f1746, %f1534;
	mul.f32 	%f1746, %f1998, %f1643;
	sub.f32 	%f1644, %f1745, %f1534;
	mul.f32 	%f1745, %f1998, %f1644;
	sub.f32 	%f1645, %f1744, %f1534;
	mul.f32 	%f1744, %f1998, %f1645;
	sub.f32 	%f1646, %f1743, %f1534;
	mul.f32 	%f1743, %f1998, %f1646;
	sub.f32 	%f1647, %f1742, %f1534;
	mul.f32 	%f1742, %f1998, %f1647;
	sub.f32 	%f1648, %f1741, %f1534;
	mul.f32 	%f1741, %f1998, %f1648;
	sub.f32 	%f1649, %f1740, %f1534;
	mul.f32 	%f1740, %f1998, %f1649;
	sub.f32 	%f1650, %f1739, %f1534;
	mul.f32 	%f1739, %f1998, %f1650;
	sub.f32 	%f1651, %f1738, %f1534;
	mul.f32 	%f1738, %f1998, %f1651;
	sub.f32 	%f1652, %f1737, %f1534;
	mul.f32 	%f1737, %f1998, %f1652;
	sub.f32 	%f1653, %f1736, %f1534;
	mul.f32 	%f1736, %f1998, %f1653;
	sub.f32 	%f1654, %f1735, %f1534;
	mul.f32 	%f1735, %f1998, %f1654;
	sub.f32 	%f1655, %f1734, %f1534;
	mul.f32 	%f1734, %f1998, %f1655;
	sub.f32 	%f1656, %f1733, %f1534;
	mul.f32 	%f1733, %f1998, %f1656;
	sub.f32 	%f1657, %f1732, %f1534;
	mul.f32 	%f1732, %f1998, %f1657;
	sub.f32 	%f1658, %f1731, %f1534;
	mul.f32 	%f1731, %f1998, %f1658;
	sub.f32 	%f1659, %f1730, %f1534;
	mul.f32 	%f1730, %f1998, %f1659;
	sub.f32 	%f1660, %f1729, %f1534;
	mul.f32 	%f1729, %f1998, %f1660;
	sub.f32 	%f1661, %f1728, %f1534;
	mul.f32 	%f1728, %f1998, %f1661;
	sub.f32 	%f1662, %f1727, %f1534;
	mul.f32 	%f1727, %f1998, %f1662;
	sub.f32 	%f1663, %f1855, %f1534;
	mul.f32 	%f1726, %f1998, %f1663;
	sub.f32 	%f1664, %f1859, %f1534;
	mul.f32 	%f1725, %f1998, %f1664;
	sub.f32 	%f1665, %f1863, %f1534;
	mul.f32 	%f1724, %f1998, %f1665;
	sub.f32 	%f1666, %f1867, %f1534;
	mul.f32 	%f1723, %f1998, %f1666;
	sub.f32 	%f1667, %f1871, %f1534;
	mul.f32 	%f1722, %f1998, %f1667;
	sub.f32 	%f1668, %f1875, %f1534;
	mul.f32 	%f1721, %f1998, %f1668;
	sub.f32 	%f1669, %f1879, %f1534;
	mul.f32 	%f1720, %f1998, %f1669;
	sub.f32 	%f1670, %f1883, %f1534;
	mul.f32 	%f1719, %f1998, %f1670;
	sub.f32 	%f1671, %f1887, %f1534;
	mul.f32 	%f1718, %f1998, %f1671;
	sub.f32 	%f1672, %f1891, %f1534;
	mul.f32 	%f1717, %f1998, %f1672;
	sub.f32 	%f1673, %f1895, %f1534;
	mul.f32 	%f1716, %f1998, %f1673;
	sub.f32 	%f1674, %f1899, %f1534;
	mul.f32 	%f1715, %f1998, %f1674;
	sub.f32 	%f1675, %f1903, %f1534;
	mul.f32 	%f1714, %f1998, %f1675;
	sub.f32 	%f1676, %f1907, %f1534;
	mul.f32 	%f1713, %f1998, %f1676;
	sub.f32 	%f1677, %f1911, %f1534;
	mul.f32 	%f1712, %f1998, %f1677;
	sub.f32 	%f1678, %f1915, %f1534;
	mul.f32 	%f1711, %f1998, %f1678;
	sub.f32 	%f1679, %f1919, %f1534;
	mul.f32 	%f1710, %f1998, %f1679;
	sub.f32 	%f1680, %f1923, %f1534;
	mul.f32 	%f1709, %f1998, %f1680;
	sub.f32 	%f1681, %f1927, %f1534;
	mul.f32 	%f1708, %f1998, %f1681;
	sub.f32 	%f1682, %f1931, %f1534;
	mul.f32 	%f1707, %f1998, %f1682;
	sub.f32 	%f1683, %f1935, %f1534;
	mul.f32 	%f1706, %f1998, %f1683;
	sub.f32 	%f1684, %f1939, %f1534;
	mul.f32 	%f1705, %f1998, %f1684;
	sub.f32 	%f1685, %f1943, %f1534;
	mul.f32 	%f1704, %f1998, %f1685;
	sub.f32 	%f1686, %f1947, %f1534;
	mul.f32 	%f1703, %f1998, %f1686;
	sub.f32 	%f1687, %f1951, %f1534;
	mul.f32 	%f1702, %f1998, %f1687;
	sub.f32 	%f1688, %f1955, %f1534;
	mul.f32 	%f1701, %f1998, %f1688;
	sub.f32 	%f1689, %f1959, %f1534;
	mul.f32 	%f1700, %f1998, %f1689;
	sub.f32 	%f1690, %f1963, %f1534;
	mul.f32 	%f1699, %f1998, %f1690;
	sub.f32 	%f1691, %f1967, %f1534;
	mul.f32 	%f1698, %f1998, %f1691;
	sub.f32 	%f1692, %f1971, %f1534;
	mul.f32 	%f1697, %f1998, %f1692;
	sub.f32 	%f1693, %f1975, %f1534;
	mul.f32 	%f1696, %f1998, %f1693;
	sub.f32 	%f1694, %f1979, %f1534;
	mul.f32 	%f1695, %f1998, %f1694;
	mov.u32 	%r120, %nctaid.x;
	mov.u32 	%r121, %ntid.y;
	mad.lo.s32 	%r156, %r120, %r121, %r156;
	setp.lt.s32 	%p62, %r156, %r123;
	@%p62 bra 	$L__BB109_4;
$L__BB109_84:
	ret;

}
	// .globl	_Z22LayerNormBlockSMemImplI19BiasAddResidualLoadI6__halffE11AffineStoreIfS1_EfLi4ELi128EEvT_T0_lldPT1_S8_
.visible .entry _Z22LayerNormBlockSMemImplI19BiasAddResidualLoadI6__halffE11AffineStoreIfS1_EfLi4ELi128EEvT_T0_lldPT1_S8_(
	.param .align 8 .b8 _Z22LayerNormBlockSMemImplI19BiasAddResidualLoadI6__halffE11AffineStoreIfS1_EfLi4ELi128EEvT_T0_lldPT1_S8__param_0[32],
	.param .align 8 .b8 _Z22LayerNormBlockSMemImplI19BiasAddResidualLoadI6__halffE11AffineStoreIfS1_EfLi4ELi128EEvT_T0_lldPT1_S8__param_1[32],
	.param .u64 _Z22LayerNormBlockSMemImplI19BiasAddResidualLoadI6__halffE11AffineStoreIfS1_EfLi4ELi128EEvT_T0_lldPT1_S8__param_2,
	.param .u64 _Z22LayerNormBlockSMemImplI19BiasAddResidualLoadI6__halffE11AffineStoreIfS1_EfLi4ELi128EEvT_T0_lldPT1_S8__param_3,
	.param .f64 _Z22LayerNormBlockSMemImplI19BiasAddResidualLoadI6__halffE11AffineStoreIfS1_EfLi4ELi128EEvT_T0_lldPT1_S8__param_4,
	.param .u64 .ptr .align 1 _Z22LayerNormBlockSMemImplI19BiasAddResidualLoadI6__halffE11AffineStoreIfS1_EfLi4ELi128EEvT_T0_lldPT1_S8__param_5,
	.param .u64 .ptr .align 1 _Z22LayerNormBlockSMemImplI19BiasAddResidualLoadI6__halffE11AffineStoreIfS1_EfLi4ELi128EEvT_T0_lldPT1_S8__param_6
)
{
	.reg .pred 	%p<62>;
	.reg .b32 	%r<281>;
	.reg .b32 	%f<399>;
	.reg .b64 	%rd<131>;
	.reg .b64 	%fd<2>;

	ld.param.u64 	%rd32, [_Z22LayerNormBlockSMemImplI19BiasAddResidualLoadI6__halffE11AffineStoreIfS1_EfLi4ELi128EEvT_T0_lldPT1_S8__param_1+8];
	ld.param.u64 	%rd30, [_Z22LayerNormBlockSMemImplI19BiasAddResidualLoadI6__halffE11AffineStoreIfS1_EfLi4ELi128EEvT_T0_lldPT1_S8__param_0+24];
	ld.param.u64 	%rd28, [_Z22LayerNormBlockSMemImplI19BiasAddResidualLoadI6__halffE11AffineStoreIfS1_EfLi4ELi128EEvT_T0_lldPT1_S8__param_0+8];
	ld.param.u64 	%rd34, [_Z22LayerNormBlockSMemImplI19BiasAddResidualLoadI6__halffE11AffineStoreIfS1_EfLi4ELi128EEvT_T0_lldPT1_S8__param_1+24];
	ld.param.u64 	%rd33, [_Z22LayerNormBlockSMemImplI19BiasAddResidualLoadI6__halffE11AffineStoreIfS1_EfLi4ELi128EEvT_T0_lldPT1_S8__param_1+16];
	ld.param.u64 	%rd31, [_Z22LayerNormBlockSMemImplI19BiasAddResidualLoadI6__halffE11AffineStoreIfS1_EfLi4ELi128EEvT_T0_lldPT1_S8__param_1];
	ld.param.u64 	%rd29, [_Z22LayerNormBlockSMemImplI19BiasAddResidualLoadI6__halffE11AffineStoreIfS1_EfLi4ELi128EEvT_T0_lldPT1_S8__param_0+16];
	ld.param.u64 	%rd27, [_Z22LayerNormBlockSMemImplI19BiasAddResidualLoadI6__halffE11AffineStoreIfS1_EfLi4ELi128EEvT_T0_lldPT1_S8__param_0];
	ld.param.u64 	%rd35, [_Z22LayerNormBlockSMemImplI19BiasAddResidualLoadI6__halffE11AffineStoreIfS1_EfLi4ELi128EEvT_T0_lldPT1_S8__param_2];
	ld.param.u64 	%rd36, [_Z22LayerNormBlockSMemImplI19BiasAddResidualLoadI6__halffE11AffineStoreIfS1_EfLi4ELi128EEvT_T0_lldPT1_S8__param_3];
	ld.param.f64 	%fd1, [_Z22LayerNormBlockSMemImplI19BiasAddResidualLoadI6__halffE11AffineStoreIfS1_EfLi4ELi128EEvT_T0_lldPT1_S8__param_4];
	ld.param.u64 	%rd37, [_Z22LayerNormBlockSMemImplI19BiasAddResidualLoadI6__halffE11AffineStoreIfS1_EfLi4ELi128EEvT_T0_lldPT1_S8__param_5];
	ld.param.u64 	%rd38, [_Z22LayerNormBlockSMemImplI19BiasAddResidualLoadI6__halffE11AffineStoreIfS1_EfLi4ELi128EEvT_T0_lldPT1_S8__param_6];
	cvta.to.global.u64 	%rd1, %rd27;
	cvta.to.global.u64 	%rd3, %rd29;
	cvta.to.global.u64 	%rd4, %rd31;
	cvta.to.global.u64 	%rd5, %rd33;
	cvta.to.global.u64 	%rd6, %rd34;
	mov.u32 	%r1, %tid.x;
	and.b64  	%rd39, %rd36, 3;
	setp.eq.s64 	%p1, %rd39, 0;
	@%p1 bra 	$L__BB110_2;
	mov.u64 	%rd40, $str$2;
	cvta.global.u64 	%rd41, %rd40;
	mov.u64 	%rd42, $str$1;
	cvta.global.u64 	%rd43, %rd42;
	mov.u64 	%rd44, __unnamed_111;
	cvta.global.u64 	%rd45, %rd44;
	{ // callseq 110, 0
	.param .b64 param0;
	st.param.b64 	[param0], %rd41;
	.param .b64 param1;
	st.param.b64 	[param1], %rd43;
	.param .b32 param2;
	st.param.b32 	[param2], 765;
	.param .b64 param3;
	st.param.b64 	[param3], %rd45;
	.param .b64 param4;
	st.param.b64 	[param4], 1;
	call.uni 
	__assertfail, 
	(
	param0, 
	param1, 
	param2, 
	param3, 
	param4
	);
	} // callseq 110
$L__BB110_2:
	cvt.u32.u64 	%r53, %rd36;
	shr.s32 	%r54, %r53, 31;
	shr.u32 	%r55, %r54, 30;
	add.s32 	%r56, %r53, %r55;
	shr.s32 	%r2, %r56, 2;
	mov.u32 	%r57, %ctaid.x;
	cvt.u64.u32 	%rd128, %r57;
	setp.le.s64 	%p2, %rd35, %rd128;
	@%p2 bra 	$L__BB110_50;
	cvta.to.global.u64 	%rd46, %rd28;
	and.b32  	%r3, %r1, 31;
	shr.u32 	%r58, %r1, 3;
	mov.u32 	%r59, _ZZ21WelfordBlockAllReduceIfEvT_S0_S0_PS0_S1_S1_E11mean_shared;
	add.s32 	%r4, %r59, %r58;
	mov.u32 	%r60, _ZZ21WelfordBlockAllReduceIfEvT_S0_S0_PS0_S1_S1_E9m2_shared;
	add.s32 	%r5, %r60, %r58;
	mov.u32 	%r61, _ZZ21WelfordBlockAllReduceIfEvT_S0_S0_PS0_S1_S1_E12count_shared;
	add.s32 	%r6, %r61, %r58;
	mov.u32 	%r62, %ntid.x;
	shr.u32 	%r7, %r62, 5;
	shl.b32 	%r63, %r1, 2;
	and.b32  	%r64, %r63, 124;
	add.s32 	%r8, %r59, %r64;
	add.s32 	%r9, %r60, %r64;
	add.s32 	%r10, %r61, %r64;
	cvt.rn.f32.f64 	%f1, %fd1;
	mov.u32 	%r65, %nctaid.x;
	cvt.u64.u32 	%rd8, %r65;
	not.b32 	%r66, %r1;
	add.s32 	%r11, %r2, %r66;
	cvt.u64.u32 	%rd9, %r63;
	mul.wide.u32 	%rd47, %r63, 2;
	add.s64 	%rd10, %rd46, %rd47;
	mov.u32 	%r67, shared_buf;
	add.s32 	%r12, %r67, %r63;
	shl.b32 	%r13, %r2, 2;
	add.s32 	%r14, %r12, %r13;
	add.s32 	%r15, %r14, %r13;
	add.s32 	%r16, %r15, %r13;
	add.s32 	%r17, %r1, 128;
	and.b32  	%r18, %r11, 384;
	add.s64 	%rd11, %rd5, %rd47;
	add.s64 	%rd12, %rd6, %rd47;
	add.s32 	%r19, %r1, 256;
	add.s32 	%r20, %r1, 384;
	shl.b32 	%r21, %r2, 3;
	add.s64 	%rd13, %rd46, 1024;
	mul.lo.s32 	%r22, %r2, 12;
	cvta.to.global.u64 	%rd14, %rd37;
	cvta.to.global.u64 	%rd15, %rd38;
$L__BB110_4:
	setp.ge.s32 	%p3, %r1, %r2;
	mov.f32 	%f362, 0f00000000;
	mov.f32 	%f363, %f362;
	mov.f32 	%f364, %f362;
	@%p3 bra 	$L__BB110_10;
	and.b32  	%r68, %r11, 128;
	setp.ne.s32 	%p4, %r68, 0;
	mul.lo.s64 	%rd17, %rd128, %rd30;
	mov.f32 	%f354, 0f00000000;
	mov.u32 	%r278, %r1;
	mov.f32 	%f363, %f354;
	mov.f32 	%f362, %f354;
	@%p4 bra 	$L__BB110_7;
	add.s64 	%rd48, %rd17, %rd9;
	shr.s64 	%rd49, %rd48, 63;
	shr.u64 	%rd50, %rd49, 62;
	add.s64 	%rd51, %rd48, %rd50;
	shl.b64 	%rd52, %rd51, 1;
	and.b64  	%rd53, %rd52, -8;
	add.s64 	%rd54, %rd1, %rd53;
	ld.global.v2.u32 	{%r70, %r76}, [%rd54];
	ld.global.v2.u32 	{%r74, %r80}, [%rd10];
	add.s64 	%rd55, %rd3, %rd53;
	ld.global.v2.u32 	{%r71, %r77}, [%rd55];
	// begin inline asm
	{add.f16x2 %r69,%r70,%r71;
}
	// end inline asm
	// begin inline asm
	{add.f16x2 %r72,%r69,%r74;
}
	// end inline asm
	// begin inline asm
	{add.f16x2 %r75,%r76,%r77;
}
	// end inline asm
	// begin inline asm
	{add.f16x2 %r78,%r75,%r80;
}
	// end inline asm
	// begin inline asm
	{.reg .f16 low,high;
  mov.b32 {low,high},%r72;
  cvt.f32.f16 %f103, low;}

	// end inline asm
	// begin inline asm
	{.reg .f16 low,high;
  mov.b32 {low,high},%r72;
  cvt.f32.f16 %f104, high;}

	// end inline asm
	// begin inline asm
	{.reg .f16 low,high;
  mov.b32 {low,high},%r78;
  cvt.f32.f16 %f105, low;}

	// end inline asm
	// begin inline asm
	{.reg .f16 low,high;
  mov.b32 {low,high},%r78;
  cvt.f32.f16 %f106, high;}

	// end inline asm
	st.shared.f32 	[%r12], %f103;
	mov.f32 	%f108, 0f3F800000;
	div.approx.f32 	%f109, %f103, %f108;
	add.f32 	%f110, %f109, 0f00000000;
	sub.f32 	%f111, %f103, %f110;
	fma.rn.f32 	%f112, %f103, %f111, 0f00000000;
	st.shared.f32 	[%r14], %f104;
	sub.f32 	%f113, %f104, %f110;
	mov.f32 	%f114, 0f40000000;
	div.approx.f32 	%f115, %f113, %f114;
	add.f32 	%f116, %f110, %f115;
	sub.f32 	%f117, %f104, %f116;
	fma.rn.f32 	%f118, %f113, %f117, %f112;
	st.shared.f32 	[%r15], %f105;
	sub.f32 	%f119, %f105, %f116;
	mov.f32 	%f120, 0f40400000;
	div.approx.f32 	%f121, %f119, %f120;
	add.f32 	%f122, %f116, %f121;
	sub.f32 	%f123, %f105, %f122;
	fma.rn.f32 	%f124, %f119, %f123, %f118;
	st.shared.f32 	[%r16], %f106;
	sub.f32 	%f125, %f106, %f122;
	mov.f32 	%f354, 0f40800000;
	div.approx.f32 	%f126, %f125, %f354;
	add.f32 	%f362, %f122, %f126;
	sub.f32 	%f127, %f106, %f362;
	fma.rn.f32 	%f363, %f125, %f127, %f124;
	mov.u32 	%r278, %r17;
$L__BB110_7:
	setp.lt.u32 	%p5, %r11, 128;
	mov.f32 	%f364, 0f40800000;
	@%p5 bra 	$L__BB110_10;
	mul.wide.u32 	%rd56, %r278, 4;
	add.s64 	%rd130, %rd17, %rd56;
	shl.b32 	%r85, %r278, 2;
	mov.u32 	%r86, shared_buf;
	add.s32 	%r87, %r86, %r85;
	add.s32 	%r277, %r87, 512;
	mul.wide.u32 	%rd57, %r278, 8;
	add.s64 	%rd129, %rd13, %rd57;
	mov.f32 	%f364, %f354;
$L__BB110_9:
	shr.s64 	%rd58, %rd130, 63;
	shr.u64 	%rd59, %rd58, 62;
	add.s64 	%rd60, %rd130, %rd59;
	shl.b64 	%rd61, %rd60, 1;
	and.b64  	%rd62, %rd61, -8;
	add.s64 	%rd63, %rd1, %rd62;
	ld.global.v2.u32 	{%r89, %r95}, [%rd63];
	ld.global.v2.u32 	{%r93, %r99}, [%rd129+-1024];
	add.s64 	%rd64, %rd3, %rd62;
	ld.global.v2.u32 	{%r90, %r96}, [%rd64];
	// begin inline asm
	{add.f16x2 %r88,%r89,%r90;
}
	// end inline asm
	// begin inline asm
	{add.f16x2 %r91,%r88,%r93;
}
	// end inline asm
	// begin inline asm
	{add.f16x2 %r94,%r95,%r96;
}
	// end inline asm
	// begin inline asm
	{add.f16x2 %r97,%r94,%r99;
}
	// end inline asm
	// begin inline asm
	{.reg .f16 low,high;
  mov.b32 {low,high},%r91;
  cvt.f32.f16 %f129, low;}

	// end inline asm
	// begin inline asm
	{.reg .f16 low,high;
  mov.b32 {low,high},%r91;
  cvt.f32.f16 %f130, high;}

	// end inline asm
	// begin inline asm
	{.reg .f16 low,high;
  mov.b32 {low,high},%r97;
  cvt.f32.f16 %f131, low;}

	// end inline asm
	// begin inline asm
	{.reg .f16 low,high;
  mov.b32 {low,high},%r97;
  cvt.f32.f16 %f132, high;}

	// end inline asm
	st.shared.f32 	[%r277+-512], %f129;
	add.f32 	%f137, %f364, 0f3F800000;
	sub.f32 	%f138, %f129, %f362;
	div.approx.f32 	%f139, %f138, %f137;
	add.f32 	%f140, %f362, %f139;
	sub.f32 	%f141, %f129, %f140;
	fma.rn.f32 	%f142, %f138, %f141, %f363;
	add.s32 	%r120, %r277, %r13;
	st.shared.f32 	[%r120+-512], %f130;
	add.f32 	%f143, %f137, 0f3F800000;
	sub.f32 	%f144, %f130, %f140;
	div.approx.f32 	%f145, %f144, %f143;
	add.f32 	%f146, %f140, %f145;
	sub.f32 	%f147, %f130, %f146;
	fma.rn.f32 	%f148, %f144, %f147, %f142;
	add.s32 	%r121, %r277, %r21;
	st.shared.f32 	[%r121+-512], %f131;
	add.f32 	%f149, %f143, 0f3F800000;
	sub.f32 	%f150, %f131, %f146;
	div.approx.f32 	%f151, %f150, %f149;
	add.f32 	%f152, %f146, %f151;
	sub.f32 	%f153, %f131, %f152;
	fma.rn.f32 	%f154, %f150, %f153, %f148;
	add.s32 	%r122, %r277, %r22;
	st.shared.f32 	[%r122+-512], %f132;
	add.f32 	%f155, %f149, 0f3F800000;
	sub.f32 	%f156, %f132, %f152;
	div.approx.f32 	%f157, %f156, %f155;
	add.f32 	%f158, %f152, %f157;
	sub.f32 	%f159, %f132, %f158;
	fma.rn.f32 	%f160, %f156, %f159, %f154;
	add.s64 	%rd65, %rd130, 512;
	shr.s64 	%rd66, %rd65, 63;
	shr.u64 	%rd67, %rd66, 62;
	add.s64 	%rd68, %rd65, %rd67;
	shl.b64 	%rd69, %rd68, 1;
	and.b64  	%rd70, %rd69, -8;
	add.s64 	%rd71, %rd1, %rd70;
	ld.global.v2.u32 	{%r105, %r111}, [%rd71];
	ld.global.v2.u32 	{%r109, %r115}, [%rd129];
	add.s64 	%rd72, %rd3, %rd70;
	ld.global.v2.u32 	{%r106, %r112}, [%rd72];
	// begin inline asm
	{add.f16x2 %r104,%r105,%r106;
}
	// end inline asm
	// begin inline asm
	{add.f16x2 %r107,%r104,%r109;
}
	// end inline asm
	// begin inline asm
	{add.f16x2 %r110,%r111,%r112;
}
	// end inline asm
	// begin inline asm
	{add.f16x2 %r113,%r110,%r115;
}
	// end inline asm
	// begin inline asm
	{.reg .f16 low,high;
  mov.b32 {low,high},%r107;
  cvt.f32.f16 %f133, low;}

	// end inline asm
	// begin inline asm
	{.reg .f16 low,high;
  mov.b32 {low,high},%r107;
  cvt.f32.f16 %f134, high;}

	// end inline asm
	// begin inline asm
	{.reg .f16 low,high;
  mov.b32 {low,high},%r113;
  cvt.f32.f16 %f135, low;}

	// end inline asm
	// begin inline asm
	{.reg .f16 low,high;
  mov.b32 {low,high},%r113;
  cvt.f32.f16 %f136, high;}

	// end inline asm
	st.shared.f32 	[%r277], %f133;
	add.f32 	%f161, %f155, 0f3F800000;
	sub.f32 	%f162, %f133, %f158;
	div.approx.f32 	%f163, %f162, %f161;
	add.f32 	%f164, %f158, %f163;
	sub.f32 	%f165, %f133, %f164;
	fma.rn.f32 	%f166, %f162, %f165, %f160;
	st.shared.f32 	[%r120], %f134;
	add.f32 	%f167, %f161, 0f3F800000;
	sub.f32 	%f168, %f134, %f164;
	div.approx.f32 	%f169, %f168, %f167;
	add.f32 	%f170, %f164, %f169;
	sub.f32 	%f171, %f134, %f170;
	fma.rn.f32 	%f172, %f168, %f171, %f166;
	st.shared.f32 	[%r121], %f135;
	add.f32 	%f173, %f167, 0f3F800000;
	sub.f32 	%f174, %f135, %f170;
	div.approx.f32 	%f175, %f174, %f173;
	add.f32 	%f176, %f170, %f175;
	sub.f32 	%f177, %f135, %f176;
	fma.rn.f32 	%f178, %f174, %f177, %f172;
	st.shared.f32 	[%r122], %f136;
	add.f32 	%f364, %f173, 0f3F800000;
	sub.f32 	%f179, %f136, %f176;
	div.approx.f32 	%f180, %f179, %f364;
	add.f32 	%f362, %f176, %f180;
	sub.f32 	%f181, %f136, %f362;
	fma.rn.f32 	%f363, %f179, %f181, %f178;
	add.s32 	%r278, %r278, 256;
	add.s64 	%rd130, %rd130, 1024;
	add.s32 	%r277, %r277, 1024;
	add.s64 	%rd129, %rd129, 2048;
	setp.lt.s32 	%p6, %r278, %r2;
	@%p6 bra 	$L__BB110_9;
$L__BB110_10:
	mov.b32 	%r123, %f362;
	shfl.sync.down.b32	%r29|%p7, %r123, 16, 31, -1;
	mov.b32 	%r124, %f363;
	shfl.sync.down.b32	%r30|%p8, %r124, 16, 31, -1;
	mov.b32 	%r125, %f364;
	shfl.sync.down.b32	%r126|%p9, %r125, 16, 31, -1;
	mov.b32 	%f18, %r126;
	setp.eq.f32 	%p10, %f18, 0f00000000;
	@%p10 bra 	$L__BB110_12;
	mov.b32 	%f182, %r30;
	mov.b32 	%f183, %r29;
	add.f32 	%f19, %f364, %f18;
	div.approx.f32 	%f184, %f18, %f19;
	sub.f32 	%f185, %f183, %f362;
	fma.rn.f32 	%f362, %f185, %f184, %f362;
	mul.f32 	%f186, %f185, %f185;
	mul.f32 	%f187, %f364, %f186;
	fma.rn.f32 	%f188, %f187, %f184, %f182;
	add.f32 	%f363, %f363, %f188;
	mov.f32 	%f364, %f19;
$L__BB110_12:
	mov.b32 	%r127, %f362;
	shfl.sync.down.b32	%r31|%p11, %r127, 8, 31, -1;
	mov.b32 	%r128, %f363;
	shfl.sync.down.b32	%r32|%p12, %r128, 8, 31, -1;
	mov.b32 	%r129, %f364;
	shfl.sync.down.b32	%r130|%p13, %r129, 8, 31, -1;
	mov.b32 	%f25, %r130;
	setp.eq.f32 	%p14, %f25, 0f00000000;
	@%p14 bra 	$L__BB110_14;
	mov.b32 	%f189, %r32;
	mov.b32 	%f190, %r31;
	add.f32 	%f26, %f364, %f25;
	div.approx.f32 	%f191, %f25, %f26;
	sub.f32 	%f192, %f190, %f362;
	fma.rn.f32 	%f362, %f192, %f191, %f362;
	mul.f32 	%f193, %f192, %f192;
	mul.f32 	%f194, %f364, %f193;
	fma.rn.f32 	%f195, %f194, %f191, %f189;
	add.f32 	%f363, %f363, %f195;
	mov.f32 	%f364, %f26;
$L__BB110_14:
	mov.b32 	%r131, %f362;
	shfl.sync.down.b32	%r33|%p15, %r131, 4, 31, -1;
	mov.b32 	%r132, %f363;
	shfl.sync.down.b32	%r34|%p16, %r132, 4, 31, -1;
	mov.b32 	%r133, %f364;
	shfl.sync.down.b32	%r134|%p17, %r133, 4, 31, -1;
	mov.b32 	%f32, %r134;
	setp.eq.f32 	%p18, %f32, 0f00000000;
	@%p18 bra 	$L__BB110_16;
	mov.b32 	%f196, %r34;
	mov.b32 	%f197, %r33;
	add.f32 	%f33, %f364, %f32;
	div.approx.f32 	%f198, %f32, %f33;
	sub.f32 	%f199, %f197, %f362;
	fma.rn.f32 	%f362, %f199, %f198, %f362;
	mul.f32 	%f200, %f199, %f199;
	mul.f32 	%f201, %f364, %f200;
	fma.rn.f32 	%f202, %f201, %f198, %f196;
	add.f32 	%f363, %f363, %f202;
	mov.f32 	%f364, %f33;
$L__BB110_16:
	mov.b32 	%r135, %f362;
	shfl.sync.down.b32	%r35|%p19, %r135, 2, 31, -1;
	mov.b32 	%r136, %f363;
	shfl.sync.down.b32	%r36|%p20, %r136, 2, 31, -1;
	mov.b32 	%r137, %f364;
	shfl.sync.down.b32	%r138|%p21, %r137, 2, 31, -1;
	mov.b32 	%f39, %r138;
	setp.eq.f32 	%p22, %f39, 0f00000000;
	@%p22 bra 	$L__BB110_18;
	mov.b32 	%f203, %r36;
	mov.b32 	%f204, %r35;
	add.f32 	%f40, %f364, %f39;
	div.approx.f32 	%f205, %f39, %f40;
	sub.f32 	%f206, %f204, %f362;
	fma.rn.f32 	%f362, %f206, %f205, %f362;
	mul.f32 	%f207, %f206, %f206;
	mul.f32 	%f208, %f364, %f207;
	fma.rn.f32 	%f209, %f208, %f205, %f203;
	add.f32 	%f363, %f363, %f209;
	mov.f32 	%f364, %f40;
$L__BB110_18:
	mov.b32 	%r139, %f362;
	shfl.sync.down.b32	%r37|%p23, %r139, 1, 31, -1;
	mov.b32 	%r140, %f363;
	shfl.sync.down.b32	%r38|%p24, %r140, 1, 31, -1;
	mov.b32 	%r141, %f364;
	shfl.sync.down.b32	%r142|%p25, %r141, 1, 31, -1;
	mov.b32 	%f46, %r142;
	setp.eq.f32 	%p26, %f46, 0f00000000;
	@%p26 bra 	$L__BB110_20;
	mov.b32 	%f210, %r38;
	mov.b32 	%f211, %r37;
	add.f32 	%f47, %f364, %f46;
	div.approx.f32 	%f212, %f46, %f47;
	sub.f32 	%f213, %f211, %f362;
	fma.rn.f32 	%f362, %f213, %f212, %f362;
	mul.f32 	%f214, %f213, %f213;
	mul.f32 	%f215, %f364, %f214;
	fma.rn.f32 	%f216, %f215, %f212, %f210;
	add.f32 	%f363, %f363, %f216;
	mov.f32 	%f364, %f47;
$L__BB110_20:
	setp.ne.s32 	%p27, %r3, 0;
	bar.sync 	0;
	@%p27 bra 	$L__BB110_22;
	st.shared.f32 	[%r4], %f362;
	st.shared.f32 	[%r5], %f363;
	st.shared.f32 	[%r6], %f364;
$L__BB110_22:
	setp.gt.u32 	%p28, %r1, 31;
	bar.sync 	0;
	@%p28 bra 	$L__BB110_37;
	setp.ge.u32 	%p29, %r1, %r7;
	mov.f32 	%f384, 0f00000000;
	mov.f32 	%f385, %f384;
	mov.f32 	%f383, %f384;
	@%p29 bra 	$L__BB110_25;
	ld.shared.f32 	%f385, [%r8];
	ld.shared.f32 	%f384, [%r9];
	ld.shared.f32 	%f383, [%r10];
$L__BB110_25:
	bar.warp.sync 	-1;
	mov.b32 	%r143, %f385;
	shfl.sync.down.b32	%r39|%p30, %r143, 16, 31, -1;
	mov.b32 	%r144, %f384;
	shfl.sync.down.b32	%r40|%p31, %r144, 16, 31, -1;
	mov.b32 	%r145, %f383;
	shfl.sync.down.b32	%r146|%p32, %r145, 16, 31, -1;
	mov.b32 	%f59, %r146;
	setp.eq.f32 	%p33, %f59, 0f00000000;
	@%p33 bra 	$L__BB110_27;
	mov.b32 	%f218, %r40;
	mov.b32 	%f219, %r39;
	add.f32 	%f60, %f383, %f59;
	div.approx.f32 	%f220, %f59, %f60;
	sub.f32 	%f221, %f219, %f385;
	fma.rn.f32 	%f385, %f221, %f220, %f385;
	mul.f32 	%f222, %f221, %f221;
	mul.f32 	%f223, %f383, %f222;
	fma.rn.f32 	%f224, %f223, %f220, %f218;
	add.f32 	%f384, %f384, %f224;
	mov.f32 	%f383, %f60;
$L__BB110_27:
	mov.b32 	%r147, %f385;
	shfl.sync.down.b32	%r41|%p34, %r147, 8, 31, -1;
	mov.b32 	%r148, %f384;
	shfl.sync.down.b32	%r42|%p35, %r148, 8, 31, -1;
	mov.b32 	%r149, %f383;
	shfl.sync.down.b32	%r150|%p36, %r149, 8, 31, -1;
	mov.b32 	%f66, %r150;
	setp.eq.f32 	%p37, %f66, 0f00000000;
	@%p37 bra 	$L__BB110_29;
	mov.b32 	%f225, %r42;
	mov.b32 	%f226, %r41;
	add.f32 	%f67, %f383, %f66;
	div.approx.f32 	%f227, %f66, %f67;
	sub.f32 	%f228, %f226, %f385;
	fma.rn.f32 	%f385, %f228, %f227, %f385;
	mul.f32 	%f229, %f228, %f228;
	mul.f32 	%f230, %f383, %f229;
	fma.rn.f32 	%f231, %f230, %f227, %f225;
	add.f32 	%f384, %f384, %f231;
	mov.f32 	%f383, %f67;
$L__BB110_29:
	mov.b32 	%r151, %f385;
	shfl.sync.down.b32	%r43|%p38, %r151, 4, 31, -1;
	mov.b32 	%r152, %f384;
	shfl.sync.down.b32	%r44|%p39, %r152, 4, 31, -1;
	mov.b32 	%r153, %f383;
	shfl.sync.down.b32	%r154|%p40, %r153, 4, 31, -1;
	mov.b32 	%f73, %r154;
	setp.eq.f32 	%p41, %f73, 0f00000000;
	@%p41 bra 	$L__BB110_31;
	mov.b32 	%f232, %r44;
	mov.b32 	%f233, %r43;
	add.f32 	%f74, %f383, %f73;
	div.approx.f32 	%f234, %f73, %f74;
	sub.f32 	%f235, %f233, %f385;
	fma.rn.f32 	%f385, %f235, %f234, %f385;
	mul.f32 	%f236, %f235, %f235;
	mul.f32 	%f237, %f383, %f236;
	fma.rn.f32 	%f238, %f237, %f234, %f232;
	add.f32 	%f384, %f384, %f238;
	mov.f32 	%f383, %f74;
$L__BB110_31:
	mov.b32 	%r155, %f385;
	shfl.sync.down.b32	%r45|%p42, %r155, 2, 31, -1;
	mov.b32 	%r156, %f384;
	shfl.sync.down.b32	%r46|%p43, %r156, 2, 31, -1;
	mov.b32 	%r157, %f383;
	shfl.sync.down.b32	%r158|%p44, %r157, 2, 31, -1;
	mov.b32 	%f80, %r158;
	setp.eq.f32 	%p45, %f80, 0f00000000;
	@%p45 bra 	$L__BB110_33;
	mov.b32 	%f239, %r46;
	mov.b32 	%f240, %r45;
	add.f32 	%f81, %f383, %f80;
	div.approx.f32 	%f241, %f80, %f81;
	sub.f32 	%f242, %f240, %f385;
	fma.rn.f32 	%f385, %f242, %f241, %f385;
	mul.f32 	%f243, %f242, %f242;
	mul.f32 	%f244, %f383, %f243;
	fma.rn.f32 	%f245, %f244, %f241, %f239;
	add.f32 	%f384, %f384, %f245;
	mov.f32 	%f383, %f81;
$L__BB110_33:
	mov.b32 	%r159, %f385;
	shfl.sync.down.b32	%r47|%p46, %r159, 1, 31, -1;
	mov.b32 	%r160, %f384;
	shfl.sync.down.b32	%r48|%p47, %r160, 1, 31, -1;
	mov.b32 	%r161, %f383;
	shfl.sync.down.b32	%r162|%p48, %r161, 1, 31, -1;
	mov.b32 	%f87, %r162;
	setp.eq.f32 	%p49, %f87, 0f00000000;
	@%p49 bra 	$L__BB110_35;
	mov.b32 	%f246, %r48;
	mov.b32 	%f247, %r47;
	add.f32 	%f88, %f383, %f87;
	div.approx.f32 	%f248, %f87, %f88;
	sub.f32 	%f249, %f247, %f385;
	fma.rn.f32 	%f385, %f249, %f248, %f385;
	mul.f32 	%f250, %f249, %f249;
	mul.f32 	%f251, %f383, %f250;
	fma.rn.f32 	%f252, %f251, %f248, %f246;
	add.f32 	%f384, %f384, %f252;
	mov.f32 	%f383, %f88;
$L__BB110_35:
	@%p27 bra 	$L__BB110_37;
	st.shared.f32 	[_ZZ21WelfordBlockAllReduceIfEvT_S0_S0_PS0_S1_S1_E21mean_result_broadcast], %f385;
	st.shared.f32 	[_ZZ21WelfordBlockAllReduceIfEvT_S0_S0_PS0_S1_S1_E19m2_result_broadcast], %f384;
	st.shared.f32 	[_ZZ21WelfordBlockAllReduceIfEvT_S0_S0_PS0_S1_S1_E22count_result_broadcast], %f383;
$L__BB110_37:
	bar.sync 	0;
	ld.shared.f32 	%f94, [_ZZ21WelfordBlockAllReduceIfEvT_S0_S0_PS0_S1_S1_E21mean_result_broadcast];
	ld.shared.f32 	%f253, [_ZZ21WelfordBlockAllReduceIfEvT_S0_S0_PS0_S1_S1_E19m2_result_broadcast];
	ld.shared.f32 	%f254, [_ZZ21WelfordBlockAllReduceIfEvT_S0_S0_PS0_S1_S1_E22count_result_broadcast];
	div.approx.f32 	%f255, %f253, %f254;
	max.f32 	%f256, %f255, 0f00000000;
	add.f32 	%f257, %f256, %f1;
	abs.f32 	%f95, %f257;
	setp.lt.f32 	%p51, %f95, 0f00800000;
	mul.f32 	%f258, %f257, 0f4B800000;
	selp.f32 	%f96, %f258, %f257, %p51;
	mov.b32 	%r49, %f96;
	add.s32 	%r163, %r49, -8388608;
	setp.gt.u32 	%p52, %r163, 2130706431;
	@%p52 bra 	$L__BB110_39;
	and.b32  	%r164, %r49, 16777215;
	or.b32  	%r165, %r164, 1056964608;
	mov.b32 	%f259, %r165;
	sub.s32 	%r166, %r165, %r49;
	add.s32 	%r167, %r166, 201326592;
	selp.b32 	%r168, %r167, %r166, %p51;
	rsqrt.approx.ftz.f32 	%f260, %f259;
	mul.f32 	%f261, %f260, %f260;
	neg.f32 	%f262, %f261;
	fma.rn.f32 	%f263, %f260, %f260, %f262;
	neg.f32 	%f264, %f259;
	fma.rn.f32 	%f265, %f261, %f264, 0f3F800000;
	fma.rn.f32 	%f266, %f263, %f264, %f265;
	fma.rn.f32 	%f267, %f266, 0f3EC00000, 0f3F000000;
	mul.f32 	%f268, %f260, %f266;
	fma.rn.f32 	%f269, %f267, %f268, %f260;
	shr.s32 	%r169, %r168, 1;
	mov.b32 	%r170, %f269;
	add.s32 	%r171, %r169, %r170;
	mov.b32 	%f398, %r171;
	bra.uni 	$L__BB110_40;
$L__BB110_39:
	rsqrt.approx.ftz.f32 	%f398, %f96;
$L__BB110_40:
	setp.ne.s32 	%p54, %r1, 0;
	@%p54 bra 	$L__BB110_42;
	shl.b64 	%rd73, %rd128, 2;
	add.s64 	%rd74, %rd14, %rd73;
	st.global.f32 	[%rd74], %f94;
	add.s64 	%rd75, %rd15, %rd73;
	st.global.f32 	[%rd75], %f398;
$L__BB110_42:
	@%p3 bra 	$L__BB110_49;
	setp.eq.s32 	%p56, %r18, 384;
	mul.lo.s64 	%rd24, %rd128, %rd32;
	mov.u32 	%r279, %r1;
	@%p56 bra 	$L__BB110_47;
	setp.eq.s32 	%p57, %r18, 0;
	ld.shared.f32 	%f274, [%r12];
	sub.f32 	%f275, %f274, %f94;
	mul.f32 	%f270, %f398, %f275;
	ld.shared.f32 	%f276, [%r14];
	sub.f32 	%f277, %f276, %f94;
	mul.f32 	%f271, %f398, %f277;
	ld.shared.f32 	%f278, [%r15];
	sub.f32 	%f279, %f278, %f94;
	mul.f32 	%f272, %f398, %f279;
	ld.shared.f32 	%f280, [%r16];
	sub.f32 	%f281, %f280, %f94;
	mul.f32 	%f273, %f398, %f281;
	add.s64 	%rd25, %rd24, %rd9;
	ld.global.v2.u32 	{%r175, %r182}, [%rd11];
	ld.global.v2.u32 	{%r178, %r185}, [%rd12];
	// begin inline asm
	{ cvt.rn.f16x2.f32 %r172, %f271, %f270; }

	// end inline asm
	// begin inline asm
	{mul.f16x2 %r173,%r172,%r175;
}
	// end inline asm
	// begin inline asm
	{add.f16x2 %r176,%r173,%r178;
}
	// end inline asm
	// begin inline asm
	{ cvt.rn.f16x2.f32 %r179, %f273, %f272; }

	// end inline asm
	// begin inline asm
	{mul.f16x2 %r180,%r179,%r182;
}
	// end inline asm
	// begin inline asm
	{add.f16x2 %r183,%r180,%r185;
}
	// end inline asm
	shr.s64 	%rd76, %rd25, 63;
	shr.u64 	%rd77, %rd76, 62;
	add.s64 	%rd78, %rd25, %rd77;
	shl.b64 	%rd79, %rd78, 1;
	and.b64  	%rd80, %rd79, -8;
	add.s64 	%rd81, %rd4, %rd80;
	st.global.v2.u32 	[%rd81], {%r176, %r183};
	mov.u32 	%r279, %r17;
	@%p57 bra 	$L__BB110_47;
	setp.eq.s32 	%p58, %r18, 128;
	ld.shared.f32 	%f286, [%r12+512];
	sub.f32 	%f287, %f286, %f94;
	mul.f32 	%f282, %f398, %f287;
	ld.shared.f32 	%f288, [%r14+512];
	sub.f32 	%f289, %f288, %f94;
	mul.f32 	%f283, %f398, %f289;
	ld.shared.f32 	%f290, [%r15+512];
	sub.f32 	%f291, %f290, %f94;
	mul.f32 	%f284, %f398, %f291;
	ld.shared.f32 	%f292, [%r16+512];
	sub.f32 	%f293, %f292, %f94;
	mul.f32 	%f285, %f398, %f293;
	add.s64 	%rd82, %rd25, 512;
	ld.global.v2.u32 	{%r189, %r196}, [%rd11+1024];
	ld.global.v2.u32 	{%r192, %r199}, [%rd12+1024];
	// begin inline asm
	{ cvt.rn.f16x2.f32 %r186, %f283, %f282; }

	// end inline asm
	// begin inline asm
	{mul.f16x2 %r187,%r186,%r189;
}
	// end inline asm
	// begin inline asm
	{add.f16x2 %r190,%r187,%r192;
}
	// end inline asm
	// begin inline asm
	{ cvt.rn.f16x2.f32 %r193, %f285, %f284; }

	// end inline asm
	// begin inline asm
	{mul.f16x2 %r194,%r193,%r196;
}
	// end inline asm
	// begin inline asm
	{add.f16x2 %r197,%r194,%r199;
}
	// end inline asm
	shr.s64 	%rd83, %rd82, 63;
	shr.u64 	%rd84, %rd83, 62;
	add.s64 	%rd85, %rd82, %rd84;
	shl.b64 	%rd86, %rd85, 1;
	and.b64  	%rd87, %rd86, -8;
	add.s64 	%rd88, %rd4, %rd87;
	st.global.v2.u32 	[%rd88], {%r190, %r197};
	mov.u32 	%r279, %r19;
	@%p58 bra 	$L__BB110_47;
	ld.shared.f32 	%f298, [%r12+1024];
	sub.f32 	%f299, %f298, %f94;
	mul.f32 	%f294, %f398, %f299;
	ld.shared.f32 	%f300, [%r14+1024];
	sub.f32 	%f301, %f300, %f94;
	mul.f32 	%f295, %f398, %f301;
	ld.shared.f32 	%f302, [%r15+1024];
	sub.f32 	%f303, %f302, %f94;
	mul.f32 	%f296, %f398, %f303;
	ld.shared.f32 	%f304, [%r16+1024];
	sub.f32 	%f305, %f304, %f94;
	mul.f32 	%f297, %f398, %f305;
	add.s64 	%rd89, %rd25, 1024;
	ld.global.v2.u32 	{%r203, %r210}, [%rd11+2048];
	ld.global.v2.u32 	{%r206, %r213}, [%rd12+2048];
	// begin inline asm
	{ cvt.rn.f16x2.f32 %r200, %f295, %f294; }

	// end inline asm
	// begin inline asm
	{mul.f16x2 %r201,%r200,%r203;
}
	// end inline asm
	// begin inline asm
	{add.f16x2 %r204,%r201,%r206;
}
	// end inline asm
	// begin inline asm
	{ cvt.rn.f16x2.f32 %r207, %f297, %f296; }

	// end inline asm
	// begin inline asm
	{mul.f16x2 %r208,%r207,%r210;
}
	// end inline asm
	// begin inline asm
	{add.f16x2 %r211,%r208,%r213;
}
	// end inline asm
	shr.s64 	%rd90, %rd89, 63;
	shr.u64 	%rd91, %rd90, 62;
	add.s64 	%rd92, %rd89, %rd91;
	shl.b64 	%rd93, %rd92, 1;
	and.b64  	%rd94, %rd93, -8;
	add.s64 	%rd95, %rd4, %rd94;
	st.global.v2.u32 	[%rd95], {%r204, %r211};
	mov.u32 	%r279, %r20;
$L__BB110_47:
	setp.lt.u32 	%p59, %r11, 384;
	@%p59 bra 	$L__BB110_49;
$L__BB110_48:
	shl.b32 	%r270, %r279, 2;
	mov.u32 	%r271, shared_buf;
	add.s32 	%r272, %r271, %r270;
	ld.shared.f32 	%f322, [%r272];
	sub.f32 	%f323, %f322, %f94;
	mul.f32 	%f306, %f398, %f323;
	add.s32 	%r273, %r272, %r13;
	ld.shared.f32 	%f324, [%r273];
	sub.f32 	%f325, %f324, %f94;
	mul.f32 	%f307, %f398, %f325;
	add.s32 	%r274, %r273, %r13;
	ld.shared.f32 	%f326, [%r274];
	sub.f32 	%f327, %f326, %f94;
	mul.f32 	%f308, %f398, %f327;
	add.s32 	%r275, %r274, %r13;
	ld.shared.f32 	%f328, [%r275];
	sub.f32 	%f329, %f328, %f94;
	mul.f32 	%f309, %f398, %f329;
	cvt.u64.u32 	%rd96, %r270;
	add.s64 	%rd97, %rd24, %rd96;
	mul.wide.u32 	%rd98, %r270, 2;
	add.s64 	%rd99, %rd5, %rd98;
	ld.global.v2.u32 	{%r217, %r224}, [%rd99];
	add.s64 	%rd100, %rd6, %rd98;
	ld.global.v2.u32 	{%r220, %r227}, [%rd100];
	// begin inline asm
	{ cvt.rn.f16x2.f32 %r214, %f307, %f306; }

	// end inline asm
	// begin inline asm
	{mul.f16x2 %r215,%r214,%r217;
}
	// end inline asm
	// begin inline asm
	{add.f16x2 %r218,%r215,%r220;
}
	// end inline asm
	// begin inline asm
	{ cvt.rn.f16x2.f32 %r221, %f309, %f308; }

	// end inline asm
	// begin inline asm
	{mul.f16x2 %r222,%r221,%r224;
}
	// end inline asm
	// begin inline asm
	{add.f16x2 %r225,%r222,%r227;
}
	// end inline asm
	shr.s64 	%rd101, %rd97, 63;
	shr.u64 	%rd102, %rd101, 62;
	add.s64 	%rd103, %rd97, %rd102;
	shl.b64 	%rd104, %rd103, 1;
	and.b64  	%rd105, %rd104, -8;
	add.s64 	%rd106, %rd4, %rd105;
	st.global.v2.u32 	[%rd106], {%r218, %r225};
	ld.shared.f32 	%f330, [%r272+512];
	sub.f32 	%f331, %f330, %f94;
	mul.f32 	%f310, %f398, %f331;
	ld.shared.f32 	%f332, [%r273+512];
	sub.f32 	%f333, %f332, %f94;
	mul.f32 	%f311, %f398, %f333;
	ld.shared.f32 	%f334, [%r274+512];
	sub.f32 	%f335, %f334, %f94;
	mul.f32 	%f312, %f398, %f335;
	ld.shared.f32 	%f336, [%r275+512];
	sub.f32 	%f337, %f336, %f94;
	mul.f32 	%f313, %f398, %f337;
	add.s64 	%rd107, %rd97, 512;
	ld.global.v2.u32 	{%r231, %r238}, [%rd99+1024];
	ld.global.v2.u32 	{%r234, %r241}, [%rd100+1024];
	// begin inline asm
	{ cvt.rn.f16x2.f32 %r228, %f311, %f310; }

	// end inline asm
	// begin inline asm
	{mul.f16x2 %r229,%r228,%r231;
}
	// end inline asm
	// begin inline asm
	{add.f16x2 %r232,%r229,%r234;
}
	// end inline asm
	// begin inline asm
	{ cvt.rn.f16x2.f32 %r235, %f313, %f312; }

	// end inline asm
	// begin inline asm
	{mul.f16x2 %r236,%r235,%r238;
}
	// end inline asm
	// begin inline asm
	{add.f16x2 %r239,%r236,%r241;
}
	// end inline asm
	shr.s64 	%rd108, %rd107, 63;
	shr.u64 	%rd109, %rd108, 62;
	add.s64 	%rd110, %rd107, %rd109;
	shl.b64 	%rd111, %rd110, 1;
	and.b64  	%rd112, %rd111, -8;
	add.s64 	%rd113, %rd4, %rd112;
	st.global.v2.u32 	[%rd113], {%r232, %r239};
	ld.shared.f32 	%f338, [%r272+1024];
	sub.f32 	%f339, %f338, %f94;
	mul.f32 	%f314, %f398, %f339;
	ld.shared.f32 	%f340, [%r273+1024];
	sub.f32 	%f341, %f340, %f94;
	mul.f32 	%f315, %f398, %f341;
	ld.shared.f32 	%f342, [%r274+1024];
	sub.f32 	%f343, %f342, %f94;
	mul.f32 	%f316, %f398, %f343;
	ld.shared.f32 	%f344, [%r275+1024];
	sub.f32 	%f345, %f344, %f94;
	mul.f32 	%f317, %f398, %f345;
	add.s64 	%rd114, %rd97, 1024;
	ld.global.v2.u32 	{%r245, %r252}, [%rd99+2048];
	ld.global.v2.u32 	{%r248, %r255}, [%rd100+2048];
	// begin inline asm
	{ cvt.rn.f16x2.f32 %r242, %f315, %f314; }

	// end inline asm
	// begin inline asm
	{mul.f16x2 %r243,%r242,%r245;
}
	// end inline asm
	// begin inline asm
	{add.f16x2 %r246,%r243,%r248;
}
	// end inline asm
	// begin inline asm
	{ cvt.rn.f16x2.f32 %r249, %f317, %f316; }

	// end inline asm
	// begin inline asm
	{mul.f16x2 %r250,%r249,%r252;
}
	// end inline asm
	// begin inline asm
	{add.f16x2 %r253,%r250,%r255;
}
	// end inline asm
	shr.s64 	%rd115, %rd114, 63;
	shr.u64 	%rd116, %rd115, 62;
	add.s64 	%rd117, %rd114, %rd116;
	shl.b64 	%rd118, %rd117, 1;
	and.b64  	%rd119, %rd118, -8;
	add.s64 	%rd120, %rd4, %rd119;
	st.global.v2.u32 	[%rd120], {%r246, %r253};
	ld.shared.f32 	%f346, [%r272+1536];
	sub.f32 	%f347, %f346, %f94;
	mul.f32 	%f318, %f398, %f347;
	ld.shared.f32 	%f348, [%r273+1536];
	sub.f32 	%f349, %f348, %f94;
	mul.f32 	%f319, %f398, %f349;
	ld.shared.f32 	%f350, [%r274+1536];
	sub.f32 	%f351, %f350, %f94;
	mul.f32 	%f320, %f398, %f351;
	ld.shared.f32 	%f352, [%r275+1536];
	sub.f32 	%f353, %f352, %f94;
	mul.f32 	%f321, %f398, %f353;
	add.s64 	%rd121, %rd97, 1536;
	ld.global.v2.u32 	{%r259, %r266}, [%rd99+3072];
	ld.global.v2.u32 	{%r262, %r269}, [%rd100+3072];
	// begin inline asm
	{ cvt.rn.f16x2.f32 %r256, %f319, %f318; }

	// end inline asm
	// begin inline asm
	{mul.f16x2 %r257,%r256,%r259;
}
	// end inline asm
	// begin inline asm
	{add.f16x2 %r260,%r257,%r262;
}
	// end inline asm
	// begin inline asm
	{ cvt.rn.f16x2.f32 %r263, %f321, %f320; }

	// end inline asm
	// begin inline asm
	{mul.f16x2 %r264,%r263,%r266;
}
	// end inline asm
	// begin inline asm
	{add.f16x2 %r267,%r264,%r269;
}
	// end inline asm
	shr.s64 	%rd122, %rd121, 63;
	shr.u64 	%rd123, %rd122, 62;
	add.s64 	%rd124, %rd121, %rd123;
	shl.b64 	%rd125, %rd124, 1;
	and.b64  	%rd126, %rd125, -8;
	add.s64 	%rd127, %rd4, %rd126;
	st.global.v2.u32 	[%rd127], {%r260, %r267};
	add.s32 	%r279, %r279, 512;
	setp.lt.s32 	%p60, %r279, %r2;
	@%p60 bra 	$L__BB110_48;
$L__BB110_49:
	add.s64 	%rd128, %rd128, %rd8;
	setp.lt.s64 	%p61, %rd128, %rd35;
	@%p61 bra 	$L__BB110_4;
$L__BB110_50:
	ret;

}
	// .globl	_Z22LayerNormBlockSMemImplI19BiasAddResidualLoadI6__halffE11AffineStoreIfS1_EfLi4ELi1024EEvT_T0_lldPT1_S8_
.visible .entry _Z22LayerNormBlockSMemImplI19BiasAddResidualLoadI6__halffE11AffineStoreIfS1_EfLi4ELi1024EEvT_T0_lldPT1_S8_(
	.param .align 8 .b8 _Z22LayerNormBlockSMemImplI19BiasAddResidualLoadI6__halffE11AffineStoreIfS1_EfLi4ELi1024EEvT_T0_lldPT1_S8__param_0[32],
	.param .align 8 .b8 _Z22LayerNormBlockSMemImplI19BiasAddResidualLoadI6__halffE11AffineStoreIfS1_EfLi4ELi1024EEvT_T0_lldPT1_S8__param_1[32],
	.param .u64 _Z22LayerNormBlockSMemImplI19BiasAddResidualLoadI6__halffE11AffineStoreIfS1_EfLi4ELi1024EEvT_T0_lldPT1_S8__param_2,
	.param .u64 _Z22LayerNormBlockSMemImplI19BiasAddResidualLoadI6__halffE11AffineStoreIfS1_EfLi4ELi1024EEvT_T0_lldPT1_S8__param_3,
	.param .f64 _Z22LayerNormBlockSMemImplI19BiasAddResidualLoadI6__halffE11AffineStoreIfS1_EfLi4ELi1024EEvT_T0_lldPT1_S8__param_4,
	.param .u64 .ptr .align 1 _Z22LayerNormBlockSMemImplI19BiasAddResidualLoadI6__halffE11AffineStoreIfS1_EfLi4ELi1024EEvT_T0_lldPT1_S8__param_5,
	.param .u64 .ptr .align 1 _Z22LayerNormBlockSMemImplI19BiasAddResidualLoadI6__halffE11AffineStoreIfS1_EfLi4ELi1024EEvT_T0_lldPT1_S8__param_6
)
{
	.reg .pred 	%p<62>;
	.reg .b32 	%r<281>;
	.reg .b32 	%f<399>;
	.reg .b64 	%rd<131>;
	.reg .b64 	%fd<2>;

	ld.param.u64 	%rd32, [_Z22LayerNormBlockSMemImplI19BiasAddResidualLoadI6__halffE11AffineStoreIfS1_EfLi4ELi1024EEvT_T0_lldPT1_S8__param_1+8];
	ld.param.u64 	%rd30, [_Z22LayerNormBlockSMemImplI19BiasAddResidualLoadI6__halffE11AffineStoreIfS1_EfLi4ELi1024EEvT_T0_lldPT1_S8__param_0+24];
	ld.param.u64 	%rd28, [_Z22LayerNormBlockSMemImplI19BiasAddResidualLoadI6__halffE11AffineStoreIfS1_EfLi4ELi1024EEvT_T0_lldPT1_S8__param_0+8];
	ld.param.u64 	%rd34, [_Z22LayerNormBlockSMemImplI19BiasAddResidualLoadI6__halffE11AffineStoreIfS1_EfLi4ELi1024EEvT_T0_lldPT1_S8__param_1+24];
	ld.param.u64 	%rd33, [_Z22LayerNormBlockSMemImplI19BiasAddResidualLoadI6__halffE11AffineStoreIfS1_EfLi4ELi1024EEvT_T0_lldPT1_S8__param_1+16];
	ld.param.u64 	%rd31, [_Z22LayerNormBlockSMemImplI19BiasAddResidualLoadI6__halffE11AffineStoreIfS1_EfLi4ELi1024EEvT_T0_lldPT1_S8__param_1];
	ld.param.u64 	%rd29, [_Z22LayerNormBlockSMemImplI19BiasAddResidualLoadI6__halffE11AffineStoreIfS1_EfLi4ELi1024EEvT_T0_lldPT1_S8__param_0+16];
	ld.param.u64 	%rd27, [_Z22LayerNormBlockSMemImplI19BiasAddResidualLoadI6__halffE11AffineStoreIfS1_EfLi4ELi1024EEvT_T0_lldPT1_S8__param_0];
	ld.param.u64 	%rd35, [_Z22LayerNormBlockSMemImplI19BiasAddResidualLoadI6__halffE11AffineStoreIfS1_EfLi4ELi1024EEvT_T0_lldPT1_S8__param_2];
	ld.param.u64 	%rd36, [_Z22LayerNormBlockSMemImplI19BiasAddResidualLoadI6__halffE11AffineStoreIfS1_EfLi4ELi1024EEvT_T0_lldPT1_S8__param_3];
	ld.param.f64 	%fd1, [_Z22LayerNormBlockSMemImplI19BiasAddResidualLoadI6__halffE11AffineStoreIfS1_EfLi4ELi1024EEvT_T0_lldPT1_S8__param_4];
	ld.param.u64 	%rd37, [_Z22LayerNormBlockSMemImplI19BiasAddResidualLoadI6__halffE11AffineStoreIfS1_EfLi4ELi1024EEvT_T0_lldPT1_S8__param_5];
	ld.param.u64 	%rd38, [_Z22LayerNormBlockSMemImplI19BiasAddResidualLoadI6__halffE11AffineStoreIfS1_EfLi4ELi1024EEvT_T0_lldPT1_S8__param_6];
	cvta.to.global.u64 	%rd1, %rd27;
	cvta.to.global.u64 	%rd3, %rd29;
	cvta.to.global.u64 	%rd4, %rd31;
	cvta.to.global.u64 	%rd5, %rd33;
	cvta.to.global.u64 	%rd6, %rd34;
	mov.u32 	%r1, %tid.x;
	and.b64  	%rd39, %rd36, 3;
	setp.eq.s64 	%p1, %rd39, 0;
	@%p1 bra 	$L__BB111_2;
	mov.u64 	%rd40, $str$2;
	cvta.global.u64 	%rd41, %rd40;
	mov.u64 	%rd42, $str$1;
	cvta.global.u64 	%rd43, %rd42;
	mov.u64 	%rd44, __unnamed_112;
	cvta.global.u64 	%rd45, %rd44;
	{ // callseq 111, 0
	.param .b64 param0;
	st.param.b64 	[param0], %rd41;
	.param .b64 param1;
	st.param.b64 	[param1], %rd43;
	.param .b32 param2;
	st.param.b32 	[param2], 765;
	.param .b64 param3;
	st.param.b64 	[param3], %rd45;
	.param .b64 param4;
	st.param.b64 	[param4], 1;
	call.uni 
	__assertfail, 
	(
	param0, 
	param1, 
	param2, 
	param3, 
	param4
	);
	} // callseq 111
$L__BB111_2:
	cvt.u32.u64 	%r53, %rd36;
	shr.s32 	%r54, %r53, 31;
	shr.u32 	%r55, %r54, 30;
	add.s32 	%r56, %r53, %r55;
	shr.s32 	%r2, %r56, 2;
	mov.u32 	%r57, %ctaid.x;
	cvt.u64.u32 	%rd128, %r57;
	setp.le.s64 	%p2, %rd35, %rd128;
	@%p2 bra 	$L__BB111_50;
	cvta.to.global.u64 	%rd46, %rd28;
	and.b32  	%r3, %r1, 31;
	shr.u32 	%r58, %r1, 3;
	mov.u32 	%r59, _ZZ21WelfordBlockAllReduceIfEvT_S0_S0_PS0_S1_S1_E11mean_shared;
	add.s32 	%r4, %r59, %r58;
	mov.u32 	%r60, _ZZ21WelfordBlockAllReduceIfEvT_S0_S0_PS0_S1_S1_E9m2_shared;
	add.s32 	%r5, %r60, %r58;
	mov.u32 	%r61, _ZZ21WelfordBlockAllReduceIfEvT_S0_S0_PS0_S1_S1_E12count_shared;
	add.s32 	%r6, %r61, %r58;
	mov.u32 	%r62, %ntid.x;
	shr.u32 	%r7, %r62, 5;
	shl.b32 	%r63, %r1, 2;
	and.b32  	%r64, %r63, 124;
	add.s32 	%r8, %r59, %r64;
	add.s32 	%r9, %r60, %r64;
	add.s32 	%r10, %r61, %r64;
	cvt.rn.f32.f64 	%f1, %fd1;
	mov.u32 	%r65, %nctaid.x;
	cvt.u64.u32 	%rd8, %r65;
	not.b32 	%r66, %r1;
	add.s32 	%r11, %r2, %r66;
	cvt.u64.u32 	%rd9, %r63;
	mul.wide.u32 	%rd47, %r63, 2;
	add.s64 	%rd10, %rd46, %rd47;
	mov.u32 	%r67, shared_buf;
	add.s32 	%r12, %r67, %r63;
	shl.b32 	%r13, %r2, 2;
	add.s32 	%r14, %r12, %r13;
	add.s32 	%r15, %r14, %r13;
	add.s32 	%r16, %r15, %r13;
	or.b32  	%r17, %r1, 1024;
	and.b32  	%r18, %r11, 3072;
	add.s64 	%rd11, %rd5, %rd47;
	add.s64 	%rd12, %rd6, %rd47;
	or.b32  	%r19, %r1, 2048;
	or.b32  	%r20, %r1, 3072;
	shl.b32 	%r21, %r2, 3;
	add.s64 	%rd13, %rd46, 8192;
	mul.lo.s32 	%r22, %r2, 12;
	cvta.to.global.u64 	%rd14, %rd37;
	cvta.to.global.u64 	%rd15, %rd38;
$L__BB111_4:
	setp.ge.s32 	%p3, %r1, %r2;
	mov.f32 	%f362, 0f00000000;
	mov.f32 	%f363, %f362;
	mov.f32 	%f364, %f362;
	@%p3 bra 	$L__BB111_10;
	and.b32  	%r68, %r11, 1024;
	setp.ne.s32 	%p4, %r68, 0;
	mul.lo.s64 	%rd17, %rd128, %rd30;
	mov.f32 	%f354, 0f00000000;
	mov.u32 	%r278, %r1;
	mov.f32 	%f363, %f354;
	mov.f32 	%f362, %f354;
	@%p4 bra 	$L__BB111_7;
	add.s64 	%rd48, %rd17, %rd9;
	shr.s64 	%rd49, %rd48, 63;
	shr.u64 	%rd50, %rd49, 62;
	add.s64 	%rd51, %rd48, %rd50;
	shl.b64 	%rd52, %rd51, 1;
	and.b64  	%rd53, %rd52, -8;
	add.s64 	%rd54, %rd1, %rd53;
	ld.global.v2.u32 	{%r70, %r76}, [%rd54];
	ld.global.v2.u32 	{%r74, %r80}, [%rd10];
	add.s64 	%rd55, %rd3, %rd53;
	ld.global.v2.u32 	{%r71, %r77}, [%rd55];
	// begin inline asm
	{add.f16x2 %r69,%r70,%r71;
}
	// end inline asm
	// begin inline asm
	{add.f16x2 %r72,%r69,%r74;
}
	// end inline asm
	// begin inline asm
	{add.f16x2 %r75,%r76,%r77;
}
	// end inline asm
	// begin inline asm
	{add.f16x2 %r78,%r75,%r80;
}
	// end inline asm
	// begin inline asm
	{.reg .f16 low,high;
  mov.b32 {low,high},%r72;
  cvt.f32.f16 %f103, low;}

	// end inline asm
	// begin inline asm
	{.reg .f16 low,high;
  mov.b32 {low,high},%r72;
  cvt.f32.f16 %f104, high;}

	// end inline asm
	// begin inline asm
	{.reg .f16 low,high;
  mov.b32 {low,high},%r78;
  cvt.f32.f16 %f105, low;}

	// end inline asm
	// begin inline asm
	{.reg .f16 low,high;
  mov.b32 {low,high},%r78;
  cvt.f32.f16 %f106, high;}

	// end inline asm
	st.shared.f32 	[%r12], %f103;
	mov.f32 	%f108, 0f3F800000;
	div.approx.f32 	%f109, %f103, %f108;
	add.f32 	%f110, %f109, 0f00000000;
	sub.f32 	%f111, %f103, %f110;
	fma.rn.f32 	%f112, %f103, %f111, 0f00000000;
	st.shared.f32 	[%r14], %f104;
	sub.f32 	%f113, %f104, %f110;
	mov.f32 	%f114, 0f40000000;
	div.approx.f32 	%f115, %f113, %f114;
	add.f32 	%f116, %f110, %f115;
	sub.f32 	%f117, %f104, %f116;
	fma.rn.f32 	%f118, %f113, %f117, %f112;
	st.shared.f32 	[%r15], %f105;
	sub.f32 	%f119, %f105, %f116;
	mov.f32 	%f120, 0f40400000;
	div.approx.f32 	%f121, %f119, %f120;
	add.f32 	%f122, %f116, %f121;
	sub.f32 	%f123, %f105, %f122;
	fma.rn.f32 	%f124, %f119, %f123, %f118;
	st.shared.f32 	[%r16], %f106;
	sub.f32 	%f125, %f106, %f122;
	mov.f32 	%f354, 0f40800000;
	div.approx.f32 	%f126, %f125, %f354;
	add.f32 	%f362, %f122, %f126;
	sub.f32 	%f127, %f106, %f362;
	fma.rn.f32 	%f363, %f125, %f127, %f124;
	mov.u32 	%r278, %r17;
$L__BB111_7:
	setp.lt.u32 	%p5, %r11, 1024;
	mov.f32 	%f364, 0f40800000;
	@%p5 bra 	$L__BB111_10;
	mul.wide.u32 	%rd56, %r278, 4;
	add.s64 	%rd130, %rd17, %rd56;
	shl.b32 	%r85, %r278, 2;
	mov.u32 	%r86, shared_buf;
	add.s32 	%r87, %r86, %r85;
	add.s32 	%r277, %r87, 4096;
	mul.wide.u32 	%rd57, %r278, 8;
	add.s64 	%rd129, %rd13, %rd57;
	mov.f32 	%f364, %f354;
$L__BB111_9:
	shr.s64 	%rd58, %rd130, 63;
	shr.u64 	%rd59, %rd58, 62;
	add.s64 	%rd60, %rd130, %rd59;
	shl.b64 	%rd61, %rd60, 1;
	and.b64  	%rd62, %rd61, -8;
	add.s64 	%rd63, %rd1, %rd62;
	ld.global.v2.u32 	{%r89, %r95}, [%rd63];
	ld.global.v2.u32 	{%r93, %r99}, [%rd129+-8192];
	add.s64 	%rd64, %rd3, %rd62;
	ld.global.v2.u32 	{%r90, %r96}, [%rd64];
	// begin inline asm
	{add.f16x2 %r88,%r89,%r90;
}
	// end inline asm
	// begin inline asm
	{add.f16x2 %r91,%r88,%r93;
}
	// end inline asm
	// begin inline asm
	{add.f16x2 %r94,%r95,%r96;
}
	// end inline asm
	// begin inline asm
	{add.f16x2 %r97,%r94,%r99;
}
	// end inline asm
	// begin inline asm
	{.reg .f16 low,high;
  mov.b32 {low,high},%r91;
  cvt.f32.f16 %f129, low;}

	// end inline asm
	// begin inline asm
	{.reg .f16 low,high;
  mov.b32 {low,high},%r91;
  cvt.f32.f16 %f130, high;}

	// end inline asm
	// begin inline asm
	{.reg .f16 low,high;
  mov.b32 {low,high},%r97;
  cvt.f32.f16 %f131, low;}

	// end inline asm
	// begin inline asm
	{.reg .f16 low,high;
  mov.b32 {low,high},%r97;
  cvt.f32.f16 %f132, high;}

	// end inline asm
	st.shared.f32 	[%r277+-4096], %f129;
	add.f32 	%f137, %f364, 0f3F800000;
	sub.f32 	%f138, %f129, %f362;
	div.approx.f32 	%f139, %f138, %f137;
	add.f32 	%f140, %f362, %f139;
	sub.f32 	%f141, %f129, %f140;
	fma.rn.f32 	%f142, %f138, %f141, %f363;
	add.s32 	%r120, %r277, %r13;
	st.shared.f32 	[%r120+-4096], %f130;
	add.f32 	%f143, %f137, 0f3F800000;
	sub.f32 	%f144, %f130, %f140;
	div.approx.f32 	%f145, %f144, %f143;
	add.f32 	%f146, %f140, %f145;
	sub.f32 	%f147, %f130, %f146;
	fma.rn.f32 	%f148, %f144, %f147, %f142;
	add.s32 	%r121, %r277, %r21;
	st.shared.f32 	[%r121+-4096], %f131;
	add.f32 	%f149, %f143, 0f3F800000;
	sub.f32 	%f150, %f131, %f146;
	div.approx.f32 	%f151, %f150, %f149;
	add.f32 	%f152, %f146, %f151;
	sub.f32 	%f153, %f131, %f152;
	fma.rn.f32 	%f154, %f150, %f153, %f148;
	add.s32 	%r122, %r277, %r22;
	st.shared.f32 	[%r122+-4096], %f132;
	add.f32 	%f155, %f149, 0f3F800000;
	sub.f32 	%f156, %f132, %f152;
	div.approx.f32 	%f157, %f156, %f155;
	add.f32 	%f158, %f152, %f157;
	sub.f32 	%f159, %f132, %f158;
	fma.rn.f32 	%f160, %f156, %f159, %f154;
	add.s64 	%rd65, %rd130, 4096;
	shr.s64 	%rd66, %rd65, 63;
	shr.u64 	%rd67, %rd66, 62;
	add.s64 	%rd68, %rd65, %rd67;
	shl.b64 	%rd69, %rd68, 1;
	and.b64  	%rd70, %rd69, -8;
	add.s64 	%rd71, %rd1, %rd70;
	ld.global.v2.u32 	{%r105, %r111}, [%rd71];
	ld.global.v2.u32 	{%r109, %r115}, [%rd129];
	add.s64 	%rd72, %rd3, %rd70;
	ld.global.v2.u32 	{%r106, %r112}, [%rd72];
	// begin inline asm
	{add.f16x2 %r104,%r105,%r106;
}
	// end inline asm
	// begin inline asm
	{add.f16x2 %r107,%r104,%r109;
}
	// end inline asm
	// begin inline asm
	{add.f16x2 %r110,%r111,%r112;
}
	// end inline asm
	// begin inline asm
	{add.f16x2 %r113,%r110,%r115;
}
	// end inline asm
	// begin inline asm
	{.reg .f16 low,high;
  mov.b32 {low,high},%r107;
  cvt.f32.f16 %f133, low;}

	// end inline asm
	// begin inline asm
	{.reg .f16 low,high;
  mov.b32 {low,high},%r107;
  cvt.f32.f16 %f134, high;}

	// end inline asm
	// begin inline asm
	{.reg .f16 low,high;
  mov.b32 {low,high},%r113;
  cvt.f32.f16 %f135, low;}

	// end inline asm
	// begin inline asm
	{.reg .f16 low,high;
  mov.b32 {low,high},%r113;
  cvt.f32.f16 %f136, high;}

	// end inline asm
	st.shared.f32 	[%r277], %f133;
	add.f32 	%f161, %f155, 0f3F800000;
	sub.f32 	%f162, %f133, %f158;
	div.approx.f32 	%f163, %f162, %f161;
	add.f32 	%f164, %f158, %f163;
	sub.f32 	%f165, %f133, %f164;
	fma.rn.f32 	%f166, %f162, %f165, %f160;
	st.shared.f32 	[%r120], %f134;
	add.f32 	%f167, %f161, 0f3F800000;
	sub.f32 	%f168, %f134, %f164;
	div.approx.f32 	%f169, %f168, %f167;
	add.f32 	%f170, %f164, %f169;
	sub.f32 	%f171, %f134, %f170;
	fma.rn.f32 	%f172, %f168, %f171, %f166;
	st.shared.f32 	[%r121], %f135;
	add.f32 	%f173, %f167, 0f3F800000;
	sub.f32 	%f174, %f135, %f170;
	div.approx.f32 	%f175, %f174, %f173;
	add.f32 	%f176, %f170, %f175;
	sub.f32 	%f177, %f135, %f176;
	fma.rn.f32 	%f178, %f174, %f177, %f172;
	st.shared.f32 	[%r122], %f136;
	add.f32 	%f364, %f173, 0f3F800000;
	sub.f32 	%f179, %f136, %f176;
	div.approx.f32 	%f180, %f179, %f364;
	add.f32 	%f362, %f176, %f180;
	sub.f32 	%f181, %f136, %f362;
	fma.rn.f32 	%f363, %f179, %f181, %f178;
	add.s32 	%r278, %r278, 2048;
	add.s64 	%rd130, %rd130, 8192;
	add.s32 	%r277, %r277, 8192;
	add.s64 	%rd129, %rd129, 16384;
	setp.lt.s32 	%p6, %r278, %r2;
	@%p6 bra 	$L__BB111_9;
$L__BB111_10:
	mov.b32 	%r123, %f362;
	shfl.sync.down.b32	%r29|%p7, %r123, 16, 31, -1;
	mov.b32 	%r124, %f363;
	shfl.sync.down.b32	%r30|%p8, %r124, 16, 31, -1;
	mov.b32 	%r125, %f364;
	shfl.sync.down.b32	%r126|%p9, %r125, 16, 31, -1;
	mov.b32 	%f18, %r126;
	setp.eq.f32 	%p10, %f18, 0f00000000;
	@%p10 bra 	$L__BB111_12;
	mov.b32 	%f182, %r30;
	mov.b32 	%f183, %r29;
	add.f32 	%f19, %f364, %f18;
	div.approx.f32 	%f184, %f18, %f19;
	sub.f32 	%f185, %f183, %f362;
	fma.rn.f32 	%f362, %f185, %f184, %f362;
	mul.f32 	%f186, %f185, %f185;
	mul.f32 	%f187, %f364, %f186;
	fma.rn.f32 	%f188, %f187, %f184, %f182;
	add.f32 	%f363, %f363, %f188;
	mov.f32 	%f364, %f19;
$L__BB111_12:
	mov.b32 	%r127, %f362;
	shfl.sync.down.b32	%r31|%p11, %r127, 8, 31, -1;
	mov.b32 	%r128, %f363;
	shfl.sync.down.b32	%r32|%p12, %r128, 8, 31, -1;
	mov.b32 	%r129, %f364;
	shfl.sync.down.b32	%r130|%p13, %r129, 8, 31, -1;
	mov.b32 	%f25, %r130;
	setp.eq.f32 	%p14, %f25, 0f00000000;
	@%p14 bra 	$L__BB111_14;
	mov.b32 	%f189, %r32;
	mov.b32 	%f190, %r31;
	add.f32 	%f26, %f364, %f25;
	div.approx.f32 	%f191, %f25, %f26;
	sub.f32 	%f192, %f190, %f362;
	fma.rn.f32 	%f362, %f192, %f191, %f362;
	mul.f32 	%f193, %f192, %f192;
	mul.f32 	%f194, %f364, %f193;
	fma.rn.f32 	%f195, %f194, %f191, %f189;
	add.f32 	%f363, %f363, %f195;
	mov.f32 	%f364, %f26;
$L__BB111_14:
	mov.b32 	%r131, %f362;
	shfl.sync.down.b32	%r33|%p15, %r131, 4, 31, -1;
	mov.b32 	%r132, %f363;
	shfl.sync.down.b32	%r34|%p16, %r132, 4, 31, -1;
	mov.b32 	%r133, %f364;
	shfl.sync.down.b32	%r134|%p17, %r133, 4, 31, -1;
	mov.b32 	%f32, %r134;
	setp.eq.f32 	%p18, %f32, 0f00000000;
	@%p18 bra 	$L__BB111_16;
	mov.b32 	%f196, %r34;
	mov.b32 	%f197, %r33;
	add.f32 	%f33, %f364, %f32;
	div.approx.f32 	%f198, %f32, %f33;
	sub.f32 	%f199, %f197, %f362;
	fma.rn.f32 	%f362, %f199, %f198, %f362;
	mul.f32 	%f200, %f199, %f199;
	mul.f32 	%f201, %f364, %f200;
	fma.rn.f32 	%f202, %f201, %f198, %f196;
	add.f32 	%f363, %f363, %f202;
	mov.f32 	%f364, %f33;
$L__BB111_16:
	mov.b32 	%r135, %f362;
	shfl.sync.down.b32	%r35|%p19, %r135, 2, 31, -1;
	mov.b32 	%r136, %f363;
	shfl.sync.down.b32	%r36|%p20, %r136, 2, 31, -1;
	mov.b32 	%r137, %f364;
	shfl.sync.down.b32	%r138|%p21, %r137, 2, 31, -1;
	mov.b32 	%f39, %r138;
	setp.eq.f32 	%p22, %f39, 0f00000000;
	@%p22 bra 	$L__BB111_18;
	mov.b32 	%f203, %r36;
	mov.b32 	%f204, %r35;
	add.f32 	%f40, %f364, %f39;
	div.approx.f32 	%f205, %f39, %f40;
	sub.f32 	%f206, %f204, %f362;
	fma.rn.f32 	%f362, %f206, %f205, %f362;
	mul.f32 	%f207, %f206, %f206;
	mul.f32 	%f208, %f364, %f207;
	fma.rn.f32 	%f209, %f208, %f205, %f203;
	add.f32 	%f363, %f363, %f209;
	mov.f32 	%f364, %f40;
$L__BB111_18:
	mov.b32 	%r139, %f362;
	shfl.sync.down.b32	%r37|%p23, %r139, 1, 31, -1;
	mov.b32 	%r140, %f363;
	shfl.sync.down.b32	%r38|%p24, %r140, 1, 31, -1;
	mov.b32 	%r141, %f364;
	shfl.sync.down.b32	%r142|%p25, %r141, 1, 31, -1;
	mov.b32 	%f46, %r142;
	setp.eq.f32 	%p26, %f46, 0f00000000;
	@%p26 bra 	$L__BB111_20;
	mov.b32 	%f210, %r38;
	mov.b32 	%f211, %r37;
	add.f32 	%f47, %f364, %f46;
	div.approx.f32 	%f212, %f46, %f47;
	sub.f32 	%f213, %f211, %f362;
	fma.rn.f32 	%f362, %f213, %f212, %f362;
	mul.f32 	%f214, %f213, %f213;
	mul.f32 	%f215, %f364, %f214;
	fma.rn.f32 	%f216, %f215, %f212, %f210;
	add.f32 	%f363, %f363, %f216;
	mov.f32 	%f364, %f47;
$L__BB111_20:
	setp.ne.s32 	%p27, %r3, 0;
	bar.sync 	0;
	@%p27 bra 	$L__BB111_22;
	st.shared.f32 	[%r4], %f362;
	st.shared.f32 	[%r5], %f363;
	st.shared.f32 	[%r6], %f364;
$L__BB111_22:
	setp.gt.u32 	%p28, %r1, 31;
	bar.sync 	0;
	@%p28 bra 	$L__BB111_37;
	setp.ge.u32 	%p29, %r1, %r7;
	mov.f32 	%f384, 0f00000000;
	mov.f32 	%f385, %f384;
	mov.f32 	%f383, %f384;
	@%p29 bra 	$L__BB111_25;
	ld.shared.f32 	%f385, [%r8];
	ld.shared.f32 	%f384, [%r9];
	ld.shared.f32 	%f383, [%r10];
$L__BB111_25:
	bar.warp.sync 	-1;
	mov.b32 	%r143, %f385;
	shfl.sync.down.b32	%r39|%p30, %r143, 16, 31, -1;
	mov.b32 	%r144, %f384;
	shfl.sync.down.b32	%r40|%p31, %r144, 16, 31, -1;
	mov.b32 	%r145, %f383;
	shfl.sync.down.b32	%r146|%p32, %r145, 16, 31, -1;
	mov.b32 	%f59, %r146;
	setp.eq.f32 	%p33, %f59, 0f00000000;
	@%p33 bra 	$L__BB111_27;
	mov.b32 	%f218, %r40;
	mov.b32 	%f219, %r39;
	add.f32 	%f60, %f383, %f59;
	div.approx.f32 	%f220, %f59, %f60;
	sub.f32 	%f221, %f219, %f385;
	fma.rn.f32 	%f385, %f221, %f220, %f385;
	mul.f32 	%f222, %f221, %f221;
	mul.f32 	%f223, %f383, %f222;
	fma.rn.f32 	%f224, %f223, %f220, %f218;
	add.f32 	%f384, %f384, %f224;
	mov.f32 	%f383, %f60;
$L__BB111_27:
	mov.b32 	%r147, %f385;
	shfl.sync.down.b32	%r41|%p34, %r147, 8, 31, -1;
	mov.b32 	%r148, %f384;
	shfl.sync.down.b32	%r42|%p35, %r148, 8, 31, -1;
	mov.b32 	%r149, %f383;
	shfl.sync.down.b32	%r150|%p36, %r149, 8, 31, -1;
	mov.b32 	%f66, %r150;
	setp.eq.f32 	%p37, %f66, 0f00000000;
	@%p37 bra 	$L__BB111_29;
	mov.b32 	%f225, %r42;
	mov.b32 	%f226, %r41;
	add.f32 	%f67, %f383, %f66;
	div.approx.f32 	%f227, %f66, %f67;
	sub.f32 	%f228, %f226, %f385;
	fma.rn.f32 	%f385, %f228, %f227, %f385;
	mul.f32 	%f229, %f228, %f228;
	mul.f32 	%f230, %f383, %f229;
	fma.rn.f32 	%f231, %f230, %f227, %f225;
	add.f32 	%f384, %f384, %f231;
	mov.f32 	%f383, %f67;
$L__BB111_29:
	mov.b32 	%r151, %f385;
	shfl.sync.down.b32	%r43|%p38, %r151, 4, 31, -1;
	mov.b32 	%r152, %f384;
	shfl.sync.down.b32	%r44|%p39, %r152, 4, 31, -1;
	mov.b32 	%r153, %f383;
	shfl.sync.down.b32	%r154|%p40, %r153, 4, 31, -1;
	mov.b32 	%f73, %r154;
	setp.eq.f32 	%p41, %f73, 0f00000000;
	@%p41 bra 	$L__BB111_31;
	mov.b32 	%f232, %r44;
	mov.b32 	%f233, %r43;
	add.f32 	%f74, %f383, %f73;
	div.approx.f32 	%f234, %f73, %f74;
	sub.f32 	%f235, %f233, %f385;
	fma.rn.f32 	%f385, %f235, %f234, %f385;
	mul.f32 	%f236, %f235, %f235;
	mul.f32 	%f237, %f383, %f236;
	fma.rn.f32 	%f238, %f237, %f234, %f232;
	add.f32 	%f384, %f384, %f238;
	mov.f32 	%f383, %f74;
$L__BB111_31:
	mov.b32 	%r155, %f385;
	shfl.sync.down.b32	%r45|%p42, %r155, 2, 31, -1;
	mov.b32 	%r156, %f384;
	shfl.sync.down.b32	%r46|%p43, %r156, 2, 31, -1;
	mov.b32 	%r157, %f383;
	shfl.sync.down.b32	%r158|%p44, %r157, 2, 31, -1;
	mov.b32 	%f80, %r158;
	setp.eq.f32 	%p45, %f80, 0f00000000;
	@%p45 bra 	$L__BB111_33;
	mov.b32 	%f239, %r46;
	mov.b32 	%f240, %r45;
	add.f32 	%f81, %f383, %f80;
	div.approx.f32 	%f241, %f80, %f81;
	sub.f32 	%f242, %f240, %f385;
	fma.rn.f32 	%f385, %f242, %f241, %f385;
	mul.f32 	%f243, %f242, %f242;
	mul.f32 	%f244, %f383, %f243;
	fma.rn.f32 	%f245, %f244, %f241, %f239;
	add.f32 	%f384, %f384, %f245;
	mov.f32 	%f383, %f81;
$L__BB111_33:
	mov.b32 	%r159, %f385;
	shfl.sync.down.b32	%r47|%p46, %r159, 1, 31, -1;
	mov.b32 	%r160, %f384;
	shfl.sync.down.b32	%r48|%p47, %r160, 1, 31, -1;
	mov.b32 	%r161, %f383;
	shfl.sync.down.b32	%r162|%p48, %r161, 1, 31, -1;
	mov.b32 	%f87, %r162;
	setp.eq.f32 	%p49, %f87, 0f00000000;
	@%p49 bra 	$L__BB111_35;
	mov.b32 	%f246, %r48;
	mov.b32 	%f247, %r47;
	add.f32 	%f88, %f383, %f87;
	div.approx.f32 	%f248, %f87, %f88;
	sub.f32 	%f249, %f247, %f385;
	fma.rn.f32 	%f385, %f249, %f248, %f385;
	mul.f32 	%f250, %f249, %f249;
	mul.f32 	%f251, %f383, %f250;
	fma.rn.f32 	%f252, %f251, %f248, %f246;
	add.f32 	%f384, %f384, %f252;
	mov.f32 	%f383, %f88;
$L__BB111_35:
	@%p27 bra 	$L__BB111_37;
	st.shared.f32 	[_ZZ21WelfordBlockAllReduceIfEvT_S0_S0_PS0_S1_S1_E21mean_result_broadcast], %f385;
	st.shared.f32 	[_ZZ21WelfordBlockAllReduceIfEvT_S0_S0_PS0_S1_S1_E19m2_result_broadcast], %f384;
	st.shared.f32 	[_ZZ21WelfordBlockAllReduceIfEvT_S0_S0_PS0_S1_S1_E22count_result_broadcast], %f383;
$L__BB111_37:
	bar.sync 	0;
	ld.shared.f32 	%f94, [_ZZ21WelfordBlockAllReduceIfEvT_S0_S0_PS0_S1_S1_E21mean_result_broadcast];
	ld.shared.f32 	%f253, [_ZZ21WelfordBlockAllReduceIfEvT_S0_S0_PS0_S1_S1_E19m2_result_broadcast];
	ld.shared.f32 	%f254, [_ZZ21WelfordBlockAllReduceIfEvT_S0_S0_PS0_S1_S1_E22count_result_broadcast];
	div.approx.f32 	%f255, %f253, %f254;
	max.f32 	%f256, %f255, 0f00000000;
	add.f32 	%f257, %f256, %f1;
	abs.f32 	%f95, %f257;
	setp.lt.f32 	%p51, %f95, 0f00800000;
	mul.f32 	%f258, %f257, 0f4B800000;
	selp.f32 	%f96, %f258, %f257, %p51;
	mov.b32 	%r49, %f96;
	add.s32 	%r163, %r49, -8388608;
	setp.gt.u32 	%p52, %r163, 2130706431;
	@%p52 bra 	$L__BB111_39;
	and.b32  	%r164, %r49, 16777215;
	or.b32  	%r165, %r164, 1056964608;
	mov.b32 	%f259, %r165;
	sub.s32 	%r166, %r165, %r49;
	add.s32 	%r167, %r166, 201326592;
	selp.b32 	%r168, %r167, %r166, %p51;
	rsqrt.approx.ftz.f32 	%f260, %f259;
	mul.f32 	%f261, %f260, %f260;
	neg.f32 	%f262, %f261;
	fma.rn.f32 	%f263, %f260, %f260, %f262;
	neg.f32 	%f264, %f259;
	fma.rn.f32 	%f265, %f261, %f264, 0f3F800000;
	fma.rn.f32 	%f266, %f263, %f264, %f265;
	fma.rn.f32 	%f267, %f266, 0f3EC00000, 0f3F000000;
	mul.f32 	%f268, %f260, %f266;
	fma.rn.f32 	%f269, %f267, %f268, %f260;
	shr.s32 	%r169, %r168, 1;
	mov.b32 	%r170, %f269;
	add.s32 	%r171, %r169, %r170;
	mov.b32 	%f398, %r171;
	bra.uni 	$L__BB111_40;
$L__BB111_39:
	rsqrt.approx.ftz.f32 	%f398, %f96;
$L__BB111_40:
	setp.ne.s32 	%p54, %r1, 0;
	@%p54 bra 	$L__BB111_42;
	shl.b64 	%rd73, %rd128, 2;
	add.s64 	%rd74, %rd14, %rd73;
	st.global.f32 	[%rd74], %f94;
	add.s64 	%rd75, %rd15, %rd73;
	st.global.f32 	[%rd75], %f398;
$L__BB111_42:
	@%p3 bra 	$L__BB111_49;
	setp.eq.s32 	%p56, %r18, 3072;
	mul.lo.s64 	%rd24, %rd128, %rd32;
	mov.u32 	%r279, %r1;
	@%p56 bra 	$L__BB111_47;
	setp.eq.s32 	%p57, %r18, 0;
	ld.shared.f32 	%f274, [%r12];
	sub.f32 	%f275, %f274, %f94;
	mul.f32 	%f270, %f398, %f275;
	ld.shared.f32 	%f276, [%r14];
	sub.f32 	%f277, %f276, %f94;
	mul.f32 	%f271, %f398, %f277;
	ld.shared.f32 	%f278, [%r15];
	sub.f32 	%f279, %f278, %f94;
	mul.f32 	%f272, %f398, %f279;
	ld.shared.f32 	%f280, [%r16];
	sub.f32 	%f281, %f280, %f94;
	mul.f32 	%f273, %f398, %f281;
	add.s64 	%rd25, %rd24, %rd9;
	ld.global.v2.u32 	{%r175, %r182}, [%rd11];
	ld.global.v2.u32 	{%r178, %r185}, [%rd12];
	// begin inline asm
	{ cvt.rn.f16x2.f32 %r172, %f271, %f270; }

	// end inline asm
	// begin inline asm
	{mul.f16x2 %r173,%r172,%r175;
}
	// end inline asm
	// begin inline asm
	{add.f16x2 %r176,%r173,%r178;
}
	// end inline asm
	// begin inline asm
	{ cvt.rn.f16x2.f32 %r179, %f273, %f272; }

	// end inline asm
	// begin inline asm
	{mul.f16x2 %r180,%r179,%r182;
}
	// end inline asm
	// begin inline asm
	{add.f16x2 %r183,%r180,%r185;
}
	// end inline asm
	shr.s64 	%rd76, %rd25, 63;
	shr.u64 	%rd77, %rd76, 62;
	add.s64 	%rd78, %rd25, %rd77;
	shl.b64 	%rd79, %rd78, 1;
	and.b64  	%rd80, %rd79, -8;
	add.s64 	%rd81, %rd4, %rd80;
	st.global.v2.u32 	[%rd81], {%r176, %r183};
	mov.u32 	%r279, %r17;
	@%p57 bra 	$L__BB111_47;
	setp.eq.s32 	%p58, %r18, 1024;
	ld.shared.f32 	%f286, [%r12+4096];
	sub.f32 	%f287, %f286, %f94;
	mul.f32 	%f282, %f398, %f287;
	ld.shared.f32 	%f288, [%r14+4096];
	sub.f32 	%f289, %f288, %f94;
	mul.f32 	%f283, %f398, %f289;
	ld.shared.f32 	%f290, [%r15+4096];
	sub.f32 	%f291, %f290, %f94;
	mul.f32 	%f284, %f398, %f291;
	ld.shared.f32 	%f292, [%r16+4096];
	sub.f32 	%f293, %f292, %f94;
	mul.f32 	%f285, %f398, %f293;
	add.s64 	%rd82, %rd25, 4096;
	ld.global.v2.u32 	{%r189, %r196}, [%rd11+8192];
	ld.global.v2.u32 	{%r192, %r199}, [%rd12+8192];
	// begin inline asm
	{ cvt.rn.f16x2.f32 %r186, %f283, %f282; }

	// end inline asm
	// begin inline asm
	{mul.f16x2 %r187,%r186,%r189;
}
	// end inline asm
	// begin inline asm
	{add.f16x2 %r190,%r187,%r192;
}
	// end inline asm
	// begin inline asm
	{ cvt.rn.f16x2.f32 %r193, %f285, %f284; }

	// end inline asm
	// begin inline asm
	{mul.f16x2 %r194,%r193,%r196;
}
	// end inline asm
	// begin inline asm
	{add.f16x2 %r197,%r194,%r199;
}
	// end inline asm
	shr.s64 	%rd83, %rd82, 63;
	shr.u64 	%rd84, %rd83, 62;
	add.s64 	%rd85, %rd82, %rd84;
	shl.b64 	%rd86, %rd85, 1;
	and.b64  	%rd87, %rd86, -8;
	add.s64 	%rd88, %rd4, %rd87;
	st.global.v2.u32 	[%rd88], {%r190, %r197};
	mov.u32 	%r279, %r19;
	@%p58 bra 	$L__BB111_47;
	ld.shared.f32 	%f298, [%r12+8192];
	sub.f32 	%f299, %f298, %f94;
	mul.f32 	%f294, %f398, %f299;
	ld.shared.f32 	%f300, [%r14+8192];
	sub.f32 	%f301, %f300, %f94;
	mul.f32 	%f295, %f398, %f301;
	ld.shared.f32 	%f302, [%r15+8192];
	sub.f32 	%f303, %f302, %f94;
	mul.f32 	%f296, %f398, %f303;
	ld.shared.f32 	%f304, [%r16+8192];
	sub.f32 	%f305, %f304, %f94;
	mul.f32 	%f297, %f398, %f305;
	add.s64 	%rd89, %rd25, 8192;
	ld.global.v2.u32 	{%r203, %r210}, [%rd11+16384];
	ld.global.v2.u32 	{%r206, %r213}, [%rd12+16384];
	// begin inline asm
	{ cvt.rn.f16x2.f32 %r200, %f295, %f294; }

	// end inline asm
	// begin inline asm
	{mul.f16x2 %r201,%r200,%r203;
}
	// end inline asm
	// begin inline asm
	{add.f16x2 %r204,%r201,%r206;
}
	// end inline asm
	// begin inline asm
	{ cvt.rn.f16x2.f32 %r207, %f297, %f296; }

	// end inline asm
	// begin inline asm
	{mul.f16x2 %r208,%r207,%r210;
}
	// end inline asm
	// begin inline asm
	{add.f16x2 %r211,%r208,%r213;
}
	// end inline asm
	shr.s64 	%rd90, %rd89, 63;
	shr.u64 	%rd91, %rd90, 62;
	add.s64 	%rd92, %rd89, %rd91;
	shl.b64 	%rd93, %rd92, 1;
	and.b64  	%rd94, %rd93, -8;
	add.s64 	%rd95, %rd4, %rd94;
	st.global.v2.u32 	[%rd95], {%r204, %r211};
	mov.u32 	%r279, %r20;
$L__BB111_47:
	setp.lt.u32 	%p59, %r11, 3072;
	@%p59 bra 	$L__BB111_49;
$L__BB111_48:
	shl.b32 	%r270, %r279, 2;
	mov.u32 	%r271, shared_buf;
	add.s32 	%r272, %r271, %r270;
	ld.shared.f32 	%f322, [%r272];
	sub.f32 	%f323, %f322, %f94;
	mul.f32 	%f306, %f398, %f323;
	add.s32 	%r273, %r272, %r13;
	ld.shared.f32 	%f324, [%r273];
	sub.f32 	%f325, %f324, %f94;
	mul.f32 	%f307, %f398, %f325;
	add.s32 	%r274, %r273, %r13;
	ld.shared.f32 	%f326, [%r274];
	sub.f32 	%f327, %f326, %f94;
	mul.f32 	%f308, %f398, %f327;
	add.s32 	%r275, %r274, %r13;
	ld.shared.f32 	%f328, [%r275];
	sub.f32 	%f329, %f328, %f94;
	mul.f32 	%f309, %f398, %f329;
	cvt.u64.u32 	%rd96, %r270;
	add.s64 	%rd97, %rd24, %rd96;
	mul.wide.u32 	%rd98, %r270, 2;
	add.s64 	%rd99, %rd5, %rd98;
	ld.global.v2.u32 	{%r217, %r224}, [%rd99];
	add.s64 	%rd100, %rd6, %rd98;
	ld.global.v2.u32 	{%r220, %r227}, [%rd100];
	// begin inline asm
	{ cvt.rn.f16x2.f32 %r214, %f307, %f306; }

	// end inline asm
	// begin inline asm
	{mul.f16x2 %r215,%r214,%r217;
}
	// end inline asm
	// begin inline asm
	{add.f16x2 %r218,%r215,%r220;
}
	// end inline asm
	// begin inline asm
	{ cvt.rn.f16x2.f32 %r221, %f309, %f308; }

	// end inline asm
	// begin inline asm
	{mul.f16x2 %r222,%r221,%r224;
}
	// end inline asm
	// begin inline asm
	{add.f16x2 %r225,%r222,%r227;
}
	// end inline asm
	shr.s64 	%rd101, %rd97, 63;
	shr.u64 	%rd102, %rd101, 62;
	add.s64 	%rd103, %rd97, %rd102;
	shl.b64 	%rd104, %rd103, 1;
	and.b64  	%rd105, %rd104, -8;
	add.s64 	%rd106, %rd4, %rd105;
	st.global.v2.u32 	[%rd106], {%r218, %r225};
	ld.shared.f32 	%f330, [%r272+4096];
	sub.f32 	%f331, %f330, %f94;
	mul.f32 	%f310, %f398, %f331;
	ld.shared.f32 	%f332, [%r273+4096];
	sub.f32 	%f333, %f332, %f94;
	mul.f32 	%f311, %f398, %f333;
	ld.shared.f32 	%f334, [%r274+4096];
	sub.f32 	%f335, %f334, %f94;
	mul.f32 	%f312, %f398, %f335;
	ld.shared.f32 	%f336, [%r275+4096];
	sub.f32 	%f337, %f336, %f94;
	mul.f32 	%f313, %f398, %f337;
	add.s64 	%rd107, %rd97, 4096;
	ld.global.v2.u32 	{%r231, %r238}, [%rd99+8192];
	ld.global.v2.u32 	{%r234, %r241}, [%rd100+8192];
	// begin inline asm
	{ cvt.rn.f16x2.f32 %r228, %f311, %f310; }

	// end inline asm
	// begin inline asm
	{mul.f16x2 %r229,%r228,%r231;
}
	// end inline asm
	// begin inline asm
	{add.f16x2 %r232,%r229,%r234;
}
	// end inline asm
	// begin inline asm
	{ cvt.rn.f16x2.f32 %r235, %f313, %f312; }

	// end inline asm
	// begin inline asm
	{mul.f16x2 %r236,%r235,%r238;
}
	// end inline asm
	// begin inline asm
	{add.f16x2 %r239,%r236,%r241;
}
	// end inline asm
	shr.s64 	%rd108, %rd107, 63;
	shr.u64 	%rd109, %rd108, 62;
	add.s64 	%rd110, %rd107, %rd109;
	shl.b64 	%rd111, %rd110, 1;
	and.b64  	%rd112, %rd111, -8;
	add.s64 	%rd113, %rd4, %rd112;
	st.global.v2.u32 	[%rd113], {%r232, %r239};
	ld.shared.f32 	%f338, [%r272+8192];
	sub.f32 	%f339, %f338, %f94;
	mul.f32 	%f314, %f398, %f339;
	ld.shared.f32 	%f340, [%r273+8192];
	sub.f32 	%f341, %f340, %f94;
	mul.f32 	%f315, %f398, %f341;
	ld.shared.f32 	%f342, [%r274+8192];
	sub.f32 	%f343, %f342, %f94;
	mul.f32 	%f316, %f398, %f343;
	ld.shared.f32 	%f344, [%r275+8192];
	sub.f32 	%f345, %f344, %f94;
	mul.f32 	%f317, %f398, %f345;
	add.s64 	%rd114, %rd97, 8192;
	ld.global.v2.u32 	{%r245, %r252}, [%rd99+16384];
	ld.global.v2.u32 	{%r248, %r255}, [%rd100+16384];
	// begin inline asm
	{ cvt.rn.f16x2.f32 %r242, %f315, %f314; }

	// end inline asm
	// begin inline asm
	{mul.f16x2 %r243,%r242,%r245;
}
	// end inline asm
	// begin inline asm
	{add.f16x2 %r246,%r243,%r248;
}
	// end inline asm
	// begin inline asm
	{ cvt.rn.f16x2.f32 %r249, %f317, %f316; }

	// end inline asm
	// begin inline asm
	{mul.f16x2 %r250,%r249,%r252;
}
	// end inline asm
	// begin inline asm
	{add.f16x2 %r253,%r250,%r255;
}
	// end inline asm
	shr.s64 	%rd115, %rd114, 63;
	shr.u64 	%rd116, %rd115, 62;
	add.s64 	%rd117, %rd114, %rd116;
	shl.b64 	%rd118, %rd117, 1;
	and.b64  	%rd119, %rd118, -8;
	add.s64 	%rd120, %rd4, %rd119;
	st.global.v2.u32 	[%rd120], {%r246, %r253};
	ld.shared.f32 	%f346, [%r272+12288];
	sub.f32 	%f347, %f346, %f94;
	mul.f32 	%f318, %f398, %f347;
	ld.shared.f32 	%f348, [%r273+12288];
	sub.f32 	%f349, %f348, %f94;
	mul.f32 	%f319, %f398, %f349;
	ld.shared.f32 	%f350, [%r274+12288];
	sub.f32 	%f351, %f350, %f94;
	mul.f32 	%f320, %f398, %f351;
	ld.shared.f32 	%f352, [%r275+12288];
	sub.f32 	%f353, %f352, %f94;
	mul.f32 	%f321, %f398, %f353;
	add.s64 	%rd121, %rd97, 12288;
	ld.global.v2.u32 	{%r259, %r266}, [%rd99+24576];
	ld.global.v2.u32 	{%r262, %r269}, [%rd100+24576];
	// begin inline asm
	{ cvt.rn.f16x2.f32 %r256, %f319, %f318; }

	// end inline asm
	// begin inline asm
	{mul.f16x2 %r257,%r256,%r259;
}
	// end inline asm
	// begin inline asm
	{add.f16x2 %r260,%r257,%r262;
}
	// end inline asm
	// begin inline asm
	{ cvt.rn.f16x2.f32 %r263, %f321, %f320; }

	// end inline asm
	// begin inline asm
	{mul.f16x2 %r264,%r263,%r266;
}
	// end inline asm
	// begin inline asm
	{add.f16x2 %r267,%r264,%r269;
}
	// end inline asm
	shr.s64 	%rd122, %rd121, 63;
	shr.u64 	%rd123, %rd122, 62;
	add.s64 	%rd124, %rd121, %rd123;
	shl.b64 	%rd125, %rd124, 1;
	and.b64  	%rd126, %rd125, -8;
	add.s64 	%rd127, %rd4, %rd126;
	st.global.v2.u32 	[%rd127], {%r260, %r267};
	add.s32 	%r279, %r279, 4096;
	setp.lt.s32 	%p60, %r279, %r2;
	@%p60 bra 	$L__BB111_48;
$L__BB111_49:
	add.s64 	%rd128, %rd128, %rd8;
	setp.lt.s64 	%p61, %rd128, %rd35;
	@%p61 bra 	$L__BB111_4;
$L__BB111_50:
	ret;

}
	// .globl	_Z22LayerNormBlockSMemImplI19BiasAddResidualLoadI6__halffE11AffineStoreIfS1_EfLi4ELi512EEvT_T0_lldPT1_S8_
.visible .entry _Z22LayerNormBlockSMemImplI19BiasAddResidualLoadI6__halffE11AffineStoreIfS1_EfLi4ELi512EEvT_T0_lldPT1_S8_(
	.param .align 8 .b8 _Z22LayerNormBlockSMemImplI19BiasAddResidualLoadI6__halffE11AffineStoreIfS1_EfLi4ELi512EEvT_T0_lldPT1_S8__param_0[32],
	.param .align 8 .b8 _Z22LayerNormBlockSMemImplI19BiasAddResidualLoadI6__halffE11AffineStoreIfS1_EfLi4ELi512EEvT_T0_lldPT1_S8__param_1[32],
	.param .u64 _Z22LayerNormBlockSMemImplI19BiasAddResidualLoadI6__halffE11AffineStoreIfS1_EfLi4ELi512EEvT_T0_lldPT1_S8__param_2,
	.param .u64 _Z22LayerNormBlockSMemImplI19BiasAddResidualLoadI6__halffE11AffineStoreIfS1_EfLi4ELi512EEvT_T0_lldPT1_S8__param_3,
	.param .f64 _Z22LayerNormBlockSMemImplI19BiasAddResidualLoadI6__halffE11AffineStoreIfS1_EfLi4ELi512EEvT_T0_lldPT1_S8__param_4,
	.param .u64 .ptr .align 1 _Z22LayerNormBlockSMemImplI19BiasAddResidualLoadI6__halffE11AffineStoreIfS1_EfLi4ELi512EEvT_T0_lldPT1_S8__param_5,
	.param .u64 .ptr .align 1 _Z22LayerNormBlockSMemImplI19BiasAddResidualLoadI6__halffE11AffineStoreIfS1_EfLi4ELi512EEvT_T0_lldPT1_S8__param_6
)
{
	.reg .pred 	%p<62>;
	.reg .b32 	%r<281>;
	.reg .b32 	%f<399>;
	.reg .b64 	%rd<131>;
	.reg .b64 	%fd<2>;

	ld.param.u64 	%rd32, [_Z22LayerNormBlockSMemImplI19BiasAddResidualLoadI6__halffE11AffineStoreIfS1_EfLi4ELi512EEvT_T0_lldPT1_S8__param_1+8];
	ld.param.u64 	%rd30, [_Z22LayerNormBlockSMemImplI19BiasAddResidualLoadI6__halffE11AffineStoreIfS1_EfLi4ELi512EEvT_T0_lldPT1_S8__param_0+24];
	ld.param.u64 	%rd28, [_Z22LayerNormBlockSMemImplI19BiasAddResidualLoadI6__halffE11AffineStoreIfS1_EfLi4ELi512EEvT_T0_lldPT1_S8__param_0+8];
	ld.param.u64 	%rd34, [_Z22LayerNormBlockSMemImplI19BiasAddResidualLoadI6__halffE11AffineStoreIfS1_EfLi4ELi512EEvT_T0_lldPT1_S8__param_1+24];
	ld.param.u64 	%rd33, [_Z22LayerNormBlockSMemImplI19BiasAddResidualLoadI6__halffE11AffineStoreIfS1_EfLi4ELi512EEvT_T0_lldPT1_S8__param_1+16];
	ld.param.u64 	%rd31, [_Z22LayerNormBlockSMemImplI19BiasAddResidualLoadI6__halffE11AffineStoreIfS1_EfLi4ELi512EEvT_T0_lldPT1_S8__param_1];
	ld.param.u64 	%rd29, [_Z22LayerNormBlockSMemImplI19BiasAddResidualLoadI6__halffE11AffineStoreIfS1_EfLi4ELi512EEvT_T0_lldPT1_S8__param_0+16];
	ld.param.u64 	%rd27, [_Z22LayerNormBlockSMemImplI19BiasAddResidualLoadI6__halffE11AffineStoreIfS1_EfLi4ELi512EEvT_T0_lldPT1_S8__param_0];
	ld.param.u64 	%rd35, [_Z22LayerNormBlockSMemImplI19BiasAddResidualLoadI6__halffE11AffineStoreIfS1_EfLi4ELi512EEvT_T0_lldPT1_S8__param_2];
	ld.param.u64 	%rd36, [_Z22LayerNormBlockSMemImplI19BiasAddResidualLoadI6__halffE11AffineStoreIfS1_EfLi4ELi512EEvT_T0_lldPT1_S8__param_3];
	ld.param.f64 	%fd1, [_Z22LayerNormBlockSMemImplI19BiasAddResidualLoadI6__halffE11AffineStoreIfS1_EfLi4ELi512EEvT_T0_lldPT1_S8__param_4];
	ld.param.u64 	%rd37, [_Z22LayerNormBlockSMemImplI19BiasAddResidualLoadI6__halffE11AffineStoreIfS1_EfLi4ELi512EEvT_T0_lldPT1_S8__param_5];
	ld.param.u64 	%rd38, [_Z22LayerNormBlockSMemImplI19BiasAddResidualLoadI6__halffE11AffineStoreIfS1_EfLi4ELi512EEvT_T0_lldPT1_S8__param_6];
	cvta.to.global.u64 	%rd1, %rd27;
	cvta.to.global.u64 	%rd3, %rd29;
	cvta.to.global.u64 	%rd4, %rd31;
	cvta.to.global.u64 	%rd5, %rd33;
	cvta.to.global.u64 	%rd6, %rd34;
	mov.u32 	%r1, %tid.x;
	and.b64  	%rd39, %rd36, 3;
	setp.eq.s64 	%p1, %rd39, 0;
	@%p1 bra 	$L__BB112_2;
	mov.u64 	%rd40, $str$2;
	cvta.global.u64 	%rd41, %rd40;
	mov.u64 	%rd42, $str$1;
	cvta.global.u64 	%rd43, %rd42;
	mov.u64 	%rd44, __unnamed_113;
	cvta.global.u64 	%rd45, %rd44;
	{ // callseq 112, 0
	.param .b64 param0;
	st.param.b64 	[param0], %rd41;
	.param .b64 param1;
	st.param.b64 	[param1], %rd43;
	.param .b32 param2;
	st.param.b32 	[param2], 765;
	.param .b64 param3;
	st.param.b64 	[param3], %rd45;
	.param .b64 param4;
	st.param.b64 	[param4], 1;
	call.uni 
	__assertfail, 
	(
	param0, 
	param1, 
	param2, 
	param3, 
	param4
	);
	} // callseq 112
$L__BB112_2:
	cvt.u32.u64 	%r53, %rd36;
	shr.s32 	%r54, %r53, 31;
	shr.u32 	%r55, %r54, 30;
	add.s32 	%r56, %r53, %r55;
	shr.s32 	%r2, %r56, 2;
	mov.u32 	%r57, %ctaid.x;
	cvt.u64.u32 	%rd128, %r57;
	setp.le.s64 	%p2, %rd35, %rd128;
	@%p2 bra 	$L__BB112_50;
	cvta.to.global.u64 	%rd46, %rd28;
	and.b32  	%r3, %r1, 31;
	shr.u32 	%r58, %r1, 3;
	mov.u32 	%r59, _ZZ21WelfordBlockAllReduceIfEvT_S0_S0_PS0_S1_S1_E11mean_shared;
	add.s32 	%r4, %r59, %r58;
	mov.u32 	%r60, _ZZ21WelfordBlockAllReduceIfEvT_S0_S0_PS0_S1_S1_E9m2_shared;
	add.s32 	%r5, %r60, %r58;
	mov.u32 	%r61, _ZZ21WelfordBlockAllReduceIfEvT_S0_S0_PS0_S1_S1_E12count_shared;
	add.s32 	%r6, %r61, %r58;
	mov.u32 	%r62, %ntid.x;
	shr.u32 	%r7, %r62, 5;
	shl.b32 	%r63, %r1, 2;
	and.b32  	%r64, %r63, 124;
	add.s32 	%r8, %r59, %r64;
	add.s32 	%r9, %r60, %r64;
	add.s32 	%r10, %r61, %r64;
	cvt.rn.f32.f64 	%f1, %fd1;
	mov.u32 	%r65, %nctaid.x;
	cvt.u64.u32 	%rd8, %r65;
	not.b32 	%r66, %r1;
	add.s32 	%r11, %r2, %r66;
	cvt.u64.u32 	%rd9, %r63;
	mul.wide.u32 	%rd47, %r63, 2;
	add.s64 	%rd10, %rd46, %rd47;
	mov.u32 	%r67, shared_buf;
	add.s32 	%r12, %r67, %r63;
	shl.b32 	%r13, %r2, 2;
	add.s32 	%r14, %r12, %r13;
	add.s32 	%r15, %r14, %r13;
	add.s32 	%r16, %r15, %r13;
	add.s32 	%r17, %r1, 512;
	and.b32  	%r18, %r11, 1536;
	add.s64 	%rd11, %rd5, %rd47;
	add.s64 	%rd12, %rd6, %rd47;
	or.b32  	%r19, %r1, 1024;
	add.s32 	%r20, %r1, 1536;
	shl.b32 	%r21, %r2, 3;
	add.s64 	%rd13, %rd46, 4096;
	mul.lo.s32 	%r22, %r2, 12;
	cvta.to.global.u64 	%rd14, %rd37;
	cvta.to.global.u64 	%rd15, %rd38;
$L__BB112_4:
	setp.ge.s32 	%p3, %r1, %r2;
	mov.f32 	%f362, 0f00000000;
	mov.f32 	%f363, %f362;
	mov.f32 	%f364, %f362;
	@%p3 bra 	$L__BB112_10;
	and.b32  	%r68, %r11, 512;
	setp.ne.s32 	%p4, %r68, 0;
	mul.lo.s64 	%rd17, %rd128, %rd30;
	mov.f32 	%f354, 0f00000000;
	mov.u32 	%r278, %r1;
	mov.f32 	%f363, %f354;
	mov.f32 	%f362, %f354;
	@%p4 bra 	$L__BB112_7;
	add.s64 	%rd48, %rd17, %rd9;
	shr.s64 	%rd49, %rd48, 63;
	shr.u64 	%rd50, %rd49, 62;
	add.s64 	%rd51, %rd48, %rd50;
	shl.b64 	%rd52, %rd51, 1;
	and.b64  	%rd53, %rd52, -8;
	add.s64 	%rd54, %rd1, %rd53;
	ld.global.v2.u32 	{%r70, %r76}, [%rd54];
	ld.global.v2.u32 	{%r74, %r80}, [%rd10];
	add.s64 	%rd55, %rd3, %rd53;
	ld.global.v2.u32 	{%r71, %r77}, [%rd55];
	// begin inline asm
	{add.f16x2 %r69,%r70,%r71;
}
	// end inline asm
	// begin inline asm
	{add.f16x2 %r72,%r69,%r74;
}
	// end inline asm
	// begin inline asm
	{add.f16x2 %r75,%r76,%r77;
}
	// end inline asm
	// begin inline asm
	{add.f16x2 %r78,%r75,%r80;
}
	// end inline asm
	// begin inline asm
	{.reg .f16 low,high;
  mov.b32 {low,high},%r72;
  cvt.f32.f16 %f103, low;}

	// end inline asm
	// begin inline asm
	{.reg .f16 low,high;
  mov.b32 {low,high},%r72;
  cvt.f32.f16 %f104, high;}

	// end inline asm
	// begin inline asm
	{.reg .f16 low,high;
  mov.b32 {low,high},%r78;
  cvt.f32.f16 %f105, low;}

	// end inline asm
	// begin inline asm
	{.reg .f16 low,high;
  mov.b32 {low,high},%r78;
  cvt.f32.f16 %f106, high;}

	// end inline asm
	st.shared.f32 	[%r12], %f103;
	mov.f32 	%f108, 0f3F800000;
	div.approx.f32 	%f109, %f103, %f108;
	add.f32 	%f110, %f109, 0f00000000;
	sub.f32 	%f111, %f103, %f110;
	fma.rn.f32 	%f112, %f103, %f111, 0f00000000;
	st.shared.f32 	[%r14], %f104;
	sub.f32 	%f113, %f104, %f110;
	mov.f32 	%f114, 0f40000000;
	div.approx.f32 	%f115, %f113, %f114;
	add.f32 	%f116, %f110, %f115;
	sub.f32 	%f117, %f104, %f116;
	fma.rn.f32 	%f118, %f113, %f117, %f112;
	st.shared.f32 	[%r15], %f105;
	sub.f32 	%f119, %f105, %f116;
	mov.f32 	%f120, 0f40400000;
	div.approx.f32 	%f121, %f119, %f120;
	add.f32 	%f122, %f116, %f121;
	sub.f32 	%f123, %f105, %f122;
	fma.rn.f32 	%f124, %f119, %f123, %f118;
	st.shared.f32 	[%r16], %f106;
	sub.f32 	%f125, %f106, %f122;
	mov.f32 	%f354, 0f40800000;
	div.approx.f32 	%f126, %f125, %f354;
	add.f32 	%f362, %f122, %f126;
	sub.f32 	%f127, %f106, %f362;
	fma.rn.f32 	%f363, %f125, %f127, %f124;
	mov.u32 	%r278, %r17;
$L__BB112_7:
	setp.lt.u32 	%p5, %r11, 512;
	mov.f32 	%f364, 0f40800000;
	@%p5 bra 	$L__BB112_10;
	mul.wide.u32 	%rd56, %r278, 4;
	add.s64 	%rd130, %rd17, %rd56;
	shl.b32 	%r85, %r278, 2;
	mov.u32 	%r86, shared_buf;
	add.s32 	%r87, %r86, %r85;
	add.s32 	%r277, %r87, 2048;
	mul.wide.u32 	%rd57, %r278, 8;
	add.s64 	%rd129, %rd13, %rd57;
	mov.f32 	%f364, %f354;
$L__BB112_9:
	shr.s64 	%rd58, %rd130, 63;
	shr.u64 	%rd59, %rd58, 62;
	add.s64 	%rd60, %rd130, %rd59;
	shl.b64 	%rd61, %rd60, 1;
	and.b64  	%rd62, %rd61, -8;
	add.s64 	%rd63, %rd1, %rd62;
	ld.global.v2.u32 	{%r89, %r95}, [%rd63];
	ld.global.v2.u32 	{%r93, %r99}, [%rd129+-4096];
	add.s64 	%rd64, %rd3, %rd62;
	ld.global.v2.u32 	{%r90, %r96}, [%rd64];
	// begin inline asm
	{add.f16x2 %r88,%r89,%r90;
}
	// end inline asm
	// begin inline asm
	{add.f16x2 %r91,%r88,%r93;
}
	// end inline asm
	// begin inline asm
	{add.f16x2 %r94,%r95,%r96;
}
	// end inline asm
	// begin inline asm
	{add.f16x2 %r97,%r94,%r99;
}
	// end inline asm
	// begin inline asm
	{.reg .f16 low,high;
  mov.b32 {low,high},%r91;
  cvt.f32.f16 %f129, low;}

	// end inline asm
	// begin inline asm
	{.reg .f16 low,high;
  mov.b32 {low,high},%r91;
  cvt.f32.f16 %f130, high;}

	// end inline asm
	// begin inline asm
	{.reg .f16 low,high;
  mov.b32 {low,high},%r97;
  cvt.f32.f16 %f131, low;}

	// end inline asm
	// begin inline asm
	{.reg .f16 low,high;
  mov.b32 {low,high},%r97;
  cvt.f32.f16 %f132, high;}

	// end inline asm
	st.shared.f32 	[%r277+-2048], %f129;
	add.f32 	%f137, %f364, 0f3F800000;
	sub.f32 	%f138, %f129, %f362;
	div.approx.f32 	%f139, %f138, %f137;
	add.f32 	%f140, %f362, %f139;
	sub.f32 	%f141, %f129, %f140;
	fma.rn.f32 	%f142, %f138, %f141, %f363;
	add.s32 	%r120, %r277, %r13;
	st.shared.f32 	[%r120+-2048], %f130;
	add.f32 	%f143, %f137, 0f3F800000;
	sub.f32 	%f144, %f130, %f140;
	div.approx.f32 	%f145, %f144, %f143;
	add.f32 	%f146, %f140, %f145;
	sub.f32 	%f147, %f130, %f146;
	fma.rn.f32 	%f148, %f144, %f147, %f142;
	add.s32 	%r121, %r277, %r21;
	st.shared.f32 	[%r121+-2048], %f131;
	add.f32 	%f149, %f143, 0f3F800000;
	sub.f32 	%f150, %f131, %f146;
	div.approx.f32 	%f151, %f150, %f149;
	add.f32 	%f152, %f146, %f151;
	sub.f32 	%f153, %f131, %f152;
	fma.rn.f32 	%f154, %f150, %f153, %f148;
	add.s32 	%r122, %r277, %r22;
	st.shared.f32 	[%r122+-2048], %f132;
	add.f32 	%f155, %f149, 0f3F800000;
	sub.f32 	%f156, %f132, %f152;
	div.approx.f32 	%f157, %f156, %f155;
	add.f32 	%f158, %f152, %f157;
	sub.f32 	%f159, %f132, %f158;
	fma.rn.f32 	%f160, %f156, %f159, %f154;
	add.s64 	%rd65, %rd130, 2048;
	shr.s64 	%rd66, %rd65, 63;
	shr.u64 	%rd67, %rd66, 62;
	add.s64 	%rd68, %rd65, %rd67;
	shl.b64 	%rd69, %rd68, 1;
	and.b64  	%rd70, %rd69, -8;
	add.s64 	%rd71, %rd1, %rd70;
	ld.global.v2.u32 	{%r105, %r111}, [%rd71];
	ld.global.v2.u32 	{%r109, %r115}, [%rd129];
	add.s64 	%rd72, %rd3, %rd70;
	ld.global.v2.u32 	{%r106, %r112}, [%rd72];
	// begin inline asm
	{add.f16x2 %r104,%r105,%r106;
}
	// end inline asm
	// begin inline asm
	{add.f16x2 %r107,%r104,%r109;
}
	// end inline asm
	// begin inline asm
	{add.f16x2 %r110,%r111,%r112;
}
	// end inline asm
	// begin inline asm
	{add.f16x2 %r113,%r110,%r115;
}
	// end inline asm
	// begin inline asm
	{.reg .f16 low,high;
  mov.b32 {low,high},%r107;
  cvt.f32.f16 %f133, low;}

	// end inline asm
	// begin inline asm
	{.reg .f16 low,high;
  mov.b32 {low,high},%r107;
  cvt.f32.f16 %f134, high;}

	// end inline asm
	// begin inline asm
	{.reg .f16 low,high;
  mov.b32 {low,high},%r113;
  cvt.f32.f16 %f135, low;}

	// end inline asm
	// begin inline asm
	{.reg .f16 low,high;
  mov.b32 {low,high},%r113;
  cvt.f32.f16 %f136, high;}

	// end inline asm
	st.shared.f32 	[%r277], %f133;
	add.f32 	%f161, %f155, 0f3F800000;
	sub.f32 	%f162, %f133, %f158;
	div.approx.f32 	%f163, %f162, %f161;
	add.f32 	%f164, %f158, %f163;
	sub.f32 	%f165, %f133, %f164;
	fma.rn.f32 	%f166, %f162, %f165, %f160;
	st.shared.f32 	[%r120], %f134;
	add.f32 	%f167, %f161, 0f3F800000;
	sub.f32 	%f168, %f134, %f164;
	div.approx.f32 	%f169, %f168, %f167;
	add.f32 	%f170, %f164, %f169;
	sub.f32 	%f171, %f134, %f170;
	fma.rn.f32 	%f172, %f168, %f171, %f166;
	st.shared.f32 	[%r121], %f135;
	add.f32 	%f173, %f167, 0f3F800000;
	sub.f32 	%f174, %f135, %f170;
	div.approx.f32 	%f175, %f174, %f173;
	add.f32 	%f176, %f170, %f175;
	sub.f32 	%f177, %f135, %f176;
	fma.rn.f32 	%f178, %f174, %f177, %f172;
	st.shared.f32 	[%r122], %f136;
	add.f32 	%f364, %f173, 0f3F800000;
	sub.f32 	%f179, %f136, %f176;
	div.approx.f32 	%f180, %f179, %f364;
	add.f32 	%f362, %f176, %f180;
	sub.f32 	%f181, %f136, %f362;
	fma.rn.f32 	%f363, %f179, %f181, %f178;
	add.s32 	%r278, %r278, 1024;
	add.s64 	%rd130, %rd130, 4096;
	add.s32 	%r277, %r277, 4096;
	add.s64 	%rd129, %rd129, 8192;
	setp.lt.s32 	%p6, %r278, %r2;
	@%p6 bra 	$L__BB112_9;
$L__BB112_10:
	mov.b32 	%r123, %f362;
	shfl.sync.down.b32	%r29|%p7, %r123, 16, 31, -1;
	mov.b32 	%r124, %f363;
	shfl.sync.down.b32	%r30|%p8, %r124, 16, 31, -1;
	mov.b32 	%r125, %f364;
	shfl.sync.down.b32	%r126|%p9, %r125, 16, 31, -1;
	mov.b32 	%f18, %r126;
	setp.eq.f32 	%p10, %f18, 0f00000000;
	@%p10 bra 	$L__BB112_12;
	mov.b32 	%f182, %r30;
	mov.b32 	%f183, %r29;
	add.f32 	%f19, %f364, %f18;
	div.approx.f32 	%f184, %f18, %f19;
	sub.f32 	%f185, %f183, %f362;
	fma.rn.f32 	%f362, %f185, %f184, %f362;
	mul.f32 	%f186, %f185, %f185;
	mul.f32 	%f187, %f364, %f186;
	fma.rn.f32 	%f188, %f187, %f184, %f182;
	add.f32 	%f363, %f363, %f188;
	mov.f32 	%f364, %f19;
$L__BB112_12:
	mov.b32 	%r127, %f362;
	shfl.sync.down.b32	%r31|%p11, %r127, 8, 31, -1;
	mov.b32 	%r128, %f363;
	shfl.sync.down.b32	%r32|%p12, %r128, 8, 31, -1;
	mov.b32 	%r129, %f364;
	shfl.sync.down.b32	%r130|%p13, %r129, 8, 31, -1;
	mov.b32 	%f25, %r130;
	setp.eq.f32 	%p14, %f25, 0f00000000;
	@%p14 bra 	$L__BB112_14;
	mov.b32 	%f189, %r32;
	mov.b32 	%f190, %r31;
	add.f32 	%f26, %f364, %f25;
	div.approx.f32 	%f191, %f25, %f26;
	sub.f32 	%f192, %f190, %f362;
	fma.rn.f32 	%f362, %f192, %f191, %f362;
	mul.f32 	%f193, %f192, %f192;
	mul.f32 	%f194, %f364, %f193;
	fma.rn.f32 	%f195, %f194, %f191, %f189;
	add.f32 	%f363, %f363, %f195;
	mov.f32 	%f364, %f26;
$L__BB112_14:
	mov.b32 	%r131, %f362;
	shfl.sync.down.b32	%r33|%p15, %r131, 4, 31, -1;
	mov.b32 	%r132, %f363;
	shfl.sync.down.b32	%r34|%p16, %r132, 4, 31, -1;
	mov.b32 	%r133, %f364;
	shfl.sync.down.b32	%r134|%p17, %r133, 4, 31, -1;
	mov.b32 	%f32, %r134;
	setp.eq.f32 	%p18, %f32, 0f00000000;
	@%p18 bra 	$L__BB112_16;
	mov.b32 	%f196, %r34;
	mov.b32 	%f197, %r33;
	add.f32 	%f33, %f364, %f32;
	div.approx.f32 	%f198, %f32, %f33;
	sub.f32 	%f199, %f197, %f362;
	fma.rn.f32 	%f362, %f199, %f198, %f362;
	mul.f32 	%f200, %f199, %f199;
	mul.f32 	%f201, %f364, %f200;
	fma.rn.f32 	%f202, %f201, %f198, %f196;
	add.f32 	%f363, %f363, %f202;
	mov.f32 	%f364, %f33;
$L__BB112_16:
	mov.b32 	%r135, %f362;
	shfl.sync.down.b32	%r35|%p19, %r135, 2, 31, -1;
	mov.b32 	%r136, %f363;
	shfl.sync.down.b32	%r36|%p20, %r136, 2, 31, -1;
	mov.b32 	%r137, %f364;
	shfl.sync.down.b32	%r138|%p21, %r137, 2, 31, -1;
	mov.b32 	%f39, %r138;
	setp.eq.f32 	%p22, %f39, 0f00000000;
	@%p22 bra 	$L__BB112_18;
	mov.b32 	%f203, %r36;
	mov.b32 	%f204, %r35;
	add.f32 	%f40, %f364, %f39;
	div.approx.f32 	%f205, %f39, %f40;
	sub.f32 	%f206, %f204, %f362;
	fma.rn.f32 	%f362, %f206, %f205, %f362;
	mul.f32 	%f207, %f206, %f206;
	mul.f32 	%f208, %f364, %f207;
	fma.rn.f32 	%f209, %f208, %f205, %f203;
	add.f32 	%f363, %f363, %f209;
	mov.f32 	%f364, %f40;
$L__BB112_18:
	mov.b32 	%r139, %f362;
	shfl.sync.down.b32	%r37|%p23, %r139, 1, 31, -1;
	mov.b32 	%r140, %f363;
	shfl.sync.down.b32	%r38|%p24, %r140, 1, 31, -1;
	mov.b32 	%r141, %f364;
	shfl.sync.down.b32	%r142|%p25, %r141, 1, 31, -1;
	mov.b32 	%f46, %r142;
	setp.eq.f32 	%p26, %f46, 0f00000000;
	@%p26 bra 	$L__BB112_20;
	mov.b32 	%f210, %r38;
	mov.b32 	%f211, %r37;
	add.f32 	%f47, %f364, %f46;
	div.approx.f32 	%f212, %f46, %f47;
	sub.f32 	%f213, %f211, %f362;
	fma.rn.f32 	%f362, %f213, %f212, %f362;
	mul.f32 	%f214, %f213, %f213;
	mul.f32 	%f215, %f364, %f214;
	fma.rn.f32 	%f216, %f215, %f212, %f210;
	add.f32 	%f363, %f363, %f216;
	mov.f32 	%f364, %f47;
$L__BB112_20:
	setp.ne.s32 	%p27, %r3, 0;
	bar.sync 	0;
	@%p27 bra 	$L__BB112_22;
	st.shared.f32 	[%r4], %f362;
	st.shared.f32 	[%r5], %f363;
	st.shared.f32 	[%r6], %f364;
$L__BB112_22:
	setp.gt.u32 	%p28, %r1, 31;
	bar.sync 	0;
	@%p28 bra 	$L__BB112_37;
	setp.ge.u32 	%p29, %r1, %r7;
	mov.f32 	%f384, 0f00000000;
	mov.f32 	%f385, %f384;
	mov.f32 	%f383, %f384;
	@%p29 bra 	$L__BB112_25;
	ld.shared.f32 	%f385, [%r8];
	ld.shared.f32 	%f384, [%r9];
	ld.shared.f32 	%f383, [%r10];
$L__BB112_25:
	bar.warp.sync 	-1;
	mov.b32 	%r143, %f385;
	shfl.sync.down.b32	%r39|%p30, %r143, 16, 31, -1;
	mov.b32 	%r144, %f384;
	shfl.sync.down.b32	%r40|%p31, %r144, 16, 31, -1;
	mov.b32 	%r145, %f383;
	shfl.sync.down.b32	%r146|%p32, %r145, 16, 31, -1;
	mov.b32 	%f59, %r146;
	setp.eq.f32 	%p33, %f59, 0f00000000;
	@%p33 bra 	$L__BB112_27;
	mov.b32 	%f218, %r40;
	mov.b32 	%f219, %r39;
	add.f32 	%f60, %f383, %f59;
	div.approx.f32 	%f220, %f59, %f60;
	sub.f32 	%f221, %f219, %f385;
	fma.rn.f32 	%f385, %f221, %f220, %f385;
	mul.f32 	%f222, %f221, %f221;
	mul.f32 	%f223, %f383, %f222;
	fma.rn.f32 	%f224, %f223, %f220, %f218;
	add.f32 	%f384, %f384, %f224;
	mov.f32 	%f383, %f60;
$L__BB112_27:
	mov.b32 	%r147, %f385;
	shfl.sync.down.b32	%r41|%p34, %r147, 8, 31, -1;
	mov.b32 	%r148, %f384;
	shfl.sync.down.b32	%r42|%p35, %r148, 8, 31, -1;
	mov.b32 	%r149, %f383;
	shfl.sync.down.b32	%r150|%p36, %r149, 8, 31, -1;
	mov.b32 	%f66, %r150;
	setp.eq.f32 	%p37, %f66, 0f00000000;
	@%p37 bra 	$L__BB112_29;
	mov.b32 	%f225, %r42;
	mov.b32 	%f226, %r41;
	add.f32 	%f67, %f383, %f66;
	div.approx.f32 	%f227, %f66, %f67;
	sub.f32 	%f228, %f226, %f385;
	fma.rn.f32 	%f385, %f228, %f227, %f385;
	mul.f32 	%f229, %f228, %f228;
	mul.f32 	%f230, %f383, %f229;
	fma.rn.f32 	%f231, %f230, %f227, %f225;
	add.f32 	%f384, %f384, %f231;
	mov.f32 	%f383, %f67;
$L__BB112_29:
	mov.b32 	%r151, %f385;
	shfl.sync.down.b32	%r43|%p38, %r151, 4, 31, -1;
	mov.b32 	%r152, %f384;
	shfl.sync.down.b32	%r44|%p39, %r152, 4, 31, -1;
	mov.b32 	%r153, %f383;
	shfl.sync.down.b32	%r154|%p40, %r153, 4, 31, -1;
	mov.b32 	%f73, %r154;
	setp.eq.f32 	%p41, %f73, 0f00000000;
	@%p41 bra 	$L__BB112_31;
	mov.b32 	%f232, %r44;
	mov.b32 	%f233, %r43;
	add.f32 	%f74, %f383, %f73;
	div.approx.f32 	%f234, %f73, %f74;
	sub.f32 	%f235, %f233, %f385;
	fma.rn.f32 	%f385, %f235, %f234, %f385;
	mul.f32 	%f236, %f235, %f235;
	mul.f32 	%f237, %f383, %f236;
	fma.rn.f32 	%f238, %f237, %f234, %f232;
	add.f32 	%f384, %f384, %f238;
	mov.f32 	%f383, %f74;
$L__BB112_31:
	mov.b32 	%r155, %f385;
	shfl.sync.down.b32	%r45|%p42, %r155, 2, 31, -1;
	mov.b32 	%r156, %f384;
	shfl.sync.down.b32	%r46|%p43, %r156, 2, 31, -1;
	mov.b32 	%r157, %f383;
	shfl.sync.down.b32	%r158|%p44, %r157, 2, 31, -1;
	mov.b32 	%f80, %r158;
	setp.eq.f32 	%p45, %f80, 0f00000000;
	@%p45 bra 	$L__BB112_33;
	mov.b32 	%f239, %r46;
	mov.b32 	%f240, %r45;
	add.f32 	%f81, %f383, %f80;
	div.approx.f32 	%f241, %f80, %f81;
	sub.f32 	%f242, %f240, %f385;
	fma.rn.f32 	%f385, %f242, %f241, %f385;
	mul.f32 	%f243, %f242, %f242;
	mul.f32 	%f244, %f383, %f243;
	fma.rn.f32 	%f245, %f244, %f241, %f239;
	add.f32 	%f384, %f384, %f245;
	mov.f32 	%f383, %f81;
$L__BB112_33:
	mov.b32 	%r159, %f385;
	shfl.sync.down.b32	%r47|%p46, %r159, 1, 31, -1;
	mov.b32 	%r160, %f384;
	shfl.sync.down.b32	%r48|%p47, %r160, 1, 31, -1;
	mov.b32 	%r161, %f383;
	shfl.sync.down.b32	%r162|%p48, %r161, 1, 31, -1;
	mov.b32 	%f87, %r162;
	setp.eq.f32 	%p49, %f87, 0f00000000;
	@%p49 bra 	$L__BB112_35;
	mov.b32 	%f246, %r48;
	mov.b32 	%f247, %r47;
	add.f32 	%f88, %f383, %f87;
	div.approx.f32 	%f248, %f87, %f88;
	sub.f32 	%f249, %f247, %f385;
	fma.rn.f32 	%f385, %f249, %f248, %f385;
	mul.f32 	%f250, %f249, %f249;
	mul.f32 	%f251, %f383, %f250;
	fma.rn.f32 	%f252, %f251, %f248, %f246;
	add.f32 	%f384, %f384, %f252;
	mov.f32 	%f383, %f88;
$L__BB112_35:
	@%p27 bra 	$L__BB112_37;
	st.shared.f32 	[_ZZ21WelfordBlockAllReduceIfEvT_S0_S0_PS0_S1_S1_E21mean_result_broadcast], %f385;
	st.shared.f32 	[_ZZ21WelfordBlockAllReduceIfEvT_S0_S0_PS0_S1_S1_E19m2_result_broadcast], %f384;
	st.shared.f32 	[_ZZ21WelfordBlockAllReduceIfEvT_S0_S0_PS0_S1_S1_E22count_result_broadcast], %f383;
$L__BB112_37:
	bar.sync 	0;
	ld.shared.f32 	%f94, [_ZZ21WelfordBlockAllReduceIfEvT_S0_S0_PS0_S1_S1_E21mean_result_broadcast];
	ld.shared.f32 	%f253, [_ZZ21WelfordBlockAllReduceIfEvT_S0_S0_PS0_S1_S1_E19m2_result_broadcast];
	ld.shared.f32 	%f254, [_ZZ21WelfordBlockAllReduceIfEvT_S0_S0_PS0_S1_S1_E22count_result_broadcast];
	div.approx.f32 	%f255, %f253, %f254;
	max.f32 	%f256, %f255, 0f00000000;
	add.f32 	%f257, %f256, %f1;
	abs.f32 	%f95, %f257;
	setp.lt.f32 	%p51, %f95, 0f00800000;
	mul.f32 	%f258, %f257, 0f4B800000;
	selp.f32 	%f96, %f258, %f257, %p51;
	mov.b32 	%r49, %f96;
	add.s32 	%r163, %r49, -8388608;
	setp.gt.u32 	%p52, %r163, 2130706431;
	@%p52 bra 	$L__BB112_39;
	and.b32  	%r164, %r49, 16777215;
	or.b32  	%r165, %r164, 1056964608;
	mov.b32 	%f259, %r165;
	sub.s32 	%r166, %r165, %r49;
	add.s32 	%r167, %r166, 201326592;
	selp.b32 	%r168, %r167, %r166, %p51;
	rsqrt.approx.ftz.f32 	%f260, %f259;
	mul.f32 	%f261, %f260, %f260;
	neg.f32 	%f262, %f261;
	fma.rn.f32 	%f263, %f260, %f260, %f262;
	neg.f32 	%f264, %f259;
	fma.rn.f32 	%f265, %f261, %f264, 0f3F800000;
	fma.rn.f32 	%f266, %f263, %f264, %f265;
	fma.rn.f32 	%f267, %f266, 0f3EC00000, 0f3F000000;
	mul.f32 	%f268, %f260, %f266;
	fma.rn.f32 	%f269, %f267, %f268, %f260;
	shr.s32 	%r169, %r168, 1;
	mov.b32 	%r170, %f269;
	add.s32 	%r171, %r169, %r170;
	mov.b32 	%f398, %r171;
	bra.uni 	$L__BB112_40;
$L__BB112_39:
	rsqrt.approx.ftz.f32 	%f398, %f96;
$L__BB112_40:
	setp.ne.s32 	%p54, %r1, 0;
	@%p54 bra 	$L__BB112_42;
	shl.b64 	%rd73, %rd128, 2;
	add.s64 	%rd74, %rd14, %rd73;
	st.global.f32 	[%rd74], %f94;
	add.s64 	%rd75, %rd15, %rd73;
	st.global.f32 	[%rd75], %f398;
$L__BB112_42:
	@%p3 bra 	$L__BB112_49;
	setp.eq.s32 	%p56, %r18, 1536;
	mul.lo.s64 	%rd24, %rd128, %rd32;
	mov.u32 	%r279, %r1;
	@%p56 bra 	$L__BB112_47;
	setp.eq.s32 	%p57, %r18, 0;
	ld.shared.f32 	%f274, [%r12];
	sub.f32 	%f275, %f274, %f94;
	mul.f32 	%f270, %f398, %f275;
	ld.shared.f32 	%f276, [%r14];
	sub.f32 	%f277, %f276, %f94;
	mul.f32 	%f271, %f398, %f277;
	ld.shared.f32 	%f278, [%r15];
	sub.f32 	%f279, %f278, %f94;
	mul.f32 	%f272, %f398, %f279;
	ld.shared.f32 	%f280, [%r16];
	sub.f32 	%f281, %f280, %f94;
	mul.f32 	%f273, %f398, %f281;
	add.s64 	%rd25, %rd24, %rd9;
	ld.global.v2.u32 	{%r175, %r182}, [%rd11];
	ld.global.v2.u32 	{%r178, %r185}, [%rd12];
	// begin inline asm
	{ cvt.rn.f16x2.f32 %r172, %f271, %f270; }

	// end inline asm
	// begin inline asm
	{mul.f16x2 %r173,%r172,%r175;
}
	// end inline asm
	// begin inline asm
	{add.f16x2 %r176,%r173,%r178;
}
	// end inline asm
	// begin inline asm
	{ cvt.rn.f16x2.f32 %r179, %f273, %f272; }

	// end inline asm
	// begin inline asm
	{mul.f16x2 %r180,%r179,%r182;
}
	// end inline asm
	// begin inline asm
	{add.f16x2 %r183,%r180,%r185;
}
	// end inline asm
	shr.s64 	%rd76, %rd25, 63;
	shr.u64 	%rd77, %rd76, 62;
	add.s64 	%rd78, %rd25, %rd77;
	shl.b64 	%rd79, %rd78, 1;
	and.b64  	%rd80, %rd79, -8;
	add.s64 	%rd81, %rd4, %rd80;
	st.global.v2.u32 	[%rd81], {%r176, %r183};
	mov.u32 	%r279, %r17;
	@%p57 bra 	$L__BB112_47;
	setp.eq.s32 	%p58, %r18, 512;
	ld.shared.f32 	%f286, [%r12+2048];
	sub.f32 	%f287, %f286, %f94;
	mul.f32 	%f282, %f398, %f287;
	ld.shared.f32 	%f288, [%r14+2048];
	sub.f32 	%f289, %f288, %f94;
	mul.f32 	%f283, %f398, %f289;
	ld.shared.f32 	%f290, [%r15+2048];
	sub.f32 	%f291, %f290, %f94;
	mul.f32 	%f284, %f398, %f291;
	ld.shared.f32 	%f292, [%r16+2048];
	sub.f32 	%f293, %f292, %f94;
	mul.f32 	%f285, %f398, %f293;
	add.s64 	%rd82, %rd25, 2048;
	ld.global.v2.u32 	{%r189, %r196}, [%rd11+4096];
	ld.global.v2.u32 	{%r192, %r199}, [%rd12+4096];
	// begin inline asm
	{ cvt.rn.f16x2.f32 %r186, %f283, %f282; }

	// end inline asm
	// begin inline asm
	{mul.f16x2 %r187,%r186,%r189;
}
	// end inline asm
	// begin inline asm
	{add.f16x2 %r190,%r187,%r192;
}
	// end inline asm
	// begin inline asm
	{ cvt.rn.f16x2.f32 %r193, %f285, %f284; }

	// end inline asm
	// begin inline asm
	{mul.f16x2 %r194,%r193,%r196;
}
	// end inline asm
	// begin inline asm
	{add.f16x2 %r197,%r194,%r199;
}
	// end inline asm
	shr.s64 	%rd83, %rd82, 63;
	shr.u64 	%rd84, %rd83, 62;
	add.s64 	%rd85, %rd82, %rd84;
	shl.b64 	%rd86, %rd85, 1;
	and.b64  	%rd87, %rd86, -8;
	add.s64 	%rd88, %rd4, %rd87;
	st.global.v2.u32 	[%rd88], {%r190, %r197};
	mov.u32 	%r279, %r19;
	@%p58 bra 	$L__BB112_47;
	ld.shared.f32 	%f298, [%r12+4096];
	sub.f32 	%f299, %f298, %f94;
	mul.f32 	%f294, %f398, %f299;
	ld.shared.f32 	%f300, [%r14+4096];
	sub.f32 	%f301, %f300, %f94;
	mul.f32 	%f295, %f398, %f301;
	ld.shared.f32 	%f302, [%r15+4096];
	sub.f32 	%f303, %f302, %f94;
	mul.f32 	%f296, %f398, %f303;
	ld.shared.f32 	%f304, [%r16+4096];
	sub.f32 	%f305, %f304, %f94;
	mul.f32 	%f297, %f398, %f305;
	add.s64 	%rd89, %rd25, 4096;
	ld.global.v2.u32 	{%r203, %r210}, [%rd11+8192];
	ld.global.v2.u32 	{%r206, %r213}, [%rd12+8192];
	// begin inline asm
	{ cvt.rn.f16x2.f32 %r200, %f295, %f294; }

	// end inline asm
	// begin inline asm
	{mul.f16x2 %r201,%r200,%r203;
}
	// end inline asm
	// begin inline asm
	{add.f16x2 %r204,%r201,%r206;
}
	// end inline asm
	// begin inline asm
	{ cvt.rn.f16x2.f32 %r207, %f297, %f296; }

	// end inline asm
	// begin inline asm
	{mul.f16x2 %r208,%r207,%r210;
}
	// end inline asm
	// begin inline asm
	{add.f16x2 %r211,%r208,%r213;
}
	// end inline asm
	shr.s64 	%rd90, %rd89, 63;
	shr.u64 	%rd91, %rd90, 62;
	add.s64 	%rd92, %rd89, %rd91;
	shl.b64 	%rd93, %rd92, 1;
	and.b64  	%rd94, %rd93, -8;
	add.s64 	%rd95, %rd4, %rd94;
	st.global.v2.u32 	[%rd95], {%r204, %r211};
	mov.u32 	%r279, %r20;
$L__BB112_47:
	setp.lt.u32 	%p59, %r11, 1536;
	@%p59 bra 	$L__BB112_49;
$L__BB112_48:
	shl.b32 	%r270, %r279, 2;
	mov.u32 	%r271, shared_buf;
	add.s32 	%r272, %r271, %r270;
	ld.shared.f32 	%f322, [%r272];
	sub.f32 	%f323, %f322, %f94;
	mul.f32 	%f306, %f398, %f323;
	add.s32 	%r273, %r272, %r13;
	ld.shared.f32 	%f324, [%r273];
	sub.f32 	%f325, %f324, %f94;
	mul.f32 	%f307, %f398, %f325;
	add.s32 	%r274, %r273, %r13;
	ld.shared.f32 	%f326, [%r274];
	sub.f32 	%f327, %f326, %f94;
	mul.f32 	%f308, %f398, %f327;
	add.s32 	%r275, %r274, %r13;
	ld.shared.f32 	%f328, [%r275];
	sub.f32 	%f329, %f328, %f94;
	mul.f32 	%f309, %f398, %f329;
	cvt.u64.u32 	%rd96, %r270;
	add.s64 	%rd97, %rd24, %rd96;
	mul.wide.u32 	%rd98, %r270, 2;
	add.s64 	%rd99, %rd5, %rd98;
	ld.global.v2.u32 	{%r217, %r224}, [%rd99];
	add.s64 	%rd100, %rd6, %rd98;
	ld.global.v2.u32 	{%r220, %r227}, [%rd100];
	// begin inline asm
	{ cvt.rn.f16x2.f32 %r214, %f307, %f306; }

	// end inline asm
	// begin inline asm
	{mul.f16x2 %r215,%r214,%r217;
}
	// end inline asm
	// begin inline asm
	{add.f16x2 %r218,%r215,%r220;
}
	// end inline asm
	// begin inline asm
	{ cvt.rn.f16x2.f32 %r221, %f309, %f308; }

	// end inline asm
	// begin inline asm
	{mul.f16x2 %r222,%r221,%r224;
}
	// end inline asm
	// begin inline asm
	{add.f16x2 %r225,%r222,%r227;
}
	// end inline asm
	shr.s64 	%rd101, %rd97, 63;
	shr.u64 	%rd102, %rd101, 62;
	add.s64 	%rd103, %rd97, %rd102;
	shl.b64 	%rd104, %rd103, 1;
	and.b64  	%rd105, %rd104, -8;
	add.s64 	%rd106, %rd4, %rd105;
	st.global.v2.u32 	[%rd106], {%r218, %r225};
	ld.shared.f32 	%f330, [%r272+2048];
	sub.f32 	%f331, %f330, %f94;
	mul.f32 	%f310, %f398, %f331;
	ld.shared.f32 	%f332, [%r273+2048];
	sub.f32 	%f333, %f332, %f94;
	mul.f32 	%f311, %f398, %f333;
	ld.shared.f32 	%f334, [%r274+2048];
	sub.f32 	%f335, %f334, %f94;
	mul.f32 	%f312, %f398, %f335;
	ld.shared.f32 	%f336, [%r275+2048];
	sub.f32 	%f337, %f336, %f94;
	mul.f32 	%f313, %f398, %f337;
	add.s64 	%rd107, %rd97, 2048;
	ld.global.v2.u32 	{%r231, %r238}, [%rd99+4096];
	ld.global.v2.u32 	{%r234, %r241}, [%rd100+4096];
	// begin inline asm
	{ cvt.rn.f16x2.f32 %r228, %f311, %f310; }

	// end inline asm
	// begin inline asm
	{mul.f16x2 %r229,%r228,%r231;
}
	// end inline asm
	// begin inline asm
	{add.f16x2 %r232,%r229,%r234;
}
	// end inline asm
	// begin inline asm
	{ cvt.rn.f16x2.f32 %r235, %f313, %f312; }

	// end inline asm
	// begin inline asm
	{mul.f16x2 %r236,%r235,%r238;
}
	// end inline asm
	// begin inline asm
	{add.f16x2 %r239,%r236,%r241;
}
	// end inline asm
	shr.s64 	%rd108, %rd107, 63;
	shr.u64 	%rd109, %rd108, 62;
	add.s64 	%rd110, %rd107, %rd109;
	shl.b64 	%rd111, %rd110, 1;
	and.b64  	%rd112, %rd111, -8;
	add.s64 	%rd113, %rd4, %rd112;
	st.global.v2.u32 	[%rd113], {%r232, %r239};
	ld.shared.f32 	%f338, [%r272+4096];
	sub.f32 	%f339, %f338, %f94;
	mul.f32 	%f314, %f398, %f339;
	ld.shared.f32 	%f340, [%r273+4096];
	sub.f32 	%f341, %f340, %f94;
	mul.f32 	%f315, %f398, %f341;
	ld.shared.f32 	%f342, [%r274+4096];
	sub.f32 	%f343, %f342, %f94;
	mul.f32 	%f316, %f398, %f343;
	ld.shared.f32 	%f344, [%r275+4096];
	sub.f32 	%f345, %f344, %f94;
	mul.f32 	%f317, %f398, %f345;
	add.s64 	%rd114, %rd97, 4096;
	ld.global.v2.u32 	{%r245, %r252}, [%rd99+8192];
	ld.global.v2.u32 	{%r248, %r255}, [%rd100+8192];
	// begin inline asm
	{ cvt.rn.f16x2.f32 %r242, %f315, %f314; }

	// end inline asm
	// begin inline asm
	{mul.f16x2 %r243,%r242,%r245;
}
	// end inline asm
	// begin inline asm
	{add.f16x2 %r246,%r243,%r248;
}
	// end inline asm
	// begin inline asm
	{ cvt.rn.f16x2.f32 %r249, %f317, %f316; }

	// end inline asm
	// begin inline asm
	{mul.f16x2 %r250,%r249,%r252;
}
	// end inline asm
	// begin inline asm
	{add.f16x2 %r253,%r250,%r255;
}
	// end inline asm
	shr.s64 	%rd115, %rd114, 63;
	shr.u64 	%rd116, %rd115, 62;
	add.s64 	%rd117, %rd114, %rd116;
	shl.b64 	%rd118, %rd117, 1;
	and.b64  	%rd119, %rd118, -8;
	add.s64 	%rd120, %rd4, %rd119;
	st.global.v2.u32 	[%rd120], {%r246, %r253};
	ld.shared.f32 	%f346, [%r272+6144];
	sub.f32 	%f347, %f346, %f94;
	mul.f32 	%f318, %f398, %f347;
	ld.shared.f32 	%f348, [%r273+6144];
	sub.f32 	%f349, %f348, %f94;
	mul.f32 	%f319, %f398, %f349;
	ld.shared.f32 	%f350, [%r274+6144];
	sub.f32 	%f351, %f350, %f94;
	mul.f32 	%f320, %f398, %f351;
	ld.shared.f32 	%f352, [%r275+6144];
	sub.f32 	%f353, %f352, %f94;
	mul.f32 	%f321, %f398, %f353;
	add.s64 	%rd121, %rd97, 6144;
	ld.global.v2.u32 	{%r259, %r266}, [%rd99+12288];
	ld.global.v2.u32 	{%r262, %r269}, [%rd100+12288];
	// begin inline asm
	{ cvt.rn.f16x2.f32 %r256, %f319, %f318; }

	// end inline asm
	// begin inline asm
	{mul.f16x2 %r257,%r256,%r259;
}
	// end inline asm
	// begin inline asm
	{add.f16x2 %r260,%r257,%r262;
}
	// end inline asm
	// begin inline asm
	{ cvt.rn.f16x2.f32 %r263, %f321, %f320; }

	// end inline asm
	// begin inline asm
	{mul.f16x2 %r264,%r263,%r266;
}
	// end inline asm
	// begin inline asm
	{add.f16x2 %r267,%r264,%r269;
}
	// end inline asm
	shr.s64 	%rd122, %rd121, 63;
	shr.u64 	%rd123, %rd122, 62;
	add.s64 	%rd124, %rd121, %rd123;
	shl.b64 	%rd125, %rd124, 1;
	and.b64  	%rd126, %rd125, -8;
	add.s64 	%rd127, %rd4, %rd126;
	st.global.v2.u32 	[%rd127], {%r260, %r267};
	add.s32 	%r279, %r279, 2048;
	setp.lt.s32 	%p60, %r279, %r2;
	@%p60 bra 	$L__BB112_48;
$L__BB112_49:
	add.s64 	%rd128, %rd128, %rd8;
	setp.lt.s64 	%p61, %rd128, %rd35;
	@%p61 bra 	$L__BB112_4;
$L__BB112_50:
	ret;

}
	// .globl	_Z22LayerNormBlockSMemImplI19BiasAddResidualLoadI6__halffE11AffineStoreIfS1_EfLi4ELi256EEvT_T0_lldPT1_S8_
.visible .entry _Z22LayerNormBlockSMemImplI19BiasAddResidualLoadI6__halffE11AffineStoreIfS1_EfLi4ELi256EEvT_T0_lldPT1_S8_(
	.param .align 8 .b8 _Z22LayerNormBlockSMemImplI19BiasAddResidualLoadI6__halffE11AffineStoreIfS1_EfLi4ELi256EEvT_T0_lldPT1_S8__param_0[32],
	.param .align 8 .b8 _Z22LayerNormBlockSMemImplI19BiasAddResidualLoadI6__halffE11AffineStoreIfS1_EfLi4ELi256EEvT_T0_lldPT1_S8__param_1[32],
	.param .u64 _Z22LayerNormBlockSMemImplI19BiasAddResidualLoadI6__halffE11AffineStoreIfS1_EfLi4ELi256EEvT_T0_lldPT1_S8__param_2,
	.param .u64 _Z22LayerNormBlockSMemImplI19BiasAddResidualLoadI6__halffE11AffineStoreIfS1_EfLi4ELi256EEvT_T0_lldPT1_S8__param_3,
	.param .f64 _Z22LayerNormBlockSMemImplI19BiasAddResidualLoadI6__halffE11AffineStoreIfS1_EfLi4ELi256EEvT_T0_lldPT1_S8__param_4,
	.param .u64 .ptr .align 1 _Z22LayerNormBlockSMemImplI19BiasAddResidualLoadI6__halffE11AffineStoreIfS1_EfLi4ELi256EEvT_T0_lldPT1_S8__param_5,
	.param .u64 .ptr .align 1 _Z22LayerNormBlockSMemImplI19BiasAddResidualLoadI6__halffE11AffineStoreIfS1_EfLi4ELi256EEvT_T0_lldPT1_S8__param_6
)
{
	.reg .pred 	%p<62>;
	.reg .b32 	%r<281>;
	.reg .b32 	%f<399>;
	.reg .b64 	%rd<131>;
	.reg .b64 	%fd<2>;

	ld.param.u64 	%rd32, [_Z22LayerNormBlockSMemImplI19BiasAddResidualLoadI6__halffE11AffineStoreIfS1_EfLi4ELi256EEvT_T0_lldPT1_S8__param_1+8];
	ld.param.u64 	%rd30, [_Z22LayerNormBlockSMemImplI19BiasAddResidualLoadI6__halffE11AffineStoreIfS1_EfLi4ELi256EEvT_T0_lldPT1_S8__param_0+24];
	ld.param.u64 	%rd28, [_Z22LayerNormBlockSMemImplI19BiasAddResidualLoadI6__halffE11AffineStoreIfS1_EfLi4ELi256EEvT_T0_lldPT1_S8__param_0+8];
	ld.param.u64 	%rd34, [_Z22LayerNormBlockSMemImplI19BiasAddResidualLoadI6__halffE11AffineStoreIfS1_EfLi4ELi256EEvT_T0_lldPT1_S8__param_1+24];
	ld.param.u64 	%rd33, [_Z22LayerNormBlockSMemImplI19BiasAddResidualLoadI6__halffE11AffineStoreIfS1_EfLi4ELi256EEvT_T0_lldPT1_S8__param_1+16];
	ld.param.u64 	%rd31, [_Z22LayerNormBlockSMemImplI19BiasAddResidualLoadI6__halffE11AffineStoreIfS1_EfLi4ELi256EEvT_T0_lldPT1_S8__param_1];
	ld.param.u64 	%rd29, [_Z22LayerNormBlockSMemImplI19BiasAddResidualLoadI6__halffE11AffineStoreIfS1_EfLi4ELi256EEvT_T0_lldPT1_S8__param_0+16];
	ld.param.u64 	%rd27, [_Z22LayerNormBlockSMemImplI19BiasAddResidualLoadI6__halffE11AffineStoreIfS1_EfLi4ELi256EEvT_T0_lldPT1_S8__param_0];
	ld.param.u64 	%rd35, [_Z22LayerNormBlockSMemImplI19BiasAddResidualLoadI6__halffE11AffineStoreIfS1_EfLi4ELi256EEvT_T0_lldPT1_S8__param_2];
	ld.param.u64 	%rd36, [_Z22LayerNormBlockSMemImplI19BiasAddResidualLoadI6__halffE11AffineStoreIfS1_EfLi4ELi256EEvT_T0_lldPT1_S8__param_3];
	ld.param.f64 	%fd1, [_Z22LayerNormBlockSMemImplI19BiasAddResidualLoadI6__halffE11AffineStoreIfS1_EfLi4ELi256EEvT_T0_lldPT1_S8__param_4];
	ld.param.u64 	%rd37, [_Z22LayerNormBlockSMemImplI19BiasAddResidualLoadI6__halffE11AffineStoreIfS1_EfLi4ELi256EEvT_T0_lldPT1_S8__param_5];
	ld.param.u64 	%rd38, [_Z22LayerNormBlockSMemImplI19BiasAddResidualLoadI6__halffE11AffineStoreIfS1_EfLi4ELi256EEvT_T0_lldPT1_S8__param_6];
	cvta.to.global.u64 	%rd1, %rd27;
	cvta.to.global.u64 	%rd3, %rd29;
	cvta.to.global.u64 	%rd4, %rd31;
	cvta.to.global.u64 	%rd5, %rd33;
	cvta.to.global.u64 	%rd6, %rd34;
	mov.u32 	%r1, %tid.x;
	and.b64  	%rd39, %rd36, 3;
	setp.eq.s64 	%p1, %rd39, 0;
	@%p1 bra 	$L__BB113_2;
	mov.u64 	%rd40, $str$2;
	cvta.global.u64 	%rd41, %rd40;
	mov.u64 	%rd42, $str$1;
	cvta.global.u64 	%rd43, %rd42;
	mov.u64 	%rd44, __unnamed_114;
	cvta.global.u64 	%rd45, %rd44;
	{ // callseq 113, 0
	.param .b64 param0;
	st.param.b64 	[param0], %rd41;
	.param .b64 param1;
	st.param.b64 	[param1], %rd43;
	.param .b32 param2;
	st.param.b32 	[param2], 765;
	.param .b64 param3;
	st.param.b64 	[param3], %rd45;
	.param .b64 param4;
	st.param.b64 	[param4], 1;
	call.uni 
	__assertfail, 
	(
	param0, 
	param1, 
	param2, 
	param3, 
	param4
	);
	} // callseq 113
$L__BB113_2:
	cvt.u32.u64 	%r53, %rd36;
	shr.s32 	%r54, %r53, 31;
	shr.u32 	%r55, %r54, 30;
	add.s32 	%r56, %r53, %r55;
	shr.s32 	%r2, %r56, 2;
	mov.u32 	%r57, %ctaid.x;
	cvt.u64.u32 	%rd128, %r57;
	setp.le.s64 	%p2, %rd35, %rd128;
	@%p2 bra 	$L__BB113_50;
	cvta.to.global.u64 	%rd46, %rd28;
	and.b32  	%r3, %r1, 31;
	shr.u32 	%r58, %r1, 3;
	mov.u32 	%r59, _ZZ21WelfordBlockAllReduceIfEvT_S0_S0_PS0_S1_S1_E11mean_shared;
	add.s32 	%r4, %r59, %r58;
	mov.u32 	%r60, _ZZ21WelfordBlockAllReduceIfEvT_S0_S0_PS0_S1_S1_E9m2_shared;
	add.s32 	%r5, %r60, %r58;
	mov.u32 	%r61, _ZZ21WelfordBlockAllReduceIfEvT_S0_S0_PS0_S1_S1_E12count_shared;
	add.s32 	%r6, %r61, %r58;
	mov.u32 	%r62, %ntid.x;
	shr.u32 	%r7, %r62, 5;
	shl.b32 	%r63, %r1, 2;
	and.b32  	%r64, %r63, 124;
	add.s32 	%r8, %r59, %r64;
	add.s32 	%r9, %r60, %r64;
	add.s32 	%r10, %r61, %r64;
	cvt.rn.f32.f64 	%f1, %fd1;
	mov.u32 	%r65, %nctaid.x;
	cvt.u64.u32 	%rd8, %r65;
	not.b32 	%r66, %r1;
	add.s32 	%r11, %r2, %r66;
	cvt.u64.u32 	%rd9, %r63;
	mul.wide.u32 	%rd47, %r63, 2;
	add.s64 	%rd10, %rd46, %rd47;
	mov.u32 	%r67, shared_buf;
	add.s32 	%r12, %r67, %r63;
	shl.b32 	%r13, %r2, 2;
	add.s32 	%r14, %r12, %r13;
	add.s32 	%r15, %r14, %r13;
	add.s32 	%r16, %r15, %r13;
	add.s32 	%r17, %r1, 256;
	and.b32  	%r18, %r11, 768;
	add.s64 	%rd11, %rd5, %rd47;
	add.s64 	%rd12, %rd6, %rd47;
	add.s32 	%r19, %r1, 512;
	add.s32 	%r20, %r1, 768;
	shl.b32 	%r21, %r2, 3;
	add.s64 	%rd13, %rd46, 2048;
	mul.lo.s32 	%r22, %r2, 12;
	cvta.to.global.u64 	%rd14, %rd37;
	cvta.to.global.u64 	%rd15, %rd38;
$L__BB113_4:
	setp.ge.s32 	%p3, %r1, %r2;
	mov.f32 	%f362, 0f00000000;
	mov.f32 	%f363, %f362;
	mov.f32 	%f364, %f362;
	@%p3 bra 	$L__BB113_10;
	and.b32  	%r68, %r11, 256;
	setp.ne.s32 	%p4, %r68, 0;
	mul.lo.s64 	%rd17, %rd128, %rd30;
	mov.f32 	%f354, 0f00000000;
	mov.u32 	%r278, %r1;
	mov.f32 	%f363, %f354;
	mov.f32 	%f362, %f354;
	@%p4 bra 	$L__BB113_7;
	add.s64 	%rd48, %rd17, %rd9;
	shr.s64 	%rd49, %rd48, 63;
	shr.u64 	%rd50, %rd49, 62;
	add.s64 	%rd51, %rd48, %rd50;
	shl.b64 	%rd52, %rd51, 1;
	and.b64  	%rd53, %rd52, -8;
	add.s64 	%rd54, %rd1, %rd53;
	ld.global.v2.u32 	{%r70, %r76}, [%rd54];
	ld.global.v2.u32 	{%r74, %r80}, [%rd10];
	add.s64 	%rd55, %rd3, %rd53;
	ld.global.v2.u32 	{%r71, %r77}, [%rd55];
	// begin inline asm
	{add.f16x2 %r69,%r70,%r71;
}
	// end inline asm
	// begin inline asm
	{add.f16x2 %r72,%r69,%r74;
}
	// end inline asm
	// begin inline asm
	{add.f16x2 %r75,%r76,%r77;
}
	// end inline asm
	// begin inline asm
	{add.f16x2 %r78,%r75,%r80;
}
	// end inline asm
	// begin inline asm
	{.reg .f16 low,high;
  mov.b32 {low,high},%r72;
  cvt.f32.f16 %f103, low;}

	// end inline asm
	// begin inline asm
	{.reg .f16 low,high;
  mov.b32 {low,high},%r72;
  cvt.f32.f16 %f104, high;}

	// end inline asm
	// begin inline asm
	{.reg .f16 low,high;
  mov.b32 {low,high},%r78;
  cvt.f32.f16 %f105, low;}

	// end inline asm
	// begin inline asm
	{.reg .f16 low,high;
  mov.b32 {low,high},%r78;
  cvt.f32.f16 %f106, high;}

	// end inline asm
	st.shared.f32 	[%r12], %f103;
	mov.f32 	%f108, 0f3F800000;
	div.approx.f32 	%f109, %f103, %f108;
	add.f32 	%f110, %f109, 0f00000000;
	sub.f32 	%f111, %f103, %f110;
	fma.rn.f32 	%f112, %f103, %f111, 0f00000000;
	st.shared.f32 	[%r14], %f104;
	sub.f32 	%f113, %f104, %f110;
	mov.f32 	%f114, 0f40000000;
	div.approx.f32 	%f115, %f113, %f114;
	add.f32 	%f116, %f110, %f115;
	sub.f32 	%f117, %f104, %f116;
	fma.rn.f32 	%f118, %f113, %f117, %f112;
	st.shared.f32 	[%r15], %f105;
	sub.f32 	%f119, %f105, %f116;
	mov.f32 	%f120, 0f40400000;
	div.approx.f32 	%f121, %f119, %f120;
	add.f32 	%f122, %f116, %f121;
	sub.f32 	%f123, %f105, %f122;
	fma.rn.f32 	%f124, %f119, %f123, %f118;
	st.shared.f32 	[%r16], %f106;
	sub.f32 	%f125, %f106, %f122;
	mov.f32 	%f354, 0f40800000;
	div.approx.f32 	%f126, %f125, %f354;
	add.f32 	%f362, %f122, %f126;
	sub.f32 	%f127, %f106, %f362;
	fma.rn.f32 	%f363, %f125, %f127, %f124;
	mov.u32 	%r278, %r17;
$L__BB113_7:
	setp.lt.u32 	%p5, %r11, 256;
	mov.f32 	%f364, 0f40800000;
	@%p5 bra 	$L__BB113_10;
	mul.wide.u32 	%rd56, %r278, 4;
	add.s64 	%rd130, %rd17, %rd56;
	shl.b32 	%r85, %r278, 2;
	mov.u32 	%r86, shared_buf;
	add.s32 	%r87, %r86, %r85;
	add.s32 	%r277, %r87, 1024;
	mul.wide.u32 	%rd57, %r278, 8;
	add.s64 	%rd129, %rd13, %rd57;
	mov.f32 	%f364, %f354;
$L__BB113_9:
	shr.s64 	%rd58, %rd130, 63;
	shr.u64 	%rd59, %rd58, 62;
	add.s64 	%rd60, %rd130, %rd59;
	shl.b64 	%rd61, %rd60, 1;
	and.b64  	%rd62, %rd61, -8;
	add.s64 	%rd63, %rd1, %rd62;
	ld.global.v2.u32 	{%r89, %r95}, [%rd63];
	ld.global.v2.u32 	{%r93, %r99}, [%rd129+-2048];
	add.s64 	%rd64, %rd3, %rd62;
	ld.global.v2.u32 	{%r90, %r96}, [%rd64];
	// begin inline asm
	{add.f16x2 %r88,%r89,%r90;
}
	// end inline asm
	// begin inline asm
	{add.f16x2 %r91,%r88,%r93;
}
	// end inline asm
	// begin inline asm
	{add.f16x2 %r94,%r95,%r96;
}
	// end inline asm
	// begin inline asm
	{add.f16x2 %r97,%r94,%r99;
}
	// end inline asm
	// begin inline asm
	{.reg .f16 low,high;
  mov.b32 {low,high},%r91;
  cvt.f32.f16 %f129, low;}

	// end inline asm
	// begin inline asm
	{.reg .f16 low,high;
  mov.b32 {low,high},%r91;
  cvt.f32.f16 %f130, high;}

	// end inline asm
	// begin inline asm
	{.reg .f16 low,high;
  mov.b32 {low,high},%r97;
  cvt.f32.f16 %f131, low;}

	// end inline asm
	// begin inline asm
	{.reg .f16 low,high;
  mov.b32 {low,high},%r97;
  cvt.f32.f16 %f132, high;}

	// end inline asm
	st.shared.f32 	[%r277+-1024], %f129;
	add.f32 	%f137, %f364, 0f3F800000;
	sub.f32 	%f138, %f129, %f362;
	div.approx.f32 	%f139, %f138, %f137;
	add.f32 	%f140, %f362, %f139;
	sub.f32 	%f141, %f129, %f140;
	fma.rn.f32 	%f142, %f138, %f141, %f363;
	add.s32 	%r120, %r277, %r13;
	st.shared.f32 	[%r120+-1024], %f130;
	add.f32 	%f143, %f137, 0f3F800000;
	sub.f32 	%f144, %f130, %f140;
	div.approx.f32 	%f145, %f144, %f143;
	add.f32 	%f146, %f140, %f145;
	sub.f32 	%f147, %f130, %f146;
	fma.rn.f32 	%f148, %f144, %f147, %f142;
	add.s32 	%r121, %r277, %r21;
	st.shared.f32 	[%r121+-1024], %f131;
	add.f32 	%f149, %f143, 0f3F800000;
	sub.f32 	%f150, %f131, %f146;
	div.approx.f32 	%f151, %f150, %f149;
	add.f32 	%f152, %f146, %f151;
	sub.f32 	%f153, %f131, %f152;
	fma.rn.f32 	%f154, %f150, %f153, %f148;
	add.s32 	%r122, %r277, %r22;
	st.shared.f32 	[%r122+-1024], %f132;
	add.f32 	%f155, %f149, 0f3F800000;
	sub.f32 	%f156, %f132, %f152;
	div.approx.f32 	%f157, %f156, %f155;
	add.f32 	%f158, %f152, %f157;
	sub.f32 	%f159, %f132, %f158;
	fma.rn.f32 	%f160, %f156, %f159, %f154;
	add.s64 	%rd65, %rd130, 1024;
	shr.s64 	%rd66, %rd65, 63;
	shr.u64 	%rd67, %rd66, 62;
	add.s64 	%rd68, %rd65, %rd67;
	shl.b64 	%rd69, %rd68, 1;
	and.b64  	%rd70, %rd69, -8;
	add.s64 	%rd71, %rd1, %rd70;
	ld.global.v2.u32 	{%r105, %r111}, [%rd71];
	ld.global.v2.u32 	{%r109, %r115}, [%rd129];
	add.s64 	%rd72, %rd3, %rd70;
	ld.global.v2.u32 	{%r106, %r112}, [%rd72];
	// begin inline asm
	{add.f16x2 %r104,%r105,%r106;
}
	// end inline asm
	// begin inline asm
	{add.f16x2 %r107,%r104,%r109;
}
	// end inline asm
	// begin inline asm
	{add.f16x2 %r110,%r111,%r112;
}
	// end inline asm
	// begin inline asm
	{add.f16x2 %r113,%r110,%r115;
}
	// end inline asm
	// begin inline asm
	{.reg .f16 low,high;
  mov.b32 {low,high},%r107;
  cvt.f32.f16 %f133, low;}

	// end inline asm
	// begin inline asm
	{.reg .f16 low,high;
  mov.b32 {low,high},%r107;
  cvt.f32.f16 %f134, high;}

	// end inline asm
	// begin inline asm
	{.reg .f16 low,high;
  mov.b32 {low,high},%r113;
  cvt.f32.f16 %f135, low;}

	// end inline asm
	// begin inline asm
	{.reg .f16 low,high;
  mov.b32 {low,high},%r113;
  cvt.f32.f16 %f136, high;}

	// end inline asm
	st.shared.f32 	[%r277], %f133;
	add.f32 	%f161, %f155, 0f3F800000;
	sub.f32 	%f162, %f133, %f158;
	div.approx.f32 	%f163, %f162, %f161;
	add.f32 	%f164, %f158, %f163;
	sub.f32 	%f165, %f133, %f164;
	fma.rn.f32 	%f166, %f162, %f165, %f160;
	st.shared.f32 	[%r120], %f134;
	add.f32 	%f167, %f161, 0f3F800000;
	sub.f32 	%f168, %f134, %f164;
	div.approx.f32 	%f169, %f168, %f167;
	add.f32 	%f170, %f164, %f169;
	sub.f32 	%f171, %f134, %f170;
	fma.rn.f32 	%f172, %f168, %f171, %f166;
	st.shared.f32 	[%r121], %f135;
	add.f32 	%f173, %f167, 0f3F800000;
	sub.f32 	%f174, %f135, %f170;
	div.approx.f32 	%f175, %f174, %f173;
	add.f32 	%f176, %f170, %f175;
	sub.f32 	%f177, %f135, %f176;
	fma.rn.f32 	%f178, %f174, %f177, %f172;
	st.shared.f32 	[%r122], %f136;
	add.f32 	%f364, %f173, 0f3F800000;
	sub.f32 	%f179, %f136, %f176;
	div.approx.f32 	%f180, %f179, %f364;
	add.f32 	%f362, %f176, %f180;
	sub.f32 	%f181, %f136, %f362;
	fma.rn.f32 	%f363, %f179, %f181, %f178;
	add.s32 	%r278, %r278, 512;
	add.s64 	%rd130, %rd130, 2048;
	add.s32 	%r277, %r277, 2048;
	add.s64 	%rd129, %rd129, 4096;
	setp.lt.s32 	%p6, %r278, %r2;
	@%p6 bra 	$L__BB113_9;
$L__BB113_10:
	mov.b32 	%r123, %f362;
	shfl.sync.down.b32	%r29|%p7, %r123, 16, 31, -1;
	mov.b32 	%r124, %f363;
	shfl.sync.down.b32	%r30|%p8, %r124, 16, 31, -1;
	mov.b32 	%r125, %f364;
	shfl.sync.down.b32	%r126|%p9, %r125, 16, 31, -1;
	mov.b32 	%f18, %r126;
	setp.eq.f32 	%p10, %f18, 0f00000000;
	@%p10 bra 	$L__BB113_12;
	mov.b32 	%f182, %r30;
	mov.b32 	%f183, %r29;
	add.f32 	%f19, %f364, %f18;
	div.approx.f32 	%f184, %f18, %f19;
	sub.f32 	%f185, %f183, %f362;
	fma.rn.f32 	%f362, %f185, %f184, %f362;
	mul.f32 	%f186, %f185, %f185;
	mul.f32 	%f187, %f364, %f186;
	fma.rn.f32 	%f188, %f187, %f184, %f182;
	add.f32 	%f363, %f363, %f188;
	mov.f32 	%f364, %f19;
$L__BB113_12:
	mov.b32 	%r127, %f362;
	shfl.sync.down.b32	%r31|%p11, %r127, 8, 31, -1;
	mov.b32 	%r128, %f363;
	shfl.sync.down.b32	%r32|%p12, %r128, 8, 31, -1;
	mov.b32 	%r129, %f364;
	shfl.sync.down.b32	%r130|%p13, %r129, 8, 31, -1;
	mov.b32 	%f25, %r130;
	setp.eq.f32 	%p14, %f25, 0f00000000;
	@%p14 bra 	$L__BB113_14;
	mov.b32 	%f189, %r32;
	mov.b32 	%f190, %r31;
	add.f32 	%f26, %f364, %f25;
	div.approx.f32 	%f191, %f25, %f26;
	sub.f32 	%f192, %f190, %f362;
	fma.rn.f32 	%f362, %f192, %f191, %f362;
	mul.f32 	%f193, %f192, %f192;
	mul.f32 	%f194, %f364, %f193;
	fma.rn.f32 	%f195, %f194, %f191, %f189;
	add.f32 	%f363, %f363, %f195;
	mov.f32 	%f364, %f26;
$L__BB113_14:
	mov.b32 	%r131, %f362;
	shfl.sync.down.b32	%r33|%p15, %r131, 4, 31, -1;
	mov.b32 	%r132, %f363;
	shfl.sync.down.b32	%r34|%p16, %r132, 4, 31, -1;
	mov.b32 	%r133, %f364;
	shfl.sync.down.b32	%r134|%p17, %r133, 4, 31, -1;
	mov.b32 	%f32, %r134;
	setp.eq.f32 	%p18, %f32, 0f00000000;
	@%p18 bra 	$L__BB113_16;
	mov.b32 	%f196, %r34;
	mov.b32 	%f197, %r33;
	add.f32 	%f33, %f364, %f32;
	div.approx.f32 	%f198, %f32, %f33;
	sub.f32 	%f199, %f197, %f362;
	fma.rn.f32 	%f362, %f199, %f198, %f362;
	mul.f32 	%f200, %f199, %f199;
	mul.f32 	%f201, %f364, %f200;
	fma.rn.f32 	%f202, %f201, %f198, %f196;
	add.f32 	%f363, %f363, %f202;
	mov.f32 	%f364, %f33;
$L__BB113_16:
	mov.b32 	%r135, %f362;
	shfl.sync.down.b32	%r35|%p19, %r135, 2, 31, -1;
	mov.b32 	%r136, %f363;
	shfl.sync.down.b32	%r36|%p20, %r136, 2, 31, -1;
	mov.b32 	%r137, %f364;
	shfl.sync.down.b32	%r138|%p21, %r137, 2, 31, -1;
	mov.b32 	%f39, %r138;
	setp.eq.f32 	%p22, %f39, 0f00000000;
	@%p22 bra 	$L__BB113_18;
	mov.b32 	%f203, %r36;
	mov.b32 	%f204, %r35;
	add.f32 	%f40, %f364, %f39;
	div.approx.f32 	%f205, %f39, %f40;
	sub.f32 	%f206, %f204, %f362;
	fma.rn.f32 	%f362, %f206, %f205, %f362;
	mul.f32 	%f207, %f206, %f206;
	mul.f32 	%f208, %f364, %f207;
	fma.rn.f32 	%f209, %f208, %f205, %f203;
	add.f32 	%f363, %f363, %f209;
	mov.f32 	%f364, %f40;
$L__BB113_18:
	mov.b32 	%r139, %f362;
	shfl.sync.down.b32	%r37|%p23, %r139, 1, 31, -1;
	mov.b32 	%r140, %f363;
	shfl.sync.down.b32	%r38|%p24, %r140, 1, 31, -1;
	mov.b32 	%r141, %f364;
	shfl.sync.down.b32	%r142|%p25, %r141, 1, 31, -1;
	mov.b32 	%f46, %r142;
	setp.eq.f32 	%p26, %f46, 0f00000000;
	@%p26 bra 	$L__BB113_20;
	mov.b32 	%f210, %r38;
	mov.b32 	%f211, %r37;
	add.f32 	%f47, %f364, %f46;
	div.approx.f32 	%f212, %f46, %f47;
	sub.f32 	%f213, %f211, %f362;
	fma.rn.f32 	%f362, %f213, %f212, %f362;
	mul.f32 	%f214, %f213, %f213;
	mul.f32 	%f215, %f364, %f214;
	fma.rn.f32 	%f216, %f215, %f212, %f210;
	add.f32 	%f363, %f363, %f216;
	mov.f32 	%f364, %f47;
$L__BB113_20:
	setp.ne.s32 	%p27, %r3, 0;
	bar.sync 	0;
	@%p27 bra 	$L__BB113_22;
	st.shared.f32 	[%r4], %f362;
	st.shared.f32 	[%r5], %f363;
	st.shared.f32 	[%r6], %f364;
$L__BB113_22:
	setp.gt.u32 	%p28, %r1, 31;
	bar.sync 	0;
	@%p28 bra 	$L__BB113_37;
	setp.ge.u32 	%p29, %r1, %r7;
	mov.f32 	%f384, 0f00000000;
	mov.f32 	%f385, %f384;
	mov.f32 	%f383, %f384;
	@%p29 bra 	$L__BB113_25;
	ld.shared.f32 	%f385, [%r8];
	ld.shared.f32 	%f384, [%r9];
	ld.shared.f32 	%f383, [%r10];
$L__BB113_25:
	bar.warp.sync 	-1;
	mov.b32 	%r143, %f385;
	shfl.sync.down.b32	%r39|%p30, %r143, 16, 31, -1;
	mov.b32 	%r144, %f384;
	shfl.sync.down.b32	%r40|%p31, %r144, 16, 31, -1;
	mov.b32 	%r145, %f383;
	shfl.sync.down.b32	%r146|%p32, %r145, 16, 31, -1;
	mov.b32 	%f59, %r146;
	setp.eq.f32 	%p33, %f59, 0f00000000;
	@%p33 bra 	$L__BB113_27;
	mov.b32 	%f218, %r40;
	mov.b32 	%f219, %r39;
	add.f32 	%f60, %f383, %f59;
	div.approx.f32 	%f220, %f59, %f60;
	sub.f32 	%f221, %f219, %f385;
	fma.rn.f32 	%f385, %f221, %f220, %f385;
	mul.f32 	%f222, %f221, %f221;
	mul.f32 	%f223, %f383, %f222;
	fma.rn.f32 	%f224, %f223, %f220, %f218;
	add.f32 	%f384, %f384, %f224;
	mov.f32 	%f383, %f60;
$L__BB113_27:
	mov.b32 	%r147, %f385;
	shfl.sync.down.b32	%r41|%p34, %r147, 8, 31, -1;
	mov.b32 	%r148, %f384;
	shfl.sync.down.b32	%r42|%p35, %r148, 8, 31, -1;
	mov.b32 	%r149, %f383;
	shfl.sync.down.b32	%r150|%p36, %r149, 8, 31, -1;
	mov.b32 	%f66, %r150;
	setp.eq.f32 	%p37, %f66, 0f00000000;
	@%p37 bra 	$L__BB113_29;
	mov.b32 	%f225, %r42;
	mov.b32 	%f226, %r41;
	add.f32 	%f67, %f383, %f66;
	div.approx.f32 	%f227, %f66, %f67;
	sub.f32 	%f228, %f226, %f385;
	fma.rn.f32 	%f385, %f228, %f227, %f385;
	mul.f32 	%f229, %f228, %f228;
	mul.f32 	%f230, %f383, %f229;
	fma.rn.f32 	%f231, %f230, %f227, %f225;
	add.f32 	%f384, %f384, %f231;
	mov.f32 	%f383, %f67;
$L__BB113_29:
	mov.b32 	%r151, %f385;
	shfl.sync.down.b32	%r43|%p38, %r151, 4, 31, -1;
	mov.b32 	%r152, %f384;
	shfl.sync.down.b32	%r44|%p39, %r152, 4, 31, -1;
	mov.b32 	%r153, %f383;
	shfl.sync.down.b32	%r154|%p40, %r153, 4, 31, -1;
	mov.b32 	%f73, %r154;
	setp.eq.f32 	%p41, %f73, 0f00000000;
	@%p41 bra 	$L__BB113_31;
	mov.b32 	%f232, %r44;
	mov.b32 	%f233, %r43;
	add.f32 	%f74, %f383, %f73;
	div.approx.f32 	%f234, %f73, %f74;
	sub.f32 	%f235, %f233, %f385;
	fma.rn.f32 	%f385, %f235, %f234, %f385;
	mul.f32 	%f236, %f235, %f235;
	mul.f32 	%f237, %f383, %f236;
	fma.rn.f32 	%f238, %f237, %f234, %f232;
	add.f32 	%f384, %f384, %f238;
	mov.f32 	%f383, %f74;
$L__BB113_31:
	mov.b32 	%r155, %f385;
	shfl.sync.down.b32	%r45|%p42, %r155, 2, 31, -1;
	mov.b32 	%r156, %f384;
	shfl.sync.down.b32	%r46|%p43, %r156, 2, 31, -1;
	mov.b32 	%r157, %f383;
	shfl.sync.down.b32	%r158|%p44, %r157, 2, 31, -1;
	mov.b32 	%f80, %r158;
	setp.eq.f32 	%p45, %f80, 0f00000000;
	@%p45 bra 	$L__BB113_33;
	mov.b32 	%f239, %r46;
	mov.b32 	%f240, %r45;
	add.f32 	%f81, %f383, %f80;
	div.approx.f32 	%f241, %f80, %f81;
	sub.f32 	%f242, %f240, %f385;
	fma.rn.f32 	%f385, %f242, %f241, %f385;
	mul.f32 	%f243, %f242, %f242;
	mul.f32 	%f244, %f383, %f243;
	fma.rn.f32 	%f245, %f244, %f241, %f239;
	add.f32 	%f384, %f384, %f245;
	mov.f32 	%f383, %f81;
$L__BB113_33:
	mov.b32 	%r159, %f385;
	shfl.sync.down.b32	%r47|%p46, %r159, 1, 31, -1;
	mov.b32 	%r160, %f384;
	shfl.sync.down.b32	%r48|%p47, %r160, 1, 31, -1;
	mov.b32 	%r161, %f383;
	shfl.sync.down.b32	%r162|%p48, %r161, 1, 31, -1;
	mov.b32 	%f87, %r162;
	setp.eq.f32 	%p49, %f87, 0f00000000;
	@%p49 bra 	$L__BB113_35;
	mov.b32 	%f246, %r48;
	mov.b32 	%f247, %r47;
	add.f32 	%f88, %f383, %f87;
	div.approx.f32 	%f248, %f87, %f88;
	sub.f32 	%f249, %f247, %f385;
	fma.rn.f32 	%f385, %f249, %f248, %f385;
	mul.f32 	%f250, %f249, %f249;
	mul.f32 	%f251, %f383, %f250;
	fma.rn.f32 	%f252, %f251, %f248, %f246;
	add.f32 	%f384, %f384, %f252;
	mov.f32 	%f383, %f88;
$L__BB113_35:
	@%p27 bra 	$L__BB113_37;
	st.shared.f32 	[_ZZ21WelfordBlockAllReduceIfEvT_S0_S0_PS0_S1_S1_E21mean_result_broadcast], %f385;
	st.shared.f32 	[_ZZ21WelfordBlockAllReduceIfEvT_S0_S0_PS0_S1_S1_E19m2_result_broadcast], %f384;
	st.shared.f32 	[_ZZ21WelfordBlockAllReduceIfEvT_S0_S0_PS0_S1_S1_E22count_result_broadcast], %f383;
$L__BB113_37:
	bar.sync 	0;
	ld.shared.f32 	%f94, [_ZZ21WelfordBlockAllReduceIfEvT_S0_S0_PS0_S1_S1_E21mean_result_broadcast];
	ld.shared.f32 	%f253, [_ZZ21WelfordBlockAllReduceIfEvT_S0_S0_PS0_S1_S1_E19m2_result_broadcast];
	ld.shared.f32 	%f254, [_ZZ21WelfordBlockAllReduceIfEvT_S0_S0_PS0_S1_S1_E22count_result_broadcast];
	div.approx.f32 	%f255, %f253, %f254;
	max.f32 	%f256, %f255, 0f00000000;
	add.f32 	%f257, %f256, %f1;
	abs.f32 	%f95, %f257;
	setp.lt.f32 	%p51, %f95, 0f00800000;
	mul.f32 	%f258, %f257, 0f4B800000;
	selp.f32 	%f96, %f258, %f257, %p51;
	mov.b32 	%r49, %f96;
	add.s32 	%r163, %r49, -8388608;
	setp.gt.u32 	%p52, %r163, 2130706431;
	@%p52 bra 	$L__BB113_39;
	and.b32  	%r164, %r49, 16777215;
	or.b32  	%r165, %r164, 1056964608;
	mov.b32 	%f259, %r165;
	sub.s32 	%r166, %r165, %r49;
	add.s32 	%r167, %r166, 201326592;
	selp.b32 	%r168, %r167, %r166, %p51;
	rsqrt.approx.ftz.f32 	%f260, %f259;
	mul.f32 	%f261, %f260, %f260;
	neg.f32 	%f262, %f261;
	fma.rn.f32 	%f263, %f260, %f260, %f262;
	neg.f32 	%f264, %f259;
	fma.rn.f32 	%f265, %f261, %f264, 0f3F800000;
	fma.rn.f32 	%f266, %f263, %f264, %f265;
	fma.rn.f32 	%f267, %f266, 0f3EC00000, 0f3F000000;
	mul.f32 	%f268, %f260, %f266;
	fma.rn.f32 	%f269, %f267, %f268, %f260;
	shr.s32 	%r169, %r168, 1;
	mov.b32 	%r170, %f269;
	add.s32 	%r171, %r169, %r170;
	mov.b32 	%f398, %r171;
	bra.uni 	$L__BB113_40;
$L__BB113_39:
	rsqrt.approx.ftz.f32 	%f398, %f96;
$L__BB113_40:
	setp.ne.s32 	%p54, %r1, 0;
	@%p54 bra 	$L__BB113_42;
	shl.b64 	%rd73, %rd128, 2;
	add.s64 	%rd74, %rd14, %rd73;
	st.global.f32 	[%rd74], %f94;
	add.s64 	%rd75, %rd15, %rd73;
	st.global.f32 	[%rd75], %f398;
$L__BB113_42:
	@%p3 bra 	$L__BB113_49;
	setp.eq.s32 	%p56, %r18, 768;
	mul.lo.s64 	%rd24, %rd128, %rd32;
	mov.u32 	%r279, %r1;
	@%p56 bra 	$L__BB113_47;
	setp.eq.s32 	%p57, %r18, 0;
	ld.shared.f32 	%f274, [%r12];
	sub.f32 	%f275, %f274, %f94;
	mul.f32 	%f270, %f398, %f275;
	ld.shared.f32 	%f276, [%r14];
	sub.f32 	%f277, %f276, %f94;
	mul.f32 	%f271, %f398, %f277;
	ld.shared.f32 	%f278, [%r15];
	sub.f32 	%f279, %f278, %f94;
	mul.f32 	%f272, %f398, %f279;
	ld.shared.f32 	%f280, [%r16];
	sub.f32 	%f281, %f280, %f94;
	mul.f32 	%f273, %f398, %f281;
	add.s64 	%rd25, %rd24, %rd9;
	ld.global.v2.u32 	{%r175, %r182}, [%rd11];
	ld.global.v2.u32 	{%r178, %r185}, [%rd12];
	// begin inline asm
	{ cvt.rn.f16x2.f32 %r172, %f271, %f270; }

	// end inline asm
	// begin inline asm
	{mul.f16x2 %r173,%r172,%r175;
}
	// end inline asm
	// begin inline asm
	{add.f16x2 %r176,%r173,%r178;
}
	// end inline asm
	// begin inline asm
	{ cvt.rn.f16x2.f32 %r179, %f273, %f272; }

	// end inline asm
	// begin inline asm
	{mul.f16x2 %r180,%r179,%r182;
}
	// end inline asm
	// begin inline asm
	{add.f16x2 %r183,%r180,%r185;
}
	// end inline asm
	shr.s64 	%rd76, %rd25, 63;
	shr.u64 	%rd77, %rd76, 62;
	add.s64 	%rd78, %rd25, %rd77;
	shl.b64 	%rd79, %rd78, 1;
	and.b64  	%rd80, %rd79, -8;
	add.s64 	%rd81, %rd4, %rd80;
	st.global.v2.u32 	[%rd81], {%r176, %r183};
	mov.u32 	%r279, %r17;
	@%p57 bra 	$L__BB113_47;
	setp.eq.s32 	%p58, %r18, 256;
	ld.shared.f32 	%f286, [%r12+1024];
	sub.f32 	%f287, %f286, %f94;
	mul.f32 	%f282, %f398, %f287;
	ld.shared.f32 	%f288, [%r14+1024];
	sub.f32 	%f289, %f288, %f94;
	mul.f32 	%f283, %f398, %f289;
	ld.shared.f32 	%f290, [%r15+1024];
	sub.f32 	%f291, %f290, %f94;
	mul.f32 	%f284, %f398, %f291;
	ld.shared.f32 	%f292, [%r16+1024];
	sub.f32 	%f293, %f292, %f94;
	mul.f32 	%f285, %f398, %f293;
	add.s64 	%rd82, %rd25, 1024;
	ld.global.v2.u32 	{%r189, %r196}, [%rd11+2048];
	ld.global.v2.u32 	{%r192, %r199}, [%rd12+2048];
	// begin inline asm
	{ cvt.rn.f16x2.f32 %r186, %f283, %f282; }

	// end inline asm
	// begin inline asm
	{mul.f16x2 %r187,%r186,%r189;
}
	// end inline asm
	// begin inline asm
	{add.f16x2 %r190,%r187,%r192;
}
	// end inline asm
	// begin inline asm
	{ cvt.rn.f16x2.f32 %r193, %f285, %f284; }

	// end inline asm
	// begin inline asm
	{mul.f16x2 %r194,%r193,%r196;
}
	// end inline asm
	// begin inline asm
	{add.f16x2 %r197,%r194,%r199;
}
	// end inline asm
	shr.s64 	%rd83, %rd82, 63;
	shr.u64 	%rd84, %rd83, 62;
	add.s64 	%rd85, %rd82, %rd84;
	shl.b64 	%rd86, %rd85, 1;
	and.b64  	%rd87, %rd86, -8;
	add.s64 	%rd88, %rd4, %rd87;
	st.global.v2.u32 	[%rd88], {%r190, %r197};
	mov.u32 	%r279, %r19;
	@%p58 bra 	$L__BB113_47;
	ld.shared.f32 	%f298, [%r12+2048];
	sub.f32 	%f299, %f298, %f94;
	mul.f32 	%f294, %f398, %f299;
	ld.shared.f32 	%f300, [%r14+2048];
	sub.f32 	%f301, %f300, %f94;
	mul.f32 	%f295, %f398, %f301;
	ld.shared.f32 	%f302, [%r15+2048];
	sub.f32 	%f303, %f302, %f94;
	mul.f32 	%f296, %f398, %f303;
	ld.shared.f32 	%f304, [%r16+2048];
	sub.f32 	%f305, %f304, %f94;
	mul.f32 	%f297, %f398, %f305;
	add.s64 	%rd89, %rd25, 2048;
	ld.global.v2.u32 	{%r203, %r210}, [%rd11+4096];
	ld.global.v2.u32 	{%r206, %r213}, [%rd12+4096];
	// begin inline asm
	{ cvt.rn.f16x2.f32 %r200, %f295, %f294; }

	// end inline asm
	// begin inline asm
	{mul.f16x2 %r201,%r200,%r203;
}
	// end inline asm
	// begin inline asm
	{add.f16x2 %r204,%r201,%r206;
}
	// end inline asm
	// begin inline asm
	{ cvt.rn.f16x2.f32 %r207, %f297, %f296; }

	// end inline asm
	// begin inline asm
	{mul.f16x2 %r208,%r207,%r210;
}
	// end inline asm
	// begin inline asm
	{add.f16x2 %r211,%r208,%r213;
}
	// end inline asm
	shr.s64 	%rd90, %rd89, 63;
	shr.u64 	%rd91, %rd90, 62;
	add.s64 	%rd92, %rd89, %rd91;
	shl.b64 	%rd93, %rd92, 1;
	and.b64  	%rd94, %rd93, -8;
	add.s64 	%rd95, %rd4, %rd94;
	st.global.v2.u32 	[%rd95], {%r204, %r211};
	mov.u32 	%r279, %r20;
$L__BB113_47:
	setp.lt.u32 	%p59, %r11, 768;
	@%p59 bra 	$L__BB113_49;
$L__BB113_48:
	shl.b32 	%r270, %r279, 2;
	mov.u32 	%r271, shared_buf;
	add.s32 	%r272, %r271, %r270;
	ld.shared.f32 	%f322, [%r272];
	sub.f32 	%f323, %f322, %f94;
	mul.f32 	%f306, %f398, %f323;
	add.s32 	%r273, %r272, %r13;
	ld.shared.f32 	%f324, [%r273];
	sub.f32 	%f325, %f324, %f94;
	mul.f32 	%f307, %f398, %f325;
	add.s32 	%r274, %r273, %r13;
	ld.shared.f32 	%f326, [%r274];
	sub.f32 	%f327, %f326, %f94;
	mul.f32 	%f308, %f398, %f327;
	add.s32 	%r275, %r274, %r13;
	ld.shared.f32 	%f328, [%r275];
	sub.f32 	%f329, %f328, %f94;
	mul.f32 	%f309, %f398, %f329;
	cvt.u64.u32 	%rd96, %r270;
	add.s64 	%rd97, %rd24, %rd96;
	mul.wide.u32 	%rd98, %r270, 2;
	add.s64 	%rd99, %rd5, %rd98;
	ld.global.v2.u32 	{%r217, %r224}, [%rd99];
	add.s64 	%rd100, %rd6, %rd98;
	ld.global.v2.u32 	{%r220, %r227}, [%rd100];
	// begin inline asm
	{ cvt.rn.f16x2.f32 %r214, %f307, %f306; }

	// end inline asm
	// begin inline asm
	{mul.f16x2 %r215,%r214,%r217;
}
	// end inline asm
	// begin inline asm
	{add.f16x2 %r218,%r215,%r220;
}
	// end inline asm
	// begin inline asm
	{ cvt.rn.f16x2.f32 %r221, %f309, %f308; }

	// end inline asm
	// begin inline asm
	{mul.f16x2 %r222,%r221,%r224;
}
	// end inline asm
	// begin inline asm
	{add.f16x2 %r225,%r222,%r227;
}
	// end inline asm
	shr.s64 	%rd101, %rd97, 63;
	shr.u64 	%rd102, %rd101, 62;
	add.s64 	%rd103, %rd97, %rd102;
	shl.b64 	%rd104, %rd103, 1;
	and.b64  	%rd105, %rd104, -8;
	add.s64 	%rd106, %rd4, %rd105;
	st.global.v2.u32 	[%rd106], {%r218, %r225};
	ld.shared.f32 	%f330, [%r272+1024];
	sub.f32 	%f331, %f330, %f94;
	mul.f32 	%f310, %f398, %f331;
	ld.shared.f32 	%f332, [%r273+1024];
	sub.f32 	%f333, %f332, %f94;
	mul.f32 	%f311, %f398, %f333;
	ld.shared.f32 	%f334, [%r274+1024];
	sub.f32 	%f335, %f334, %f94;
	mul.f32 	%f312, %f398, %f335;
	ld.shared.f32 	%f336, [%r275+1024];
	sub.f32 	%f337, %f336, %f94;
	mul.f32 	%f313, %f398, %f337;
	add.s64 	%rd107, %rd97, 1024;
	ld.global.v2.u32 	{%r231, %r238}, [%rd99+2048];
	ld.global.v2.u32 	{%r234, %r241}, [%rd100+2048];
	// begin inline asm
	{ cvt.rn.f16x2.f32 %r228, %f311, %f310; }

	// end inline asm
	// begin inline asm
	{mul.f16x2 %r229,%r228,%r231;
}
	// end inline asm
	// begin inline asm
	{add.f16x2 %r232,%r229,%r234;
}
	// end inline asm
	// begin inline asm
	{ cvt.rn.f16x2.f32 %r235, %f313, %f312; }

	// end inline asm
	// begin inline asm
	{mul.f16x2 %r236,%r235,%r238;
}
	// end inline asm
	// begin inline asm
	{add.f16x2 %r239,%r236,%r241;
}
	// end inline asm
	shr.s64 	%rd108, %rd107, 63;
	shr.u64 	%rd109, %rd108, 62;
	add.s64 	%rd110, %rd107, %rd109;
	shl.b64 	%rd111, %rd110, 1;
	and.b64  	%rd112, %rd111, -8;
	add.s64 	%rd113, %rd4, %rd112;
	st.global.v2.u32 	[%rd113], {%r232, %r239};
	ld.shared.f32 	%f338, [%r272+2048];
	sub.f32 	%f339, %f338, %f94;
	mul.f32 	%f314, %f398, %f339;
	ld.shared.f32 	%f340, [%r273+2048];
	sub.f32 	%f341, %f340, %f94;
	mul.f32 	%f315, %f398, %f341;
	ld.shared.f32 	%f342, [%r274+2048];
	sub.f32 	%f343, %f342, %f94;
	mul.f32 	%f316, %f398, %f343;
	ld.shared.f32 	%f344, [%r275+2048];
	sub.f32 	%f345, %f344, %f94;
	mul.f32 	%f317, %f398, %f345;
	add.s64 	%rd114, %rd97, 2048;
	ld.global.v2.u32 	{%r245, %r252}, [%rd99+4096];
	ld.global.v2.u32 	{%r248, %r255}, [%rd100+4096];
	// begin inline asm
	{ cvt.rn.f16x2.f32 %r242, %f315, %f314; }

	// end inline asm
	// begin inline asm
	{mul.f16x2 %r243,%r242,%r245;
}
	// end inline asm
	// begin inline asm
	{add.f16x2 %r246,%r243,%r248;
}
	// end inline asm
	// begin inline asm
	{ cvt.rn.f16x2.f32 %r249, %f317, %f316; }

	// end inline asm
	// begin inline asm
	{mul.f16x2 %r250,%r249,%r252;
}
	// end inline asm
	// begin inline asm
	{add.f16x2 %r253,%r250,%r255;
}
	// end inline asm
	shr.s64 	%rd115, %rd114, 63;
	shr.u64 	%rd116, %rd115, 62;
	add.s64 	%rd117, %rd114, %rd116;
	shl.b64 	%rd118, %rd117, 1;
	and.b64  	%rd119, %rd118, -8;
	add.s64 	%rd120, %rd4, %rd119;
	st.global.v2.u32 	[%rd120], {%r246, %r253};
	ld.shared.f32 	%f346, [%r272+3072];
	sub.f32 	%f347, %f346, %f94;
	mul.f32 	%f318, %f398, %f347;
	ld.shared.f32 	%f348, [%r273+3072];
	sub.f32 	%f349, %f348, %f94;
	mul.f32 	%f319, %f398, %f349;
	ld.shared.f32 	%f350, [%r274+3072];
	sub.f32 	%f351, %f350, %f94;
	mul.f32 	%f320, %f398, %f351;
	ld.shared.f32 	%f352, [%r275+3072];
	sub.f32 	%f353, %f352, %f94;
	mul.f32 	%f321, %f398, %f353;
	add.s64 	%rd121, %rd97, 3072;
	ld.global.v2.u32 	{%r259, %r266}, [%rd99+6144];
	ld.global.v2.u32 	{%r262, %r269}, [%rd100+6144];
	// begin inline asm
	{ cvt.rn.f16x2.f32 %r256, %f319, %f318; }

	// end inline asm
	// begin inline asm
	{mul.f16x2 %r257,%r256,%r259;
}
	// end inline asm
	// begin inline asm
	{add.f16x2 %r260,%r257,%r262;
}
	// end inline asm
	// begin inline asm
	{ cvt.rn.f16x2.f32 %r263, %f321, %f320; }

	// end inline asm
	// begin inline asm
	{mul.f16x2 %r264,%r263,%r266;
}
	// end inline asm
	// begin inline asm
	{add.f16x2 %r267,%r264,%r269;
}
	// end inline asm
	shr.s64 	%rd122, %rd121, 63;
	shr.u64 	%rd123, %rd122, 62;
	add.s64 	%rd124, %rd121, %rd123;
	shl.b64 	%rd125, %rd124, 1;
	and.b64  	%rd126, %rd125, -8;
	add.s64 	%rd127, %rd4, %rd126;
	st.global.v2.u32 	[%rd127], {%r260, %r267};
	add.s32 	%r279, %r279, 1024;
	setp.lt.s32 	%p60, %r279, %r2;
	@%p60 bra 	$L__BB113_48;
$L__BB113_49:
	add.s64 	%rd128, %rd128, %rd8;
	setp.lt.s64 	%p61, %rd128, %rd35;
	@%p61 bra 	$L__BB113_4;
$L__BB113_50:
	ret;

}
	// .globl	_Z22LayerNormBlockSMemImplI19BiasAddResidualLoadI6__halffE11AffineStoreIfS1_EfLi2ELi128EEvT_T0_lldPT1_S8_
.visible .entry _Z22LayerNormBlockSMemImplI19BiasAddResidualLoadI6__halffE11AffineStoreIfS1_EfLi2ELi128EEvT_T0_lldPT1_S8_(
	.param .align 8 .b8 _Z22LayerNormBlockSMemImplI19BiasAddResidualLoadI6__halffE11AffineStoreIfS1_EfLi2ELi128EEvT_T0_lldPT1_S8__param_0[32],
	.param .align 8 .b8 _Z22LayerNormBlockSMemImplI19BiasAddResidualLoadI6__halffE11AffineStoreIfS1_EfLi2ELi128EEvT_T0_lldPT1_S8__param_1[32],
	.param .u64 _Z22LayerNormBlockSMemImplI19BiasAddResidualLoadI6__halffE11AffineStoreIfS1_EfLi2ELi128EEvT_T0_lldPT1_S8__param_2,
	.param .u64 _Z22LayerNormBlockSMemImplI19BiasAddResidualLoadI6__halffE11AffineStoreIfS1_EfLi2ELi128EEvT_T0_lldPT1_S8__param_3,
	.param .f64 _Z22LayerNormBlockSMemImplI19BiasAddResidualLoadI6__halffE11AffineStoreIfS1_EfLi2ELi128EEvT_T0_lldPT1_S8__param_4,
	.param .u64 .ptr .align 1 _Z22LayerNormBlockSMemImplI19BiasAddResidualLoadI6__halffE11AffineStoreIfS1_EfLi2ELi128EEvT_T0_lldPT1_S8__param_5,
	.param .u64 .ptr .align 1 _Z22LayerNormBlockSMemImplI19BiasAddResidualLoadI6__halffE11AffineStoreIfS1_EfLi2ELi128EEvT_T0_lldPT1_S8__param_6
)
{
	.reg .pred 	%p<65>;
	.reg .b32 	%r<280>;
	.reg .b32 	%f<372>;
	.reg .b64 	%rd<151>;
	.reg .b64 	%fd<2>;

	ld.param.u64 	%rd32, [_Z22LayerNormBlockSMemImplI19BiasAddResidualLoadI6__halffE11AffineStoreIfS1_EfLi2ELi128EEvT_T0_lldPT1_S8__param_1+8];
	ld.param.u64 	%rd30, [_Z22LayerNormBlockSMemImplI19BiasAddResidualLoadI6__halffE11AffineStoreIfS1_EfLi2ELi128EEvT_T0_lldPT1_S8__param_0+24];
	ld.param.u64 	%rd28, [_Z22LayerNormBlockSMemImplI19BiasAddResidualLoadI6__halffE11AffineStoreIfS1_EfLi2ELi128EEvT_T0_lldPT1_S8__param_0+8];
	ld.param.u64 	%rd34, [_Z22LayerNormBlockSMemImplI19BiasAddResidualLoadI6__halffE11AffineStoreIfS1_EfLi2ELi128EEvT_T0_lldPT1_S8__param_1+24];
	ld.param.u64 	%rd33, [_Z22LayerNormBlockSMemImplI19BiasAddResidualLoadI6__halffE11AffineStoreIfS1_EfLi2ELi128EEvT_T0_lldPT1_S8__param_1+16];
	ld.param.u64 	%rd31, [_Z22LayerNormBlockSMemImplI19BiasAddResidualLoadI6__halffE11AffineStoreIfS1_EfLi2ELi128EEvT_T0_lldPT1_S8__param_1];
	ld.param.u64 	%rd29, [_Z22LayerNormBlockSMemImplI19BiasAddResidualLoadI6__halffE11AffineStoreIfS1_EfLi2ELi128EEvT_T0_lldPT1_S8__param_0+16];
	ld.param.u64 	%rd27, [_Z22LayerNormBlockSMemImplI19BiasAddResidualLoadI6__halffE11AffineStoreIfS1_EfLi2ELi128EEvT_T0_lldPT1_S8__param_0];
	ld.param.u64 	%rd35, [_Z22LayerNormBlockSMemImplI19BiasAddResidualLoadI6__halffE11AffineStoreIfS1_EfLi2ELi128EEvT_T0_lldPT1_S8__param_2];
	ld.param.u64 	%rd36, [_Z22LayerNormBlockSMemImplI19BiasAddResidualLoadI6__halffE11AffineStoreIfS1_EfLi2ELi128EEvT_T0_lldPT1_S8__param_3];
	ld.param.f64 	%fd1, [_Z22LayerNormBlockSMemImplI19BiasAddResidualLoadI6__halffE11AffineStoreIfS1_EfLi2ELi128EEvT_T0_lldPT1_S8__param_4];
	ld.param.u64 	%rd37, [_Z22LayerNormBlockSMemImplI19BiasAddResidualLoadI6__halffE11AffineStoreIfS1_EfLi2ELi128EEvT_T0_lldPT1_S8__param_5];
	ld.param.u64 	%rd38, [_Z22LayerNormBlockSMemImplI19BiasAddResidualLoadI6__halffE11AffineStoreIfS1_EfLi2ELi128EEvT_T0_lldPT1_S8__param_6];
	cvta.to.global.u64 	%rd1, %rd27;
	cvta.to.global.u64 	%rd3, %rd29;
	cvta.to.global.u64 	%rd4, %rd31;
	cvta.to.global.u64 	%rd5, %rd33;
	cvta.to.global.u64 	%rd6, %rd34;
	mov.u32 	%r1, %tid.x;
	and.b64  	%rd39, %rd36, 1;
	setp.eq.b64 	%p1, %rd39, 1;
	not.pred 	%p2, %p1;
	@%p2 bra 	$L__BB114_2;
	mov.u64 	%rd40, $str$2;
	cvta.global.u64 	%rd41, %rd40;
	mov.u64 	%rd42, $str$1;
	cvta.global.u64 	%rd43, %rd42;
	mov.u64 	%rd44, __unnamed_115;
	cvta.global.u64 	%rd45, %rd44;
	{ // callseq 114, 0
	.param .b64 param0;
	st.param.b64 	[param0], %rd41;
	.param .b64 param1;
	st.param.b64 	[param1], %rd43;
	.param .b32 param2;
	st.param.b32 	[param2], 765;
	.param .b64 param3;
	st.param.b64 	[param3], %rd45;
	.param .b64 param4;
	st.param.b64 	[param4], 1;
	call.uni 
	__assertfail, 
	(
	param0, 
	param1, 
	param2, 
	param3, 
	param4
	);
	} // callseq 114
$L__BB114_2:
	cvt.u32.u64 	%r45, %rd36;
	shr.u32 	%r46, %r45, 31;
	add.s32 	%r47, %r45, %r46;
	shr.s32 	%r2, %r47, 1;
	mov.u32 	%r48, %ctaid.x;
	cvt.u64.u32 	%rd148, %r48;
	setp.le.s64 	%p3, %rd35, %rd148;
	@%p3 bra 	$L__BB114_52;
	cvta.to.global.u64 	%rd46, %rd28;
	and.b32  	%r3, %r1, 31;
	shr.u32 	%r49, %r1, 3;
	mov.u32 	%r50, _ZZ21WelfordBlockAllReduceIfEvT_S0_S0_PS0_S1_S1_E9m2_shared;
	add.s32 	%r4, %r50, %r49;
	mov.u32 	%r51, _ZZ21WelfordBlockAllReduceIfEvT_S0_S0_PS0_S1_S1_E12count_shared;
	add.s32 	%r5, %r51, %r49;
	mov.u32 	%r52, %ntid.x;
	shr.u32 	%r6, %r52, 5;
	cvt.rn.f32.f64 	%f1, %fd1;
	mov.u32 	%r53, %nctaid.x;
	cvt.u64.u32 	%rd8, %r53;
	not.b32 	%r54, %r1;
	add.s32 	%r7, %r2, %r54;
	shr.u32 	%r55, %r7, 7;
	add.s32 	%r56, %r55, 1;
	and.b32  	%r8, %r56, 3;
	shl.b32 	%r57, %r1, 1;
	cvt.u64.u32 	%rd9, %r57;
	mul.wide.u32 	%rd47, %r57, 2;
	add.s64 	%rd10, %rd46, %rd47;
	shl.b32 	%r58, %r1, 2;
	mov.u32 	%r59, shared_buf;
	add.s32 	%r9, %r59, %r58;
	shl.b32 	%r10, %r2, 2;
	add.s32 	%r11, %r9, %r10;
	add.s32 	%r12, %r1, 128;
	add.s32 	%r13, %r1, 256;
	add.s32 	%r14, %r1, 384;
	add.s64 	%rd11, %rd5, %rd47;
	add.s64 	%rd12, %rd6, %rd47;
	cvta.to.global.u64 	%rd13, %rd37;
	cvta.to.global.u64 	%rd14, %rd38;
$L__BB114_4:
	setp.ge.s32 	%p4, %r1, %r2;
	mov.f32 	%f335, 0f00000000;
	mov.f32 	%f336, %f335;
	mov.f32 	%f337, %f335;
	@%p4 bra 	$L__BB114_12;
	setp.eq.s32 	%p5, %r8, 0;
	mul.lo.s64 	%rd16, %rd148, %rd30;
	mov.f32 	%f337, 0f00000000;
	mov.u32 	%r275, %r1;
	mov.f32 	%f336, %f337;
	mov.f32 	%f335, %f337;
	@%p5 bra 	$L__BB114_9;
	setp.eq.s32 	%p6, %r8, 1;
	add.s64 	%rd17, %rd16, %rd9;
	shr.u64 	%rd48, %rd17, 63;
	add.s64 	%rd49, %rd17, %rd48;
	shl.b64 	%rd50, %rd49, 1;
	and.b64  	%rd51, %rd50, -4;
	add.s64 	%rd52, %rd1, %rd51;
	add.s64 	%rd53, %rd3, %rd51;
	ld.global.u32 	%r62, [%rd53];
	ld.global.u32 	%r65, [%rd10];
	ld.global.u32 	%r61, [%rd52];
	// begin inline asm
	{add.f16x2 %r60,%r61,%r62;
}
	// end inline asm
	// begin inline asm
	{add.f16x2 %r63,%r60,%r65;
}
	// end inline asm
	// begin inline asm
	{add.f16x2 %r66,%r63,%r62;
}
	// end inline asm
	// begin inline asm
	{add.f16x2 %r69,%r66,%r65;
}
	// end inline asm
	// begin inline asm
	{.reg .f16 low,high;
  mov.b32 {low,high},%r69;
  cvt.f32.f16 %f108, low;}

	// end inline asm
	// begin inline asm
	{.reg .f16 low,high;
  mov.b32 {low,high},%r69;
  cvt.f32.f16 %f109, high;}

	// end inline asm
	st.shared.f32 	[%r9], %f108;
	mov.f32 	%f111, 0f3F800000;
	div.approx.f32 	%f112, %f108, %f111;
	add.f32 	%f113, %f112, 0f00000000;
	sub.f32 	%f114, %f108, %f113;
	fma.rn.f32 	%f115, %f108, %f114, 0f00000000;
	st.shared.f32 	[%r11], %f109;
	sub.f32 	%f116, %f109, %f113;
	mov.f32 	%f337, 0f40000000;
	div.approx.f32 	%f117, %f116, %f337;
	add.f32 	%f335, %f113, %f117;
	sub.f32 	%f118, %f109, %f335;
	fma.rn.f32 	%f336, %f116, %f118, %f115;
	mov.u32 	%r275, %r12;
	@%p6 bra 	$L__BB114_9;
	setp.eq.s32 	%p7, %r8, 2;
	add.s64 	%rd54, %rd17, 256;
	shr.u64 	%rd55, %rd54, 63;
	add.s64 	%rd56, %rd54, %rd55;
	shl.b64 	%rd57, %rd56, 1;
	and.b64  	%rd58, %rd57, -4;
	add.s64 	%rd59, %rd1, %rd58;
	add.s64 	%rd60, %rd3, %rd58;
	ld.global.u32 	%r76, [%rd60];
	ld.global.u32 	%r79, [%rd10+512];
	ld.global.u32 	%r75, [%rd59];
	// begin inline asm
	{add.f16x2 %r74,%r75,%r76;
}
	// end inline asm
	// begin inline asm
	{add.f16x2 %r77,%r74,%r79;
}
	// end inline asm
	// begin inline asm
	{add.f16x2 %r80,%r77,%r76;
}
	// end inline asm
	// begin inline asm
	{add.f16x2 %r83,%r80,%r79;
}
	// end inline asm
	// begin inline asm
	{.reg .f16 low,high;
  mov.b32 {low,high},%r83;
  cvt.f32.f16 %f119, low;}

	// end inline asm
	// begin inline asm
	{.reg .f16 low,high;
  mov.b32 {low,high},%r83;
  cvt.f32.f16 %f120, high;}

	// end inline asm
	st.shared.f32 	[%r9+512], %f119;
	sub.f32 	%f122, %f119, %f335;
	mov.f32 	%f123, 0f40400000;
	div.approx.f32 	%f124, %f122, %f123;
	add.f32 	%f125, %f335, %f124;
	sub.f32 	%f126, %f119, %f125;
	fma.rn.f32 	%f127, %f122, %f126, %f336;
	st.shared.f32 	[%r11+512], %f120;
	sub.f32 	%f128, %f120, %f125;
	mov.f32 	%f337, 0f40800000;
	div.approx.f32 	%f129, %f128, %f337;
	add.f32 	%f335, %f125, %f129;
	sub.f32 	%f130, %f120, %f335;
	fma.rn.f32 	%f336, %f128, %f130, %f127;
	mov.u32 	%r275, %r13;
	@%p7 bra 	$L__BB114_9;
	add.s64 	%rd61, %rd17, 512;
	shr.u64 	%rd62, %rd61, 63;
	add.s64 	%rd63, %rd61, %rd62;
	shl.b64 	%rd64, %rd63, 1;
	and.b64  	%rd65, %rd64, -4;
	add.s64 	%rd66, %rd1, %rd65;
	add.s64 	%rd67, %rd3, %rd65;
	ld.global.u32 	%r90, [%rd67];
	ld.global.u32 	%r93, [%rd10+1024];
	ld.global.u32 	%r89, [%rd66];
	// begin inline asm
	{add.f16x2 %r88,%r89,%r90;
}
	// end inline asm
	// begin inline asm
	{add.f16x2 %r91,%r88,%r93;
}
	// end inline asm
	// begin inline asm
	{add.f16x2 %r94,%r91,%r90;
}
	// end inline asm
	// begin inline asm
	{add.f16x2 %r97,%r94,%r93;
}
	// end inline asm
	// begin inline asm
	{.reg .f16 low,high;
  mov.b32 {low,high},%r97;
  cvt.f32.f16 %f131, low;}

	// end inline asm
	// begin inline asm
	{.reg .f16 low,high;
  mov.b32 {low,high},%r97;
  cvt.f32.f16 %f132, high;}

	// end inline asm
	st.shared.f32 	[%r9+1024], %f131;
	sub.f32 	%f134, %f131, %f335;
	mov.f32 	%f135, 0f40A00000;
	div.approx.f32 	%f136, %f134, %f135;
	add.f32 	%f137, %f335, %f136;
	sub.f32 	%f138, %f131, %f137;
	fma.rn.f32 	%f139, %f134, %f138, %f336;
	st.shared.f32 	[%r11+1024], %f132;
	sub.f32 	%f140, %f132, %f137;
	mov.f32 	%f337, 0f40C00000;
	div.approx.f32 	%f141, %f140, %f337;
	add.f32 	%f335, %f137, %f141;
	sub.f32 	%f142, %f132, %f335;
	fma.rn.f32 	%f336, %f140, %f142, %f139;
	mov.u32 	%r275, %r14;
$L__BB114_9:
	setp.lt.u32 	%p8, %r7, 384;
	@%p8 bra 	$L__BB114_12;
	mul.wide.u32 	%rd68, %r275, 2;
	add.s64 	%rd69, %rd16, %rd68;
	add.s64 	%rd150, %rd69, 512;
	shl.b32 	%r102, %r275, 2;
	mov.u32 	%r103, shared_buf;
	add.s32 	%r104, %r103, %r102;
	add.s32 	%r276, %r104, 1024;
	mul.wide.u32 	%rd70, %r275, 4;
	cvta.to.global.u64 	%rd71, %rd28;
	add.s64 	%rd72, %rd71, %rd70;
	add.s64 	%rd149, %rd72, 1024;
$L__BB114_11:
	add.s64 	%rd73, %rd150, -512;
	shr.u64 	%rd74, %rd73, 63;
	add.s64 	%rd75, %rd73, %rd74;
	shl.b64 	%rd76, %rd75, 1;
	and.b64  	%rd77, %rd76, -4;
	add.s64 	%rd78, %rd1, %rd77;
	add.s64 	%rd79, %rd3, %rd77;
	ld.global.u32 	%r107, [%rd79];
	ld.global.u32 	%r110, [%rd149+-1024];
	ld.global.u32 	%r106, [%rd78];
	// begin inline asm
	{add.f16x2 %r105,%r106,%r107;
}
	// end inline asm
	// begin inline asm
	{add.f16x2 %r108,%r105,%r110;
}
	// end inline asm
	// begin inline asm
	{add.f16x2 %r111,%r108,%r107;
}
	// end inline asm
	// begin inline asm
	{add.f16x2 %r114,%r111,%r110;
}
	// end inline asm
	// begin inline asm
	{.reg .f16 low,high;
  mov.b32 {low,high},%r114;
  cvt.f32.f16 %f143, low;}

	// end inline asm
	// begin inline asm
	{.reg .f16 low,high;
  mov.b32 {low,high},%r114;
  cvt.f32.f16 %f144, high;}

	// end inline asm
	st.shared.f32 	[%r276+-1024], %f143;
	add.f32 	%f151, %f337, 0f3F800000;
	sub.f32 	%f152, %f143, %f335;
	div.approx.f32 	%f153, %f152, %f151;
	add.f32 	%f154, %f335, %f153;
	sub.f32 	%f155, %f143, %f154;
	fma.rn.f32 	%f156, %f152, %f155, %f336;
	add.s32 	%r161, %r276, %r10;
	st.shared.f32 	[%r161+-1024], %f144;
	add.f32 	%f157, %f151, 0f3F800000;
	sub.f32 	%f158, %f144, %f154;
	div.approx.f32 	%f159, %f158, %f157;
	add.f32 	%f160, %f154, %f159;
	sub.f32 	%f161, %f144, %f160;
	fma.rn.f32 	%f162, %f158, %f161, %f156;
	add.s64 	%rd80, %rd150, -256;
	shr.u64 	%rd81, %rd80, 63;
	add.s64 	%rd82, %rd80, %rd81;
	shl.b64 	%rd83, %rd82, 1;
	and.b64  	%rd84, %rd83, -4;
	add.s64 	%rd85, %rd1, %rd84;
	add.s64 	%rd86, %rd3, %rd84;
	ld.global.u32 	%r121, [%rd86];
	ld.global.u32 	%r124, [%rd149+-512];
	ld.global.u32 	%r120, [%rd85];
	// begin inline asm
	{add.f16x2 %r119,%r120,%r121;
}
	// end inline asm
	// begin inline asm
	{add.f16x2 %r122,%r119,%r124;
}
	// end inline asm
	// begin inline asm
	{add.f16x2 %r125,%r122,%r121;
}
	// end inline asm
	// begin inline asm
	{add.f16x2 %r128,%r125,%r124;
}
	// end inline asm
	// begin inline asm
	{.reg .f16 low,high;
  mov.b32 {low,high},%r128;
  cvt.f32.f16 %f145, low;}

	// end inline asm
	// begin inline asm
	{.reg .f16 low,high;
  mov.b32 {low,high},%r128;
  cvt.f32.f16 %f146, high;}

	// end inline asm
	st.shared.f32 	[%r276+-512], %f145;
	add.f32 	%f163, %f157, 0f3F800000;
	sub.f32 	%f164, %f145, %f160;
	div.approx.f32 	%f165, %f164, %f163;
	add.f32 	%f166, %f160, %f165;
	sub.f32 	%f167, %f145, %f166;
	fma.rn.f32 	%f168, %f164, %f167, %f162;
	st.shared.f32 	[%r161+-512], %f146;
	add.f32 	%f169, %f163, 0f3F800000;
	sub.f32 	%f170, %f146, %f166;
	div.approx.f32 	%f171, %f170, %f169;
	add.f32 	%f172, %f166, %f171;
	sub.f32 	%f173, %f146, %f172;
	fma.rn.f32 	%f174, %f170, %f173, %f168;
	shr.u64 	%rd87, %rd150, 63;
	add.s64 	%rd88, %rd150, %rd87;
	shl.b64 	%rd89, %rd88, 1;
	and.b64  	%rd90, %rd89, -4;
	add.s64 	%rd91, %rd1, %rd90;
	add.s64 	%rd92, %rd3, %rd90;
	ld.global.u32 	%r135, [%rd92];
	ld.global.u32 	%r138, [%rd149];
	ld.global.u32 	%r134, [%rd91];
	// begin inline asm
	{add.f16x2 %r133,%r134,%r135;
}
	// end inline asm
	// begin inline asm
	{add.f16x2 %r136,%r133,%r138;
}
	// end inline asm
	// begin inline asm
	{add.f16x2 %r139,%r136,%r135;
}
	// end inline asm
	// begin inline asm
	{add.f16x2 %r142,%r139,%r138;
}
	// end inline asm
	// begin inline asm
	{.reg .f16 low,high;
  mov.b32 {low,high},%r142;
  cvt.f32.f16 %f147, low;}

	// end inline asm
	// begin inline asm
	{.reg .f16 low,high;
  mov.b32 {low,high},%r142;
  cvt.f32.f16 %f148, high;}

	// end inline asm
	st.shared.f32 	[%r276], %f147;
	add.f32 	%f175, %f169, 0f3F800000;
	sub.f32 	%f176, %f147, %f172;
	div.approx.f32 	%f177, %f176, %f175;
	add.f32 	%f178, %f172, %f177;
	sub.f32 	%f179, %f147, %f178;
	fma.rn.f32 	%f180, %f176, %f179, %f174;
	st.shared.f32 	[%r161], %f148;
	add.f32 	%f181, %f175, 0f3F800000;
	sub.f32 	%f182, %f148, %f178;
	div.approx.f32 	%f183, %f182, %f181;
	add.f32 	%f184, %f178, %f183;
	sub.f32 	%f185, %f148, %f184;
	fma.rn.f32 	%f186, %f182, %f185, %f180;
	add.s64 	%rd93, %rd150, 256;
	shr.u64 	%rd94, %rd93, 63;
	add.s64 	%rd95, %rd93, %rd94;
	shl.b64 	%rd96, %rd95, 1;
	and.b64  	%rd97, %rd96, -4;
	add.s64 	%rd98, %rd1, %rd97;
	add.s64 	%rd99, %rd3, %rd97;
	ld.global.u32 	%r149, [%rd99];
	ld.global.u32 	%r152, [%rd149+512];
	ld.global.u32 	%r148, [%rd98];
	// begin inline asm
	{add.f16x2 %r147,%r148,%r149;
}
	// end inline asm
	// begin inline asm
	{add.f16x2 %r150,%r147,%r152;
}
	// end inline asm
	// begin inline asm
	{add.f16x2 %r153,%r150,%r149;
}
	// end inline asm
	// begin inline asm
	{add.f16x2 %r156,%r153,%r152;
}
	// end inline asm
	// begin inline asm
	{.reg .f16 low,high;
  mov.b32 {low,high},%r156;
  cvt.f32.f16 %f149, low;}

	// end inline asm
	// begin inline asm
	{.reg .f16 low,high;
  mov.b32 {low,high},%r156;
  cvt.f32.f16 %f150, high;}

	// end inline asm
	st.shared.f32 	[%r276+512], %f149;
	add.f32 	%f187, %f181, 0f3F800000;
	sub.f32 	%f188, %f149, %f184;
	div.approx.f32 	%f189, %f188, %f187;
	add.f32 	%f190, %f184, %f189;
	sub.f32 	%f191, %f149, %f190;
	fma.rn.f32 	%f192, %f188, %f191, %f186;
	st.shared.f32 	[%r161+512], %f150;
	add.f32 	%f337, %f187, 0f3F800000;
	sub.f32 	%f193, %f150, %f190;
	div.approx.f32 	%f194, %f193, %f337;
	add.f32 	%f335, %f190, %f194;
	sub.f32 	%f195, %f150, %f335;
	fma.rn.f32 	%f336, %f193, %f195, %f192;
	add.s32 	%r275, %r275, 512;
	add.s64 	%rd150, %rd150, 1024;
	add.s32 	%r276, %r276, 2048;
	add.s64 	%rd149, %rd149, 2048;
	setp.lt.s32 	%p9, %r275, %r2;
	@%p9 bra 	$L__BB114_11;
$L__BB114_12:
	mov.b32 	%r162, %f335;
	shfl.sync.down.b32	%r21|%p10, %r162, 16, 31, -1;
	mov.b32 	%r163, %f336;
	shfl.sync.down.b32	%r22|%p11, %r163, 16, 31, -1;
	mov.b32 	%r164, %f337;
	shfl.sync.down.b32	%r165|%p12, %r164, 16, 31, -1;
	mov.b32 	%f23, %r165;
	setp.eq.f32 	%p13, %f23, 0f00000000;
	@%p13 bra 	$L__BB114_14;
	mov.b32 	%f196, %r22;
	mov.b32 	%f197, %r21;
	add.f32 	%f24, %f337, %f23;
	div.approx.f32 	%f198, %f23, %f24;
	sub.f32 	%f199, %f197, %f335;
	fma.rn.f32 	%f335, %f199, %f198, %f335;
	mul.f32 	%f200, %f199, %f199;
	mul.f32 	%f201, %f337, %f200;
	fma.rn.f32 	%f202, %f201, %f198, %f196;
	add.f32 	%f336, %f336, %f202;
	mov.f32 	%f337, %f24;
$L__BB114_14:
	mov.b32 	%r166, %f335;
	shfl.sync.down.b32	%r23|%p14, %r166, 8, 31, -1;
	mov.b32 	%r167, %f336;
	shfl.sync.down.b32	%r24|%p15, %r167, 8, 31, -1;
	mov.b32 	%r168, %f337;
	shfl.sync.down.b32	%r169|%p16, %r168, 8, 31, -1;
	mov.b32 	%f30, %r169;
	setp.eq.f32 	%p17, %f30, 0f00000000;
	@%p17 bra 	$L__BB114_16;
	mov.b32 	%f203, %r24;
	mov.b32 	%f204, %r23;
	add.f32 	%f31, %f337, %f30;
	div.approx.f32 	%f205, %f30, %f31;
	sub.f32 	%f206, %f204, %f335;
	fma.rn.f32 	%f335, %f206, %f205, %f335;
	mul.f32 	%f207, %f206, %f206;
	mul.f32 	%f208, %f337, %f207;
	fma.rn.f32 	%f209, %f208, %f205, %f203;
	add.f32 	%f336, %f336, %f209;
	mov.f32 	%f337, %f31;
$L__BB114_16:
	mov.b32 	%r170, %f335;
	shfl.sync.down.b32	%r25|%p18, %r170, 4, 31, -1;
	mov.b32 	%r171, %f336;
	shfl.sync.down.b32	%r26|%p19, %r171, 4, 31, -1;
	mov.b32 	%r172, %f337;
	shfl.sync.down.b32	%r173|%p20, %r172, 4, 31, -1;
	mov.b32 	%f37, %r173;
	setp.eq.f32 	%p21, %f37, 0f00000000;
	@%p21 bra 	$L__BB114_18;
	mov.b32 	%f210, %r26;
	mov.b32 	%f211, %r25;
	add.f32 	%f38, %f337, %f37;
	div.approx.f32 	%f212, %f37, %f38;
	sub.f32 	%f213, %f211, %f335;
	fma.rn.f32 	%f335, %f213, %f212, %f335;
	mul.f32 	%f214, %f213, %f213;
	mul.f32 	%f215, %f337, %f214;
	fma.rn.f32 	%f216, %f215, %f212, %f210;
	add.f32 	%f336, %f336, %f216;
	mov.f32 	%f337, %f38;
$L__BB114_18:
	mov.b32 	%r174, %f335;
	shfl.sync.down.b32	%r27|%p22, %r174, 2, 31, -1;
	mov.b32 	%r175, %f336;
	shfl.sync.down.b32	%r28|%p23, %r175, 2, 31, -1;
	mov.b32 	%r176, %f337;
	shfl.sync.down.b32	%r177|%p24, %r176, 2, 31, -1;
	mov.b32 	%f44, %r177;
	setp.eq.f32 	%p25, %f44, 0f00000000;
	@%p25 bra 	$L__BB114_20;
	mov.b32 	%f217, %r28;
	mov.b32 	%f218, %r27;
	add.f32 	%f45, %f337, %f44;
	div.approx.f32 	%f219, %f44, %f45;
	sub.f32 	%f220, %f218, %f335;
	fma.rn.f32 	%f335, %f220, %f219, %f335;
	mul.f32 	%f221, %f220, %f220;
	mul.f32 	%f222, %f337, %f221;
	fma.rn.f32 	%f223, %f222, %f219, %f217;
	add.f32 	%f336, %f336, %f223;
	mov.f32 	%f337, %f45;
$L__BB114_20:
	mov.b32 	%r178, %f335;
	shfl.sync.down.b32	%r29|%p26, %r178, 1, 31, -1;
	mov.b32 	%r179, %f336;
	shfl.sync.down.b32	%r30|%p27, %r179, 1, 31, -1;
	mov.b32 	%r180, %f337;
	shfl.sync.down.b32	%r181|%p28, %r180, 1, 31, -1;
	mov.b32 	%f51, %r181;
	setp.eq.f32 	%p29, %f51, 0f00000000;
	@%p29 bra 	$L__BB114_22;
	mov.b32 	%f224, %r30;
	mov.b32 	%f225, %r29;
	add.f32 	%f52, %f337, %f51;
	div.approx.f32 	%f226, %f51, %f52;
	sub.f32 	%f227, %f225, %f335;
	fma.rn.f32 	%f335, %f227, %f226, %f335;
	mul.f32 	%f228, %f227, %f227;
	mul.f32 	%f229, %f337, %f228;
	fma.rn.f32 	%f230, %f229, %f226, %f224;
	add.f32 	%f336, %f336, %f230;
	mov.f32 	%f337, %f52;
$L__BB114_22:
	setp.ne.s32 	%p30, %r3, 0;
	bar.sync 	0;
	@%p30 bra 	$L__BB114_24;
	shr.u32 	%r182, %r1, 3;
	mov.u32 	%r183, _ZZ21WelfordBlockAllReduceIfEvT_S0_S0_PS0_S1_S1_E11mean_shared;
	add.s32 	%r184, %r183, %r182;
	st.shared.f32 	[%r184], %f335;
	st.shared.f32 	[%r4], %f336;
	st.shared.f32 	[%r5], %f337;
$L__BB114_24:
	setp.gt.u32 	%p31, %r1, 31;
	bar.sync 	0;
	@%p31 bra 	$L__BB114_39;
	setp.ge.u32 	%p32, %r1, %r6;
	mov.f32 	%f357, 0f00000000;
	mov.f32 	%f358, %f357;
	mov.f32 	%f356, %f357;
	@%p32 bra 	$L__BB114_27;
	shl.b32 	%r185, %r3, 2;
	mov.u32 	%r186, _ZZ21WelfordBlockAllReduceIfEvT_S0_S0_PS0_S1_S1_E11mean_shared;
	add.s32 	%r187, %r186, %r185;
	ld.shared.f32 	%f358, [%r187];
	mov.u32 	%r188, _ZZ21WelfordBlockAllReduceIfEvT_S0_S0_PS0_S1_S1_E9m2_shared;
	add.s32 	%r189, %r188, %r185;
	ld.shared.f32 	%f357, [%r189];
	mov.u32 	%r190, _ZZ21WelfordBlockAllReduceIfEvT_S0_S0_PS0_S1_S1_E12count_shared;
	add.s32 	%r191, %r190, %r185;
	ld.shared.f32 	%f356, [%r191];
$L__BB114_27:
	bar.warp.sync 	-1;
	mov.b32 	%r192, %f358;
	shfl.sync.down.b32	%r31|%p33, %r192, 16, 31, -1;
	mov.b32 	%r193, %f357;
	shfl.sync.down.b32	%r32|%p34, %r193, 16, 31, -1;
	mov.b32 	%r194, %f356;
	shfl.sync.down.b32	%r195|%p35, %r194, 16, 31, -1;
	mov.b32 	%f64, %r195;
	setp.eq.f32 	%p36, %f64, 0f00000000;
	@%p36 bra 	$L__BB114_29;
	mov.b32 	%f232, %r32;
	mov.b32 	%f233, %r31;
	add.f32 	%f65, %f356, %f64;
	div.approx.f32 	%f234, %f64, %f65;
	sub.f32 	%f235, %f233, %f358;
	fma.rn.f32 	%f358, %f235, %f234, %f358;
	mul.f32 	%f236, %f235, %f235;
	mul.f32 	%f237, %f356, %f236;
	fma.rn.f32 	%f238, %f237, %f234, %f232;
	add.f32 	%f357, %f357, %f238;
	mov.f32 	%f356, %f65;
$L__BB114_29:
	mov.b32 	%r196, %f358;
	shfl.sync.down.b32	%r33|%p37, %r196, 8, 31, -1;
	mov.b32 	%r197, %f357;
	shfl.sync.down.b32	%r34|%p38, %r197, 8, 31, -1;
	mov.b32 	%r198, %f356;
	shfl.sync.down.b32	%r199|%p39, %r198, 8, 31, -1;
	mov.b32 	%f71, %r199;
	setp.eq.f32 	%p40, %f71, 0f00000000;
	@%p40 bra 	$L__BB114_31;
	mov.b32 	%f239, %r34;
	mov.b32 	%f240, %r33;
	add.f32 	%f72, %f356, %f71;
	div.approx.f32 	%f241, %f71, %f72;
	sub.f32 	%f242, %f240, %f358;
	fma.rn.f32 	%f358, %f242, %f241, %f358;
	mul.f32 	%f243, %f242, %f242;
	mul.f32 	%f244, %f356, %f243;
	fma.rn.f32 	%f245, %f244, %f241, %f239;
	add.f32 	%f357, %f357, %f245;
	mov.f32 	%f356, %f72;
$L__BB114_31:
	mov.b32 	%r200, %f358;
	shfl.sync.down.b32	%r35|%p41, %r200, 4, 31, -1;
	mov.b32 	%r201, %f357;
	shfl.sync.down.b32	%r36|%p42, %r201, 4, 31, -1;
	mov.b32 	%r202, %f356;
	shfl.sync.down.b32	%r203|%p43, %r202, 4, 31, -1;
	mov.b32 	%f78, %r203;
	setp.eq.f32 	%p44, %f78, 0f00000000;
	@%p44 bra 	$L__BB114_33;
	mov.b32 	%f246, %r36;
	mov.b32 	%f247, %r35;
	add.f32 	%f79, %f356, %f78;
	div.approx.f32 	%f248, %f78, %f79;
	sub.f32 	%f249, %f247, %f358;
	fma.rn.f32 	%f358, %f249, %f248, %f358;
	mul.f32 	%f250, %f249, %f249;
	mul.f32 	%f251, %f356, %f250;
	fma.rn.f32 	%f252, %f251, %f248, %f246;
	add.f32 	%f357, %f357, %f252;
	mov.f32 	%f356, %f79;
$L__BB114_33:
	mov.b32 	%r204, %f358;
	shfl.sync.down.b32	%r37|%p45, %r204, 2, 31, -1;
	mov.b32 	%r205, %f357;
	shfl.sync.down.b32	%r38|%p46, %r205, 2, 31, -1;
	mov.b32 	%r206, %f356;
	shfl.sync.down.b32	%r207|%p47, %r206, 2, 31, -1;
	mov.b32 	%f85, %r207;
	setp.eq.f32 	%p48, %f85, 0f00000000;
	@%p48 bra 	$L__BB114_35;
	mov.b32 	%f253, %r38;
	mov.b32 	%f254, %r37;
	add.f32 	%f86, %f356, %f85;
	div.approx.f32 	%f255, %f85, %f86;
	sub.f32 	%f256, %f254, %f358;
	fma.rn.f32 	%f358, %f256, %f255, %f358;
	mul.f32 	%f257, %f256, %f256;
	mul.f32 	%f258, %f356, %f257;
	fma.rn.f32 	%f259, %f258, %f255, %f253;
	add.f32 	%f357, %f357, %f259;
	mov.f32 	%f356, %f86;
$L__BB114_35:
	mov.b32 	%r208, %f358;
	shfl.sync.down.b32	%r39|%p49, %r208, 1, 31, -1;
	mov.b32 	%r209, %f357;
	shfl.sync.down.b32	%r40|%p50, %r209, 1, 31, -1;
	mov.b32 	%r210, %f356;
	shfl.sync.down.b32	%r211|%p51, %r210, 1, 31, -1;
	mov.b32 	%f92, %r211;
	setp.eq.f32 	%p52, %f92, 0f00000000;
	@%p52 bra 	$L__BB114_37;
	mov.b32 	%f260, %r40;
	mov.b32 	%f261, %r39;
	add.f32 	%f93, %f356, %f92;
	div.approx.f32 	%f262, %f92, %f93;
	sub.f32 	%f263, %f261, %f358;
	fma.rn.f32 	%f358, %f263, %f262, %f358;
	mul.f32 	%f264, %f263, %f263;
	mul.f32 	%f265, %f356, %f264;
	fma.rn.f32 	%f266, %f265, %f262, %f260;
	add.f32 	%f357, %f357, %f266;
	mov.f32 	%f356, %f93;
$L__BB114_37:
	setp.ne.s32 	%p53, %r3, 0;
	@%p53 bra 	$L__BB114_39;
	st.shared.f32 	[_ZZ21WelfordBlockAllReduceIfEvT_S0_S0_PS0_S1_S1_E21mean_result_broadcast], %f358;
	st.shared.f32 	[_ZZ21WelfordBlockAllReduceIfEvT_S0_S0_PS0_S1_S1_E19m2_result_broadcast], %f357;
	st.shared.f32 	[_ZZ21WelfordBlockAllReduceIfEvT_S0_S0_PS0_S1_S1_E22count_result_broadcast], %f356;
$L__BB114_39:
	bar.sync 	0;
	ld.shared.f32 	%f99, [_ZZ21WelfordBlockAllReduceIfEvT_S0_S0_PS0_S1_S1_E21mean_result_broadcast];
	ld.shared.f32 	%f267, [_ZZ21WelfordBlockAllReduceIfEvT_S0_S0_PS0_S1_S1_E19m2_result_broadcast];
	ld.shared.f32 	%f268, [_ZZ21WelfordBlockAllReduceIfEvT_S0_S0_PS0_S1_S1_E22count_result_broadcast];
	div.approx.f32 	%f269, %f267, %f268;
	max.f32 	%f270, %f269, 0f00000000;
	add.f32 	%f271, %f270, %f1;
	abs.f32 	%f100, %f271;
	setp.lt.f32 	%p54, %f100, 0f00800000;
	mul.f32 	%f272, %f271, 0f4B800000;
	selp.f32 	%f101, %f272, %f271, %p54;
	mov.b32 	%r41, %f101;
	add.s32 	%r212, %r41, -8388608;
	setp.gt.u32 	%p55, %r212, 2130706431;
	@%p55 bra 	$L__BB114_41;
	and.b32  	%r213, %r41, 16777215;
	or.b32  	%r214, %r213, 1056964608;
	mov.b32 	%f273, %r214;
	sub.s32 	%r215, %r214, %r41;
	add.s32 	%r216, %r215, 201326592;
	selp.b32 	%r217, %r216, %r215, %p54;
	rsqrt.approx.ftz.f32 	%f274, %f273;
	mul.f32 	%f275, %f274, %f274;
	neg.f32 	%f276, %f275;
	fma.rn.f32 	%f277, %f274, %f274, %f276;
	neg.f32 	%f278, %f273;
	fma.rn.f32 	%f279, %f275, %f278, 0f3F800000;
	fma.rn.f32 	%f280, %f277, %f278, %f279;
	fma.rn.f32 	%f281, %f280, 0f3EC00000, 0f3F000000;
	mul.f32 	%f282, %f274, %f280;
	fma.rn.f32 	%f283, %f281, %f282, %f274;
	shr.s32 	%r218, %r217, 1;
	mov.b32 	%r219, %f283;
	add.s32 	%r220, %r218, %r219;
	mov.b32 	%f371, %r220;
	bra.uni 	$L__BB114_42;
$L__BB114_41:
	rsqrt.approx.ftz.f32 	%f371, %f101;
$L__BB114_42:
	setp.ne.s32 	%p57, %r1, 0;
	@%p57 bra 	$L__BB114_44;
	shl.b64 	%rd100, %rd148, 2;
	add.s64 	%rd101, %rd13, %rd100;
	st.global.f32 	[%rd101], %f99;
	add.s64 	%rd102, %rd14, %rd100;
	st.global.f32 	[%rd102], %f371;
$L__BB114_44:
	setp.ge.s32 	%p58, %r1, %r2;
	@%p58 bra 	$L__BB114_51;
	setp.eq.s32 	%p59, %r8, 0;
	mul.lo.s64 	%rd24, %rd148, %rd32;
	mov.u32 	%r278, %r1;
	@%p59 bra 	$L__BB114_49;
	setp.eq.s32 	%p60, %r8, 1;
	ld.shared.f32 	%f286, [%r9];
	sub.f32 	%f287, %f286, %f99;
	mul.f32 	%f284, %f371, %f287;
	ld.shared.f32 	%f288, [%r11];
	sub.f32 	%f289, %f288, %f99;
	mul.f32 	%f285, %f371, %f289;
	add.s64 	%rd25, %rd24, %rd9;
	ld.global.u32 	%r224, [%rd11];
	ld.global.u32 	%r227, [%rd12];
	// begin inline asm
	{ cvt.rn.f16x2.f32 %r221, %f285, %f284; }

	// end inline asm
	// begin inline asm
	{mul.f16x2 %r222,%r221,%r224;
}
	// end inline asm
	// begin inline asm
	{add.f16x2 %r225,%r222,%r227;
}
	// end inline asm
	shr.u64 	%rd103, %rd25, 63;
	add.s64 	%rd104, %rd25, %rd103;
	shl.b64 	%rd105, %rd104, 1;
	and.b64  	%rd106, %rd105, -4;
	add.s64 	%rd107, %rd4, %rd106;
	st.global.u32 	[%rd107], %r225;
	mov.u32 	%r278, %r12;
	@%p60 bra 	$L__BB114_49;
	setp.eq.s32 	%p61, %r8, 2;
	ld.shared.f32 	%f292, [%r9+512];
	sub.f32 	%f293, %f292, %f99;
	mul.f32 	%f290, %f371, %f293;
	ld.shared.f32 	%f294, [%r11+512];
	sub.f32 	%f295, %f294, %f99;
	mul.f32 	%f291, %f371, %f295;
	add.s64 	%rd108, %rd25, 256;
	ld.global.u32 	%r231, [%rd11+512];
	ld.global.u32 	%r234, [%rd12+512];
	// begin inline asm
	{ cvt.rn.f16x2.f32 %r228, %f291, %f290; }

	// end inline asm
	// begin inline asm
	{mul.f16x2 %r229,%r228,%r231;
}
	// end inline asm
	// begin inline asm
	{add.f16x2 %r232,%r229,%r234;
}
	// end inline asm
	shr.u64 	%rd109, %rd108, 63;
	add.s64 	%rd110, %rd108, %rd109;
	shl.b64 	%rd111, %rd110, 1;
	and.b64  	%rd112, %rd111, -4;
	add.s64 	%rd113, %rd4, %rd112;
	st.global.u32 	[%rd113], %r232;
	mov.u32 	%r278, %r13;
	@%p61 bra 	$L__BB114_49;
	ld.shared.f32 	%f298, [%r9+1024];
	sub.f32 	%f299, %f298, %f99;
	mul.f32 	%f296, %f371, %f299;
	ld.shared.f32 	%f300, [%r11+1024];
	sub.f32 	%f301, %f300, %f99;
	mul.f32 	%f297, %f371, %f301;
	add.s64 	%rd114, %rd25, 512;
	ld.global.u32 	%r238, [%rd11+1024];
	ld.global.u32 	%r241, [%rd12+1024];
	// begin inline asm
	{ cvt.rn.f16x2.f32 %r235, %f297, %f296; }

	// end inline asm
	// begin inline asm
	{mul.f16x2 %r236,%r235,%r238;
}
	// end inline asm
	// begin inline asm
	{add.f16x2 %r239,%r236,%r241;
}
	// end inline asm
	shr.u64 	%rd115, %rd114, 63;
	add.s64 	%rd116, %rd114, %rd115;
	shl.b64 	%rd117, %rd116, 1;
	and.b64  	%rd118, %rd117, -4;
	add.s64 	%rd119, %rd4, %rd118;
	st.global.u32 	[%rd119], %r239;
	mov.u32 	%r278, %r14;
$L__BB114_49:
	setp.lt.u32 	%p62, %r7, 384;
	@%p62 bra 	$L__BB114_51;
$L__BB114_50:
	shl.b32 	%r270, %r278, 2;
	mov.u32 	%r271, shared_buf;
	add.s32 	%r272, %r271, %r270;
	ld.shared.f32 	%f310, [%r272];
	sub.f32 	%f311, %f310, %f99;
	mul.f32 	%f302, %f371, %f311;
	add.s32 	%r273, %r272, %r10;
	ld.shared.f32 	%f312, [%r273];
	sub.f32 	%f313, %f312, %f99;
	mul.f32 	%f303, %f371, %f313;
	shl.b32 	%r274, %r278, 1;
	cvt.u64.u32 	%rd120, %r274;
	add.s64 	%rd121, %rd24, %rd120;
	mul.wide.u32 	%rd122, %r274, 2;
	add.s64 	%rd123, %rd5, %rd122;
	ld.global.u32 	%r245, [%rd123];
	add.s64 	%rd124, %rd6, %rd122;
	ld.global.u32 	%r248, [%rd124];
	// begin inline asm
	{ cvt.rn.f16x2.f32 %r242, %f303, %f302; }

	// end inline asm
	// begin inline asm
	{mul.f16x2 %r243,%r242,%r245;
}
	// end inline asm
	// begin inline asm
	{add.f16x2 %r246,%r243,%r248;
}
	// end inline asm
	shr.u64 	%rd125, %rd121, 63;
	add.s64 	%rd126, %rd121, %rd125;
	shl.b64 	%rd127, %rd126, 1;
	and.b64  	%rd128, %rd127, -4;
	add.s64 	%rd129, %rd4, %rd128;
	st.global.u32 	[%rd129], %r246;
	ld.shared.f32 	%f314, [%r272+512];
	sub.f32 	%f315, %f314, %f99;
	mul.f32 	%f304, %f371, %f315;
	ld.shared.f32 	%f316, [%r273+512];
	sub.f32 	%f317, %f316, %f99;
	mul.f32 	%f305, %f371, %f317;
	add.s64 	%rd130, %rd121, 256;
	ld.global.u32 	%r252, [%rd123+512];
	ld.global.u32 	%r255, [%rd124+512];
	// begin inline asm
	{ cvt.rn.f16x2.f32 %r249, %f305, %f304; }

	// end inline asm
	// begin inline asm
	{mul.f16x2 %r250,%r249,%r252;
}
	// end inline asm
	// begin inline asm
	{add.f16x2 %r253,%r250,%r255;
}
	// end inline asm
	shr.u64 	%rd131, %rd130, 63;
	add.s64 	%rd132, %rd130, %rd131;
	shl.b64 	%rd133, %rd132, 1;
	and.b64  	%rd134, %rd133, -4;
	add.s64 	%rd135, %rd4, %rd134;
	st.global.u32 	[%rd135], %r253;
	ld.shared.f32 	%f318, [%r272+1024];
	sub.f32 	%f319, %f318, %f99;
	mul.f32 	%f306, %f371, %f319;
	ld.shared.f32 	%f320, [%r273+1024];
	sub.f32 	%f321, %f320, %f99;
	mul.f32 	%f307, %f371, %f321;
	add.s64 	%rd136, %rd121, 512;
	ld.global.u32 	%r259, [%rd123+1024];
	ld.global.u32 	%r262, [%rd124+1024];
	// begin inline asm
	{ cvt.rn.f16x2.f32 %r256, %f307, %f306; }

	// end inline asm
	// begin inline asm
	{mul.f16x2 %r257,%r256,%r259;
}
	// end inline asm
	// begin inline asm
	{add.f16x2 %r260,%r257,%r262;
}
	// end inline asm
	shr.u64 	%rd137, %rd136, 63;
	add.s64 	%rd138, %rd136, %rd137;
	shl.b64 	%rd139, %rd138, 1;
	and.b64  	%rd140, %rd139, -4;
	add.s64 	%rd141, %rd4, %rd140;
	st.global.u32 	[%rd141], %r260;
	ld.shared.f32 	%f322, [%r272+1536];
	sub.f32 	%f323, %f322, %f99;
	mul.f32 	%f308, %f371, %f323;
	ld.shared.f32 	%f324, [%r273+1536];
	sub.f32 	%f325, %f324, %f99;
	mul.f32 	%f309, %f371, %f325;
	add.s64 	%rd142, %rd121, 768;
	ld.global.u32 	%r266, [%rd123+1536];
	ld.global.u32 	%r269, [%rd124+1536];
	// begin inline asm
	{ cvt.rn.f16x2.f32 %r263, %f309, %f308; }

	// end inline asm
	// begin inline asm
	{mul.f16x2 %r264,%r263,%r266;
}
	// end inline asm
	// begin inline asm
	{add.f16x2 %r267,%r264,%r269;
}
	// end inline asm
	shr.u64 	%rd143, %rd142, 63;
	add.s64 	%rd144, %rd142, %rd143;
	shl.b64 	%rd145, %rd144, 1;
	and.b64  	%rd146, %rd145, -4;
	add.s64 	%rd147, %rd4, %rd146;
	st.global.u32 	[%rd147], %r267;
	add.s32 	%r278, %r278, 512;
	setp.lt.s32 	%p63, %r278, %r2;
	@%p63 bra 	$L__BB114_50;
$L__BB114_51:
	add.s64 	%rd148, %rd148, %rd8;
	setp.lt.s64 	%p64, %rd148, %rd35;
	@%p64 bra 	$L__BB114_4;
$L__BB114_52:
	ret;

}
	// .globl	_Z22LayerNormBlockSMemImplI19BiasAddResidualLoadI6__halffE11AffineStoreIfS1_EfLi2ELi1024EEvT_T0_lldPT1_S8_
.visible .entry _Z22LayerNormBlockSMemImplI19BiasAddResidualLoadI6__halffE11AffineStoreIfS1_EfLi2ELi1024EEvT_T0_lldPT1_S8_(
	.param .align 8 .b8 _Z22LayerNormBlockSMemImplI19BiasAddResidualLoadI6__halffE11AffineStoreIfS1_EfLi2ELi1024EEvT_T0_lldPT1_S8__param_0[32],
	.param .align 8 .b8 _Z22LayerNormBlockSMemImplI19BiasAddResidualLoadI6__halffE11AffineStoreIfS1_EfLi2ELi1024EEvT_T0_lldPT1_S8__param_1[32],
	.param .u64 _Z22LayerNormBlockSMemImplI19BiasAddResidualLoadI6__halffE11AffineStoreIfS1_EfLi2ELi1024EEvT_T0_lldPT1_S8__param_2,
	.param .u64 _Z22LayerNormBlockSMemImplI19BiasAddResidualLoadI6__halffE11AffineStoreIfS1_EfLi2ELi1024EEvT_T0_lldPT1_S8__param_3,
	.param .f64 _Z22LayerNormBlockSMemImplI19BiasAddResidualLoadI6__halffE11AffineStoreIfS1_EfLi2ELi1024EEvT_T0_lldPT1_S8__param_4,
	.param .u64 .ptr .align 1 _Z22LayerNormBlockSMemImplI19BiasAddResidualLoadI6__halffE11AffineStoreIfS1_EfLi2ELi1024EEvT_T0_lldPT1_S8__param_5,
	.param .u64 .ptr .align 1 _Z22LayerNormBlockSMemImplI19BiasAddResidualLoadI6__halffE11AffineStoreIfS1_EfLi2ELi1024EEvT_T0_lldPT1_S8__param_6
)
{
	.reg .pred 	%p<65>;
	.reg .b32 	%r<280>;
	.reg .b32 	%f<372>;
	.reg .b64 	%rd<151>;
	.reg .b64 	%fd<2>;

	ld.param.u64 	%rd32, [_Z22LayerNormBlockSMemImplI19BiasAddResidualLoadI6__halffE11AffineStoreIfS1_EfLi2ELi1024EEvT_T0_lldPT1_S8__param_1+8];
	ld.param.u64 	%rd30, [_Z22LayerNormBlockSMemImplI19BiasAddResidualLoadI6__halffE11AffineStoreIfS1_EfLi2ELi1024EEvT_T0_lldPT1_S8__param_0+24];
	ld.param.u64 	%rd28, [_Z22LayerNormBlockSMemImplI19BiasAddResidualLoadI6__halffE11AffineStoreIfS1_EfLi2ELi1024EEvT_T0_lldPT1_S8__param_0+8];
	ld.param.u64 	%rd34, [_Z22LayerNormBlockSMemImplI19BiasAddResidualLoadI6__halffE11AffineStoreIfS1_EfLi2ELi1024EEvT_T0_lldPT1_S8__param_1+24];
	ld.param.u64 	%rd33, [_Z22LayerNormBlockSMemImplI19BiasAddResidualLoadI6__halffE11AffineStoreIfS1_EfLi2ELi1024EEvT_T0_lldPT1_S8__param_1+16];
	ld.param.u64 	%rd31, [_Z22LayerNormBlockSMemImplI19BiasAddResidualLoadI6__halffE11AffineStoreIfS1_EfLi2ELi1024EEvT_T0_lldPT1_S8__param_1];
	ld.param.u64 	%rd29, [_Z22LayerNormBlockSMemImplI19BiasAddResidualLoadI6__halffE11AffineStoreIfS1_EfLi2ELi1024EEvT_T0_lldPT1_S8__param_0+16];
	ld.param.u64 	%rd27, [_Z22LayerNormBlockSMemImplI19BiasAddResidualLoadI6__halffE11AffineStoreIfS1_EfLi2ELi1024EEvT_T0_lldPT1_S8__param_0];
	ld.param.u64 	%rd35, [_Z22LayerNormBlockSMemImplI19BiasAddResidualLoadI6__halffE11AffineStoreIfS1_EfLi2ELi1024EEvT_T0_lldPT1_S8__param_2];
	ld.param.u64 	%rd36, [_Z22LayerNormBlockSMemImplI19BiasAddResidualLoadI6__halffE11AffineStoreIfS1_EfLi2ELi1024EEvT_T0_lldPT1_S8__param_3];
	ld.param.f64 	%fd1, [_Z22LayerNormBlockSMemImplI19BiasAddResidualLoadI6__halffE11AffineStoreIfS1_EfLi2ELi1024EEvT_T0_lldPT1_S8__param_4];
	ld.param.u64 	%rd37, [_Z22LayerNormBlockSMemImplI19BiasAddResidualLoadI6__halffE11AffineStoreIfS1_EfLi2ELi1024EEvT_T0_lldPT1_S8__param_5];
	ld.param.u64 	%rd38, [_Z22LayerNormBlockSMemImplI19BiasAddResidualLoadI6__halffE11AffineStoreIfS1_EfLi2ELi1024EEvT_T0_lldPT1_S8__param_6];
	cvta.to.global.u64 	%rd1, %rd27;
	cvta.to.global.u64 	%rd3, %rd29;
	cvta.to.global.u64 	%rd4, %rd31;
	cvta.to.global.u64 	%rd5, %rd33;
	cvta.to.global.u64 	%rd6, %rd34;
	mov.u32 	%r1, %tid.x;
	and.b64  	%rd39, %rd36, 1;
	setp.eq.b64 	%p1, %rd39, 1;
	not.pred 	%p2, %p1;
	@%p2 bra 	$L__BB115_2;
	mov.u64 	%rd40, $str$2;
	cvta.global.u64 	%rd41, %rd40;
	mov.u64 	%rd42, $str$1;
	cvta.global.u64 	%rd43, %rd42;
	mov.u64 	%rd44, __unnamed_116;
	cvta.global.u64 	%rd45, %rd44;
	{ // callseq 115, 0
	.param .b64 param0;
	st.param.b64 	[param0], %rd41;
	.param .b64 param1;
	st.param.b64 	[param1], %rd43;
	.param .b32 param2;
	st.param.b32 	[param2], 765;
	.param .b64 param3;
	st.param.b64 	[param3], %rd45;
	.param .b64 param4;
	st.param.b64 	[param4], 1;
	call.uni 
	__assertfail, 
	(
	param0, 
	param1, 
	param2, 
	param3, 
	param4
	);
	} // callseq 115
$L__BB115_2:
	cvt.u32.u64 	%r45, %rd36;
	shr.u32 	%r46, %r45, 31;
	add.s32 	%r47, %r45, %r46;
	shr.s32 	%r2, %r47, 1;
	mov.u32 	%r48, %ctaid.x;
	cvt.u64.u32 	%rd148, %r48;
	setp.le.s64 	%p3, %rd35, %rd148;
	@%p3 bra 	$L__BB115_52;
	cvta.to.global.u64 	%rd46, %rd28;
	and.b32  	%r3, %r1, 31;
	shr.u32 	%r49, %r1, 3;
	mov.u32 	%r50, _ZZ21WelfordBlockAllReduceIfEvT_S0_S0_PS0_S1_S1_E9m2_shared;
	add.s32 	%r4, %r50, %r49;
	mov.u32 	%r51, _ZZ21WelfordBlockAllReduceIfEvT_S0_S0_PS0_S1_S1_E12count_shared;
	add.s32 	%r5, %r51, %r49;
	mov.u32 	%r52, %ntid.x;
	shr.u32 	%r6, %r52, 5;
	cvt.rn.f32.f64 	%f1, %fd1;
	mov.u32 	%r53, %nctaid.x;
	cvt.u64.u32 	%rd8, %r53;
	not.b32 	%r54, %r1;
	add.s32 	%r7, %r2, %r54;
	shr.u32 	%r55, %r7, 10;
	add.s32 	%r56, %r55, 1;
	and.b32  	%r8, %r56, 3;
	shl.b32 	%r57, %r1, 1;
	cvt.u64.u32 	%rd9, %r57;
	mul.wide.u32 	%rd47, %r57, 2;
	add.s64 	%rd10, %rd46, %rd47;
	shl.b32 	%r58, %r1, 2;
	mov.u32 	%r59, shared_buf;
	add.s32 	%r9, %r59, %r58;
	shl.b32 	%r10, %r2, 2;
	add.s32 	%r11, %r9, %r10;
	or.b32  	%r12, %r1, 1024;
	or.b32  	%r13, %r1, 2048;
	or.b32  	%r14, %r1, 3072;
	add.s64 	%rd11, %rd5, %rd47;
	add.s64 	%rd12, %rd6, %rd47;
	cvta.to.global.u64 	%rd13, %rd37;
	cvta.to.global.u64 	%rd14, %rd38;
$L__BB115_4:
	setp.ge.s32 	%p4, %r1, %r2;
	mov.f32 	%f335, 0f00000000;
	mov.f32 	%f336, %f335;
	mov.f32 	%f337, %f335;
	@%p4 bra 	$L__BB115_12;
	setp.eq.s32 	%p5, %r8, 0;
	mul.lo.s64 	%rd16, %rd148, %rd30;
	mov.f32 	%f337, 0f00000000;
	mov.u32 	%r275, %r1;
	mov.f32 	%f336, %f337;
	mov.f32 	%f335, %f337;
	@%p5 bra 	$L__BB115_9;
	setp.eq.s32 	%p6, %r8, 1;
	add.s64 	%rd17, %rd16, %rd9;
	shr.u64 	%rd48, %rd17, 63;
	add.s64 	%rd49, %rd17, %rd48;
	shl.b64 	%rd50, %rd49, 1;
	and.b64  	%rd51, %rd50, -4;
	add.s64 	%rd52, %rd1, %rd51;
	add.s64 	%rd53, %rd3, %rd51;
	ld.global.u32 	%r62, [%rd53];
	ld.global.u32 	%r65, [%rd10];
	ld.global.u32 	%r61, [%rd52];
	// begin inline asm
	{add.f16x2 %r60,%r61,%r62;
}
	// end inline asm
	// begin inline asm
	{add.f16x2 %r63,%r60,%r65;
}
	// end inline asm
	// begin inline asm
	{add.f16x2 %r66,%r63,%r62;
}
	// end inline asm
	// begin inline asm
	{add.f16x2 %r69,%r66,%r65;
}
	// end inline asm
	// begin inline asm
	{.reg .f16 low,high;
  mov.b32 {low,high},%r69;
  cvt.f32.f16 %f108, low;}

	// end inline asm
	// begin inline asm
	{.reg .f16 low,high;
  mov.b32 {low,high},%r69;
  cvt.f32.f16 %f109, high;}

	// end inline asm
	st.shared.f32 	[%r9], %f108;
	mov.f32 	%f111, 0f3F800000;
	div.approx.f32 	%f112, %f108, %f111;
	add.f32 	%f113, %f112, 0f00000000;
	sub.f32 	%f114, %f108, %f113;
	fma.rn.f32 	%f115, %f108, %f114, 0f00000000;
	st.shared.f32 	[%r11], %f109;
	sub.f32 	%f116, %f109, %f113;
	mov.f32 	%f337, 0f40000000;
	div.approx.f32 	%f117, %f116, %f337;
	add.f32 	%f335, %f113, %f117;
	sub.f32 	%f118, %f109, %f335;
	fma.rn.f32 	%f336, %f116, %f118, %f115;
	mov.u32 	%r275, %r12;
	@%p6 bra 	$L__BB115_9;
	setp.eq.s32 	%p7, %r8, 2;
	add.s64 	%rd54, %rd17, 2048;
	shr.u64 	%rd55, %rd54, 63;
	add.s64 	%rd56, %rd54, %rd55;
	shl.b64 	%rd57, %rd56, 1;
	and.b64  	%rd58, %rd57, -4;
	add.s64 	%rd59, %rd1, %rd58;
	add.s64 	%rd60, %rd3, %rd58;
	ld.global.u32 	%r76, [%rd60];
	ld.global.u32 	%r79, [%rd10+4096];
	ld.global.u32 	%r75, [%rd59];
	// begin inline asm
	{add.f16x2 %r74,%r75,%r76;
}
	// end inline asm
	// begin inline asm
	{add.f16x2 %r77,%r74,%r79;
}
	// end inline asm
	// begin inline asm
	{add.f16x2 %r80,%r77,%r76;
}
	// end inline asm
	// begin inline asm
	{add.f16x2 %r83,%r80,%r79;
}
	// end inline asm
	// begin inline asm
	{.reg .f16 low,high;
  mov.b32 {low,high},%r83;
  cvt.f32.f16 %f119, low;}

	// end inline asm
	// begin inline asm
	{.reg .f16 low,high;
  mov.b32 {low,high},%r83;
  cvt.f32.f16 %f120, high;}

	// end inline asm
	st.shared.f32 	[%r9+4096], %f119;
	sub.f32 	%f122, %f119, %f335;
	mov.f32 	%f123, 0f40400000;
	div.approx.f32 	%f124, %f122, %f123;
	add.f32 	%f125, %f335, %f124;
	sub.f32 	%f126, %f119, %f125;
	fma.rn.f32 	%f127, %f122, %f126, %f336;
	st.shared.f32 	[%r11+4096], %f120;
	sub.f32 	%f128, %f120, %f125;
	mov.f32 	%f337, 0f40800000;
	div.approx.f32 	%f129, %f128, %f337;
	add.f32 	%f335, %f125, %f129;
	sub.f32 	%f130, %f120, %f335;
	fma.rn.f32 	%f336, %f128, %f130, %f127;
	mov.u32 	%r275, %r13;
	@%p7 bra 	$L__BB115_9;
	add.s64 	%rd61, %rd17, 4096;
	shr.u64 	%rd62, %rd61, 63;
	add.s64 	%rd63, %rd61, %rd62;
	shl.b64 	%rd64, %rd63, 1;
	and.b64  	%rd65, %rd64, -4;
	add.s64 	%rd66, %rd1, %rd65;
	add.s64 	%rd67, %rd3, %rd65;
	ld.global.u32 	%r90, [%rd67];
	ld.global.u32 	%r93, [%rd10+8192];
	ld.global.u32 	%r89, [%rd66];
	// begin inline asm
	{add.f16x2 %r88,%r89,%r90;
}
	// end inline asm
	// begin inline asm
	{add.f16x2 %r91,%r88,%r93;
}
	// end inline asm
	// begin inline asm
	{add.f16x2 %r94,%r91,%r90;
}
	// end inline asm
	// begin inline asm
	{add.f16x2 %r97,%r94,%r93;
}
	// end inline asm
	// begin inline asm
	{.reg .f16 low,high;
  mov.b32 {low,high},%r97;
  cvt.f32.f16 %f131, low;}

	// end inline asm
	// begin inline asm
	{.reg .f16 low,high;
  mov.b32 {low,high},%r97;
  cvt.f32.f16 %f132, high;}

	// end inline asm
	st.shared.f32 	[%r9+8192], %f131;
	sub.f32 	%f134, %f131, %f335;
	mov.f32 	%f135, 0f40A00000;
	div.approx.f32 	%f136, %f134, %f135;
	add.f32 	%f137, %f335, %f136;
	sub.f32 	%f138, %f131, %f137;
	fma.rn.f32 	%f139, %f134, %f138, %f336;
	st.shared.f32 	[%r11+8192], %f132;
	sub.f32 	%f140, %f132, %f137;
	mov.f32 	%f337, 0f40C00000;
	div.approx.f32 	%f141, %f140, %f337;
	add.f32 	%f335, %f137, %f141;
	sub.f32 	%f142, %f132, %f335;
	fma.rn.f32 	%f336, %f140, %f142, %f139;
	mov.u32 	%r275, %r14;
$L__BB115_9:
	setp.lt.u32 	%p8, %r7, 3072;
	@%p8 bra 	$L__BB115_12;
	mul.wide.u32 	%rd68, %r275, 2;
	add.s64 	%rd69, %rd16, %rd68;
	add.s64 	%rd150, %rd69, 4096;
	shl.b32 	%r102, %r275, 2;
	mov.u32 	%r103, shared_buf;
	add.s32 	%r104, %r103, %r102;
	add.s32 	%r276, %r104, 8192;
	mul.wide.u32 	%rd70, %r275, 4;
	cvta.to.global.u64 	%rd71, %rd28;
	add.s64 	%rd72, %rd71, %rd70;
	add.s64 	%rd149, %rd72, 8192;
$L__BB115_11:
	add.s64 	%rd73, %rd150, -4096;
	shr.u64 	%rd74, %rd73, 63;
	add.s64 	%rd75, %rd73, %rd74;
	shl.b64 	%rd76, %rd75, 1;
	and.b64  	%rd77, %rd76, -4;
	add.s64 	%rd78, %rd1, %rd77;
	add.s64 	%rd79, %rd3, %rd77;
	ld.global.u32 	%r107, [%rd79];
	ld.global.u32 	%r110, [%rd149+-8192];
	ld.global.u32 	%r106, [%rd78];
	// begin inline asm
	{add.f16x2 %r105,%r106,%r107;
}
	// end inline asm
	// begin inline asm
	{add.f16x2 %r108,%r105,%r110;
}
	// end inline asm
	// begin inline asm
	{add.f16x2 %r111,%r108,%r107;
}
	// end inline asm
	// begin inline asm
	{add.f16x2 %r114,%r111,%r110;
}
	// end inline asm
	// begin inline asm
	{.reg .f16 low,high;
  mov.b32 {low,high},%r114;
  cvt.f32.f16 %f143, low;}

	// end inline asm
	// begin inline asm
	{.reg .f16 low,high;
  mov.b32 {low,high},%r114;
  cvt.f32.f16 %f144, high;}

	// end inline asm
	st.shared.f32 	[%r276+-8192], %f143;
	add.f32 	%f151, %f337, 0f3F800000;
	sub.f32 	%f152, %f143, %f335;
	div.approx.f32 	%f153, %f152, %f151;
	add.f32 	%f154, %f335, %f153;
	sub.f32 	%f155, %f143, %f154;
	fma.rn.f32 	%f156, %f152, %f155, %f336;
	add.s32 	%r161, %r276, %r10;
	st.shared.f32 	[%r161+-8192], %f144;
	add.f32 	%f157, %f151, 0f3F800000;
	sub.f32 	%f158, %f144, %f154;
	div.approx.f32 	%f159, %f158, %f157;
	add.f32 	%f160, %f154, %f159;
	sub.f32 	%f161, %f144, %f160;
	fma.rn.f32 	%f162, %f158, %f161, %f156;
	add.s64 	%rd80, %rd150, -2048;
	shr.u64 	%rd81, %rd80, 63;
	add.s64 	%rd82, %rd80, %rd81;
	shl.b64 	%rd83, %rd82, 1;
	and.b64  	%rd84, %rd83, -4;
	add.s64 	%rd85, %rd1, %rd84;
	add.s64 	%rd86, %rd3, %rd84;
	ld.global.u32 	%r121, [%rd86];
	ld.global.u32 	%r124, [%rd149+-4096];
	ld.global.u32 	%r120, [%rd85];
	// begin inline asm
	{add.f16x2 %r119,%r120,%r121;
}
	// end inline asm
	// begin inline asm
	{add.f16x2 %r122,%r119,%r124;
}
	// end inline asm
	// begin inline asm
	{add.f16x2 %r125,%r122,%r121;
}
	// end inline asm
	// begin inline asm
	{add.f16x2 %r128,%r125,%r124;
}
	// end inline asm
	// begin inline asm
	{.reg .f16 low,high;
  mov.b32 {low,high},%r128;
  cvt.f32.f16 %f145, low;}

	// end inline asm
	// begin inline asm
	{.reg .f16 low,high;
  mov.b32 {low,high},%r128;
  cvt.f32.f16 %f146, high;}

	// end inline asm
	st.shared.f32 	[%r276+-4096], %f145;
	add.f32 	%f163, %f157, 0f3F800000;
	sub.f32 	%f164, %f145, %f160;
	div.approx.f32 	%f165, %f164, %f163;
	add.f32 	%f166, %f160, %f165;
	sub.f32 	%f167, %f145, %f166;
	fma.rn.f32 	%f168, %f164, %f167, %f162;
	st.shared.f32 	[%r161+-4096], %f146;
	add.f32 	%f169, %f163, 0f3F800000;
	sub.f32 	%f170, %f146, %f166;
	div.approx.f32 	%f171, %f170, %f169;
	add.f32 	%f172, %f166, %f171;
	sub.f32 	%f173, %f146, %f172;
	fma.rn.f32 	%f174, %f170, %f173, %f168;
	shr.u64 	%rd87, %rd150, 63;
	add.s64 	%rd88, %rd150, %rd87;
	shl.b64 	%rd89, %rd88, 1;
	and.b64  	%rd90, %rd89, -4;
	add.s64 	%rd91, %rd1, %rd90;
	add.s64 	%rd92, %rd3, %rd90;
	ld.global.u32 	%r135, [%rd92];
	ld.global.u32 	%r138, [%rd149];
	ld.global.u32 	%r134, [%rd91];
	// begin inline asm
	{add.f16x2 %r133,%r134,%r135;
}
	// end inline asm
	// begin inline asm
	{add.f16x2 %r136,%r133,%r138;
}
	// end inline asm
	// begin inline asm
	{add.f16x2 %r139,%r136,%r135;
}
	// end inline asm
	// begin inline asm
	{add.f16x2 %r142,%r139,%r138;
}
	// end inline asm
	// begin inline asm
	{.reg .f16 low,high;
  mov.b32 {low,high},%r142;
  cvt.f32.f16 %f147, low;}

	// end inline asm
	// begin inline asm
	{.reg .f16 low,high;
  mov.b32 {low,high},%r142;
  cvt.f32.f16 %f148, high;}

	// end inline asm
	st.shared.f32 	[%r276], %f147;
	add.f32 	%f175, %f169, 0f3F800000;
	sub.f32 	%f176, %f147, %f172;
	div.approx.f32 	%f177, %f176, %f175;
	add.f32 	%f178, %f172, %f177;
	sub.f32 	%f179, %f147, %f178;
	fma.rn.f32 	%f180, %f176, %f179, %f174;
	st.shared.f32 	[%r161], %f148;
	add.f32 	%f181, %f175, 0f3F800000;
	sub.f32 	%f182, %f148, %f178;
	div.approx.f32 	%f183, %f182, %f181;
	add.f32 	%f184, %f178, %f183;
	sub.f32 	%f185, %f148, %f184;
	fma.rn.f32 	%f186, %f182, %f185, %f180;
	add.s64 	%rd93, %rd150, 2048;
	shr.u64 	%rd94, %rd93, 63;
	add.s64 	%rd95, %rd93, %rd94;
	shl.b64 	%rd96, %rd95, 1;
	and.b64  	%rd97, %rd96, -4;
	add.s64 	%rd98, %rd1, %rd97;
	add.s64 	%rd99, %rd3, %rd97;
	ld.global.u32 	%r149, [%rd99];
	ld.global.u32 	%r152, [%rd149+4096];
	ld.global.u32 	%r148, [%rd98];
	// begin inline asm
	{add.f16x2 %r147,%r148,%r149;
}
	// end inline asm
	// begin inline asm
	{add.f16x2 %r150,%r147,%r152;
}
	// end inline asm
	// begin inline asm
	{add.f16x2 %r153,%r150,%r149;
}
	// end inline asm
	// begin inline asm
	{add.f16x2 %r156,%r153,%r152;
}
	// end inline asm
	// begin inline asm
	{.reg .f16 low,high;
  mov.b32 {low,high},%r156;
  cvt.f32.f16 %f149, low;}

	// end inline asm
	// begin inline asm
	{.reg .f16 low,high;
  mov.b32 {low,high},%r156;
  cvt.f32.f16 %f150, high;}

	// end inline asm
	st.shared.f32 	[%r276+4096], %f149;
	add.f32 	%f187, %f181, 0f3F800000;
	sub.f32 	%f188, %f149, %f184;
	div.approx.f32 	%f189, %f188, %f187;
	add.f32 	%f190, %f184, %f189;
	sub.f32 	%f191, %f149, %f190;
	fma.rn.f32 	%f192, %f188, %f191, %f186;
	st.shared.f32 	[%r161+4096], %f150;
	add.f32 	%f337, %f187, 0f3F800000;
	sub.f32 	%f193, %f150, %f190;
	div.approx.f32 	%f194, %f193, %f337;
	add.f32 	%f335, %f190, %f194;
	sub.f32 	%f195, %f150, %f335;
	fma.rn.f32 	%f336, %f193, %f195, %f192;
	add.s32 	%r275, %r275, 4096;
	add.s64 	%rd150, %rd150, 8192;
	add.s32 	%r276, %r276, 16384;
	add.s64 	%rd149, %rd149, 16384;
	setp.lt.s32 	%p9, %r275, %r2;
	@%p9 bra 	$L__BB115_11;
$L__BB115_12:
	mov.b32 	%r162, %f335;
	shfl.sync.down.b32	%r21|%p10, %r162, 16, 31, -1;
	mov.b32 	%r163, %f336;
	shfl.sync.down.b32	%r22|%p11, %r163, 16, 31, -1;
	mov.b32 	%r164, %f337;
	shfl.sync.down.b32	%r165|%p12, %r164, 16, 31, -1;
	mov.b32 	%f23, %r165;
	setp.eq.f32 	%p13, %f23, 0f00000000;
	@%p13 bra 	$L__BB115_14;
	mov.b32 	%f196, %r22;
	mov.b32 	%f197, %r21;
	add.f32 	%f24, %f337, %f23;
	div.approx.f32 	%f198, %f23, %f24;
	sub.f32 	%f199, %f197, %f335;
	fma.rn.f32 	%f335, %f199, %f198, %f335;
	mul.f32 	%f200, %f199, %f199;
	mul.f32 	%f201, %f337, %f200;
	fma.rn.f32 	%f202, %f201, %f198, %f196;
	add.f32 	%f336, %f336, %f202;
	mov.f32 	%f337, %f24;
$L__BB115_14:
	mov.b32 	%r166, %f335;
	shfl.sync.down.b32	%r23|%p14, %r166, 8, 31, -1;
	mov.b32 	%r167, %f336;
	shfl.sync.down.b32	%r24|%p15, %r167, 8, 31, -1;
	mov.b32 	%r168, %f337;
	shfl.sync.down.b32	%r169|%p16, %r168, 8, 31, -1;
	mov.b32 	%f30, %r169;
	setp.eq.f32 	%p17, %f30, 0f00000000;
	@%p17 bra 	$L__BB115_16;
	mov.b32 	%f203, %r24;
	mov.b32 	%f204, %r23;
	add.f32 	%f31, %f337, %f30;
	div.approx.f32 	%f205, %f30, %f31;
	sub.f32 	%f206, %f204, %f335;
	fma.rn.f32 	%f335, %f206, %f205, %f335;
	mul.f32 	%f207, %f206, %f206;
	mul.f32 	%f208, %f337, %f207;
	fma.rn.f32 	%f209, %f208, %f205, %f203;
	add.f32 	%f336, %f336, %f209;
	mov.f32 	%f337, %f31;
$L__BB115_16:
	mov.b32 	%r170, %f335;
	shfl.sync.down.b32	%r25|%p18, %r170, 4, 31, -1;
	mov.b32 	%r171, %f336;
	shfl.sync.down.b32	%r26|%p19, %r171, 4, 31, -1;
	mov.b32 	%r172, %f337;
	shfl.sync.down.b32	%r173|%p20, %r172, 4, 31, -1;
	mov.b32 	%f37, %r173;
	setp.eq.f32 	%p21, %f37, 0f00000000;
	@%p21 bra 	$L__BB115_18;
	mov.b32 	%f210, %r26;
	mov.b32 	%f211, %r25;
	add.f32 	%f38, %f337, %f37;
	div.approx.f32 	%f212, %f37, %f38;
	sub.f32 	%f213, %f211, %f335;
	fma.rn.f32 	%f335, %f213, %f212, %f335;
	mul.f32 	%f214, %f213, %f213;
	mul.f32 	%f215, %f337, %f214;
	fma.rn.f32 	%f216, %f215, %f212, %f210;
	add.f32 	%f336, %f336, %f216;
	mov.f32 	%f337, %f38;
$L__BB115_18:
	mov.b32 	%r174, %f335;
	shfl.sync.down.b32	%r27|%p22, %r174, 2, 31, -1;
	mov.b32 	%r175, %f336;
	shfl.sync.down.b32	%r28|%p23, %r175, 2, 31, -1;
	mov.b32 	%r176, %f337;
	shfl.sync.down.b32	%r177|%p24, %r176, 2, 31, -1;
	mov.b32 	%f44, %r177;
	setp.eq.f32 	%p25, %f44, 0f00000000;
	@%p25 bra 	$L__BB115_20;
	mov.b32 	%f217, %r28;
	mov.b32 	%f218, %r27;
	add.f32 	%f45, %f337, %f44;
	div.approx.f32 	%f219, %f44, %f45;
	sub.f32 	%f220, %f218, %f335;
	fma.rn.f32 	%f335, %f220, %f219, %f335;
	mul.f32 	%f221, %f220, %f220;
	mul.f32 	%f222, %f337, %f221;
	fma.rn.f32 	%f223, %f222, %f219, %f217;
	add.f32 	%f336, %f336, %f223;
	mov.f32 	%f337, %f45;
$L__BB115_20:
	mov.b32 	%r178, %f335;
	shfl.sync.down.b32	%r29|%p26, %r178, 1, 31, -1;
	mov.b32 	%r179, %f336;
	shfl.sync.down.b32	%r30|%p27, %r179, 1, 31, -1;
	mov.b32 	%r180, %f337;
	shfl.sync.down.b32	%r181|%p28, %r180, 1, 31, -1;
	mov.b32 	%f51, %r181;
	setp.eq.f32 	%p29, %f51, 0f00000000;
	@%p29 bra 	$L__BB115_22;
	mov.b32 	%f224, %r30;
	mov.b32 	%f225, %r29;
	add.f32 	%f52, %f337, %f51;
	div.approx.f32 	%f226, %f51, %f52;
	sub.f32 	%f227, %f225, %f335;
	fma.rn.f32 	%f335, %f227, %f226, %f335;
	mul.f32 	%f228, %f227, %f227;
	mul.f32 	%f229, %f337, %f228;
	fma.rn.f32 	%f230, %f229, %f226, %f224;
	add.f32 	%f336, %f336, %f230;
	mov.f32 	%f337, %f52;
$L__BB115_22:
	setp.ne.s32 	%p30, %r3, 0;
	bar.sync 	0;
	@%p30 bra 	$L__BB115_24;
	shr.u32 	%r182, %r1, 3;
	mov.u32 	%r183, _ZZ21WelfordBlockAllReduceIfEvT_S0_S0_PS0_S1_S1_E11mean_shared;
	add.s32 	%r184, %r183, %r182;
	st.shared.f32 	[%r184], %f335;
	st.shared.f32 	[%r4], %f336;
	st.shared.f32 	[%r5], %f337;
$L__BB115_24:
	setp.gt.u32 	%p31, %r1, 31;
	bar.sync 	0;
	@%p31 bra 	$L__BB115_39;
	setp.ge.u32 	%p32, %r1, %r6;
	mov.f32 	%f357, 0f00000000;
	mov.f32 	%f358, %f357;
	mov.f32 	%f356, %f357;
	@%p32 bra 	$L__BB115_27;
	shl.b32 	%r185, %r3, 2;
	mov.u32 	%r186, _ZZ21WelfordBlockAllReduceIfEvT_S0_S0_PS0_S1_S1_E11mean_shared;
	add.s32 	%r187, %r186, %r185;
	ld.shared.f32 	%f358, [%r187];
	mov.u32 	%r188, _ZZ21WelfordBlockAllReduceIfEvT_S0_S0_PS0_S1_S1_E9m2_shared;
	add.s32 	%r189, %r188, %r185;
	ld.shared.f32 	%f357, [%r189];
	mov.u32 	%r190, _ZZ21WelfordBlockAllReduceIfEvT_S0_S0_PS0_S1_S1_E12count_shared;
	add.s32 	%r191, %r190, %r185;
	ld.shared.f32 	%f356, [%r191];
$L__BB115_27:
	bar.warp.sync 	-1;
	mov.b32 	%r192, %f358;
	shfl.sync.down.b32	%r31|%p33, %r192, 16, 31, -1;
	mov.b32 	%r193, %f357;
	shfl.sync.down.b32	%r32|%p34, %r193, 16, 31, -1;
	mov.b32 	%r194, %f356;
	shfl.sync.down.b32	%r195|%p35, %r194, 16, 31, -1;
	mov.b32 	%f64, %r195;
	setp.eq.f32 	%p36, %f64, 0f00000000;
	@%p36 bra 	$L__BB115_29;
	mov.b32 	%f232, %r32;
	mov.b32 	%f233, %r31;
	add.f32 	%f65, %f356, %f64;
	div.approx.f32 	%f234, %f64, %f65;
	sub.f32 	%f235, %f233, %f358;
	fma.rn.f32 	%f358, %f235, %f234, %f358;
	mul.f32 	%f236, %f235, %f235;
	mul.f32 	%f237, %f356, %f236;
	fma.rn.f32 	%f238, %f237, %f234, %f232;
	add.f32 	%f357, %f357, %f238;
	mov.f32 	%f356, %f65;
$L__BB115_29:
	mov.b32 	%r196, %f358;
	shfl.sync.down.b32	%r33|%p37, %r196, 8, 31, -1;
	mov.b32 	%r197, %f357;
	shfl.sync.down.b32	%r34|%p38, %r197, 8, 31, -1;
	mov.b32 	%r198, %f356;
	shfl.sync.down.b32	%r199|%p39, %r198, 8, 31, -1;
	mov.b32 	%f71, %r199;
	setp.eq.f32 	%p40, %f71, 0f00000000;
	@%p40 bra 	$L__BB115_31;
	mov.b32 	%f239, %r34;
	mov.b32 	%f240, %r33;
	add.f32 	%f72, %f356, %f71;
	div.approx.f32 	%f241, %f71, %f72;
	sub.f32 	%f242, %f240, %f358;
	fma.rn.f32 	%f358, %f242, %f241, %f358;
	mul.f32 	%f243, %f242, %f242;
	mul.f32 	%f244, %f356, %f243;
	fma.rn.f32 	%f245, %f244, %f241, %f239;
	add.f32 	%f357, %f357, %f245;
	mov.f32 	%f356, %f72;
$L__BB115_31:
	mov.b32 	%r200, %f358;
	shfl.sync.down.b32	%r35|%p41, %r200, 4, 31, -1;
	mov.b32 	%r201, %f357;
	shfl.sync.down.b32	%r36|%p42, %r201, 4, 31, -1;
	mov.b32 	%r202, %f356;
	shfl.sync.down.b32	%r203|%p43, %r202, 4, 31, -1;
	mov.b32 	%f78, %r203;
	setp.eq.f32 	%p44, %f78, 0f00000000;
	@%p44 bra 	$L__BB115_33;
	mov.b32 	%f246, %r36;
	mov.b32 	%f247, %r35;
	add.f32 	%f79, %f356, %f78;
	div.approx.f32 	%f248, %f78, %f79;
	sub.f32 	%f249, %f247, %f358;
	fma.rn.f32 	%f358, %f249, %f248, %f358;
	mul.f32 	%f250, %f249, %f249;
	mul.f32 	%f251, %f356, %f250;
	fma.rn.f32 	%f252, %f251, %f248, %f246;
	add.f32 	%f357, %f357, %f252;
	mov.f32 	%f356, %f79;
$L__BB115_33:
	mov.b32 	%r204, %f358;
	shfl.sync.down.b32	%r37|%p45, %r204, 2, 31, -1;
	mov.b32 	%r205, %f357;
	shfl.sync.down.b32	%r38|%p46, %r205, 2, 31, -1;
	mov.b32 	%r206, %f356;
	shfl.sync.down.b32	%r207|%p47, %r206, 2, 31, -1;
	mov.b32 	%f85, %r207;
	setp.eq.f32 	%p48, %f85, 0f00000000;
	@%p48 bra 	$L__BB115_35;
	mov.b32 	%f253, %r38;
	mov.b32 	%f254, %r37;
	add.f32 	%f86, %f356, %f85;
	div.approx.f32 	%f255, %f85, %f86;
	sub.f32 	%f256, %f254, %f358;
	fma.rn.f32 	%f358, %f256, %f255, %f358;
	mul.f32 	%f257, %f256, %f256;
	mul.f32 	%f258, %f356, %f257;
	fma.rn.f32 	%f259, %f258, %f255, %f253;
	add.f32 	%f357, %f357, %f259;
	mov.f32 	%f356, %f86;
$L__BB115_35:
	mov.b32 	%r208, %f358;
	shfl.sync.down.b32	%r39|%p49, %r208, 1, 31, -1;
	mov.b32 	%r209, %f357;
	shfl.sync.down.b32	%r40|%p50, %r209, 1, 31, -1;
	mov.b32 	%r210, %f356;
	shfl.sync.down.b32	%r211|%p51, %r210, 1, 31, -1;
	mov.b32 	%f92, %r211;
	setp.eq.f32 	%p52, %f92, 0f00000000;
	@%p52 bra 	$L__BB115_37;
	mov.b32 	%f260, %r40;
	mov.b32 	%f261, %r39;
	add.f32 	%f93, %f356, %f92;
	div.approx.f32 	%f262, %f92, %f93;
	sub.f32 	%f263, %f261, %f358;
	fma.rn.f32 	%f358, %f263, %f262, %f358;
	mul.f32 	%f264, %f263, %f263;
	mul.f32 	%f265, %f356, %f264;
	fma.rn.f32 	%f266, %f265, %f262, %f260;
	add.f32 	%f357, %f357, %f266;
	mov.f32 	%f356, %f93;
$L__BB115_37:
	setp.ne.s32 	%p53, %r3, 0;
	@%p53 bra 	$L__BB115_39;
	st.shared.f32 	[_ZZ21WelfordBlockAllReduceIfEvT_S0_S0_PS0_S1_S1_E21mean_result_broadcast], %f358;
	st.shared.f32 	[_ZZ21WelfordBlockAllReduceIfEvT_S0_S0_PS0_S1_S1_E19m2_result_broadcast], %f357;
	st.shared.f32 	[_ZZ21WelfordBlockAllReduceIfEvT_S0_S0_PS0_S1_S1_E22count_result_broadcast], %f356;
$L__BB115_39:
	bar.sync 	0;
	ld.shared.f32 	%f99, [_ZZ21WelfordBlockAllReduceIfEvT_S0_S0_PS0_S1_S1_E21mean_result_broadcast];
	ld.shared.f32 	%f267, [_ZZ21WelfordBlockAllReduceIfEvT_S0_S0_PS0_S1_S1_E19m2_result_broadcast];
	ld.shared.f32 	%f268, [_ZZ21WelfordBlockAllReduceIfEvT_S0_S0_PS0_S1_S1_E22count_result_broadcast];
	div.approx.f32 	%f269, %f267, %f268;
	max.f32 	%f270, %f269, 0f00000000;
	add.f32 	%f271, %f270, %f1;
	abs.f32 	%f100, %f271;
	setp.lt.f32 	%p54, %f100, 0f00800000;
	mul.f32 	%f272, %f271, 0f4B800000;
	selp.f32 	%f101, %f272, %f271, %p54;
	mov.b32 	%r41, %f101;
	add.s32 	%r212, %r41, -8388608;
	setp.gt.u32 	%p55, %r212, 2130706431;
	@%p55 bra 	$L__BB115_41;
	and.b32  	%r213, %r41, 16777215;
	or.b32  	%r214, %r213, 1056964608;
	mov.b32 	%f273, %r214;
	sub.s32 	%r215, %r214, %r41;
	add.s32 	%r216, %r215, 201326592;
	selp.b32 	%r217, %r216, %r215, %p54;
	rsqrt.approx.ftz.f32 	%f274, %f273;
	mul.f32 	%f275, %f274, %f274;
	neg.f32 	%f276, %f275;
	fma.rn.f32 	%f277, %f274, %f274, %f276;
	neg.f32 	%f278, %f273;
	fma.rn.f32 	%f279, %f275, %f278, 0f3F800000;
	fma.rn.f32 	%f280, %f277, %f278, %f279;
	fma.rn.f32 	%f281, %f280, 0f3EC00000, 0f3F000000;
	mul.f32 	%f282, %f274, %f280;
	fma.rn.f32 	%f283, %f281, %f282, %f274;
	shr.s32 	%r218, %r217, 1;
	mov.b32 	%r219, %f283;
	add.s32 	%r220, %r218, %r219;
	mov.b32 	%f371, %r220;
	bra.uni 	$L__BB115_42;
$L__BB115_41:
	rsqrt.approx.ftz.f32 	%f371, %f101;
$L__BB115_42:
	setp.ne.s32 	%p57, %r1, 0;
	@%p57 bra 	$L__BB115_44;
	shl.b64 	%rd100, %rd148, 2;
	add.s64 	%rd101, %rd13, %rd100;
	st.global.f32 	[%rd101], %f99;
	add.s64 	%rd102, %rd14, %rd100;
	st.global.f32 	[%rd102], %f371;
$L__BB115_44:
	setp.ge.s32 	%p58, %r1, %r2;
	@%p58 bra 	$L__BB115_51;
	setp.eq.s32 	%p59, %r8, 0;
	mul.lo.s64 	%rd24, %rd148, %rd32;
	mov.u32 	%r278, %r1;
	@%p59 bra 	$L__BB115_49;
	setp.eq.s32 	%p60, %r8, 1;
	ld.shared.f32 	%f286, [%r9];
	sub.f32 	%f287, %f286, %f99;
	mul.f32 	%f284, %f371, %f287;
	ld.shared.f32 	%f288, [%r11];
	sub.f32 	%f289, %f288, %f99;
	mul.f32 	%f285, %f371, %f289;
	add.s64 	%rd25, %rd24, %rd9;
	ld.global.u32 	%r224, [%rd11];
	ld.global.u32 	%r227, [%rd12];
	// begin inline asm
	{ cvt.rn.f16x2.f32 %r221, %f285, %f284; }

	// end inline asm
	// begin inline asm
	{mul.f16x2 %r222,%r221,%r224;
}
	// end inline asm
	// begin inline asm
	{add.f16x2 %r225,%r222,%r227;
}
	// end inline asm
	shr.u64 	%rd103, %rd25, 63;
	add.s64 	%rd104, %rd25, %rd103;
	shl.b64 	%rd105, %rd104, 1;
	and.b64  	%rd106, %rd105, -4;
	add.s64 	%rd107, %rd4, %rd106;
	st.global.u32 	[%rd107], %r225;
	mov.u32 	%r278, %r12;
	@%p60 bra 	$L__BB115_49;
	setp.eq.s32 	%p61, %r8, 2;
	ld.shared.f32 	%f292, [%r9+4096];
	sub.f32 	%f293, %f292, %f99;
	mul.f32 	%f290, %f371, %f293;
	ld.shared.f32 	%f294, [%r11+4096];
	sub.f32 	%f295, %f294, %f99;
	mul.f32 	%f291, %f371, %f295;
	add.s64 	%rd108, %rd25, 2048;
	ld.global.u32 	%r231, [%rd11+4096];
	ld.global.u32 	%r234, [%rd12+4096];
	// begin inline asm
	{ cvt.rn.f16x2.f32 %r228, %f291, %f290; }

	// end inline asm
	// begin inline asm
	{mul.f16x2 %r229,%r228,%r231;
}
	// end inline asm
	// begin inline asm
	{add.f16x2 %r232,%r229,%r234;
}
	// end inline asm
	shr.u64 	%rd109, %rd108, 63;
	add.s64 	%rd110, %rd108, %rd109;
	shl.b64 	%rd111, %rd110, 1;
	and.b64  	%rd112, %rd111, -4;
	add.s64 	%rd113, %rd4, %rd112;
	st.global.u32 	[%rd113], %r232;
	mov.u32 	%r278, %r13;
	@%p61 bra 	$L__BB115_49;
	ld.shared.f32 	%f298, [%r9+8192];
	sub.f32 	%f299, %f298, %f99;
	mul.f32 	%f296, %f371, %f299;
	ld.shared.f32 	%f300, [%r11+8192];
	sub.f32 	%f301, %f300, %f99;
	mul.f32 	%f297, %f371, %f301;
	add.s64 	%rd114, %rd25, 4096;
	ld.global.u32 	%r238, [%rd11+8192];
	ld.global.u32 	%r241, [%rd12+8192];
	// begin inline asm
	{ cvt.rn.f16x2.f32 %r235, %f297, %f296; }

	// end inline asm
	// begin inline asm
	{mul.f16x2 %r236,%r235,%r238;
}
	// end inline asm
	// begin inline asm
	{add.f16x2 %r239,%r236,%r241;
}
	// end inline asm
	shr.u64 	%rd115, %rd114, 63;
	add.s64 	%rd116, %rd114, %rd115;
	shl.b64 	%rd117, %rd116, 1;
	and.b64  	%rd118, %rd117, -4;
	add.s64 	%rd119, %rd4, %rd118;
	st.global.u32 	[%rd119], %r239;
	mov.u32 	%r278, %r14;
$L__BB115_49:
	setp.lt.u32 	%p62, %r7, 3072;
	@%p62 bra 	$L__BB115_51;
$L__BB115_50:
	shl.b32 	%r270, %r278, 2;
	mov.u32 	%r271, shared_buf;
	add.s32 	%r272, %r271, %r270;
	ld.shared.f32 	%f310, [%r272];
	sub.f32 	%f311, %f310, %f99;
	mul.f32 	%f302, %f371, %f311;
	add.s32 	%r273, %r272, %r10;
	ld.shared.f32 	%f312, [%r273];
	sub.f32 	%f313, %f312, %f99;
	mul.f32 	%f303, %f371, %f313;
	shl.b32 	%r274, %r278, 1;
	cvt.u64.u32 	%rd120, %r274;
	add.s64 	%rd121, %rd24, %rd120;
	mul.wide.u32 	%rd122, %r274, 2;
	add.s64 	%rd123, %rd5, %rd122;
	ld.global.u32 	%r245, [%rd123];
	add.s64 	%rd124, %rd6, %rd122;
	ld.global.u32 	%r248, [%rd124];
	// begin inline asm
	{ cvt.rn.f16x2.f32 %r242, %f303, %f302; }

	// end inline asm
	// begin inline asm
	{mul.f16x2 %r243,%r242,%r245;
}
	// end inline asm
	// begin inline asm
	{add.f16x2 %r246,%r243,%r248;
}
	// end inline asm
	shr.u64 	%rd125, %rd121, 63;
	add.s64 	%rd126, %rd121, %rd125;
	shl.b64 	%rd127, %rd126, 1;
	and.b64  	%rd128, %rd127, -4;
	add.s64 	%rd129, %rd4, %rd128;
	st.global.u32 	[%rd129], %r246;
	ld.shared.f32 	%f314, [%r272+4096];
	sub.f32 	%f315, %f314, %f99;
	mul.f32 	%f304, %f371, %f315;
	ld.shared.f32 	%f316, [%r273+4096];
	sub.f32 	%f317, %f316, %f99;
	mul.f32 	%f305, %f371, %f317;
	add.s64 	%rd130, %rd121, 2048;
	ld.global.u32 	%r252, [%rd123+4096];
	ld.global.u32 	%r255, [%rd124+4096];
	// begin inline asm
	{ cvt.rn.f16x2.f32 %r249, %f305, %f304; }

	// end inline asm
	// begin inline asm
	{mul.f16x2 %r250,%r249,%r252;
}
	// end inline asm
	// begin inline asm
	{add.f16x2 %r253,%r250,%r255;
}
	// end inline asm
	shr.u64 	%rd131, %rd130, 63;
	add.s64 	%rd132, %rd130, %rd131;
	shl.b64 	%rd133, %rd132, 1;
	and.b64  	%rd134, %rd133, -4;
	add.s64 	%rd135, %rd4, %rd134;
	st.global.u32 	[%rd135], %r253;
	ld.shared.f32 	%f318, [%r272+8192];
	sub.f32 	%f319, %f318, %f99;
	mul.f32 	%f306, %f371, %f319;
	ld.shared.f32 	%f320, [%r273+8192];
	sub.f32 	%f321, %f320, %f99;
	mul.f32 	%f307, %f371, %f321;
	add.s64 	%rd136, %rd121, 4096;
	ld.global.u32 	%r259, [%rd123+8192];
	ld.global.u32 	%r262, [%rd124+8192];
	// begin inline asm
	{ cvt.rn.f16x2.f32 %r256, %f307, %f306; }

	// end inline asm
	// begin inline asm
	{mul.f16x2 %r257,%r256,%r259;
}
	// end inline asm
	// begin inline asm
	{add.f16x2 %r260,%r257,%r262;
}
	// end inline asm
	shr.u64 	%rd137, %rd136, 63;
	add.s64 	%rd138, %rd136, %rd137;
	shl.b64 	%rd139, %rd138, 1;
	and.b64  	%rd140, %rd139, -4;
	add.s64 	%rd141, %rd4, %rd140;
	st.global.u32 	[%rd141], %r260;
	ld.shared.f32 	%f322, [%r272+12288];
	sub.f32 	%f323, %f322, %f99;
	mul.f32 	%f308, %f371, %f323;
	ld.shared.f32 	%f324, [%r273+12288];
	sub.f32 	%f325, %f324, %f99;
	mul.f32 	%f309, %f371, %f325;
	add.s64 	%rd142, %rd121, 6144;
	ld.global.u32 	%r266, [%rd123+12288];
	ld.global.u32 	%r269, [%rd124+12288];
	// begin inline asm
	{ cvt.rn.f16x2.f32 %r263, %f309, %f308; }

	// end inline asm
	// begin inline asm
	{mul.f16x2 %r264,%r263,%r266;
}
	// end inline asm
	// begin inline asm
	{add.f16x2 %r267,%r264,%r269;
}
	// end inline asm
	shr.u64 	%rd143, %rd142, 63;
	add.s64 	%rd144, %rd142, %rd143;
	shl.b64 	%rd145, %rd144, 1;
	and.b64  	%rd146, %rd145, -4;
	add.s64 	%rd147, %rd4, %rd146;
	st.global.u32 	[%rd147], %r267;
	add.s32 	%r278, %r278, 4096;
	setp.lt.s32 	%p63, %r278, %r2;
	@%p63 bra 	$L__BB115_50;
$L__BB115_51:
	add.s64 	%rd148, %rd148, %rd8;
	setp.lt.s64 	%p64, %rd148, %rd35;
	@%p64 bra 	$L__BB115_4;
$L__BB115_52:
	ret;

}
	// .globl	_Z22LayerNormBlockSMemImplI19BiasAddResidualLoadI6__halffE11AffineStoreIfS1_EfLi2ELi512EEvT_T0_lldPT1_S8_
.visible .entry _Z22LayerNormBlockSMemImplI19BiasAddResidualLoadI6__halffE11AffineStoreIfS1_EfLi2ELi512EEvT_T0_lldPT1_S8_(
	.param .align 8 .b8 _Z22LayerNormBlockSMemImplI19BiasAddResidualLoadI6__halffE11AffineStoreIfS1_EfLi2ELi512EEvT_T0_lldPT1_S8__param_0[32],
	.param .align 8 .b8 _Z22LayerNormBlockSMemImplI19BiasAddResidualLoadI6__halffE11AffineStoreIfS1_EfLi2ELi512EEvT_T0_lldPT1_S8__param_1[32],
	.param .u64 _Z22LayerNormBlockSMemImplI19BiasAddResidualLoadI6__halffE11AffineStoreIfS1_EfLi2ELi512EEvT_T0_lldPT1_S8__param_2,
	.param .u64 _Z22LayerNormBlockSMemImplI19BiasAddResidualLoadI6__halffE11AffineStoreIfS1_EfLi2ELi512EEvT_T0_lldPT1_S8__param_3,
	.param .f64 _Z22LayerNormBlockSMemImplI19BiasAddResidualLoadI6__halffE11AffineStoreIfS1_EfLi2ELi512EEvT_T0_lldPT1_S8__param_4,
	.param .u64 .ptr .align 1 _Z22LayerNormBlockSMemImplI19BiasAddResidualLoadI6__halffE11AffineStoreIfS1_EfLi2ELi512EEvT_T0_lldPT1_S8__param_5,
	.param .u64 .ptr .align 1 _Z22LayerNormBlockSMemImplI19BiasAddResidualLoadI6__halffE11AffineStoreIfS1_EfLi2ELi512EEvT_T0_lldPT1_S8__param_6
)
{
	.reg .pred 	%p<65>;
	.reg .b32 	%r<280>;
	.reg .b32 	%f<372>;
	.reg .b64 	%rd<151>;
	.reg .b64 	%fd<2>;

	ld.param.u64 	%rd32, [_Z22LayerNormBlockSMemImplI19BiasAddResidualLoadI6__halffE11AffineStoreIfS1_EfLi2ELi512EEvT_T0_lldPT1_S8__param_1+8];
	ld.param.u64 	%rd30, [_Z22LayerNormBlockSMemImplI19BiasAddResidualLoadI6__halffE11AffineStoreIfS1_EfLi2ELi512EEvT_T0_lldPT1_S8__param_0+24];
	ld.param.u64 	%rd28, [_Z22LayerNormBlockSMemImplI19BiasAddResidualLoadI6__halffE11AffineStoreIfS1_EfLi2ELi512EEvT_T0_lldPT1_S8__param_0+8];
	ld.param.u64 	%rd34, [_Z22LayerNormBlockSMemImplI19BiasAddResidualLoadI6__halffE11AffineStoreIfS1_EfLi2ELi512EEvT_T0_lldPT1_S8__param_1+24];
	ld.param.u64 	%rd33, [_Z22LayerNormBlockSMemImplI19BiasAddResidualLoadI6__halffE11AffineStoreIfS1_EfLi2ELi512EEvT_T0_lldPT1_S8__param_1+16];
	ld.param.u64 	%rd31, [_Z22LayerNormBlockSMemImplI19BiasAddResidualLoadI6__halffE11AffineStoreIfS1_EfLi2ELi512EEvT_T0_lldPT1_S8__param_1];
	ld.param.u64 	%rd29, [_Z22LayerNormBlockSMemImplI19BiasAddResidualLoadI6__halffE11AffineStoreIfS1_EfLi2ELi512EEvT_T0_lldPT1_S8__param_0+16];
	ld.param.u64 	%rd27, [_Z22LayerNormBlockSMemImplI19BiasAddResidualLoadI6__halffE11AffineStoreIfS1_EfLi2ELi512EEvT_T0_lldPT1_S8__param_0];
	ld.param.u64 	%rd35, [_Z22LayerNormBlockSMemImplI19BiasAddResidualLoadI6__halffE11AffineStoreIfS1_EfLi2ELi512EEvT_T0_lldPT1_S8__param_2];
	ld.param.u64 	%rd36, [_Z22LayerNormBlockSMemImplI19BiasAddResidualLoadI6__halffE11AffineStoreIfS1_EfLi2ELi512EEvT_T0_lldPT1_S8__param_3];
	ld.param.f64 	%fd1, [_Z22LayerNormBlockSMemImplI19BiasAddResidualLoadI6__halffE11AffineStoreIfS1_EfLi2ELi512EEvT_T0_lldPT1_S8__param_4];
	ld.param.u64 	%rd37, [_Z22LayerNormBlockSMemImplI19BiasAddResidualLoadI6__halffE11AffineStoreIfS1_EfLi2ELi512EEvT_T0_lldPT1_S8__param_5];
	ld.param.u64 	%rd38, [_Z22LayerNormBlockSMemImplI19BiasAddResidualLoadI6__halffE11AffineStoreIfS1_EfLi2ELi512EEvT_T0_lldPT1_S8__param_6];
	cvta.to.global.u64 	%rd1, %rd27;
	cvta.to.global.u64 	%rd3, %rd29;
	cvta.to.global.u64 	%rd4, %rd31;
	cvta.to.global.u64 	%rd5, %rd33;
	cvta.to.global.u64 	%rd6, %rd34;
	mov.u32 	%r1, %tid.x;
	and.b64  	%rd39, %rd36, 1;
	setp.eq.b64 	%p1, %rd39, 1;
	not.pred 	%p2, %p1;
	@%p2 bra 	$L__BB116_2;
	mov.u64 	%rd40, $str$2;
	cvta.global.u64 	%rd41, %rd40;
	mov.u64 	%rd42, $str$1;
	cvta.global.u64 	%rd43, %rd42;
	mov.u64 	%rd44, __unnamed_117;
	cvta.global.u64 	%rd45, %rd44;
	{ // callseq 116, 0
	.param .b64 param0;
	st.param.b64 	[param0], %rd41;
	.param .b64 param1;
	st.param.b64 	[param1], %rd43;
	.param .b32 param2;
	st.param.b32 	[param2], 765;
	.param .b64 param3;
	st.param.b64 	[param3], %rd45;
	.param .b64 param4;
	st.param.b64 	[param4], 1;
	call.uni 
	__assertfail, 
	(
	param0, 
	param1, 
	param2, 
	param3, 
	param4
	);
	} // callseq 116
$L__BB116_2:
	cvt.u32.u64 	%r45, %rd36;
	shr.u32 	%r46, %r45, 31;
	add.s32 	%r47, %r45, %r46;
	shr.s32 	%r2, %r47, 1;
	mov.u32 	%r48, %ctaid.x;
	cvt.u64.u32 	%rd148, %r48;
	setp.le.s64 	%p3, %rd35, %rd148;
	@%p3 bra 	$L__BB116_52;
	cvta.to.global.u64 	%rd46, %rd28;
	and.b32  	%r3, %r1, 31;
	shr.u32 	%r49, %r1, 3;
	mov.u32 	%r50, _ZZ21WelfordBlockAllReduceIfEvT_S0_S0_PS0_S1_S1_E9m2_shared;
	add.s32 	%r4, %r50, %r49;
	mov.u32 	%r51, _ZZ21WelfordBlockAllReduceIfEvT_S0_S0_PS0_S1_S1_E12count_shared;
	add.s32 	%r5, %r51, %r49;
	mov.u32 	%r52, %ntid.x;
	shr.u32 	%r6, %r52, 5;
	cvt.rn.f32.f64 	%f1, %fd1;
	mov.u32 	%r53, %nctaid.x;
	cvt.u64.u32 	%rd8, %r53;
	not.b32 	%r54, %r1;
	add.s32 	%r7, %r2, %r54;
	shr.u32 	%r55, %r7, 9;
	add.s32 	%r56, %r55, 1;
	and.b32  	%r8, %r56, 3;
	shl.b32 	%r57, %r1, 1;
	cvt.u64.u32 	%rd9, %r57;
	mul.wide.u32 	%rd47, %r57, 2;
	add.s64 	%rd10, %rd46, %rd47;
	shl.b32 	%r58, %r1, 2;
	mov.u32 	%r59, shared_buf;
	add.s32 	%r9, %r59, %r58;
	shl.b32 	%r10, %r2, 2;
	add.s32 	%r11, %r9, %r10;
	add.s32 	%r12, %r1, 512;
	or.b32  	%r13, %r1, 1024;
	add.s32 	%r14, %r1, 1536;
	add.s64 	%rd11, %rd5, %rd47;
	add.s64 	%rd12, %rd6, %rd47;
	cvta.to.global.u64 	%rd13, %rd37;
	cvta.to.global.u64 	%rd14, %rd38;
$L__BB116_4:
	setp.ge.s32 	%p4, %r1, %r2;
	mov.f32 	%f335, 0f00000000;
	mov.f32 	%f336, %f335;
	mov.f32 	%f337, %f335;
	@%p4 bra 	$L__BB116_12;
	setp.eq.s32 	%p5, %r8, 0;
	mul.lo.s64 	%rd16, %rd148, %rd30;
	mov.f32 	%f337, 0f00000000;
	mov.u32 	%r275, %r1;
	mov.f32 	%f336, %f337;
	mov.f32 	%f335, %f337;
	@%p5 bra 	$L__BB116_9;
	setp.eq.s32 	%p6, %r8, 1;
	add.s64 	%rd17, %rd16, %rd9;
	shr.u64 	%rd48, %rd17, 63;
	add.s64 	%rd49, %rd17, %rd48;
	shl.b64 	%rd50, %rd49, 1;
	and.b64  	%rd51, %rd50, -4;
	add.s64 	%rd52, %rd1, %rd51;
	add.s64 	%rd53, %rd3, %rd51;
	ld.global.u32 	%r62, [%rd53];
	ld.global.u32 	%r65, [%rd10];
	ld.global.u32 	%r61, [%rd52];
	// begin inline asm
	{add.f16x2 %r60,%r61,%r62;
}
	// end inline asm
	// begin inline asm
	{add.f16x2 %r63,%r60,%r65;
}
	// end inline asm
	// begin inline asm
	{add.f16x2 %r66,%r63,%r62;
}
	// end inline asm
	// begin inline asm
	{add.f16x2 %r69,%r66,%r65;
}
	// end inline asm
	// begin inline asm
	{.reg .f16 low,high;
  mov.b32 {low,high},%r69;
  cvt.f32.f16 %f108, low;}

	// end inline asm
	// begin inline asm
	{.reg .f16 low,high;
  mov.b32 {low,high},%r69;
  cvt.f32.f16 %f109, high;}

	// end inline asm
	st.shared.f32 	[%r9], %f108;
	mov.f32 	%f111, 0f3F800000;
	div.approx.f32 	%f112, %f108, %f111;
	add.f32 	%f113, %f112, 0f00000000;
	sub.f32 	%f114, %f108, %f113;
	fma.rn.f32 	%f115, %f108, %f114, 0f00000000;
	st.shared.f32 	[%r11], %f109;
	sub.f32 	%f116, %f109, %f113;
	mov.f32 	%f337, 0f40000000;
	div.approx.f32 	%f117, %f116, %f337;
	add.f32 	%f335, %f113, %f117;
	sub.f32 	%f118, %f109, %f335;
	fma.rn.f32 	%f336, %f116, %f118, %f115;
	mov.u32 	%r275, %r12;
	@%p6 bra 	$L__BB116_9;
	setp.eq.s32 	%p7, %r8, 2;
	add.s64 	%rd54, %rd17, 1024;
	shr.u64 	%rd55, %rd54, 63;
	add.s64 	%rd56, %rd54, %rd55;
	shl.b64 	%rd57, %rd56, 1;
	and.b64  	%rd58, %rd57, -4;
	add.s64 	%rd59, %rd1, %rd58;
	add.s64 	%rd60, %rd3, %rd58;
	ld.global.u32 	%r76, [%rd60];
	ld.global.u32 	%r79, [%rd10+2048];
	ld.global.u32 	%r75, [%rd59];
	// begin inline asm
	{add.f16x2 %r74,%r75,%r76;
}
	// end inline asm
	// begin inline asm
	{add.f16x2 %r77,%r74,%r79;
}
	// end inline asm
	// begin inline asm
	{add.f16x2 %r80,%r77,%r76;
}
	// end inline asm
	// begin inline asm
	{add.f16x2 %r83,%r80,%r79;
}
	// end inline asm
	// begin inline asm
	{.reg .f16 low,high;
  mov.b32 {low,high},%r83;
  cvt.f32.f16 %f119, low;}

	// end inline asm
	// begin inline asm
	{.reg .f16 low,high;
  mov.b32 {low,high},%r83;
  cvt.f32.f16 %f120, high;}

	// end inline asm
	st.shared.f32 	[%r9+2048], %f119;
	sub.f32 	%f122, %f119, %f335;
	mov.f32 	%f123, 0f40400000;
	div.approx.f32 	%f124, %f122, %f123;
	add.f32 	%f125, %f335, %f124;
	sub.f32 	%f126, %f119, %f125;
	fma.rn.f32 	%f127, %f122, %f126, %f336;
	st.shared.f32 	[%r11+2048], %f120;
	sub.f32 	%f128, %f120, %f125;
	mov.f32 	%f337, 0f40800000;
	div.approx.f32 	%f129, %f128, %f337;
	add.f32 	%f335, %f125, %f129;
	sub.f32 	%f130, %f120, %f335;
	fma.rn.f32 	%f336, %f128, %f130, %f127;
	mov.u32 	%r275, %r13;
	@%p7 bra 	$L__BB116_9;
	add.s64 	%rd61, %rd17, 2048;
	shr.u64 	%rd62, %rd61, 63;
	add.s64 	%rd63, %rd61, %rd62;
	shl.b64 	%rd64, %rd63, 1;
	and.b64  	%rd65, %rd64, -4;
	add.s64 	%rd66, %rd1, %rd65;
	add.s64 	%rd67, %rd3, %rd65;
	ld.global.u32 	%r90, [%rd67];
	ld.global.u32 	%r93, [%rd10+4096];
	ld.global.u32 	%r89, [%rd66];
	// begin inline asm
	{add.f16x2 %r88,%r89,%r90;
}
	// end inline asm
	// begin inline asm
	{add.f16x2 %r91,%r88,%r93;
}
	// end inline asm
	// begin inline asm
	{add.f16x2 %r94,%r91,%r90;
}
	// end inline asm
	// begin inline asm
	{add.f16x2 %r97,%r94,%r93;
}
	// end inline asm
	// begin inline asm
	{.reg .f16 low,high;
  mov.b32 {low,high},%r97;
  cvt.f32.f16 %f131, low;}

	// end inline asm
	// begin inline asm
	{.reg .f16 low,high;
  mov.b32 {low,high},%r97;
  cvt.f32.f16 %f132, high;}

	// end inline asm
	st.shared.f32 	[%r9+4096], %f131;
	sub.f32 	%f134, %f131, %f335;
	mov.f32 	%f135, 0f40A00000;
	div.approx.f32 	%f136, %f134, %f135;
	add.f32 	%f137, %f335, %f136;
	sub.f32 	%f138, %f131, %f137;
	fma.rn.f32 	%f139, %f134, %f138, %f336;
	st.shared.f32 	[%r11+4096], %f132;
	sub.f32 	%f140, %f132, %f137;
	mov.f32 	%f337, 0f40C00000;
	div.approx.f32 	%f141, %f140, %f337;
	add.f32 	%f335, %f137, %f141;
	sub.f32 	%f142, %f132, %f335;
	fma.rn.f32 	%f336, %f140, %f142, %f139;
	mov.u32 	%r275, %r14;
$L__BB116_9:
	setp.lt.u32 	%p8, %r7, 1536;
	@%p8 bra 	$L__BB116_12;
	mul.wide.u32 	%rd68, %r275, 2;
	add.s64 	%rd69, %rd16, %rd68;
	add.s64 	%rd150, %rd69, 2048;
	shl.b32 	%r102, %r275, 2;
	mov.u32 	%r103, shared_buf;
	add.s32 	%r104, %r103, %r102;
	add.s32 	%r276, %r104, 4096;
	mul.wide.u32 	%rd70, %r275, 4;
	cvta.to.global.u64 	%rd71, %rd28;
	add.s64 	%rd72, %rd71, %rd70;
	add.s64 	%rd149, %rd72, 4096;
$L__BB116_11:
	add.s64 	%rd73, %rd150, -2048;
	shr.u64 	%rd74, %rd73, 63;
	add.s64 	%rd75, %rd73, %rd74;
	shl.b64 	%rd76, %rd75, 1;
	and.b64  	%rd77, %rd76, -4;
	add.s64 	%rd78, %rd1, %rd77;
	add.s64 	%rd79, %rd3, %rd77;
	ld.global.u32 	%r107, [%rd79];
	ld.global.u32 	%r110, [%rd149+-4096];
	ld.global.u32 	%r106, [%rd78];
	// begin inline asm
	{add.f16x2 %r105,%r106,%r107;
}
	// end inline asm
	// begin inline asm
	{add.f16x2 %r108,%r105,%r110;
}
	// end inline asm
	// begin inline asm
	{add.f16x2 %r111,%r108,%r107;
}
	// end inline asm
	// begin inline asm
	{add.f16x2 %r114,%r111,%r110;
}
	// end inline asm
	// begin inline asm
	{.reg .f16 low,high;
  mov.b32 {low,high},%r114;
  cvt.f32.f16 %f143, low;}

	// end inline asm
	// begin inline asm
	{.reg .f16 low,high;
  mov.b32 {low,high},%r114;
  cvt.f32.f16 %f144, high;}

	// end inline asm
	st.shared.f32 	[%r276+-4096], %f143;
	add.f32 	%f151, %f337, 0f3F800000;
	sub.f32 	%f152, %f143, %f335;
	div.approx.f32 	%f153, %f152, %f151;
	add.f32 	%f154, %f335, %f153;
	sub.f32 	%f155, %f143, %f154;
	fma.rn.f32 	%f156, %f152, %f155, %f336;
	add.s32 	%r161, %r276, %r10;
	st.shared.f32 	[%r161+-4096], %f144;
	add.f32 	%f157, %f151, 0f3F800000;
	sub.f32 	%f158, %f144, %f154;
	div.approx.f32 	%f159, %f158, %f157;
	add.f32 	%f160, %f154, %f159;
	sub.f32 	%f161, %f144, %f160;
	fma.rn.f32 	%f162, %f158, %f161, %f156;
	add.s64 	%rd80, %rd150, -1024;
	shr.u64 	%rd81, %rd80, 63;
	add.s64 	%rd82, %rd80, %rd81;
	shl.b64 	%rd83, %rd82, 1;
	and.b64  	%rd84, %rd83, -4;
	add.s64 	%rd85, %rd1, %rd84;
	add.s64 	%rd86, %rd3, %rd84;
	ld.global.u32 	%r121, [%rd86];
	ld.global.u32 	%r124, [%rd149+-2048];
	ld.global.u32 	%r120, [%rd85];
	// begin inline asm
	{add.f16x2 %r119,%r120,%r121;
}
	// end inline asm
	// begin inline asm
	{add.f16x2 %r122,%r119,%r124;
}
	// end inline asm
	// begin inline asm
	{add.f16x2 %r125,%r122,%r121;
}
	// end inline asm
	// begin inline asm
	{add.f16x2 %r128,%r125,%r124;
}
	// end inline asm
	// begin inline asm
	{.reg .f16 low,high;
  mov.b32 {low,high},%r128;
  cvt.f32.f16 %f145, low;}

	// end inline asm
	// begin inline asm
	{.reg .f16 low,high;
  mov.b32 {low,high},%r128;
  cvt.f32.f16 %f146, high;}

	// end inline asm
	st.shared.f32 	[%r276+-2048], %f145;
	add.f32 	%f163, %f157, 0f3F800000;
	sub.f32 	%f164, %f145, %f160;
	div.approx.f32 	%f165, %f164, %f163;
	add.f32 	%f166, %f160, %f165;
	sub.f32 	%f167, %f145, %f166;
	fma.rn.f32 	%f168, %f164, %f167, %f162;
	st.shared.f32 	[%r161+-2048], %f146;
	add.f32 	%f169, %f163, 0f3F800000;
	sub.f32 	%f170, %f146, %f166;
	div.approx.f32 	%f171, %f170, %f169;
	add.f32 	%f172, %f166, %f171;
	sub.f32 	%f173, %f146, %f172;
	fma.rn.f32 	%f174, %f170, %f173, %f168;
	shr.u64 	%rd87, %rd150, 63;
	add.s64 	%rd88, %rd150, %rd87;
	shl.b64 	%rd89, %rd88, 1;
	and.b64  	%rd90, %rd89, -4;
	add.s64 	%rd91, %rd1, %rd90;
	add.s64 	%rd92, %rd3, %rd90;
	ld.global.u32 	%r135, [%rd92];
	ld.global.u32 	%r138, [%rd149];
	ld.global.u32 	%r134, [%rd91];
	// begin inline asm
	{add.f16x2 %r133,%r134,%r135;
}
	// end inline asm
	// begin inline asm
	{add.f16x2 %r136,%r133,%r138;
}
	// end inline asm
	// begin inline asm
	{add.f16x2 %r139,%r136,%r135;
}
	// end inline asm
	// begin inline asm
	{add.f16x2 %r142,%r139,%r138;
}
	// end inline asm
	// begin inline asm
	{.reg .f16 low,high;
  mov.b32 {low,high},%r142;
  cvt.f32.f16 %f147, low;}

	// end inline asm
	// begin inline asm
	{.reg .f16 low,high;
  mov.b32 {low,high},%r142;
  cvt.f32.f16 %f148, high;}

	// end inline asm
	st.shared.f32 	[%r276], %f147;
	add.f32 	%f175, %f169, 0f3F800000;
	sub.f32 	%f176, %f147, %f172;
	div.approx.f32 	%f177, %f176, %f175;
	add.f32 	%f178, %f172, %f177;
	sub.f32 	%f179, %f147, %f178;
	fma.rn.f32 	%f180, %f176, %f179, %f174;
	st.shared.f32 	[%r161], %f148;
	add.f32 	%f181, %f175, 0f3F800000;
	sub.f32 	%f182, %f148, %f178;
	div.approx.f32 	%f183, %f182, %f181;
	add.f32 	%f184, %f178, %f183;
	sub.f32 	%f185, %f148, %f184;
	fma.rn.f32 	%f186, %f182, %f185, %f180;
	add.s64 	%rd93, %rd150, 1024;
	shr.u64 	%rd94, %rd93, 63;
	add.s64 	%rd95, %rd93, %rd94;
	shl.b64 	%rd96, %rd95, 1;
	and.b64  	%rd97, %rd96, -4;
	add.s64 	%rd98, %rd1, %rd97;
	add.s64 	%rd99, %rd3, %rd97;
	ld.global.u32 	%r149, [%rd99];
	ld.global.u32 	%r152, [%rd149+2048];
	ld.global.u32 	%r148, [%rd98];
	// begin inline asm
	{add.f16x2 %r147,%r148,%r149;
}
	// end inline asm
	// begin inline asm
	{add.f16x2 %r150,%r147,%r152;
}
	// end inline asm
	// begin inline asm
	{add.f16x2 %r153,%r150,%r149;
}
	// end inline asm
	// begin inline asm
	{add.f16x2 %r156,%r153,%r152;
}
	// end inline asm
	// begin inline asm
	{.reg .f16 low,high;
  mov.b32 {low,high},%r156;
  cvt.f32.f16 %f149, low;}

	// end inline asm
	// begin inline asm
	{.reg .f16 low,high;
  mov.b32 {low,high},%r156;
  cvt.f32.f16 %f150, high;}

	// end inline asm
	st.shared.f32 	[%r276+2048], %f149;
	add.f32 	%f187, %f181, 0f3F800000;
	sub.f32 	%f188, %f149, %f184;
	div.approx.f32 	%f189, %f188, %f187;
	add.f32 	%f190, %f184, %f189;
	sub.f32 	%f191, %f149, %f190;
	fma.rn.f32 	%f192, %f188, %f191, %f186;
	st.shared.f32 	[%r161+2048], %f150;
	add.f32 	%f337, %f187, 0f3F800000;
	sub.f32 	%f193, %f150, %f190;
	div.approx.f32 	%f194, %f193, %f337;
	add.f32 	%f335, %f190, %f194;
	sub.f32 	%f195, %f150, %f335;
	fma.rn.f32 	%f336, %f193, %f195, %f192;
	add.s32 	%r275, %r275, 2048;
	add.s64 	%rd150, %rd150, 4096;
	add.s32 	%r276, %r276, 8192;
	add.s64 	%rd149, %rd149, 8192;
	setp.lt.s32 	%p9, %r275, %r2;
	@%p9 bra 	$L__BB116_11;
$L__BB116_12:
	mov.b32 	%r162, %f335;
	shfl.sync.down.b32	%r21|%p10, %r162, 16, 31, -1;
	mov.b32 	%r163, %f336;
	shfl.sync.down.b32	%r22|%p11, %r163, 16, 31, -1;
	mov.b32 	%r164, %f337;
	shfl.sync.down.b32	%r165|%p12, %r164, 16, 31, -1;
	mov.b32 	%f23, %r165;
	setp.eq.f32 	%p13, %f23, 0f00000000;
	@%p13 bra 	$L__BB116_14;
	mov.b32 	%f196, %r22;
	mov.b32 	%f197, %r21;
	add.f32 	%f24, %f337, %f23;
	div.approx.f32 	%f198, %f23, %f24;
	sub.f32 	%f199, %f197, %f335;
	fma.rn.f32 	%f335, %f199, %f198, %f335;
	mul.f32 	%f200, %f199, %f199;
	mul.f32 	%f201, %f337, %f200;
	fma.rn.f32 	%f202, %f201, %f198, %f196;
	add.f32 	%f336, %f336, %f202;
	mov.f32 	%f337, %f24;
$L__BB116_14:
	mov.b32 	%r166, %f335;
	shfl.sync.down.b32	%r23|%p14, %r166, 8, 31, -1;
	mov.b32 	%r167, %f336;
	shfl.sync.down.b32	%r24|%p15, %r167, 8, 31, -1;
	mov.b32 	%r168, %f337;
	shfl.sync.down.b32	%r169|%p16, %r168, 8, 31, -1;
	mov.b32 	%f30, %r169;
	setp.eq.f32 	%p17, %f30, 0f00000000;
	@%p17 bra 	$L__BB116_16;
	mov.b32 	%f203, %r24;
	mov.b32 	%f204, %r23;
	add.f32 	%f31, %f337, %f30;
	div.approx.f32 	%f205, %f30, %f31;
	sub.f32 	%f206, %f204, %f335;
	fma.rn.f32 	%f335, %f206, %f205, %f335;
	mul.f32 	%f207, %f206, %f206;
	mul.f32 	%f208, %f337, %f207;
	fma.rn.f32 	%f209, %f208, %f205, %f203;
	add.f32 	%f336, %f336, %f209;
	mov.f32 	%f337, %f31;
$L__BB116_16:
	mov.b32 	%r170, %f335;
	shfl.sync.down.b32	%r25|%p18, %r170, 4, 31, -1;
	mov.b32 	%r171, %f336;
	shfl.sync.down.b32	%r26|%p19, %r171, 4, 31, -1;
	mov.b32 	%r172, %f337;
	shfl.sync.down.b32	%r173|%p20, %r172, 4, 31, -1;
	mov.b32 	%f37, %r173;
	setp.eq.f32 	%p21, %f37, 0f00000000;
	@%p21 bra 	$L__BB116_18;
	mov.b32 	%f210, %r26;
	mov.b32 	%f211, %r25;
	add.f32 	%f38, %f337, %f37;
	div.approx.f32 	%f212, %f37, %f38;
	sub.f32 	%f213, %f211, %f335;
	fma.rn.f32 	%f335, %f213, %f212, %f335;
	mul.f32 	%f214, %f213, %f213;
	mul.f32 	%f215, %f337, %f214;
	fma.rn.f32 	%f216, %f215, %f212, %f210;
	add.f32 	%f336, %f336, %f216;
	mov.f32 	%f337, %f38;
$L__BB116_18:
	mov.b32 	%r174, %f335;
	shfl.sync.down.b32	%r27|%p22, %r174, 2, 31, -1;
	mov.b32 	%r175, %f336;
	shfl.sync.down.b32	%r28|%p23, %r175, 2, 31, -1;
	mov.b32 	%r176, %f337;
	shfl.sync.down.b32	%r177|%p24, %r176, 2, 31, -1;
	mov.b32 	%f44, %r177;
	setp.eq.f32 	%p25, %f44, 0f00000000;
	@%p25 bra 	$L__BB116_20;
	mov.b32 	%f217, %r28;
	mov.b32 	%f218, %r27;
	add.f32 	%f45, %f337, %f44;
	div.approx.f32 	%f219, %f44, %f45;
	sub.f32 	%f220, %f218, %f335;
	fma.rn.f32 	%f335, %f220, %f219, %f335;
	mul.f32 	%f221, %f220, %f220;
	mul.f32 	%f222, %f337, %f221;
	fma.rn.f32 	%f223, %f222, %f219, %f217;
	add.f32 	%f336, %f336, %f223;
	mov.f32 	%f337, %f45;
$L__BB116_20:
	mov.b32 	%r178, %f335;
	shfl.sync.down.b32	%r29|%p26, %r178, 1, 31, -1;
	mov.b32 	%r179, %f336;
	shfl.sync.down.b32	%r30|%p27, %r179, 1, 31, -1;
	mov.b32 	%r180, %f337;
	shfl.sync.down.b32	%r181|%p28, %r180, 1, 31, -1;
	mov.b32 	%f51, %r181;
	setp.eq.f32 	%p29, %f51, 0f00000000;
	@%p29 bra 	$L__BB116_22;
	mov.b32 	%f224, %r30;
	mov.b32 	%f225, %r29;
	add.f32 	%f52, %f337, %f51;
	div.approx.f32 	%f226, %f51, %f52;
	sub.f32 	%f227, %f225, %f335;
	fma.rn.f32 	%f335, %f227, %f226, %f335;
	mul.f32 	%f228, %f227, %f227;
	mul.f32 	%f229, %f337, %f228;
	fma.rn.f32 	%f230, %f229, %f226, %f224;
	add.f32 	%f336, %f336, %f230;
	mov.f32 	%f337, %f52;
$L__BB116_22:
	setp.ne.s32 	%p30, %r3, 0;
	bar.sync 	0;
	@%p30 bra 	$L__BB116_24;
	shr.u32 	%r182, %r1, 3;
	mov.u32 	%r183, _ZZ21WelfordBlockAllReduceIfEvT_S0_S0_PS0_S1_S1_E11mean_shared;
	add.s32 	%r184, %r183, %r182;
	st.shared.f32 	[%r184], %f335;
	st.shared.f32 	[%r4], %f336;
	st.shared.f32 	[%r5], %f337;
$L__BB116_24:
	setp.gt.u32 	%p31, %r1, 31;
	bar.sync 	0;
	@%p31 bra 	$L__BB116_39;
	setp.ge.u32 	%p32, %r1, %r6;
	mov.f32 	%f357, 0f00000000;
	mov.f32 	%f358, %f357;
	mov.f32 	%f356, %f357;
	@%p32 bra 	$L__BB116_27;
	shl.b32 	%r185, %r3, 2;
	mov.u32 	%r186, _ZZ21WelfordBlockAllReduceIfEvT_S0_S0_PS0_S1_S1_E11mean_shared;
	add.s32 	%r187, %r186, %r185;
	ld.shared.f32 	%f358, [%r187];
	mov.u32 	%r188, _ZZ21WelfordBlockAllReduceIfEvT_S0_S0_PS0_S1_S1_E9m2_shared;
	add.s32 	%r189, %r188, %r185;
	ld.shared.f32 	%f357, [%r189];
	mov.u32 	%r190, _ZZ21WelfordBlockAllReduceIfEvT_S0_S0_PS0_S1_S1_E12count_shared;
	add.s32 	%r191, %r190, %r185;
	ld.shared.f32 	%f356, [%r191];
$L__BB116_27:
	bar.warp.sync 	-1;
	mov.b32 	%r192, %f358;
	shfl.sync.down.b32	%r31|%p33, %r192, 16, 31, -1;
	mov.b32 	%r193, %f357;
	shfl.sync.down.b32	%r32|%p34, %r193, 16, 31, -1;
	mov.b32 	%r194, %f356;
	shfl.sync.down.b32	%r195|%p35, %r194, 16, 31, -1;
	mov.b32 	%f64, %r195;
	setp.eq.f32 	%p36, %f64, 0f00000000;
	@%p36 bra 	$L__BB116_29;
	mov.b32 	%f232, %r32;
	mov.b32 	%f233, %r31;
	add.f32 	%f65, %f356, %f64;
	div.approx.f32 	%f234, %f64, %f65;
	sub.f32 	%f235, %f233, %f358;
	fma.rn.f32 	%f358, %f235, %f234, %f358;
	mul.f32 	%f236, %f235, %f235;
	mul.f32 	%f237, %f356, %f236;
	fma.rn.f32 	%f238, %f237, %f234, %f232;
	add.f32 	%f357, %f357, %f238;
	mov.f32 	%f356, %f65;
$L__BB116_29:
	mov.b32 	%r196, %f358;
	shfl.sync.down.b32	%r33|%p37, %r196, 8, 31, -1;
	mov.b32 	%r197, %f357;
	shfl.sync.down.b32	%r34|%p38, %r197, 8, 31, -1;
	mov.b32 	%r198, %f356;
	shfl.sync.down.b32	%r199|%p39, %r198, 8, 31, -1;
	mov.b32 	%f71, %r199;
	setp.eq.f32 	%p40, %f71, 0f00000000;
	@%p40 bra 	$L__BB116_31;
	mov.b32 	%f239, %r34;
	mov.b32 	%f240, %r33;
	add.f32 	%f72, %f356, %f71;
	div.approx.f32 	%f241, %f71, %f72;
	sub.f32 	%f242, %f240, %f358;
	fma.rn.f32 	%f358, %f242, %f241, %f358;
	mul.f32 	%f243, %f242, %f242;
	mul.f32 	%f244, %f356, %f243;
	fma.rn.f32 	%f245, %f244, %f241, %f239;
	add.f32 	%f357, %f357, %f245;
	mov.f32 	%f356, %f72;
$L__BB116_31:
	mov.b32 	%r200, %f358;
	shfl.sync.down.b32	%r35|%p41, %r200, 4, 31, -1;
	mov.b32 	%r201, %f357;
	shfl.sync.down.b32	%r36|%p42, %r201, 4, 31, -1;
	mov.b32 	%r202, %f356;
	shfl.sync.down.b32	%r203|%p43, %r202, 4, 31, -1;
	mov.b32 	%f78, %r203;
	setp.eq.f32 	%p44, %f78, 0f00000000;
	@%p44 bra 	$L__BB116_33;
	mov.b32 	%f246, %r36;
	mov.b32 	%f247, %r35;
	add.f32 	%f79, %f356, %f78;
	div.approx.f32 	%f248, %f78, %f79;
	sub.f32 	%f249, %f247, %f358;
	fma.rn.f32 	%f358, %f249, %f248, %f358;
	mul.f32 	%f250, %f249, %f249;
	mul.f32 	%f251, %f356, %f250;
	fma.rn.f32 	%f252, %f251, %f248, %f246;
	add.f32 	%f357, %f357, %f252;
	mov.f32 	%f356, %f79;
$L__BB116_33:
	mov.b32 	%r204, %f358;
	shfl.sync.down.b32	%r37|%p45, %r204, 2, 31, -1;
	mov.b32 	%r205, %f357;
	shfl.sync.down.b32	%r38|%p46, %r205, 2, 31, -1;
	mov.b32 	%r206, %f356;
	shfl.sync.down.b32	%r207|%p47, %r206, 2, 31, -1;
	mov.b32 	%f85, %r207;
	setp.eq.f32 	%p48, %f85, 0f00000000;
	@%p48 bra 	$L__BB116_35;
	mov.b32 	%f253, %r38;
	mov.b32 	%f254, %r37;
	add.f32 	%f86, %f356, %f85;
	div.approx.f32 	%f255, %f85, %f86;
	sub.f32 	%f256, %f254, %f358;
	fma.rn.f32 	%f358, %f256, %f255, %f358;
	mul.f32 	%f257, %f256, %f256;
	mul.f32 	%f258, %f356, %f257;
	fma.rn.f32 	%f259, %f258, %f255, %f253;
	add.f32 	%f357, %f357, %f259;
	mov.f32 	%f356, %f86;
$L__BB116_35:
	mov.b32 	%r208, %f358;
	shfl.sync.down.b32	%r39|%p49, %r208, 1, 31, -1;
	mov.b32 	%r209, %f357;
	shfl.sync.down.b32	%r40|%p50, %r209, 1, 31, -1;
	mov.b32 	%r210, %f356;
	shfl.sync.down.b32	%r211|%p51, %r210, 1, 31, -1;
	mov.b32 	%f92, %r211;
	setp.eq.f32 	%p52, %f92, 0f00000000;
	@%p52 bra 	$L__BB116_37;
	mov.b32 	%f260, %r40;
	mov.b32 	%f261, %r39;
	add.f32 	%f93, %f356, %f92;
	div.approx.f32 	%f262, %f92, %f93;
	sub.f32 	%f263, %f261, %f358;
	fma.rn.f32 	%f358, %f263, %f262, %f358;
	mul.f32 	%f264, %f263, %f263;
	mul.f32 	%f265, %f356, %f264;
	fma.rn.f32 	%f266, %f265, %f262, %f260;
	add.f32 	%f357, %f357, %f266;
	mov.f32 	%f356, %f93;
$L__BB116_37:
	setp.ne.s32 	%p53, %r3, 0;
	@%p53 bra 	$L__BB116_39;
	st.shared.f32 	[_ZZ21WelfordBlockAllReduceIfEvT_S0_S0_PS0_S1_S1_E21mean_result_broadcast], %f358;
	st.shared.f32 	[_ZZ21WelfordBlockAllReduceIfEvT_S0_S0_PS0_S1_S1_E19m2_result_broadcast], %f357;
	st.shared.f32 	[_ZZ21WelfordBlockAllReduceIfEvT_S0_S0_PS0_S1_S1_E22count_result_broadcast], %f356;
$L__BB116_39:
	bar.sync 	0;
	ld.shared.f32 	%f99, [_ZZ21WelfordBlockAllReduceIfEvT_S0_S0_PS0_S1_S1_E21mean_result_broadcast];
	ld.shared.f32 	%f267, [_ZZ21WelfordBlockAllReduceIfEvT_S0_S0_PS0_S1_S1_E19m2_result_broadcast];
	ld.shared.f32 	%f268, [_ZZ21WelfordBlockAllReduceIfEvT_S0_S0_PS0_S1_S1_E22count_result_broadcast];
	div.approx.f32 	%f269, %f267, %f268;
	max.f32 	%f270, %f269, 0f00000000;
	add.f32 	%f271, %f270, %f1;
	abs.f32 	%f100, %f271;
	setp.lt.f32 	%p54, %f100, 0f00800000;
	mul.f32 	%f272, %f271, 0f4B800000;
	selp.f32 	%f101, %f272, %f271, %p54;
	mov.b32 	%r41, %f101;
	add.s32 	%r212, %r41, -8388608;
	setp.gt.u32 	%p55, %r212, 2130706431;
	@%p55 bra 	$L__BB116_41;
	and.b32  	%r213, %r41, 16777215;
	or.b32  	%r214, %r213, 1056964608;
	mov.b32 	%f273, %r214;
	sub.s32 	%r215, %r214, %r41;
	add.s32 	%r216, %r215, 201326592;
	selp.b32 	%r217, %r216, %r215, %p54;
	rsqrt.approx.ftz.f32 	%f274, %f273;
	mul.f32 	%f275, %f274, %f274;
	neg.f32 	%f276, %f275;
	fma.rn.f32 	%f277, %f274, %f274, %f276;
	neg.f32 	%f278, %f273;
	fma.rn.f32 	%f279, %f275, %f278, 0f3F800000;
	fma.rn.f32 	%f280, %f277, %f278, %f279;
	fma.rn.f32 	%f281, %f280, 0f3EC00000, 0f3F000000;
	mul.f32 	%f282, %f274, %f280;
	fma.rn.f32 	%f283, %f281, %f282, %f274;
	shr.s32 	%r218, %r217, 1;
	mov.b32 	%r219, %f283;
	add.s32 	%r220, %r218, %r219;
	mov.b32 	%f371, %r220;
	bra.uni 	$L__BB116_42;
$L__BB116_41:
	rsqrt.approx.ftz.f32 	%f371, %f101;
$L__BB116_42:
	setp.ne.s32 	%p57, %r1, 0;
	@%p57 bra 	$L__BB116_44;
	shl.b64 	%rd100, %rd148, 2;
	add.s64 	%rd101, %rd13, %rd100;
	st.global.f32 	[%rd101], %f99;
	add.s64 	%rd102, %rd14, %rd100;
	st.global.f32 	[%rd102], %f371;
$L__BB116_44:
	setp.ge.s32 	%p58, %r1, %r2;
	@%p58 bra 	$L__BB116_51;
	setp.eq.s32 	%p59, %r8, 0;
	mul.lo.s64 	%rd24, %rd148, %rd32;
	mov.u32 	%r278, %r1;
	@%p59 bra 	$L__BB116_49;
	setp.eq.s32 	%p60, %r8, 1;
	ld.shared.f32 	%f286, [%r9];
	sub.f32 	%f287, %f286, %f99;
	mul.f32 	%f284, %f371, %f287;
	ld.shared.f32 	%f288, [%r11];
	sub.f32 	%f289, %f288, %f99;
	mul.f32 	%f285, %f371, %f289;
	add.s64 	%rd25, %rd24, %rd9;
	ld.global.u32 	%r224, [%rd11];
	ld.global.u32 	%r227, [%rd12];
	// begin inline asm
	{ cvt.rn.f16x2.f32 %r221, %f285, %f284; }

	// end inline asm
	// begin inline asm
	{mul.f16x2 %r222,%r221,%r224;
}
	// end inline asm
	// begin inline asm
	{add.f16x2 %r225,%r222,%r227;
}
	// end inline asm
	shr.u64 	%rd103, %rd25, 63;
	add.s64 	%rd104, %rd25, %rd103;
	shl.b64 	%rd105, %rd104, 1;
	and.b64  	%rd106, %rd105, -4;
	add.s64 	%rd107, %rd4, %rd106;
	st.global.u32 	[%rd107], %r225;
	mov.u32 	%r278, %r12;
	@%p60 bra 	$L__BB116_49;
	setp.eq.s32 	%p61, %r8, 2;
	ld.shared.f32 	%f292, [%r9+2048];
	sub.f32 	%f293, %f292, %f99;
	mul.f32 	%f290, %f371, %f293;
	ld.shared.f32 	%f294, [%r11+2048];
	sub.f32 	%f295, %f294, %f99;
	mul.f32 	%f291, %f371, %f295;
	add.s64 	%rd108, %rd25, 1024;
	ld.global.u32 	%r231, [%rd11+2048];
	ld.global.u32 	%r234, [%rd12+2048];
	// begin inline asm
	{ cvt.rn.f16x2.f32 %r228, %f291, %f290; }

	// end inline asm
	// begin inline asm
	{mul.f16x2 %r229,%r228,%r231;
}
	// end inline asm
	// begin inline asm
	{add.f16x2 %r232,%r229,%r234;
}
	// end inline asm
	shr.u64 	%rd109, %rd108, 63;
	add.s64 	%rd110, %rd108, %rd109;
	shl.b64 	%rd111, %rd110, 1;
	and.b64  	%rd112, %rd111, -4;
	add.s64 	%rd113, %rd4, %rd112;
	st.global.u32 	[%rd113], %r232;
	mov.u32 	%r278, %r13;
	@%p61 bra 	$L__BB116_49;
	ld.shared.f32 	%f298, [%r9+4096];
	sub.f32 	%f299, %f298, %f99;
	mul.f32 	%f296, %f371, %f299;
	ld.shared.f32 	%f300, [%r11+4096];
	sub.f32 	%f301, %f300, %f99;
	mul.f32 	%f297, %f371, %f301;
	add.s64 	%rd114, %rd25, 2048;
	ld.global.u32 	%r238, [%rd11+4096];
	ld.global.u32 	%r241, [%rd12+4096];
	// begin inline asm
	{ cvt.rn.f16x2.f32 %r235, %f297, %f296; }

	// end inline asm
	// begin inline asm
	{mul.f16x2 %r236,%r235,%r238;
}
	// end inline asm
	// begin inline asm
	{add.f16x2 %r239,%r236,%r241;
}
	// end inline asm
	shr.u64 	%rd115, %rd114, 63;
	add.s64 	%rd116, %rd114, %rd115;
	shl.b64 	%rd117, %rd116, 1;
	and.b64  	%rd118, %rd117, -4;
	add.s64 	%rd119, %rd4, %rd118;
	st.global.u32 	[%rd119], %r239;
	mov.u32 	%r278, %r14;
$L__BB116_49:
	setp.lt.u32 	%p62, %r7, 1536;
	@%p62 bra 	$L__BB116_51;
$L__BB116_50:
	shl.b32 	%r270, %r278, 2;
	mov.u32 	%r271, shared_buf;
	add.s32 	%r272, %r271, %r270;
	ld.shared.f32 	%f310, [%r272];
	sub.f32 	%f311, %f310, %f99;
	mul.f32 	%f302, %f371, %f311;
	add.s32 	%r273, %r272, %r10;
	ld.shared.f32 	%f312, [%r273];
	sub.f32 	%f313, %f312, %f99;
	mul.f32 	%f303, %f371, %f313;
	shl.b32 	%r274, %r278, 1;
	cvt.u64.u32 	%rd120, %r274;
	add.s64 	%rd121, %rd24, %rd120;
	mul.wide.u32 	%rd122, %r274, 2;
	add.s64 	%rd123, %rd5, %rd122;
	ld.global.u32 	%r245, [%rd123];
	add.s64 	%rd124, %rd6, %rd122;
	ld.global.u32 	%r248, [%rd124];
	// begin inline asm
	{ cvt.rn.f16x2.f32 %r242, %f303, %f302; }

	// end inline asm
	// begin inline asm
	{mul.f16x2 %r243,%r242,%r245;
}
	// end inline asm
	// begin inline asm
	{add.f16x2 %r246,%r243,%r248;
}
	// end inline asm
	shr.u64 	%rd125, %rd121, 63;
	add.s64 	%rd126, %rd121, %rd125;
	shl.b64 	%rd127, %rd126, 1;
	and.b64  	%rd128, %rd127, -4;
	add.s64 	%rd129, %rd4, %rd128;
	st.global.u32 	[%rd129], %r246;
	ld.shared.f32 	%f314, [%r272+2048];
	sub.f32 	%f315, %f314, %f99;
	mul.f32 	%f304, %f371, %f315;
	ld.shared.f32 	%f316, [%r273+2048];
	sub.f32 	%f317, %f316, %f99;
	mul.f32 	%f305, %f371, %f317;
	add.s64 	%rd130, %rd121, 1024;
	ld.global.u32 	%r252, [%rd123+2048];
	ld.global.u32 	%r255, [%rd124+2048];
	// begin inline asm
	{ cvt.rn.f16x2.f32 %r249, %f305, %f304; }

	// end inline asm
	// begin inline asm
	{mul.f16x2 %r250,%r249,%r252;
}
	// end inline asm
	// begin inline asm
	{add.f16x2 %r253,%r250,%r255;
}
	// end inline asm
	shr.u64 	%rd131, %rd130, 63;
	add.s64 	%rd132, %rd130, %rd131;
	shl.b64 	%rd133, %rd132, 1;
	and.b64  	%rd134, %rd133, -4;
	add.s64 	%rd135, %rd4, %rd134;
	st.global.u32 	[%rd135], %r253;
	ld.shared.f32 	%f318, [%r272+4096];
	sub.f32 	%f319, %f318, %f99;
	mul.f32 	%f306, %f371, %f319;
	ld.shared.f32 	%f320, [%r273+4096];
	sub.f32 	%f321, %f320, %f99;
	mul.f32 	%f307, %f371, %f321;
	add.s64 	%rd136, %rd121, 2048;
	ld.global.u32 	%r259, [%rd123+4096];
	ld.global.u32 	%r262, [%rd124+4096];
	// begin inline asm
	{ cvt.rn.f16x2.f32 %r256, %f307, %f306; }

	// end inline asm
	// begin inline asm
	{mul.f16x2 %r257,%r256,%r259;
}
	// end inline asm
	// begin inline asm
	{add.f16x2 %r260,%r257,%r262;
}
	// end inline asm
	shr.u64 	%rd137, %rd136, 63;
	add.s64 	%rd138, %rd136, %rd137;
	shl.b64 	%rd139, %rd138, 1;
	and.b64  	%rd140, %rd139, -4;
	add.s64 	%rd141, %rd4, %rd140;
	st.global.u32 	[%rd141], %r260;
	ld.shared.f32 	%f322, [%r272+6144];
	sub.f32 	%f323, %f322, %f99;
	mul.f32 	%f308, %f371, %f323;
	ld.shared.f32 	%f324, [%r273+6144];
	sub.f32 	%f325, %f324, %f99;
	mul.f32 	%f309, %f371, %f325;
	add.s64 	%rd142, %rd121, 3072;
	ld.global.u32 	%r266, [%rd123+6144];
	ld.global.u32 	%r269, [%rd124+6144];
	// begin inline asm
	{ cvt.rn.f16x2.f32 %r263, %f309, %f308; }

	// end inline asm
	// begin inline asm
	{mul.f16x2 %r264,%r263,%r266;
}
	// end inline asm
	// begin inline asm
	{add.f16x2 %r267,%r264,%r269;
}
	// end inline asm
	shr.u64 	%rd143, %rd142, 63;
	add.s64 	%rd144, %rd142, %rd143;
	shl.b64 	%rd145, %rd144, 1;
	and.b64  	%rd146, %rd145, -4;
	add.s64 	%rd147, %rd4, %rd146;
	st.global.u32 	[%rd147], %r267;
	add.s32 	%r278, %r278, 2048;
	setp.lt.s32 	%p63, %r278, %r2;
	@%p63 bra 	$L__BB116_50;
$L__BB116_51:
	add.s64 	%rd148, %rd148, %rd8;
	setp.lt.s64 	%p64, %rd148, %rd35;
	@%p64 bra 	$L__BB116_4;
$L__BB116_52:
	ret;

}
	// .globl	_Z22LayerNormBlockSMemImplI19BiasAddResidualLoadI6__halffE11AffineStoreIfS1_EfLi2ELi256EEvT_T0_lldPT1_S8_
.visible .entry _Z22LayerNormBlockSMemImplI19BiasAddResidualLoadI6__halffE11AffineStoreIfS1_EfLi2ELi256EEvT_T0_lldPT1_S8_(
	.param .align 8 .b8 _Z22LayerNormBlockSMemImplI19BiasAddResidualLoadI6__halffE11AffineStoreIfS1_EfLi2ELi256EEvT_T0_lldPT1_S8__param_0[32],
	.param .align 8 .b8 _Z22LayerNormBlockSMemImplI19BiasAddResidualLoadI6__halffE11AffineStoreIfS1_EfLi2ELi256EEvT_T0_lldPT1_S8__param_1[32],
	.param .u64 _Z22LayerNormBlockSMemImplI19BiasAddResidualLoadI6__halffE11AffineStoreIfS1_EfLi2ELi256EEvT_T0_lldPT1_S8__param_2,
	.param .u64 _Z22LayerNormBlockSMemImplI19BiasAddResidualLoadI6__halffE11AffineStoreIfS1_EfLi2ELi256EEvT_T0_lldPT1_S8__param_3,
	.param .f64 _Z22LayerNormBlockSMemImplI19BiasAddResidualLoadI6__halffE11AffineStoreIfS1_EfLi2ELi256EEvT_T0_lldPT1_S8__param_4,
	.param .u64 .ptr .align 1 _Z22LayerNormBlockSMemImplI19BiasAddResidualLoadI6__halffE11AffineStoreIfS1_EfLi2ELi256EEvT_T0_lldPT1_S8__param_5,
	.param .u64 .ptr .align 1 _Z22LayerNormBlockSMemImplI19BiasAddResidualLoadI6__halffE11AffineStoreIfS1_EfLi2ELi256EEvT_T0_lldPT1_S8__param_6
)
{
	.reg .pred 	%p<65>;
	.reg .b32 	%r<280>;
	.reg .b32 	%f<372>;
	.reg .b64 	%rd<151>;
	.reg .b64 	%fd<2>;

	ld.param.u64 	%rd32, [_Z22LayerNormBlockSMemImplI19BiasAddResidualLoadI6__halffE11AffineStoreIfS1_EfLi2ELi256EEvT_T0_lldPT1_S8__param_1+8];
	ld.param.u64 	%rd30, [_Z22LayerNormBlockSMemImplI19BiasAddResidualLoadI6__halffE11AffineStoreIfS1_EfLi2ELi256EEvT_T0_lldPT1_S8__param_0+24];
	ld.param.u64 	%rd28, [_Z22LayerNormBlockSMemImplI19BiasAddResidualLoadI6__halffE11AffineStoreIfS1_EfLi2ELi256EEvT_T0_lldPT1_S8__param_0+8];
	ld.param.u64 	%rd34, [_Z22LayerNormBlockSMemImplI19BiasAddResidualLoadI6__halffE11AffineStoreIfS1_EfLi2ELi256EEvT_T0_lldPT1_S8__param_1+24];
	ld.param.u64 	%rd33, [_Z22LayerNormBlockSMemImplI19BiasAddResidualLoadI6__halffE11AffineStoreIfS1_EfLi2ELi256EEvT_T0_lldPT1_S8__param_1+16];
	ld.param.u64 	%rd31, [_Z22LayerNormBlockSMemImplI19BiasAddResidualLoadI6__halffE11AffineStoreIfS1_EfLi2ELi256EEvT_T0_lldPT1_S8__param_1];
	ld.param.u64 	%rd29, [_Z22LayerNormBlockSMemImplI19BiasAddResidualLoadI6__halffE11AffineStoreIfS1_EfLi2ELi256EEvT_T0_lldPT1_S8__param_0+16];
	ld.param.u64 	%rd27, [_Z22LayerNormBlockSMemImplI19BiasAddResidualLoadI6__halffE11AffineStoreIfS1_EfLi2ELi256EEvT_T0_lldPT1_S8__param_0];
	ld.param.u64 	%rd35, [_Z22LayerNormBlockSMemImplI19BiasAddResidualLoadI6__halffE11AffineStoreIfS1_EfLi2ELi256EEvT_T0_lldPT1_S8__param_2];
	ld.param.u64 	%rd36, [_Z22LayerNormBlockSMemImplI19BiasAddResidualLoadI6__halffE11AffineStoreIfS1_EfLi2ELi256EEvT_T0_lldPT1_S8__param_3];
	ld.param.f64 	%fd1, [_Z22LayerNormBlockSMemImplI19BiasAddResidualLoadI6__halffE11AffineStoreIfS1_EfLi2ELi256EEvT_T0_lldPT1_S8__param_4];
	ld.param.u64 	%rd37, [_Z22LayerNormBlockSMemImplI19BiasAddResidualLoadI6__halffE11AffineStoreIfS1_EfLi2ELi256EEvT_T0_lldPT1_S8__param_5];
	ld.param.u64 	%rd38, [_Z22LayerNormBlockSMemImplI19BiasAddResidualLoadI6__halffE11AffineStoreIfS1_EfLi2ELi256EEvT_T0_lldPT1_S8__param_6];
	cvta.to.global.u64 	%rd1, %rd27;
	cvta.to.global.u64 	%rd3, %rd29;
	cvta.to.global.u64 	%rd4, %rd31;
	cvta.to.global.u64 	%rd5, %rd33;
	cvta.to.global.u64 	%rd6, %rd34;
	mov.u32 	%r1, %tid.x;
	and.b64  	%rd39, %rd36, 1;
	setp.eq.b64 	%p1, %rd39, 1;
	not.pred 	%p2, %p1;
	@%p2 bra 	$L__BB117_2;
	mov.u64 	%rd40, $str$2;
	cvta.global.u64 	%rd41, %rd40;
	mov.u64 	%rd42, $str$1;
	cvta.global.u64 	%rd43, %rd42;
	mov.u64 	%rd44, __unnamed_118;
	cvta.global.u64 	%rd45, %rd44;
	{ // callseq 117, 0
	.param .b64 param0;
	st.param.b64 	[param0], %rd41;
	.param .b64 param1;
	st.param.b64 	[param1], %rd43;
	.param .b32 param2;
	st.param.b32 	[param2], 765;
	.param .b64 param3;
	st.param.b64 	[param3], %rd45;
	.param .b64 param4;
	st.param.b64 	[param4], 1;
	call.uni 
	__assertfail, 
	(
	param0, 
	param1, 
	param2, 
	param3, 
	param4
	);
	} // callseq 117
$L__BB117_2:
	cvt.u32.u64 	%r45, %rd36;
	shr.u32 	%r46, %r45, 31;
	add.s32 	%r47, %r45, %r46;
	shr.s32 	%r2, %r47, 1;
	mov.u32 	%r48, %ctaid.x;
	cvt.u64.u32 	%rd148, %r48;
	setp.le.s64 	%p3, %rd35, %rd148;
	@%p3 bra 	$L__BB117_52;
	cvta.to.global.u64 	%rd46, %rd28;
	and.b32  	%r3, %r1, 31;
	shr.u32 	%r49, %r1, 3;
	mov.u32 	%r50, _ZZ21WelfordBlockAllReduceIfEvT_S0_S0_PS0_S1_S1_E9m2_shared;
	add.s32 	%r4, %r50, %r49;
	mov.u32 	%r51, _ZZ21WelfordBlockAllReduceIfEvT_S0_S0_PS0_S1_S1_E12count_shared;
	add.s32 	%r5, %r51, %r49;
	mov.u32 	%r52, %ntid.x;
	shr.u32 	%r6, %r52, 5;
	cvt.rn.f32.f64 	%f1, %fd1;
	mov.u32 	%r53, %nctaid.x;
	cvt.u64.u32 	%rd8, %r53;
	not.b32 	%r54, %r1;
	add.s32 	%r7, %r2, %r54;
	shr.u32 	%r55, %r7, 8;
	add.s32 	%r56, %r55, 1;
	and.b32  	%r8, %r56, 3;
	shl.b32 	%r57, %r1, 1;
	cvt.u64.u32 	%rd9, %r57;
	mul.wide.u32 	%rd47, %r57, 2;
	add.s64 	%rd10, %rd46, %rd47;
	shl.b32 	%r58, %r1, 2;
	mov.u32 	%r59, shared_buf;
	add.s32 	%r9, %r59, %r58;
	shl.b32 	%r10, %r2, 2;
	add.s32 	%r11, %r9, %r10;
	add.s32 	%r12, %r1, 256;
	add.s32 	%r13, %r1, 512;
	add.s32 	%r14, %r1, 768;
	add.s64 	%rd11, %rd5, %rd47;
	add.s64 	%rd12, %rd6, %rd47;
	cvta.to.global.u64 	%rd13, %rd37;
	cvta.to.global.u64 	%rd14, %rd38;
$L__BB117_4:
	setp.ge.s32 	%p4, %r1, %r2;
	mov.f32 	%f335, 0f00000000;
	mov.f32 	%f336, %f335;
	mov.f32 	%f337, %f335;
	@%p4 bra 	$L__BB117_12;
	setp.eq.s32 	%p5, %r8, 0;
	mul.lo.s64 	%rd16, %rd148, %rd30;
	mov.f32 	%f337, 0f00000000;
	mov.u32 	%r275, %r1;
	mov.f32 	%f336, %f337;
	mov.f32 	%f335, %f337;
	@%p5 bra 	$L__BB117_9;
	setp.eq.s32 	%p6, %r8, 1;
	add.s64 	%rd17, %rd16, %rd9;
	shr.u64 	%rd48, %rd17, 63;
	add.s64 	%rd49, %rd17, %rd48;
	shl.b64 	%rd50, %rd49, 1;
	and.b64  	%rd51, %rd50, -4;
	add.s64 	%rd52, %rd1, %rd51;
	add.s64 	%rd53, %rd3, %rd51;
	ld.global.u32 	%r62, [%rd53];
	ld.global.u32 	%r65, [%rd10];
	ld.global.u32 	%r61, [%rd52];
	// begin inline asm
	{add.f16x2 %r60,%r61,%r62;
}
	// end inline asm
	// begin inline asm
	{add.f16x2 %r63,%r60,%r65;
}
	// end inline asm
	// begin inline asm
	{add.f16x2 %r66,%r63,%r62;
}
	// end inline asm
	// begin inline asm
	{add.f16x2 %r69,%r66,%r65;
}
	// end inline asm
	// begin inline asm
	{.reg .f16 low,high;
  mov.b32 {low,high},%r69;
  cvt.f32.f16 %f108, low;}

	// end inline asm
	// begin inline asm
	{.reg .f16 low,high;
  mov.b32 {low,high},%r69;
  cvt.f32.f16 %f109, high;}

	// end inline asm
	st.shared.f32 	[%r9], %f108;
	mov.f32 	%f111, 0f3F800000;
	div.approx.f32 	%f112, %f108, %f111;
	add.f32 	%f113, %f112, 0f00000000;
	sub.f32 	%f114, %f108, %f113;
	fma.rn.f32 	%f115, %f108, %f114, 0f00000000;
	st.shared.f32 	[%r11], %f109;
	sub.f32 	%f116, %f109, %f113;
	mov.f32 	%f337, 0f40000000;
	div.approx.f32 	%f117, %f116, %f337;
	add.f32 	%f335, %f113, %f117;
	sub.f32 	%f118, %f109, %f335;
	fma.rn.f32 	%f336, %f116, %f118, %f115;
	mov.u32 	%r275, %r12;
	@%p6 bra 	$L__BB117_9;
	setp.eq.s32 	%p7, %r8, 2;
	add.s64 	%rd54, %rd17, 512;
	shr.u64 	%rd55, %rd54, 63;
	add.s64 	%rd56, %rd54, %rd55;
	shl.b64 	%rd57, %rd56, 1;
	and.b64  	%rd58, %rd57, -4;
	add.s64 	%rd59, %rd1, %rd58;
	add.s64 	%rd60, %rd3, %rd58;
	ld.global.u32 	%r76, [%rd60];
	ld.global.u32 	%r79, [%rd10+1024];
	ld.global.u32 	%r75, [%rd59];
	// begin inline asm
	{add.f16x2 %r74,%r75,%r76;
}
	// end inline asm
	// begin inline asm
	{add.f16x2 %r77,%r74,%r79;
}
	// end inline asm
	// begin inline asm
	{add.f16x2 %r80,%r77,%r76;
}
	// end inline asm
	// begin inline asm
	{add.f16x2 %r83,%r80,%r79;
}
	// end inline asm
	// begin inline asm
	{.reg .f16 low,high;
  mov.b32 {low,high},%r83;
  cvt.f32.f16 %f119, low;}

	// end inline asm
	// begin inline asm
	{.reg .f16 low,high;
  mov.b32 {low,high},%r83;
  cvt.f32.f16 %f120, high;}

	// end inline asm
	st.shared.f32 	[%r9+1024], %f119;
	sub.f32 	%f122, %f119, %f335;
	mov.f32 	%f123, 0f40400000;
	div.approx.f32 	%f124, %f122, %f123;
	add.f32 	%f125, %f335, %f124;
	sub.f32 	%f126, %f119, %f125;
	fma.rn.f32 	%f127, %f122, %f126, %f336;
	st.shared.f32 	[%r11+1024], %f120;
	sub.f32 	%f128, %f120, %f125;
	mov.f32 	%f337, 0f40800000;
	div.approx.f32 	%f129, %f128, %f337;
	add.f32 	%f335, %f125, %f129;
	sub.f32 	%f130, %f120, %f335;
	fma.rn.f32 	%f336, %f128, %f130, %f127;
	mov.u32 	%r275, %r13;
	@%p7 bra 	$L__BB117_9;
	add.s64 	%rd61, %rd17, 1024;
	shr.u64 	%rd62, %rd61, 63;
	add.s64 	%rd63, %rd61, %rd62;
	shl.b64 	%rd64, %rd63, 1;
	and.b64  	%rd65, %rd64, -4;
	add.s64 	%rd66, %rd1, %rd65;
	add.s64 	%rd67, %rd3, %rd65;
	ld.global.u32 	%r90, [%rd67];
	ld.global.u32 	%r93, [%rd10+2048];
	ld.global.u32 	%r89, [%rd66];
	// begin inline asm
	{add.f16x2 %r88,%r89,%r90;
}
	// end inline asm
	// begin inline asm
	{add.f16x2 %r91,%r88,%r93;
}
	// end inline asm
	// begin inline asm
	{add.f16x2 %r94,%r91,%r90;
}
	// end inline asm
	// begin inline asm
	{add.f16x2 %r97,%r94,%r93;
}
	// end inline asm
	// begin inline asm
	{.reg .f16 low,high;
  mov.b32 {low,high},%r97;
  cvt.f32.f16 %f131, low;}

	// end inline asm
	// begin inline asm
	{.reg .f16 low,high;
  mov.b32 {low,high},%r97;
  cvt.f32.f16 %f132, high;}

	// end inline asm
	st.shared.f32 	[%r9+2048], %f131;
	sub.f32 	%f134, %f131, %f335;
	mov.f32 	%f135, 0f40A00000;
	div.approx.f32 	%f136, %f134, %f135;
	add.f32 	%f137, %f335, %f136;
	sub.f32 	%f138, %f131, %f137;
	fma.rn.f32 	%f139, %f134, %f138, %f336;
	st.shared.f32 	[%r11+2048], %f132;
	sub.f32 	%f140, %f132, %f137;
	mov.f32 	%f337, 0f40C00000;
	div.approx.f32 	%f141, %f140, %f337;
	add.f32 	%f335, %f137, %f141;
	sub.f32 	%f142, %f132, %f335;
	fma.rn.f32 	%f336, %f140, %f142, %f139;
	mov.u32 	%r275, %r14;
$L__BB117_9:
	setp.lt.u32 	%p8, %r7, 768;
	@%p8 bra 	$L__BB117_12;
	mul.wide.u32 	%rd68, %r275, 2;
	add.s64 	%rd69, %rd16, %rd68;
	add.s64 	%rd150, %rd69, 1024;
	shl.b32 	%r102, %r275, 2;
	mov.u32 	%r103, shared_buf;
	add.s32 	%r104, %r103, %r102;
	add.s32 	%r276, %r104, 2048;
	mul.wide.u32 	%rd70, %r275, 4;
	cvta.to.global.u64 	%rd71, %rd28;
	add.s64 	%rd72, %rd71, %rd70;
	add.s64 	%rd149, %rd72, 2048;
$L__BB117_11:
	add.s64 	%rd73, %rd150, -1024;
	shr.u64 	%rd74, %rd73, 63;
	add.s64 	%rd75, %rd73, %rd74;
	shl.b64 	%rd76, %rd75, 1;
	and.b64  	%rd77, %rd76, -4;
	add.s64 	%rd78, %rd1, %rd77;
	add.s64 	%rd79, %rd3, %rd77;
	ld.global.u32 	%r107, [%rd79];
	ld.global.u32 	%r110, [%rd149+-2048];
	ld.global.u32 	%r106, [%rd78];
	// begin inline asm
	{add.f16x2 %r105,%r106,%r107;
}
	// end inline asm
	// begin inline asm
	{add.f16x2 %r108,%r105,%r110;
}
	// end inline asm
	// begin inline asm
	{add.f16x2 %r111,%r108,%r107;
}
	// end inline asm
	// begin inline asm
	{add.f16x2 %r114,%r111,%r110;
}
	// end inline asm
	// begin inline asm
	{.reg .f16 low,high;
  mov.b32 {low,high},%r114;
  cvt.f32.f16 %f143, low;}

	// end inline asm
	// begin inline asm
	{.reg .f16 low,high;
  mov.b32 {low,high},%r114;
  cvt.f32.f16 %f144, high;}

	// end inline asm
	st.shared.f32 	[%r276+-2048], %f143;
	add.f32 	%f151, %f337, 0f3F800000;
	sub.f32 	%f152, %f143, %f335;
	div.approx.f32 	%f153, %f152, %f151;
	add.f32 	%f154, %f335, %f153;
	sub.f32 	%f155, %f143, %f154;
	fma.rn.f32 	%f156, %f152, %f155, %f336;
	add.s32 	%r161, %r276, %r10;
	st.shared.f32 	[%r161+-2048], %f144;
	add.f32 	%f157, %f151, 0f3F800000;
	sub.f32 	%f158, %f144, %f154;
	div.approx.f32 	%f159, %f158, %f157;
	add.f32 	%f160, %f154, %f159;
	sub.f32 	%f161, %f144, %f160;
	fma.rn.f32 	%f162, %f158, %f161, %f156;
	add.s64 	%rd80, %rd150, -512;
	shr.u64 	%rd81, %rd80, 63;
	add.s64 	%rd82, %rd80, %rd81;
	shl.b64 	%rd83, %rd82, 1;
	and.b64  	%rd84, %rd83, -4;
	add.s64 	%rd85, %rd1, %rd84;
	add.s64 	%rd86, %rd3, %rd84;
	ld.global.u32 	%r121, [%rd86];
	ld.global.u32 	%r124, [%rd149+-1024];
	ld.global.u32 	%r120, [%rd85];
	// begin inline asm
	{add.f16x2 %r119,%r120,%r121;
}
	// end inline asm
	// begin inline asm
	{add.f16x2 %r122,%r119,%r124;
}
	// end inline asm
	// begin inline asm
	{add.f16x2 %r125,%r122,%r121;
}
	// end inline asm
	// begin inline asm
	{add.f16x2 %r128,%r125,%r124;
}
	// end inline asm
	// begin inline asm
	{.reg .f16 low,high;
  mov.b32 {low,high},%r128;
  cvt.f32.f16 %f145, low;}

	// end inline asm
	// begin inline asm
	{.reg .f16 low,high;
  mov.b32 {low,high},%r128;
  cvt.f32.f16 %f146, high;}

	// end inline asm
	st.shared.f32 	[%r276+-1024], %f145;
	add.f32 	%f163, %f157, 0f3F800000;
	sub.f32 	%f164, %f145, %f160;
	div.approx.f32 	%f165, %f164, %f163;
	add.f32 	%f166, %f160, %f165;
	sub.f32 	%f167, %f145, %f166;
	fma.rn.f32 	%f168, %f164, %f167, %f162;
	st.shared.f32 	[%r161+-1024], %f146;
	add.f32 	%f169, %f163, 0f3F800000;
	sub.f32 	%f170, %f146, %f166;
	div.approx.f32 	%f171, %f170, %f169;
	add.f32 	%f172, %f166, %f171;
	sub.f32 	%f173, %f146, %f172;
	fma.rn.f32 	%f174, %f170, %f173, %f168;
	shr.u64 	%rd87, %rd150, 63;
	add.s64 	%rd88, %rd150, %rd87;
	shl.b64 	%rd89, %rd88, 1;
	and.b64  	%rd90, %rd89, -4;
	add.s64 	%rd91, %rd1, %rd90;
	add.s64 	%rd92, %rd3, %rd90;
	ld.global.u32 	%r135, [%rd92];
	ld.global.u32 	%r138, [%rd149];
	ld.global.u32 	%r134, [%rd91];
	// begin inline asm
	{add.f16x2 %r133,%r134,%r135;
}
	// end inline asm
	// begin inline asm
	{add.f16x2 %r136,%r133,%r138;
}
	// end inline asm
	// begin inline asm
	{add.f16x2 %r139,%r136,%r135;
}
	// end inline asm
	// begin inline asm
	{add.f16x2 %r142,%r139,%r138;
}
	// end inline asm
	// begin inline asm
	{.reg .f16 low,high;
  mov.b32 {low,high},%r142;
  cvt.f32.f16 %f147, low;}

	// end inline asm
	// begin inline asm
	{.reg .f16 low,high;
  mov.b32 {low,high},%r142;
  cvt.f32.f16 %f148, high;}

	// end inline asm
	st.shared.f32 	[%r276], %f147;
	add.f32 	%f175, %f169, 0f3F800000;
	sub.f32 	%f176, %f147, %f172;
	div.approx.f32 	%f177, %f176, %f175;
	add.f32 	%f178, %f172, %f177;
	sub.f32 	%f179, %f147, %f178;
	fma.rn.f32 	%f180, %f176, %f179, %f174;
	st.shared.f32 	[%r161], %f148;
	add.f32 	%f181, %f175, 0f3F800000;
	sub.f32 	%f182, %f148, %f178;
	div.approx.f32 	%f183, %f182, %f181;
	add.f32 	%f184, %f178, %f183;
	sub.f32 	%f185, %f148, %f184;
	fma.rn.f32 	%f186, %f182, %f185, %f180;
	add.s64 	%rd93, %rd150, 512;
	shr.u64 	%rd94, %rd93, 63;
	add.s64 	%rd95, %rd93, %rd94;
	shl.b64 	%rd96, %rd95, 1;
	and.b64  	%rd97, %rd96, -4;
	add.s64 	%rd98, %rd1, %rd97;
	add.s64 	%rd99, %rd3, %rd97;
	ld.global.u32 	%r149, [%rd99];
	ld.global.u32 	%r152, [%rd149+1024];
	ld.global.u32 	%r148, [%rd98];
	// begin inline asm
	{add.f16x2 %r147,%r148,%r149;
}
	// end inline asm
	// begin inline asm
	{add.f16x2 %r150,%r147,%r152;
}
	// end inline asm
	// begin inline asm
	{add.f16x2 %r153,%r150,%r149;
}
	// end inline asm
	// begin inline asm
	{add.f16x2 %r156,%r153,%r152;
}
	// end inline asm
	// begin inline asm
	{.reg .f16 low,high;
  mov.b32 {low,high},%r156;
  cvt.f32.f16 %f149, low;}

	// end inline asm
	// begin inline asm
	{.reg .f16 low,high;
  mov.b32 {low,high},%r156;
  cvt.f32.f16 %f150, high;}

	// end inline asm
	st.shared.f32 	[%r276+1024], %f149;
	add.f32 	%f187, %f181, 0f3F800000;
	sub.f32 	%f188, %f149, %f184;
	div.approx.f32 	%f189, %f188, %f187;
	add.f32 	%f190, %f184, %f189;
	sub.f32 	%f191, %f149, %f190;
	fma.rn.f32 	%f192, %f188, %f191, %f186;
	st.shared.f32 	[%r161+1024], %f150;
	add.f32 	%f337, %f187, 0f3F800000;
	sub.f32 	%f193, %f150, %f190;
	div.approx.f32 	%f194, %f193, %f337;
	add.f32 	%f335, %f190, %f194;
	sub.f32 	%f195, %f150, %f335;
	fma.rn.f32 	%f336, %f193, %f195, %f192;
	add.s32 	%r275, %r275, 1024;
	add.s64 	%rd150, %rd150, 2048;
	add.s32 	%r276, %r276, 4096;
	add.s64 	%rd149, %rd149, 4096;
	setp.lt.s32 	%p9, %r275, %r2;
	@%p9 bra 	$L__BB117_11;
$L__BB117_12:
	mov.b32 	%r162, %f335;
	shfl.sync.down.b32	%r21|%p10, %r162, 16, 31, -1;
	mov.b32 	%r163, %f336;
	shfl.sync.down.b32	%r22|%p11, %r163, 16, 31, -1;
	mov.b32 	%r164, %f337;
	shfl.sync.down.b32	%r165|%p12, %r164, 16, 31, -1;
	mov.b32 	%f23, %r165;
	setp.eq.f32 	%p13, %f23, 0f00000000;
	@%p13 bra 	$L__BB117_14;
	mov.b32 	%f196, %r22;
	mov.b32 	%f197, %r21;
	add.f32 	%f24, %f337, %f23;
	div.approx.f32 	%f198, %f23, %f24;
	sub.f32 	%f199, %f197, %f335;
	fma.rn.f32 	%f335, %f199, %f198, %f335;
	mul.f32 	%f200, %f199, %f199;
	mul.f32 	%f201, %f337, %f200;
	fma.rn.f32 	%f202, %f201, %f198, %f196;
	add.f32 	%f336, %f336, %f202;
	mov.f32 	%f337, %f24;
$L__BB117_14:
	mov.b32 	%r166, %f335;
	shfl.sync.down.b32	%r23|%p14, %r166, 8, 31, -1;
	mov.b32 	%r167, %f336;
	shfl.sync.down.b32	%r24|%p15, %r167, 8, 31, -1;
	mov.b32 	%r168, %f337;
	shfl.sync.down.b32	%r169|%p16, %r168, 8, 31, -1;
	mov.b32 	%f30, %r169;
	setp.eq.f32 	%p17, %f30, 0f00000000;
	@%p17 bra 	$L__BB117_16;
	mov.b32 	%f203, %r24;
	mov.b32 	%f204, %r23;
	add.f32 	%f31, %f337, %f30;
	div.approx.f32 	%f205, %f30, %f31;
	sub.f32 	%f206, %f204, %f335;
	fma.rn.f32 	%f335, %f206, %f205, %f335;
	mul.f32 	%f207, %f206, %f206;
	mul.f32 	%f208, %f337, %f207;
	fma.rn.f32 	%f209, %f208, %f205, %f203;
	add.f32 	%f336, %f336, %f209;
	mov.f32 	%f337, %f31;
$L__BB117_16:
	mov.b32 	%r170, %f335;
	shfl.sync.down.b32	%r25|%p18, %r170, 4, 31, -1;
	mov.b32 	%r171, %f336;
	shfl.sync.down.b32	%r26|%p19, %r171, 4, 31, -1;
	mov.b32 	%r172, %f337;
	shfl.sync.down.b32	%r173|%p20, %r172, 4, 31, -1;
	mov.b32 	%f37, %r173;
	setp.eq.f32 	%p21, %f37, 0f00000000;
	@%p21 bra 	$L__BB117_18;
	mov.b32 	%f210, %r26;
	mov.b32 	%f211, %r25;
	add.f32 	%f38, %f337, %f37;
	div.approx.f32 	%f212, %f37, %f38;
	sub.f32 	%f213, %f211, %f335;
	fma.rn.f32 	%f335, %f213, %f212, %f335;
	mul.f32 	%f214, %f213, %f213;
	mul.f32 	%f215, %f337, %f214;
	fma.rn.f32 	%f216, %f215, %f212, %f210;
	add.f32 	%f336, %f336, %f216;
	mov.f32 	%f337, %f38;
$L__BB117_18:
	mov.b32 	%r174, %f335;
	shfl.sync.down.b32	%r27|%p22, %r174, 2, 31, -1;
	mov.b32 	%r175, %f336;
	shfl.sync.down.b32	%r28|%p23, %r175, 2, 31, -1;
	mov.b32 	%r176, %f337;
	shfl.sync.down.b32	%r177|%p24, %r176, 2, 31, -1;
	mov.b32 	%f44, %r177;
	setp.eq.f32 	%p25, %f44, 0f00000000;
	@%p25 bra 	$L__BB117_20;
	mov.b32 	%f217, %r28;
	mov.b32 	%f218, %r27;
	add.f32 	%f45, %f337, %f44;
	div.approx.f32 	%f219, %f44, %f45;
	sub.f32 	%f220, %f218, %f335;
	fma.rn.f32 	%f335, %f220, %f219, %f335;
	mul.f32 	%f221, %f220, %f220;
	mul.f32 	%f222, %f337, %f221;
	fma.rn.f32 	%f223, %f222, %f219, %f217;
	add.f32 	%f336, %f336, %f223;
	mov.f32 	%f337, %f45;
$L__BB117_20:
	mov.b32 	%r178, %f335;
	shfl.sync.down.b32	%r29|%p26, %r178, 1, 31, -1;
	mov.b32 	%r179, %f336;
	shfl.sync.down.b32	%r30|%p27, %r179, 1, 31, -1;
	mov.b32 	%r180, %f337;
	shfl.sync.down.b32	%r181|%p28, %r180, 1, 31, -1;
	mov.b32 	%f51, %r181;
	setp.eq.f32 	%p29, %f51, 0f00000000;
	@%p29 bra 	$L__BB117_22;
	mov.b32 	%f224, %r30;
	mov.b32 	%f225, %r29;
	add.f32 	%f52, %f337, %f51;
	div.approx.f32 	%f226, %f51, %f52;
	sub.f32 	%f227, %f225, %f335;
	fma.rn.f32 	%f335, %f227, %f226, %f335;
	mul.f32 	%f228, %f227, %f227;
	mul.f32 	%f229, %f337, %f228;
	fma.rn.f32 	%f230, %f229, %f226, %f224;
	add.f32 	%f336, %f336, %f230;
	mov.f32 	%f337, %f52;
$L__BB117_22:
	setp.ne.s32 	%p30, %r3, 0;
	bar.sync 	0;
	@%p30 bra 	$L__BB117_24;
	shr.u32 	%r182, %r1, 3;
	mov.u32 	%r183, _ZZ21WelfordBlockAllReduceIfEvT_S0_S0_PS0_S1_S1_E11mean_shared;
	add.s32 	%r184, %r183, %r182;
	st.shared.f32 	[%r184], %f335;
	st.shared.f32 	[%r4], %f336;
	st.shared.f32 	[%r5], %f337;
$L__BB117_24:
	setp.gt.u32 	%p31, %r1, 31;
	bar.sync 	0;
	@%p31 bra 	$L__BB117_39;
	setp.ge.u32 	%p32, %r1, %r6;
	mov.f32 	%f357, 0f00000000;
	mov.f32 	%f358, %f357;
	mov.f32 	%f356, %f357;
	@%p32 bra 	$L__BB117_27;
	shl.b32 	%r185, %r3, 2;
	mov.u32 	%r186, _ZZ21WelfordBlockAllReduceIfEvT_S0_S0_PS0_S1_S1_E11mean_shared;
	add.s32 	%r187, %r186, %r185;
	ld.shared.f32 	%f358, [%r187];
	mov.u32 	%r188, _ZZ21WelfordBlockAllReduceIfEvT_S0_S0_PS0_S1_S1_E9m2_shared;
	add.s32 	%r189, %r188, %r185;
	ld.shared.f32 	%f357, [%r189];
	mov.u32 	%r190, _ZZ21WelfordBlockAllReduceIfEvT_S0_S0_PS0_S1_S1_E12count_shared;
	add.s32 	%r191, %r190, %r185;
	ld.shared.f32 	%f356, [%r191];
$L__BB117_27:
	bar.warp.sync 	-1;
	mov.b32 	%r192, %f358;
	shfl.sync.down.b32	%r31|%p33, %r192, 16, 31, -1;
	mov.b32 	%r193, %f357;
	shfl.sync.down.b32	%r32|%p34, %r193, 16, 31, -1;
	mov.b32 	%r194, %f356;
	shfl.sync.down.b32	%r195|%p35, %r194, 16, 31, -1;
	mov.b32 	%f64, %r195;
	setp.eq.f32 	%p36, %f64, 0f00000000;
	@%p36 bra 	$L__BB117_29;
	mov.b32 	%f232, %r32;
	mov.b32 	%f233, %r31;
	add.f32 	%f65, %f356, %f64;
	div.approx.f32 	%f234, %f64, %f65;
	sub.f32 	%f235, %f233, %f358;
	fma.rn.f32 	%f358, %f235, %f234, %f358;
	mul.f32 	%f236, %f235, %f235;
	mul.f32 	%f237, %f356, %f236;
	fma.rn.f32 	%f238, %f237, %f234, %f232;
	add.f32 	%f357, %f357, %f238;
	mov.f32 	%f356, %f65;
$L__BB117_29:
	mov.b32 	%r196, %f358;
	shfl.sync.down.b32	%r33|%p37, %r196, 8, 31, -1;
	mov.b32 	%r197, %f357;
	shfl.sync.down.b32	%r34|%p38, %r197, 8, 31, -1;
	mov.b32 	%r198, %f356;
	shfl.sync.down.b32	%r199|%p39, %r198, 8, 31, -1;
	mov.b32 	%f71, %r199;
	setp.eq.f32 	%p40, %f71, 0f00000000;
	@%p40 bra 	$L__BB117_31;
	mov.b32 	%f239, %r34;
	mov.b32 	%f240, %r33;
	add.f32 	%f72, %f356, %f71;
	div.approx.f32 	%f241, %f71, %f72;
	sub.f32 	%f242, %f240, %f358;
	fma.rn.f32 	%f358, %f242, %f241, %f358;
	mul.f32 	%f243, %f242, %f242;
	mul.f32 	%f244, %f356, %f243;
	fma.rn.f32 	%f245, %f244, %f241, %f239;
	add.f32 	%f357, %f357, %f245;
	mov.f32 	%f356, %f72;
$L__BB117_31:
	mov.b32 	%r200, %f358;
	shfl.sync.down.b32	%r35|%p41, %r200, 4, 31, -1;
	mov.b32 	%r201, %f357;
	shfl.sync.down.b32	%r36|%p42, %r201, 4, 31, -1;
	mov.b32 	%r202, %f356;
	shfl.sync.down.b32	%r203|%p43, %r202, 4, 31, -1;
	mov.b32 	%f78, %r203;
	setp.eq.f32 	%p44, %f78, 0f00000000;
	@%p44 bra 	$L__BB117_33;
	mov.b32 	%f246, %r36;
	mov.b32 	%f247, %r35;
	add.f32 	%f79, %f356, %f78;
	div.approx.f32 	%f248, %f78, %f79;
	sub.f32 	%f249, %f247, %f358;
	fma.rn.f32 	%f358, %f249, %f248, %f358;
	mul.f32 	%f250, %f249, %f249;
	mul.f32 	%f251, %f356, %f250;
	fma.rn.f32 	%f252, %f251, %f248, %f246;
	add.f32 	%f357, %f357, %f252;
	mov.f32 	%f356, %f79;
$L__BB117_33:
	mov.b32 	%r204, %f358;
	shfl.sync.down.b32	%r37|%p45, %r204, 2, 31, -1;
	mov.b32 	%r205, %f357;
	shfl.sync.down.b32	%r38|%p46, %r205, 2, 31, -1;
	mov.b32 	%r206, %f356;
	shfl.sync.down.b32	%r207|%p47, %r206, 2, 31, -1;
	mov.b32 	%f85, %r207;
	setp.eq.f32 	%p48, %f85, 0f00000000;
	@%p48 bra 	$L__BB117_35;
	mov.b32 	%f253, %r38;
	mov.b32 	%f254, %r37;
	add.f32 	%f86, %f356, %f85;
	div.approx.f32 	%f255, %f85, %f86;
	sub.f32 	%f256, %f254, %f358;
	fma.rn.f32 	%f358, %f256, %f255, %f358;
	mul.f32 	%f257, %f256, %f256;
	mul.f32 	%f258, %f356, %f257;
	fma.rn.f32 	%f259, %f258, %f255, %f253;
	add.f32 	%f357, %f357, %f259;
	mov.f32 	%f356, %f86;
$L__BB117_35:
	mov.b32 	%r208, %f358;
	shfl.sync.down.b32	%r39|%p49, %r208, 1, 31, -1;
	mov.b32 	%r209, %f357;
	shfl.sync.down.b32	%r40|%p50, %r209, 1, 31, -1;
	mov.b32 	%r210, %f356;
	shfl.sync.down.b32	%r211|%p51, %r210, 1, 31, -1;
	mov.b32 	%f92, %r211;
	setp.eq.f32 	%p52, %f92, 0f00000000;
	@%p52 bra 	$L__BB117_37;
	mov.b32 	%f260, %r40;
	mov.b32 	%f261, %r39;
	add.f32 	%f93, %f356, %f92;
	div.approx.f32 	%f262, %f92, %f93;
	sub.f32 	%f263, %f261, %f358;
	fma.rn.f32 	%f358, %f263, %f262, %f358;
	mul.f32 	%f264, %f263, %f263;
	mul.f32 	%f265, %f356, %f264;
	fma.rn.f32 	%f266, %f265, %f262, %f260;
	add.f32 	%f357, %f357, %f266;
	mov.f32 	%f356, %f93;
$L__BB117_37:
	setp.ne.s32 	%p53, %r3, 0;
	@%p53 bra 	$L__BB117_39;
	st.shared.f32 	[_ZZ21WelfordBlockAllReduceIfEvT_S0_S0_PS0_S1_S1_E21mean_result_broadcast], %f358;
	st.shared.f32 	[_ZZ21WelfordBlockAllReduceIfEvT_S0_S0_PS0_S1_S1_E19m2_result_broadcast], %f357;
	st.shared.f32 	[_ZZ21WelfordBlockAllReduceIfEvT_S0_S0_PS0_S1_S1_E22count_result_broadcast], %f356;
$L__BB117_39:
	bar.sync 	0;
	ld.shared.f32 	%f99, [_ZZ21WelfordBlockAllReduceIfEvT_S0_S0_PS0_S1_S1_E21mean_result_broadcast];
	ld.shared.f32 	%f267, [_ZZ21WelfordBlockAllReduceIfEvT_S0_S0_PS0_S1_S1_E19m2_result_broadcast];
	ld.shared.f32 	%f268, [_ZZ21WelfordBlockAllReduceIfEvT_S0_S0_PS0_S1_S1_E22count_result_broadcast];
	div.approx.f32 	%f269, %f267, %f268;
	max.f32 	%f270, %f269, 0f00000000;
	add.f32 	%f271, %f270, %f1;
	abs.f32 	%f100, %f271;
	setp.lt.f32 	%p54, %f100, 0f00800000;
	mul.f32 	%f272, %f271, 0f4B800000;
	selp.f32 	%f101, %f272, %f271, %p54;
	mov.b32 	%r41, %f101;
	add.s32 	%r212, %r41, -8388608;
	setp.gt.u32 	%p55, %r212, 2130706431;
	@%p55 bra 	$L__BB117_41;
	and.b32  	%r213, %r41, 16777215;
	or.b32  	%r214, %r213, 1056964608;
	mov.b32 	%f273, %r214;
	sub.s32 	%r215, %r214, %r41;
	add.s32 	%r216, %r215, 201326592;
	selp.b32 	%r217, %r216, %r215, %p54;
	rsqrt.approx.ftz.f32 	%f274, %f273;
	mul.f32 	%f275, %f274, %f274;
	neg.f32 	%f276, %f275;
	fma.rn.f32 	%f277, %f274, %f274, %f276;
	neg.f32 	%f278, %f273;
	fma.rn.f32 	%f279, %f275, %f278, 0f3F800000;
	fma.rn.f32 	%f280, %f277, %f278, %f279;
	fma.rn.f32 	%f281, %f280, 0f3EC00000, 0f3F000000;
	mul.f32 	%f282, %f274, %f280;
	fma.rn.f32 	%f283, %f281, %f282, %f274;
	shr.s32 	%r218, %r217, 1;
	mov.b32 	%r219, %f283;
	add.s32 	%r220, %r218, %r219;
	mov.b32 	%f371, %r220;
	bra.uni 	$L__BB117_42;
$L__BB117_41:
	rsqrt.approx.ftz.f32 	%f371, %f101;
$L__BB117_42:
	setp.ne.s32 	%p57, %r1, 0;
	@%p57 bra 	$L__BB117_44;
	shl.b64 	%rd100, %rd148, 2;
	add.s64 	%rd101, %rd13, %rd100;
	st.global.f32 	[%rd101], %f99;
	add.s64 	%rd102, %rd14, %rd100;
	st.global.f32 	[%rd102], %f371;
$L__BB117_44:
	setp.ge.s32 	%p58, %r1, %r2;
	@%p58 bra 	$L__BB117_51;
	setp.eq.s32 	%p59, %r8, 0;
	mul.lo.s64 	%rd24, %rd148, %rd32;
	mov.u32 	%r278, %r1;
	@%p59 bra 	$L__BB117_49;
	setp.eq.s32 	%p60, %r8, 1;
	ld.shared.f32 	%f286, [%r9];
	sub.f32 	%f287, %f286, %f99;
	mul.f32 	%f284, %f371, %f287;
	ld.shared.f32 	%f288, [%r11];
	sub.f32 	%f289, %f288, %f99;
	mul.f32 	%f285, %f371, %f289;
	add.s64 	%rd25, %rd24, %rd9;
	ld.global.u32 	%r224, [%rd11];
	ld.global.u32 	%r227, [%rd12];
	// begin inline asm
	{ cvt.rn.f16x2.f32 %r221, %f285, %f284; }

	// end inline asm
	// begin inline asm
	{mul.f16x2 %r222,%r221,%r224;
}
	// end inline asm
	// begin inline asm
	{add.f16x2 %r225,%r222,%r227;
}
	// end inline asm
	shr.u64 	%rd103, %rd25, 63;
	add.s64 	%rd104, %rd25, %rd103;
	shl.b64 	%rd105, %rd104, 1;
	and.b64  	%rd106, %rd105, -4;
	add.s64 	%rd107, %rd4, %rd106;
	st.global.u32 	[%rd107], %r225;
	mov.u32 	%r278, %r12;
	@%p60 bra 	$L__BB117_49;
	setp.eq.s32 	%p61, %r8, 2;
	ld.shared.f32 	%f292, [%r9+1024];
	sub.f32 	%f293, %f292, %f99;
	mul.f32 	%f290, %f371, %f293;
	ld.shared.f32 	%f294, [%r11+1024];
	sub.f32 	%f295, %f294, %f99;
	mul.f32 	%f291, %f371, %f295;
	add.s64 	%rd108, %rd25, 512;
	ld.global.u32 	%r231, [%rd11+1024];
	ld.global.u32 	%r234, [%rd12+1024];
	// begin inline asm
	{ cvt.rn.f16x2.f32 %r228, %f291, %f290; }

	// end inline asm
	// begin inline asm
	{mul.f16x2 %r229,%r228,%r231;
}
	// end inline asm
	// begin inline asm
	{add.f16x2 %r232,%r229,%r234;
}
	// end inline asm
	shr.u64 	%rd109, %rd108, 63;
	add.s64 	%rd110, %rd108, %rd109;
	shl.b64 	%rd111, %rd110, 1;
	and.b64  	%rd112, %rd111, -4;
	add.s64 	%rd113, %rd4, %rd112;
	st.global.u32 	[%rd113], %r232;
	mov.u32 	%r278, %r13;
	@%p61 bra 	$L__BB117_49;
	ld.shared.f32 	%f298, [%r9+2048];
	sub.f32 	%f299, %f298, %f99;
	mul.f32 	%f296, %f371, %f299;
	ld.shared.f32 	%f300, [%r11+2048];
	sub.f32 	%f301, %f300, %f99;
	mul.f32 	%f297, %f371, %f301;
	add.s64 	%rd114, %rd25, 1024;
	ld.global.u32 	%r238, [%rd11+2048];
	ld.global.u32 	%r241, [%rd12+2048];
	// begin inline asm
	{ cvt.rn.f16x2.f32 %r235, %f297, %f296; }

	// end inline asm
	// begin inline asm
	{mul.f16x2 %r236,%r235,%r238;
}
	// end inline asm
	// begin inline asm
	{add.f16x2 %r239,%r236,%r241;
}
	// end inline asm
	shr.u64 	%rd115, %rd114, 63;
	add.s64 	%rd116, %rd114, %rd115;
	shl.b64 	%rd117, %rd116, 1;
	and.b64  	%rd118, %rd117, -4;
	add.s64 	%rd119, %rd4, %rd118;
	st.global.u32 	[%rd119], %r239;
	mov.u32 	%r278, %r14;
$L__BB117_49:
	setp.lt.u32 	%p62, %r7, 768;
	@%p62 bra 	$L__BB117_51;
$L__BB117_50:
	shl.b32 	%r270, %r278, 2;
	mov.u32 	%r271, shared_buf;
	add.s32 	%r272, %r271, %r270;
	ld.shared.f32 	%f310, [%r272];
	sub.f32 	%f311, %f310, %f99;
	mul.f32 	%f302, %f371, %f311;
	add.s32 	%r273, %r272, %r10;
	ld.shared.f32 	%f312, [%r273];
	sub.f32 	%f313, %f312, %f99;
	mul.f32 	%f303, %f371, %f313;
	shl.b32 	%r274, %r278, 1;
	cvt.u64.u32 	%rd120, %r274;
	add.s64 	%rd121, %rd24, %rd120;
	mul.wide.u32 	%rd122, %r274, 2;
	add.s64 	%rd123, %rd5, %rd122;
	ld.global.u32 	%r245, [%rd123];
	add.s64 	%rd124, %rd6, %rd122;
	ld.global.u32 	%r248, [%rd124];
	// begin inline asm
	{ cvt.rn.f16x2.f32 %r242, %f303, %f302; }

	// end inline asm
	// begin inline asm
	{mul.f16x2 %r243,%r242,%r245;
}
	// end inline asm
	// begin inline asm
	{add.f16x2 %r246,%r243,%r248;
}
	// end inline asm
	shr.u64 	%rd125, %rd121, 63;
	add.s64 	%rd126, %rd121, %rd125;
	shl.b64 	%rd127, %rd126, 1;
	and.b64  	%rd128, %rd127, -4;
	add.s64 	%rd129, %rd4, %rd128;
	st.global.u32 	[%rd129], %r246;
	ld.shared.f32 	%f314, [%r272+1024];
	sub.f32 	%f315, %f314, %f99;
	mul.f32 	%f304, %f371, %f315;
	ld.shared.f32 	%f316, [%r273+1024];
	sub.f32 	%f317, %f316, %f99;
	mul.f32 	%f305, %f371, %f317;
	add.s64 	%rd130, %rd121, 512;
	ld.global.u32 	%r252, [%rd123+1024];
	ld.global.u32 	%r255, [%rd124+1024];
	// begin inline asm
	{ cvt.rn.f16x2.f32 %r249, %f305, %f304; }

	// end inline asm
	// begin inline asm
	{mul.f16x2 %r250,%r249,%r252;
}
	// end inline asm
	// begin inline asm
	{add.f16x2 %r253,%r250,%r255;
}
	// end inline asm
	shr.u64 	%rd131, %rd130, 63;
	add.s64 	%rd132, %rd130, %rd131;
	shl.b64 	%rd133, %rd132, 1;
	and.b64  	%rd134, %rd133, -4;
	add.s64 	%rd135, %rd4, %rd134;
	st.global.u32 	[%rd135], %r253;
	ld.shared.f32 	%f318, [%r272+2048];
	sub.f32 	%f319, %f318, %f99;
	mul.f32 	%f306, %f371, %f319;
	ld.shared.f32 	%f320, [%r273+2048];
	sub.f32 	%f321, %f320, %f99;
	mul.f32 	%f307, %f371, %f321;
	add.s64 	%rd136, %rd121, 1024;
	ld.global.u32 	%r259, [%rd123+2048];
	ld.global.u32 	%r262, [%rd124+2048];
	// begin inline asm
	{ cvt.rn.f16x2.f32 %r256, %f307, %f306; }

	// end inline asm
	// begin inline asm
	{mul.f16x2 %r257,%r256,%r259;
}
	// end inline asm
	// begin inline asm
	{add.f16x2 %r260,%r257,%r262;
}
	// end inline asm
	shr.u64 	%rd137, %rd136, 63;
	add.s64 	%rd138, %rd136, %rd137;
	shl.b64 	%rd139, %rd138, 1;
	and.b64  	%rd140, %rd139, -4;
	add.s64 	%rd141, %rd4, %rd140;
	st.global.u32 	[%rd141], %r260;
	ld.shared.f32 	%f322, [%r272+3072];
	sub.f32 	%f323, %f322, %f99;
	mul.f32 	%f308, %f371, %f323;
	ld.shared.f32 	%f324, [%r273+3072];
	sub.f32 	%f325, %f324, %f99;
	mul.f32 	%f309, %f371, %f325;
	add.s64 	%rd142, %rd121, 1536;
	ld.global.u32 	%r266, [%rd123+3072];
	ld.global.u32 	%r269, [%rd124+3072];
	// begin inline asm
	{ cvt.rn.f16x2.f32 %r263, %f309, %f308; }

	// end inline asm
	// begin inline asm
	{mul.f16x2 %r264,%r263,%r266;
}
	// end inline asm
	// begin inline asm
	{add.f16x2 %r267,%r264,%r269;
}
	// end inline asm
	shr.u64 	%rd143, %rd142, 63;
	add.s64 	%rd144, %rd142, %rd143;
	shl.b64 	%rd145, %rd144, 1;
	and.b64  	%rd146, %rd145, -4;
	add.s64 	%rd147, %rd4, %rd146;
	st.global.u32 	[%rd147], %r267;
	add.s32 	%r278, %r278, 1024;
	setp.lt.s32 	%p63, %r278, %r2;
	@%p63 bra 	$L__BB117_50;
$L__BB117_51:
	add.s64 	%rd148, %rd148, %rd8;
	setp.lt.s64 	%p64, %rd148, %rd35;
	@%p64 bra 	$L__BB117_4;
$L__BB117_52:
	ret;

}
	// .globl	_Z22LayerNormBlockSMemImplI19BiasAddResidualLoadI6__halffE11AffineStoreIfS1_EfLi1ELi128EEvT_T0_lldPT1_S8_
.visible .entry _Z22LayerNormBlockSMemImplI19BiasAddResidualLoadI6__halffE11AffineStoreIfS1_EfLi1ELi128EEvT_T0_lldPT1_S8_(
	.param .align 8 .b8 _Z22LayerNormBlockSMemImplI19BiasAddResidualLoadI6__halffE11AffineStoreIfS1_EfLi1ELi128EEvT_T0_lldPT1_S8__param_0[32],
	.param .align 8 .b8 _Z22LayerNormBlockSMemImplI19BiasAddResidualLoadI6__halffE11AffineStoreIfS1_EfLi1ELi128EEvT_T0_lldPT1_S8__param_1[32],
	.param .u64 _Z22LayerNormBlockSMemImplI19BiasAddResidualLoadI6__halffE11AffineStoreIfS1_EfLi1ELi128EEvT_T0_lldPT1_S8__param_2,
	.param .u64 _Z22LayerNormBlockSMemImplI19BiasAddResidualLoadI6__halffE11AffineStoreIfS1_EfLi1ELi128EEvT_T0_lldPT1_S8__param_3,
	.param .f64 _Z22LayerNormBlockSMemImplI19BiasAddResidualLoadI6__halffE11AffineStoreIfS1_EfLi1ELi128EEvT_T0_lldPT1_S8__param_4,
	.param .u64 .ptr .align 1 _Z22LayerNormBlockSMemImplI19BiasAddResidualLoadI6__halffE11AffineStoreIfS1_EfLi1ELi128EEvT_T0_lldPT1_S8__param_5,
	.param .u64 .ptr .align 1 _Z22LayerNormBlockSMemImplI19BiasAddResidualLoadI6__halffE11AffineStoreIfS1_EfLi1ELi128EEvT_T0_lldPT1_S8__param_6
)
{
	.reg .pred 	%p<59>;
	.reg .b32 	%r<108>;
	.reg .b32 	%f<326>;
	.reg .b64 	%rd<17>;
	.reg .b64 	%fd<3>;

	ld.param.u64 	%rd7, [_Z22LayerNormBlockSMemImplI19BiasAddResidualLoadI6__halffE11AffineStoreIfS1_EfLi1ELi128EEvT_T0_lldPT1_S8__param_2];
	ld.param.u64 	%rd8, [_Z22LayerNormBlockSMemImplI19BiasAddResidualLoadI6__halffE11AffineStoreIfS1_EfLi1ELi128EEvT_T0_lldPT1_S8__param_3];
	mov.u32 	%r31, %ctaid.x;
	cvt.u64.u32 	%rd16, %r31;
	setp.le.s64 	%p1, %rd7, %rd16;
	@%p1 bra 	$L__BB118_47;
	ld.param.u64 	%rd15, [_Z22LayerNormBlockSMemImplI19BiasAddResidualLoadI6__halffE11AffineStoreIfS1_EfLi1ELi128EEvT_T0_lldPT1_S8__param_6];
	ld.param.u64 	%rd14, [_Z22LayerNormBlockSMemImplI19BiasAddResidualLoadI6__halffE11AffineStoreIfS1_EfLi1ELi128EEvT_T0_lldPT1_S8__param_5];
	ld.param.f64 	%fd2, [_Z22LayerNormBlockSMemImplI19BiasAddResidualLoadI6__halffE11AffineStoreIfS1_EfLi1ELi128EEvT_T0_lldPT1_S8__param_4];
	mov.u32 	%r1, %tid.x;
	cvt.u32.u64 	%r2, %rd8;
	mov.u32 	%r32, %nctaid.x;
	cvt.u64.u32 	%rd2, %r32;
	mov.f32 	%f120, 0f7FC00000;
	mul.f32 	%f1, %f120, 0f7FC00000;
	and.b32  	%r3, %r1, 31;
	mov.u32 	%r33, %ntid.x;
	shr.u32 	%r4, %r33, 5;
	cvt.rn.f32.f64 	%f2, %fd2;
	not.b32 	%r34, %r1;
	add.s32 	%r5, %r34, %r2;
	shr.u32 	%r35, %r5, 7;
	add.s32 	%r36, %r35, 1;
	and.b32  	%r6, %r36, 7;
	and.b32  	%r37, %r36, 67108856;
	neg.s32 	%r7, %r37;
	cvta.to.global.u64 	%rd3, %rd14;
	cvta.to.global.u64 	%rd4, %rd15;
$L__BB118_2:
	setp.ge.s32 	%p2, %r1, %r2;
	mov.f32 	%f289, 0f00000000;
	mov.f32 	%f290, %f289;
	mov.f32 	%f291, %f289;
	@%p2 bra 	$L__BB118_14;
	setp.lt.u32 	%p3, %r5, 896;
	mov.f32 	%f291, 0f00000000;
	mov.f32 	%f290, %f291;
	mov.f32 	%f289, %f291;
	@%p3 bra 	$L__BB118_6;
	mov.f32 	%f291, 0f00000000;
	mov.u32 	%r107, %r7;
$L__BB118_5:
	.pragma "nounroll";
	add.f32 	%f125, %f291, 0f3F800000;
	mov.f32 	%f126, 0f7FC00000;
	div.approx.f32 	%f127, %f126, %f125;
	add.f32 	%f128, %f289, %f127;
	add.f32 	%f129, %f1, %f290;
	add.f32 	%f130, %f125, 0f3F800000;
	div.approx.f32 	%f131, %f126, %f130;
	add.f32 	%f132, %f128, %f131;
	add.f32 	%f133, %f1, %f129;
	add.f32 	%f134, %f130, 0f3F800000;
	div.approx.f32 	%f135, %f126, %f134;
	add.f32 	%f136, %f132, %f135;
	add.f32 	%f137, %f1, %f133;
	add.f32 	%f138, %f134, 0f3F800000;
	div.approx.f32 	%f139, %f126, %f138;
	add.f32 	%f140, %f136, %f139;
	add.f32 	%f141, %f1, %f137;
	add.f32 	%f142, %f138, 0f3F800000;
	div.approx.f32 	%f143, %f126, %f142;
	add.f32 	%f144, %f140, %f143;
	add.f32 	%f145, %f1, %f141;
	add.f32 	%f146, %f142, 0f3F800000;
	div.approx.f32 	%f147, %f126, %f146;
	add.f32 	%f148, %f144, %f147;
	add.f32 	%f149, %f1, %f145;
	add.f32 	%f150, %f146, 0f3F800000;
	div.approx.f32 	%f151, %f126, %f150;
	add.f32 	%f152, %f148, %f151;
	add.f32 	%f153, %f1, %f149;
	add.f32 	%f291, %f150, 0f3F800000;
	div.approx.f32 	%f154, %f126, %f291;
	add.f32 	%f289, %f152, %f154;
	add.f32 	%f290, %f1, %f153;
	add.s32 	%r107, %r107, 8;
	setp.ne.s32 	%p4, %r107, 0;
	@%p4 bra 	$L__BB118_5;
$L__BB118_6:
	setp.eq.s32 	%p5, %r6, 0;
	@%p5 bra 	$L__BB118_14;
	add.s32 	%r38, %r6, -1;
	setp.lt.u32 	%p6, %r38, 3;
	@%p6 bra 	$L__BB118_9;
	add.f32 	%f156, %f291, 0f3F800000;
	mov.f32 	%f157, 0f7FC00000;
	div.approx.f32 	%f158, %f157, %f156;
	add.f32 	%f159, %f289, %f158;
	add.f32 	%f160, %f1, %f290;
	add.f32 	%f161, %f156, 0f3F800000;
	div.approx.f32 	%f162, %f157, %f161;
	add.f32 	%f163, %f159, %f162;
	add.f32 	%f164, %f1, %f160;
	add.f32 	%f165, %f161, 0f3F800000;
	div.approx.f32 	%f166, %f157, %f165;
	add.f32 	%f167, %f163, %f166;
	add.f32 	%f168, %f1, %f164;
	add.f32 	%f291, %f165, 0f3F800000;
	div.approx.f32 	%f169, %f157, %f291;
	add.f32 	%f289, %f167, %f169;
	add.f32 	%f290, %f1, %f168;
$L__BB118_9:
	and.b32  	%r41, %r36, 3;
	setp.eq.s32 	%p7, %r41, 0;
	@%p7 bra 	$L__BB118_14;
	and.b32  	%r42, %r5, 384;
	setp.eq.s32 	%p8, %r42, 0;
	@%p8 bra 	$L__BB118_12;
	add.f32 	%f171, %f291, 0f3F800000;
	mov.f32 	%f172, 0f7FC00000;
	div.approx.f32 	%f173, %f172, %f171;
	add.f32 	%f174, %f289, %f173;
	add.f32 	%f175, %f1, %f290;
	add.f32 	%f291, %f171, 0f3F800000;
	div.approx.f32 	%f176, %f172, %f291;
	add.f32 	%f289, %f174, %f176;
	add.f32 	%f290, %f1, %f175;
$L__BB118_12:
	and.b32  	%r43, %r5, 128;
	setp.ne.s32 	%p9, %r43, 0;
	@%p9 bra 	$L__BB118_14;
	add.f32 	%f291, %f291, 0f3F800000;
	mov.f32 	%f177, 0f7FC00000;
	div.approx.f32 	%f178, %f177, %f291;
	add.f32 	%f289, %f289, %f178;
	add.f32 	%f290, %f1, %f290;
$L__BB118_14:
	mov.b32 	%r44, %f289;
	shfl.sync.down.b32	%r10|%p10, %r44, 16, 31, -1;
	mov.b32 	%r45, %f290;
	shfl.sync.down.b32	%r11|%p11, %r45, 16, 31, -1;
	mov.b32 	%r46, %f291;
	shfl.sync.down.b32	%r47|%p12, %r46, 16, 31, -1;
	mov.b32 	%f39, %r47;
	setp.eq.f32 	%p13, %f39, 0f00000000;
	@%p13 bra 	$L__BB118_16;
	mov.b32 	%f179, %r11;
	mov.b32 	%f180, %r10;
	add.f32 	%f40, %f291, %f39;
	div.approx.f32 	%f181, %f39, %f40;
	sub.f32 	%f182, %f180, %f289;
	fma.rn.f32 	%f289, %f182, %f181, %f289;
	mul.f32 	%f183, %f182, %f182;
	mul.f32 	%f184, %f291, %f183;
	fma.rn.f32 	%f185, %f184, %f181, %f179;
	add.f32 	%f290, %f290, %f185;
	mov.f32 	%f291, %f40;
$L__BB118_16:
	mov.b32 	%r48, %f289;
	shfl.sync.down.b32	%r12|%p14, %r48, 8, 31, -1;
	mov.b32 	%r49, %f290;
	shfl.sync.down.b32	%r13|%p15, %r49, 8, 31, -1;
	mov.b32 	%r50, %f291;
	shfl.sync.down.b32	%r51|%p16, %r50, 8, 31, -1;
	mov.b32 	%f46, %r51;
	setp.eq.f32 	%p17, %f46, 0f00000000;
	@%p17 bra 	$L__BB118_18;
	mov.b32 	%f186, %r13;
	mov.b32 	%f187, %r12;
	add.f32 	%f47, %f291, %f46;
	div.approx.f32 	%f188, %f46, %f47;
	sub.f32 	%f189, %f187, %f289;
	fma.rn.f32 	%f289, %f189, %f188, %f289;
	mul.f32 	%f190, %f189, %f189;
	mul.f32 	%f191, %f291, %f190;
	fma.rn.f32 	%f192, %f191, %f188, %f186;
	add.f32 	%f290, %f290, %f192;
	mov.f32 	%f291, %f47;
$L__BB118_18:
	mov.b32 	%r52, %f289;
	shfl.sync.down.b32	%r14|%p18, %r52, 4, 31, -1;
	mov.b32 	%r53, %f290;
	shfl.sync.down.b32	%r15|%p19, %r53, 4, 31, -1;
	mov.b32 	%r54, %f291;
	shfl.sync.down.b32	%r55|%p20, %r54, 4, 31, -1;
	mov.b32 	%f53, %r55;
	setp.eq.f32 	%p21, %f53, 0f00000000;
	@%p21 bra 	$L__BB118_20;
	mov.b32 	%f193, %r15;
	mov.b32 	%f194, %r14;
	add.f32 	%f54, %f291, %f53;
	div.approx.f32 	%f195, %f53, %f54;
	sub.f32 	%f196, %f194, %f289;
	fma.rn.f32 	%f289, %f196, %f195, %f289;
	mul.f32 	%f197, %f196, %f196;
	mul.f32 	%f198, %f291, %f197;
	fma.rn.f32 	%f199, %f198, %f195, %f193;
	add.f32 	%f290, %f290, %f199;
	mov.f32 	%f291, %f54;
$L__BB118_20:
	mov.b32 	%r56, %f289;
	shfl.sync.down.b32	%r16|%p22, %r56, 2, 31, -1;
	mov.b32 	%r57, %f290;
	shfl.sync.down.b32	%r17|%p23, %r57, 2, 31, -1;
	mov.b32 	%r58, %f291;
	shfl.sync.down.b32	%r59|%p24, %r58, 2, 31, -1;
	mov.b32 	%f60, %r59;
	setp.eq.f32 	%p25, %f60, 0f00000000;
	@%p25 bra 	$L__BB118_22;
	mov.b32 	%f200, %r17;
	mov.b32 	%f201, %r16;
	add.f32 	%f61, %f291, %f60;
	div.approx.f32 	%f202, %f60, %f61;
	sub.f32 	%f203, %f201, %f289;
	fma.rn.f32 	%f289, %f203, %f202, %f289;
	mul.f32 	%f204, %f203, %f203;
	mul.f32 	%f205, %f291, %f204;
	fma.rn.f32 	%f206, %f205, %f202, %f200;
	add.f32 	%f290, %f290, %f206;
	mov.f32 	%f291, %f61;
$L__BB118_22:
	mov.b32 	%r60, %f289;
	shfl.sync.down.b32	%r18|%p26, %r60, 1, 31, -1;
	mov.b32 	%r61, %f290;
	shfl.sync.down.b32	%r19|%p27, %r61, 1, 31, -1;
	mov.b32 	%r62, %f291;
	shfl.sync.down.b32	%r63|%p28, %r62, 1, 31, -1;
	mov.b32 	%f67, %r63;
	setp.eq.f32 	%p29, %f67, 0f00000000;
	@%p29 bra 	$L__BB118_24;
	mov.b32 	%f207, %r19;
	mov.b32 	%f208, %r18;
	add.f32 	%f68, %f291, %f67;
	div.approx.f32 	%f209, %f67, %f68;
	sub.f32 	%f210, %f208, %f289;
	fma.rn.f32 	%f289, %f210, %f209, %f289;
	mul.f32 	%f211, %f210, %f210;
	mul.f32 	%f212, %f291, %f211;
	fma.rn.f32 	%f213, %f212, %f209, %f207;
	add.f32 	%f290, %f290, %f213;
	mov.f32 	%f291, %f68;
$L__BB118_24:
	setp.ne.s32 	%p30, %r3, 0;
	bar.sync 	0;
	@%p30 bra 	$L__BB118_26;
	shr.u32 	%r64, %r1, 3;
	mov.u32 	%r65, _ZZ21WelfordBlockAllReduceIfEvT_S0_S0_PS0_S1_S1_E11mean_shared;
	add.s32 	%r66, %r65, %r64;
	st.shared.f32 	[%r66], %f289;
	mov.u32 	%r67, _ZZ21WelfordBlockAllReduceIfEvT_S0_S0_PS0_S1_S1_E9m2_shared;
	add.s32 	%r68, %r67, %r64;
	st.shared.f32 	[%r68], %f290;
	mov.u32 	%r69, _ZZ21WelfordBlockAllReduceIfEvT_S0_S0_PS0_S1_S1_E12count_shared;
	add.s32 	%r70, %r69, %r64;
	st.shared.f32 	[%r70], %f291;
$L__BB118_26:
	setp.gt.u32 	%p31, %r1, 31;
	bar.sync 	0;
	@%p31 bra 	$L__BB118_41;
	setp.ge.u32 	%p32, %r1, %r4;
	mov.f32 	%f311, 0f00000000;
	mov.f32 	%f312, %f311;
	mov.f32 	%f310, %f311;
	@%p32 bra 	$L__BB118_29;
	shl.b32 	%r71, %r3, 2;
	mov.u32 	%r72, _ZZ21WelfordBlockAllReduceIfEvT_S0_S0_PS0_S1_S1_E11mean_shared;
	add.s32 	%r73, %r72, %r71;
	ld.shared.f32 	%f312, [%r73];
	mov.u32 	%r74, _ZZ21WelfordBlockAllReduceIfEvT_S0_S0_PS0_S1_S1_E9m2_shared;
	add.s32 	%r75, %r74, %r71;
	ld.shared.f32 	%f311, [%r75];
	mov.u32 	%r76, _ZZ21WelfordBlockAllReduceIfEvT_S0_S0_PS0_S1_S1_E12count_shared;
	add.s32 	%r77, %r76, %r71;
	ld.shared.f32 	%f310, [%r77];
$L__BB118_29:
	bar.warp.sync 	-1;
	mov.b32 	%r78, %f312;
	shfl.sync.down.b32	%r20|%p33, %r78, 16, 31, -1;
	mov.b32 	%r79, %f311;
	shfl.sync.down.b32	%r21|%p34, %r79, 16, 31, -1;
	mov.b32 	%r80, %f310;
	shfl.sync.down.b32	%r81|%p35, %r80, 16, 31, -1;
	mov.b32 	%f80, %r81;
	setp.eq.f32 	%p36, %f80, 0f00000000;
	@%p36 bra 	$L__BB118_31;
	mov.b32 	%f215, %r21;
	mov.b32 	%f216, %r20;
	add.f32 	%f81, %f310, %f80;
	div.approx.f32 	%f217, %f80, %f81;
	sub.f32 	%f218, %f216, %f312;
	fma.rn.f32 	%f312, %f218, %f217, %f312;
	mul.f32 	%f219, %f218, %f218;
	mul.f32 	%f220, %f310, %f219;
	fma.rn.f32 	%f221, %f220, %f217, %f215;
	add.f32 	%f311, %f311, %f221;
	mov.f32 	%f310, %f81;
$L__BB118_31:
	mov.b32 	%r82, %f312;
	shfl.sync.down.b32	%r22|%p37, %r82, 8, 31, -1;
	mov.b32 	%r83, %f311;
	shfl.sync.down.b32	%r23|%p38, %r83, 8, 31, -1;
	mov.b32 	%r84, %f310;
	shfl.sync.down.b32	%r85|%p39, %r84, 8, 31, -1;
	mov.b32 	%f87, %r85;
	setp.eq.f32 	%p40, %f87, 0f00000000;
	@%p40 bra 	$L__BB118_33;
	mov.b32 	%f222, %r23;
	mov.b32 	%f223, %r22;
	add.f32 	%f88, %f310, %f87;
	div.approx.f32 	%f224, %f87, %f88;
	sub.f32 	%f225, %f223, %f312;
	fma.rn.f32 	%f312, %f225, %f224, %f312;
	mul.f32 	%f226, %f225, %f225;
	mul.f32 	%f227, %f310, %f226;
	fma.rn.f32 	%f228, %f227, %f224, %f222;
	add.f32 	%f311, %f311, %f228;
	mov.f32 	%f310, %f88;
$L__BB118_33:
	mov.b32 	%r86, %f312;
	shfl.sync.down.b32	%r24|%p41, %r86, 4, 31, -1;
	mov.b32 	%r87, %f311;
	shfl.sync.down.b32	%r25|%p42, %r87, 4, 31, -1;
	mov.b32 	%r88, %f310;
	shfl.sync.down.b32	%r89|%p43, %r88, 4, 31, -1;
	mov.b32 	%f94, %r89;
	setp.eq.f32 	%p44, %f94, 0f00000000;
	@%p44 bra 	$L__BB118_35;
	mov.b32 	%f229, %r25;
	mov.b32 	%f230, %r24;
	add.f32 	%f95, %f310, %f94;
	div.approx.f32 	%f231, %f94, %f95;
	sub.f32 	%f232, %f230, %f312;
	fma.rn.f32 	%f312, %f232, %f231, %f312;
	mul.f32 	%f233, %f232, %f232;
	mul.f32 	%f234, %f310, %f233;
	fma.rn.f32 	%f235, %f234, %f231, %f229;
	add.f32 	%f311, %f311, %f235;
	mov.f32 	%f310, %f95;
$L__BB118_35:
	mov.b32 	%r90, %f312;
	shfl.sync.down.b32	%r26|%p45, %r90, 2, 31, -1;
	mov.b32 	%r91, %f311;
	shfl.sync.down.b32	%r27|%p46, %r91, 2, 31, -1;
	mov.b32 	%r92, %f310;
	shfl.sync.down.b32	%r93|%p47, %r92, 2, 31, -1;
	mov.b32 	%f101, %r93;
	setp.eq.f32 	%p48, %f101, 0f00000000;
	@%p48 bra 	$L__BB118_37;
	mov.b32 	%f236, %r27;
	mov.b32 	%f237, %r26;
	add.f32 	%f102, %f310, %f101;
	div.approx.f32 	%f238, %f101, %f102;
	sub.f32 	%f239, %f237, %f312;
	fma.rn.f32 	%f312, %f239, %f238, %f312;
	mul.f32 	%f240, %f239, %f239;
	mul.f32 	%f241, %f310, %f240;
	fma.rn.f32 	%f242, %f241, %f238, %f236;
	add.f32 	%f311, %f311, %f242;
	mov.f32 	%f310, %f102;
$L__BB118_37:
	mov.b32 	%r94, %f312;
	shfl.sync.down.b32	%r28|%p49, %r94, 1, 31, -1;
	mov.b32 	%r95, %f311;
	shfl.sync.down.b32	%r29|%p50, %r95, 1, 31, -1;
	mov.b32 	%r96, %f310;
	shfl.sync.down.b32	%r97|%p51, %r96, 1, 31, -1;
	mov.b32 	%f108, %r97;
	setp.eq.f32 	%p52, %f108, 0f00000000;
	@%p52 bra 	$L__BB118_39;
	mov.b32 	%f243, %r29;
	mov.b32 	%f244, %r28;
	add.f32 	%f109, %f310, %f108;
	div.approx.f32 	%f245, %f108, %f109;
	sub.f32 	%f246, %f244, %f312;
	fma.rn.f32 	%f312, %f246, %f245, %f312;
	mul.f32 	%f247, %f246, %f246;
	mul.f32 	%f248, %f310, %f247;
	fma.rn.f32 	%f249, %f248, %f245, %f243;
	add.f32 	%f311, %f311, %f249;
	mov.f32 	%f310, %f109;
$L__BB118_39:
	setp.ne.s32 	%p53, %r3, 0;
	@%p53 bra 	$L__BB118_41;
	st.shared.f32 	[_ZZ21WelfordBlockAllReduceIfEvT_S0_S0_PS0_S1_S1_E21mean_result_broadcast], %f312;
	st.shared.f32 	[_ZZ21WelfordBlockAllReduceIfEvT_S0_S0_PS0_S1_S1_E19m2_result_broadcast], %f311;
	st.shared.f32 	[_ZZ21WelfordBlockAllReduceIfEvT_S0_S0_PS0_S1_S1_E22count_result_broadcast], %f310;
$L__BB118_41:
	setp.ne.s32 	%p54, %r1, 0;
	bar.sync 	0;
	@%p54 bra 	$L__BB118_46;
	ld.shared.f32 	%f250, [_ZZ21WelfordBlockAllReduceIfEvT_S0_S0_PS0_S1_S1_E19m2_result_broadcast];
	ld.shared.f32 	%f251, [_ZZ21WelfordBlockAllReduceIfEvT_S0_S0_PS0_S1_S1_E22count_result_broadcast];
	div.approx.f32 	%f252, %f250, %f251;
	max.f32 	%f253, %f252, 0f00000000;
	add.f32 	%f254, %f253, %f2;
	abs.f32 	%f115, %f254;
	setp.lt.f32 	%p55, %f115, 0f00800000;
	mul.f32 	%f255, %f254, 0f4B800000;
	selp.f32 	%f116, %f255, %f254, %p55;
	mov.b32 	%r30, %f116;
	add.s32 	%r98, %r30, -8388608;
	setp.gt.u32 	%p56, %r98, 2130706431;
	@%p56 bra 	$L__BB118_44;
	setp.lt.f32 	%p57, %f115, 0f00800000;
	and.b32  	%r99, %r30, 16777215;
	or.b32  	%r100, %r99, 1056964608;
	mov.b32 	%f256, %r100;
	sub.s32 	%r101, %r100, %r30;
	add.s32 	%r102, %r101, 201326592;
	selp.b32 	%r103, %r102, %r101, %p57;
	rsqrt.approx.ftz.f32 	%f257, %f256;
	mul.f32 	%f258, %f257, %f257;
	neg.f32 	%f259, %f258;
	fma.rn.f32 	%f260, %f257, %f257, %f259;
	neg.f32 	%f261, %f256;
	fma.rn.f32 	%f262, %f258, %f261, 0f3F800000;
	fma.rn.f32 	%f263, %f260, %f261, %f262;
	fma.rn.f32 	%f264, %f263, 0f3EC00000, 0f3F000000;
	mul.f32 	%f265, %f257, %f263;
	fma.rn.f32 	%f266, %f264, %f265, %f257;
	shr.s32 	%r104, %r103, 1;
	mov.b32 	%r105, %f266;
	add.s32 	%r106, %r104, %r105;
	mov.b32 	%f325, %r106;
	bra.uni 	$L__BB118_45;
$L__BB118_44:
	rsqrt.approx.ftz.f32 	%f325, %f116;
$L__BB118_45:
	ld.shared.f32 	%f267, [_ZZ21WelfordBlockAllReduceIfEvT_S0_S0_PS0_S1_S1_E21mean_result_broadcast];
	shl.b64 	%rd11, %rd16, 2;
	add.s64 	%rd12, %rd3, %rd11;
	st.global.f32 	[%rd12], %f267;
	add.s64 	%rd13, %rd4, %rd11;
	st.global.f32 	[%rd13], %f325;
$L__BB118_46:
	add.s64 	%rd16, %rd16, %rd2;
	setp.lt.s64 	%p58, %rd16, %rd7;
	@%p58 bra 	$L__BB118_2;
$L__BB118_47:
	ret;

}
	// .globl	_Z22LayerNormBlockSMemImplI19BiasAddResidualLoadI6__halffE11AffineStoreIfS1_EfLi1ELi1024EEvT_T0_lldPT1_S8_
.visible .entry _Z22LayerNormBlockSMemImplI19BiasAddResidualLoadI6__halffE11AffineStoreIfS1_EfLi1ELi1024EEvT_T0_lldPT1_S8_(
	.param .align 8 .b8 _Z22LayerNormBlockSMemImplI19BiasAddResidualLoadI6__halffE11AffineStoreIfS1_EfLi1ELi1024EEvT_T0_lldPT1_S8__param_0[32],
	.param .align 8 .b8 _Z22LayerNormBlockSMemImplI19BiasAddResidualLoadI6__halffE11AffineStoreIfS1_EfLi1ELi1024EEvT_T0_lldPT1_S8__param_1[32],
	.param .u64 _Z22LayerNormBlockSMemImplI19BiasAddResidualLoadI6__halffE11AffineStoreIfS1_EfLi1ELi1024EEvT_T0_lldPT1_S8__param_2,
	.param .u64 _Z22LayerNormBlockSMemImplI19BiasAddResidualLoadI6__halffE11AffineStoreIfS1_EfLi1ELi1024EEvT_T0_lldPT1_S8__param_3,
	.param .f64 _Z22LayerNormBlockSMemImplI19BiasAddResidualLoadI6__halffE11AffineStoreIfS1_EfLi1ELi1024EEvT_T0_lldPT1_S8__param_4,
	.param .u64 .ptr .align 1 _Z22LayerNormBlockSMemImplI19BiasAddResidualLoadI6__halffE11AffineStoreIfS1_EfLi1ELi1024EEvT_T0_lldPT1_S8__param_5,
	.param .u64 .ptr .align 1 _Z22LayerNormBlockSMemImplI19BiasAddResidualLoadI6__halffE11AffineStoreIfS1_EfLi1ELi1024EEvT_T0_lldPT1_S8__param_6
)
{
	.reg .pred 	%p<59>;
	.reg .b32 	%r<108>;
	.reg .b32 	%f<326>;
	.reg .b64 	%rd<17>;
	.reg .b64 	%fd<3>;

	ld.param.u64 	%rd7, [_Z22LayerNormBlockSMemImplI19BiasAddResidualLoadI6__halffE11AffineStoreIfS1_EfLi1ELi1024EEvT_T0_lldPT1_S8__param_2];
	ld.param.u64 	%rd8, [_Z22LayerNormBlockSMemImplI19BiasAddResidualLoadI6__halffE11AffineStoreIfS1_EfLi1ELi1024EEvT_T0_lldPT1_S8__param_3];
	mov.u32 	%r31, %ctaid.x;
	cvt.u64.u32 	%rd16, %r31;
	setp.le.s64 	%p1, %rd7, %rd16;
	@%p1 bra 	$L__BB119_47;
	ld.param.u64 	%rd15, [_Z22LayerNormBlockSMemImplI19BiasAddResidualLoadI6__halffE11AffineStoreIfS1_EfLi1ELi1024EEvT_T0_lldPT1_S8__param_6];
	ld.param.u64 	%rd14, [_Z22LayerNormBlockSMemImplI19BiasAddResidualLoadI6__halffE11AffineStoreIfS1_EfLi1ELi1024EEvT_T0_lldPT1_S8__param_5];
	ld.param.f64 	%fd2, [_Z22LayerNormBlockSMemImplI19BiasAddResidualLoadI6__halffE11AffineStoreIfS1_EfLi1ELi1024EEvT_T0_lldPT1_S8__param_4];
	mov.u32 	%r1, %tid.x;
	cvt.u32.u64 	%r2, %rd8;
	mov.u32 	%r32, %nctaid.x;
	cvt.u64.u32 	%rd2, %r32;
	mov.f32 	%f120, 0f7FC00000;
	mul.f32 	%f1, %f120, 0f7FC00000;
	and.b32  	%r3, %r1, 31;
	mov.u32 	%r33, %ntid.x;
	shr.u32 	%r4, %r33, 5;
	cvt.rn.f32.f64 	%f2, %fd2;
	not.b32 	%r34, %r1;
	add.s32 	%r5, %r34, %r2;
	shr.u32 	%r35, %r5, 10;
	add.s32 	%r36, %r35, 1;
	and.b32  	%r6, %r36, 7;
	and.b32  	%r37, %r36, 8388600;
	neg.s32 	%r7, %r37;
	cvta.to.global.u64 	%rd3, %rd14;
	cvta.to.global.u64 	%rd4, %rd15;
$L__BB119_2:
	setp.ge.s32 	%p2, %r1, %r2;
	mov.f32 	%f289, 0f00000000;
	mov.f32 	%f290, %f289;
	mov.f32 	%f291, %f289;
	@%p2 bra 	$L__BB119_14;
	setp.lt.u32 	%p3, %r5, 7168;
	mov.f32 	%f291, 0f00000000;
	mov.f32 	%f290, %f291;
	mov.f32 	%f289, %f291;
	@%p3 bra 	$L__BB119_6;
	mov.f32 	%f291, 0f00000000;
	mov.u32 	%r107, %r7;
$L__BB119_5:
	.pragma "nounroll";
	add.f32 	%f125, %f291, 0f3F800000;
	mov.f32 	%f126, 0f7FC00000;
	div.approx.f32 	%f127, %f126, %f125;
	add.f32 	%f128, %f289, %f127;
	add.f32 	%f129, %f1, %f290;
	add.f32 	%f130, %f125, 0f3F800000;
	div.approx.f32 	%f131, %f126, %f130;
	add.f32 	%f132, %f128, %f131;
	add.f32 	%f133, %f1, %f129;
	add.f32 	%f134, %f130, 0f3F800000;
	div.approx.f32 	%f135, %f126, %f134;
	add.f32 	%f136, %f132, %f135;
	add.f32 	%f137, %f1, %f133;
	add.f32 	%f138, %f134, 0f3F800000;
	div.approx.f32 	%f139, %f126, %f138;
	add.f32 	%f140, %f136, %f139;
	add.f32 	%f141, %f1, %f137;
	add.f32 	%f142, %f138, 0f3F800000;
	div.approx.f32 	%f143, %f126, %f142;
	add.f32 	%f144, %f140, %f143;
	add.f32 	%f145, %f1, %f141;
	add.f32 	%f146, %f142, 0f3F800000;
	div.approx.f32 	%f147, %f126, %f146;
	add.f32 	%f148, %f144, %f147;
	add.f32 	%f149, %f1, %f145;
	add.f32 	%f150, %f146, 0f3F800000;
	div.approx.f32 	%f151, %f126, %f150;
	add.f32 	%f152, %f148, %f151;
	add.f32 	%f153, %f1, %f149;
	add.f32 	%f291, %f150, 0f3F800000;
	div.approx.f32 	%f154, %f126, %f291;
	add.f32 	%f289, %f152, %f154;
	add.f32 	%f290, %f1, %f153;
	add.s32 	%r107, %r107, 8;
	setp.ne.s32 	%p4, %r107, 0;
	@%p4 bra 	$L__BB119_5;
$L__BB119_6:
	setp.eq.s32 	%p5, %r6, 0;
	@%p5 bra 	$L__BB119_14;
	add.s32 	%r38, %r6, -1;
	setp.lt.u32 	%p6, %r38, 3;
	@%p6 bra 	$L__BB119_9;
	add.f32 	%f156, %f291, 0f3F800000;
	mov.f32 	%f157, 0f7FC00000;
	div.approx.f32 	%f158, %f157, %f156;
	add.f32 	%f159, %f289, %f158;
	add.f32 	%f160, %f1, %f290;
	add.f32 	%f161, %f156, 0f3F800000;
	div.approx.f32 	%f162, %f157, %f161;
	add.f32 	%f163, %f159, %f162;
	add.f32 	%f164, %f1, %f160;
	add.f32 	%f165, %f161, 0f3F800000;
	div.approx.f32 	%f166, %f157, %f165;
	add.f32 	%f167, %f163, %f166;
	add.f32 	%f168, %f1, %f164;
	add.f32 	%f291, %f165, 0f3F800000;
	div.approx.f32 	%f169, %f157, %f291;
	add.f32 	%f289, %f167, %f169;
	add.f32 	%f290, %f1, %f168;
$L__BB119_9:
	and.b32  	%r41, %r36, 3;
	setp.eq.s32 	%p7, %r41, 0;
	@%p7 bra 	$L__BB119_14;
	and.b32  	%r42, %r5, 3072;
	setp.eq.s32 	%p8, %r42, 0;
	@%p8 bra 	$L__BB119_12;
	add.f32 	%f171, %f291, 0f3F800000;
	mov.f32 	%f172, 0f7FC00000;
	div.approx.f32 	%f173, %f172, %f171;
	add.f32 	%f174, %f289, %f173;
	add.f32 	%f175, %f1, %f290;
	add.f32 	%f291, %f171, 0f3F800000;
	div.approx.f32 	%f176, %f172, %f291;
	add.f32 	%f289, %f174, %f176;
	add.f32 	%f290, %f1, %f175;
$L__BB119_12:
	and.b32  	%r43, %r5, 1024;
	setp.ne.s32 	%p9, %r43, 0;
	@%p9 bra 	$L__BB119_14;
	add.f32 	%f291, %f291, 0f3F800000;
	mov.f32 	%f177, 0f7FC00000;
	div.approx.f32 	%f178, %f177, %f291;
	add.f32 	%f289, %f289, %f178;
	add.f32 	%f290, %f1, %f290;
$L__BB119_14:
	mov.b32 	%r44, %f289;
	shfl.sync.down.b32	%r10|%p10, %r44, 16, 31, -1;
	mov.b32 	%r45, %f290;
	shfl.sync.down.b32	%r11|%p11, %r45, 16, 31, -1;
	mov.b32 	%r46, %f291;
	shfl.sync.down.b32	%r47|%p12, %r46, 16, 31, -1;
	mov.b32 	%f39, %r47;
	setp.eq.f32 	%p13, %f39, 0f00000000;
	@%p13 bra 	$L__BB119_16;
	mov.b32 	%f179, %r11;
	mov.b32 	%f180, %r10;
	add.f32 	%f40, %f291, %f39;
	div.approx.f32 	%f181, %f39, %f40;
	sub.f32 	%f182, %f180, %f289;
	fma.rn.f32 	%f289, %f182, %f181, %f289;
	mul.f32 	%f183, %f182, %f182;
	mul.f32 	%f184, %f291, %f183;
	fma.rn.f32 	%f185, %f184, %f181, %f179;
	add.f32 	%f290, %f290, %f185;
	mov.f32 	%f291, %f40;
$L__BB119_16:
	mov.b32 	%r48, %f289;
	shfl.sync.down.b32	%r12|%p14, %r48, 8, 31, -1;
	mov.b32 	%r49, %f290;
	shfl.sync.down.b32	%r13|%p15, %r49, 8, 31, -1;
	mov.b32 	%r50, %f291;
	shfl.sync.down.b32	%r51|%p16, %r50, 8, 31, -1;
	mov.b32 	%f46, %r51;
	setp.eq.f32 	%p17, %f46, 0f00000000;
	@%p17 bra 	$L__BB119_18;
	mov.b32 	%f186, %r13;
	mov.b32 	%f187, %r12;
	add.f32 	%f47, %f291, %f46;
	div.approx.f32 	%f188, %f46, %f47;
	sub.f32 	%f189, %f187, %f289;
	fma.rn.f32 	%f289, %f189, %f188, %f289;
	mul.f32 	%f190, %f189, %f189;
	mul.f32 	%f191, %f291, %f190;
	fma.rn.f32 	%f192, %f191, %f188, %f186;
	add.f32 	%f290, %f290, %f192;
	mov.f32 	%f291, %f47;
$L__BB119_18:
	mov.b32 	%r52, %f289;
	shfl.sync.down.b32	%r14|%p18, %r52, 4, 31, -1;
	mov.b32 	%r53, %f290;
	shfl.sync.down.b32	%r15|%p19, %r53, 4, 31, -1;
	mov.b32 	%r54, %f291;
	shfl.sync.down.b32	%r55|%p20, %r54, 4, 31, -1;
	mov.b32 	%f53, %r55;
	setp.eq.f32 	%p21, %f53, 0f00000000;
	@%p21 bra 	$L__BB119_20;
	mov.b32 	%f193, %r15;
	mov.b32 	%f194, %r14;
	add.f32 	%f54, %f291, %f53;
	div.approx.f32 	%f195, %f53, %f54;
	sub.f32 	%f196, %f194, %f289;
	fma.rn.f32 	%f289, %f196, %f195, %f289;
	mul.f32 	%f197, %f196, %f196;
	mul.f32 	%f198, %f291, %f197;
	fma.rn.f32 	%f199, %f198, %f195, %f193;
	add.f32 	%f290, %f290, %f199;
	mov.f32 	%f291, %f54;
$L__BB119_20:
	mov.b32 	%r56, %f289;
	shfl.sync.down.b32	%r16|%p22, %r56, 2, 31, -1;
	mov.b32 	%r57, %f290;
	shfl.sync.down.b32	%r17|%p23, %r57, 2, 31, -1;
	mov.b32 	%r58, %f291;
	shfl.sync.down.b32	%r59|%p24, %r58, 2, 31, -1;
	mov.b32 	%f60, %r59;
	setp.eq.f32 	%p25, %f60, 0f00000000;
	@%p25 bra 	$L__BB119_22;
	mov.b32 	%f200, %r17;
	mov.b32 	%f201, %r16;
	add.f32 	%f61, %f291, %f60;
	div.approx.f32 	%f202, %f60, %f61;
	sub.f32 	%f203, %f201, %f289;
	fma.rn.f32 	%f289, %f203, %f202, %f289;
	mul.f32 	%f204, %f203, %f203;
	mul.f32 	%f205, %f291, %f204;
	fma.rn.f32 	%f206, %f205, %f202, %f200;
	add.f32 	%f290, %f290, %f206;
	mov.f32 	%f291, %f61;
$L__BB119_22:
	mov.b32 	%r60, %f289;
	shfl.sync.down.b32	%r18|%p26, %r60, 1, 31, -1;
	mov.b32 	%r61, %f290;
	shfl.sync.down.b32	%r19|%p27, %r61, 1, 31, -1;
	mov.b32 	%r62, %f291;
	shfl.sync.down.b32	%r63|%p28, %r62, 1, 31, -1;
	mov.b32 	%f67, %r63;
	setp.eq.f32 	%p29, %f67, 0f00000000;
	@%p29 bra 	$L__BB119_24;
	mov.b32 	%f207, %r19;
	mov.b32 	%f208, %r18;
	add.f32 	%f68, %f291, %f67;
	div.approx.f32 	%f209, %f67, %f68;
	sub.f32 	%f210, %f208, %f289;
	fma.rn.f32 	%f289, %f210, %f209, %f289;
	mul.f32 	%f211, %f210, %f210;
	mul.f32 	%f212, %f291, %f211;
	fma.rn.f32 	%f213, %f212, %f209, %f207;
	add.f32 	%f290, %f290, %f213;
	mov.f32 	%f291, %f68;
$L__BB119_24:
	setp.ne.s32 	%p30, %r3, 0;
	bar.sync 	0;
	@%p30 bra 	$L__BB119_26;
	shr.u32 	%r64, %r1, 3;
	mov.u32 	%r65, _ZZ21WelfordBlockAllReduceIfEvT_S0_S0_PS0_S1_S1_E11mean_shared;
	add.s32 	%r66, %r65, %r64;
	st.shared.f32 	[%r66], %f289;
	mov.u32 	%r67, _ZZ21WelfordBlockAllReduceIfEvT_S0_S0_PS0_S1_S1_E9m2_shared;
	add.s32 	%r68, %r67, %r64;
	st.shared.f32 	[%r68], %f290;
	mov.u32 	%r69, _ZZ21WelfordBlockAllReduceIfEvT_S0_S0_PS0_S1_S1_E12count_shared;
	add.s32 	%r70, %r69, %r64;
	st.shared.f32 	[%r70], %f291;
$L__BB119_26:
	setp.gt.u32 	%p31, %r1, 31;
	bar.sync 	0;
	@%p31 bra 	$L__BB119_41;
	setp.ge.u32 	%p32, %r1, %r4;
	mov.f32 	%f311, 0f00000000;
	mov.f32 	%f312, %f311;
	mov.f32 	%f310, %f311;
	@%p32 bra 	$L__BB119_29;
	shl.b32 	%r71, %r3, 2;
	mov.u32 	%r72, _ZZ21WelfordBlockAllReduceIfEvT_S0_S0_PS0_S1_S1_E11mean_shared;
	add.s32 	%r73, %r72, %r71;
	ld.shared.f32 	%f312, [%r73];
	mov.u32 	%r74, _ZZ21WelfordBlockAllReduceIfEvT_S0_S0_PS0_S1_S1_E9m2_shared;
	add.s32 	%r75, %r74, %r71;
	ld.shared.f32 	%f311, [%r75];
	mov.u32 	%r76, _ZZ21WelfordBlockAllReduceIfEvT_S0_S0_PS0_S1_S1_E12count_shared;
	add.s32 	%r77, %r76, %r71;
	ld.shared.f32 	%f310, [%r77];
$L__BB119_29:
	bar.warp.sync 	-1;
	mov.b32 	%r78, %f312;
	shfl.sync.down.b32	%r20|%p33, %r78, 16, 31, -1;
	mov.b32 	%r79, %f311;
	shfl.sync.down.b32	%r21|%p34, %r79, 16, 31, -1;
	mov.b32 	%r80, %f310;
	shfl.sync.down.b32	%r81|%p35, %r80, 16, 31, -1;
	mov.b32 	%f80, %r81;
	setp.eq.f32 	%p36, %f80, 0f00000000;
	@%p36 bra 	$L__BB119_31;
	mov.b32 	%f215, %r21;
	mov.b32 	%f216, %r20;
	add.f32 	%f81, %f310, %f80;
	div.approx.f32 	%f217, %f80, %f81;
	sub.f32 	%f218, %f216, %f312;
	fma.rn.f32 	%f312, %f218, %f217, %f312;
	mul.f32 	%f219, %f218, %f218;
	mul.f32 	%f220, %f310, %f219;
	fma.rn.f32 	%f221, %f220, %f217, %f215;
	add.f32 	%f311, %f311, %f221;
	mov.f32 	%f310, %f81;
$L__BB119_31:
	mov.b32 	%r82, %f312;
	shfl.sync.down.b32	%r22|%p37, %r82, 8, 31, -1;
	mov.b32 	%r83, %f311;
	shfl.sync.down.b32	%r23|%p38, %r83, 8, 31, -1;
	mov.b32 	%r84, %f310;
	shfl.sync.down.b32	%r85|%p39, %r84, 8, 31, -1;
	mov.b32 	%f87, %r85;
	setp.eq.f32 	%p40, %f87, 0f00000000;
	@%p40 bra 	$L__BB119_33;
	mov.b32 	%f222, %r23;
	mov.b32 	%f223, %r22;
	add.f32 	%f88, %f310, %f87;
	div.approx.f32 	%f224, %f87, %f88;
	sub.f32 	%f225, %f223, %f312;
	fma.rn.f32 	%f312, %f225, %f224, %f312;
	mul.f32 	%f226, %f225, %f225;
	mul.f32 	%f227, %f310, %f226;
	fma.rn.f32 	%f228, %f227, %f224, %f222;
	add.f32 	%f311, %f311, %f228;
	mov.f32 	%f310, %f88;
$L__BB119_33:
	mov.b32 	%r86, %f312;
	shfl.sync.down.b32	%r24|%p41, %r86, 4, 31, -1;
	mov.b32 	%r87, %f311;
	shfl.sync.down.b32	%r25|%p42, %r87, 4, 31, -1;
	mov.b32 	%r88, %f310;
	shfl.sync.down.b32	%r89|%p43, %r88, 4, 31, -1;
	mov.b32 	%f94, %r89;
	setp.eq.f32 	%p44, %f94, 0f00000000;
	@%p44 bra 	$L__BB119_35;
	mov.b32 	%f229, %r25;
	mov.b32 	%f230, %r24;
	add.f32 	%f95, %f310, %f94;
	div.approx.f32 	%f231, %f94, %f95;
	sub.f32 	%f232, %f230, %f312;
	fma.rn.f32 	%f312, %f232, %f231, %f312;
	mul.f32 	%f233, %f232, %f232;
	mul.f32 	%f234, %f310, %f233;
	fma.rn.f32 	%f235, %f234, %f231, %f229;
	add.f32 	%f311, %f311, %f235;
	mov.f32 	%f310, %f95;
$L__BB119_35:
	mov.b32 	%r90, %f312;
	shfl.sync.down.b32	%r26|%p45, %r90, 2, 31, -1;
	mov.b32 	%r91, %f311;
	shfl.sync.down.b32	%r27|%p46, %r91, 2, 31, -1;
	mov.b32 	%r92, %f310;
	shfl.sync.down.b32	%r93|%p47, %r92, 2, 31, -1;
	mov.b32 	%f101, %r93;
	setp.eq.f32 	%p48, %f101, 0f00000000;
	@%p48 bra 	$L__BB119_37;
	mov.b32 	%f236, %r27;
	mov.b32 	%f237, %r26;
	add.f32 	%f102, %f310, %f101;
	div.approx.f32 	%f238, %f101, %f102;
	sub.f32 	%f239, %f237, %f312;
	fma.rn.f32 	%f312, %f239, %f238, %f312;
	mul.f32 	%f240, %f239, %f239;
	mul.f32 	%f241, %f310, %f240;
	fma.rn.f32 	%f242, %f241, %f238, %f236;
	add.f32 	%f311, %f311, %f242;
	mov.f32 	%f310, %f102;
$L__BB119_37:
	mov.b32 	%r94, %f312;
	shfl.sync.down.b32	%r28|%p49, %r94, 1, 31, -1;
	mov.b32 	%r95, %f311;
	shfl.sync.down.b32	%r29|%p50, %r95, 1, 31, -1;
	mov.b32 	%r96, %f310;
	shfl.sync.down.b32	%r97|%p51, %r96, 1, 31, -1;
	mov.b32 	%f108, %r97;
	setp.eq.f32 	%p52, %f108, 0f00000000;
	@%p52 bra 	$L__BB119_39;
	mov.b32 	%f243, %r29;
	mov.b32 	%f244, %r28;
	add.f32 	%f109, %f310, %f108;
	div.approx.f32 	%f245, %f108, %f109;
	sub.f32 	%f246, %f244, %f312;
	fma.rn.f32 	%f312, %f246, %f245, %f312;
	mul.f32 	%f247, %f246, %f246;
	mul.f32 	%f248, %f310, %f247;
	fma.rn.f32 	%f249, %f248, %f245, %f243;
	add.f32 	%f311, %f311, %f249;
	mov.f32 	%f310, %f109;
$L__BB119_39:
	setp.ne.s32 	%p53, %r3, 0;
	@%p53 bra 	$L__BB119_41;
	st.shared.f32 	[_ZZ21WelfordBlockAllReduceIfEvT_S0_S0_PS0_S1_S1_E21mean_result_broadcast], %f312;
	st.shared.f32 	[_ZZ21WelfordBlockAllReduceIfEvT_S0_S0_PS0_S1_S1_E19m2_result_broadcast], %f311;
	st.shared.f32 	[_ZZ21WelfordBlockAllReduceIfEvT_S0_S0_PS0_S1_S1_E22count_result_broadcast], %f310;
$L__BB119_41:
	setp.ne.s32 	%p54, %r1, 0;
	bar.sync 	0;
	@%p54 bra 	$L__BB119_46;
	ld.shared.f32 	%f250, [_ZZ21WelfordBlockAllReduceIfEvT_S0_S0_PS0_S1_S1_E19m2_result_broadcast];
	ld.shared.f32 	%f251, [_ZZ21WelfordBlockAllReduceIfEvT_S0_S0_PS0_S1_S1_E22count_result_broadcast];
	div.approx.f32 	%f252, %f250, %f251;
	max.f32 	%f253, %f252, 0f00000000;
	add.f32 	%f254, %f253, %f2;
	abs.f32 	%f115, %f254;
	setp.lt.f32 	%p55, %f115, 0f00800000;
	mul.f32 	%f255, %f254, 0f4B800000;
	selp.f32 	%f116, %f255, %f254, %p55;
	mov.b32 	%r30, %f116;
	add.s32 	%r98, %r30, -8388608;
	setp.gt.u32 	%p56, %r98, 2130706431;
	@%p56 bra 	$L__BB119_44;
	setp.lt.f32 	%p57, %f115, 0f00800000;
	and.b32  	%r99, %r30, 16777215;
	or.b32  	%r100, %r99, 1056964608;
	mov.b32 	%f256, %r100;
	sub.s32 	%r101, %r100, %r30;
	add.s32 	%r102, %r101, 201326592;
	selp.b32 	%r103, %r102, %r101, %p57;
	rsqrt.approx.ftz.f32 	%f257, %f256;
	mul.f32 	%f258, %f257, %f257;
	neg.f32 	%f259, %f258;
	fma.rn.f32 	%f260, %f257, %f257, %f259;
	neg.f32 	%f261, %f256;
	fma.rn.f32 	%f262, %f258, %f261, 0f3F800000;
	fma.rn.f32 	%f263, %f260, %f261, %f262;
	fma.rn.f32 	%f264, %f263, 0f3EC00000, 0f3F000000;
	mul.f32 	%f265, %f257, %f263;
	fma.rn.f32 	%f266, %f264, %f265, %f257;
	shr.s32 	%r104, %r103, 1;
	mov.b32 	%r105, %f266;
	add.s32 	%r106, %r104, %r105;
	mov.b32 	%f325, %r106;
	bra.uni 	$L__BB119_45;
$L__BB119_44:
	rsqrt.approx.ftz.f32 	%f325, %f116;
$L__BB119_45:
	ld.shared.f32 	%f267, [_ZZ21WelfordBlockAllReduceIfEvT_S0_S0_PS0_S1_S1_E21mean_result_broadcast];
	shl.b64 	%rd11, %rd16, 2;
	add.s64 	%rd12, %rd3, %rd11;
	st.global.f32 	[%rd12], %f267;
	add.s64 	%rd13, %rd4, %rd11;
	st.global.f32 	[%rd13], %f325;
$L__BB119_46:
	add.s64 	%rd16, %rd16, %rd2;
	setp.lt.s64 	%p58, %rd16, %rd7;
	@%p58 bra 	$L__BB119_2;
$L__BB119_47:
	ret;

}
	// .globl	_Z22LayerNormBlockSMemImplI19BiasAddResidualLoadI6__halffE11AffineStoreIfS1_EfLi1ELi512EEvT_T0_lldPT1_S8_
.visible .entry _Z22LayerNormBlockSMemImplI19BiasAddResidualLoadI6__halffE11AffineStoreIfS1_EfLi1ELi512EEvT_T0_lldPT1_S8_(
	.param .align 8 .b8 _Z22LayerNormBlockSMemImplI19BiasAddResidualLoadI6__halffE11AffineStoreIfS1_EfLi1ELi512EEvT_T0_lldPT1_S8__param_0[32],
	.param .align 8 .b8 _Z22LayerNormBlockSMemImplI19BiasAddResidualLoadI6__halffE11AffineStoreIfS1_EfLi1ELi512EEvT_T0_lldPT1_S8__param_1[32],
	.param .u64 _Z22LayerNormBlockSMemImplI19BiasAddResidualLoadI6__halffE11AffineStoreIfS1_EfLi1ELi512EEvT_T0_lldPT1_S8__param_2,
	.param .u64 _Z22LayerNormBlockSMemImplI19BiasAddResidualLoadI6__halffE11AffineStoreIfS1_EfLi1ELi512EEvT_T0_lldPT1_S8__param_3,
	.param .f64 _Z22LayerNormBlockSMemImplI19BiasAddResidualLoadI6__halffE11AffineStoreIfS1_EfLi1ELi512EEvT_T0_lldPT1_S8__param_4,
	.param .u64 .ptr .align 1 _Z22LayerNormBlockSMemImplI19BiasAddResidualLoadI6__halffE11AffineStoreIfS1_EfLi1ELi512EEvT_T0_lldPT1_S8__param_5,
	.param .u64 .ptr .align 1 _Z22LayerNormBlockSMemImplI19BiasAddResidualLoadI6__halffE11AffineStoreIfS1_EfLi1ELi512EEvT_T0_lldPT1_S8__param_6
)
{
	.reg .pred 	%p<59>;
	.reg .b32 	%r<108>;
	.reg .b32 	%f<326>;
	.reg .b64 	%rd<17>;
	.reg .b64 	%fd<3>;

	ld.param.u64 	%rd7, [_Z22LayerNormBlockSMemImplI19BiasAddResidualLoadI6__halffE11AffineStoreIfS1_EfLi1ELi512EEvT_T0_lldPT1_S8__param_2];
	ld.param.u64 	%rd8, [_Z22LayerNormBlockSMemImplI19BiasAddResidualLoadI6__halffE11AffineStoreIfS1_EfLi1ELi512EEvT_T0_lldPT1_S8__param_3];
	mov.u32 	%r31, %ctaid.x;
	cvt.u64.u32 	%rd16, %r31;
	setp.le.s64 	%p1, %rd7, %rd16;
	@%p1 bra 	$L__BB120_47;
	ld.param.u64 	%rd15, [_Z22LayerNormBlockSMemImplI19BiasAddResidualLoadI6__halffE11AffineStoreIfS1_EfLi1ELi512EEvT_T0_lldPT1_S8__param_6];
	ld.param.u64 	%rd14, [_Z22LayerNormBlockSMemImplI19BiasAddResidualLoadI6__halffE11AffineStoreIfS1_EfLi1ELi512EEvT_T0_lldPT1_S8__param_5];
	ld.param.f64 	%fd2, [_Z22LayerNormBlockSMemImplI19BiasAddResidualLoadI6__halffE11AffineStoreIfS1_EfLi1ELi512EEvT_T0_lldPT1_S8__param_4];
	mov.u32 	%r1, %tid.x;
	cvt.u32.u64 	%r2, %rd8;
	mov.u32 	%r32, %nctaid.x;
	cvt.u64.u32 	%rd2, %r32;
	mov.f32 	%f120, 0f7FC00000;
	mul.f32 	%f1, %f120, 0f7FC00000;
	and.b32  	%r3, %r1, 31;
	mov.u32 	%r33, %ntid.x;
	shr.u32 	%r4, %r33, 5;
	cvt.rn.f32.f64 	%f2, %fd2;
	not.b32 	%r34, %r1;
	add.s32 	%r5, %r34, %r2;
	shr.u32 	%r35, %r5, 9;
	add.s32 	%r36, %r35, 1;
	and.b32  	%r6, %r36, 7;
	and.b32  	%r37, %r36, 16777208;
	neg.s32 	%r7, %r37;
	cvta.to.global.u64 	%rd3, %rd14;
	cvta.to.global.u64 	%rd4, %rd15;
$L__BB120_2:
	setp.ge.s32 	%p2, %r1, %r2;
	mov.f32 	%f289, 0f00000000;
	mov.f32 	%f290, %f289;
	mov.f32 	%f291, %f289;
	@%p2 bra 	$L__BB120_14;
	setp.lt.u32 	%p3, %r5, 3584;
	mov.f32 	%f291, 0f00000000;
	mov.f32 	%f290, %f291;
	mov.f32 	%f289, %f291;
	@%p3 bra 	$L__BB120_6;
	mov.f32 	%f291, 0f00000000;
	mov.u32 	%r107, %r7;
$L__BB120_5:
	.pragma "nounroll";
	add.f32 	%f125, %f291, 0f3F800000;
	mov.f32 	%f126, 0f7FC00000;
	div.approx.f32 	%f127, %f126, %f125;
	add.f32 	%f128, %f289, %f127;
	add.f32 	%f129, %f1, %f290;
	add.f32 	%f130, %f125, 0f3F800000;
	div.approx.f32 	%f131, %f126, %f130;
	add.f32 	%f132, %f128, %f131;
	add.f32 	%f133, %f1, %f129;
	add.f32 	%f134, %f130, 0f3F800000;
	div.approx.f32 	%f135, %f126, %f134;
	add.f32 	%f136, %f132, %f135;
	add.f32 	%f137, %f1, %f133;
	add.f32 	%f138, %f134, 0f3F800000;
	div.approx.f32 	%f139, %f126, %f138;
	add.f32 	%f140, %f136, %f139;
	add.f32 	%f141, %f1, %f137;
	add.f32 	%f142, %f138, 0f3F800000;
	div.approx.f32 	%f143, %f126, %f142;
	add.f32 	%f144, %f140, %f143;
	add.f32 	%f145, %f1, %f141;
	add.f32 	%f146, %f142, 0f3F800000;
	div.approx.f32 	%f147, %f126, %f146;
	add.f32 	%f148, %f144, %f147;
	add.f32 	%f149, %f1, %f145;
	add.f32 	%f150, %f146, 0f3F800000;
	div.approx.f32 	%f151, %f126, %f150;
	add.f32 	%f152, %f148, %f151;
	add.f32 	%f153, %f1, %f149;
	add.f32 	%f291, %f150, 0f3F800000;
	div.approx.f32 	%f154, %f126, %f291;
	add.f32 	%f289, %f152, %f154;
	add.f32 	%f290, %f1, %f153;
	add.s32 	%r107, %r107, 8;
	setp.ne.s32 	%p4, %r107, 0;
	@%p4 bra 	$L__BB120_5;
$L__BB120_6:
	setp.eq.s32 	%p5, %r6, 0;
	@%p5 bra 	$L__BB120_14;
	add.s32 	%r38, %r6, -1;
	setp.lt.u32 	%p6, %r38, 3;
	@%p6 bra 	$L__BB120_9;
	add.f32 	%f156, %f291, 0f3F800000;
	mov.f32 	%f157, 0f7FC00000;
	div.approx.f32 	%f158, %f157, %f156;
	add.f32 	%f159, %f289, %f158;
	add.f32 	%f160, %f1, %f290;
	add.f32 	%f161, %f156, 0f3F800000;
	div.approx.f32 	%f162, %f157, %f161;
	add.f32 	%f163, %f159, %f162;
	add.f32 	%f164, %f1, %f160;
	add.f32 	%f165, %f161, 0f3F800000;
	div.approx.f32 	%f166, %f157, %f165;
	add.f32 	%f167, %f163, %f166;
	add.f32 	%f168, %f1, %f164;
	add.f32 	%f291, %f165, 0f3F800000;
	div.approx.f32 	%f169, %f157, %f291;
	add.f32 	%f289, %f167, %f169;
	add.f32 	%f290, %f1, %f168;
$L__BB120_9:
	and.b32  	%r41, %r36, 3;
	setp.eq.s32 	%p7, %r41, 0;
	@%p7 bra 	$L__BB120_14;
	and.b32  	%r42, %r5, 1536;
	setp.eq.s32 	%p8, %r42, 0;
	@%p8 bra 	$L__BB120_12;
	add.f32 	%f171, %f291, 0f3F800000;
	mov.f32 	%f172, 0f7FC00000;
	div.approx.f32 	%f173, %f172, %f171;
	add.f32 	%f174, %f289, %f173;
	add.f32 	%f175, %f1, %f290;
	add.f32 	%f291, %f171, 0f3F800000;
	div.approx.f32 	%f176, %f172, %f291;
	add.f32 	%f289, %f174, %f176;
	add.f32 	%f290, %f1, %f175;
$L__BB120_12:
	and.b32  	%r43, %r5, 512;
	setp.ne.s32 	%p9, %r43, 0;
	@%p9 bra 	$L__BB120_14;
	add.f32 	%f291, %f291, 0f3F800000;
	mov.f32 	%f177, 0f7FC00000;
	div.approx.f32 	%f178, %f177, %f291;
	add.f32 	%f289, %f289, %f178;
	add.f32 	%f290, %f1, %f290;
$L__BB120_14:
	mov.b32 	%r44, %f289;
	shfl.sync.down.b32	%r10|%p10, %r44, 16, 31, -1;
	mov.b32 	%r45, %f290;
	shfl.sync.down.b32	%r11|%p11, %r45, 16, 31, -1;
	mov.b32 	%r46, %f291;
	shfl.sync.down.b32	%r47|%p12, %r46, 16, 31, -1;
	mov.b32 	%f39, %r47;
	setp.eq.f32 	%p13, %f39, 0f00000000;
	@%p13 bra 	$L__BB120_16;
	mov.b32 	%f179, %r11;
	mov.b32 	%f180, %r10;
	add.f32 	%f40, %f291, %f39;
	div.approx.f32 	%f181, %f39, %f40;
	sub.f32 	%f182, %f180, %f289;
	fma.rn.f32 	%f289, %f182, %f181, %f289;
	mul.f32 	%f183, %f182, %f182;
	mul.f32 	%f184, %f291, %f183;
	fma.rn.f32 	%f185, %f184, %f181, %f179;
	add.f32 	%f290, %f290, %f185;
	mov.f32 	%f291, %f40;
$L__BB120_16:
	mov.b32 	%r48, %f289;
	shfl.sync.down.b32	%r12|%p14, %r48, 8, 31, -1;
	mov.b32 	%r49, %f290;
	shfl.sync.down.b32	%r13|%p15, %r49, 8, 31, -1;
	mov.b32 	%r50, %f291;
	shfl.sync.down.b32	%r51|%p16, %r50, 8, 31, -1;
	mov.b32 	%f46, %r51;
	setp.eq.f32 	%p17, %f46, 0f00000000;
	@%p17 bra 	$L__BB120_18;
	mov.b32 	%f186, %r13;
	mov.b32 	%f187, %r12;
	add.f32 	%f47, %f291, %f46;
	div.approx.f32 	%f188, %f46, %f47;
	sub.f32 	%f189, %f187, %f289;
	fma.rn.f32 	%f289, %f189, %f188, %f289;
	mul.f32 	%f190, %f189, %f189;
	mul.f32 	%f191, %f291, %f190;
	fma.rn.f32 	%f192, %f191, %f188, %f186;
	add.f32 	%f290, %f290, %f192;
	mov.f32 	%f291, %f47;
$L__BB120_18:
	mov.b32 	%r52, %f289;
	shfl.sync.down.b32	%r14|%p18, %r52, 4, 31, -1;
	mov.b32 	%r53, %f290;
	shfl.sync.down.b32	%r15|%p19, %r53, 4, 31, -1;
	mov.b32 	%r54, %f291;
	shfl.sync.down.b32	%r55|%p20, %r54, 4, 31, -1;
	mov.b32 	%f53, %r55;
	setp.eq.f32 	%p21, %f53, 0f00000000;
	@%p21 bra 	$L__BB120_20;
	mov.b32 	%f193, %r15;
	mov.b32 	%f194, %r14;
	add.f32 	%f54, %f291, %f53;
	div.approx.f32 	%f195, %f53, %f54;
	sub.f32 	%f196, %f194, %f289;
	fma.rn.f32 	%f289, %f196, %f195, %f289;
	mul.f32 	%f197, %f196, %f196;
	mul.f32 	%f198, %f291, %f197;
	fma.rn.f32 	%f199, %f198, %f195, %f193;
	add.f32 	%f290, %f290, %f199;
	mov.f32 	%f291, %f54;
$L__BB120_20:
	mov.b32 	%r56, %f289;
	shfl.sync.down.b32	%r16|%p22, %r56, 2, 31, -1;
	mov.b32 	%r57, %f290;
	shfl.sync.down.b32	%r17|%p23, %r57, 2, 31, -1;
	mov.b32 	%r58, %f291;
	shfl.sync.down.b32	%r59|%p24, %r58, 2, 31, -1;
	mov.b32 	%f60, %r59;
	setp.eq.f32 	%p25, %f60, 0f00000000;
	@%p25 bra 	$L__BB120_22;
	mov.b32 	%f200, %r17;
	mov.b32 	%f201, %r16;
	add.f32 	%f61, %f291, %f60;
	div.approx.f32 	%f202, %f60, %f61;
	sub.f32 	%f203, %f201, %f289;
	fma.rn.f32 	%f289, %f203, %f202, %f289;
	mul.f32 	%f204, %f203, %f203;
	mul.f32 	%f205, %f291, %f204;
	fma.rn.f32 	%f206, %f205, %f202, %f200;
	add.f32 	%f290, %f290, %f206;
	mov.f32 	%f291, %f61;
$L__BB120_22:
	mov.b32 	%r60, %f289;
	shfl.sync.down.b32	%r18|%p26, %r60, 1, 31, -1;
	mov.b32 	%r61, %f290;
	shfl.sync.down.b32	%r19|%p27, %r61, 1, 31, -1;
	mov.b32 	%r62, %f291;
	shfl.sync.down.b32	%r63|%p28, %r62, 1, 31, -1;
	mov.b32 	%f67, %r63;
	setp.eq.f32 	%p29, %f67, 0f00000000;
	@%p29 bra 	$L__BB120_24;
	mov.b32 	%f207, %r19;
	mov.b32 	%f208, %r18;
	add.f32 	%f68, %f291, %f67;
	div.approx.f32 	%f209, %f67, %f68;
	sub.f32 	%f210, %f208, %f289;
	fma.rn.f32 	%f289, %f210, %f209, %f289;
	mul.f32 	%f211, %f210, %f210;
	mul.f32 	%f212, %f291, %f211;
	fma.rn.f32 	%f213, %f212, %f209, %f207;
	add.f32 	%f290, %f290, %f213;
	mov.f32 	%f291, %f68;
$L__BB120_24:
	setp.ne.s32 	%p30, %r3, 0;
	bar.sync 	0;
	@%p30 bra 	$L__BB120_26;
	shr.u32 	%r64, %r1, 3;
	mov.u32 	%r65, _ZZ21WelfordBlockAllReduceIfEvT_S0_S0_PS0_S1_S1_E11mean_shared;
	add.s32 	%r66, %r65, %r64;
	st.shared.f32 	[%r66], %f289;
	mov.u32 	%r67, _ZZ21WelfordBlockAllReduceIfEvT_S0_S0_PS0_S1_S1_E9m2_shared;
	add.s32 	%r68, %r67, %r64;
	st.shared.f32 	[%r68], %f290;
	mov.u32 	%r69, _ZZ21WelfordBlockAllReduceIfEvT_S0_S0_PS0_S1_S1_E12count_shared;
	add.s32 	%r70, %r69, %r64;
	st.shared.f32 	[%r70], %f291;
$L__BB120_26:
	setp.gt.u32 	%p31, %r1, 31;
	bar.sync 	0;
	@%p31 bra 	$L__BB120_41;
	setp.ge.u32 	%p32, %r1, %r4;
	mov.f32 	%f311, 0f00000000;
	mov.f32 	%f312, %f311;
	mov.f32 	%f310, %f311;
	@%p32 bra 	$L__BB120_29;
	shl.b32 	%r71, %r3, 2;
	mov.u32 	%r72, _ZZ21WelfordBlockAllReduceIfEvT_S0_S0_PS0_S1_S1_E11mean_shared;
	add.s32 	%r73, %r72, %r71;
	ld.shared.f32 	%f312, [%r73];
	mov.u32 	%r74, _ZZ21WelfordBlockAllReduceIfEvT_S0_S0_PS0_S1_S1_E9m2_shared;
	add.s32 	%r75, %r74, %r71;
	ld.shared.f32 	%f311, [%r75];
	mov.u32 	%r76, _ZZ21WelfordBlockAllReduceIfEvT_S0_S0_PS0_S1_S1_E12count_shared;
	add.s32 	%r77, %r76, %r71;
	ld.shared.f32 	%f310, [%r77];
$L__BB120_29:
	bar.warp.sync 	-1;
	mov.b32 	%r78, %f312;
	shfl.sync.down.b32	%r20|%p33, %r78, 16, 31, -1;
	mov.b32 	%r79, %f311;
	shfl.sync.down.b32	%r21|%p34, %r79, 16, 31, -1;
	mov.b32 	%r80, %f310;
	shfl.sync.down.b32	%r81|%p35, %r80, 16, 31, -1;
	mov.b32 	%f80, %r81;
	setp.eq.f32 	%p36, %f80, 0f00000000;
	@%p36 bra 	$L__BB120_31;
	mov.b32 	%f215, %r21;
	mov.b32 	%f216, %r20;
	add.f32 	%f81, %f310, %f80;
	div.approx.f32 	%f217, %f80, %f81;
	sub.f32 	%f218, %f216, %f312;
	fma.rn.f32 	%f312, %f218, %f217, %f312;
	mul.f32 	%f219, %f218, %f218;
	mul.f32 	%f220, %f310, %f219;
	fma.rn.f32 	%f221, %f220, %f217, %f215;
	add.f32 	%f311, %f311, %f221;
	mov.f32 	%f310, %f81;
$L__BB120_31:
	mov.b32 	%r82, %f312;
	shfl.sync.down.b32	%r22|%p37, %r82, 8, 31, -1;
	mov.b32 	%r83, %f311;
	shfl.sync.down.b32	%r23|%p38, %r83, 8, 31, -1;
	mov.b32 	%r84, %f310;
	shfl.sync.down.b32	%r85|%p39, %r84, 8, 31, -1;
	mov.b32 	%f87, %r85;
	setp.eq.f32 	%p40, %f87, 0f00000000;
	@%p40 bra 	$L__BB120_33;
	mov.b32 	%f222, %r23;
	mov.b32 	%f223, %r22;
	add.f32 	%f88, %f310, %f87;
	div.approx.f32 	%f224, %f87, %f88;
	sub.f32 	%f225, %f223, %f312;
	fma.rn.f32 	%f312, %f225, %f224, %f312;
	mul.f32 	%f226, %f225, %f225;
	mul.f32 	%f227, %f310, %f226;
	fma.rn.f32 	%f228, %f227, %f224, %f222;
	add.f32 	%f311, %f311, %f228;
	mov.f32 	%f310, %f88;
$L__BB120_33:
	mov.b32 	%r86, %f312;
	shfl.sync.down.b32	%r24|%p41, %r86, 4, 31, -1;
	mov.b32 	%r87, %f311;
	shfl.sync.down.b32	%r25|%p42, %r87, 4, 31, -1;
	mov.b32 	%r88, %f310;
	shfl.sync.down.b32	%r89|%p43, %r88, 4, 31, -1;
	mov.b32 	%f94, %r89;
	setp.eq.f32 	%p44, %f94, 0f00000000;
	@%p44 bra 	$L__BB120_35;
	mov.b32 	%f229, %r25;
	mov.b32 	%f230, %r24;
	add.f32 	%f95, %f310, %f94;
	div.approx.f32 	%f231, %f94, %f95;
	sub.f32 	%f232, %f230, %f312;
	fma.rn.f32 	%f312, %f232, %f231, %f312;
	mul.f32 	%f233, %f232, %f232;
	mul.f32 	%f234, %f310, %f233;
	fma.rn.f32 	%f235, %f234, %f231, %f229;
	add.f32 	%f311, %f311, %f235;
	mov.f32 	%f310, %f95;
$L__BB120_35:
	mov.b32 	%r90, %f312;
	shfl.sync.down.b32	%r26|%p45, %r90, 2, 31, -1;
	mov.b32 	%r91, %f311;
	shfl.sync.down.b32	%r27|%p46, %r91, 2, 31, -1;
	mov.b32 	%r92, %f310;
	shfl.sync.down.b32	%r93|%p47, %r92, 2, 31, -1;
	mov.b32 	%f101, %r93;
	setp.eq.f32 	%p48, %f101, 0f00000000;
	@%p48 bra 	$L__BB120_37;
	mov.b32 	%f236, %r27;
	mov.b32 	%f237, %r26;
	add.f32 	%f102, %f310, %f101;
	div.approx.f32 	%f238, %f101, %f102;
	sub.f32 	%f239, %f237, %f312;
	fma.rn.f32 	%f312, %f239, %f238, %f312;
	mul.f32 	%f240, %f239, %f239;
	mul.f32 	%f241, %f310, %f240;
	fma.rn.f32 	%f242, %f241, %f238, %f236;
	add.f32 	%f311, %f311, %f242;
	mov.f32 	%f310, %f102;
$L__BB120_37:
	mov.b32 	%r94, %f312;
	shfl.sync.down.b32	%r28|%p49, %r94, 1, 31, -1;
	mov.b32 	%r95, %f311;
	shfl.sync.down.b32	%r29|%p50, %r95, 1, 31, -1;
	mov.b32 	%r96, %f310;
	shfl.sync.down.b32	%r97|%p51, %r96, 1, 31, -1;
	mov.b32 	%f108, %r97;
	setp.eq.f32 	%p52, %f108, 0f00000000;
	@%p52 bra 	$L__BB120_39;
	mov.b32 	%f243, %r29;
	mov.b32 	%f244, %r28;
	add.f32 	%f109, %f310, %f108;
	div.approx.f32 	%f245, %f108, %f109;
	sub.f32 	%f246, %f244, %f312;
	fma.rn.f32 	%f312, %f246, %f245, %f312;
	mul.f32 	%f247, %f246, %f246;
	mul.f32 	%f248, %f310, %f247;
	fma.rn.f32 	%f249, %f248, %f245, %f243;
	add.f32 	%f311, %f311, %f249;
	mov.f32 	%f310, %f109;
$L__BB120_39:
	setp.ne.s32 	%p53, %r3, 0;
	@%p53 bra 	$L__BB120_41;
	st.shared.f32 	[_ZZ21WelfordBlockAllReduceIfEvT_S0_S0_PS0_S1_S1_E21mean_result_broadcast], %f312;
	st.shared.f32 	[_ZZ21WelfordBlockAllReduceIfEvT_S0_S0_PS0_S1_S1_E19m2_result_broadcast], %f311;
	st.shared.f32 	[_ZZ21WelfordBlockAllReduceIfEvT_S0_S0_PS0_S1_S1_E22count_result_broadcast], %f310;
$L__BB120_41:
	setp.ne.s32 	%p54, %r1, 0;
	bar.sync 	0;
	@%p54 bra 	$L__BB120_46;
	ld.shared.f32 	%f250, [_ZZ21WelfordBlockAllReduceIfEvT_S0_S0_PS0_S1_S1_E19m2_result_broadcast];
	ld.shared.f32 	%f251, [_ZZ21WelfordBlockAllReduceIfEvT_S0_S0_PS0_S1_S1_E22count_result_broadcast];
	div.approx.f32 	%f252, %f250, %f251;
	max.f32 	%f253, %f252, 0f00000000;
	add.f32 	%f254, %f253, %f2;
	abs.f32 	%f115, %f254;
	setp.lt.f32 	%p55, %f115, 0f00800000;
	mul.f32 	%f255, %f254, 0f4B800000;
	selp.f32 	%f116, %f255, %f254, %p55;
	mov.b32 	%r30, %f116;
	add.s32 	%r98, %r30, -8388608;
	setp.gt.u32 	%p56, %r98, 2130706431;
	@%p56 bra 	$L__BB120_44;
	setp.lt.f32 	%p57, %f115, 0f00800000;
	and.b32  	%r99, %r30, 16777215;
	or.b32  	%r100, %r99, 1056964608;
	mov.b32 	%f256, %r100;
	sub.s32 	%r101, %r100, %r30;
	add.s32 	%r102, %r101, 201326592;
	selp.b32 	%r103, %r102, %r101, %p57;
	rsqrt.approx.ftz.f32 	%f257, %f256;
	mul.f32 	%f258, %f257, %f257;
	neg.f32 	%f259, %f258;
	fma.rn.f32 	%f260, %f257, %f257, %f259;
	neg.f32 	%f261, %f256;
	fma.rn.f32 	%f262, %f258, %f261, 0f3F800000;
	fma.rn.f32 	%f263, %f260, %f261, %f262;
	fma.rn.f32 	%f264, %f263, 0f3EC00000, 0f3F000000;
	mul.f32 	%f265, %f257, %f263;
	fma.rn.f32 	%f266, %f264, %f265, %f257;
	shr.s32 	%r104, %r103, 1;
	mov.b32 	%r105, %f266;
	add.s32 	%r106, %r104, %r105;
	mov.b32 	%f325, %r106;
	bra.uni 	$L__BB120_45;
$L__BB120_44:
	rsqrt.approx.ftz.f32 	%f325, %f116;
$L__BB120_45:
	ld.shared.f32 	%f267, [_ZZ21WelfordBlockAllReduceIfEvT_S0_S0_PS0_S1_S1_E21mean_result_broadcast];
	shl.b64 	%rd11, %rd16, 2;
	add.s64 	%rd12, %rd3, %rd11;
	st.global.f32 	[%rd12], %f267;
	add.s64 	%rd13, %rd4, %rd11;
	st.global.f32 	[%rd13], %f325;
$L__BB120_46:
	add.s64 	%rd16, %rd16, %rd2;
	setp.lt.s64 	%p58, %rd16, %rd7;
	@%p58 bra 	$L__BB120_2;
$L__BB120_47:
	ret;

}
	// .globl	_Z22LayerNormBlockSMemImplI19BiasAddResidualLoadI6__halffE11AffineStoreIfS1_EfLi1ELi256EEvT_T0_lldPT1_S8_
.visible .entry _Z22LayerNormBlockSMemImplI19BiasAddResidualLoadI6__halffE11AffineStoreIfS1_EfLi1ELi256EEvT_T0_lldPT1_S8_(
	.param .align 8 .b8 _Z22LayerNormBlockSMemImplI19BiasAddResidualLoadI6__halffE11AffineStoreIfS1_EfLi1ELi256EEvT_T0_lldPT1_S8__param_0[32],
	.param .align 8 .b8 _Z22LayerNormBlockSMemImplI19BiasAddResidualLoadI6__halffE11AffineStoreIfS1_EfLi1ELi256EEvT_T0_lldPT1_S8__param_1[32],
	.param .u64 _Z22LayerNormBlockSMemImplI19BiasAddResidualLoadI6__halffE11AffineStoreIfS1_EfLi1ELi256EEvT_T0_lldPT1_S8__param_2,
	.param .u64 _Z22LayerNormBlockSMemImplI19BiasAddResidualLoadI6__halffE11AffineStoreIfS1_EfLi1ELi256EEvT_T0_lldPT1_S8__param_3,
	.param .f64 _Z22LayerNormBlockSMemImplI19BiasAddResidualLoadI6__halffE11AffineStoreIfS1_EfLi1ELi256EEvT_T0_lldPT1_S8__param_4,
	.param .u64 .ptr .align 1 _Z22LayerNormBlockSMemImplI19BiasAddResidualLoadI6__halffE11AffineStoreIfS1_EfLi1ELi256EEvT_T0_lldPT1_S8__param_5,
	.param .u64 .ptr .align 1 _Z22LayerNormBlockSMemImplI19BiasAddResidualLoadI6__halffE11AffineStoreIfS1_EfLi1ELi256EEvT_T0_lldPT1_S8__param_6
)
{
	.reg .pred 	%p<59>;
	.reg .b32 	%r<108>;
	.reg .b32 	%f<326>;
	.reg .b64 	%rd<17>;
	.reg .b64 	%fd<3>;

	ld.param.u64 	%rd7, [_Z22LayerNormBlockSMemImplI19BiasAddResidualLoadI6__halffE11AffineStoreIfS1_EfLi1ELi256EEvT_T0_lldPT1_S8__param_2];
	ld.param.u64 	%rd8, [_Z22LayerNormBlockSMemImplI19BiasAddResidualLoadI6__halffE11AffineStoreIfS1_EfLi1ELi256EEvT_T0_lldPT1_S8__param_3];
	mov.u32 	%r31, %ctaid.x;
	cvt.u64.u32 	%rd16, %r31;
	setp.le.s64 	%p1, %rd7, %rd16;
	@%p1 bra 	$L__BB121_47;
	ld.param.u64 	%rd15, [_Z22LayerNormBlockSMemImplI19BiasAddResidualLoadI6__halffE11AffineStoreIfS1_EfLi1ELi256EEvT_T0_lldPT1_S8__param_6];
	ld.param.u64 	%rd14, [_Z22LayerNormBlockSMemImplI19BiasAddResidualLoadI6__halffE11AffineStoreIfS1_EfLi1ELi256EEvT_T0_lldPT1_S8__param_5];
	ld.param.f64 	%fd2, [_Z22LayerNormBlockSMemImplI19BiasAddResidualLoadI6__halffE11AffineStoreIfS1_EfLi1ELi256EEvT_T0_lldPT1_S8__param_4];
	mov.u32 	%r1, %tid.x;
	cvt.u32.u64 	%r2, %rd8;
	mov.u32 	%r32, %nctaid.x;
	cvt.u64.u32 	%rd2, %r32;
	mov.f32 	%f120, 0f7FC00000;
	mul.f32 	%f1, %f120, 0f7FC00000;
	and.b32  	%r3, %r1, 31;
	mov.u32 	%r33, %ntid.x;
	shr.u32 	%r4, %r33, 5;
	cvt.rn.f32.f64 	%f2, %fd2;
	not.b32 	%r34, %r1;
	add.s32 	%r5, %r34, %r2;
	shr.u32 	%r35, %r5, 8;
	add.s32 	%r36, %r35, 1;
	and.b32  	%r6, %r36, 7;
	and.b32  	%r37, %r36, 33554424;
	neg.s32 	%r7, %r37;
	cvta.to.global.u64 	%rd3, %rd14;
	cvta.to.global.u64 	%rd4, %rd15;
$L__BB121_2:
	setp.ge.s32 	%p2, %r1, %r2;
	mov.f32 	%f289, 0f00000000;
	mov.f32 	%f290, %f289;
	mov.f32 	%f291, %f289;
	@%p2 bra 	$L__BB121_14;
	setp.lt.u32 	%p3, %r5, 1792;
	mov.f32 	%f291, 0f00000000;
	mov.f32 	%f290, %f291;
	mov.f32 	%f289, %f291;
	@%p3 bra 	$L__BB121_6;
	mov.f32 	%f291, 0f00000000;
	mov.u32 	%r107, %r7;
$L__BB121_5:
	.pragma "nounroll";
	add.f32 	%f125, %f291, 0f3F800000;
	mov.f32 	%f126, 0f7FC00000;
	div.approx.f32 	%f127, %f126, %f125;
	add.f32 	%f128, %f289, %f127;
	add.f32 	%f129, %f1, %f290;
	add.f32 	%f130, %f125, 0f3F800000;
	div.approx.f32 	%f131, %f126, %f130;
	add.f32 	%f132, %f128, %f131;
	add.f32 	%f133, %f1, %f129;
	add.f32 	%f134, %f130, 0f3F800000;
	div.approx.f32 	%f135, %f126, %f134;
	add.f32 	%f136, %f132, %f135;
	add.f32 	%f137, %f1, %f133;
	add.f32 	%f138, %f134, 0f3F800000;
	div.approx.f32 	%f139, %f126, %f138;
	add.f32 	%f140, %f136, %f139;
	add.f32 	%f141, %f1, %f137;
	add.f32 	%f142, %f138, 0f3F800000;
	div.approx.f32 	%f143, %f126, %f142;
	add.f32 	%f144, %f140, %f143;
	add.f32 	%f145, %f1, %f141;
	add.f32 	%f146, %f142, 0f3F800000;
	div.approx.f32 	%f147, %f126, %f146;
	add.f32 	%f148, %f144, %f147;
	add.f32 	%f149, %f1, %f145;
	add.f32 	%f150, %f146, 0f3F800000;
	div.approx.f32 	%f151, %f126, %f150;
	add.f32 	%f152, %f148, %f151;
	add.f32 	%f153, %f1, %f149;
	add.f32 	%f291, %f150, 0f3F800000;
	div.approx.f32 	%f154, %f126, %f291;
	add.f32 	%f289, %f152, %f154;
	add.f32 	%f290, %f1, %f153;
	add.s32 	%r107, %r107, 8;
	setp.ne.s32 	%p4, %r107, 0;
	@%p4 bra 	$L__BB121_5;
$L__BB121_6:
	setp.eq.s32 	%p5, %r6, 0;
	@%p5 bra 	$L__BB121_14;
	add.s32 	%r38, %r6, -1;
	setp.lt.u32 	%p6, %r38, 3;
	@%p6 bra 	$L__BB121_9;
	add.f32 	%f156, %f291, 0f3F800000;
	mov.f32 	%f157, 0f7FC00000;
	div.approx.f32 	%f158, %f157, %f156;
	add.f32 	%f159, %f289, %f158;
	add.f32 	%f160, %f1, %f290;
	add.f32 	%f161, %f156, 0f3F800000;
	div.approx.f32 	%f162, %f157, %f161;
	add.f32 	%f163, %f159, %f162;
	add.f32 	%f164, %f1, %f160;
	add.f32 	%f165, %f161, 0f3F800000;
	div.approx.f32 	%f166, %f157, %f165;
	add.f32 	%f167, %f163, %f166;
	add.f32 	%f168, %f1, %f164;
	add.f32 	%f291, %f165, 0f3F800000;
	div.approx.f32 	%f169, %f157, %f291;
	add.f32 	%f289, %f167, %f169;
	add.f32 	%f290, %f1, %f168;
$L__BB121_9:
	and.b32  	%r41, %r36, 3;
	setp.eq.s32 	%p7, %r41, 0;
	@%p7 bra 	$L__BB121_14;
	and.b32  	%r42, %r5, 768;
	setp.eq.s32 	%p8, %r42, 0;
	@%p8 bra 	$L__BB121_12;
	add.f32 	%f171, %f291, 0f3F800000;
	mov.f32 	%f172, 0f7FC00000;
	div.approx.f32 	%f173, %f172, %f171;
	add.f32 	%f174, %f289, %f173;
	add.f32 	%f175, %f1, %f290;
	add.f32 	%f291, %f171, 0f3F800000;
	div.approx.f32 	%f176, %f172, %f291;
	add.f32 	%f289, %f174, %f176;
	add.f32 	%f290, %f1, %f175;
$L__BB121_12:
	and.b32  	%r43, %r5, 256;
	setp.ne.s32 	%p9, %r43, 0;
	@%p9 bra 	$L__BB121_14;
	add.f32 	%f291, %f291, 0f3F800000;
	mov.f32 	%f177, 0f7FC00000;
	div.approx.f32 	%f178, %f177, %f291;
	add.f32 	%f289, %f289, %f178;
	add.f32 	%f290, %f1, %f290;
$L__BB121_14:
	mov.b32 	%r44, %f289;
	shfl.sync.down.b32	%r10|%p10, %r44, 16, 31, -1;
	mov.b32 	%r45, %f290;
	shfl.sync.down.b32	%r11|%p11, %r45, 16, 31, -1;
	mov.b32 	%r46, %f291;
	shfl.sync.down.b32	%r47|%p12, %r46, 16, 31, -1;
	mov.b32 	%f39, %r47;
	setp.eq.f32 	%p13, %f39, 0f00000000;
	@%p13 bra 	$L__BB121_16;
	mov.b32 	%f179, %r11;
	mov.b32 	%f180, %r10;
	add.f32 	%f40, %f291, %f39;
	div.approx.f32 	%f181, %f39, %f40;
	sub.f32 	%f182, %f180, %f289;
	fma.rn.f32 	%f289, %f182, %f181, %f289;
	mul.f32 	%f183, %f182, %f182;
	mul.f32 	%f184, %f291, %f183;
	fma.rn.f32 	%f185, %f184, %f181, %f179;
	add.f32 	%f290, %f290, %f185;
	mov.f32 	%f291, %f40;
$L__BB121_16:
	mov.b32 	%r48, %f289;
	shfl.sync.down.b32	%r12|%p14, %r48, 8, 31, -1;
	mov.b32 	%r49, %f290;
	shfl.sync.down.b32	%r13|%p15, %r49, 8, 31, -1;
	mov.b32 	%r50, %f291;
	shfl.sync.down.b32	%r51|%p16, %r50, 8, 31, -1;
	mov.b32 	%f46, %r51;
	setp.eq.f32 	%p17, %f46, 0f00000000;
	@%p17 bra 	$L__BB121_18;
	mov.b32 	%f186, %r13;
	mov.b32 	%f187, %r12;
	add.f32 	%f47, %f291, %f46;
	div.approx.f32 	%f188, %f46, %f47;
	sub.f32 	%f189, %f187, %f289;
	fma.rn.f32 	%f289, %f189, %f188, %f289;
	mul.f32 	%f190, %f189, %f189;
	mul.f32 	%f191, %f291, %f190;
	fma.rn.f32 	%f192, %f191, %f188, %f186;
	add.f32 	%f290, %f290, %f192;
	mov.f32 	%f291, %f47;
$L__BB121_18:
	mov.b32 	%r52, %f289;
	shfl.sync.down.b32	%r14|%p18, %r52, 4, 31, -1;
	mov.b32 	%r53, %f290;
	shfl.sync.down.b32	%r15|%p19, %r53, 4, 31, -1;
	mov.b32 	%r54, %f291;
	shfl.sync.down.b32	%r55|%p20, %r54, 4, 31, -1;
	mov.b32 	%f53, %r55;
	setp.eq.f32 	%p21, %f53, 0f00000000;
	@%p21 bra 	$L__BB121_20;
	mov.b32 	%f193, %r15;
	mov.b32 	%f194, %r14;
	add.f32 	%f54, %f291, %f53;
	div.approx.f32 	%f195, %f53, %f54;
	sub.f32 	%f196, %f194, %f289;
	fma.rn.f32 	%f289, %f196, %f195, %f289;
	mul.f32 	%f197, %f196, %f196;
	mul.f32 	%f198, %f291, %f197;
	fma.rn.f32 	%f199, %f198, %f195, %f193;
	add.f32 	%f290, %f290, %f199;
	mov.f32 	%f291, %f54;
$L__BB121_20:
	mov.b32 	%r56, %f289;
	shfl.sync.down.b32	%r16|%p22, %r56, 2, 31, -1;
	mov.b32 	%r57, %f290;
	shfl.sync.down.b32	%r17|%p23, %r57, 2, 31, -1;
	mov.b32 	%r58, %f291;
	shfl.sync.down.b32	%r59|%p24, %r58, 2, 31, -1;
	mov.b32 	%f60, %r59;
	setp.eq.f32 	%p25, %f60, 0f00000000;
	@%p25 bra 	$L__BB121_22;
	mov.b32 	%f200, %r17;
	mov.b32 	%f201, %r16;
	add.f32 	%f61, %f291, %f60;
	div.approx.f32 	%f202, %f60, %f61;
	sub.f32 	%f203, %f201, %f289;
	fma.rn.f32 	%f289, %f203, %f202, %f289;
	mul.f32 	%f204, %f203, %f203;
	mul.f32 	%f205, %f291, %f204;
	fma.rn.f32 	%f206, %f205, %f202, %f200;
	add.f32 	%f290, %f290, %f206;
	mov.f32 	%f291, %f61;
$L__BB121_22:
	mov.b32 	%r60, %f289;
	shfl.sync.down.b32	%r18|%p26, %r60, 1, 31, -1;
	mov.b32 	%r61, %f290;
	shfl.sync.down.b32	%r19|%p27, %r61, 1, 31, -1;
	mov.b32 	%r62, %f291;
	shfl.sync.down.b32	%r63|%p28, %r62, 1, 31, -1;
	mov.b32 	%f67, %r63;
	setp.eq.f32 	%p29, %f67, 0f00000000;
	@%p29 bra 	$L__BB121_24;
	mov.b32 	%f207, %r19;
	mov.b32 	%f208, %r18;
	add.f32 	%f68, %f291, %f67;
	div.approx.f32 	%f209, %f67, %f68;
	sub.f32 	%f210, %f208, %f289;
	fma.rn.f32 	%f289, %f210, %f209, %f289;
	mul.f32 	%f211, %f210, %f210;
	mul.f32 	%f212, %f291, %f211;
	fma.rn.f32 	%f213, %f212, %f209, %f207;
	add.f32 	%f290, %f290, %f213;
	mov.f32 	%f291, %f68;
$L__BB121_24:
	setp.ne.s32 	%p30, %r3, 0;
	bar.sync 	0;
	@%p30 bra 	$L__BB121_26;
	shr.u32 	%r64, %r1, 3;
	mov.u32 	%r65, _ZZ21WelfordBlockAllReduceIfEvT_S0_S0_PS0_S1_S1_E11mean_shared;
	add.s32 	%r66, %r65, %r64;
	st.shared.f32 	[%r66], %f289;
	mov.u32 	%r67, _ZZ21WelfordBlockAllReduceIfEvT_S0_S0_PS0_S1_S1_E9m2_shared;
	add.s32 	%r68, %r67, %r64;
	st.shared.f32 	[%r68], %f290;
	mov.u32 	%r69, _ZZ21WelfordBlockAllReduceIfEvT_S0_S0_PS0_S1_S1_E12count_shared;
	add.s32 	%r70, %r69, %r64;
	st.shared.f32 	[%r70], %f291;
$L__BB121_26:
	setp.gt.u32 	%p31, %r1, 31;
	bar.sync 	0;
	@%p31 bra 	$L__BB121_41;
	setp.ge.u32 	%p32, %r1, %r4;
	mov.f32 	%f311, 0f00000000;
	mov.f32 	%f312, %f311;
	mov.f32 	%f310, %f311;
	@%p32 bra 	$L__BB121_29;
	shl.b32 	%r71, %r3, 2;
	mov.u32 	%r72, _ZZ21WelfordBlockAllReduceIfEvT_S0_S0_PS0_S1_S1_E11mean_shared;
	add.s32 	%r73, %r72, %r71;
	ld.shared.f32 	%f312, [%r73];
	mov.u32 	%r74, _ZZ21WelfordBlockAllReduceIfEvT_S0_S0_PS0_S1_S1_E9m2_shared;
	add.s32 	%r75, %r74, %r71;
	ld.shared.f32 	%f311, [%r75];
	mov.u32 	%r76, _ZZ21WelfordBlockAllReduceIfEvT_S0_S0_PS0_S1_S1_E12count_shared;
	add.s32 	%r77, %r76, %r71;
	ld.shared.f32 	%f310, [%r77];
$L__BB121_29:
	bar.warp.sync 	-1;
	mov.b32 	%r78, %f312;
	shfl.sync.down.b32	%r20|%p33, %r78, 16, 31, -1;
	mov.b32 	%r79, %f311;
	shfl.sync.down.b32	%r21|%p34, %r79, 16, 31, -1;
	mov.b32 	%r80, %f310;
	shfl.sync.down.b32	%r81|%p35, %r80, 16, 31, -1;
	mov.b32 	%f80, %r81;
	setp.eq.f32 	%p36, %f80, 0f00000000;
	@%p36 bra 	$L__BB121_31;
	mov.b32 	%f215, %r21;
	mov.b32 	%f216, %r20;
	add.f32 	%f81, %f310, %f80;
	div.approx.f32 	%f217, %f80, %f81;
	sub.f32 	%f218, %f216, %f312;
	fma.rn.f32 	%f312, %f218, %f217, %f312;
	mul.f32 	%f219, %f218, %f218;
	mul.f32 	%f220, %f310, %f219;
	fma.rn.f32 	%f221, %f220, %f217, %f215;
	add.f32 	%f311, %f311, %f221;
	mov.f32 	%f310, %f81;
$L__BB121_31:
	mov.b32 	%r82, %f312;
	shfl.sync.down.b32	%r22|%p37, %r82, 8, 31, -1;
	mov.b32 	%r83, %f311;
	shfl.sync.down.b32	%r23|%p38, %r83, 8, 31, -1;
	mov.b32 	%r84, %f310;
	shfl.sync.down.b32	%r85|%p39, %r84, 8, 31, -1;
	mov.b32 	%f87, %r85;
	setp.eq.f32 	%p40, %f87, 0f00000000;
	@%p40 bra 	$L__BB121_33;
	mov.b32 	%f222, %r23;
	mov.b32 	%f223, %r22;
	add.f32 	%f88, %f310, %f87;
	div.approx.f32 	%f224, %f87, %f88;
	sub.f32 	%f225, %f223, %f312;
	fma.rn.f32 	%f312, %f225, %f224, %f312;
	mul.f32 	%f226, %f225, %f225;
	mul.f32 	%f227, %f310, %f226;
	fma.rn.f32 	%f228, %f227, %f224, %f222;
	add.f32 	%f311, %f311, %f228;
	mov.f32 	%f310, %f88;
$L__BB121_33:
	mov.b32 	%r86, %f312;
	shfl.sync.down.b32	%r24|%p41, %r86, 4, 31, -1;
	mov.b32 	%r87, %f311;
	shfl.sync.down.b32	%r25|%p42, %r87, 4, 31, -1;
	mov.b32 	%r88, %f310;
	shfl.sync.down.b32	%r89|%p43, %r88, 4, 31, -1;
	mov.b32 	%f94, %r89;
	setp.eq.f32 	%p44, %f94, 0f00000000;
	@%p44 bra 	$L__BB121_35;
	mov.b32 	%f229, %r25;
	mov.b32 	%f230, %r24;
	add.f32 	%f95, %f310, %f94;
	div.approx.f32 	%f231, %f94, %f95;
	sub.f32 	%f232, %f230, %f312;
	fma.rn.f32 	%f312, %f232, %f231, %f312;
	mul.f32 	%f233, %f232, %f232;
	mul.f32 	%f234, %f310, %f233;
	fma.rn.f32 	%f235, %f234, %f231, %f229;
	add.f32 	%f311, %f311, %f235;
	mov.f32 	%f310, %f95;
$L__BB121_35:
	mov.b32 	%r90, %f312;
	shfl.sync.down.b32	%r26|%p45, %r90, 2, 31, -1;
	mov.b32 	%r91, %f311;
	shfl.sync.down.b32	%r27|%p46, %r91, 2, 31, -1;
	mov.b32 	%r92, %f310;
	shfl.sync.down.b32	%r93|%p47, %r92, 2, 31, -1;
	mov.b32 	%f101, %r93;
	setp.eq.f32 	%p48, %f101, 0f00000000;
	@%p48 bra 	$L__BB121_37;
	mov.b32 	%f236, %r27;
	mov.b32 	%f237, %r26;
	add.f32 	%f102, %f310, %f101;
	div.approx.f32 	%f238, %f101, %f102;
	sub.f32 	%f239, %f237, %f312;
	fma.rn.f32 	%f312, %f239, %f238, %f312;
	mul.f32 	%f240, %f239, %f239;
	mul.f32 	%f241, %f310, %f240;
	fma.rn.f32 	%f242, %f241, %f238, %f236;
	add.f32 	%f311, %f311, %f242;
	mov.f32 	%f310, %f102;
$L__BB121_37:
	mov.b32 	%r94, %f312;
	shfl.sync.down.b32	%r28|%p49, %r94, 1, 31, -1;
	mov.b32 	%r95, %f311;
	shfl.sync.down.b32	%r29|%p50, %r95, 1, 31, -1;
	mov.b32 	%r96, %f310;
	shfl.sync.down.b32	%r97|%p51, %r96, 1, 31, -1;
	mov.b32 	%f108, %r97;
	setp.eq.f32 	%p52, %f108, 0f00000000;
	@%p52 bra 	$L__BB121_39;
	mov.b32 	%f243, %r29;
	mov.b32 	%f244, %r28;
	add.f32 	%f109, %f310, %f108;
	div.approx.f32 	%f245, %f108, %f109;
	sub.f32 	%f246, %f244, %f312;
	fma.rn.f32 	%f312, %f246, %f245, %f312;
	mul.f32 	%f247, %f246, %f246;
	mul.f32 	%f248, %f310, %f247;
	fma.rn.f32 	%f249, %f248, %f245, %f243;
	add.f32 	%f311, %f311, %f249;
	mov.f32 	%f310, %f109;
$L__BB121_39:
	setp.ne.s32 	%p53, %r3, 0;
	@%p53 bra 	$L__BB121_41;
	st.shared.f32 	[_ZZ21WelfordBlockAllReduceIfEvT_S0_S0_PS0_S1_S1_E21mean_result_broadcast], %f312;
	st.shared.f32 	[_ZZ21WelfordBlockAllReduceIfEvT_S0_S0_PS0_S1_S1_E19m2_result_broadcast], %f311;
	st.shared.f32 	[_ZZ21WelfordBlockAllReduceIfEvT_S0_S0_PS0_S1_S1_E22count_result_broadcast], %f310;
$L__BB121_41:
	setp.ne.s32 	%p54, %r1, 0;
	bar.sync 	0;
	@%p54 bra 	$L__BB121_46;
	ld.shared.f32 	%f250, [_ZZ21WelfordBlockAllReduceIfEvT_S0_S0_PS0_S1_S1_E19m2_result_broadcast];
	ld.shared.f32 	%f251, [_ZZ21WelfordBlockAllReduceIfEvT_S0_S0_PS0_S1_S1_E22count_result_broadcast];
	div.approx.f32 	%f252, %f250, %f251;
	max.f32 	%f253, %f252, 0f00000000;
	add.f32 	%f254, %f253, %f2;
	abs.f32 	%f115, %f254;
	setp.lt.f32 	%p55, %f115, 0f00800000;
	mul.f32 	%f255, %f254, 0f4B800000;
	selp.f32 	%f116, %f255, %f254, %p55;
	mov.b32 	%r30, %f116;
	add.s32 	%r98, %r30, -8388608;
	setp.gt.u32 	%p56, %r98, 2130706431;
	@%p56 bra 	$L__BB121_44;
	setp.lt.f32 	%p57, %f115, 0f00800000;
	and.b32  	%r99, %r30, 16777215;
	or.b32  	%r100, %r99, 1056964608;
	mov.b32 	%f256, %r100;
	sub.s32 	%r101, %r100, %r30;
	add.s32 	%r102, %r101, 201326592;
	selp.b32 	%r103, %r102, %r101, %p57;
	rsqrt.approx.ftz.f32 	%f257, %f256;
	mul.f32 	%f258, %f257, %f257;
	neg.f32 	%f259, %f258;
	fma.rn.f32 	%f260, %f257, %f257, %f259;
	neg.f32 	%f261, %f256;
	fma.rn.f32 	%f262, %f258, %f261, 0f3F800000;
	fma.rn.f32 	%f263, %f260, %f261, %f262;
	fma.rn.f32 	%f264, %f263, 0f3EC00000, 0f3F000000;
	mul.f32 	%f265, %f257, %f263;
	fma.rn.f32 	%f266, %f264, %f265, %f257;
	shr.s32 	%r104, %r103, 1;
	mov.b32 	%r105, %f266;
	add.s32 	%r106, %r104, %r105;
	mov.b32 	%f325, %r106;
	bra.uni 	$L__BB121_45;
$L__BB121_44:
	rsqrt.approx.ftz.f32 	%f325, %f116;
$L__BB121_45:
	ld.shared.f32 	%f267, [_ZZ21WelfordBlockAllReduceIfEvT_S0_S0_PS0_S1_S1_E21mean_result_broadcast];
	shl.b64 	%rd11, %rd16, 2;
	add.s64 	%rd12, %rd3, %rd11;
	st.global.f32 	[%rd12], %f267;
	add.s64 	%rd13, %rd4, %rd11;
	st.global.f32 	[%rd13], %f325;
$L__BB121_46:
	add.s64 	%rd16, %rd16, %rd2;
	setp.lt.s64 	%p58, %rd16, %rd7;
	@%p58 bra 	$L__BB121_2;
$L__BB121_47:
	ret;

}
	// .globl	_Z26LayerNormBlockUncachedImplI19BiasAddResidualLoadI6__halffE11AffineStoreIfS1_EfLi4ELi1024EEvT_T0_lldPT1_S8_
.visible .entry _Z26LayerNormBlockUncachedImplI19BiasAddResidualLoadI6__halffE11AffineStoreIfS1_EfLi4ELi1024EEvT_T0_lldPT1_S8_(
	.param .align 8 .b8 _Z26LayerNormBlockUncachedImplI19BiasAddResidualLoadI6__halffE11AffineStoreIfS1_EfLi4ELi1024EEvT_T0_lldPT1_S8__param_0[32],
	.param .align 8 .b8 _Z26LayerNormBlockUncachedImplI19BiasAddResidualLoadI6__halffE11AffineStoreIfS1_EfLi4ELi1024EEvT_T0_lldPT1_S8__param_1[32],
	.param .u64 _Z26LayerNormBlockUncachedImplI19BiasAddResidualLoadI6__halffE11AffineStoreIfS1_EfLi4ELi1024EEvT_T0_lldPT1_S8__param_2,
	.param .u64 _Z26LayerNormBlockUncachedImplI19BiasAddResidualLoadI6__halffE11AffineStoreIfS1_EfLi4ELi1024EEvT_T0_lldPT1_S8__param_3,
	.param .f64 _Z26LayerNormBlockUncachedImplI19BiasAddResidualLoadI6__halffE11AffineStoreIfS1_EfLi4ELi1024EEvT_T0_lldPT1_S8__param_4,
	.param .u64 .ptr .align 1 _Z26LayerNormBlockUncachedImplI19BiasAddResidualLoadI6__halffE11AffineStoreIfS1_EfLi4ELi1024EEvT_T0_lldPT1_S8__param_5,
	.param .u64 .ptr .align 1 _Z26LayerNormBlockUncachedImplI19BiasAddResidualLoadI6__halffE11AffineStoreIfS1_EfLi4ELi1024EEvT_T0_lldPT1_S8__param_6
)
{
	.reg .pred 	%p<64>;
	.reg .b32 	%r<436>;
	.reg .b32 	%f<512>;
	.reg .b64 	%rd<220>;
	.reg .b64 	%fd<2>;

	ld.param.u64 	%rd32, [_Z26LayerNormBlockUncachedImplI19BiasAddResidualLoadI6__halffE11AffineStoreIfS1_EfLi4ELi1024EEvT_T0_lldPT1_S8__param_1+8];
	ld.param.u64 	%rd4, [_Z26LayerNormBlockUncachedImplI19BiasAddResidualLoadI6__halffE11AffineStoreIfS1_EfLi4ELi1024EEvT_T0_lldPT1_S8__param_0+24];
	ld.param.u64 	%rd34, [_Z26LayerNormBlockUncachedImplI19BiasAddResidualLoadI6__halffE11AffineStoreIfS1_EfLi4ELi1024EEvT_T0_lldPT1_S8__param_1+24];
	ld.param.u64 	%rd33, [_Z26LayerNormBlockUncachedImplI19BiasAddResidualLoadI6__halffE11AffineStoreIfS1_EfLi4ELi1024EEvT_T0_lldPT1_S8__param_1+16];
	ld.param.u64 	%rd31, [_Z26LayerNormBlockUncachedImplI19BiasAddResidualLoadI6__halffE11AffineStoreIfS1_EfLi4ELi1024EEvT_T0_lldPT1_S8__param_1];
	ld.param.u64 	%rd39, [_Z26LayerNormBlockUncachedImplI19BiasAddResidualLoadI6__halffE11AffineStoreIfS1_EfLi4ELi1024EEvT_T0_lldPT1_S8__param_0+16];
	ld.param.u64 	%rd40, [_Z26LayerNormBlockUncachedImplI19BiasAddResidualLoadI6__halffE11AffineStoreIfS1_EfLi4ELi1024EEvT_T0_lldPT1_S8__param_0+8];
	ld.param.u64 	%rd41, [_Z26LayerNormBlockUncachedImplI19BiasAddResidualLoadI6__halffE11AffineStoreIfS1_EfLi4ELi1024EEvT_T0_lldPT1_S8__param_0];
	ld.param.u64 	%rd35, [_Z26LayerNormBlockUncachedImplI19BiasAddResidualLoadI6__halffE11AffineStoreIfS1_EfLi4ELi1024EEvT_T0_lldPT1_S8__param_2];
	ld.param.u64 	%rd36, [_Z26LayerNormBlockUncachedImplI19BiasAddResidualLoadI6__halffE11AffineStoreIfS1_EfLi4ELi1024EEvT_T0_lldPT1_S8__param_3];
	ld.param.f64 	%fd1, [_Z26LayerNormBlockUncachedImplI19BiasAddResidualLoadI6__halffE11AffineStoreIfS1_EfLi4ELi1024EEvT_T0_lldPT1_S8__param_4];
	ld.param.u64 	%rd37, [_Z26LayerNormBlockUncachedImplI19BiasAddResidualLoadI6__halffE11AffineStoreIfS1_EfLi4ELi1024EEvT_T0_lldPT1_S8__param_5];
	ld.param.u64 	%rd38, [_Z26LayerNormBlockUncachedImplI19BiasAddResidualLoadI6__halffE11AffineStoreIfS1_EfLi4ELi1024EEvT_T0_lldPT1_S8__param_6];
	cvta.to.global.u64 	%rd1, %rd41;
	cvta.to.global.u64 	%rd2, %rd40;
	cvta.to.global.u64 	%rd3, %rd39;
	cvta.to.global.u64 	%rd5, %rd31;
	cvta.to.global.u64 	%rd6, %rd33;
	cvta.to.global.u64 	%rd7, %rd34;
	mov.u32 	%r1, %tid.x;
	and.b64  	%rd42, %rd36, 3;
	setp.eq.s64 	%p1, %rd42, 0;
	@%p1 bra 	$L__BB122_2;
	mov.u64 	%rd43, $str$2;
	cvta.global.u64 	%rd44, %rd43;
	mov.u64 	%rd45, $str$1;
	cvta.global.u64 	%rd46, %rd45;
	mov.u64 	%rd47, __unnamed_119;
	cvta.global.u64 	%rd48, %rd47;
	{ // callseq 118, 0
	.param .b64 param0;
	st.param.b64 	[param0], %rd44;
	.param .b64 param1;
	st.param.b64 	[param1], %rd46;
	.param .b32 param2;
	st.param.b32 	[param2], 922;
	.param .b64 param3;
	st.param.b64 	[param3], %rd48;
	.param .b64 param4;
	st.param.b64 	[param4], 1;
	call.uni 
	__assertfail, 
	(
	param0, 
	param1, 
	param2, 
	param3, 
	param4
	);
	} // callseq 118
$L__BB122_2:
	cvt.u32.u64 	%r43, %rd36;
	shr.s32 	%r44, %r43, 31;
	shr.u32 	%r45, %r44, 30;
	add.s32 	%r46, %r43, %r45;
	shr.s32 	%r2, %r46, 2;
	mov.u32 	%r47, %ctaid.x;
	cvt.u64.u32 	%rd217, %r47;
	setp.le.s64 	%p2, %rd35, %rd217;
	@%p2 bra 	$L__BB122_52;
	and.b32  	%r3, %r1, 31;
	shr.u32 	%r48, %r1, 3;
	mov.u32 	%r49, _ZZ21WelfordBlockAllReduceIfEvT_S0_S0_PS0_S1_S1_E11mean_shared;
	add.s32 	%r4, %r49, %r48;
	mov.u32 	%r50, _ZZ21WelfordBlockAllReduceIfEvT_S0_S0_PS0_S1_S1_E9m2_shared;
	add.s32 	%r5, %r50, %r48;
	mov.u32 	%r51, _ZZ21WelfordBlockAllReduceIfEvT_S0_S0_PS0_S1_S1_E12count_shared;
	add.s32 	%r6, %r51, %r48;
	mov.u32 	%r52, %ntid.x;
	shr.u32 	%r7, %r52, 5;
	shl.b32 	%r53, %r1, 2;
	and.b32  	%r54, %r53, 124;
	add.s32 	%r8, %r49, %r54;
	add.s32 	%r9, %r50, %r54;
	add.s32 	%r10, %r51, %r54;
	cvt.rn.f32.f64 	%f1, %fd1;
	mov.u32 	%r55, %nctaid.x;
	cvt.u64.u32 	%rd9, %r55;
	not.b32 	%r56, %r1;
	add.s32 	%r11, %r2, %r56;
	shr.u32 	%r57, %r11, 10;
	add.s32 	%r58, %r57, 1;
	and.b32  	%r12, %r58, 3;
	cvt.u64.u32 	%rd10, %r53;
	mul.wide.u32 	%rd49, %r53, 2;
	add.s64 	%rd11, %rd2, %rd49;
	or.b32  	%r13, %r1, 1024;
	or.b32  	%r14, %r1, 2048;
	or.b32  	%r15, %r1, 3072;
	add.s64 	%rd12, %rd6, %rd49;
	add.s64 	%rd13, %rd7, %rd49;
	add.s64 	%rd14, %rd2, 16384;
	cvta.to.global.u64 	%rd15, %rd37;
	cvta.to.global.u64 	%rd16, %rd38;
$L__BB122_4:
	setp.ge.s32 	%p3, %r1, %r2;
	mov.f32 	%f475, 0f00000000;
	mov.f32 	%f476, %f475;
	mov.f32 	%f477, %f475;
	@%p3 bra 	$L__BB122_12;
	setp.eq.s32 	%p4, %r12, 0;
	mul.lo.s64 	%rd18, %rd217, %rd4;
	mov.f32 	%f477, 0f00000000;
	mov.u32 	%r432, %r1;
	mov.f32 	%f476, %f477;
	mov.f32 	%f475, %f477;
	@%p4 bra 	$L__BB122_9;
	setp.eq.s32 	%p5, %r12, 1;
	add.s64 	%rd19, %rd18, %rd10;
	shr.s64 	%rd50, %rd19, 63;
	shr.u64 	%rd51, %rd50, 62;
	add.s64 	%rd52, %rd19, %rd51;
	shl.b64 	%rd53, %rd52, 1;
	and.b64  	%rd54, %rd53, -8;
	add.s64 	%rd55, %rd1, %rd54;
	ld.global.v2.u32 	{%r60, %r66}, [%rd55];
	ld.global.v2.u32 	{%r64, %r70}, [%rd11];
	add.s64 	%rd56, %rd3, %rd54;
	ld.global.v2.u32 	{%r61, %r67}, [%rd56];
	// begin inline asm
	{add.f16x2 %r59,%r60,%r61;
}
	// end inline asm
	// begin inline asm
	{add.f16x2 %r62,%r59,%r64;
}
	// end inline asm
	// begin inline asm
	{add.f16x2 %r65,%r66,%r67;
}
	// end inline asm
	// begin inline asm
	{add.f16x2 %r68,%r65,%r70;
}
	// end inline asm
	// begin inline asm
	{.reg .f16 low,high;
  mov.b32 {low,high},%r62;
  cvt.f32.f16 %f108, low;}

	// end inline asm
	// begin inline asm
	{.reg .f16 low,high;
  mov.b32 {low,high},%r62;
  cvt.f32.f16 %f109, high;}

	// end inline asm
	// begin inline asm
	{.reg .f16 low,high;
  mov.b32 {low,high},%r68;
  cvt.f32.f16 %f110, low;}

	// end inline asm
	// begin inline asm
	{.reg .f16 low,high;
  mov.b32 {low,high},%r68;
  cvt.f32.f16 %f111, high;}

	// end inline asm
	mov.f32 	%f113, 0f3F800000;
	div.approx.f32 	%f114, %f108, %f113;
	add.f32 	%f115, %f114, 0f00000000;
	sub.f32 	%f116, %f108, %f115;
	fma.rn.f32 	%f117, %f108, %f116, 0f00000000;
	sub.f32 	%f118, %f109, %f115;
	mov.f32 	%f119, 0f40000000;
	div.approx.f32 	%f120, %f118, %f119;
	add.f32 	%f121, %f115, %f120;
	sub.f32 	%f122, %f109, %f121;
	fma.rn.f32 	%f123, %f118, %f122, %f117;
	sub.f32 	%f124, %f110, %f121;
	mov.f32 	%f125, 0f40400000;
	div.approx.f32 	%f126, %f124, %f125;
	add.f32 	%f127, %f121, %f126;
	sub.f32 	%f128, %f110, %f127;
	fma.rn.f32 	%f129, %f124, %f128, %f123;
	sub.f32 	%f130, %f111, %f127;
	mov.f32 	%f477, 0f40800000;
	div.approx.f32 	%f131, %f130, %f477;
	add.f32 	%f475, %f127, %f131;
	sub.f32 	%f132, %f111, %f475;
	fma.rn.f32 	%f476, %f130, %f132, %f129;
	mov.u32 	%r432, %r13;
	@%p5 bra 	$L__BB122_9;
	setp.eq.s32 	%p6, %r12, 2;
	add.s64 	%rd57, %rd19, 4096;
	shr.s64 	%rd58, %rd57, 63;
	shr.u64 	%rd59, %rd58, 62;
	add.s64 	%rd60, %rd57, %rd59;
	shl.b64 	%rd61, %rd60, 1;
	and.b64  	%rd62, %rd61, -8;
	add.s64 	%rd63, %rd1, %rd62;
	ld.global.v2.u32 	{%r76, %r82}, [%rd63];
	ld.global.v2.u32 	{%r80, %r86}, [%rd11+8192];
	add.s64 	%rd64, %rd3, %rd62;
	ld.global.v2.u32 	{%r77, %r83}, [%rd64];
	// begin inline asm
	{add.f16x2 %r75,%r76,%r77;
}
	// end inline asm
	// begin inline asm
	{add.f16x2 %r78,%r75,%r80;
}
	// end inline asm
	// begin inline asm
	{add.f16x2 %r81,%r82,%r83;
}
	// end inline asm
	// begin inline asm
	{add.f16x2 %r84,%r81,%r86;
}
	// end inline asm
	// begin inline asm
	{.reg .f16 low,high;
  mov.b32 {low,high},%r78;
  cvt.f32.f16 %f133, low;}

	// end inline asm
	// begin inline asm
	{.reg .f16 low,high;
  mov.b32 {low,high},%r78;
  cvt.f32.f16 %f134, high;}

	// end inline asm
	// begin inline asm
	{.reg .f16 low,high;
  mov.b32 {low,high},%r84;
  cvt.f32.f16 %f135, low;}

	// end inline asm
	// begin inline asm
	{.reg .f16 low,high;
  mov.b32 {low,high},%r84;
  cvt.f32.f16 %f136, high;}

	// end inline asm
	sub.f32 	%f138, %f133, %f475;
	mov.f32 	%f139, 0f40A00000;
	div.approx.f32 	%f140, %f138, %f139;
	add.f32 	%f141, %f475, %f140;
	sub.f32 	%f142, %f133, %f141;
	fma.rn.f32 	%f143, %f138, %f142, %f476;
	sub.f32 	%f144, %f134, %f141;
	mov.f32 	%f145, 0f40C00000;
	div.approx.f32 	%f146, %f144, %f145;
	add.f32 	%f147, %f141, %f146;
	sub.f32 	%f148, %f134, %f147;
	fma.rn.f32 	%f149, %f144, %f148, %f143;
	sub.f32 	%f150, %f135, %f147;
	mov.f32 	%f151, 0f40E00000;
	div.approx.f32 	%f152, %f150, %f151;
	add.f32 	%f153, %f147, %f152;
	sub.f32 	%f154, %f135, %f153;
	fma.rn.f32 	%f155, %f150, %f154, %f149;
	sub.f32 	%f156, %f136, %f153;
	mov.f32 	%f477, 0f41000000;
	div.approx.f32 	%f157, %f156, %f477;
	add.f32 	%f475, %f153, %f157;
	sub.f32 	%f158, %f136, %f475;
	fma.rn.f32 	%f476, %f156, %f158, %f155;
	mov.u32 	%r432, %r14;
	@%p6 bra 	$L__BB122_9;
	add.s64 	%rd65, %rd19, 8192;
	shr.s64 	%rd66, %rd65, 63;
	shr.u64 	%rd67, %rd66, 62;
	add.s64 	%rd68, %rd65, %rd67;
	shl.b64 	%rd69, %rd68, 1;
	and.b64  	%rd70, %rd69, -8;
	add.s64 	%rd71, %rd1, %rd70;
	ld.global.v2.u32 	{%r92, %r98}, [%rd71];
	ld.global.v2.u32 	{%r96, %r102}, [%rd11+16384];
	add.s64 	%rd72, %rd3, %rd70;
	ld.global.v2.u32 	{%r93, %r99}, [%rd72];
	// begin inline asm
	{add.f16x2 %r91,%r92,%r93;
}
	// end inline asm
	// begin inline asm
	{add.f16x2 %r94,%r91,%r96;
}
	// end inline asm
	// begin inline asm
	{add.f16x2 %r97,%r98,%r99;
}
	// end inline asm
	// begin inline asm
	{add.f16x2 %r100,%r97,%r102;
}
	// end inline asm
	// begin inline asm
	{.reg .f16 low,high;
  mov.b32 {low,high},%r94;
  cvt.f32.f16 %f159, low;}

	// end inline asm
	// begin inline asm
	{.reg .f16 low,high;
  mov.b32 {low,high},%r94;
  cvt.f32.f16 %f160, high;}

	// end inline asm
	// begin inline asm
	{.reg .f16 low,high;
  mov.b32 {low,high},%r100;
  cvt.f32.f16 %f161, low;}

	// end inline asm
	// begin inline asm
	{.reg .f16 low,high;
  mov.b32 {low,high},%r100;
  cvt.f32.f16 %f162, high;}

	// end inline asm
	sub.f32 	%f164, %f159, %f475;
	mov.f32 	%f165, 0f41100000;
	div.approx.f32 	%f166, %f164, %f165;
	add.f32 	%f167, %f475, %f166;
	sub.f32 	%f168, %f159, %f167;
	fma.rn.f32 	%f169, %f164, %f168, %f476;
	sub.f32 	%f170, %f160, %f167;
	mov.f32 	%f171, 0f41200000;
	div.approx.f32 	%f172, %f170, %f171;
	add.f32 	%f173, %f167, %f172;
	sub.f32 	%f174, %f160, %f173;
	fma.rn.f32 	%f175, %f170, %f174, %f169;
	sub.f32 	%f176, %f161, %f173;
	mov.f32 	%f177, 0f41300000;
	div.approx.f32 	%f178, %f176, %f177;
	add.f32 	%f179, %f173, %f178;
	sub.f32 	%f180, %f161, %f179;
	fma.rn.f32 	%f181, %f176, %f180, %f175;
	sub.f32 	%f182, %f162, %f179;
	mov.f32 	%f477, 0f41400000;
	div.approx.f32 	%f183, %f182, %f477;
	add.f32 	%f475, %f179, %f183;
	sub.f32 	%f184, %f162, %f475;
	fma.rn.f32 	%f476, %f182, %f184, %f181;
	mov.u32 	%r432, %r15;
$L__BB122_9:
	setp.lt.u32 	%p7, %r11, 3072;
	@%p7 bra 	$L__BB122_12;
	mul.wide.u32 	%rd73, %r432, 4;
	add.s64 	%rd219, %rd18, %rd73;
	mul.wide.u32 	%rd74, %r432, 8;
	add.s64 	%rd218, %rd14, %rd74;
$L__BB122_11:
	shr.s64 	%rd75, %rd219, 63;
	shr.u64 	%rd76, %rd75, 62;
	add.s64 	%rd77, %rd219, %rd76;
	shl.b64 	%rd78, %rd77, 1;
	and.b64  	%rd79, %rd78, -8;
	add.s64 	%rd80, %rd1, %rd79;
	ld.global.v2.u32 	{%r108, %r114}, [%rd80];
	ld.global.v2.u32 	{%r112, %r118}, [%rd218+-16384];
	add.s64 	%rd81, %rd3, %rd79;
	ld.global.v2.u32 	{%r109, %r115}, [%rd81];
	// begin inline asm
	{add.f16x2 %r107,%r108,%r109;
}
	// end inline asm
	// begin inline asm
	{add.f16x2 %r110,%r107,%r112;
}
	// end inline asm
	// begin inline asm
	{add.f16x2 %r113,%r114,%r115;
}
	// end inline asm
	// begin inline asm
	{add.f16x2 %r116,%r113,%r118;
}
	// end inline asm
	// begin inline asm
	{.reg .f16 low,high;
  mov.b32 {low,high},%r110;
  cvt.f32.f16 %f185, low;}

	// end inline asm
	// begin inline asm
	{.reg .f16 low,high;
  mov.b32 {low,high},%r110;
  cvt.f32.f16 %f186, high;}

	// end inline asm
	// begin inline asm
	{.reg .f16 low,high;
  mov.b32 {low,high},%r116;
  cvt.f32.f16 %f187, low;}

	// end inline asm
	// begin inline asm
	{.reg .f16 low,high;
  mov.b32 {low,high},%r116;
  cvt.f32.f16 %f188, high;}

	// end inline asm
	add.f32 	%f201, %f477, 0f3F800000;
	sub.f32 	%f202, %f185, %f475;
	div.approx.f32 	%f203, %f202, %f201;
	add.f32 	%f204, %f475, %f203;
	sub.f32 	%f205, %f185, %f204;
	fma.rn.f32 	%f206, %f202, %f205, %f476;
	add.f32 	%f207, %f201, 0f3F800000;
	sub.f32 	%f208, %f186, %f204;
	div.approx.f32 	%f209, %f208, %f207;
	add.f32 	%f210, %f204, %f209;
	sub.f32 	%f211, %f186, %f210;
	fma.rn.f32 	%f212, %f208, %f211, %f206;
	add.f32 	%f213, %f207, 0f3F800000;
	sub.f32 	%f214, %f187, %f210;
	div.approx.f32 	%f215, %f214, %f213;
	add.f32 	%f216, %f210, %f215;
	sub.f32 	%f217, %f187, %f216;
	fma.rn.f32 	%f218, %f214, %f217, %f212;
	add.f32 	%f219, %f213, 0f3F800000;
	sub.f32 	%f220, %f188, %f216;
	div.approx.f32 	%f221, %f220, %f219;
	add.f32 	%f222, %f216, %f221;
	sub.f32 	%f223, %f188, %f222;
	fma.rn.f32 	%f224, %f220, %f223, %f218;
	add.s64 	%rd82, %rd219, 4096;
	shr.s64 	%rd83, %rd82, 63;
	shr.u64 	%rd84, %rd83, 62;
	add.s64 	%rd85, %rd82, %rd84;
	shl.b64 	%rd86, %rd85, 1;
	and.b64  	%rd87, %rd86, -8;
	add.s64 	%rd88, %rd1, %rd87;
	ld.global.v2.u32 	{%r124, %r130}, [%rd88];
	ld.global.v2.u32 	{%r128, %r134}, [%rd218+-8192];
	add.s64 	%rd89, %rd3, %rd87;
	ld.global.v2.u32 	{%r125, %r131}, [%rd89];
	// begin inline asm
	{add.f16x2 %r123,%r124,%r125;
}
	// end inline asm
	// begin inline asm
	{add.f16x2 %r126,%r123,%r128;
}
	// end inline asm
	// begin inline asm
	{add.f16x2 %r129,%r130,%r131;
}
	// end inline asm
	// begin inline asm
	{add.f16x2 %r132,%r129,%r134;
}
	// end inline asm
	// begin inline asm
	{.reg .f16 low,high;
  mov.b32 {low,high},%r126;
  cvt.f32.f16 %f189, low;}

	// end inline asm
	// begin inline asm
	{.reg .f16 low,high;
  mov.b32 {low,high},%r126;
  cvt.f32.f16 %f190, high;}

	// end inline asm
	// begin inline asm
	{.reg .f16 low,high;
  mov.b32 {low,high},%r132;
  cvt.f32.f16 %f191, low;}

	// end inline asm
	// begin inline asm
	{.reg .f16 low,high;
  mov.b32 {low,high},%r132;
  cvt.f32.f16 %f192, high;}

	// end inline asm
	add.f32 	%f225, %f219, 0f3F800000;
	sub.f32 	%f226, %f189, %f222;
	div.approx.f32 	%f227, %f226, %f225;
	add.f32 	%f228, %f222, %f227;
	sub.f32 	%f229, %f189, %f228;
	fma.rn.f32 	%f230, %f226, %f229, %f224;
	add.f32 	%f231, %f225, 0f3F800000;
	sub.f32 	%f232, %f190, %f228;
	div.approx.f32 	%f233, %f232, %f231;
	add.f32 	%f234, %f228, %f233;
	sub.f32 	%f235, %f190, %f234;
	fma.rn.f32 	%f236, %f232, %f235, %f230;
	add.f32 	%f237, %f231, 0f3F800000;
	sub.f32 	%f238, %f191, %f234;
	div.approx.f32 	%f239, %f238, %f237;
	add.f32 	%f240, %f234, %f239;
	sub.f32 	%f241, %f191, %f240;
	fma.rn.f32 	%f242, %f238, %f241, %f236;
	add.f32 	%f243, %f237, 0f3F800000;
	sub.f32 	%f244, %f192, %f240;
	div.approx.f32 	%f245, %f244, %f243;
	add.f32 	%f246, %f240, %f245;
	sub.f32 	%f247, %f192, %f246;
	fma.rn.f32 	%f248, %f244, %f247, %f242;
	add.s64 	%rd90, %rd219, 8192;
	shr.s64 	%rd91, %rd90, 63;
	shr.u64 	%rd92, %rd91, 62;
	add.s64 	%rd93, %rd90, %rd92;
	shl.b64 	%rd94, %rd93, 1;
	and.b64  	%rd95, %rd94, -8;
	add.s64 	%rd96, %rd1, %rd95;
	ld.global.v2.u32 	{%r140, %r146}, [%rd96];
	ld.global.v2.u32 	{%r144, %r150}, [%rd218];
	add.s64 	%rd97, %rd3, %rd95;
	ld.global.v2.u32 	{%r141, %r147}, [%rd97];
	// begin inline asm
	{add.f16x2 %r139,%r140,%r141;
}
	// end inline asm
	// begin inline asm
	{add.f16x2 %r142,%r139,%r144;
}
	// end inline asm
	// begin inline asm
	{add.f16x2 %r145,%r146,%r147;
}
	// end inline asm
	// begin inline asm
	{add.f16x2 %r148,%r145,%r150;
}
	// end inline asm
	// begin inline asm
	{.reg .f16 low,high;
  mov.b32 {low,high},%r142;
  cvt.f32.f16 %f193, low;}

	// end inline asm
	// begin inline asm
	{.reg .f16 low,high;
  mov.b32 {low,high},%r142;
  cvt.f32.f16 %f194, high;}

	// end inline asm
	// begin inline asm
	{.reg .f16 low,high;
  mov.b32 {low,high},%r148;
  cvt.f32.f16 %f195, low;}

	// end inline asm
	// begin inline asm
	{.reg .f16 low,high;
  mov.b32 {low,high},%r148;
  cvt.f32.f16 %f196, high;}

	// end inline asm
	add.f32 	%f249, %f243, 0f3F800000;
	sub.f32 	%f250, %f193, %f246;
	div.approx.f32 	%f251, %f250, %f249;
	add.f32 	%f252, %f246, %f251;
	sub.f32 	%f253, %f193, %f252;
	fma.rn.f32 	%f254, %f250, %f253, %f248;
	add.f32 	%f255, %f249, 0f3F800000;
	sub.f32 	%f256, %f194, %f252;
	div.approx.f32 	%f257, %f256, %f255;
	add.f32 	%f258, %f252, %f257;
	sub.f32 	%f259, %f194, %f258;
	fma.rn.f32 	%f260, %f256, %f259, %f254;
	add.f32 	%f261, %f255, 0f3F800000;
	sub.f32 	%f262, %f195, %f258;
	div.approx.f32 	%f263, %f262, %f261;
	add.f32 	%f264, %f258, %f263;
	sub.f32 	%f265, %f195, %f264;
	fma.rn.f32 	%f266, %f262, %f265, %f260;
	add.f32 	%f267, %f261, 0f3F800000;
	sub.f32 	%f268, %f196, %f264;
	div.approx.f32 	%f269, %f268, %f267;
	add.f32 	%f270, %f264, %f269;
	sub.f32 	%f271, %f196, %f270;
	fma.rn.f32 	%f272, %f268, %f271, %f266;
	add.s64 	%rd98, %rd219, 12288;
	shr.s64 	%rd99, %rd98, 63;
	shr.u64 	%rd100, %rd99, 62;
	add.s64 	%rd101, %rd98, %rd100;
	shl.b64 	%rd102, %rd101, 1;
	and.b64  	%rd103, %rd102, -8;
	add.s64 	%rd104, %rd1, %rd103;
	ld.global.v2.u32 	{%r156, %r162}, [%rd104];
	ld.global.v2.u32 	{%r160, %r166}, [%rd218+8192];
	add.s64 	%rd105, %rd3, %rd103;
	ld.global.v2.u32 	{%r157, %r163}, [%rd105];
	// begin inline asm
	{add.f16x2 %r155,%r156,%r157;
}
	// end inline asm
	// begin inline asm
	{add.f16x2 %r158,%r155,%r160;
}
	// end inline asm
	// begin inline asm
	{add.f16x2 %r161,%r162,%r163;
}
	// end inline asm
	// begin inline asm
	{add.f16x2 %r164,%r161,%r166;
}
	// end inline asm
	// begin inline asm
	{.reg .f16 low,high;
  mov.b32 {low,high},%r158;
  cvt.f32.f16 %f197, low;}

	// end inline asm
	// begin inline asm
	{.reg .f16 low,high;
  mov.b32 {low,high},%r158;
  cvt.f32.f16 %f198, high;}

	// end inline asm
	// begin inline asm
	{.reg .f16 low,high;
  mov.b32 {low,high},%r164;
  cvt.f32.f16 %f199, low;}

	// end inline asm
	// begin inline asm
	{.reg .f16 low,high;
  mov.b32 {low,high},%r164;
  cvt.f32.f16 %f200, high;}

	// end inline asm
	add.f32 	%f273, %f267, 0f3F800000;
	sub.f32 	%f274, %f197, %f270;
	div.approx.f32 	%f275, %f274, %f273;
	add.f32 	%f276, %f270, %f275;
	sub.f32 	%f277, %f197, %f276;
	fma.rn.f32 	%f278, %f274, %f277, %f272;
	add.f32 	%f279, %f273, 0f3F800000;
	sub.f32 	%f280, %f198, %f276;
	div.approx.f32 	%f281, %f280, %f279;
	add.f32 	%f282, %f276, %f281;
	sub.f32 	%f283, %f198, %f282;
	fma.rn.f32 	%f284, %f280, %f283, %f278;
	add.f32 	%f285, %f279, 0f3F800000;
	sub.f32 	%f286, %f199, %f282;
	div.approx.f32 	%f287, %f286, %f285;
	add.f32 	%f288, %f282, %f287;
	sub.f32 	%f289, %f199, %f288;
	fma.rn.f32 	%f290, %f286, %f289, %f284;
	add.f32 	%f477, %f285, 0f3F800000;
	sub.f32 	%f291, %f200, %f288;
	div.approx.f32 	%f292, %f291, %f477;
	add.f32 	%f475, %f288, %f292;
	sub.f32 	%f293, %f200, %f475;
	fma.rn.f32 	%f476, %f291, %f293, %f290;
	add.s32 	%r432, %r432, 4096;
	add.s64 	%rd219, %rd219, 16384;
	add.s64 	%rd218, %rd218, 32768;
	setp.lt.s32 	%p8, %r432, %r2;
	@%p8 bra 	$L__BB122_11;
$L__BB122_12:
	mov.b32 	%r171, %f475;
	shfl.sync.down.b32	%r19|%p9, %r171, 16, 31, -1;
	mov.b32 	%r172, %f476;
	shfl.sync.down.b32	%r20|%p10, %r172, 16, 31, -1;
	mov.b32 	%r173, %f477;
	shfl.sync.down.b32	%r174|%p11, %r173, 16, 31, -1;
	mov.b32 	%f23, %r174;
	setp.eq.f32 	%p12, %f23, 0f00000000;
	@%p12 bra 	$L__BB122_14;
	mov.b32 	%f294, %r20;
	mov.b32 	%f295, %r19;
	add.f32 	%f24, %f477, %f23;
	div.approx.f32 	%f296, %f23, %f24;
	sub.f32 	%f297, %f295, %f475;
	fma.rn.f32 	%f475, %f297, %f296, %f475;
	mul.f32 	%f298, %f297, %f297;
	mul.f32 	%f299, %f477, %f298;
	fma.rn.f32 	%f300, %f299, %f296, %f294;
	add.f32 	%f476, %f476, %f300;
	mov.f32 	%f477, %f24;
$L__BB122_14:
	mov.b32 	%r175, %f475;
	shfl.sync.down.b32	%r21|%p13, %r175, 8, 31, -1;
	mov.b32 	%r176, %f476;
	shfl.sync.down.b32	%r22|%p14, %r176, 8, 31, -1;
	mov.b32 	%r177, %f477;
	shfl.sync.down.b32	%r178|%p15, %r177, 8, 31, -1;
	mov.b32 	%f30, %r178;
	setp.eq.f32 	%p16, %f30, 0f00000000;
	@%p16 bra 	$L__BB122_16;
	mov.b32 	%f301, %r22;
	mov.b32 	%f302, %r21;
	add.f32 	%f31, %f477, %f30;
	div.approx.f32 	%f303, %f30, %f31;
	sub.f32 	%f304, %f302, %f475;
	fma.rn.f32 	%f475, %f304, %f303, %f475;
	mul.f32 	%f305, %f304, %f304;
	mul.f32 	%f306, %f477, %f305;
	fma.rn.f32 	%f307, %f306, %f303, %f301;
	add.f32 	%f476, %f476, %f307;
	mov.f32 	%f477, %f31;
$L__BB122_16:
	mov.b32 	%r179, %f475;
	shfl.sync.down.b32	%r23|%p17, %r179, 4, 31, -1;
	mov.b32 	%r180, %f476;
	shfl.sync.down.b32	%r24|%p18, %r180, 4, 31, -1;
	mov.b32 	%r181, %f477;
	shfl.sync.down.b32	%r182|%p19, %r181, 4, 31, -1;
	mov.b32 	%f37, %r182;
	setp.eq.f32 	%p20, %f37, 0f00000000;
	@%p20 bra 	$L__BB122_18;
	mov.b32 	%f308, %r24;
	mov.b32 	%f309, %r23;
	add.f32 	%f38, %f477, %f37;
	div.approx.f32 	%f310, %f37, %f38;
	sub.f32 	%f311, %f309, %f475;
	fma.rn.f32 	%f475, %f311, %f310, %f475;
	mul.f32 	%f312, %f311, %f311;
	mul.f32 	%f313, %f477, %f312;
	fma.rn.f32 	%f314, %f313, %f310, %f308;
	add.f32 	%f476, %f476, %f314;
	mov.f32 	%f477, %f38;
$L__BB122_18:
	mov.b32 	%r183, %f475;
	shfl.sync.down.b32	%r25|%p21, %r183, 2, 31, -1;
	mov.b32 	%r184, %f476;
	shfl.sync.down.b32	%r26|%p22, %r184, 2, 31, -1;
	mov.b32 	%r185, %f477;
	shfl.sync.down.b32	%r186|%p23, %r185, 2, 31, -1;
	mov.b32 	%f44, %r186;
	setp.eq.f32 	%p24, %f44, 0f00000000;
	@%p24 bra 	$L__BB122_20;
	mov.b32 	%f315, %r26;
	mov.b32 	%f316, %r25;
	add.f32 	%f45, %f477, %f44;
	div.approx.f32 	%f317, %f44, %f45;
	sub.f32 	%f318, %f316, %f475;
	fma.rn.f32 	%f475, %f318, %f317, %f475;
	mul.f32 	%f319, %f318, %f318;
	mul.f32 	%f320, %f477, %f319;
	fma.rn.f32 	%f321, %f320, %f317, %f315;
	add.f32 	%f476, %f476, %f321;
	mov.f32 	%f477, %f45;
$L__BB122_20:
	mov.b32 	%r187, %f475;
	shfl.sync.down.b32	%r27|%p25, %r187, 1, 31, -1;
	mov.b32 	%r188, %f476;
	shfl.sync.down.b32	%r28|%p26, %r188, 1, 31, -1;
	mov.b32 	%r189, %f477;
	shfl.sync.down.b32	%r190|%p27, %r189, 1, 31, -1;
	mov.b32 	%f51, %r190;
	setp.eq.f32 	%p28, %f51, 0f00000000;
	@%p28 bra 	$L__BB122_22;
	mov.b32 	%f322, %r28;
	mov.b32 	%f323, %r27;
	add.f32 	%f52, %f477, %f51;
	div.approx.f32 	%f324, %f51, %f52;
	sub.f32 	%f325, %f323, %f475;
	fma.rn.f32 	%f475, %f325, %f324, %f475;
	mul.f32 	%f326, %f325, %f325;
	mul.f32 	%f327, %f477, %f326;
	fma.rn.f32 	%f328, %f327, %f324, %f322;
	add.f32 	%f476, %f476, %f328;
	mov.f32 	%f477, %f52;
$L__BB122_22:
	setp.ne.s32 	%p29, %r3, 0;
	bar.sync 	0;
	@%p29 bra 	$L__BB122_24;
	st.shared.f32 	[%r4], %f475;
	st.shared.f32 	[%r5], %f476;
	st.shared.f32 	[%r6], %f477;
$L__BB122_24:
	setp.gt.u32 	%p30, %r1, 31;
	bar.sync 	0;
	@%p30 bra 	$L__BB122_39;
	setp.ge.u32 	%p31, %r1, %r7;
	mov.f32 	%f497, 0f00000000;
	mov.f32 	%f498, %f497;
	mov.f32 	%f496, %f497;
	@%p31 bra 	$L__BB122_27;
	ld.shared.f32 	%f498, [%r8];
	ld.shared.f32 	%f497, [%r9];
	ld.shared.f32 	%f496, [%r10];
$L__BB122_27:
	bar.warp.sync 	-1;
	mov.b32 	%r191, %f498;
	shfl.sync.down.b32	%r29|%p32, %r191, 16, 31, -1;
	mov.b32 	%r192, %f497;
	shfl.sync.down.b32	%r30|%p33, %r192, 16, 31, -1;
	mov.b32 	%r193, %f496;
	shfl.sync.down.b32	%r194|%p34, %r193, 16, 31, -1;
	mov.b32 	%f64, %r194;
	setp.eq.f32 	%p35, %f64, 0f00000000;
	@%p35 bra 	$L__BB122_29;
	mov.b32 	%f330, %r30;
	mov.b32 	%f331, %r29;
	add.f32 	%f65, %f496, %f64;
	div.approx.f32 	%f332, %f64, %f65;
	sub.f32 	%f333, %f331, %f498;
	fma.rn.f32 	%f498, %f333, %f332, %f498;
	mul.f32 	%f334, %f333, %f333;
	mul.f32 	%f335, %f496, %f334;
	fma.rn.f32 	%f336, %f335, %f332, %f330;
	add.f32 	%f497, %f497, %f336;
	mov.f32 	%f496, %f65;
$L__BB122_29:
	mov.b32 	%r195, %f498;
	shfl.sync.down.b32	%r31|%p36, %r195, 8, 31, -1;
	mov.b32 	%r196, %f497;
	shfl.sync.down.b32	%r32|%p37, %r196, 8, 31, -1;
	mov.b32 	%r197, %f496;
	shfl.sync.down.b32	%r198|%p38, %r197, 8, 31, -1;
	mov.b32 	%f71, %r198;
	setp.eq.f32 	%p39, %f71, 0f00000000;
	@%p39 bra 	$L__BB122_31;
	mov.b32 	%f337, %r32;
	mov.b32 	%f338, %r31;
	add.f32 	%f72, %f496, %f71;
	div.approx.f32 	%f339, %f71, %f72;
	sub.f32 	%f340, %f338, %f498;
	fma.rn.f32 	%f498, %f340, %f339, %f498;
	mul.f32 	%f341, %f340, %f340;
	mul.f32 	%f342, %f496, %f341;
	fma.rn.f32 	%f343, %f342, %f339, %f337;
	add.f32 	%f497, %f497, %f343;
	mov.f32 	%f496, %f72;
$L__BB122_31:
	mov.b32 	%r199, %f498;
	shfl.sync.down.b32	%r33|%p40, %r199, 4, 31, -1;
	mov.b32 	%r200, %f497;
	shfl.sync.down.b32	%r34|%p41, %r200, 4, 31, -1;
	mov.b32 	%r201, %f496;
	shfl.sync.down.b32	%r202|%p42, %r201, 4, 31, -1;
	mov.b32 	%f78, %r202;
	setp.eq.f32 	%p43, %f78, 0f00000000;
	@%p43 bra 	$L__BB122_33;
	mov.b32 	%f344, %r34;
	mov.b32 	%f345, %r33;
	add.f32 	%f79, %f496, %f78;
	div.approx.f32 	%f346, %f78, %f79;
	sub.f32 	%f347, %f345, %f498;
	fma.rn.f32 	%f498, %f347, %f346, %f498;
	mul.f32 	%f348, %f347, %f347;
	mul.f32 	%f349, %f496, %f348;
	fma.rn.f32 	%f350, %f349, %f346, %f344;
	add.f32 	%f497, %f497, %f350;
	mov.f32 	%f496, %f79;
$L__BB122_33:
	mov.b32 	%r203, %f498;
	shfl.sync.down.b32	%r35|%p44, %r203, 2, 31, -1;
	mov.b32 	%r204, %f497;
	shfl.sync.down.b32	%r36|%p45, %r204, 2, 31, -1;
	mov.b32 	%r205, %f496;
	shfl.sync.down.b32	%r206|%p46, %r205, 2, 31, -1;
	mov.b32 	%f85, %r206;
	setp.eq.f32 	%p47, %f85, 0f00000000;
	@%p47 bra 	$L__BB122_35;
	mov.b32 	%f351, %r36;
	mov.b32 	%f352, %r35;
	add.f32 	%f86, %f496, %f85;
	div.approx.f32 	%f353, %f85, %f86;
	sub.f32 	%f354, %f352, %f498;
	fma.rn.f32 	%f498, %f354, %f353, %f498;
	mul.f32 	%f355, %f354, %f354;
	mul.f32 	%f356, %f496, %f355;
	fma.rn.f32 	%f357, %f356, %f353, %f351;
	add.f32 	%f497, %f497, %f357;
	mov.f32 	%f496, %f86;
$L__BB122_35:
	mov.b32 	%r207, %f498;
	shfl.sync.down.b32	%r37|%p48, %r207, 1, 31, -1;
	mov.b32 	%r208, %f497;
	shfl.sync.down.b32	%r38|%p49, %r208, 1, 31, -1;
	mov.b32 	%r209, %f496;
	shfl.sync.down.b32	%r210|%p50, %r209, 1, 31, -1;
	mov.b32 	%f92, %r210;
	setp.eq.f32 	%p51, %f92, 0f00000000;
	@%p51 bra 	$L__BB122_37;
	mov.b32 	%f358, %r38;
	mov.b32 	%f359, %r37;
	add.f32 	%f93, %f496, %f92;
	div.approx.f32 	%f360, %f92, %f93;
	sub.f32 	%f361, %f359, %f498;
	fma.rn.f32 	%f498, %f361, %f360, %f498;
	mul.f32 	%f362, %f361, %f361;
	mul.f32 	%f363, %f496, %f362;
	fma.rn.f32 	%f364, %f363, %f360, %f358;
	add.f32 	%f497, %f497, %f364;
	mov.f32 	%f496, %f93;
$L__BB122_37:
	@%p29 bra 	$L__BB122_39;
	st.shared.f32 	[_ZZ21WelfordBlockAllReduceIfEvT_S0_S0_PS0_S1_S1_E21mean_result_broadcast], %f498;
	st.shared.f32 	[_ZZ21WelfordBlockAllReduceIfEvT_S0_S0_PS0_S1_S1_E19m2_result_broadcast], %f497;
	st.shared.f32 	[_ZZ21WelfordBlockAllReduceIfEvT_S0_S0_PS0_S1_S1_E22count_result_broadcast], %f496;
$L__BB122_39:
	bar.sync 	0;
	ld.shared.f32 	%f99, [_ZZ21WelfordBlockAllReduceIfEvT_S0_S0_PS0_S1_S1_E21mean_result_broadcast];
	ld.shared.f32 	%f365, [_ZZ21WelfordBlockAllReduceIfEvT_S0_S0_PS0_S1_S1_E19m2_result_broadcast];
	ld.shared.f32 	%f366, [_ZZ21WelfordBlockAllReduceIfEvT_S0_S0_PS0_S1_S1_E22count_result_broadcast];
	div.approx.f32 	%f367, %f365, %f366;
	max.f32 	%f368, %f367, 0f00000000;
	add.f32 	%f369, %f368, %f1;
	abs.f32 	%f100, %f369;
	setp.lt.f32 	%p53, %f100, 0f00800000;
	mul.f32 	%f370, %f369, 0f4B800000;
	selp.f32 	%f101, %f370, %f369, %p53;
	mov.b32 	%r39, %f101;
	add.s32 	%r211, %r39, -8388608;
	setp.gt.u32 	%p54, %r211, 2130706431;
	@%p54 bra 	$L__BB122_41;
	and.b32  	%r212, %r39, 16777215;
	or.b32  	%r213, %r212, 1056964608;
	mov.b32 	%f371, %r213;
	sub.s32 	%r214, %r213, %r39;
	add.s32 	%r215, %r214, 201326592;
	selp.b32 	%r216, %r215, %r214, %p53;
	rsqrt.approx.ftz.f32 	%f372, %f371;
	mul.f32 	%f373, %f372, %f372;
	neg.f32 	%f374, %f373;
	fma.rn.f32 	%f375, %f372, %f372, %f374;
	neg.f32 	%f376, %f371;
	fma.rn.f32 	%f377, %f373, %f376, 0f3F800000;
	fma.rn.f32 	%f378, %f375, %f376, %f377;
	fma.rn.f32 	%f379, %f378, 0f3EC00000, 0f3F000000;
	mul.f32 	%f380, %f372, %f378;
	fma.rn.f32 	%f381, %f379, %f380, %f372;
	shr.s32 	%r217, %r216, 1;
	mov.b32 	%r218, %f381;
	add.s32 	%r219, %r217, %r218;
	mov.b32 	%f511, %r219;
	bra.uni 	$L__BB122_42;
$L__BB122_41:
	rsqrt.approx.ftz.f32 	%f511, %f101;
$L__BB122_42:
	setp.ne.s32 	%p56, %r1, 0;
	@%p56 bra 	$L__BB122_44;
	shl.b64 	%rd106, %rd217, 2;
	add.s64 	%rd107, %rd15, %rd106;
	st.global.f32 	[%rd107], %f99;
	add.s64 	%rd108, %rd16, %rd106;
	st.global.f32 	[%rd108], %f511;
$L__BB122_44:
	@%p3 bra 	$L__BB122_51;
	setp.eq.s32 	%p58, %r12, 0;
	mul.lo.s64 	%rd26, %rd217, %rd32;
	mul.lo.s64 	%rd27, %rd217, %rd4;
	mov.u32 	%r434, %r1;
	@%p58 bra 	$L__BB122_49;
	setp.eq.s32 	%p59, %r12, 1;
	add.s64 	%rd28, %rd27, %rd10;
	shr.s64 	%rd109, %rd28, 63;
	shr.u64 	%rd110, %rd109, 62;
	add.s64 	%rd111, %rd28, %rd110;
	shl.b64 	%rd112, %rd111, 1;
	and.b64  	%rd113, %rd112, -8;
	add.s64 	%rd114, %rd1, %rd113;
	ld.global.v2.u32 	{%r221, %r227}, [%rd114];
	ld.global.v2.u32 	{%r225, %r231}, [%rd11];
	add.s64 	%rd115, %rd3, %rd113;
	ld.global.v2.u32 	{%r222, %r228}, [%rd115];
	// begin inline asm
	{add.f16x2 %r220,%r221,%r222;
}
	// end inline asm
	// begin inline asm
	{add.f16x2 %r223,%r220,%r225;
}
	// end inline asm
	// begin inline asm
	{add.f16x2 %r226,%r227,%r228;
}
	// end inline asm
	// begin inline asm
	{add.f16x2 %r229,%r226,%r231;
}
	// end inline asm
	// begin inline asm
	{.reg .f16 low,high;
  mov.b32 {low,high},%r223;
  cvt.f32.f16 %f382, low;}

	// end inline asm
	// begin inline asm
	{.reg .f16 low,high;
  mov.b32 {low,high},%r223;
  cvt.f32.f16 %f383, high;}

	// end inline asm
	// begin inline asm
	{.reg .f16 low,high;
  mov.b32 {low,high},%r229;
  cvt.f32.f16 %f384, low;}

	// end inline asm
	// begin inline asm
	{.reg .f16 low,high;
  mov.b32 {low,high},%r229;
  cvt.f32.f16 %f385, high;}

	// end inline asm
	sub.f32 	%f390, %f382, %f99;
	mul.f32 	%f386, %f511, %f390;
	sub.f32 	%f391, %f383, %f99;
	mul.f32 	%f387, %f511, %f391;
	sub.f32 	%f392, %f384, %f99;
	mul.f32 	%f388, %f511, %f392;
	sub.f32 	%f393, %f385, %f99;
	mul.f32 	%f389, %f511, %f393;
	add.s64 	%rd29, %rd26, %rd10;
	ld.global.v2.u32 	{%r239, %r246}, [%rd12];
	ld.global.v2.u32 	{%r242, %r249}, [%rd13];
	// begin inline asm
	{ cvt.rn.f16x2.f32 %r236, %f387, %f386; }

	// end inline asm
	// begin inline asm
	{mul.f16x2 %r237,%r236,%r239;
}
	// end inline asm
	// begin inline asm
	{add.f16x2 %r240,%r237,%r242;
}
	// end inline asm
	// begin inline asm
	{ cvt.rn.f16x2.f32 %r243, %f389, %f388; }

	// end inline asm
	// begin inline asm
	{mul.f16x2 %r244,%r243,%r246;
}
	// end inline asm
	// begin inline asm
	{add.f16x2 %r247,%r244,%r249;
}
	// end inline asm
	shr.s64 	%rd116, %rd29, 63;
	shr.u64 	%rd117, %rd116, 62;
	add.s64 	%rd118, %rd29, %rd117;
	shl.b64 	%rd119, %rd118, 1;
	and.b64  	%rd120, %rd119, -8;
	add.s64 	%rd121, %rd5, %rd120;
	st.global.v2.u32 	[%rd121], {%r240, %r247};
	mov.u32 	%r434, %r13;
	@%p59 bra 	$L__BB122_49;
	setp.eq.s32 	%p60, %r12, 2;
	add.s64 	%rd122, %rd28, 4096;
	shr.s64 	%rd123, %rd122, 63;
	shr.u64 	%rd124, %rd123, 62;
	add.s64 	%rd125, %rd122, %rd124;
	shl.b64 	%rd126, %rd125, 1;
	and.b64  	%rd127, %rd126, -8;
	add.s64 	%rd128, %rd1, %rd127;
	ld.global.v2.u32 	{%r251, %r257}, [%rd128];
	ld.global.v2.u32 	{%r255, %r261}, [%rd11+8192];
	add.s64 	%rd129, %rd3, %rd127;
	ld.global.v2.u32 	{%r252, %r258}, [%rd129];
	// begin inline asm
	{add.f16x2 %r250,%r251,%r252;
}
	// end inline asm
	// begin inline asm
	{add.f16x2 %r253,%r250,%r255;
}
	// end inline asm
	// begin inline asm
	{add.f16x2 %r256,%r257,%r258;
}
	// end inline asm
	// begin inline asm
	{add.f16x2 %r259,%r256,%r261;
}
	// end inline asm
	// begin inline asm
	{.reg .f16 low,high;
  mov.b32 {low,high},%r253;
  cvt.f32.f16 %f394, low;}

	// end inline asm
	// begin inline asm
	{.reg .f16 low,high;
  mov.b32 {low,high},%r253;
  cvt.f32.f16 %f395, high;}

	// end inline asm
	// begin inline asm
	{.reg .f16 low,high;
  mov.b32 {low,high},%r259;
  cvt.f32.f16 %f396, low;}

	// end inline asm
	// begin inline asm
	{.reg .f16 low,high;
  mov.b32 {low,high},%r259;
  cvt.f32.f16 %f397, high;}

	// end inline asm
	sub.f32 	%f402, %f394, %f99;
	mul.f32 	%f398, %f511, %f402;
	sub.f32 	%f403, %f395, %f99;
	mul.f32 	%f399, %f511, %f403;
	sub.f32 	%f404, %f396, %f99;
	mul.f32 	%f400, %f511, %f404;
	sub.f32 	%f405, %f397, %f99;
	mul.f32 	%f401, %f511, %f405;
	add.s64 	%rd130, %rd29, 4096;
	ld.global.v2.u32 	{%r269, %r276}, [%rd12+8192];
	ld.global.v2.u32 	{%r272, %r279}, [%rd13+8192];
	// begin inline asm
	{ cvt.rn.f16x2.f32 %r266, %f399, %f398; }

	// end inline asm
	// begin inline asm
	{mul.f16x2 %r267,%r266,%r269;
}
	// end inline asm
	// begin inline asm
	{add.f16x2 %r270,%r267,%r272;
}
	// end inline asm
	// begin inline asm
	{ cvt.rn.f16x2.f32 %r273, %f401, %f400; }

	// end inline asm
	// begin inline asm
	{mul.f16x2 %r274,%r273,%r276;
}
	// end inline asm
	// begin inline asm
	{add.f16x2 %r277,%r274,%r279;
}
	// end inline asm
	shr.s64 	%rd131, %rd130, 63;
	shr.u64 	%rd132, %rd131, 62;
	add.s64 	%rd133, %rd130, %rd132;
	shl.b64 	%rd134, %rd133, 1;
	and.b64  	%rd135, %rd134, -8;
	add.s64 	%rd136, %rd5, %rd135;
	st.global.v2.u32 	[%rd136], {%r270, %r277};
	mov.u32 	%r434, %r14;
	@%p60 bra 	$L__BB122_49;
	add.s64 	%rd137, %rd28, 8192;
	shr.s64 	%rd138, %rd137, 63;
	shr.u64 	%rd139, %rd138, 62;
	add.s64 	%rd140, %rd137, %rd139;
	shl.b64 	%rd141, %rd140, 1;
	and.b64  	%rd142, %rd141, -8;
	add.s64 	%rd143, %rd1, %rd142;
	ld.global.v2.u32 	{%r281, %r287}, [%rd143];
	ld.global.v2.u32 	{%r285, %r291}, [%rd11+16384];
	add.s64 	%rd144, %rd3, %rd142;
	ld.global.v2.u32 	{%r282, %r288}, [%rd144];
	// begin inline asm
	{add.f16x2 %r280,%r281,%r282;
}
	// end inline asm
	// begin inline asm
	{add.f16x2 %r283,%r280,%r285;
}
	// end inline asm
	// begin inline asm
	{add.f16x2 %r286,%r287,%r288;
}
	// end inline asm
	// begin inline asm
	{add.f16x2 %r289,%r286,%r291;
}
	// end inline asm
	// begin inline asm
	{.reg .f16 low,high;
  mov.b32 {low,high},%r283;
  cvt.f32.f16 %f406, low;}

	// end inline asm
	// begin inline asm
	{.reg .f16 low,high;
  mov.b32 {low,high},%r283;
  cvt.f32.f16 %f407, high;}

	// end inline asm
	// begin inline asm
	{.reg .f16 low,high;
  mov.b32 {low,high},%r289;
  cvt.f32.f16 %f408, low;}

	// end inline asm
	// begin inline asm
	{.reg .f16 low,high;
  mov.b32 {low,high},%r289;
  cvt.f32.f16 %f409, high;}

	// end inline asm
	sub.f32 	%f414, %f406, %f99;
	mul.f32 	%f410, %f511, %f414;
	sub.f32 	%f415, %f407, %f99;
	mul.f32 	%f411, %f511, %f415;
	sub.f32 	%f416, %f408, %f99;
	mul.f32 	%f412, %f511, %f416;
	sub.f32 	%f417, %f409, %f99;
	mul.f32 	%f413, %f511, %f417;
	add.s64 	%rd145, %rd29, 8192;
	ld.global.v2.u32 	{%r299, %r306}, [%rd12+16384];
	ld.global.v2.u32 	{%r302, %r309}, [%rd13+16384];
	// begin inline asm
	{ cvt.rn.f16x2.f32 %r296, %f411, %f410; }

	// end inline asm
	// begin inline asm
	{mul.f16x2 %r297,%r296,%r299;
}
	// end inline asm
	// begin inline asm
	{add.f16x2 %r300,%r297,%r302;
}
	// end inline asm
	// begin inline asm
	{ cvt.rn.f16x2.f32 %r303, %f413, %f412; }

	// end inline asm
	// begin inline asm
	{mul.f16x2 %r304,%r303,%r306;
}
	// end inline asm
	// begin inline asm
	{add.f16x2 %r307,%r304,%r309;
}
	// end inline asm
	shr.s64 	%rd146, %rd145, 63;
	shr.u64 	%rd147, %rd146, 62;
	add.s64 	%rd148, %rd145, %rd147;
	shl.b64 	%rd149, %rd148, 1;
	and.b64  	%rd150, %rd149, -8;
	add.s64 	%rd151, %rd5, %rd150;
	st.global.v2.u32 	[%rd151], {%r300, %r307};
	mov.u32 	%r434, %r15;
$L__BB122_49:
	setp.lt.u32 	%p61, %r11, 3072;
	@%p61 bra 	$L__BB122_51;
$L__BB122_50:
	shl.b32 	%r430, %r434, 2;
	cvt.u64.u32 	%rd152, %r430;
	add.s64 	%rd153, %rd27, %rd152;
	shr.s64 	%rd154, %rd153, 63;
	shr.u64 	%rd155, %rd154, 62;
	add.s64 	%rd156, %rd153, %rd155;
	shl.b64 	%rd157, %rd156, 1;
	and.b64  	%rd158, %rd157, -8;
	add.s64 	%rd159, %rd1, %rd158;
	ld.global.v2.u32 	{%r311, %r317}, [%rd159];
	mul.wide.u32 	%rd160, %r430, 2;
	add.s64 	%rd161, %rd2, %rd160;
	ld.global.v2.u32 	{%r315, %r321}, [%rd161];
	add.s64 	%rd162, %rd3, %rd158;
	ld.global.v2.u32 	{%r312, %r318}, [%rd162];
	// begin inline asm
	{add.f16x2 %r310,%r311,%r312;
}
	// end inline asm
	// begin inline asm
	{add.f16x2 %r313,%r310,%r315;
}
	// end inline asm
	// begin inline asm
	{add.f16x2 %r316,%r317,%r318;
}
	// end inline asm
	// begin inline asm
	{add.f16x2 %r319,%r316,%r321;
}
	// end inline asm
	// begin inline asm
	{.reg .f16 low,high;
  mov.b32 {low,high},%r313;
  cvt.f32.f16 %f418, low;}

	// end inline asm
	// begin inline asm
	{.reg .f16 low,high;
  mov.b32 {low,high},%r313;
  cvt.f32.f16 %f419, high;}

	// end inline asm
	// begin inline asm
	{.reg .f16 low,high;
  mov.b32 {low,high},%r319;
  cvt.f32.f16 %f420, low;}

	// end inline asm
	// begin inline asm
	{.reg .f16 low,high;
  mov.b32 {low,high},%r319;
  cvt.f32.f16 %f421, high;}

	// end inline asm
	sub.f32 	%f450, %f418, %f99;
	mul.f32 	%f422, %f511, %f450;
	sub.f32 	%f451, %f419, %f99;
	mul.f32 	%f423, %f511, %f451;
	sub.f32 	%f452, %f420, %f99;
	mul.f32 	%f424, %f511, %f452;
	sub.f32 	%f453, %f421, %f99;
	mul.f32 	%f425, %f511, %f453;
	add.s64 	%rd163, %rd26, %rd152;
	add.s64 	%rd164, %rd6, %rd160;
	ld.global.v2.u32 	{%r329, %r336}, [%rd164];
	add.s64 	%rd165, %rd7, %rd160;
	ld.global.v2.u32 	{%r332, %r339}, [%rd165];
	// begin inline asm
	{ cvt.rn.f16x2.f32 %r326, %f423, %f422; }

	// end inline asm
	// begin inline asm
	{mul.f16x2 %r327,%r326,%r329;
}
	// end inline asm
	// begin inline asm
	{add.f16x2 %r330,%r327,%r332;
}
	// end inline asm
	// begin inline asm
	{ cvt.rn.f16x2.f32 %r333, %f425, %f424; }

	// end inline asm
	// begin inline asm
	{mul.f16x2 %r334,%r333,%r336;
}
	// end inline asm
	// begin inline asm
	{add.f16x2 %r337,%r334,%r339;
}
	// end inline asm
	shr.s64 	%rd166, %rd163, 63;
	shr.u64 	%rd167, %rd166, 62;
	add.s64 	%rd168, %rd163, %rd167;
	shl.b64 	%rd169, %rd168, 1;
	and.b64  	%rd170, %rd169, -8;
	add.s64 	%rd171, %rd5, %rd170;
	st.global.v2.u32 	[%rd171], {%r330, %r337};
	mad.lo.s32 	%r431, %r434, -3, %r430;
	add.s64 	%rd172, %rd153, 4096;
	shr.s64 	%rd173, %rd172, 63;
	shr.u64 	%rd174, %rd173, 62;
	add.s64 	%rd175, %rd172, %rd174;
	shl.b64 	%rd176, %rd175, 1;
	and.b64  	%rd177, %rd176, -8;
	add.s64 	%rd178, %rd1, %rd177;
	ld.global.v2.u32 	{%r341, %r347}, [%rd178];
	ld.global.v2.u32 	{%r345, %r351}, [%rd161+8192];
	add.s64 	%rd179, %rd3, %rd177;
	ld.global.v2.u32 	{%r342, %r348}, [%rd179];
	// begin inline asm
	{add.f16x2 %r340,%r341,%r342;
}
	// end inline asm
	// begin inline asm
	{add.f16x2 %r343,%r340,%r345;
}
	// end inline asm
	// begin inline asm
	{add.f16x2 %r346,%r347,%r348;
}
	// end inline asm
	// begin inline asm
	{add.f16x2 %r349,%r346,%r351;
}
	// end inline asm
	// begin inline asm
	{.reg .f16 low,high;
  mov.b32 {low,high},%r343;
  cvt.f32.f16 %f426, low;}

	// end inline asm
	// begin inline asm
	{.reg .f16 low,high;
  mov.b32 {low,high},%r343;
  cvt.f32.f16 %f427, high;}

	// end inline asm
	// begin inline asm
	{.reg .f16 low,high;
  mov.b32 {low,high},%r349;
  cvt.f32.f16 %f428, low;}

	// end inline asm
	// begin inline asm
	{.reg .f16 low,high;
  mov.b32 {low,high},%r349;
  cvt.f32.f16 %f429, high;}

	// end inline asm
	sub.f32 	%f454, %f426, %f99;
	mul.f32 	%f430, %f511, %f454;
	sub.f32 	%f455, %f427, %f99;
	mul.f32 	%f431, %f511, %f455;
	sub.f32 	%f456, %f428, %f99;
	mul.f32 	%f432, %f511, %f456;
	sub.f32 	%f457, %f429, %f99;
	mul.f32 	%f433, %f511, %f457;
	add.s64 	%rd180, %rd163, 4096;
	ld.global.v2.u32 	{%r359, %r366}, [%rd164+8192];
	ld.global.v2.u32 	{%r362, %r369}, [%rd165+8192];
	// begin inline asm
	{ cvt.rn.f16x2.f32 %r356, %f431, %f430; }

	// end inline asm
	// begin inline asm
	{mul.f16x2 %r357,%r356,%r359;
}
	// end inline asm
	// begin inline asm
	{add.f16x2 %r360,%r357,%r362;
}
	// end inline asm
	// begin inline asm
	{ cvt.rn.f16x2.f32 %r363, %f433, %f432; }

	// end inline asm
	// begin inline asm
	{mul.f16x2 %r364,%r363,%r366;
}
	// end inline asm
	// begin inline asm
	{add.f16x2 %r367,%r364,%r369;
}
	// end inline asm
	shr.s64 	%rd181, %rd180, 63;
	shr.u64 	%rd182, %rd181, 62;
	add.s64 	%rd183, %rd180, %rd182;
	shl.b64 	%rd184, %rd183, 1;
	and.b64  	%rd185, %rd184, -8;
	add.s64 	%rd186, %rd5, %rd185;
	st.global.v2.u32 	[%rd186], {%r360, %r367};
	add.s64 	%rd187, %rd153, 8192;
	shr.s64 	%rd188, %rd187, 63;
	shr.u64 	%rd189, %rd188, 62;
	add.s64 	%rd190, %rd187, %rd189;
	shl.b64 	%rd191, %rd190, 1;
	and.b64  	%rd192, %rd191, -8;
	add.s64 	%rd193, %rd1, %rd192;
	ld.global.v2.u32 	{%r371, %r377}, [%rd193];
	ld.global.v2.u32 	{%r375, %r381}, [%rd161+16384];
	add.s64 	%rd194, %rd3, %rd192;
	ld.global.v2.u32 	{%r372, %r378}, [%rd194];
	// begin inline asm
	{add.f16x2 %r370,%r371,%r372;
}
	// end inline asm
	// begin inline asm
	{add.f16x2 %r373,%r370,%r375;
}
	// end inline asm
	// begin inline asm
	{add.f16x2 %r376,%r377,%r378;
}
	// end inline asm
	// begin inline asm
	{add.f16x2 %r379,%r376,%r381;
}
	// end inline asm
	// begin inline asm
	{.reg .f16 low,high;
  mov.b32 {low,high},%r373;
  cvt.f32.f16 %f434, low;}

	// end inline asm
	// begin inline asm
	{.reg .f16 low,high;
  mov.b32 {low,high},%r373;
  cvt.f32.f16 %f435, high;}

	// end inline asm
	// begin inline asm
	{.reg .f16 low,high;
  mov.b32 {low,high},%r379;
  cvt.f32.f16 %f436, low;}

	// end inline asm
	// begin inline asm
	{.reg .f16 low,high;
  mov.b32 {low,high},%r379;
  cvt.f32.f16 %f437, high;}

	// end inline asm
	sub.f32 	%f458, %f434, %f99;
	mul.f32 	%f438, %f511, %f458;
	sub.f32 	%f459, %f435, %f99;
	mul.f32 	%f439, %f511, %f459;
	sub.f32 	%f460, %f436, %f99;
	mul.f32 	%f440, %f511, %f460;
	sub.f32 	%f461, %f437, %f99;
	mul.f32 	%f441, %f511, %f461;
	add.s64 	%rd195, %rd163, 8192;
	ld.global.v2.u32 	{%r389, %r396}, [%rd164+16384];
	ld.global.v2.u32 	{%r392, %r399}, [%rd165+16384];
	// begin inline asm
	{ cvt.rn.f16x2.f32 %r386, %f439, %f438; }

	// end inline asm
	// begin inline asm
	{mul.f16x2 %r387,%r386,%r389;
}
	// end inline asm
	// begin inline asm
	{add.f16x2 %r390,%r387,%r392;
}
	// end inline asm
	// begin inline asm
	{ cvt.rn.f16x2.f32 %r393, %f441, %f440; }

	// end inline asm
	// begin inline asm
	{mul.f16x2 %r394,%r393,%r396;
}
	// end inline asm
	// begin inline asm
	{add.f16x2 %r397,%r394,%r399;
}
	// end inline asm
	shr.s64 	%rd196, %rd195, 63;
	shr.u64 	%rd197, %rd196, 62;
	add.s64 	%rd198, %rd195, %rd197;
	shl.b64 	%rd199, %rd198, 1;
	and.b64  	%rd200, %rd199, -8;
	add.s64 	%rd201, %rd5, %rd200;
	st.global.v2.u32 	[%rd201], {%r390, %r397};
	add.s64 	%rd202, %rd153, 12288;
	shr.s64 	%rd203, %rd202, 63;
	shr.u64 	%rd204, %rd203, 62;
	add.s64 	%rd205, %rd202, %rd204;
	shl.b64 	%rd206, %rd205, 1;
	and.b64  	%rd207, %rd206, -8;
	add.s64 	%rd208, %rd1, %rd207;
	ld.global.v2.u32 	{%r401, %r407}, [%rd208];
	ld.global.v2.u32 	{%r405, %r411}, [%rd161+24576];
	add.s64 	%rd209, %rd3, %rd207;
	ld.global.v2.u32 	{%r402, %r408}, [%rd209];
	// begin inline asm
	{add.f16x2 %r400,%r401,%r402;
}
	// end inline asm
	// begin inline asm
	{add.f16x2 %r403,%r400,%r405;
}
	// end inline asm
	// begin inline asm
	{add.f16x2 %r406,%r407,%r408;
}
	// end inline asm
	// begin inline asm
	{add.f16x2 %r409,%r406,%r411;
}
	// end inline asm
	// begin inline asm
	{.reg .f16 low,high;
  mov.b32 {low,high},%r403;
  cvt.f32.f16 %f442, low;}

	// end inline asm
	// begin inline asm
	{.reg .f16 low,high;
  mov.b32 {low,high},%r403;
  cvt.f32.f16 %f443, high;}

	// end inline asm
	// begin inline asm
	{.reg .f16 low,high;
  mov.b32 {low,high},%r409;
  cvt.f32.f16 %f444, low;}

	// end inline asm
	// begin inline asm
	{.reg .f16 low,high;
  mov.b32 {low,high},%r409;
  cvt.f32.f16 %f445, high;}

	// end inline asm
	sub.f32 	%f462, %f442, %f99;
	mul.f32 	%f446, %f511, %f462;
	sub.f32 	%f463, %f443, %f99;
	mul.f32 	%f447, %f511, %f463;
	sub.f32 	%f464, %f444, %f99;
	mul.f32 	%f448, %f511, %f464;
	sub.f32 	%f465, %f445, %f99;
	mul.f32 	%f449, %f511, %f465;
	add.s64 	%rd210, %rd163, 12288;
	ld.global.v2.u32 	{%r419, %r426}, [%rd164+24576];
	ld.global.v2.u32 	{%r422, %r429}, [%rd165+24576];
	// begin inline asm
	{ cvt.rn.f16x2.f32 %r416, %f447, %f446; }

	// end inline asm
	// begin inline asm
	{mul.f16x2 %r417,%r416,%r419;
}
	// end inline asm
	// begin inline asm
	{add.f16x2 %r420,%r417,%r422;
}
	// end inline asm
	// begin inline asm
	{ cvt.rn.f16x2.f32 %r423, %f449, %f448; }

	// end inline asm
	// begin inline asm
	{mul.f16x2 %r424,%r423,%r426;
}
	// end inline asm
	// begin inline asm
	{add.f16x2 %r427,%r424,%r429;
}
	// end inline asm
	shr.s64 	%rd211, %rd210, 63;
	shr.u64 	%rd212, %rd211, 62;
	add.s64 	%rd213, %rd210, %rd212;
	shl.b64 	%rd214, %rd213, 1;
	and.b64  	%rd215, %rd214, -8;
	add.s64 	%rd216, %rd5, %rd215;
	st.global.v2.u32 	[%rd216], {%r420, %r427};
	add.s32 	%r434, %r431, 4096;
	setp.lt.s32 	%p62, %r434, %r2;
	@%p62 bra 	$L__BB122_50;
$L__BB122_51:
	add.s64 	%rd217, %rd217, %rd9;
	setp.lt.s64 	%p63, %rd217, %rd35;
	@%p63 bra 	$L__BB122_4;
$L__BB122_52:
	ret;

}
	// .globl	_Z26LayerNormBlockUncachedImplI19BiasAddResidualLoadI6__halffE11AffineStoreIfS1_EfLi2ELi1024EEvT_T0_lldPT1_S8_
.visible .entry _Z26LayerNormBlockUncachedImplI19BiasAddResidualLoadI6__halffE11AffineStoreIfS1_EfLi2ELi1024EEvT_T0_lldPT1_S8_(
	.param .align 8 .b8 _Z26LayerNormBlockUncachedImplI19BiasAddResidualLoadI6__halffE11AffineStoreIfS1_EfLi2ELi1024EEvT_T0_lldPT1_S8__param_0[32],
	.param .align 8 .b8 _Z26LayerNormBlockUncachedImplI19BiasAddResidualLoadI6__halffE11AffineStoreIfS1_EfLi2ELi1024EEvT_T0_lldPT1_S8__param_1[32],
	.param .u64 _Z26LayerNormBlockUncachedImplI19BiasAddResidualLoadI6__halffE11AffineStoreIfS1_EfLi2ELi1024EEvT_T0_lldPT1_S8__param_2,
	.param .u64 _Z26LayerNormBlockUncachedImplI19BiasAddResidualLoadI6__halffE11AffineStoreIfS1_EfLi2ELi1024EEvT_T0_lldPT1_S8__param_3,
	.param .f64 _Z26LayerNormBlockUncachedImplI19BiasAddResidualLoadI6__halffE11AffineStoreIfS1_EfLi2ELi1024EEvT_T0_lldPT1_S8__param_4,
	.param .u64 .ptr .align 1 _Z26LayerNormBlockUncachedImplI19BiasAddResidualLoadI6__halffE11AffineStoreIfS1_EfLi2ELi1024EEvT_T0_lldPT1_S8__param_5,
	.param .u64 .ptr .align 1 _Z26LayerNormBlockUncachedImplI19BiasAddResidualLoadI6__halffE11AffineStoreIfS1_EfLi2ELi1024EEvT_T0_lldPT1_S8__param_6
)
{
	.reg .pred 	%p<65>;
	.reg .b32 	%r<361>;
	.reg .b32 	%f<372>;
	.reg .b64 	%rd<201>;
	.reg .b64 	%fd<2>;

	ld.param.u64 	%rd34, [_Z26LayerNormBlockUncachedImplI19BiasAddResidualLoadI6__halffE11AffineStoreIfS1_EfLi2ELi1024EEvT_T0_lldPT1_S8__param_1+8];
	ld.param.u64 	%rd32, [_Z26LayerNormBlockUncachedImplI19BiasAddResidualLoadI6__halffE11AffineStoreIfS1_EfLi2ELi1024EEvT_T0_lldPT1_S8__param_0+24];
	ld.param.u64 	%rd36, [_Z26LayerNormBlockUncachedImplI19BiasAddResidualLoadI6__halffE11AffineStoreIfS1_EfLi2ELi1024EEvT_T0_lldPT1_S8__param_1+24];
	ld.param.u64 	%rd35, [_Z26LayerNormBlockUncachedImplI19BiasAddResidualLoadI6__halffE11AffineStoreIfS1_EfLi2ELi1024EEvT_T0_lldPT1_S8__param_1+16];
	ld.param.u64 	%rd33, [_Z26LayerNormBlockUncachedImplI19BiasAddResidualLoadI6__halffE11AffineStoreIfS1_EfLi2ELi1024EEvT_T0_lldPT1_S8__param_1];
	ld.param.u64 	%rd31, [_Z26LayerNormBlockUncachedImplI19BiasAddResidualLoadI6__halffE11AffineStoreIfS1_EfLi2ELi1024EEvT_T0_lldPT1_S8__param_0+16];
	ld.param.u64 	%rd30, [_Z26LayerNormBlockUncachedImplI19BiasAddResidualLoadI6__halffE11AffineStoreIfS1_EfLi2ELi1024EEvT_T0_lldPT1_S8__param_0+8];
	ld.param.u64 	%rd29, [_Z26LayerNormBlockUncachedImplI19BiasAddResidualLoadI6__halffE11AffineStoreIfS1_EfLi2ELi1024EEvT_T0_lldPT1_S8__param_0];
	ld.param.u64 	%rd37, [_Z26LayerNormBlockUncachedImplI19BiasAddResidualLoadI6__halffE11AffineStoreIfS1_EfLi2ELi1024EEvT_T0_lldPT1_S8__param_2];
	ld.param.u64 	%rd38, [_Z26LayerNormBlockUncachedImplI19BiasAddResidualLoadI6__halffE11AffineStoreIfS1_EfLi2ELi1024EEvT_T0_lldPT1_S8__param_3];
	ld.param.f64 	%fd1, [_Z26LayerNormBlockUncachedImplI19BiasAddResidualLoadI6__halffE11AffineStoreIfS1_EfLi2ELi1024EEvT_T0_lldPT1_S8__param_4];
	ld.param.u64 	%rd39, [_Z26LayerNormBlockUncachedImplI19BiasAddResidualLoadI6__halffE11AffineStoreIfS1_EfLi2ELi1024EEvT_T0_lldPT1_S8__param_5];
	ld.param.u64 	%rd40, [_Z26LayerNormBlockUncachedImplI19BiasAddResidualLoadI6__halffE11AffineStoreIfS1_EfLi2ELi1024EEvT_T0_lldPT1_S8__param_6];
	cvta.to.global.u64 	%rd1, %rd29;
	cvta.to.global.u64 	%rd2, %rd30;
	cvta.to.global.u64 	%rd3, %rd31;
	cvta.to.global.u64 	%rd4, %rd33;
	cvta.to.global.u64 	%rd5, %rd35;
	cvta.to.global.u64 	%rd6, %rd36;
	mov.u32 	%r1, %tid.x;
	and.b64  	%rd41, %rd38, 1;
	setp.eq.b64 	%p1, %rd41, 1;
	not.pred 	%p2, %p1;
	@%p2 bra 	$L__BB123_2;
	mov.u64 	%rd42, $str$2;
	cvta.global.u64 	%rd43, %rd42;
	mov.u64 	%rd44, $str$1;
	cvta.global.u64 	%rd45, %rd44;
	mov.u64 	%rd46, __unnamed_120;
	cvta.global.u64 	%rd47, %rd46;
	{ // callseq 119, 0
	.param .b64 param0;
	st.param.b64 	[param0], %rd43;
	.param .b64 param1;
	st.param.b64 	[param1], %rd45;
	.param .b32 param2;
	st.param.b32 	[param2], 922;
	.param .b64 param3;
	st.param.b64 	[param3], %rd47;
	.param .b64 param4;
	st.param.b64 	[param4], 1;
	call.uni 
	__assertfail, 
	(
	param0, 
	param1, 
	param2, 
	param3, 
	param4
	);
	} // callseq 119
$L__BB123_2:
	cvt.u32.u64 	%r37, %rd38;
	shr.u32 	%r38, %r37, 31;
	add.s32 	%r39, %r37, %r38;
	shr.s32 	%r2, %r39, 1;
	mov.u32 	%r40, %ctaid.x;
	cvt.u64.u32 	%rd198, %r40;
	setp.le.s64 	%p3, %rd37, %rd198;
	@%p3 bra 	$L__BB123_52;
	and.b32  	%r3, %r1, 31;
	mov.u32 	%r41, %ntid.x;
	shr.u32 	%r4, %r41, 5;
	cvt.rn.f32.f64 	%f1, %fd1;
	mov.u32 	%r42, %nctaid.x;
	cvt.u64.u32 	%rd8, %r42;
	not.b32 	%r43, %r1;
	add.s32 	%r5, %r2, %r43;
	shr.u32 	%r44, %r5, 10;
	add.s32 	%r45, %r44, 1;
	and.b32  	%r6, %r45, 3;
	shl.b32 	%r46, %r1, 1;
	cvt.u64.u32 	%rd9, %r46;
	mul.wide.u32 	%rd48, %r46, 2;
	add.s64 	%rd10, %rd2, %rd48;
	or.b32  	%r7, %r1, 1024;
	or.b32  	%r8, %r1, 2048;
	or.b32  	%r9, %r1, 3072;
	add.s64 	%rd11, %rd5, %rd48;
	add.s64 	%rd12, %rd6, %rd48;
	cvta.to.global.u64 	%rd13, %rd39;
	cvta.to.global.u64 	%rd14, %rd40;
$L__BB123_4:
	setp.ge.s32 	%p4, %r1, %r2;
	mov.f32 	%f335, 0f00000000;
	mov.f32 	%f336, %f335;
	mov.f32 	%f337, %f335;
	@%p4 bra 	$L__BB123_12;
	setp.eq.s32 	%p5, %r6, 0;
	mul.lo.s64 	%rd16, %rd198, %rd32;
	mov.f32 	%f337, 0f00000000;
	mov.u32 	%r357, %r1;
	mov.f32 	%f336, %f337;
	mov.f32 	%f335, %f337;
	@%p5 bra 	$L__BB123_9;
	setp.eq.s32 	%p6, %r6, 1;
	add.s64 	%rd17, %rd16, %rd9;
	shr.u64 	%rd49, %rd17, 63;
	add.s64 	%rd50, %rd17, %rd49;
	shl.b64 	%rd51, %rd50, 1;
	and.b64  	%rd52, %rd51, -4;
	add.s64 	%rd53, %rd1, %rd52;
	add.s64 	%rd54, %rd3, %rd52;
	ld.global.u32 	%r49, [%rd54];
	ld.global.u32 	%r52, [%rd10];
	ld.global.u32 	%r48, [%rd53];
	// begin inline asm
	{add.f16x2 %r47,%r48,%r49;
}
	// end inline asm
	// begin inline asm
	{add.f16x2 %r50,%r47,%r52;
}
	// end inline asm
	// begin inline asm
	{add.f16x2 %r53,%r50,%r49;
}
	// end inline asm
	// begin inline asm
	{add.f16x2 %r56,%r53,%r52;
}
	// end inline asm
	// begin inline asm
	{.reg .f16 low,high;
  mov.b32 {low,high},%r56;
  cvt.f32.f16 %f108, low;}

	// end inline asm
	// begin inline asm
	{.reg .f16 low,high;
  mov.b32 {low,high},%r56;
  cvt.f32.f16 %f109, high;}

	// end inline asm
	mov.f32 	%f111, 0f3F800000;
	div.approx.f32 	%f112, %f108, %f111;
	add.f32 	%f113, %f112, 0f00000000;
	sub.f32 	%f114, %f108, %f113;
	fma.rn.f32 	%f115, %f108, %f114, 0f00000000;
	sub.f32 	%f116, %f109, %f113;
	mov.f32 	%f337, 0f40000000;
	div.approx.f32 	%f117, %f116, %f337;
	add.f32 	%f335, %f113, %f117;
	sub.f32 	%f118, %f109, %f335;
	fma.rn.f32 	%f336, %f116, %f118, %f115;
	mov.u32 	%r357, %r7;
	@%p6 bra 	$L__BB123_9;
	setp.eq.s32 	%p7, %r6, 2;
	add.s64 	%rd55, %rd17, 2048;
	shr.u64 	%rd56, %rd55, 63;
	add.s64 	%rd57, %rd55, %rd56;
	shl.b64 	%rd58, %rd57, 1;
	and.b64  	%rd59, %rd58, -4;
	add.s64 	%rd60, %rd1, %rd59;
	add.s64 	%rd61, %rd3, %rd59;
	ld.global.u32 	%r63, [%rd61];
	ld.global.u32 	%r66, [%rd10+4096];
	ld.global.u32 	%r62, [%rd60];
	// begin inline asm
	{add.f16x2 %r61,%r62,%r63;
}
	// end inline asm
	// begin inline asm
	{add.f16x2 %r64,%r61,%r66;
}
	// end inline asm
	// begin inline asm
	{add.f16x2 %r67,%r64,%r63;
}
	// end inline asm
	// begin inline asm
	{add.f16x2 %r70,%r67,%r66;
}
	// end inline asm
	// begin inline asm
	{.reg .f16 low,high;
  mov.b32 {low,high},%r70;
  cvt.f32.f16 %f119, low;}

	// end inline asm
	// begin inline asm
	{.reg .f16 low,high;
  mov.b32 {low,high},%r70;
  cvt.f32.f16 %f120, high;}

	// end inline asm
	sub.f32 	%f122, %f119, %f335;
	mov.f32 	%f123, 0f40400000;
	div.approx.f32 	%f124, %f122, %f123;
	add.f32 	%f125, %f335, %f124;
	sub.f32 	%f126, %f119, %f125;
	fma.rn.f32 	%f127, %f122, %f126, %f336;
	sub.f32 	%f128, %f120, %f125;
	mov.f32 	%f337, 0f40800000;
	div.approx.f32 	%f129, %f128, %f337;
	add.f32 	%f335, %f125, %f129;
	sub.f32 	%f130, %f120, %f335;
	fma.rn.f32 	%f336, %f128, %f130, %f127;
	mov.u32 	%r357, %r8;
	@%p7 bra 	$L__BB123_9;
	add.s64 	%rd62, %rd17, 4096;
	shr.u64 	%rd63, %rd62, 63;
	add.s64 	%rd64, %rd62, %rd63;
	shl.b64 	%rd65, %rd64, 1;
	and.b64  	%rd66, %rd65, -4;
	add.s64 	%rd67, %rd1, %rd66;
	add.s64 	%rd68, %rd3, %rd66;
	ld.global.u32 	%r77, [%rd68];
	ld.global.u32 	%r80, [%rd10+8192];
	ld.global.u32 	%r76, [%rd67];
	// begin inline asm
	{add.f16x2 %r75,%r76,%r77;
}
	// end inline asm
	// begin inline asm
	{add.f16x2 %r78,%r75,%r80;
}
	// end inline asm
	// begin inline asm
	{add.f16x2 %r81,%r78,%r77;
}
	// end inline asm
	// begin inline asm
	{add.f16x2 %r84,%r81,%r80;
}
	// end inline asm
	// begin inline asm
	{.reg .f16 low,high;
  mov.b32 {low,high},%r84;
  cvt.f32.f16 %f131, low;}

	// end inline asm
	// begin inline asm
	{.reg .f16 low,high;
  mov.b32 {low,high},%r84;
  cvt.f32.f16 %f132, high;}

	// end inline asm
	sub.f32 	%f134, %f131, %f335;
	mov.f32 	%f135, 0f40A00000;
	div.approx.f32 	%f136, %f134, %f135;
	add.f32 	%f137, %f335, %f136;
	sub.f32 	%f138, %f131, %f137;
	fma.rn.f32 	%f139, %f134, %f138, %f336;
	sub.f32 	%f140, %f132, %f137;
	mov.f32 	%f337, 0f40C00000;
	div.approx.f32 	%f141, %f140, %f337;
	add.f32 	%f335, %f137, %f141;
	sub.f32 	%f142, %f132, %f335;
	fma.rn.f32 	%f336, %f140, %f142, %f139;
	mov.u32 	%r357, %r9;
$L__BB123_9:
	setp.lt.u32 	%p8, %r5, 3072;
	@%p8 bra 	$L__BB123_12;
	mul.wide.u32 	%rd69, %r357, 2;
	add.s64 	%rd200, %rd16, %rd69;
	mul.wide.u32 	%rd70, %r357, 4;
	cvta.to.global.u64 	%rd71, %rd30;
	add.s64 	%rd72, %rd71, %rd70;
	add.s64 	%rd199, %rd72, 8192;
$L__BB123_11:
	shr.u64 	%rd73, %rd200, 63;
	add.s64 	%rd74, %rd200, %rd73;
	shl.b64 	%rd75, %rd74, 1;
	and.b64  	%rd76, %rd75, -4;
	add.s64 	%rd77, %rd1, %rd76;
	add.s64 	%rd78, %rd3, %rd76;
	ld.global.u32 	%r91, [%rd78];
	ld.global.u32 	%r94, [%rd199+-8192];
	ld.global.u32 	%r90, [%rd77];
	// begin inline asm
	{add.f16x2 %r89,%r90,%r91;
}
	// end inline asm
	// begin inline asm
	{add.f16x2 %r92,%r89,%r94;
}
	// end inline asm
	// begin inline asm
	{add.f16x2 %r95,%r92,%r91;
}
	// end inline asm
	// begin inline asm
	{add.f16x2 %r98,%r95,%r94;
}
	// end inline asm
	// begin inline asm
	{.reg .f16 low,high;
  mov.b32 {low,high},%r98;
  cvt.f32.f16 %f143, low;}

	// end inline asm
	// begin inline asm
	{.reg .f16 low,high;
  mov.b32 {low,high},%r98;
  cvt.f32.f16 %f144, high;}

	// end inline asm
	add.f32 	%f151, %f337, 0f3F800000;
	sub.f32 	%f152, %f143, %f335;
	div.approx.f32 	%f153, %f152, %f151;
	add.f32 	%f154, %f335, %f153;
	sub.f32 	%f155, %f143, %f154;
	fma.rn.f32 	%f156, %f152, %f155, %f336;
	add.f32 	%f157, %f151, 0f3F800000;
	sub.f32 	%f158, %f144, %f154;
	div.approx.f32 	%f159, %f158, %f157;
	add.f32 	%f160, %f154, %f159;
	sub.f32 	%f161, %f144, %f160;
	fma.rn.f32 	%f162, %f158, %f161, %f156;
	add.s64 	%rd79, %rd200, 2048;
	shr.u64 	%rd80, %rd79, 63;
	add.s64 	%rd81, %rd79, %rd80;
	shl.b64 	%rd82, %rd81, 1;
	and.b64  	%rd83, %rd82, -4;
	add.s64 	%rd84, %rd1, %rd83;
	add.s64 	%rd85, %rd3, %rd83;
	ld.global.u32 	%r105, [%rd85];
	ld.global.u32 	%r108, [%rd199+-4096];
	ld.global.u32 	%r104, [%rd84];
	// begin inline asm
	{add.f16x2 %r103,%r104,%r105;
}
	// end inline asm
	// begin inline asm
	{add.f16x2 %r106,%r103,%r108;
}
	// end inline asm
	// begin inline asm
	{add.f16x2 %r109,%r106,%r105;
}
	// end inline asm
	// begin inline asm
	{add.f16x2 %r112,%r109,%r108;
}
	// end inline asm
	// begin inline asm
	{.reg .f16 low,high;
  mov.b32 {low,high},%r112;
  cvt.f32.f16 %f145, low;}

	// end inline asm
	// begin inline asm
	{.reg .f16 low,high;
  mov.b32 {low,high},%r112;
  cvt.f32.f16 %f146, high;}

	// end inline asm
	add.f32 	%f163, %f157, 0f3F800000;
	sub.f32 	%f164, %f145, %f160;
	div.approx.f32 	%f165, %f164, %f163;
	add.f32 	%f166, %f160, %f165;
	sub.f32 	%f167, %f145, %f166;
	fma.rn.f32 	%f168, %f164, %f167, %f162;
	add.f32 	%f169, %f163, 0f3F800000;
	sub.f32 	%f170, %f146, %f166;
	div.approx.f32 	%f171, %f170, %f169;
	add.f32 	%f172, %f166, %f171;
	sub.f32 	%f173, %f146, %f172;
	fma.rn.f32 	%f174, %f170, %f173, %f168;
	add.s64 	%rd86, %rd200, 4096;
	shr.u64 	%rd87, %rd86, 63;
	add.s64 	%rd88, %rd86, %rd87;
	shl.b64 	%rd89, %rd88, 1;
	and.b64  	%rd90, %rd89, -4;
	add.s64 	%rd91, %rd1, %rd90;
	add.s64 	%rd92, %rd3, %rd90;
	ld.global.u32 	%r119, [%rd92];
	ld.global.u32 	%r122, [%rd199];
	ld.global.u32 	%r118, [%rd91];
	// begin inline asm
	{add.f16x2 %r117,%r118,%r119;
}
	// end inline asm
	// begin inline asm
	{add.f16x2 %r120,%r117,%r122;
}
	// end inline asm
	// begin inline asm
	{add.f16x2 %r123,%r120,%r119;
}
	// end inline asm
	// begin inline asm
	{add.f16x2 %r126,%r123,%r122;
}
	// end inline asm
	// begin inline asm
	{.reg .f16 low,high;
  mov.b32 {low,high},%r126;
  cvt.f32.f16 %f147, low;}

	// end inline asm
	// begin inline asm
	{.reg .f16 low,high;
  mov.b32 {low,high},%r126;
  cvt.f32.f16 %f148, high;}

	// end inline asm
	add.f32 	%f175, %f169, 0f3F800000;
	sub.f32 	%f176, %f147, %f172;
	div.approx.f32 	%f177, %f176, %f175;
	add.f32 	%f178, %f172, %f177;
	sub.f32 	%f179, %f147, %f178;
	fma.rn.f32 	%f180, %f176, %f179, %f174;
	add.f32 	%f181, %f175, 0f3F800000;
	sub.f32 	%f182, %f148, %f178;
	div.approx.f32 	%f183, %f182, %f181;
	add.f32 	%f184, %f178, %f183;
	sub.f32 	%f185, %f148, %f184;
	fma.rn.f32 	%f186, %f182, %f185, %f180;
	add.s64 	%rd93, %rd200, 6144;
	shr.u64 	%rd94, %rd93, 63;
	add.s64 	%rd95, %rd93, %rd94;
	shl.b64 	%rd96, %rd95, 1;
	and.b64  	%rd97, %rd96, -4;
	add.s64 	%rd98, %rd1, %rd97;
	add.s64 	%rd99, %rd3, %rd97;
	ld.global.u32 	%r133, [%rd99];
	ld.global.u32 	%r136, [%rd199+4096];
	ld.global.u32 	%r132, [%rd98];
	// begin inline asm
	{add.f16x2 %r131,%r132,%r133;
}
	// end inline asm
	// begin inline asm
	{add.f16x2 %r134,%r131,%r136;
}
	// end inline asm
	// begin inline asm
	{add.f16x2 %r137,%r134,%r133;
}
	// end inline asm
	// begin inline asm
	{add.f16x2 %r140,%r137,%r136;
}
	// end inline asm
	// begin inline asm
	{.reg .f16 low,high;
  mov.b32 {low,high},%r140;
  cvt.f32.f16 %f149, low;}

	// end inline asm
	// begin inline asm
	{.reg .f16 low,high;
  mov.b32 {low,high},%r140;
  cvt.f32.f16 %f150, high;}

	// end inline asm
	add.f32 	%f187, %f181, 0f3F800000;
	sub.f32 	%f188, %f149, %f184;
	div.approx.f32 	%f189, %f188, %f187;
	add.f32 	%f190, %f184, %f189;
	sub.f32 	%f191, %f149, %f190;
	fma.rn.f32 	%f192, %f188, %f191, %f186;
	add.f32 	%f337, %f187, 0f3F800000;
	sub.f32 	%f193, %f150, %f190;
	div.approx.f32 	%f194, %f193, %f337;
	add.f32 	%f335, %f190, %f194;
	sub.f32 	%f195, %f150, %f335;
	fma.rn.f32 	%f336, %f193, %f195, %f192;
	add.s32 	%r357, %r357, 4096;
	add.s64 	%rd200, %rd200, 8192;
	add.s64 	%rd199, %rd199, 16384;
	setp.lt.s32 	%p9, %r357, %r2;
	@%p9 bra 	$L__BB123_11;
$L__BB123_12:
	mov.b32 	%r145, %f335;
	shfl.sync.down.b32	%r13|%p10, %r145, 16, 31, -1;
	mov.b32 	%r146, %f336;
	shfl.sync.down.b32	%r14|%p11, %r146, 16, 31, -1;
	mov.b32 	%r147, %f337;
	shfl.sync.down.b32	%r148|%p12, %r147, 16, 31, -1;
	mov.b32 	%f23, %r148;
	setp.eq.f32 	%p13, %f23, 0f00000000;
	@%p13 bra 	$L__BB123_14;
	mov.b32 	%f196, %r14;
	mov.b32 	%f197, %r13;
	add.f32 	%f24, %f337, %f23;
	div.approx.f32 	%f198, %f23, %f24;
	sub.f32 	%f199, %f197, %f335;
	fma.rn.f32 	%f335, %f199, %f198, %f335;
	mul.f32 	%f200, %f199, %f199;
	mul.f32 	%f201, %f337, %f200;
	fma.rn.f32 	%f202, %f201, %f198, %f196;
	add.f32 	%f336, %f336, %f202;
	mov.f32 	%f337, %f24;
$L__BB123_14:
	mov.b32 	%r149, %f335;
	shfl.sync.down.b32	%r15|%p14, %r149, 8, 31, -1;
	mov.b32 	%r150, %f336;
	shfl.sync.down.b32	%r16|%p15, %r150, 8, 31, -1;
	mov.b32 	%r151, %f337;
	shfl.sync.down.b32	%r152|%p16, %r151, 8, 31, -1;
	mov.b32 	%f30, %r152;
	setp.eq.f32 	%p17, %f30, 0f00000000;
	@%p17 bra 	$L__BB123_16;
	mov.b32 	%f203, %r16;
	mov.b32 	%f204, %r15;
	add.f32 	%f31, %f337, %f30;
	div.approx.f32 	%f205, %f30, %f31;
	sub.f32 	%f206, %f204, %f335;
	fma.rn.f32 	%f335, %f206, %f205, %f335;
	mul.f32 	%f207, %f206, %f206;
	mul.f32 	%f208, %f337, %f207;
	fma.rn.f32 	%f209, %f208, %f205, %f203;
	add.f32 	%f336, %f336, %f209;
	mov.f32 	%f337, %f31;
$L__BB123_16:
	mov.b32 	%r153, %f335;
	shfl.sync.down.b32	%r17|%p18, %r153, 4, 31, -1;
	mov.b32 	%r154, %f336;
	shfl.sync.down.b32	%r18|%p19, %r154, 4, 31, -1;
	mov.b32 	%r155, %f337;
	shfl.sync.down.b32	%r156|%p20, %r155, 4, 31, -1;
	mov.b32 	%f37, %r156;
	setp.eq.f32 	%p21, %f37, 0f00000000;
	@%p21 bra 	$L__BB123_18;
	mov.b32 	%f210, %r18;
	mov.b32 	%f211, %r17;
	add.f32 	%f38, %f337, %f37;
	div.approx.f32 	%f212, %f37, %f38;
	sub.f32 	%f213, %f211, %f335;
	fma.rn.f32 	%f335, %f213, %f212, %f335;
	mul.f32 	%f214, %f213, %f213;
	mul.f32 	%f215, %f337, %f214;
	fma.rn.f32 	%f216, %f215, %f212, %f210;
	add.f32 	%f336, %f336, %f216;
	mov.f32 	%f337, %f38;
$L__BB123_18:
	mov.b32 	%r157, %f335;
	shfl.sync.down.b32	%r19|%p22, %r157, 2, 31, -1;
	mov.b32 	%r158, %f336;
	shfl.sync.down.b32	%r20|%p23, %r158, 2, 31, -1;
	mov.b32 	%r159, %f337;
	shfl.sync.down.b32	%r160|%p24, %r159, 2, 31, -1;
	mov.b32 	%f44, %r160;
	setp.eq.f32 	%p25, %f44, 0f00000000;
	@%p25 bra 	$L__BB123_20;
	mov.b32 	%f217, %r20;
	mov.b32 	%f218, %r19;
	add.f32 	%f45, %f337, %f44;
	div.approx.f32 	%f219, %f44, %f45;
	sub.f32 	%f220, %f218, %f335;
	fma.rn.f32 	%f335, %f220, %f219, %f335;
	mul.f32 	%f221, %f220, %f220;
	mul.f32 	%f222, %f337, %f221;
	fma.rn.f32 	%f223, %f222, %f219, %f217;
	add.f32 	%f336, %f336, %f223;
	mov.f32 	%f337, %f45;
$L__BB123_20:
	mov.b32 	%r161, %f335;
	shfl.sync.down.b32	%r21|%p26, %r161, 1, 31, -1;
	mov.b32 	%r162, %f336;
	shfl.sync.down.b32	%r22|%p27, %r162, 1, 31, -1;
	mov.b32 	%r163, %f337;
	shfl.sync.down.b32	%r164|%p28, %r163, 1, 31, -1;
	mov.b32 	%f51, %r164;
	setp.eq.f32 	%p29, %f51, 0f00000000;
	@%p29 bra 	$L__BB123_22;
	mov.b32 	%f224, %r22;
	mov.b32 	%f225, %r21;
	add.f32 	%f52, %f337, %f51;
	div.approx.f32 	%f226, %f51, %f52;
	sub.f32 	%f227, %f225, %f335;
	fma.rn.f32 	%f335, %f227, %f226, %f335;
	mul.f32 	%f228, %f227, %f227;
	mul.f32 	%f229, %f337, %f228;
	fma.rn.f32 	%f230, %f229, %f226, %f224;
	add.f32 	%f336, %f336, %f230;
	mov.f32 	%f337, %f52;
$L__BB123_22:
	setp.ne.s32 	%p30, %r3, 0;
	bar.sync 	0;
	@%p30 bra 	$L__BB123_24;
	shr.u32 	%r165, %r1, 3;
	mov.u32 	%r166, _ZZ21WelfordBlockAllReduceIfEvT_S0_S0_PS0_S1_S1_E11mean_shared;
	add.s32 	%r167, %r166, %r165;
	st.shared.f32 	[%r167], %f335;
	mov.u32 	%r168, _ZZ21WelfordBlockAllReduceIfEvT_S0_S0_PS0_S1_S1_E9m2_shared;
	add.s32 	%r169, %r168, %r165;
	st.shared.f32 	[%r169], %f336;
	mov.u32 	%r170, _ZZ21WelfordBlockAllReduceIfEvT_S0_S0_PS0_S1_S1_E12count_shared;
	add.s32 	%r171, %r170, %r165;
	st.shared.f32 	[%r171], %f337;
$L__BB123_24:
	setp.gt.u32 	%p31, %r1, 31;
	bar.sync 	0;
	@%p31 bra 	$L__BB123_39;
	setp.ge.u32 	%p32, %r1, %r4;
	mov.f32 	%f357, 0f00000000;
	mov.f32 	%f358, %f357;
	mov.f32 	%f356, %f357;
	@%p32 bra 	$L__BB123_27;
	shl.b32 	%r172, %r3, 2;
	mov.u32 	%r173, _ZZ21WelfordBlockAllReduceIfEvT_S0_S0_PS0_S1_S1_E11mean_shared;
	add.s32 	%r174, %r173, %r172;
	ld.shared.f32 	%f358, [%r174];
	mov.u32 	%r175, _ZZ21WelfordBlockAllReduceIfEvT_S0_S0_PS0_S1_S1_E9m2_shared;
	add.s32 	%r176, %r175, %r172;
	ld.shared.f32 	%f357, [%r176];
	mov.u32 	%r177, _ZZ21WelfordBlockAllReduceIfEvT_S0_S0_PS0_S1_S1_E12count_shared;
	add.s32 	%r178, %r177, %r172;
	ld.shared.f32 	%f356, [%r178];
$L__BB123_27:
	bar.warp.sync 	-1;
	mov.b32 	%r179, %f358;
	shfl.sync.down.b32	%r23|%p33, %r179, 16, 31, -1;
	mov.b32 	%r180, %f357;
	shfl.sync.down.b32	%r24|%p34, %r180, 16, 31, -1;
	mov.b32 	%r181, %f356;
	shfl.sync.down.b32	%r182|%p35, %r181, 16, 31, -1;
	mov.b32 	%f64, %r182;
	setp.eq.f32 	%p36, %f64, 0f00000000;
	@%p36 bra 	$L__BB123_29;
	mov.b32 	%f232, %r24;
	mov.b32 	%f233, %r23;
	add.f32 	%f65, %f356, %f64;
	div.approx.f32 	%f234, %f64, %f65;
	sub.f32 	%f235, %f233, %f358;
	fma.rn.f32 	%f358, %f235, %f234, %f358;
	mul.f32 	%f236, %f235, %f235;
	mul.f32 	%f237, %f356, %f236;
	fma.rn.f32 	%f238, %f237, %f234, %f232;
	add.f32 	%f357, %f357, %f238;
	mov.f32 	%f356, %f65;
$L__BB123_29:
	mov.b32 	%r183, %f358;
	shfl.sync.down.b32	%r25|%p37, %r183, 8, 31, -1;
	mov.b32 	%r184, %f357;
	shfl.sync.down.b32	%r26|%p38, %r184, 8, 31, -1;
	mov.b32 	%r185, %f356;
	shfl.sync.down.b32	%r186|%p39, %r185, 8, 31, -1;
	mov.b32 	%f71, %r186;
	setp.eq.f32 	%p40, %f71, 0f00000000;
	@%p40 bra 	$L__BB123_31;
	mov.b32 	%f239, %r26;
	mov.b32 	%f240, %r25;
	add.f32 	%f72, %f356, %f71;
	div.approx.f32 	%f241, %f71, %f72;
	sub.f32 	%f242, %f240, %f358;
	fma.rn.f32 	%f358, %f242, %f241, %f358;
	mul.f32 	%f243, %f242, %f242;
	mul.f32 	%f244, %f356, %f243;
	fma.rn.f32 	%f245, %f244, %f241, %f239;
	add.f32 	%f357, %f357, %f245;
	mov.f32 	%f356, %f72;
$L__BB123_31:
	mov.b32 	%r187, %f358;
	shfl.sync.down.b32	%r27|%p41, %r187, 4, 31, -1;
	mov.b32 	%r188, %f357;
	shfl.sync.down.b32	%r28|%p42, %r188, 4, 31, -1;
	mov.b32 	%r189, %f356;
	shfl.sync.down.b32	%r190|%p43, %r189, 4, 31, -1;
	mov.b32 	%f78, %r190;
	setp.eq.f32 	%p44, %f78, 0f00000000;
	@%p44 bra 	$L__BB123_33;
	mov.b32 	%f246, %r28;
	mov.b32 	%f247, %r27;
	add.f32 	%f79, %f356, %f78;
	div.approx.f32 	%f248, %f78, %f79;
	sub.f32 	%f249, %f247, %f358;
	fma.rn.f32 	%f358, %f249, %f248, %f358;
	mul.f32 	%f250, %f249, %f249;
	mul.f32 	%f251, %f356, %f250;
	fma.rn.f32 	%f252, %f251, %f248, %f246;
	add.f32 	%f357, %f357, %f252;
	mov.f32 	%f356, %f79;
$L__BB123_33:
	mov.b32 	%r191, %f358;
	shfl.sync.down.b32	%r29|%p45, %r191, 2, 31, -1;
	mov.b32 	%r192, %f357;
	shfl.sync.down.b32	%r30|%p46, %r192, 2, 31, -1;
	mov.b32 	%r193, %f356;
	shfl.sync.down.b32	%r194|%p47, %r193, 2, 31, -1;
	mov.b32 	%f85, %r194;
	setp.eq.f32 	%p48, %f85, 0f00000000;
	@%p48 bra 	$L__BB123_35;
	mov.b32 	%f253, %r30;
	mov.b32 	%f254, %r29;
	add.f32 	%f86, %f356, %f85;
	div.approx.f32 	%f255, %f85, %f86;
	sub.f32 	%f256, %f254, %f358;
	fma.rn.f32 	%f358, %f256, %f255, %f358;
	mul.f32 	%f257, %f256, %f256;
	mul.f32 	%f258, %f356, %f257;
	fma.rn.f32 	%f259, %f258, %f255, %f253;
	add.f32 	%f357, %f357, %f259;
	mov.f32 	%f356, %f86;
$L__BB123_35:
	mov.b32 	%r195, %f358;
	shfl.sync.down.b32	%r31|%p49, %r195, 1, 31, -1;
	mov.b32 	%r196, %f357;
	shfl.sync.down.b32	%r32|%p50, %r196, 1, 31, -1;
	mov.b32 	%r197, %f356;
	shfl.sync.down.b32	%r198|%p51, %r197, 1, 31, -1;
	mov.b32 	%f92, %r198;
	setp.eq.f32 	%p52, %f92, 0f00000000;
	@%p52 bra 	$L__BB123_37;
	mov.b32 	%f260, %r32;
	mov.b32 	%f261, %r31;
	add.f32 	%f93, %f356, %f92;
	div.approx.f32 	%f262, %f92, %f93;
	sub.f32 	%f263, %f261, %f358;
	fma.rn.f32 	%f358, %f263, %f262, %f358;
	mul.f32 	%f264, %f263, %f263;
	mul.f32 	%f265, %f356, %f264;
	fma.rn.f32 	%f266, %f265, %f262, %f260;
	add.f32 	%f357, %f357, %f266;
	mov.f32 	%f356, %f93;
$L__BB123_37:
	setp.ne.s32 	%p53, %r3, 0;
	@%p53 bra 	$L__BB123_39;
	st.shared.f32 	[_ZZ21WelfordBlockAllReduceIfEvT_S0_S0_PS0_S1_S1_E21mean_result_broadcast], %f358;
	st.shared.f32 	[_ZZ21WelfordBlockAllReduceIfEvT_S0_S0_PS0_S1_S1_E19m2_result_broadcast], %f357;
	st.shared.f32 	[_ZZ21WelfordBlockAllReduceIfEvT_S0_S0_PS0_S1_S1_E22count_result_broadcast], %f356;
$L__BB123_39:
	bar.sync 	0;
	ld.shared.f32 	%f99, [_ZZ21WelfordBlockAllReduceIfEvT_S0_S0_PS0_S1_S1_E21mean_result_broadcast];
	ld.shared.f32 	%f267, [_ZZ21WelfordBlockAllReduceIfEvT_S0_S0_PS0_S1_S1_E19m2_result_broadcast];
	ld.shared.f32 	%f268, [_ZZ21WelfordBlockAllReduceIfEvT_S0_S0_PS0_S1_S1_E22count_result_broadcast];
	div.approx.f32 	%f269, %f267, %f268;
	max.f32 	%f270, %f269, 0f00000000;
	add.f32 	%f271, %f270, %f1;
	abs.f32 	%f100, %f271;
	setp.lt.f32 	%p54, %f100, 0f00800000;
	mul.f32 	%f272, %f271, 0f4B800000;
	selp.f32 	%f101, %f272, %f271, %p54;
	mov.b32 	%r33, %f101;
	add.s32 	%r199, %r33, -8388608;
	setp.gt.u32 	%p55, %r199, 2130706431;
	@%p55 bra 	$L__BB123_41;
	setp.lt.f32 	%p56, %f100, 0f00800000;
	and.b32  	%r200, %r33, 16777215;
	or.b32  	%r201, %r200, 1056964608;
	mov.b32 	%f273, %r201;
	sub.s32 	%r202, %r201, %r33;
	add.s32 	%r203, %r202, 201326592;
	selp.b32 	%r204, %r203, %r202, %p56;
	rsqrt.approx.ftz.f32 	%f274, %f273;
	mul.f32 	%f275, %f274, %f274;
	neg.f32 	%f276, %f275;
	fma.rn.f32 	%f277, %f274, %f274, %f276;
	neg.f32 	%f278, %f273;
	fma.rn.f32 	%f279, %f275, %f278, 0f3F800000;
	fma.rn.f32 	%f280, %f277, %f278, %f279;
	fma.rn.f32 	%f281, %f280, 0f3EC00000, 0f3F000000;
	mul.f32 	%f282, %f274, %f280;
	fma.rn.f32 	%f283, %f281, %f282, %f274;
	shr.s32 	%r205, %r204, 1;
	mov.b32 	%r206, %f283;
	add.s32 	%r207, %r205, %r206;
	mov.b32 	%f371, %r207;
	bra.uni 	$L__BB123_42;
$L__BB123_41:
	rsqrt.approx.ftz.f32 	%f371, %f101;
$L__BB123_42:
	setp.ne.s32 	%p57, %r1, 0;
	@%p57 bra 	$L__BB123_44;
	shl.b64 	%rd100, %rd198, 2;
	add.s64 	%rd101, %rd13, %rd100;
	st.global.f32 	[%rd101], %f99;
	add.s64 	%rd102, %rd14, %rd100;
	st.global.f32 	[%rd102], %f371;
$L__BB123_44:
	setp.ge.s32 	%p58, %r1, %r2;
	@%p58 bra 	$L__BB123_51;
	setp.eq.s32 	%p59, %r6, 0;
	mul.lo.s64 	%rd24, %rd198, %rd34;
	mul.lo.s64 	%rd25, %rd198, %rd32;
	mov.u32 	%r359, %r1;
	@%p59 bra 	$L__BB123_49;
	setp.eq.s32 	%p60, %r6, 1;
	add.s64 	%rd26, %rd25, %rd9;
	shr.u64 	%rd103, %rd26, 63;
	add.s64 	%rd104, %rd26, %rd103;
	shl.b64 	%rd105, %rd104, 1;
	and.b64  	%rd106, %rd105, -4;
	add.s64 	%rd107, %rd1, %rd106;
	add.s64 	%rd108, %rd3, %rd106;
	ld.global.u32 	%r210, [%rd108];
	ld.global.u32 	%r213, [%rd10];
	ld.global.u32 	%r209, [%rd107];
	// begin inline asm
	{add.f16x2 %r208,%r209,%r210;
}
	// end inline asm
	// begin inline asm
	{add.f16x2 %r211,%r208,%r213;
}
	// end inline asm
	// begin inline asm
	{add.f16x2 %r214,%r211,%r210;
}
	// end inline asm
	// begin inline asm
	{add.f16x2 %r217,%r214,%r213;
}
	// end inline asm
	// begin inline asm
	{.reg .f16 low,high;
  mov.b32 {low,high},%r217;
  cvt.f32.f16 %f284, low;}

	// end inline asm
	// begin inline asm
	{.reg .f16 low,high;
  mov.b32 {low,high},%r217;
  cvt.f32.f16 %f285, high;}

	// end inline asm
	sub.f32 	%f288, %f284, %f99;
	mul.f32 	%f286, %f371, %f288;
	sub.f32 	%f289, %f285, %f99;
	mul.f32 	%f287, %f371, %f289;
	add.s64 	%rd27, %rd24, %rd9;
	ld.global.u32 	%r225, [%rd11];
	ld.global.u32 	%r228, [%rd12];
	// begin inline asm
	{ cvt.rn.f16x2.f32 %r222, %f287, %f286; }

	// end inline asm
	// begin inline asm
	{mul.f16x2 %r223,%r222,%r225;
}
	// end inline asm
	// begin inline asm
	{add.f16x2 %r226,%r223,%r228;
}
	// end inline asm
	shr.u64 	%rd109, %rd27, 63;
	add.s64 	%rd110, %rd27, %rd109;
	shl.b64 	%rd111, %rd110, 1;
	and.b64  	%rd112, %rd111, -4;
	add.s64 	%rd113, %rd4, %rd112;
	st.global.u32 	[%rd113], %r226;
	mov.u32 	%r359, %r7;
	@%p60 bra 	$L__BB123_49;
	setp.eq.s32 	%p61, %r6, 2;
	add.s64 	%rd114, %rd26, 2048;
	shr.u64 	%rd115, %rd114, 63;
	add.s64 	%rd116, %rd114, %rd115;
	shl.b64 	%rd117, %rd116, 1;
	and.b64  	%rd118, %rd117, -4;
	add.s64 	%rd119, %rd1, %rd118;
	add.s64 	%rd120, %rd3, %rd118;
	ld.global.u32 	%r231, [%rd120];
	ld.global.u32 	%r234, [%rd10+4096];
	ld.global.u32 	%r230, [%rd119];
	// begin inline asm
	{add.f16x2 %r229,%r230,%r231;
}
	// end inline asm
	// begin inline asm
	{add.f16x2 %r232,%r229,%r234;
}
	// end inline asm
	// begin inline asm
	{add.f16x2 %r235,%r232,%r231;
}
	// end inline asm
	// begin inline asm
	{add.f16x2 %r238,%r235,%r234;
}
	// end inline asm
	// begin inline asm
	{.reg .f16 low,high;
  mov.b32 {low,high},%r238;
  cvt.f32.f16 %f290, low;}

	// end inline asm
	// begin inline asm
	{.reg .f16 low,high;
  mov.b32 {low,high},%r238;
  cvt.f32.f16 %f291, high;}

	// end inline asm
	sub.f32 	%f294, %f290, %f99;
	mul.f32 	%f292, %f371, %f294;
	sub.f32 	%f295, %f291, %f99;
	mul.f32 	%f293, %f371, %f295;
	add.s64 	%rd121, %rd27, 2048;
	ld.global.u32 	%r246, [%rd11+4096];
	ld.global.u32 	%r249, [%rd12+4096];
	// begin inline asm
	{ cvt.rn.f16x2.f32 %r243, %f293, %f292; }

	// end inline asm
	// begin inline asm
	{mul.f16x2 %r244,%r243,%r246;
}
	// end inline asm
	// begin inline asm
	{add.f16x2 %r247,%r244,%r249;
}
	// end inline asm
	shr.u64 	%rd122, %rd121, 63;
	add.s64 	%rd123, %rd121, %rd122;
	shl.b64 	%rd124, %rd123, 1;
	and.b64  	%rd125, %rd124, -4;
	add.s64 	%rd126, %rd4, %rd125;
	st.global.u32 	[%rd126], %r247;
	mov.u32 	%r359, %r8;
	@%p61 bra 	$L__BB123_49;
	add.s64 	%rd127, %rd26, 4096;
	shr.u64 	%rd128, %rd127, 63;
	add.s64 	%rd129, %rd127, %rd128;
	shl.b64 	%rd130, %rd129, 1;
	and.b64  	%rd131, %rd130, -4;
	add.s64 	%rd132, %rd1, %rd131;
	add.s64 	%rd133, %rd3, %rd131;
	ld.global.u32 	%r252, [%rd133];
	ld.global.u32 	%r255, [%rd10+8192];
	ld.global.u32 	%r251, [%rd132];
	// begin inline asm
	{add.f16x2 %r250,%r251,%r252;
}
	// end inline asm
	// begin inline asm
	{add.f16x2 %r253,%r250,%r255;
}
	// end inline asm
	// begin inline asm
	{add.f16x2 %r256,%r253,%r252;
}
	// end inline asm
	// begin inline asm
	{add.f16x2 %r259,%r256,%r255;
}
	// end inline asm
	// begin inline asm
	{.reg .f16 low,high;
  mov.b32 {low,high},%r259;
  cvt.f32.f16 %f296, low;}

	// end inline asm
	// begin inline asm
	{.reg .f16 low,high;
  mov.b32 {low,high},%r259;
  cvt.f32.f16 %f297, high;}

	// end inline asm
	sub.f32 	%f300, %f296, %f99;
	mul.f32 	%f298, %f371, %f300;
	sub.f32 	%f301, %f297, %f99;
	mul.f32 	%f299, %f371, %f301;
	add.s64 	%rd134, %rd27, 4096;
	ld.global.u32 	%r267, [%rd11+8192];
	ld.global.u32 	%r270, [%rd12+8192];
	// begin inline asm
	{ cvt.rn.f16x2.f32 %r264, %f299, %f298; }

	// end inline asm
	// begin inline asm
	{mul.f16x2 %r265,%r264,%r267;
}
	// end inline asm
	// begin inline asm
	{add.f16x2 %r268,%r265,%r270;
}
	// end inline asm
	shr.u64 	%rd135, %rd134, 63;
	add.s64 	%rd136, %rd134, %rd135;
	shl.b64 	%rd137, %rd136, 1;
	and.b64  	%rd138, %rd137, -4;
	add.s64 	%rd139, %rd4, %rd138;
	st.global.u32 	[%rd139], %r268;
	mov.u32 	%r359, %r9;
$L__BB123_49:
	setp.lt.u32 	%p62, %r5, 3072;
	@%p62 bra 	$L__BB123_51;
$L__BB123_50:
	shl.b32 	%r355, %r359, 1;
	cvt.u64.u32 	%rd140, %r355;
	add.s64 	%rd141, %rd25, %rd140;
	shr.u64 	%rd142, %rd141, 63;
	add.s64 	%rd143, %rd141, %rd142;
	shl.b64 	%rd144, %rd143, 1;
	and.b64  	%rd145, %rd144, -4;
	add.s64 	%rd146, %rd1, %rd145;
	cvta.to.global.u64 	%rd147, %rd30;
	mul.wide.u32 	%rd148, %r355, 2;
	add.s64 	%rd149, %rd147, %rd148;
	add.s64 	%rd150, %rd3, %rd145;
	ld.global.u32 	%r273, [%rd150];
	ld.global.u32 	%r276, [%rd149];
	ld.global.u32 	%r272, [%rd146];
	// begin inline asm
	{add.f16x2 %r271,%r272,%r273;
}
	// end inline asm
	// begin inline asm
	{add.f16x2 %r274,%r271,%r276;
}
	// end inline asm
	// begin inline asm
	{add.f16x2 %r277,%r274,%r273;
}
	// end inline asm
	// begin inline asm
	{add.f16x2 %r280,%r277,%r276;
}
	// end inline asm
	// begin inline asm
	{.reg .f16 low,high;
  mov.b32 {low,high},%r280;
  cvt.f32.f16 %f302, low;}

	// end inline asm
	// begin inline asm
	{.reg .f16 low,high;
  mov.b32 {low,high},%r280;
  cvt.f32.f16 %f303, high;}

	// end inline asm
	sub.f32 	%f318, %f302, %f99;
	mul.f32 	%f304, %f371, %f318;
	sub.f32 	%f319, %f303, %f99;
	mul.f32 	%f305, %f371, %f319;
	add.s64 	%rd151, %rd24, %rd140;
	add.s64 	%rd152, %rd5, %rd148;
	ld.global.u32 	%r288, [%rd152];
	add.s64 	%rd153, %rd6, %rd148;
	ld.global.u32 	%r291, [%rd153];
	// begin inline asm
	{ cvt.rn.f16x2.f32 %r285, %f305, %f304; }

	// end inline asm
	// begin inline asm
	{mul.f16x2 %r286,%r285,%r288;
}
	// end inline asm
	// begin inline asm
	{add.f16x2 %r289,%r286,%r291;
}
	// end inline asm
	shr.u64 	%rd154, %rd151, 63;
	add.s64 	%rd155, %rd151, %rd154;
	shl.b64 	%rd156, %rd155, 1;
	and.b64  	%rd157, %rd156, -4;
	add.s64 	%rd158, %rd4, %rd157;
	st.global.u32 	[%rd158], %r289;
	add.s64 	%rd159, %rd141, 2048;
	shr.u64 	%rd160, %rd159, 63;
	add.s64 	%rd161, %rd159, %rd160;
	shl.b64 	%rd162, %rd161, 1;
	and.b64  	%rd163, %rd162, -4;
	add.s64 	%rd164, %rd1, %rd163;
	add.s64 	%rd165, %rd3, %rd163;
	ld.global.u32 	%r294, [%rd165];
	ld.global.u32 	%r297, [%rd149+4096];
	ld.global.u32 	%r293, [%rd164];
	// begin inline asm
	{add.f16x2 %r292,%r293,%r294;
}
	// end inline asm
	// begin inline asm
	{add.f16x2 %r295,%r292,%r297;
}
	// end inline asm
	// begin inline asm
	{add.f16x2 %r298,%r295,%r294;
}
	// end inline asm
	// begin inline asm
	{add.f16x2 %r301,%r298,%r297;
}
	// end inline asm
	// begin inline asm
	{.reg .f16 low,high;
  mov.b32 {low,high},%r301;
  cvt.f32.f16 %f306, low;}

	// end inline asm
	// begin inline asm
	{.reg .f16 low,high;
  mov.b32 {low,high},%r301;
  cvt.f32.f16 %f307, high;}

	// end inline asm
	sub.f32 	%f320, %f306, %f99;
	mul.f32 	%f308, %f371, %f320;
	sub.f32 	%f321, %f307, %f99;
	mul.f32 	%f309, %f371, %f321;
	add.s64 	%rd166, %rd151, 2048;
	ld.global.u32 	%r309, [%rd152+4096];
	ld.global.u32 	%r312, [%rd153+4096];
	// begin inline asm
	{ cvt.rn.f16x2.f32 %r306, %f309, %f308; }

	// end inline asm
	// begin inline asm
	{mul.f16x2 %r307,%r306,%r309;
}
	// end inline asm
	// begin inline asm
	{add.f16x2 %r310,%r307,%r312;
}
	// end inline asm
	shr.u64 	%rd167, %rd166, 63;
	add.s64 	%rd168, %rd166, %rd167;
	shl.b64 	%rd169, %rd168, 1;
	and.b64  	%rd170, %rd169, -4;
	add.s64 	%rd171, %rd4, %rd170;
	st.global.u32 	[%rd171], %r310;
	add.s64 	%rd172, %rd141, 4096;
	shr.u64 	%rd173, %rd172, 63;
	add.s64 	%rd174, %rd172, %rd173;
	shl.b64 	%rd175, %rd174, 1;
	and.b64  	%rd176, %rd175, -4;
	add.s64 	%rd177, %rd1, %rd176;
	add.s64 	%rd178, %rd3, %rd176;
	ld.global.u32 	%r315, [%rd178];
	ld.global.u32 	%r318, [%rd149+8192];
	ld.global.u32 	%r314, [%rd177];
	// begin inline asm
	{add.f16x2 %r313,%r314,%r315;
}
	// end inline asm
	// begin inline asm
	{add.f16x2 %r316,%r313,%r318;
}
	// end inline asm
	// begin inline asm
	{add.f16x2 %r319,%r316,%r315;
}
	// end inline asm
	// begin inline asm
	{add.f16x2 %r322,%r319,%r318;
}
	// end inline asm
	// begin inline asm
	{.reg .f16 low,high;
  mov.b32 {low,high},%r322;
  cvt.f32.f16 %f310, low;}

	// end inline asm
	// begin inline asm
	{.reg .f16 low,high;
  mov.b32 {low,high},%r322;
  cvt.f32.f16 %f311, high;}

	// end inline asm
	sub.f32 	%f322, %f310, %f99;
	mul.f32 	%f312, %f371, %f322;
	sub.f32 	%f323, %f311, %f99;
	mul.f32 	%f313, %f371, %f323;
	add.s64 	%rd179, %rd151, 4096;
	ld.global.u32 	%r330, [%rd152+8192];
	ld.global.u32 	%r333, [%rd153+8192];
	// begin inline asm
	{ cvt.rn.f16x2.f32 %r327, %f313, %f312; }

	// end inline asm
	// begin inline asm
	{mul.f16x2 %r328,%r327,%r330;
}
	// end inline asm
	// begin inline asm
	{add.f16x2 %r331,%r328,%r333;
}
	// end inline asm
	shr.u64 	%rd180, %rd179, 63;
	add.s64 	%rd181, %rd179, %rd180;
	shl.b64 	%rd182, %rd181, 1;
	and.b64  	%rd183, %rd182, -4;
	add.s64 	%rd184, %rd4, %rd183;
	st.global.u32 	[%rd184], %r331;
	add.s64 	%rd185, %rd141, 6144;
	shr.u64 	%rd186, %rd185, 63;
	add.s64 	%rd187, %rd185, %rd186;
	shl.b64 	%rd188, %rd187, 1;
	and.b64  	%rd189, %rd188, -4;
	add.s64 	%rd190, %rd1, %rd189;
	add.s64 	%rd191, %rd3, %rd189;
	ld.global.u32 	%r336, [%rd191];
	ld.global.u32 	%r339, [%rd149+12288];
	ld.global.u32 	%r335, [%rd190];
	// begin inline asm
	{add.f16x2 %r334,%r335,%r336;
}
	// end inline asm
	// begin inline asm
	{add.f16x2 %r337,%r334,%r339;
}
	// end inline asm
	// begin inline asm
	{add.f16x2 %r340,%r337,%r336;
}
	// end inline asm
	// begin inline asm
	{add.f16x2 %r343,%r340,%r339;
}
	// end inline asm
	// begin inline asm
	{.reg .f16 low,high;
  mov.b32 {low,high},%r343;
  cvt.f32.f16 %f314, low;}

	// end inline asm
	// begin inline asm
	{.reg .f16 low,high;
  mov.b32 {low,high},%r343;
  cvt.f32.f16 %f315, high;}

	// end inline asm
	sub.f32 	%f324, %f314, %f99;
	mul.f32 	%f316, %f371, %f324;
	sub.f32 	%f325, %f315, %f99;
	mul.f32 	%f317, %f371, %f325;
	add.s64 	%rd192, %rd151, 6144;
	ld.global.u32 	%r351, [%rd152+12288];
	ld.global.u32 	%r354, [%rd153+12288];
	// begin inline asm
	{ cvt.rn.f16x2.f32 %r348, %f317, %f316; }

	// end inline asm
	// begin inline asm
	{mul.f16x2 %r349,%r348,%r351;
}
	// end inline asm
	// begin inline asm
	{add.f16x2 %r352,%r349,%r354;
}
	// end inline asm
	shr.u64 	%rd193, %rd192, 63;
	add.s64 	%rd194, %rd192, %rd193;
	shl.b64 	%rd195, %rd194, 1;
	and.b64  	%rd196, %rd195, -4;
	add.s64 	%rd197, %rd4, %rd196;
	st.global.u32 	[%rd197], %r352;
	sub.s32 	%r356, %r355, %r359;
	add.s32 	%r359, %r356, 4096;
	setp.lt.s32 	%p63, %r359, %r2;
	@%p63 bra 	$L__BB123_50;
$L__BB123_51:
	add.s64 	%rd198, %rd198, %rd8;
	setp.lt.s64 	%p64, %rd198, %rd37;
	@%p64 bra 	$L__BB123_4;
$L__BB123_52:
	ret;

}
	// .globl	_Z26LayerNormBlockUncachedImplI19BiasAddResidualLoadI6__halffE11AffineStoreIfS1_EfLi1ELi1024EEvT_T0_lldPT1_S8_
.visible .entry _Z26LayerNormBlockUncachedImplI19BiasAddResidualLoadI6__halffE11AffineStoreIfS1_EfLi1ELi1024EEvT_T0_lldPT1_S8_(
	.param .align 8 .b8 _Z26LayerNormBlockUncachedImplI19BiasAddResidualLoadI6__halffE11AffineStoreIfS1_EfLi1ELi1024EEvT_T0_lldPT1_S8__param_0[32],
	.param .align 8 .b8 _Z26LayerNormBlockUncachedImplI19BiasAddResidualLoadI6__halffE11AffineStoreIfS1_EfLi1ELi1024EEvT_T0_lldPT1_S8__param_1[32],
	.param .u64 _Z26LayerNormBlockUncachedImplI19BiasAddResidualLoadI6__halffE11AffineStoreIfS1_EfLi1ELi1024EEvT_T0_lldPT1_S8__param_2,
	.param .u64 _Z26LayerNormBlockUncachedImplI19BiasAddResidualLoadI6__halffE11AffineStoreIfS1_EfLi1ELi1024EEvT_T0_lldPT1_S8__param_3,
	.param .f64 _Z26LayerNormBlockUncachedImplI19BiasAddResidualLoadI6__halffE11AffineStoreIfS1_EfLi1ELi1024EEvT_T0_lldPT1_S8__param_4,
	.param .u64 .ptr .align 1 _Z26LayerNormBlockUncachedImplI19BiasAddResidualLoadI6__halffE11AffineStoreIfS1_EfLi1ELi1024EEvT_T0_lldPT1_S8__param_5,
	.param .u64 .ptr .align 1 _Z26LayerNormBlockUncachedImplI19BiasAddResidualLoadI6__halffE11AffineStoreIfS1_EfLi1ELi1024EEvT_T0_lldPT1_S8__param_6
)
{
	.reg .pred 	%p<63>;
	.reg .b32 	%r<114>;
	.reg .b32 	%f<326>;
	.reg .b64 	%rd<17>;
	.reg .b64 	%fd<3>;

	ld.param.u64 	%rd7, [_Z26LayerNormBlockUncachedImplI19BiasAddResidualLoadI6__halffE11AffineStoreIfS1_EfLi1ELi1024EEvT_T0_lldPT1_S8__param_2];
	ld.param.u64 	%rd8, [_Z26LayerNormBlockUncachedImplI19BiasAddResidualLoadI6__halffE11AffineStoreIfS1_EfLi1ELi1024EEvT_T0_lldPT1_S8__param_3];
	mov.u32 	%r34, %ctaid.x;
	cvt.u64.u32 	%rd16, %r34;
	setp.le.s64 	%p1, %rd7, %rd16;
	@%p1 bra 	$L__BB124_50;
	ld.param.u64 	%rd15, [_Z26LayerNormBlockUncachedImplI19BiasAddResidualLoadI6__halffE11AffineStoreIfS1_EfLi1ELi1024EEvT_T0_lldPT1_S8__param_6];
	ld.param.u64 	%rd14, [_Z26LayerNormBlockUncachedImplI19BiasAddResidualLoadI6__halffE11AffineStoreIfS1_EfLi1ELi1024EEvT_T0_lldPT1_S8__param_5];
	ld.param.f64 	%fd2, [_Z26LayerNormBlockUncachedImplI19BiasAddResidualLoadI6__halffE11AffineStoreIfS1_EfLi1ELi1024EEvT_T0_lldPT1_S8__param_4];
	mov.u32 	%r1, %tid.x;
	cvt.u32.u64 	%r2, %rd8;
	mov.f32 	%f121, 0f7FC00000;
	mul.f32 	%f1, %f121, 0f7FC00000;
	and.b32  	%r3, %r1, 31;
	mov.u32 	%r35, %ntid.x;
	shr.u32 	%r4, %r35, 5;
	cvt.rn.f32.f64 	%f2, %fd2;
	mov.u32 	%r36, %nctaid.x;
	cvt.u64.u32 	%rd2, %r36;
	not.b32 	%r37, %r1;
	add.s32 	%r5, %r37, %r2;
	shr.u32 	%r38, %r5, 10;
	add.s32 	%r39, %r38, 1;
	and.b32  	%r6, %r39, 7;
	and.b32  	%r7, %r39, 8388600;
	cvta.to.global.u64 	%rd3, %rd14;
	cvta.to.global.u64 	%rd4, %rd15;
$L__BB124_2:
	setp.ge.s32 	%p2, %r1, %r2;
	mov.f32 	%f289, 0f00000000;
	mov.f32 	%f290, %f289;
	mov.f32 	%f291, %f289;
	@%p2 bra 	$L__BB124_14;
	setp.lt.u32 	%p3, %r5, 7168;
	mov.f32 	%f291, 0f00000000;
	mov.f32 	%f290, %f291;
	mov.f32 	%f289, %f291;
	@%p3 bra 	$L__BB124_6;
	neg.s32 	%r112, %r7;
	mov.f32 	%f291, 0f00000000;
$L__BB124_5:
	.pragma "nounroll";
	add.f32 	%f126, %f291, 0f3F800000;
	mov.f32 	%f127, 0f7FC00000;
	div.approx.f32 	%f128, %f127, %f126;
	add.f32 	%f129, %f289, %f128;
	add.f32 	%f130, %f1, %f290;
	add.f32 	%f131, %f126, 0f3F800000;
	div.approx.f32 	%f132, %f127, %f131;
	add.f32 	%f133, %f129, %f132;
	add.f32 	%f134, %f1, %f130;
	add.f32 	%f135, %f131, 0f3F800000;
	div.approx.f32 	%f136, %f127, %f135;
	add.f32 	%f137, %f133, %f136;
	add.f32 	%f138, %f1, %f134;
	add.f32 	%f139, %f135, 0f3F800000;
	div.approx.f32 	%f140, %f127, %f139;
	add.f32 	%f141, %f137, %f140;
	add.f32 	%f142, %f1, %f138;
	add.f32 	%f143, %f139, 0f3F800000;
	div.approx.f32 	%f144, %f127, %f143;
	add.f32 	%f145, %f141, %f144;
	add.f32 	%f146, %f1, %f142;
	add.f32 	%f147, %f143, 0f3F800000;
	div.approx.f32 	%f148, %f127, %f147;
	add.f32 	%f149, %f145, %f148;
	add.f32 	%f150, %f1, %f146;
	add.f32 	%f151, %f147, 0f3F800000;
	div.approx.f32 	%f152, %f127, %f151;
	add.f32 	%f153, %f149, %f152;
	add.f32 	%f154, %f1, %f150;
	add.f32 	%f291, %f151, 0f3F800000;
	div.approx.f32 	%f155, %f127, %f291;
	add.f32 	%f289, %f153, %f155;
	add.f32 	%f290, %f1, %f154;
	add.s32 	%r112, %r112, 8;
	setp.ne.s32 	%p4, %r112, 0;
	@%p4 bra 	$L__BB124_5;
$L__BB124_6:
	setp.eq.s32 	%p5, %r6, 0;
	@%p5 bra 	$L__BB124_14;
	add.s32 	%r43, %r6, -1;
	setp.lt.u32 	%p6, %r43, 3;
	@%p6 bra 	$L__BB124_9;
	add.f32 	%f157, %f291, 0f3F800000;
	mov.f32 	%f158, 0f7FC00000;
	div.approx.f32 	%f159, %f158, %f157;
	add.f32 	%f160, %f289, %f159;
	add.f32 	%f161, %f1, %f290;
	add.f32 	%f162, %f157, 0f3F800000;
	div.approx.f32 	%f163, %f158, %f162;
	add.f32 	%f164, %f160, %f163;
	add.f32 	%f165, %f1, %f161;
	add.f32 	%f166, %f162, 0f3F800000;
	div.approx.f32 	%f167, %f158, %f166;
	add.f32 	%f168, %f164, %f167;
	add.f32 	%f169, %f1, %f165;
	add.f32 	%f291, %f166, 0f3F800000;
	div.approx.f32 	%f170, %f158, %f291;
	add.f32 	%f289, %f168, %f170;
	add.f32 	%f290, %f1, %f169;
$L__BB124_9:
	and.b32  	%r44, %r39, 3;
	setp.eq.s32 	%p7, %r44, 0;
	@%p7 bra 	$L__BB124_14;
	setp.eq.s32 	%p8, %r44, 1;
	@%p8 bra 	$L__BB124_12;
	add.f32 	%f172, %f291, 0f3F800000;
	mov.f32 	%f173, 0f7FC00000;
	div.approx.f32 	%f174, %f173, %f172;
	add.f32 	%f175, %f289, %f174;
	add.f32 	%f176, %f1, %f290;
	add.f32 	%f291, %f172, 0f3F800000;
	div.approx.f32 	%f177, %f173, %f291;
	add.f32 	%f289, %f175, %f177;
	add.f32 	%f290, %f1, %f176;
$L__BB124_12:
	and.b32  	%r47, %r5, 1024;
	setp.ne.s32 	%p9, %r47, 0;
	@%p9 bra 	$L__BB124_14;
	add.f32 	%f291, %f291, 0f3F800000;
	mov.f32 	%f178, 0f7FC00000;
	div.approx.f32 	%f179, %f178, %f291;
	add.f32 	%f289, %f289, %f179;
	add.f32 	%f290, %f1, %f290;
$L__BB124_14:
	mov.b32 	%r48, %f289;
	shfl.sync.down.b32	%r11|%p10, %r48, 16, 31, -1;
	mov.b32 	%r49, %f290;
	shfl.sync.down.b32	%r12|%p11, %r49, 16, 31, -1;
	mov.b32 	%r50, %f291;
	shfl.sync.down.b32	%r51|%p12, %r50, 16, 31, -1;
	mov.b32 	%f39, %r51;
	setp.eq.f32 	%p13, %f39, 0f00000000;
	@%p13 bra 	$L__BB124_16;
	mov.b32 	%f180, %r12;
	mov.b32 	%f181, %r11;
	add.f32 	%f40, %f291, %f39;
	div.approx.f32 	%f182, %f39, %f40;
	sub.f32 	%f183, %f181, %f289;
	fma.rn.f32 	%f289, %f183, %f182, %f289;
	mul.f32 	%f184, %f183, %f183;
	mul.f32 	%f185, %f291, %f184;
	fma.rn.f32 	%f186, %f185, %f182, %f180;
	add.f32 	%f290, %f290, %f186;
	mov.f32 	%f291, %f40;
$L__BB124_16:
	mov.b32 	%r52, %f289;
	shfl.sync.down.b32	%r13|%p14, %r52, 8, 31, -1;
	mov.b32 	%r53, %f290;
	shfl.sync.down.b32	%r14|%p15, %r53, 8, 31, -1;
	mov.b32 	%r54, %f291;
	shfl.sync.down.b32	%r55|%p16, %r54, 8, 31, -1;
	mov.b32 	%f46, %r55;
	setp.eq.f32 	%p17, %f46, 0f00000000;
	@%p17 bra 	$L__BB124_18;
	mov.b32 	%f187, %r14;
	mov.b32 	%f188, %r13;
	add.f32 	%f47, %f291, %f46;
	div.approx.f32 	%f189, %f46, %f47;
	sub.f32 	%f190, %f188, %f289;
	fma.rn.f32 	%f289, %f190, %f189, %f289;
	mul.f32 	%f191, %f190, %f190;
	mul.f32 	%f192, %f291, %f191;
	fma.rn.f32 	%f193, %f192, %f189, %f187;
	add.f32 	%f290, %f290, %f193;
	mov.f32 	%f291, %f47;
$L__BB124_18:
	mov.b32 	%r56, %f289;
	shfl.sync.down.b32	%r15|%p18, %r56, 4, 31, -1;
	mov.b32 	%r57, %f290;
	shfl.sync.down.b32	%r16|%p19, %r57, 4, 31, -1;
	mov.b32 	%r58, %f291;
	shfl.sync.down.b32	%r59|%p20, %r58, 4, 31, -1;
	mov.b32 	%f53, %r59;
	setp.eq.f32 	%p21, %f53, 0f00000000;
	@%p21 bra 	$L__BB124_20;
	mov.b32 	%f194, %r16;
	mov.b32 	%f195, %r15;
	add.f32 	%f54, %f291, %f53;
	div.approx.f32 	%f196, %f53, %f54;
	sub.f32 	%f197, %f195, %f289;
	fma.rn.f32 	%f289, %f197, %f196, %f289;
	mul.f32 	%f198, %f197, %f197;
	mul.f32 	%f199, %f291, %f198;
	fma.rn.f32 	%f200, %f199, %f196, %f194;
	add.f32 	%f290, %f290, %f200;
	mov.f32 	%f291, %f54;
$L__BB124_20:
	mov.b32 	%r60, %f289;
	shfl.sync.down.b32	%r17|%p22, %r60, 2, 31, -1;
	mov.b32 	%r61, %f290;
	shfl.sync.down.b32	%r18|%p23, %r61, 2, 31, -1;
	mov.b32 	%r62, %f291;
	shfl.sync.down.b32	%r63|%p24, %r62, 2, 31, -1;
	mov.b32 	%f60, %r63;
	setp.eq.f32 	%p25, %f60, 0f00000000;
	@%p25 bra 	$L__BB124_22;
	mov.b32 	%f201, %r18;
	mov.b32 	%f202, %r17;
	add.f32 	%f61, %f291, %f60;
	div.approx.f32 	%f203, %f60, %f61;
	sub.f32 	%f204, %f202, %f289;
	fma.rn.f32 	%f289, %f204, %f203, %f289;
	mul.f32 	%f205, %f204, %f204;
	mul.f32 	%f206, %f291, %f205;
	fma.rn.f32 	%f207, %f206, %f203, %f201;
	add.f32 	%f290, %f290, %f207;
	mov.f32 	%f291, %f61;
$L__BB124_22:
	mov.b32 	%r64, %f289;
	shfl.sync.down.b32	%r19|%p26, %r64, 1, 31, -1;
	mov.b32 	%r65, %f290;
	shfl.sync.down.b32	%r20|%p27, %r65, 1, 31, -1;
	mov.b32 	%r66, %f291;
	shfl.sync.down.b32	%r67|%p28, %r66, 1, 31, -1;
	mov.b32 	%f67, %r67;
	setp.eq.f32 	%p29, %f67, 0f00000000;
	@%p29 bra 	$L__BB124_24;
	mov.b32 	%f208, %r20;
	mov.b32 	%f209, %r19;
	add.f32 	%f68, %f291, %f67;
	div.approx.f32 	%f210, %f67, %f68;
	sub.f32 	%f211, %f209, %f289;
	fma.rn.f32 	%f289, %f211, %f210, %f289;
	mul.f32 	%f212, %f211, %f211;
	mul.f32 	%f213, %f291, %f212;
	fma.rn.f32 	%f214, %f213, %f210, %f208;
	add.f32 	%f290, %f290, %f214;
	mov.f32 	%f291, %f68;
$L__BB124_24:
	setp.ne.s32 	%p30, %r3, 0;
	bar.sync 	0;
	@%p30 bra 	$L__BB124_26;
	shr.u32 	%r68, %r1, 3;
	mov.u32 	%r69, _ZZ21WelfordBlockAllReduceIfEvT_S0_S0_PS0_S1_S1_E11mean_shared;
	add.s32 	%r70, %r69, %r68;
	st.shared.f32 	[%r70], %f289;
	mov.u32 	%r71, _ZZ21WelfordBlockAllReduceIfEvT_S0_S0_PS0_S1_S1_E9m2_shared;
	add.s32 	%r72, %r71, %r68;
	st.shared.f32 	[%r72], %f290;
	mov.u32 	%r73, _ZZ21WelfordBlockAllReduceIfEvT_S0_S0_PS0_S1_S1_E12count_shared;
	add.s32 	%r74, %r73, %r68;
	st.shared.f32 	[%r74], %f291;
$L__BB124_26:
	setp.gt.u32 	%p31, %r1, 31;
	bar.sync 	0;
	@%p31 bra 	$L__BB124_41;
	setp.ge.u32 	%p32, %r1, %r4;
	mov.f32 	%f311, 0f00000000;
	mov.f32 	%f312, %f311;
	mov.f32 	%f310, %f311;
	@%p32 bra 	$L__BB124_29;
	shl.b32 	%r75, %r3, 2;
	mov.u32 	%r76, _ZZ21WelfordBlockAllReduceIfEvT_S0_S0_PS0_S1_S1_E11mean_shared;
	add.s32 	%r77, %r76, %r75;
	ld.shared.f32 	%f312, [%r77];
	mov.u32 	%r78, _ZZ21WelfordBlockAllReduceIfEvT_S0_S0_PS0_S1_S1_E9m2_shared;
	add.s32 	%r79, %r78, %r75;
	ld.shared.f32 	%f311, [%r79];
	mov.u32 	%r80, _ZZ21WelfordBlockAllReduceIfEvT_S0_S0_PS0_S1_S1_E12count_shared;
	add.s32 	%r81, %r80, %r75;
	ld.shared.f32 	%f310, [%r81];
$L__BB124_29:
	bar.warp.sync 	-1;
	mov.b32 	%r82, %f312;
	shfl.sync.down.b32	%r21|%p33, %r82, 16, 31, -1;
	mov.b32 	%r83, %f311;
	shfl.sync.down.b32	%r22|%p34, %r83, 16, 31, -1;
	mov.b32 	%r84, %f310;
	shfl.sync.down.b32	%r85|%p35, %r84, 16, 31, -1;
	mov.b32 	%f80, %r85;
	setp.eq.f32 	%p36, %f80, 0f00000000;
	@%p36 bra 	$L__BB124_31;
	mov.b32 	%f216, %r22;
	mov.b32 	%f217, %r21;
	add.f32 	%f81, %f310, %f80;
	div.approx.f32 	%f218, %f80, %f81;
	sub.f32 	%f219, %f217, %f312;
	fma.rn.f32 	%f312, %f219, %f218, %f312;
	mul.f32 	%f220, %f219, %f219;
	mul.f32 	%f221, %f310, %f220;
	fma.rn.f32 	%f222, %f221, %f218, %f216;
	add.f32 	%f311, %f311, %f222;
	mov.f32 	%f310, %f81;
$L__BB124_31:
	mov.b32 	%r86, %f312;
	shfl.sync.down.b32	%r23|%p37, %r86, 8, 31, -1;
	mov.b32 	%r87, %f311;
	shfl.sync.down.b32	%r24|%p38, %r87, 8, 31, -1;
	mov.b32 	%r88, %f310;
	shfl.sync.down.b32	%r89|%p39, %r88, 8, 31, -1;
	mov.b32 	%f87, %r89;
	setp.eq.f32 	%p40, %f87, 0f00000000;
	@%p40 bra 	$L__BB124_33;
	mov.b32 	%f223, %r24;
	mov.b32 	%f224, %r23;
	add.f32 	%f88, %f310, %f87;
	div.approx.f32 	%f225, %f87, %f88;
	sub.f32 	%f226, %f224, %f312;
	fma.rn.f32 	%f312, %f226, %f225, %f312;
	mul.f32 	%f227, %f226, %f226;
	mul.f32 	%f228, %f310, %f227;
	fma.rn.f32 	%f229, %f228, %f225, %f223;
	add.f32 	%f311, %f311, %f229;
	mov.f32 	%f310, %f88;
$L__BB124_33:
	mov.b32 	%r90, %f312;
	shfl.sync.down.b32	%r25|%p41, %r90, 4, 31, -1;
	mov.b32 	%r91, %f311;
	shfl.sync.down.b32	%r26|%p42, %r91, 4, 31, -1;
	mov.b32 	%r92, %f310;
	shfl.sync.down.b32	%r93|%p43, %r92, 4, 31, -1;
	mov.b32 	%f94, %r93;
	setp.eq.f32 	%p44, %f94, 0f00000000;
	@%p44 bra 	$L__BB124_35;
	mov.b32 	%f230, %r26;
	mov.b32 	%f231, %r25;
	add.f32 	%f95, %f310, %f94;
	div.approx.f32 	%f232, %f94, %f95;
	sub.f32 	%f233, %f231, %f312;
	fma.rn.f32 	%f312, %f233, %f232, %f312;
	mul.f32 	%f234, %f233, %f233;
	mul.f32 	%f235, %f310, %f234;
	fma.rn.f32 	%f236, %f235, %f232, %f230;
	add.f32 	%f311, %f311, %f236;
	mov.f32 	%f310, %f95;
$L__BB124_35:
	mov.b32 	%r94, %f312;
	shfl.sync.down.b32	%r27|%p45, %r94, 2, 31, -1;
	mov.b32 	%r95, %f311;
	shfl.sync.down.b32	%r28|%p46, %r95, 2, 31, -1;
	mov.b32 	%r96, %f310;
	shfl.sync.down.b32	%r97|%p47, %r96, 2, 31, -1;
	mov.b32 	%f101, %r97;
	setp.eq.f32 	%p48, %f101, 0f00000000;
	@%p48 bra 	$L__BB124_37;
	mov.b32 	%f237, %r28;
	mov.b32 	%f238, %r27;
	add.f32 	%f102, %f310, %f101;
	div.approx.f32 	%f239, %f101, %f102;
	sub.f32 	%f240, %f238, %f312;
	fma.rn.f32 	%f312, %f240, %f239, %f312;
	mul.f32 	%f241, %f240, %f240;
	mul.f32 	%f242, %f310, %f241;
	fma.rn.f32 	%f243, %f242, %f239, %f237;
	add.f32 	%f311, %f311, %f243;
	mov.f32 	%f310, %f102;
$L__BB124_37:
	mov.b32 	%r98, %f312;
	shfl.sync.down.b32	%r29|%p49, %r98, 1, 31, -1;
	mov.b32 	%r99, %f311;
	shfl.sync.down.b32	%r30|%p50, %r99, 1, 31, -1;
	mov.b32 	%r100, %f310;
	shfl.sync.down.b32	%r101|%p51, %r100, 1, 31, -1;
	mov.b32 	%f108, %r101;
	setp.eq.f32 	%p52, %f108, 0f00000000;
	@%p52 bra 	$L__BB124_39;
	mov.b32 	%f244, %r30;
	mov.b32 	%f245, %r29;
	add.f32 	%f109, %f310, %f108;
	div.approx.f32 	%f246, %f108, %f109;
	sub.f32 	%f247, %f245, %f312;
	fma.rn.f32 	%f312, %f247, %f246, %f312;
	mul.f32 	%f248, %f247, %f247;
	mul.f32 	%f249, %f310, %f248;
	fma.rn.f32 	%f250, %f249, %f246, %f244;
	add.f32 	%f311, %f311, %f250;
	mov.f32 	%f310, %f109;
$L__BB124_39:
	setp.ne.s32 	%p53, %r3, 0;
	@%p53 bra 	$L__BB124_41;
	st.shared.f32 	[_ZZ21WelfordBlockAllReduceIfEvT_S0_S0_PS0_S1_S1_E21mean_result_broadcast], %f312;
	st.shared.f32 	[_ZZ21WelfordBlockAllReduceIfEvT_S0_S0_PS0_S1_S1_E19m2_result_broadcast], %f311;
	st.shared.f32 	[_ZZ21WelfordBlockAllReduceIfEvT_S0_S0_PS0_S1_S1_E22count_result_broadcast], %f310;
$L__BB124_41:
	bar.sync 	0;
	ld.shared.f32 	%f115, [_ZZ21WelfordBlockAllReduceIfEvT_S0_S0_PS0_S1_S1_E21mean_result_broadcast];
	ld.shared.f32 	%f251, [_ZZ21WelfordBlockAllReduceIfEvT_S0_S0_PS0_S1_S1_E19m2_result_broadcast];
	ld.shared.f32 	%f252, [_ZZ21WelfordBlockAllReduceIfEvT_S0_S0_PS0_S1_S1_E22count_result_broadcast];
	div.approx.f32 	%f253, %f251, %f252;
	max.f32 	%f254, %f253, 0f00000000;
	add.f32 	%f255, %f254, %f2;
	abs.f32 	%f116, %f255;
	setp.lt.f32 	%p54, %f116, 0f00800000;
	mul.f32 	%f256, %f255, 0f4B800000;
	selp.f32 	%f117, %f256, %f255, %p54;
	mov.b32 	%r31, %f117;
	add.s32 	%r102, %r31, -8388608;
	setp.gt.u32 	%p55, %r102, 2130706431;
	@%p55 bra 	$L__BB124_43;
	and.b32  	%r103, %r31, 16777215;
	or.b32  	%r104, %r103, 1056964608;
	mov.b32 	%f257, %r104;
	sub.s32 	%r105, %r104, %r31;
	add.s32 	%r106, %r105, 201326592;
	selp.b32 	%r107, %r106, %r105, %p54;
	rsqrt.approx.ftz.f32 	%f258, %f257;
	mul.f32 	%f259, %f258, %f258;
	neg.f32 	%f260, %f259;
	fma.rn.f32 	%f261, %f258, %f258, %f260;
	neg.f32 	%f262, %f257;
	fma.rn.f32 	%f263, %f259, %f262, 0f3F800000;
	fma.rn.f32 	%f264, %f261, %f262, %f263;
	fma.rn.f32 	%f265, %f264, 0f3EC00000, 0f3F000000;
	mul.f32 	%f266, %f258, %f264;
	fma.rn.f32 	%f267, %f265, %f266, %f258;
	shr.s32 	%r108, %r107, 1;
	mov.b32 	%r109, %f267;
	add.s32 	%r110, %r108, %r109;
	mov.b32 	%f325, %r110;
	bra.uni 	$L__BB124_44;
$L__BB124_43:
	rsqrt.approx.ftz.f32 	%f325, %f117;
$L__BB124_44:
	setp.ne.s32 	%p57, %r1, 0;
	@%p57 bra 	$L__BB124_46;
	shl.b64 	%rd11, %rd16, 2;
	add.s64 	%rd12, %rd3, %rd11;
	st.global.f32 	[%rd12], %f115;
	add.s64 	%rd13, %rd4, %rd11;
	st.global.f32 	[%rd13], %f325;
$L__BB124_46:
	setp.lt.u32 	%p58, %r5, 7168;
	setp.ge.s32 	%p59, %r1, %r2;
	or.pred  	%p60, %p59, %p58;
	@%p60 bra 	$L__BB124_49;
	mov.b32 	%r113, 0;
$L__BB124_48:
	.pragma "nounroll";
	add.s32 	%r113, %r113, 8;
	setp.ne.s32 	%p61, %r113, %r7;
	@%p61 bra 	$L__BB124_48;
$L__BB124_49:
	add.s64 	%rd16, %rd16, %rd2;
	setp.lt.s64 	%p62, %rd16, %rd7;
	@%p62 bra 	$L__BB124_2;
$L__BB124_50:
	ret;

}
	// .globl	_ZN3cub18CUB_300001_SM_10006detail11EmptyKernelIvEEvv
.visible .entry _ZN3cub18CUB_300001_SM_10006detail11EmptyKernelIvEEvv()
{


	ret;

}


// ===== COMPILED SASS (sm_100) =====

	.target	sm_100

	.elftype	@"ET_EXEC"


//--------------------- .note.nv.tkinfo           --------------------------
	.section	.note.nv.tkinfo,"",@"SHT_NOTE"
	.sectionflags	@"SHF_NOTE_NV_TKINFO"
	.tkinfo
        /*0018*/ 	.word	0x00000002
        /*0030*/ 	.string	""
        /*0030*/ 	.string	"ptxas"
        /*0030*/ 	.string	"Cuda compilation tools, release 13.0, V13.0.88"
        /*0030*/ 	.string	"Build cuda_13.0.r13.0/compiler.36424714_0"
        /*0030*/ 	.string	"-arch sm_100 -m 64 "



//--------------------- .note.nv.cuinfo           --------------------------
	.section	.note.nv.cuinfo,"",@"SHT_NOTE"
	.sectionflags	@"SHF_NOTE_NV_CUINFO"
        /*0018*/ 	.short	0x0002
        /*001a*/ 	.short	0x0064
        /*001c*/ 	.short	0x0082
	.zero		2


//--------------------- .nv.info                  --------------------------
	.section	.nv.info,"",@"SHT_CUDA_INFO"
	.align	4


	//----- nvinfo : EIATTR_REGCOUNT
	.align		4
        /*0000*/ 	.byte	0x04, 0x2f
        /*0002*/ 	.short	(.L_164 - .L_163)
	.align		4
.L_163:
        /*0004*/ 	.word	index@(_Z17LayerNormWarpImplI19BiasAddResidualLoadI6__halffE11AffineStoreIfS1_EfLi8ELi8ELi8ELi4ELi2ELb0EEvT_T0_iidPT1_S8_)
        /*0008*/ 	.word	0x0000003f


	//----- nvinfo : EIATTR_FRAME_SIZE
	.align		4
.L_164:
        /*000c*/ 	.byte	0x04, 0x11
        /*000e*/ 	.short	(.L_166 - .L_165)
	.align		4
.L_165:
        /*0010*/ 	.word	index@(_Z17LayerNormWarpImplI19BiasAddResidualLoadI6__halffE11AffineStoreIfS1_EfLi8ELi8ELi8ELi4ELi2ELb0EEvT_T0_iidPT1_S8_)
        /*0014*/ 	.word	0x00000000


	//----- nvinfo : EIATTR_REGCOUNT
	.align		4
.L_166:
        /*0018*/ 	.byte	0x04, 0x2f
        /*001a*/ 	.short	(.L_168 - .L_167)
	.align		4
.L_167:
        /*001c*/ 	.word	index@(_Z17LayerNormWarpImplI19BiasAddResidualLoadI6__halffE11AffineStoreIfS1_EfLi8ELi8ELi0ELi4ELi2ELb1EEvT_T0_iidPT1_S8_)
        /*0020*/ 	.word	0x00000030


	//----- nvinfo : EIATTR_FRAME_SIZE
	.align		4
.L_168:
        /*0024*/ 	.byte	0x04, 0x11
        /*0026*/ 	.short	(.L_170 - .L_169)
	.align		4
.L_169:
        /*0028*/ 	.word	index@(_Z17LayerNormWarpImplI19BiasAddResidualLoadI6__halffE11AffineStoreIfS1_EfLi8ELi8ELi0ELi4ELi2ELb1EEvT_T0_iidPT1_S8_)
        /*002c*/ 	.word	0x00000000


	//----- nvinfo : EIATTR_REGCOUNT
	.align		4
.L_170:
        /*0030*/ 	.byte	0x04, 0x2f
        /*0032*/ 	.short	(.L_172 - .L_171)
	.align		4
.L_171:
        /*0034*/ 	.word	index@(_Z17LayerNormWarpImplI19BiasAddResidualLoadI6__halffE11AffineStoreIfS1_EfLi8ELi8ELi8ELi4ELi1ELb0EEvT_T0_iidPT1_S8_)
        /*0038*/ 	.word	0x00000028


	//----- nvinfo : EIATTR_FRAME_SIZE
	.align		4
.L_172:
        /*003c*/ 	.byte	0x04, 0x11
        /*003e*/ 	.short	(.L_174 - .L_173)
	.align		4
.L_173:
        /*0040*/ 	.word	index@(_Z17LayerNormWarpImplI19BiasAddResidualLoadI6__halffE11AffineStoreIfS1_EfLi8ELi8ELi8ELi4ELi1ELb0EEvT_T0_iidPT1_S8_)
        /*0044*/ 	.word	0x00000000


	//----- nvinfo : EIATTR_REGCOUNT
	.align		4
.L_174:
        /*0048*/ 	.byte	0x04, 0x2f
        /*004a*/ 	.short	(.L_176 - .L_175)
	.align		4
.L_175:
        /*004c*/ 	.word	index@(_Z17LayerNormWarpImplI19BiasAddResidualLoadI6__halffE11AffineStoreIfS1_EfLi8ELi8ELi0ELi4ELi1ELb1EEvT_T0_iidPT1_S8_)
        /*0050*/ 	.word	0x00000025


	//----- nvinfo : EIATTR_FRAME_SIZE
	.align		4
.L_176:
        /*0054*/ 	.byte	0x04, 0x11
        /*0056*/ 	.short	(.L_178 - .L_177)
	.align		4
.L_177:
        /*0058*/ 	.word	index@(_Z17LayerNormWarpImplI19BiasAddResidualLoadI6__halffE11AffineStoreIfS1_EfLi8ELi8ELi0ELi4ELi1ELb1EEvT_T0_iidPT1_S8_)
        /*005c*/ 	.word	0x00000000


	//----- nvinfo : EIATTR_REGCOUNT
	.align		4
.L_178:
        /*0060*/ 	.byte	0x04, 0x2f
        /*0062*/ 	.short	(.L_180 - .L_179)
	.align		4
.L_179:
        /*0064*/ 	.word	index@(_Z17LayerNormWarpImplI19BiasAddResidualLoadI6__halffE11AffineStoreIfS1_EfLi8ELi8ELi8ELi8ELi2ELb0EEvT_T0_iidPT1_S8_)
        /*0068*/ 	.word	0x0000003f


	//----- nvinfo : EIATTR_FRAME_SIZE
	.align		4
.L_180:
        /*006c*/ 	.byte	0x04, 0x11
        /*006e*/ 	.short	(.L_182 - .L_181)
	.align		4
.L_181:
        /*0070*/ 	.word	index@(_Z17LayerNormWarpImplI19BiasAddResidualLoadI6__halffE11AffineStoreIfS1_EfLi8ELi8ELi8ELi8ELi2ELb0EEvT_T0_iidPT1_S8_)
        /*0074*/ 	.word	0x00000000


	//----- nvinfo : EIATTR_REGCOUNT
	.align		4
.L_182:
        /*0078*/ 	.byte	0x04, 0x2f
        /*007a*/ 	.short	(.L_184 - .L_183)
	.align		4
.L_183:
        /*007c*/ 	.word	index@(_Z17LayerNormWarpImplI19BiasAddResidualLoadI6__halffE11AffineStoreIfS1_EfLi8ELi8ELi0ELi8ELi2ELb1EEvT_T0_iidPT1_S8_)
        /*0080*/ 	.word	0x00000030


	//----- nvinfo : EIATTR_FRAME_SIZE
	.align		4
.L_184:
        /*0084*/ 	.byte	0x04, 0x11
        /*0086*/ 	.short	(.L_186 - .L_185)
	.align		4
.L_185:
        /*0088*/ 	.word	index@(_Z17LayerNormWarpImplI19BiasAddResidualLoadI6__halffE11AffineStoreIfS1_EfLi8ELi8ELi0ELi8ELi2ELb1EEvT_T0_iidPT1_S8_)
        /*008c*/ 	.word	0x00000000


	//----- nvinfo : EIATTR_REGCOUNT
	.align		4
.L_186:
        /*0090*/ 	.byte	0x04, 0x2f
        /*0092*/ 	.short	(.L_188 - .L_187)
	.align		4
.L_187:
        /*0094*/ 	.word	index@(_Z17LayerNormWarpImplI19BiasAddResidualLoadI6__halffE11AffineStoreIfS1_EfLi8ELi8ELi8ELi8ELi1ELb0EEvT_T0_iidPT1_S8_)
        /*0098*/ 	.word	0x00000028


	//----- nvinfo : EIATTR_FRAME_SIZE
	.align		4
.L_188:
        /*009c*/ 	.byte	0x04, 0x11
        /*009e*/ 	.short	(.L_190 - .L_189)
	.align		4
.L_189:
        /*00a0*/ 	.word	index@(_Z17LayerNormWarpImplI19BiasAddResidualLoadI6__halffE11AffineStoreIfS1_EfLi8ELi8ELi8ELi8ELi1ELb0EEvT_T0_iidPT1_S8_)
        /*00a4*/ 	.word	0x00000000


	//----- nvinfo : EIATTR_REGCOUNT
	.align		4
.L_190:
        /*00a8*/ 	.byte	0x04, 0x2f
        /*00aa*/ 	.short	(.L_192 - .L_191)
	.align		4
.L_191:
        /*00ac*/ 	.word	index@(_Z17LayerNormWarpImplI19BiasAddResidualLoadI6__halffE11AffineStoreIfS1_EfLi8ELi8ELi0ELi8ELi1ELb1EEvT_T0_iidPT1_S8_)
        /*00b0*/ 	.word	0x00000025


	//----- nvinfo : EIATTR_FRAME_SIZE
	.align		4
.L_192:
        /*00b4*/ 	.byte	0x04, 0x11
        /*00b6*/ 	.short	(.L_194 - .L_193)
	.align		4
.L_193:
        /*00b8*/ 	.word	index@(_Z17LayerNormWarpImplI19BiasAddResidualLoadI6__halffE11AffineStoreIfS1_EfLi8ELi8ELi0ELi8ELi1ELb1EEvT_T0_iidPT1_S8_)
        /*00bc*/ 	.word	0x00000000


	//----- nvinfo : EIATTR_REGCOUNT
	.align		4
.L_194:
        /*00c0*/ 	.byte	0x04, 0x2f
        /*00c2*/ 	.short	(.L_196 - .L_195)
	.align		4
.L_195:
        /*00c4*/ 	.word	index@(_Z17LayerNormWarpImplI19BiasAddResidualLoadI6__halffE11AffineStoreIfS1_EfLi8ELi8ELi8ELi16ELi2ELb0EEvT_T0_iidPT1_S8_)
        /*00c8*/ 	.word	0x0000003f


	//----- nvinfo : EIATTR_FRAME_SIZE
	.align		4
.L_196:
        /*00cc*/ 	.byte	0x04, 0x11
        /*00ce*/ 	.short	(.L_198 - .L_197)
	.align		4
.L_197:
        /*00d0*/ 	.word	index@(_Z17LayerNormWarpImplI19BiasAddResidualLoadI6__halffE11AffineStoreIfS1_EfLi8ELi8ELi8ELi16ELi2ELb0EEvT_T0_iidPT1_S8_)
        /*00d4*/ 	.word	0x00000000


	//----- nvinfo : EIATTR_REGCOUNT
	.align		4
.L_198:
        /*00d8*/ 	.byte	0x04, 0x2f
        /*00da*/ 	.short	(.L_200 - .L_199)
	.align		4
.L_199:
        /*00dc*/ 	.word	index@(_Z17LayerNormWarpImplI19BiasAddResidualLoadI6__halffE11AffineStoreIfS1_EfLi8ELi8ELi0ELi16ELi2ELb1EEvT_T0_iidPT1_S8_)
        /*00e0*/ 	.word	0x00000030


	//----- nvinfo : EIATTR_FRAME_SIZE
	.align		4
.L_200:
        /*00e4*/ 	.byte	0x04, 0x11
        /*00e6*/ 	.short	(.L_202 - .L_201)
	.align		4
.L_201:
        /*00e8*/ 	.word	index@(_Z17LayerNormWarpImplI19BiasAddResidualLoadI6__halffE11AffineStoreIfS1_EfLi8ELi8ELi0ELi16ELi2ELb1EEvT_T0_iidPT1_S8_)
        /*00ec*/ 	.word	0x00000000


	//----- nvinfo : EIATTR_REGCOUNT
	.align		4
.L_202:
        /*00f0*/ 	.byte	0x04, 0x2f
        /*00f2*/ 	.short	(.L_204 - .L_203)
	.align		4
.L_203:
        /*00f4*/ 	.word	index@(_Z17LayerNormWarpImplI19BiasAddResidualLoadI6__halffE11AffineStoreIfS1_EfLi8ELi8ELi8ELi16ELi1ELb0EEvT_T0_iidPT1_S8_)
        /*00f8*/ 	.word	0x00000028


	//----- nvinfo : EIATTR_FRAME_SIZE
	.align		4
.L_204:
        /*00fc*/ 	.byte	0x04, 0x11
        /*00fe*/ 	.short	(.L_206 - .L_205)
	.align		4
.L_205:
        /*0100*/ 	.word	index@(_Z17LayerNormWarpImplI19BiasAddResidualLoadI6__halffE11AffineStoreIfS1_EfLi8ELi8ELi8ELi16ELi1ELb0EEvT_T0_iidPT1_S8_)
        /*0104*/ 	.word	0x00000000


	//----- nvinfo : EIATTR_REGCOUNT
	.align		4
.L_206:
        /*0108*/ 	.byte	0x04, 0x2f
        /*010a*/ 	.short	(.L_208 - .L_207)
	.align		4
.L_207:
        /*010c*/ 	.word	index@(_Z17LayerNormWarpImplI19BiasAddResidualLoadI6__halffE11AffineStoreIfS1_EfLi8ELi8ELi0ELi16ELi1ELb1EEvT_T0_iidPT1_S8_)
        /*0110*/ 	.word	0x00000025


	//----- nvinfo : EIATTR_FRAME_SIZE
	.align		4
.L_208:
        /*0114*/ 	.byte	0x04, 0x11
        /*0116*/ 	.short	(.L_210 - .L_209)
	.align		4
.L_209:
        /*0118*/ 	.word	index@(_Z17LayerNormWarpImplI19BiasAddResidualLoadI6__halffE11AffineStoreIfS1_EfLi8ELi8ELi0ELi16ELi1ELb1EEvT_T0_iidPT1_S8_)
        /*011c*/ 	.word	0x00000000


	//----- nvinfo : EIATTR_REGCOUNT
	.align		4
.L_210:
        /*0120*/ 	.byte	0x04, 0x2f
        /*0122*/ 	.short	(.L_212 - .L_211)
	.align		4
.L_211:
        /*0124*/ 	.word	index@(_Z17LayerNormWarpImplI19BiasAddResidualLoadI6__halffE11AffineStoreIfS1_EfLi8ELi8ELi8ELi32ELi2ELb0EEvT_T0_iidPT1_S8_)
        /*0128*/ 	.word	0x0000003f


	//----- nvinfo : EIATTR_FRAME_SIZE
	.align		4
.L_212:
        /*012c*/ 	.byte	0x04, 0x11
        /*012e*/ 	.short	(.L_214 - .L_213)
	.align		4
.L_213:
        /*0130*/ 	.word	index@(_Z17LayerNormWarpImplI19BiasAddResidualLoadI6__halffE11AffineStoreIfS1_EfLi8ELi8ELi8ELi32ELi2ELb0EEvT_T0_iidPT1_S8_)
        /*0134*/ 	.word	0x00000000


	//----- nvinfo : EIATTR_REGCOUNT
	.align		4
.L_214:
        /*0138*/ 	.byte	0x04, 0x2f
        /*013a*/ 	.short	(.L_216 - .L_215)
	.align		4
.L_215:
        /*013c*/ 	.word	index@(_Z17LayerNormWarpImplI19BiasAddResidualLoadI6__halffE11AffineStoreIfS1_EfLi8ELi8ELi0ELi32ELi2ELb1EEvT_T0_iidPT1_S8_)
        /*0140*/ 	.word	0x00000030


	//----- nvinfo : EIATTR_FRAME_SIZE
	.align		4
.L_216:
        /*0144*/ 	.byte	0x04, 0x11
        /*0146*/ 	.short	(.L_218 - .L_217)
	.align		4
.L_217:
        /*0148*/ 	.word	index@(_Z17LayerNormWarpImplI19BiasAddResidualLoadI6__halffE11AffineStoreIfS1_EfLi8ELi8ELi0ELi32ELi2ELb1EEvT_T0_iidPT1_S8_)
        /*014c*/ 	.word	0x00000000


	//----- nvinfo : EIATTR_REGCOUNT
	.align		4
.L_218:
        /*0150*/ 	.byte	0x04, 0x2f
        /*0152*/ 	.short	(.L_220 - .L_219)
	.align		4
.L_219:
        /*0154*/ 	.word	index@(_Z17LayerNormWarpImplI19BiasAddResidualLoadI6__halffE11AffineStoreIfS1_EfLi8ELi8ELi8ELi32ELi1ELb0EEvT_T0_iidPT1_S8_)
        /*0158*/ 	.word	0x00000028


	//----- nvinfo : EIATTR_FRAME_SIZE
	.align		4
.L_220:
        /*015c*/ 	.byte	0x04, 0x11
        /*015e*/ 	.short	(.L_222 - .L_221)
	.align		4
.L_221:
        /*0160*/ 	.word	index@(_Z17LayerNormWarpImplI19BiasAddResidualLoadI6__halffE11AffineStoreIfS1_EfLi8ELi8ELi8ELi32ELi1ELb0EEvT_T0_iidPT1_S8_)
        /*0164*/ 	.word	0x00000000


	//----- nvinfo : EIATTR_REGCOUNT
	.align		4
.L_222:
        /*0168*/ 	.byte	0x04, 0x2f
        /*016a*/ 	.short	(.L_224 - .L_223)
	.align		4
.L_223:
        /*016c*/ 	.word	index@(_Z17LayerNormWarpImplI19BiasAddResidualLoadI6__halffE11AffineStoreIfS1_EfLi8ELi8ELi0ELi32ELi1ELb1EEvT_T0_iidPT1_S8_)
        /*0170*/ 	.word	0x00000025


	//----- nvinfo : EIATTR_FRAME_SIZE
	.align		4
.L_224:
        /*0174*/ 	.byte	0x04, 0x11
        /*0176*/ 	.short	(.L_226 - .L_225)
	.align		4
.L_225:
        /*0178*/ 	.word	index@(_Z17LayerNormWarpImplI19BiasAddResidualLoadI6__halffE11AffineStoreIfS1_EfLi8ELi8ELi0ELi32ELi1ELb1EEvT_T0_iidPT1_S8_)
        /*017c*/ 	.word	0x00000000


	//----- nvinfo : EIATTR_REGCOUNT
	.align		4
.L_226:
        /*0180*/ 	.byte	0x04, 0x2f
        /*0182*/ 	.short	(.L_228 - .L_227)
	.align		4
.L_227:
        /*0184*/ 	.word	index@(_Z17LayerNormWarpImplI19BiasAddResidualLoadI6__halffE11AffineStoreIfS1_EfLi8ELi16ELi16ELi32ELi1ELb0EEvT_T0_iidPT1_S8_)
        /*0188*/ 	.word	0x00000030


	//----- nvinfo : EIATTR_FRAME_SIZE
	.align		4
.L_228:
        /*018c*/ 	.byte	0x04, 0x11
        /*018e*/ 	.short	(.L_230 - .L_229)
	.align		4
.L_229:
        /*0190*/ 	.word	index@(_Z17LayerNormWarpImplI19BiasAddResidualLoadI6__halffE11AffineStoreIfS1_EfLi8ELi16ELi16ELi32ELi1ELb0EEvT_T0_iidPT1_S8_)
        /*0194*/ 	.word	0x00000000


	//----- nvinfo : EIATTR_REGCOUNT
	.align		4
.L_230:
        /*0198*/ 	.byte	0x04, 0x2f
        /*019a*/ 	.short	(.L_232 - .L_231)
	.align		4
.L_231:
        /*019c*/ 	.word	index@(_Z17LayerNormWarpImplI19BiasAddResidualLoadI6__halffE11AffineStoreIfS1_EfLi8ELi16ELi8ELi32ELi1ELb1EEvT_T0_iidPT1_S8_)
        /*01a0*/ 	.word	0x00000030


	//----- nvinfo : EIATTR_FRAME_SIZE
	.align		4
.L_232:
        /*01a4*/ 	.byte	0x04, 0x11
        /*01a6*/ 	.short	(.L_234 - .L_233)
	.align		4
.L_233:
        /*01a8*/ 	.word	index@(_Z17LayerNormWarpImplI19BiasAddResidualLoadI6__halffE11AffineStoreIfS1_EfLi8ELi16ELi8ELi32ELi1ELb1EEvT_T0_iidPT1_S8_)
        /*01ac*/ 	.word	0x00000000


	//----- nvinfo : EIATTR_REGCOUNT
	.align		4
.L_234:
        /*01b0*/ 	.byte	0x04, 0x2f
        /*01b2*/ 	.short	(.L_236 - .L_235)
	.align		4
.L_235:
        /*01b4*/ 	.word	index@(_Z17LayerNormWarpImplI19BiasAddResidualLoadI6__halffE11AffineStoreIfS1_EfLi8ELi24ELi24ELi32ELi1ELb0EEvT_T0_iidPT1_S8_)
        /*01b8*/ 	.word	0x0000003c


	//----- nvinfo : EIATTR_FRAME_SIZE
	.align		4
.L_236:
        /*01bc*/ 	.byte	0x04, 0x11
        /*01be*/ 	.short	(.L_238 - .L_237)
	.align		4
.L_237:
        /*01c0*/ 	.word	index@(_Z17LayerNormWarpImplI19BiasAddResidualLoadI6__halffE11AffineStoreIfS1_EfLi8ELi24ELi24ELi32ELi1ELb0EEvT_T0_iidPT1_S8_)
        /*01c4*/ 	.word	0x00000000


	//----- nvinfo : EIATTR_REGCOUNT
	.align		4
.L_238:
        /*01c8*/ 	.byte	0x04, 0x2f
        /*01ca*/ 	.short	(.L_240 - .L_239)
	.align		4
.L_239:
        /*01cc*/ 	.word	index@(_Z17LayerNormWarpImplI19BiasAddResidualLoadI6__halffE11AffineStoreIfS1_EfLi8ELi24ELi16ELi32ELi1ELb1EEvT_T0_iidPT1_S8_)
        /*01d0*/ 	.word	0x00000040


	//----- nvinfo : EIATTR_FRAME_SIZE
	.align		4
.L_240:
        /*01d4*/ 	.byte	0x04, 0x11
        /*01d6*/ 	.short	(.L_242 - .L_241)
	.align		4
.L_241:
        /*01d8*/ 	.word	index@(_Z17LayerNormWarpImplI19BiasAddResidualLoadI6__halffE11AffineStoreIfS1_EfLi8ELi24ELi16ELi32ELi1ELb1EEvT_T0_iidPT1_S8_)
        /*01dc*/ 	.word	0x00000000


	//----- nvinfo : EIATTR_REGCOUNT
	.align		4
.L_242:
        /*01e0*/ 	.byte	0x04, 0x2f
        /*01e2*/ 	.short	(.L_244 - .L_243)
	.align		4
.L_243:
        /*01e4*/ 	.word	index@(_Z17LayerNormWarpImplI19BiasAddResidualLoadI6__halffE11AffineStoreIfS1_EfLi8ELi32ELi32ELi32ELi1ELb0EEvT_T0_iidPT1_S8_)
        /*01e8*/ 	.word	0x00000040


	//----- nvinfo : EIATTR_FRAME_SIZE
	.align		4
.L_244:
        /*01ec*/ 	.byte	0x04, 0x11
        /*01ee*/ 	.short	(.L_246 - .L_245)
	.align		4
.L_245:
        /*01f0*/ 	.word	index@(_Z17LayerNormWarpImplI19BiasAddResidualLoadI6__halffE11AffineStoreIfS1_EfLi8ELi32ELi32ELi32ELi1ELb0EEvT_T0_iidPT1_S8_)
        /*01f4*/ 	.word	0x00000000


	//----- nvinfo : EIATTR_REGCOUNT
	.align		4
.L_246:
        /*01f8*/ 	.byte	0x04, 0x2f
        /*01fa*/ 	.short	(.L_248 - .L_247)
	.align		4
.L_247:
        /*01fc*/ 	.word	index@(_Z17LayerNormWarpImplI19BiasAddResidualLoadI6__halffE11AffineStoreIfS1_EfLi8ELi32ELi24ELi32ELi1ELb1EEvT_T0_iidPT1_S8_)
        /*0200*/ 	.word	0x0000004e


	//----- nvinfo : EIATTR_FRAME_SIZE
	.align		4
.L_248:
        /*0204*/ 	.byte	0x04, 0x11
        /*0206*/ 	.short	(.L_250 - .L_249)
	.align		4
.L_249:
        /*0208*/ 	.word	index@(_Z17LayerNormWarpImplI19BiasAddResidualLoadI6__halffE11AffineStoreIfS1_EfLi8ELi32ELi24ELi32ELi1ELb1EEvT_T0_iidPT1_S8_)
        /*020c*/ 	.word	0x00000000


	//----- nvinfo : EIATTR_REGCOUNT
	.align		4
.L_250:
        /*0210*/ 	.byte	0x04, 0x2f
        /*0212*/ 	.short	(.L_252 - .L_251)
	.align		4
.L_251:
        /*0214*/ 	.word	index@(_Z17LayerNormWarpImplI19BiasAddResidualLoadI6__halffE11AffineStoreIfS1_EfLi8ELi64ELi64ELi32ELi1ELb0EEvT_T0_iidPT1_S8_)
        /*0218*/ 	.word	0x00000060


	//----- nvinfo : EIATTR_FRAME_SIZE
	.align		4
.L_252:
        /*021c*/ 	.byte	0x04, 0x11
        /*021e*/ 	.short	(.L_254 - .L_253)
	.align		4
.L_253:
        /*0220*/ 	.word	index@(_Z17LayerNormWarpImplI19BiasAddResidualLoadI6__halffE11AffineStoreIfS1_EfLi8ELi64ELi64ELi32ELi1ELb0EEvT_T0_iidPT1_S8_)
        /*0224*/ 	.word	0x00000000


	//----- nvinfo : EIATTR_REGCOUNT
	.align		4
.L_254:
        /*0228*/ 	.byte	0x04, 0x2f
        /*022a*/ 	.short	(.L_256 - .L_255)
	.align		4
.L_255:
        /*022c*/ 	.word	index@(_Z17LayerNormWarpImplI19BiasAddResidualLoadI6__halffE11AffineStoreIfS1_EfLi8ELi64ELi32ELi32ELi1ELb1EEvT_T0_iidPT1_S8_)
        /*0230*/ 	.word	0x00000066


	//----- nvinfo : EIATTR_FRAME_SIZE
	.align		4
.L_256:
        /*0234*/ 	.byte	0x04, 0x11
        /*0236*/ 	.short	(.L_258 - .L_257)
	.align		4
.L_257:
        /*0238*/ 	.word	index@(_Z17LayerNormWarpImplI19BiasAddResidualLoadI6__halffE11AffineStoreIfS1_EfLi8ELi64ELi32ELi32ELi1ELb1EEvT_T0_iidPT1_S8_)
        /*023c*/ 	.word	0x00000000


	//----- nvinfo : EIATTR_REGCOUNT
	.align		4
.L_258:
        /*0240*/ 	.byte	0x04, 0x2f
        /*0242*/ 	.short	(.L_260 - .L_259)
	.align		4
.L_259:
        /*0244*/ 	.word	index@(_Z17LayerNormWarpImplI19BiasAddResidualLoadI6__halffE11AffineStoreIfS1_EfLi8ELi96ELi96ELi32ELi1ELb0EEvT_T0_iidPT1_S8_)
        /*0248*/ 	.word	0x00000082


	//----- nvinfo : EIATTR_FRAME_SIZE
	.align		4
.L_260:
        /*024c*/ 	.byte	0x04, 0x11
        /*024e*/ 	.short	(.L_262 - .L_261)
	.align		4
.L_261:
        /*0250*/ 	.word	index@(_Z17LayerNormWarpImplI19BiasAddResidualLoadI6__halffE11AffineStoreIfS1_EfLi8ELi96ELi96ELi32ELi1ELb0EEvT_T0_iidPT1_S8_)
        /*0254*/ 	.word	0x00000000


	//----- nvinfo : EIATTR_REGCOUNT
	.align		4
.L_262:
        /*0258*/ 	.byte	0x04, 0x2f
        /*025a*/ 	.short	(.L_264 - .L_263)
	.align		4
.L_263:
        /*025c*/ 	.word	index@(_Z17LayerNormWarpImplI19BiasAddResidualLoadI6__halffE11AffineStoreIfS1_EfLi8ELi96ELi64ELi32ELi1ELb1EEvT_T0_iidPT1_S8_)
        /*0260*/ 	.word	0x00000088


	//----- nvinfo : EIATTR_FRAME_SIZE
	.align		4
.L_264:
        /*0264*/ 	.byte	0x04, 0x11
        /*0266*/ 	.short	(.L_266 - .L_265)
	.align		4
.L_265:
        /*0268*/ 	.word	index@(_Z17LayerNormWarpImplI19BiasAddResidualLoadI6__halffE11AffineStoreIfS1_EfLi8ELi96ELi64ELi32ELi1ELb1EEvT_T0_iidPT1_S8_)
        /*026c*/ 	.word	0x00000000


	//----- nvinfo : EIATTR_REGCOUNT
	.align		4
.L_266:
        /*0270*/ 	.byte	0x04, 0x2f
        /*0272*/ 	.short	(.L_268 - .L_267)
	.align		4
.L_267:
        /*0274*/ 	.word	index@(_Z17LayerNormWarpImplI19BiasAddResidualLoadI6__halffE11AffineStoreIfS1_EfLi8ELi128ELi128ELi32ELi1ELb0EEvT_T0_iidPT1_S8_)
        /*0278*/ 	.word	0x000000a4


	//----- nvinfo : EIATTR_FRAME_SIZE
	.align		4
.L_268:
        /*027c*/ 	.byte	0x04, 0x11
        /*027e*/ 	.short	(.L_270 - .L_269)
	.align		4
.L_269:
        /*0280*/ 	.word	index@(_Z17LayerNormWarpImplI19BiasAddResidualLoadI6__halffE11AffineStoreIfS1_EfLi8ELi128ELi128ELi32ELi1ELb0EEvT_T0_iidPT1_S8_)
        /*0284*/ 	.word	0x00000000


	//----- nvinfo : EIATTR_REGCOUNT
	.align		4
.L_270:
        /*0288*/ 	.byte	0x04, 0x2f
        /*028a*/ 	.short	(.L_272 - .L_271)
	.align		4
.L_271:
        /*028c*/ 	.word	index@(_Z17LayerNormWarpImplI19BiasAddResidualLoadI6__halffE11AffineStoreIfS1_EfLi8ELi128ELi96ELi32ELi1ELb1EEvT_T0_iidPT1_S8_)
        /*0290*/ 	.word	0x000000a2


	//----- nvinfo : EIATTR_FRAME_SIZE
	.align		4
.L_272:
        /*0294*/ 	.byte	0x04, 0x11
        /*0296*/ 	.short	(.L_274 - .L_273)
	.align		4
.L_273:
        /*0298*/ 	.word	index@(_Z17LayerNormWarpImplI19BiasAddResidualLoadI6__halffE11AffineStoreIfS1_EfLi8ELi128ELi96ELi32ELi1ELb1EEvT_T0_iidPT1_S8_)
        /*029c*/ 	.word	0x00000000


	//----- nvinfo : EIATTR_REGCOUNT
	.align		4
.L_274:
        /*02a0*/ 	.byte	0x04, 0x2f
        /*02a2*/ 	.short	(.L_276 - .L_275)
	.align		4
.L_275:
        /*02a4*/ 	.word	index@(_Z17LayerNormWarpImplI19BiasAddResidualLoadI6__halffE11AffineStoreIfS1_EfLi8ELi160ELi160ELi32ELi1ELb0EEvT_T0_iidPT1_S8_)
        /*02a8*/ 	.word	0x000000df


	//----- nvinfo : EIATTR_FRAME_SIZE
	.align		4
.L_276:
        /*02ac*/ 	.byte	0x04, 0x11
        /*02ae*/ 	.short	(.L_278 - .L_277)
	.align		4
.L_277:
        /*02b0*/ 	.word	index@(_Z17LayerNormWarpImplI19BiasAddResidualLoadI6__halffE11AffineStoreIfS1_EfLi8ELi160ELi160ELi32ELi1ELb0EEvT_T0_iidPT1_S8_)
        /*02b4*/ 	.word	0x00000000


	//----- nvinfo : EIATTR_REGCOUNT
	.align		4
.L_278:
        /*02b8*/ 	.byte	0x04, 0x2f
        /*02ba*/ 	.short	(.L_280 - .L_279)
	.align		4
.L_279:
        /*02bc*/ 	.word	index@(_Z17LayerNormWarpImplI19BiasAddResidualLoadI6__halffE11AffineStoreIfS1_EfLi8ELi160ELi128ELi32ELi1ELb1EEvT_T0_iidPT1_S8_)
        /*02c0*/ 	.word	0x000000c6


	//----- nvinfo : EIATTR_FRAME_SIZE
	.align		4
.L_280:
        /*02c4*/ 	.byte	0x04, 0x11
        /*02c6*/ 	.short	(.L_282 - .L_281)
	.align		4
.L_281:
        /*02c8*/ 	.word	index@(_Z17LayerNormWarpImplI19BiasAddResidualLoadI6__halffE11AffineStoreIfS1_EfLi8ELi160ELi128ELi32ELi1ELb1EEvT_T0_iidPT1_S8_)
        /*02cc*/ 	.word	0x00000000


	//----- nvinfo : EIATTR_REGCOUNT
	.align		4
.L_282:
        /*02d0*/ 	.byte	0x04, 0x2f
        /*02d2*/ 	.short	(.L_284 - .L_283)
	.align		4
.L_283:
        /*02d4*/ 	.word	index@(_Z17LayerNormWarpImplI19BiasAddResidualLoadI6__halffE11AffineStoreIfS1_EfLi4ELi4ELi4ELi4ELi2ELb0EEvT_T0_iidPT1_S8_)
        /*02d8*/ 	.word	0x00000028


	//----- nvinfo : EIATTR_FRAME_SIZE
	.align		4
.L_284:
        /*02dc*/ 	.byte	0x04, 0x11
        /*02de*/ 	.short	(.L_286 - .L_285)
	.align		4
.L_285:
        /*02e0*/ 	.word	index@(_Z17LayerNormWarpImplI19BiasAddResidualLoadI6__halffE11AffineStoreIfS1_EfLi4ELi4ELi4ELi4ELi2ELb0EEvT_T0_iidPT1_S8_)
        /*02e4*/ 	.word	0x00000000


	//----- nvinfo : EIATTR_REGCOUNT
	.align		4
.L_286:
        /*02e8*/ 	.byte	0x04, 0x2f
        /*02ea*/ 	.short	(.L_288 - .L_287)
	.align		4
.L_287:
        /*02ec*/ 	.word	index@(_Z17LayerNormWarpImplI19BiasAddResidualLoadI6__halffE11AffineStoreIfS1_EfLi4ELi4ELi0ELi4ELi2ELb1EEvT_T0_iidPT1_S8_)
        /*02f0*/ 	.word	0x00000027


	//----- nvinfo : EIATTR_FRAME_SIZE
	.align		4
.L_288:
        /*02f4*/ 	.byte	0x04, 0x11
        /*02f6*/ 	.short	(.L_290 - .L_289)
	.align		4
.L_289:
        /*02f8*/ 	.word	index@(_Z17LayerNormWarpImplI19BiasAddResidualLoadI6__halffE11AffineStoreIfS1_EfLi4ELi4ELi0ELi4ELi2ELb1EEvT_T0_iidPT1_S8_)
        /*02fc*/ 	.word	0x00000000


	//----- nvinfo : EIATTR_REGCOUNT
	.align		4
.L_290:
        /*0300*/ 	.byte	0x04, 0x2f
        /*0302*/ 	.short	(.L_292 - .L_291)
	.align		4
.L_291:
        /*0304*/ 	.word	index@(_Z17LayerNormWarpImplI19BiasAddResidualLoadI6__halffE11AffineStoreIfS1_EfLi4ELi4ELi4ELi4ELi1ELb0EEvT_T0_iidPT1_S8_)
        /*0308*/ 	.word	0x00000021


	//----- nvinfo : EIATTR_FRAME_SIZE
	.align		4
.L_292:
        /*030c*/ 	.byte	0x04, 0x11
        /*030e*/ 	.short	(.L_294 - .L_293)
	.align		4
.L_293:
        /*0310*/ 	.word	index@(_Z17LayerNormWarpImplI19BiasAddResidualLoadI6__halffE11AffineStoreIfS1_EfLi4ELi4ELi4ELi4ELi1ELb0EEvT_T0_iidPT1_S8_)
        /*0314*/ 	.word	0x00000000


	//----- nvinfo : EIATTR_REGCOUNT
	.align		4
.L_294:
        /*0318*/ 	.byte	0x04, 0x2f
        /*031a*/ 	.short	(.L_296 - .L_295)
	.align		4
.L_295:
        /*031c*/ 	.word	index@(_Z17LayerNormWarpImplI19BiasAddResidualLoadI6__halffE11AffineStoreIfS1_EfLi4ELi4ELi0ELi4ELi1ELb1EEvT_T0_iidPT1_S8_)
        /*0320*/ 	.word	0x0000001f


	//----- nvinfo : EIATTR_FRAME_SIZE
	.align		4
.L_296:
        /*0324*/ 	.byte	0x04, 0x11
        /*0326*/ 	.short	(.L_298 - .L_297)
	.align		4
.L_297:
        /*0328*/ 	.word	index@(_Z17LayerNormWarpImplI19BiasAddResidualLoadI6__halffE11AffineStoreIfS1_EfLi4ELi4ELi0ELi4ELi1ELb1EEvT_T0_iidPT1_S8_)
        /*032c*/ 	.word	0x00000000


	//----- nvinfo : EIATTR_REGCOUNT
	.align		4
.L_298:
        /*0330*/ 	.byte	0x04, 0x2f
        /*0332*/ 	.short	(.L_300 - .L_299)
	.align		4
.L_299:
        /*0334*/ 	.word	index@(_Z17LayerNormWarpImplI19BiasAddResidualLoadI6__halffE11AffineStoreIfS1_EfLi4ELi4ELi4ELi8ELi2ELb0EEvT_T0_iidPT1_S8_)
        /*0338*/ 	.word	0x00000028


	//----- nvinfo : EIATTR_FRAME_SIZE
	.align		4
.L_300:
        /*033c*/ 	.byte	0x04, 0x11
        /*033e*/ 	.short	(.L_302 - .L_301)
	.align		4
.L_301:
        /*0340*/ 	.word	index@(_Z17LayerNormWarpImplI19BiasAddResidualLoadI6__halffE11AffineStoreIfS1_EfLi4ELi4ELi4ELi8ELi2ELb0EEvT_T0_iidPT1_S8_)
        /*0344*/ 	.word	0x00000000


	//----- nvinfo : EIATTR_REGCOUNT
	.align		4
.L_302:
        /*0348*/ 	.byte	0x04, 0x2f
        /*034a*/ 	.short	(.L_304 - .L_303)
	.align		4
.L_303:
        /*034c*/ 	.word	index@(_Z17LayerNormWarpImplI19BiasAddResidualLoadI6__halffE11AffineStoreIfS1_EfLi4ELi4ELi0ELi8ELi2ELb1EEvT_T0_iidPT1_S8_)
        /*0350*/ 	.word	0x00000027


	//----- nvinfo : EIATTR_FRAME_SIZE
	.align		4
.L_304:
        /*0354*/ 	.byte	0x04, 0x11
        /*0356*/ 	.short	(.L_306 - .L_305)
	.align		4
.L_305:
        /*0358*/ 	.word	index@(_Z17LayerNormWarpImplI19BiasAddResidualLoadI6__halffE11AffineStoreIfS1_EfLi4ELi4ELi0ELi8ELi2ELb1EEvT_T0_iidPT1_S8_)
        /*035c*/ 	.word	0x00000000


	//----- nvinfo : EIATTR_REGCOUNT
	.align		4
.L_306:
        /*0360*/ 	.byte	0x04, 0x2f
        /*0362*/ 	.short	(.L_308 - .L_307)
	.align		4
.L_307:
        /*0364*/ 	.word	index@(_Z17LayerNormWarpImplI19BiasAddResidualLoadI6__halffE11AffineStoreIfS1_EfLi4ELi4ELi4ELi8ELi1ELb0EEvT_T0_iidPT1_S8_)
        /*0368*/ 	.word	0x00000021


	//----- nvinfo : EIATTR_FRAME_SIZE
	.align		4
.L_308:
        /*036c*/ 	.byte	0x04, 0x11
        /*036e*/ 	.short	(.L_310 - .L_309)
	.align		4
.L_309:
        /*0370*/ 	.word	index@(_Z17LayerNormWarpImplI19BiasAddResidualLoadI6__halffE11AffineStoreIfS1_EfLi4ELi4ELi4ELi8ELi1ELb0EEvT_T0_iidPT1_S8_)
        /*0374*/ 	.word	0x00000000


	//----- nvinfo : EIATTR_REGCOUNT
	.align		4
.L_310:
        /*0378*/ 	.byte	0x04, 0x2f
        /*037a*/ 	.short	(.L_312 - .L_311)
	.align		4
.L_311:
        /*037c*/ 	.word	index@(_Z17LayerNormWarpImplI19BiasAddResidualLoadI6__halffE11AffineStoreIfS1_EfLi4ELi4ELi0ELi8ELi1ELb1EEvT_T0_iidPT1_S8_)
        /*0380*/ 	.word	0x0000001f


	//----- nvinfo : EIATTR_FRAME_SIZE
	.align		4
.L_312:
        /*0384*/ 	.byte	0x04, 0x11
        /*0386*/ 	.short	(.L_314 - .L_313)
	.align		4
.L_313:
        /*0388*/ 	.word	index@(_Z17LayerNormWarpImplI19BiasAddResidualLoadI6__halffE11AffineStoreIfS1_EfLi4ELi4ELi0ELi8ELi1ELb1EEvT_T0_iidPT1_S8_)
        /*038c*/ 	.word	0x00000000


	//----- nvinfo : EIATTR_REGCOUNT
	.align		4
.L_314:
        /*0390*/ 	.byte	0x04, 0x2f
        /*0392*/ 	.short	(.L_316 - .L_315)
	.align		4
.L_315:
        /*0394*/ 	.word	index@(_Z17LayerNormWarpImplI19BiasAddResidualLoadI6__halffE11AffineStoreIfS1_EfLi4ELi4ELi4ELi16ELi2ELb0EEvT_T0_iidPT1_S8_)
        /*0398*/ 	.word	0x00000028


	//----- nvinfo : EIATTR_FRAME_SIZE
	.align		4
.L_316:
        /*039c*/ 	.byte	0x04, 0x11
        /*039e*/ 	.short	(.L_318 - .L_317)
	.align		4
.L_317:
        /*03a0*/ 	.word	index@(_Z17LayerNormWarpImplI19BiasAddResidualLoadI6__halffE11AffineStoreIfS1_EfLi4ELi4ELi4ELi16ELi2ELb0EEvT_T0_iidPT1_S8_)
        /*03a4*/ 	.word	0x00000000


	//----- nvinfo : EIATTR_REGCOUNT
	.align		4
.L_318:
        /*03a8*/ 	.byte	0x04, 0x2f
        /*03aa*/ 	.short	(.L_320 - .L_319)
	.align		4
.L_319:
        /*03ac*/ 	.word	index@(_Z17LayerNormWarpImplI19BiasAddResidualLoadI6__halffE11AffineStoreIfS1_EfLi4ELi4ELi0ELi16ELi2ELb1EEvT_T0_iidPT1_S8_)
        /*03b0*/ 	.word	0x00000027


	//----- nvinfo : EIATTR_FRAME_SIZE
	.align		4
.L_320:
        /*03b4*/ 	.byte	0x04, 0x11
        /*03b6*/ 	.short	(.L_322 - .L_321)
	.align		4
.L_321:
        /*03b8*/ 	.word	index@(_Z17LayerNormWarpImplI19BiasAddResidualLoadI6__halffE11AffineStoreIfS1_EfLi4ELi4ELi0ELi16ELi2ELb1EEvT_T0_iidPT1_S8_)
        /*03bc*/ 	.word	0x00000000


	//----- nvinfo : EIATTR_REGCOUNT
	.align		4
.L_322:
        /*03c0*/ 	.byte	0x04, 0x2f
        /*03c2*/ 	.short	(.L_324 - .L_323)
	.align		4
.L_323:
        /*03c4*/ 	.word	index@(_Z17LayerNormWarpImplI19BiasAddResidualLoadI6__halffE11AffineStoreIfS1_EfLi4ELi4ELi4ELi16ELi1ELb0EEvT_T0_iidPT1_S8_)
        /*03c8*/ 	.word	0x00000021


	//----- nvinfo : EIATTR_FRAME_SIZE
	.align		4
.L_324:
        /*03cc*/ 	.byte	0x04, 0x11
        /*03ce*/ 	.short	(.L_326 - .L_325)
	.align		4
.L_325:
        /*03d0*/ 	.word	index@(_Z17LayerNormWarpImplI19BiasAddResidualLoadI6__halffE11AffineStoreIfS1_EfLi4ELi4ELi4ELi16ELi1ELb0EEvT_T0_iidPT1_S8_)
        /*03d4*/ 	.word	0x00000000


	//----- nvinfo : EIATTR_REGCOUNT
	.align		4
.L_326:
        /*03d8*/ 	.byte	0x04, 0x2f
        /*03da*/ 	.short	(.L_328 - .L_327)
	.align		4
.L_327:
        /*03dc*/ 	.word	index@(_Z17LayerNormWarpImplI19BiasAddResidualLoadI6__halffE11AffineStoreIfS1_EfLi4ELi4ELi0ELi16ELi1ELb1EEvT_T0_iidPT1_S8_)
        /*03e0*/ 	.word	0x0000001f


	//----- nvinfo : EIATTR_FRAME_SIZE
	.align		4
.L_328:
        /*03e4*/ 	.byte	0x04, 0x11
        /*03e6*/ 	.short	(.L_330 - .L_329)
	.align		4
.L_329:
        /*03e8*/ 	.word	index@(_Z17LayerNormWarpImplI19BiasAddResidualLoadI6__halffE11AffineStoreIfS1_EfLi4ELi4ELi0ELi16ELi1ELb1EEvT_T0_iidPT1_S8_)
        /*03ec*/ 	.word	0x00000000


	//----- nvinfo : EIATTR_REGCOUNT
	.align		4
.L_330:
        /*03f0*/ 	.byte	0x04, 0x2f
        /*03f2*/ 	.short	(.L_332 - .L_331)
	.align		4
.L_331:
        /*03f4*/ 	.word	index@(_Z17LayerNormWarpImplI19BiasAddResidualLoadI6__halffE11AffineStoreIfS1_EfLi4ELi4ELi4ELi32ELi2ELb0EEvT_T0_iidPT1_S8_)
        /*03f8*/ 	.word	0x00000028


	//----- nvinfo : EIATTR_FRAME_SIZE
	.align		4
.L_332:
        /*03fc*/ 	.byte	0x04, 0x11
        /*03fe*/ 	.short	(.L_334 - .L_333)
	.align		4
.L_333:
        /*0400*/ 	.word	index@(_Z17LayerNormWarpImplI19BiasAddResidualLoadI6__halffE11AffineStoreIfS1_EfLi4ELi4ELi4ELi32ELi2ELb0EEvT_T0_iidPT1_S8_)
        /*0404*/ 	.word	0x00000000


	//----- nvinfo : EIATTR_REGCOUNT
	.align		4
.L_334:
        /*0408*/ 	.byte	0x04, 0x2f
        /*040a*/ 	.short	(.L_336 - .L_335)
	.align		4
.L_335:
        /*040c*/ 	.word	index@(_Z17LayerNormWarpImplI19BiasAddResidualLoadI6__halffE11AffineStoreIfS1_EfLi4ELi4ELi0ELi32ELi2ELb1EEvT_T0_iidPT1_S8_)
        /*0410*/ 	.word	0x00000027


	//----- nvinfo : EIATTR_FRAME_SIZE
	.align		4
.L_336:
        /*0414*/ 	.byte	0x04, 0x11
        /*0416*/ 	.short	(.L_338 - .L_337)
	.align		4
.L_337:
        /*0418*/ 	.word	index@(_Z17LayerNormWarpImplI19BiasAddResidualLoadI6__halffE11AffineStoreIfS1_EfLi4ELi4ELi0ELi32ELi2ELb1EEvT_T0_iidPT1_S8_)
        /*041c*/ 	.word	0x00000000


	//----- nvinfo : EIATTR_REGCOUNT
	.align		4
.L_338:
        /*0420*/ 	.byte	0x04, 0x2f
        /*0422*/ 	.short	(.L_340 - .L_339)
	.align		4
.L_339:
        /*0424*/ 	.word	index@(_Z17LayerNormWarpImplI19BiasAddResidualLoadI6__halffE11AffineStoreIfS1_EfLi4ELi4ELi4ELi32ELi1ELb0EEvT_T0_iidPT1_S8_)
        /*0428*/ 	.word	0x00000021


	//----- nvinfo : EIATTR_FRAME_SIZE
	.align		4
.L_340:
        /*042c*/ 	.byte	0x04, 0x11
        /*042e*/ 	.short	(.L_342 - .L_341)
	.align		4
.L_341:
        /*0430*/ 	.word	index@(_Z17LayerNormWarpImplI19BiasAddResidualLoadI6__halffE11AffineStoreIfS1_EfLi4ELi4ELi4ELi32ELi1ELb0EEvT_T0_iidPT1_S8_)
        /*0434*/ 	.word	0x00000000


	//----- nvinfo : EIATTR_REGCOUNT
	.align		4
.L_342:
        /*0438*/ 	.byte	0x04, 0x2f
        /*043a*/ 	.short	(.L_344 - .L_343)
	.align		4
.L_343:
        /*043c*/ 	.word	index@(_Z17LayerNormWarpImplI19BiasAddResidualLoadI6__halffE11AffineStoreIfS1_EfLi4ELi4ELi0ELi32ELi1ELb1EEvT_T0_iidPT1_S8_)
        /*0440*/ 	.word	0x0000001f


	//----- nvinfo : EIATTR_FRAME_SIZE
	.align		4
.L_344:
        /*0444*/ 	.byte	0x04, 0x11
        /*0446*/ 	.short	(.L_346 - .L_345)
	.align		4
.L_345:
        /*0448*/ 	.word	index@(_Z17LayerNormWarpImplI19BiasAddResidualLoadI6__halffE11AffineStoreIfS1_EfLi4ELi4ELi0ELi32ELi1ELb1EEvT_T0_iidPT1_S8_)
        /*044c*/ 	.word	0x00000000


	//----- nvinfo : EIATTR_REGCOUNT
	.align		4
.L_346:
        /*0450*/ 	.byte	0x04, 0x2f
        /*0452*/ 	.short	(.L_348 - .L_347)
	.align		4
.L_347:
        /*0454*/ 	.word	index@(_Z17LayerNormWarpImplI19BiasAddResidualLoadI6__halffE11AffineStoreIfS1_EfLi4ELi8ELi8ELi32ELi1ELb0EEvT_T0_iidPT1_S8_)
        /*0458*/ 	.word	0x00000025


	//----- nvinfo : EIATTR_FRAME_SIZE
	.align		4
.L_348:
        /*045c*/ 	.byte	0x04, 0x11
        /*045e*/ 	.short	(.L_350 - .L_349)
	.align		4
.L_349:
        /*0460*/ 	.word	index@(_Z17LayerNormWarpImplI19BiasAddResidualLoadI6__halffE11AffineStoreIfS1_EfLi4ELi8ELi8ELi32ELi1ELb0EEvT_T0_iidPT1_S8_)
        /*0464*/ 	.word	0x00000000


	//----- nvinfo : EIATTR_REGCOUNT
	.align		4
.L_350:
        /*0468*/ 	.byte	0x04, 0x2f
        /*046a*/ 	.short	(.L_352 - .L_351)
	.align		4
.L_351:
        /*046c*/ 	.word	index@(_Z17LayerNormWarpImplI19BiasAddResidualLoadI6__halffE11AffineStoreIfS1_EfLi4ELi8ELi4ELi32ELi1ELb1EEvT_T0_iidPT1_S8_)
        /*0470*/ 	.word	0x00000028


	//----- nvinfo : EIATTR_FRAME_SIZE
	.align		4
.L_352:
        /*0474*/ 	.byte	0x04, 0x11
        /*0476*/ 	.short	(.L_354 - .L_353)
	.align		4
.L_353:
        /*0478*/ 	.word	index@(_Z17LayerNormWarpImplI19BiasAddResidualLoadI6__halffE11AffineStoreIfS1_EfLi4ELi8ELi4ELi32ELi1ELb1EEvT_T0_iidPT1_S8_)
        /*047c*/ 	.word	0x00000000


	//----- nvinfo : EIATTR_REGCOUNT
	.align		4
.L_354:
        /*0480*/ 	.byte	0x04, 0x2f
        /*0482*/ 	.short	(.L_356 - .L_355)
	.align		4
.L_355:
        /*0484*/ 	.word	index@(_Z17LayerNormWarpImplI19BiasAddResidualLoadI6__halffE11AffineStoreIfS1_EfLi4ELi12ELi12ELi32ELi1ELb0EEvT_T0_iidPT1_S8_)
        /*0488*/ 	.word	0x00000028


	//----- nvinfo : EIATTR_FRAME_SIZE
	.align		4
.L_356:
        /*048c*/ 	.byte	0x04, 0x11
        /*048e*/ 	.short	(.L_358 - .L_357)
	.align		4
.L_357:
        /*0490*/ 	.word	index@(_Z17LayerNormWarpImplI19BiasAddResidualLoadI6__halffE11AffineStoreIfS1_EfLi4ELi12ELi12ELi32ELi1ELb0EEvT_T0_iidPT1_S8_)
        /*0494*/ 	.word	0x00000000


	//----- nvinfo : EIATTR_REGCOUNT
	.align		4
.L_358:
        /*0498*/ 	.byte	0x04, 0x2f
        /*049a*/ 	.short	(.L_360 - .L_359)
	.align		4
.L_359:
        /*049c*/ 	.word	index@(_Z17LayerNormWarpImplI19BiasAddResidualLoadI6__halffE11AffineStoreIfS1_EfLi4ELi12ELi8ELi32ELi1ELb1EEvT_T0_iidPT1_S8_)
        /*04a0*/ 	.word	0x00000028


	//----- nvinfo : EIATTR_FRAME_SIZE
	.align		4
.L_360:
        /*04a4*/ 	.byte	0x04, 0x11
        /*04a6*/ 	.short	(.L_362 - .L_361)
	.align		4
.L_361:
        /*04a8*/ 	.word	index@(_Z17LayerNormWarpImplI19BiasAddResidualLoadI6__halffE11AffineStoreIfS1_EfLi4ELi12ELi8ELi32ELi1ELb1EEvT_T0_iidPT1_S8_)
        /*04ac*/ 	.word	0x00000000


	//----- nvinfo : EIATTR_REGCOUNT
	.align		4
.L_362:
        /*04b0*/ 	.byte	0x04, 0x2f
        /*04b2*/ 	.short	(.L_364 - .L_363)
	.align		4
.L_363:
        /*04b4*/ 	.word	index@(_Z17LayerNormWarpImplI19BiasAddResidualLoadI6__halffE11AffineStoreIfS1_EfLi4ELi16ELi16ELi32ELi1ELb0EEvT_T0_iidPT1_S8_)
        /*04b8*/ 	.word	0x00000028


	//----- nvinfo : EIATTR_FRAME_SIZE
	.align		4
.L_364:
        /*04bc*/ 	.byte	0x04, 0x11
        /*04be*/ 	.short	(.L_366 - .L_365)
	.align		4
.L_365:
        /*04c0*/ 	.word	index@(_Z17LayerNormWarpImplI19BiasAddResidualLoadI6__halffE11AffineStoreIfS1_EfLi4ELi16ELi16ELi32ELi1ELb0EEvT_T0_iidPT1_S8_)
        /*04c4*/ 	.word	0x00000000


	//----- nvinfo : EIATTR_REGCOUNT
	.align		4
.L_366:
        /*04c8*/ 	.byte	0x04, 0x2f
        /*04ca*/ 	.short	(.L_368 - .L_367)
	.align		4
.L_367:
        /*04cc*/ 	.word	index@(_Z17LayerNormWarpImplI19BiasAddResidualLoadI6__halffE11AffineStoreIfS1_EfLi4ELi16ELi12ELi32ELi1ELb1EEvT_T0_iidPT1_S8_)
        /*04d0*/ 	.word	0x0000002d


	//----- nvinfo : EIATTR_FRAME_SIZE
	.align		4
.L_368:
        /*04d4*/ 	.byte	0x04, 0x11
        /*04d6*/ 	.short	(.L_370 - .L_369)
	.align		4
.L_369:
        /*04d8*/ 	.word	index@(_Z17LayerNormWarpImplI19BiasAddResidualLoadI6__halffE11AffineStoreIfS1_EfLi4ELi16ELi12ELi32ELi1ELb1EEvT_T0_iidPT1_S8_)
        /*04dc*/ 	.word	0x00000000


	//----- nvinfo : EIATTR_REGCOUNT
	.align		4
.L_370:
        /*04e0*/ 	.byte	0x04, 0x2f
        /*04e2*/ 	.short	(.L_372 - .L_371)
	.align		4
.L_371:
        /*04e4*/ 	.word	index@(_Z17LayerNormWarpImplI19BiasAddResidualLoadI6__halffE11AffineStoreIfS1_EfLi4ELi20ELi20ELi32ELi1ELb0EEvT_T0_iidPT1_S8_)
        /*04e8*/ 	.word	0x00000030


	//----- nvinfo : EIATTR_FRAME_SIZE
	.align		4
.L_372:
        /*04ec*/ 	.byte	0x04, 0x11
        /*04ee*/ 	.short	(.L_374 - .L_373)
	.align		4
.L_373:
        /*04f0*/ 	.word	index@(_Z17LayerNormWarpImplI19BiasAddResidualLoadI6__halffE11AffineStoreIfS1_EfLi4ELi20ELi20ELi32ELi1ELb0EEvT_T0_iidPT1_S8_)
        /*04f4*/ 	.word	0x00000000


	//----- nvinfo : EIATTR_REGCOUNT
	.align		4
.L_374:
        /*04f8*/ 	.byte	0x04, 0x2f
        /*04fa*/ 	.short	(.L_376 - .L_375)
	.align		4
.L_375:
        /*04fc*/ 	.word	index@(_Z17LayerNormWarpImplI19BiasAddResidualLoadI6__halffE11AffineStoreIfS1_EfLi4ELi20ELi16ELi32ELi1ELb1EEvT_T0_iidPT1_S8_)
        /*0500*/ 	.word	0x0000003f


	//----- nvinfo : EIATTR_FRAME_SIZE
	.align		4
.L_376:
        /*0504*/ 	.byte	0x04, 0x11
        /*0506*/ 	.short	(.L_378 - .L_377)
	.align		4
.L_377:
        /*0508*/ 	.word	index@(_Z17LayerNormWarpImplI19BiasAddResidualLoadI6__halffE11AffineStoreIfS1_EfLi4ELi20ELi16ELi32ELi1ELb1EEvT_T0_iidPT1_S8_)
        /*050c*/ 	.word	0x00000000


	//----- nvinfo : EIATTR_REGCOUNT
	.align		4
.L_378:
        /*0510*/ 	.byte	0x04, 0x2f
        /*0512*/ 	.short	(.L_380 - .L_379)
	.align		4
.L_379:
        /*0514*/ 	.word	index@(_Z17LayerNormWarpImplI19BiasAddResidualLoadI6__halffE11AffineStoreIfS1_EfLi4ELi24ELi24ELi32ELi1ELb0EEvT_T0_iidPT1_S8_)
        /*0518*/ 	.word	0x00000030


	//----- nvinfo : EIATTR_FRAME_SIZE
	.align		4
.L_380:
        /*051c*/ 	.byte	0x04, 0x11
        /*051e*/ 	.short	(.L_382 - .L_381)
	.align		4
.L_381:
        /*0520*/ 	.word	index@(_Z17LayerNormWarpImplI19BiasAddResidualLoadI6__halffE11AffineStoreIfS1_EfLi4ELi24ELi24ELi32ELi1ELb0EEvT_T0_iidPT1_S8_)
        /*0524*/ 	.word	0x00000000


	//----- nvinfo : EIATTR_REGCOUNT
	.align		4
.L_382:
        /*0528*/ 	.byte	0x04, 0x2f
        /*052a*/ 	.short	(.L_384 - .L_383)
	.align		4
.L_383:
        /*052c*/ 	.word	index@(_Z17LayerNormWarpImplI19BiasAddResidualLoadI6__halffE11AffineStoreIfS1_EfLi4ELi24ELi20ELi32ELi1ELb1EEvT_T0_iidPT1_S8_)
        /*0530*/ 	.word	0x00000038


	//----- nvinfo : EIATTR_FRAME_SIZE
	.align		4
.L_384:
        /*0534*/ 	.byte	0x04, 0x11
        /*0536*/ 	.short	(.L_386 - .L_385)
	.align		4
.L_385:
        /*0538*/ 	.word	index@(_Z17LayerNormWarpImplI19BiasAddResidualLoadI6__halffE11AffineStoreIfS1_EfLi4ELi24ELi20ELi32ELi1ELb1EEvT_T0_iidPT1_S8_)
        /*053c*/ 	.word	0x00000000


	//----- nvinfo : EIATTR_REGCOUNT
	.align		4
.L_386:
        /*0540*/ 	.byte	0x04, 0x2f
        /*0542*/ 	.short	(.L_388 - .L_387)
	.align		4
.L_387:
        /*0544*/ 	.word	index@(_Z17LayerNormWarpImplI19BiasAddResidualLoadI6__halffE11AffineStoreIfS1_EfLi4ELi28ELi28ELi32ELi1ELb0EEvT_T0_iidPT1_S8_)
        /*0548*/ 	.word	0x00000030


	//----- nvinfo : EIATTR_FRAME_SIZE
	.align		4
.L_388:
        /*054c*/ 	.byte	0x04, 0x11
        /*054e*/ 	.short	(.L_390 - .L_389)
	.align		4
.L_389:
        /*0550*/ 	.word	index@(_Z17LayerNormWarpImplI19BiasAddResidualLoadI6__halffE11AffineStoreIfS1_EfLi4ELi28ELi28ELi32ELi1ELb0EEvT_T0_iidPT1_S8_)
        /*0554*/ 	.word	0x00000008


	//----- nvinfo : EIATTR_REGCOUNT
	.align		4
.L_390:
        /*0558*/ 	.byte	0x04, 0x2f
        /*055a*/ 	.short	(.L_392 - .L_391)
	.align		4
.L_391:
        /*055c*/ 	.word	index@(_Z17LayerNormWarpImplI19BiasAddResidualLoadI6__halffE11AffineStoreIfS1_EfLi4ELi28ELi24ELi32ELi1ELb1EEvT_T0_iidPT1_S8_)
        /*0560*/ 	.word	0x0000003e


	//----- nvinfo : EIATTR_FRAME_SIZE
	.align		4
.L_392:
        /*0564*/ 	.byte	0x04, 0x11
        /*0566*/ 	.short	(.L_394 - .L_393)
	.align		4
.L_393:
        /*0568*/ 	.word	index@(_Z17LayerNormWarpImplI19BiasAddResidualLoadI6__halffE11AffineStoreIfS1_EfLi4ELi28ELi24ELi32ELi1ELb1EEvT_T0_iidPT1_S8_)
        /*056c*/ 	.word	0x00000000


	//----- nvinfo : EIATTR_REGCOUNT
	.align		4
.L_394:
        /*0570*/ 	.byte	0x04, 0x2f
        /*0572*/ 	.short	(.L_396 - .L_395)
	.align		4
.L_395:
        /*0574*/ 	.word	index@(_Z17LayerNormWarpImplI19BiasAddResidualLoadI6__halffE11AffineStoreIfS1_EfLi4ELi32ELi32ELi32ELi1ELb0EEvT_T0_iidPT1_S8_)
        /*0578*/ 	.word	0x0000003f


	//----- nvinfo : EIATTR_FRAME_SIZE
	.align		4
.L_396:
        /*057c*/ 	.byte	0x04, 0x11
        /*057e*/ 	.short	(.L_398 - .L_397)
	.align		4
.L_397:
        /*0580*/ 	.word	index@(_Z17LayerNormWarpImplI19BiasAddResidualLoadI6__halffE11AffineStoreIfS1_EfLi4ELi32ELi32ELi32ELi1ELb0EEvT_T0_iidPT1_S8_)
        /*0584*/ 	.word	0x00000000


	//----- nvinfo : EIATTR_REGCOUNT
	.align		4
.L_398:
        /*0588*/ 	.byte	0x04, 0x2f
        /*058a*/ 	.short	(.L_400 - .L_399)
	.align		4
.L_399:
        /*058c*/ 	.word	index@(_Z17LayerNormWarpImplI19BiasAddResidualLoadI6__halffE11AffineStoreIfS1_EfLi4ELi32ELi28ELi32ELi1ELb1EEvT_T0_iidPT1_S8_)
        /*0590*/ 	.word	0x00000040


	//----- nvinfo : EIATTR_FRAME_SIZE
	.align		4
.L_400:
        /*0594*/ 	.byte	0x04, 0x11
        /*0596*/ 	.short	(.L_402 - .L_401)
	.align		4
.L_401:
        /*0598*/ 	.word	index@(_Z17LayerNormWarpImplI19BiasAddResidualLoadI6__halffE11AffineStoreIfS1_EfLi4ELi32ELi28ELi32ELi1ELb1EEvT_T0_iidPT1_S8_)
        /*059c*/ 	.word	0x00000000


	//----- nvinfo : EIATTR_REGCOUNT
	.align		4
.L_402:
        /*05a0*/ 	.byte	0x04, 0x2f
        /*05a2*/ 	.short	(.L_404 - .L_403)
	.align		4
.L_403:
        /*05a4*/ 	.word	index@(_Z17LayerNormWarpImplI19BiasAddResidualLoadI6__halffE11AffineStoreIfS1_EfLi4ELi64ELi64ELi32ELi1ELb0EEvT_T0_iidPT1_S8_)
        /*05a8*/ 	.word	0x0000007f


	//----- nvinfo : EIATTR_FRAME_SIZE
	.align		4
.L_404:
        /*05ac*/ 	.byte	0x04, 0x11
        /*05ae*/ 	.short	(.L_406 - .L_405)
	.align		4
.L_405:
        /*05b0*/ 	.word	index@(_Z17LayerNormWarpImplI19BiasAddResidualLoadI6__halffE11AffineStoreIfS1_EfLi4ELi64ELi64ELi32ELi1ELb0EEvT_T0_iidPT1_S8_)
        /*05b4*/ 	.word	0x00000000


	//----- nvinfo : EIATTR_REGCOUNT
	.align		4
.L_406:
        /*05b8*/ 	.byte	0x04, 0x2f
        /*05ba*/ 	.short	(.L_408 - .L_407)
	.align		4
.L_407:
        /*05bc*/ 	.word	index@(_Z17LayerNormWarpImplI19BiasAddResidualLoadI6__halffE11AffineStoreIfS1_EfLi4ELi64ELi32ELi32ELi1ELb1EEvT_T0_iidPT1_S8_)
        /*05c0*/ 	.word	0x00000066


	//----- nvinfo : EIATTR_FRAME_SIZE
	.align		4
.L_408:
        /*05c4*/ 	.byte	0x04, 0x11
        /*05c6*/ 	.short	(.L_410 - .L_409)
	.align		4
.L_409:
        /*05c8*/ 	.word	index@(_Z17LayerNormWarpImplI19BiasAddResidualLoadI6__halffE11AffineStoreIfS1_EfLi4ELi64ELi32ELi32ELi1ELb1EEvT_T0_iidPT1_S8_)
        /*05cc*/ 	.word	0x00000000


	//----- nvinfo : EIATTR_REGCOUNT
	.align		4
.L_410:
        /*05d0*/ 	.byte	0x04, 0x2f
        /*05d2*/ 	.short	(.L_412 - .L_411)
	.align		4
.L_411:
        /*05d4*/ 	.word	index@(_Z17LayerNormWarpImplI19BiasAddResidualLoadI6__halffE11AffineStoreIfS1_EfLi4ELi96ELi96ELi32ELi1ELb0EEvT_T0_iidPT1_S8_)
        /*05d8*/ 	.word	0x0000007e


	//----- nvinfo : EIATTR_FRAME_SIZE
	.align		4
.L_412:
        /*05dc*/ 	.byte	0x04, 0x11
        /*05de*/ 	.short	(.L_414 - .L_413)
	.align		4
.L_413:
        /*05e0*/ 	.word	index@(_Z17LayerNormWarpImplI19BiasAddResidualLoadI6__halffE11AffineStoreIfS1_EfLi4ELi96ELi96ELi32ELi1ELb0EEvT_T0_iidPT1_S8_)
        /*05e4*/ 	.word	0x00000000


	//----- nvinfo : EIATTR_REGCOUNT
	.align		4
.L_414:
        /*05e8*/ 	.byte	0x04, 0x2f
        /*05ea*/ 	.short	(.L_416 - .L_415)
	.align		4
.L_415:
        /*05ec*/ 	.word	index@(_Z17LayerNormWarpImplI19BiasAddResidualLoadI6__halffE11AffineStoreIfS1_EfLi4ELi96ELi64ELi32ELi1ELb1EEvT_T0_iidPT1_S8_)
        /*05f0*/ 	.word	0x000000e1


	//----- nvinfo : EIATTR_FRAME_SIZE
	.align		4
.L_416:
        /*05f4*/ 	.byte	0x04, 0x11
        /*05f6*/ 	.short	(.L_418 - .L_417)
	.align		4
.L_417:
        /*05f8*/ 	.word	index@(_Z17LayerNormWarpImplI19BiasAddResidualLoadI6__halffE11AffineStoreIfS1_EfLi4ELi96ELi64ELi32ELi1ELb1EEvT_T0_iidPT1_S8_)
        /*05fc*/ 	.word	0x00000000


	//----- nvinfo : EIATTR_REGCOUNT
	.align		4
.L_418:
        /*0600*/ 	.byte	0x04, 0x2f
        /*0602*/ 	.short	(.L_420 - .L_419)
	.align		4
.L_419:
        /*0604*/ 	.word	index@(_Z17LayerNormWarpImplI19BiasAddResidualLoadI6__halffE11AffineStoreIfS1_EfLi4ELi128ELi128ELi32ELi1ELb0EEvT_T0_iidPT1_S8_)
        /*0608*/ 	.word	0x000000ff


	//----- nvinfo : EIATTR_FRAME_SIZE
	.align		4
.L_420:
        /*060c*/ 	.byte	0x04, 0x11
        /*060e*/ 	.short	(.L_422 - .L_421)
	.align		4
.L_421:
        /*0610*/ 	.word	index@(_Z17LayerNormWarpImplI19BiasAddResidualLoadI6__halffE11AffineStoreIfS1_EfLi4ELi128ELi128ELi32ELi1ELb0EEvT_T0_iidPT1_S8_)
        /*0614*/ 	.word	0x00000000


	//----- nvinfo : EIATTR_REGCOUNT
	.align		4
.L_422:
        /*0618*/ 	.byte	0x04, 0x2f
        /*061a*/ 	.short	(.L_424 - .L_423)
	.align		4
.L_423:
        /*061c*/ 	.word	index@(_Z17LayerNormWarpImplI19BiasAddResidualLoadI6__halffE11AffineStoreIfS1_EfLi4ELi128ELi96ELi32ELi1ELb1EEvT_T0_iidPT1_S8_)
        /*0620*/ 	.word	0x000000fe


	//----- nvinfo : EIATTR_FRAME_SIZE
	.align		4
.L_424:
        /*0624*/ 	.byte	0x04, 0x11
        /*0626*/ 	.short	(.L_426 - .L_425)
	.align		4
.L_425:
        /*0628*/ 	.word	index@(_Z17LayerNormWarpImplI19BiasAddResidualLoadI6__halffE11AffineStoreIfS1_EfLi4ELi128ELi96ELi32ELi1ELb1EEvT_T0_iidPT1_S8_)
        /*062c*/ 	.word	0x00000000


	//----- nvinfo : EIATTR_REGCOUNT
	.align		4
.L_426:
        /*0630*/ 	.byte	0x04, 0x2f
        /*0632*/ 	.short	(.L_428 - .L_427)
	.align		4
.L_427:
        /*0634*/ 	.word	index@(_Z17LayerNormWarpImplI19BiasAddResidualLoadI6__halffE11AffineStoreIfS1_EfLi4ELi160ELi160ELi32ELi1ELb0EEvT_T0_iidPT1_S8_)
        /*0638*/ 	.word	0x000000dd


	//----- nvinfo : EIATTR_FRAME_SIZE
	.align		4
.L_428:
        /*063c*/ 	.byte	0x04, 0x11
        /*063e*/ 	.short	(.L_430 - .L_429)
	.align		4
.L_429:
        /*0640*/ 	.word	index@(_Z17LayerNormWarpImplI19BiasAddResidualLoadI6__halffE11AffineStoreIfS1_EfLi4ELi160ELi160ELi32ELi1ELb0EEvT_T0_iidPT1_S8_)
        /*0644*/ 	.word	0x00000000


	//----- nvinfo : EIATTR_REGCOUNT
	.align		4
.L_430:
        /*0648*/ 	.byte	0x04, 0x2f
        /*064a*/ 	.short	(.L_432 - .L_431)
	.align		4
.L_431:
        /*064c*/ 	.word	index@(_Z17LayerNormWarpImplI19BiasAddResidualLoadI6__halffE11AffineStoreIfS1_EfLi4ELi160ELi128ELi32ELi1ELb1EEvT_T0_iidPT1_S8_)
        /*0650*/ 	.word	0x000000fd


	//----- nvinfo : EIATTR_FRAME_SIZE
	.align		4
.L_432:
        /*0654*/ 	.byte	0x04, 0x11
        /*0656*/ 	.short	(.L_434 - .L_433)
	.align		4
.L_433:
        /*0658*/ 	.word	index@(_Z17LayerNormWarpImplI19BiasAddResidualLoadI6__halffE11AffineStoreIfS1_EfLi4ELi160ELi128ELi32ELi1ELb1EEvT_T0_iidPT1_S8_)
        /*065c*/ 	.word	0x00000000


	//----- nvinfo : EIATTR_REGCOUNT
	.align		4
.L_434:
        /*0660*/ 	.byte	0x04, 0x2f
        /*0662*/ 	.short	(.L_436 - .L_435)
	.align		4
.L_435:
        /*0664*/ 	.word	index@(_Z17LayerNormWarpImplI19BiasAddResidualLoadI6__halffE11AffineStoreIfS1_EfLi1ELi1ELi1ELi4ELi2ELb0EEvT_T0_iidPT1_S8_)
        /*0668*/ 	.word	0x0000001e


	//----- nvinfo : EIATTR_FRAME_SIZE
	.align		4
.L_436:
        /*066c*/ 	.byte	0x04, 0x11
        /*066e*/ 	.short	(.L_438 - .L_437)
	.align		4
.L_437:
        /*0670*/ 	.word	index@(_Z17LayerNormWarpImplI19BiasAddResidualLoadI6__halffE11AffineStoreIfS1_EfLi1ELi1ELi1ELi4ELi2ELb0EEvT_T0_iidPT1_S8_)
        /*0674*/ 	.word	0x00000000


	//----- nvinfo : EIATTR_REGCOUNT
	.align		4
.L_438:
        /*0678*/ 	.byte	0x04, 0x2f
        /*067a*/ 	.short	(.L_440 - .L_439)
	.align		4
.L_439:
        /*067c*/ 	.word	index@(_Z17LayerNormWarpImplI19BiasAddResidualLoadI6__halffE11AffineStoreIfS1_EfLi1ELi1ELi0ELi4ELi2ELb1EEvT_T0_iidPT1_S8_)
        /*0680*/ 	.word	0x00000019


	//----- nvinfo : EIATTR_FRAME_SIZE
	.align		4
.L_440:
        /*0684*/ 	.byte	0x04, 0x11
        /*0686*/ 	.short	(.L_442 - .L_441)
	.align		4
.L_441:
        /*0688*/ 	.word	index@(_Z17LayerNormWarpImplI19BiasAddResidualLoadI6__halffE11AffineStoreIfS1_EfLi1ELi1ELi0ELi4ELi2ELb1EEvT_T0_iidPT1_S8_)
        /*068c*/ 	.word	0x00000000


	//----- nvinfo : EIATTR_REGCOUNT
	.align		4
.L_442:
        /*0690*/ 	.byte	0x04, 0x2f
        /*0692*/ 	.short	(.L_444 - .L_443)
	.align		4
.L_443:
        /*0694*/ 	.word	index@(_Z17LayerNormWarpImplI19BiasAddResidualLoadI6__halffE11AffineStoreIfS1_EfLi1ELi1ELi1ELi4ELi1ELb0EEvT_T0_iidPT1_S8_)
        /*0698*/ 	.word	0x00000018


	//----- nvinfo : EIATTR_FRAME_SIZE
	.align		4
.L_444:
        /*069c*/ 	.byte	0x04, 0x11
        /*069e*/ 	.short	(.L_446 - .L_445)
	.align		4
.L_445:
        /*06a0*/ 	.word	index@(_Z17LayerNormWarpImplI19BiasAddResidualLoadI6__halffE11AffineStoreIfS1_EfLi1ELi1ELi1ELi4ELi1ELb0EEvT_T0_iidPT1_S8_)
        /*06a4*/ 	.word	0x00000000


	//----- nvinfo : EIATTR_REGCOUNT
	.align		4
.L_446:
        /*06a8*/ 	.byte	0x04, 0x2f
        /*06aa*/ 	.short	(.L_448 - .L_447)
	.align		4
.L_447:
        /*06ac*/ 	.word	index@(_Z17LayerNormWarpImplI19BiasAddResidualLoadI6__halffE11AffineStoreIfS1_EfLi1ELi1ELi0ELi4ELi1ELb1EEvT_T0_iidPT1_S8_)
        /*06b0*/ 	.word	0x00000018


	//----- nvinfo : EIATTR_FRAME_SIZE
	.align		4
.L_448:
        /*06b4*/ 	.byte	0x04, 0x11
        /*06b6*/ 	.short	(.L_450 - .L_449)
	.align		4
.L_449:
        /*06b8*/ 	.word	index@(_Z17LayerNormWarpImplI19BiasAddResidualLoadI6__halffE11AffineStoreIfS1_EfLi1ELi1ELi0ELi4ELi1ELb1EEvT_T0_iidPT1_S8_)
        /*06bc*/ 	.word	0x00000000


	//----- nvinfo : EIATTR_REGCOUNT
	.align		4
.L_450:
        /*06c0*/ 	.byte	0x04, 0x2f
        /*06c2*/ 	.short	(.L_452 - .L_451)
	.align		4
.L_451:
        /*06c4*/ 	.word	index@(_Z17LayerNormWarpImplI19BiasAddResidualLoadI6__halffE11AffineStoreIfS1_EfLi1ELi1ELi1ELi8ELi2ELb0EEvT_T0_iidPT1_S8_)
        /*06c8*/ 	.word	0x0000001e


	//----- nvinfo : EIATTR_FRAME_SIZE
	.align		4
.L_452:
        /*06cc*/ 	.byte	0x04, 0x11
        /*06ce*/ 	.short	(.L_454 - .L_453)
	.align		4
.L_453:
        /*06d0*/ 	.word	index@(_Z17LayerNormWarpImplI19BiasAddResidualLoadI6__halffE11AffineStoreIfS1_EfLi1ELi1ELi1ELi8ELi2ELb0EEvT_T0_iidPT1_S8_)
        /*06d4*/ 	.word	0x00000000


	//----- nvinfo : EIATTR_REGCOUNT
	.align		4
.L_454:
        /*06d8*/ 	.byte	0x04, 0x2f
        /*06da*/ 	.short	(.L_456 - .L_455)
	.align		4
.L_455:
        /*06dc*/ 	.word	index@(_Z17LayerNormWarpImplI19BiasAddResidualLoadI6__halffE11AffineStoreIfS1_EfLi1ELi1ELi0ELi8ELi2ELb1EEvT_T0_iidPT1_S8_)
        /*06e0*/ 	.word	0x00000019


	//----- nvinfo : EIATTR_FRAME_SIZE
	.align		4
.L_456:
        /*06e4*/ 	.byte	0x04, 0x11
        /*06e6*/ 	.short	(.L_458 - .L_457)
	.align		4
.L_457:
        /*06e8*/ 	.word	index@(_Z17LayerNormWarpImplI19BiasAddResidualLoadI6__halffE11AffineStoreIfS1_EfLi1ELi1ELi0ELi8ELi2ELb1EEvT_T0_iidPT1_S8_)
        /*06ec*/ 	.word	0x00000000


	//----- nvinfo : EIATTR_REGCOUNT
	.align		4
.L_458:
        /*06f0*/ 	.byte	0x04, 0x2f
        /*06f2*/ 	.short	(.L_460 - .L_459)
	.align		4
.L_459:
        /*06f4*/ 	.word	index@(_Z17LayerNormWarpImplI19BiasAddResidualLoadI6__halffE11AffineStoreIfS1_EfLi1ELi1ELi1ELi8ELi1ELb0EEvT_T0_iidPT1_S8_)
        /*06f8*/ 	.word	0x00000018


	//----- nvinfo : EIATTR_FRAME_SIZE
	.align		4
.L_460:
        /*06fc*/ 	.byte	0x04, 0x11
        /*06fe*/ 	.short	(.L_462 - .L_461)
	.align		4
.L_461:
        /*0700*/ 	.word	index@(_Z17LayerNormWarpImplI19BiasAddResidualLoadI6__halffE11AffineStoreIfS1_EfLi1ELi1ELi1ELi8ELi1ELb0EEvT_T0_iidPT1_S8_)
        /*0704*/ 	.word	0x00000000


	//----- nvinfo : EIATTR_REGCOUNT
	.align		4
.L_462:
        /*0708*/ 	.byte	0x04, 0x2f
        /*070a*/ 	.short	(.L_464 - .L_463)
	.align		4
.L_463:
        /*070c*/ 	.word	index@(_Z17LayerNormWarpImplI19BiasAddResidualLoadI6__halffE11AffineStoreIfS1_EfLi1ELi1ELi0ELi8ELi1ELb1EEvT_T0_iidPT1_S8_)
        /*0710*/ 	.word	0x00000018


	//----- nvinfo : EIATTR_FRAME_SIZE
	.align		4
.L_464:
        /*0714*/ 	.byte	0x04, 0x11
        /*0716*/ 	.short	(.L_466 - .L_465)
	.align		4
.L_465:
        /*0718*/ 	.word	index@(_Z17LayerNormWarpImplI19BiasAddResidualLoadI6__halffE11AffineStoreIfS1_EfLi1ELi1ELi0ELi8ELi1ELb1EEvT_T0_iidPT1_S8_)
        /*071c*/ 	.word	0x00000000


	//----- nvinfo : EIATTR_REGCOUNT
	.align		4
.L_466:
        /*0720*/ 	.byte	0x04, 0x2f
        /*0722*/ 	.short	(.L_468 - .L_467)
	.align		4
.L_467:
        /*0724*/ 	.word	index@(_Z17LayerNormWarpImplI19BiasAddResidualLoadI6__halffE11AffineStoreIfS1_EfLi1ELi1ELi1ELi16ELi2ELb0EEvT_T0_iidPT1_S8_)
        /*0728*/ 	.word	0x0000001e


	//----- nvinfo : EIATTR_FRAME_SIZE
	.align		4
.L_468:
        /*072c*/ 	.byte	0x04, 0x11
        /*072e*/ 	.short	(.L_470 - .L_469)
	.align		4
.L_469:
        /*0730*/ 	.word	index@(_Z17LayerNormWarpImplI19BiasAddResidualLoadI6__halffE11AffineStoreIfS1_EfLi1ELi1ELi1ELi16ELi2ELb0EEvT_T0_iidPT1_S8_)
        /*0734*/ 	.word	0x00000000


	//----- nvinfo : EIATTR_REGCOUNT
	.align		4
.L_470:
        /*0738*/ 	.byte	0x04, 0x2f
        /*073a*/ 	.short	(.L_472 - .L_471)
	.align		4
.L_471:
        /*073c*/ 	.word	index@(_Z17LayerNormWarpImplI19BiasAddResidualLoadI6__halffE11AffineStoreIfS1_EfLi1ELi1ELi0ELi16ELi2ELb1EEvT_T0_iidPT1_S8_)
        /*0740*/ 	.word	0x00000019


	//----- nvinfo : EIATTR_FRAME_SIZE
	.align		4
.L_472:
        /*0744*/ 	.byte	0x04, 0x11
        /*0746*/ 	.short	(.L_474 - .L_473)
	.align		4
.L_473:
        /*0748*/ 	.word	index@(_Z17LayerNormWarpImplI19BiasAddResidualLoadI6__halffE11AffineStoreIfS1_EfLi1ELi1ELi0ELi16ELi2ELb1EEvT_T0_iidPT1_S8_)
        /*074c*/ 	.word	0x00000000


	//----- nvinfo : EIATTR_REGCOUNT
	.align		4
.L_474:
        /*0750*/ 	.byte	0x04, 0x2f
        /*0752*/ 	.short	(.L_476 - .L_475)
	.align		4
.L_475:
        /*0754*/ 	.word	index@(_Z17LayerNormWarpImplI19BiasAddResidualLoadI6__halffE11AffineStoreIfS1_EfLi1ELi1ELi1ELi16ELi1ELb0EEvT_T0_iidPT1_S8_)
        /*0758*/ 	.word	0x00000018


	//----- nvinfo : EIATTR_FRAME_SIZE
	.align		4
.L_476:
        /*075c*/ 	.byte	0x04, 0x11
        /*075e*/ 	.short	(.L_478 - .L_477)
	.align		4
.L_477:
        /*0760*/ 	.word	index@(_Z17LayerNormWarpImplI19BiasAddResidualLoadI6__halffE11AffineStoreIfS1_EfLi1ELi1ELi1ELi16ELi1ELb0EEvT_T0_iidPT1_S8_)
        /*0764*/ 	.word	0x00000000


	//----- nvinfo : EIATTR_REGCOUNT
	.align		4
.L_478:
        /*0768*/ 	.byte	0x04, 0x2f
        /*076a*/ 	.short	(.L_480 - .L_479)
	.align		4
.L_479:
        /*076c*/ 	.word	index@(_Z17LayerNormWarpImplI19BiasAddResidualLoadI6__halffE11AffineStoreIfS1_EfLi1ELi1ELi0ELi16ELi1ELb1EEvT_T0_iidPT1_S8_)
        /*0770*/ 	.word	0x00000018


	//----- nvinfo : EIATTR_FRAME_SIZE
	.align		4
.L_480:
        /*0774*/ 	.byte	0x04, 0x11
        /*0776*/ 	.short	(.L_482 - .L_481)
	.align		4
.L_481:
        /*0778*/ 	.word	index@(_Z17LayerNormWarpImplI19BiasAddResidualLoadI6__halffE11AffineStoreIfS1_EfLi1ELi1ELi0ELi16ELi1ELb1EEvT_T0_iidPT1_S8_)
        /*077c*/ 	.word	0x00000000


	//----- nvinfo : EIATTR_REGCOUNT
	.align		4
.L_482:
        /*0780*/ 	.byte	0x04, 0x2f
        /*0782*/ 	.short	(.L_484 - .L_483)
	.align		4
.L_483:
        /*0784*/ 	.word	index@(_Z17LayerNormWarpImplI19BiasAddResidualLoadI6__halffE11AffineStoreIfS1_EfLi1ELi1ELi1ELi32ELi2ELb0EEvT_T0_iidPT1_S8_)
        /*0788*/ 	.word	0x0000001e


	//----- nvinfo : EIATTR_FRAME_SIZE
	.align		4
.L_484:
        /*078c*/ 	.byte	0x04, 0x11
        /*078e*/ 	.short	(.L_486 - .L_485)
	.align		4
.L_485:
        /*0790*/ 	.word	index@(_Z17LayerNormWarpImplI19BiasAddResidualLoadI6__halffE11AffineStoreIfS1_EfLi1ELi1ELi1ELi32ELi2ELb0EEvT_T0_iidPT1_S8_)
        /*0794*/ 	.word	0x00000000


	//----- nvinfo : EIATTR_REGCOUNT
	.align		4
.L_486:
        /*0798*/ 	.byte	0x04, 0x2f
        /*079a*/ 	.short	(.L_488 - .L_487)
	.align		4
.L_487:
        /*079c*/ 	.word	index@(_Z17LayerNormWarpImplI19BiasAddResidualLoadI6__halffE11AffineStoreIfS1_EfLi1ELi1ELi0ELi32ELi2ELb1EEvT_T0_iidPT1_S8_)
        /*07a0*/ 	.word	0x00000019


	//----- nvinfo : EIATTR_FRAME_SIZE
	.align		4
.L_488:
        /*07a4*/ 	.byte	0x04, 0x11
        /*07a6*/ 	.short	(.L_490 - .L_489)
	.align		4
.L_489:
        /*07a8*/ 	.word	index@(_Z17LayerNormWarpImplI19BiasAddResidualLoadI6__halffE11AffineStoreIfS1_EfLi1ELi1ELi0ELi32ELi2ELb1EEvT_T0_iidPT1_S8_)
        /*07ac*/ 	.word	0x00000000


	//----- nvinfo : EIATTR_REGCOUNT
	.align		4
.L_490:
        /*07b0*/ 	.byte	0x04, 0x2f
        /*07b2*/ 	.short	(.L_492 - .L_491)
	.align		4
.L_491:
        /*07b4*/ 	.word	index@(_Z17LayerNormWarpImplI19BiasAddResidualLoadI6__halffE11AffineStoreIfS1_EfLi1ELi1ELi1ELi32ELi1ELb0EEvT_T0_iidPT1_S8_)
        /*07b8*/ 	.word	0x00000018


	//----- nvinfo : EIATTR_FRAME_SIZE
	.align		4
.L_492:
        /*07bc*/ 	.byte	0x04, 0x11
        /*07be*/ 	.short	(.L_494 - .L_493)
	.align		4
.L_493:
        /*07c0*/ 	.word	index@(_Z17LayerNormWarpImplI19BiasAddResidualLoadI6__halffE11AffineStoreIfS1_EfLi1ELi1ELi1ELi32ELi1ELb0EEvT_T0_iidPT1_S8_)
        /*07c4*/ 	.word	0x00000000


	//----- nvinfo : EIATTR_REGCOUNT
	.align		4
.L_494:
        /*07c8*/ 	.byte	0x04, 0x2f
        /*07ca*/ 	.short	(.L_496 - .L_495)
	.align		4
.L_495:
        /*07cc*/ 	.word	index@(_Z17LayerNormWarpImplI19BiasAddResidualLoadI6__halffE11AffineStoreIfS1_EfLi1ELi1ELi0ELi32ELi1ELb1EEvT_T0_iidPT1_S8_)
        /*07d0*/ 	.word	0x00000018


	//----- nvinfo : EIATTR_FRAME_SIZE
	.align		4
.L_496:
        /*07d4*/ 	.byte	0x04, 0x11
        /*07d6*/ 	.short	(.L_498 - .L_497)
	.align		4
.L_497:
        /*07d8*/ 	.word	index@(_Z17LayerNormWarpImplI19BiasAddResidualLoadI6__halffE11AffineStoreIfS1_EfLi1ELi1ELi0ELi32ELi1ELb1EEvT_T0_iidPT1_S8_)
        /*07dc*/ 	.word	0x00000000


	//----- nvinfo : EIATTR_REGCOUNT
	.align		4
.L_498:
        /*07e0*/ 	.byte	0x04, 0x2f
        /*07e2*/ 	.short	(.L_500 - .L_499)
	.align		4
.L_499:
        /*07e4*/ 	.word	index@(_Z17LayerNormWarpImplI19BiasAddResidualLoadI6__halffE11AffineStoreIfS1_EfLi1ELi2ELi2ELi32ELi1ELb0EEvT_T0_iidPT1_S8_)
        /*07e8*/ 	.word	0x00000018


	//----- nvinfo : EIATTR_FRAME_SIZE
	.align		4
.L_500:
        /*07ec*/ 	.byte	0x04, 0x11
        /*07ee*/ 	.short	(.L_502 - .L_501)
	.align		4
.L_501:
        /*07f0*/ 	.word	index@(_Z17LayerNormWarpImplI19BiasAddResidualLoadI6__halffE11AffineStoreIfS1_EfLi1ELi2ELi2ELi32ELi1ELb0EEvT_T0_iidPT1_S8_)
        /*07f4*/ 	.word	0x00000000


	//----- nvinfo : EIATTR_REGCOUNT
	.align		4
.L_502:
        /*07f8*/ 	.byte	0x04, 0x2f
        /*07fa*/ 	.short	(.L_504 - .L_503)
	.align		4
.L_503:
        /*07fc*/ 	.word	index@(_Z17LayerNormWarpImplI19BiasAddResidualLoadI6__halffE11AffineStoreIfS1_EfLi1ELi2ELi1ELi32ELi1ELb1EEvT_T0_iidPT1_S8_)
        /*0800*/ 	.word	0x00000018


	//----- nvinfo : EIATTR_FRAME_SIZE
	.align		4
.L_504:
        /*0804*/ 	.byte	0x04, 0x11
        /*0806*/ 	.short	(.L_506 - .L_505)
	.align		4
.L_505:
        /*0808*/ 	.word	index@(_Z17LayerNormWarpImplI19BiasAddResidualLoadI6__halffE11AffineStoreIfS1_EfLi1ELi2ELi1ELi32ELi1ELb1EEvT_T0_iidPT1_S8_)
        /*080c*/ 	.word	0x00000000


	//----- nvinfo : EIATTR_REGCOUNT
	.align		4
.L_506:
        /*0810*/ 	.byte	0x04, 0x2f
        /*0812*/ 	.short	(.L_508 - .L_507)
	.align		4
.L_507:
        /*0814*/ 	.word	index@(_Z17LayerNormWarpImplI19BiasAddResidualLoadI6__halffE11AffineStoreIfS1_EfLi1ELi4ELi4ELi32ELi1ELb0EEvT_T0_iidPT1_S8_)
        /*0818*/ 	.word	0x00000018


	//----- nvinfo : EIATTR_FRAME_SIZE
	.align		4
.L_508:
        /*081c*/ 	.byte	0x04, 0x11
        /*081e*/ 	.short	(.L_510 - .L_509)
	.align		4
.L_509:
        /*0820*/ 	.word	index@(_Z17LayerNormWarpImplI19BiasAddResidualLoadI6__halffE11AffineStoreIfS1_EfLi1ELi4ELi4ELi32ELi1ELb0EEvT_T0_iidPT1_S8_)
        /*0824*/ 	.word	0x00000000


	//----- nvinfo : EIATTR_REGCOUNT
	.align		4
.L_510:
        /*0828*/ 	.byte	0x04, 0x2f
        /*082a*/ 	.short	(.L_512 - .L_511)
	.align		4
.L_511:
        /*082c*/ 	.word	index@(_Z17LayerNormWarpImplI19BiasAddResidualLoadI6__halffE11AffineStoreIfS1_EfLi1ELi4ELi2ELi32ELi1ELb1EEvT_T0_iidPT1_S8_)
        /*0830*/ 	.word	0x00000019


	//----- nvinfo : EIATTR_FRAME_SIZE
	.align		4
.L_512:
        /*0834*/ 	.byte	0x04, 0x11
        /*0836*/ 	.short	(.L_514 - .L_513)
	.align		4
.L_513:
        /*0838*/ 	.word	index@(_Z17LayerNormWarpImplI19BiasAddResidualLoadI6__halffE11AffineStoreIfS1_EfLi1ELi4ELi2ELi32ELi1ELb1EEvT_T0_iidPT1_S8_)
        /*083c*/ 	.word	0x00000000


	//----- nvinfo : EIATTR_REGCOUNT
	.align		4
.L_514:
        /*0840*/ 	.byte	0x04, 0x2f
        /*0842*/ 	.short	(.L_516 - .L_515)
	.align		4
.L_515:
        /*0844*/ 	.word	index@(_Z17LayerNormWarpImplI19BiasAddResidualLoadI6__halffE11AffineStoreIfS1_EfLi1ELi8ELi8ELi32ELi1ELb0EEvT_T0_iidPT1_S8_)
        /*0848*/ 	.word	0x0000001c


	//----- nvinfo : EIATTR_FRAME_SIZE
	.align		4
.L_516:
        /*084c*/ 	.byte	0x04, 0x11
        /*084e*/ 	.short	(.L_518 - .L_517)
	.align		4
.L_517:
        /*0850*/ 	.word	index@(_Z17LayerNormWarpImplI19BiasAddResidualLoadI6__halffE11AffineStoreIfS1_EfLi1ELi8ELi8ELi32ELi1ELb0EEvT_T0_iidPT1_S8_)
        /*0854*/ 	.word	0x00000000


	//----- nvinfo : EIATTR_REGCOUNT
	.align		4
.L_518:
        /*0858*/ 	.byte	0x04, 0x2f
        /*085a*/ 	.short	(.L_520 - .L_519)
	.align		4
.L_519:
        /*085c*/ 	.word	index@(_Z17LayerNormWarpImplI19BiasAddResidualLoadI6__halffE11AffineStoreIfS1_EfLi1ELi8ELi4ELi32ELi1ELb1EEvT_T0_iidPT1_S8_)
        /*0860*/ 	.word	0x00000020


	//----- nvinfo : EIATTR_FRAME_SIZE
	.align		4
.L_520:
        /*0864*/ 	.byte	0x04, 0x11
        /*0866*/ 	.short	(.L_522 - .L_521)
	.align		4
.L_521:
        /*0868*/ 	.word	index@(_Z17LayerNormWarpImplI19BiasAddResidualLoadI6__halffE11AffineStoreIfS1_EfLi1ELi8ELi4ELi32ELi1ELb1EEvT_T0_iidPT1_S8_)
        /*086c*/ 	.word	0x00000000


	//----- nvinfo : EIATTR_REGCOUNT
	.align		4
.L_522:
        /*0870*/ 	.byte	0x04, 0x2f
        /*0872*/ 	.short	(.L_524 - .L_523)
	.align		4
.L_523:
        /*0874*/ 	.word	index@(_Z17LayerNormWarpImplI19BiasAddResidualLoadI6__halffE11AffineStoreIfS1_EfLi1ELi12ELi12ELi32ELi1ELb0EEvT_T0_iidPT1_S8_)
        /*0878*/ 	.word	0x00000020


	//----- nvinfo : EIATTR_FRAME_SIZE
	.align		4
.L_524:
        /*087c*/ 	.byte	0x04, 0x11
        /*087e*/ 	.short	(.L_526 - .L_525)
	.align		4
.L_525:
        /*0880*/ 	.word	index@(_Z17LayerNormWarpImplI19BiasAddResidualLoadI6__halffE11AffineStoreIfS1_EfLi1ELi12ELi12ELi32ELi1ELb0EEvT_T0_iidPT1_S8_)
        /*0884*/ 	.word	0x00000000


	//----- nvinfo : EIATTR_REGCOUNT
	.align		4
.L_526:
        /*0888*/ 	.byte	0x04, 0x2f
        /*088a*/ 	.short	(.L_528 - .L_527)
	.align		4
.L_527:
        /*088c*/ 	.word	index@(_Z17LayerNormWarpImplI19BiasAddResidualLoadI6__halffE11AffineStoreIfS1_EfLi1ELi12ELi8ELi32ELi1ELb1EEvT_T0_iidPT1_S8_)
        /*0890*/ 	.word	0x00000020


	//----- nvinfo : EIATTR_FRAME_SIZE
	.align		4
.L_528:
        /*0894*/ 	.byte	0x04, 0x11
        /*0896*/ 	.short	(.L_530 - .L_529)
	.align		4
.L_529:
        /*0898*/ 	.word	index@(_Z17LayerNormWarpImplI19BiasAddResidualLoadI6__halffE11AffineStoreIfS1_EfLi1ELi12ELi8ELi32ELi1ELb1EEvT_T0_iidPT1_S8_)
        /*089c*/ 	.word	0x00000000


	//----- nvinfo : EIATTR_REGCOUNT
	.align		4
.L_530:
        /*08a0*/ 	.byte	0x04, 0x2f
        /*08a2*/ 	.short	(.L_532 - .L_531)
	.align		4
.L_531:
        /*08a4*/ 	.word	index@(_Z17LayerNormWarpImplI19BiasAddResidualLoadI6__halffE11AffineStoreIfS1_EfLi1ELi16ELi16ELi32ELi1ELb0EEvT_T0_iidPT1_S8_)
        /*08a8*/ 	.word	0x00000028


	//----- nvinfo : EIATTR_FRAME_SIZE
	.align		4
.L_532:
        /*08ac*/ 	.byte	0x04, 0x11
        /*08ae*/ 	.short	(.L_534 - .L_533)
	.align		4
.L_533:
        /*08b0*/ 	.word	index@(_Z17LayerNormWarpImplI19BiasAddResidualLoadI6__halffE11AffineStoreIfS1_EfLi1ELi16ELi16ELi32ELi1ELb0EEvT_T0_iidPT1_S8_)
        /*08b4*/ 	.word	0x00000000


	//----- nvinfo : EIATTR_REGCOUNT
	.align		4
.L_534:
        /*08b8*/ 	.byte	0x04, 0x2f
        /*08ba*/ 	.short	(.L_536 - .L_535)
	.align		4
.L_535:
        /*08bc*/ 	.word	index@(_Z17LayerNormWarpImplI19BiasAddResidualLoadI6__halffE11AffineStoreIfS1_EfLi1ELi16ELi12ELi32ELi1ELb1EEvT_T0_iidPT1_S8_)
        /*08c0*/ 	.word	0x00000028


	//----- nvinfo : EIATTR_FRAME_SIZE
	.align		4
.L_536:
        /*08c4*/ 	.byte	0x04, 0x11
        /*08c6*/ 	.short	(.L_538 - .L_537)
	.align		4
.L_537:
        /*08c8*/ 	.word	index@(_Z17LayerNormWarpImplI19BiasAddResidualLoadI6__halffE11AffineStoreIfS1_EfLi1ELi16ELi12ELi32ELi1ELb1EEvT_T0_iidPT1_S8_)
        /*08cc*/ 	.word	0x00000000


	//----- nvinfo : EIATTR_REGCOUNT
	.align		4
.L_538:
        /*08d0*/ 	.byte	0x04, 0x2f
        /*08d2*/ 	.short	(.L_540 - .L_539)
	.align		4
.L_539:
        /*08d4*/ 	.word	index@(_Z17LayerNormWarpImplI19BiasAddResidualLoadI6__halffE11AffineStoreIfS1_EfLi1ELi20ELi20ELi32ELi1ELb0EEvT_T0_iidPT1_S8_)
        /*08d8*/ 	.word	0x00000026


	//----- nvinfo : EIATTR_FRAME_SIZE
	.align		4
.L_540:
        /*08dc*/ 	.byte	0x04, 0x11
        /*08de*/ 	.short	(.L_542 - .L_541)
	.align		4
.L_541:
        /*08e0*/ 	.word	index@(_Z17LayerNormWarpImplI19BiasAddResidualLoadI6__halffE11AffineStoreIfS1_EfLi1ELi20ELi20ELi32ELi1ELb0EEvT_T0_iidPT1_S8_)
        /*08e4*/ 	.word	0x00000000


	//----- nvinfo : EIATTR_REGCOUNT
	.align		4
.L_542:
        /*08e8*/ 	.byte	0x04, 0x2f
        /*08ea*/ 	.short	(.L_544 - .L_543)
	.align		4
.L_543:
        /*08ec*/ 	.word	index@(_Z17LayerNormWarpImplI19BiasAddResidualLoadI6__halffE11AffineStoreIfS1_EfLi1ELi20ELi16ELi32ELi1ELb1EEvT_T0_iidPT1_S8_)
        /*08f0*/ 	.word	0x00000027


	//----- nvinfo : EIATTR_FRAME_SIZE
	.align		4
.L_544:
        /*08f4*/ 	.byte	0x04, 0x11
        /*08f6*/ 	.short	(.L_546 - .L_545)
	.align		4
.L_545:
        /*08f8*/ 	.word	index@(_Z17LayerNormWarpImplI19BiasAddResidualLoadI6__halffE11AffineStoreIfS1_EfLi1ELi20ELi16ELi32ELi1ELb1EEvT_T0_iidPT1_S8_)
        /*08fc*/ 	.word	0x00000000


	//----- nvinfo : EIATTR_REGCOUNT
	.align		4
.L_546:
        /*0900*/ 	.byte	0x04, 0x2f
        /*0902*/ 	.short	(.L_548 - .L_547)
	.align		4
.L_547:
        /*0904*/ 	.word	index@(_Z17LayerNormWarpImplI19BiasAddResidualLoadI6__halffE11AffineStoreIfS1_EfLi1ELi24ELi24ELi32ELi1ELb0EEvT_T0_iidPT1_S8_)
        /*0908*/ 	.word	0x00000030


	//----- nvinfo : EIATTR_FRAME_SIZE
	.align		4
.L_548:
        /*090c*/ 	.byte	0x04, 0x11
        /*090e*/ 	.short	(.L_550 - .L_549)
	.align		4
.L_549:
        /*0910*/ 	.word	index@(_Z17LayerNormWarpImplI19BiasAddResidualLoadI6__halffE11AffineStoreIfS1_EfLi1ELi24ELi24ELi32ELi1ELb0EEvT_T0_iidPT1_S8_)
        /*0914*/ 	.word	0x00000000


	//----- nvinfo : EIATTR_REGCOUNT
	.align		4
.L_550:
        /*0918*/ 	.byte	0x04, 0x2f
        /*091a*/ 	.short	(.L_552 - .L_551)
	.align		4
.L_551:
        /*091c*/ 	.word	index@(_Z17LayerNormWarpImplI19BiasAddResidualLoadI6__halffE11AffineStoreIfS1_EfLi1ELi24ELi20ELi32ELi1ELb1EEvT_T0_iidPT1_S8_)
        /*0920*/ 	.word	0x0000002f


	//----- nvinfo : EIATTR_FRAME_SIZE
	.align		4
.L_552:
        /*0924*/ 	.byte	0x04, 0x11
        /*0926*/ 	.short	(.L_554 - .L_553)
	.align		4
.L_553:
        /*0928*/ 	.word	index@(_Z17LayerNormWarpImplI19BiasAddResidualLoadI6__halffE11AffineStoreIfS1_EfLi1ELi24ELi20ELi32ELi1ELb1EEvT_T0_iidPT1_S8_)
        /*092c*/ 	.word	0x00000000


	//----- nvinfo : EIATTR_REGCOUNT
	.align		4
.L_554:
        /*0930*/ 	.byte	0x04, 0x2f
        /*0932*/ 	.short	(.L_556 - .L_555)
	.align		4
.L_555:
        /*0934*/ 	.word	index@(_Z17LayerNormWarpImplI19BiasAddResidualLoadI6__halffE11AffineStoreIfS1_EfLi1ELi28ELi28ELi32ELi1ELb0EEvT_T0_iidPT1_S8_)
        /*0938*/ 	.word	0x0000002e


	//----- nvinfo : EIATTR_FRAME_SIZE
	.align		4
.L_556:
        /*093c*/ 	.byte	0x04, 0x11
        /*093e*/ 	.short	(.L_558 - .L_557)
	.align		4
.L_557:
        /*0940*/ 	.word	index@(_Z17LayerNormWarpImplI19BiasAddResidualLoadI6__halffE11AffineStoreIfS1_EfLi1ELi28ELi28ELi32ELi1ELb0EEvT_T0_iidPT1_S8_)
        /*0944*/ 	.word	0x00000000


	//----- nvinfo : EIATTR_REGCOUNT
	.align		4
.L_558:
        /*0948*/ 	.byte	0x04, 0x2f
        /*094a*/ 	.short	(.L_560 - .L_559)
	.align		4
.L_559:
        /*094c*/ 	.word	index@(_Z17LayerNormWarpImplI19BiasAddResidualLoadI6__halffE11AffineStoreIfS1_EfLi1ELi28ELi24ELi32ELi1ELb1EEvT_T0_iidPT1_S8_)
        /*0950*/ 	.word	0x0000002f


	//----- nvinfo : EIATTR_FRAME_SIZE
	.align		4
.L_560:
        /*0954*/ 	.byte	0x04, 0x11
        /*0956*/ 	.short	(.L_562 - .L_561)
	.align		4
.L_561:
        /*0958*/ 	.word	index@(_Z17LayerNormWarpImplI19BiasAddResidualLoadI6__halffE11AffineStoreIfS1_EfLi1ELi28ELi24ELi32ELi1ELb1EEvT_T0_iidPT1_S8_)
        /*095c*/ 	.word	0x00000000


	//----- nvinfo : EIATTR_REGCOUNT
	.align		4
.L_562:
        /*0960*/ 	.byte	0x04, 0x2f
        /*0962*/ 	.short	(.L_564 - .L_563)
	.align		4
.L_563:
        /*0964*/ 	.word	index@(_Z17LayerNormWarpImplI19BiasAddResidualLoadI6__halffE11AffineStoreIfS1_EfLi1ELi32ELi32ELi32ELi1ELb0EEvT_T0_iidPT1_S8_)
        /*0968*/ 	.word	0x00000040


	//----- nvinfo : EIATTR_FRAME_SIZE
	.align		4
.L_564:
        /*096c*/ 	.byte	0x04, 0x11
        /*096e*/ 	.short	(.L_566 - .L_565)
	.align		4
.L_565:
        /*0970*/ 	.word	index@(_Z17LayerNormWarpImplI19BiasAddResidualLoadI6__halffE11AffineStoreIfS1_EfLi1ELi32ELi32ELi32ELi1ELb0EEvT_T0_iidPT1_S8_)
        /*0974*/ 	.word	0x00000000


	//----- nvinfo : EIATTR_REGCOUNT
	.align		4
.L_566:
        /*0978*/ 	.byte	0x04, 0x2f
        /*097a*/ 	.short	(.L_568 - .L_567)
	.align		4
.L_567:
        /*097c*/ 	.word	index@(_Z17LayerNormWarpImplI19BiasAddResidualLoadI6__halffE11AffineStoreIfS1_EfLi1ELi32ELi28ELi32ELi1ELb1EEvT_T0_iidPT1_S8_)
        /*0980*/ 	.word	0x00000035


	//----- nvinfo : EIATTR_FRAME_SIZE
	.align		4
.L_568:
        /*0984*/ 	.byte	0x04, 0x11
        /*0986*/ 	.short	(.L_570 - .L_569)
	.align		4
.L_569:
        /*0988*/ 	.word	index@(_Z17LayerNormWarpImplI19BiasAddResidualLoadI6__halffE11AffineStoreIfS1_EfLi1ELi32ELi28ELi32ELi1ELb1EEvT_T0_iidPT1_S8_)
        /*098c*/ 	.word	0x00000000


	//----- nvinfo : EIATTR_REGCOUNT
	.align		4
.L_570:
        /*0990*/ 	.byte	0x04, 0x2f
        /*0992*/ 	.short	(.L_572 - .L_571)
	.align		4
.L_571:
        /*0994*/ 	.word	index@(_Z17LayerNormWarpImplI19BiasAddResidualLoadI6__halffE11AffineStoreIfS1_EfLi1ELi64ELi64ELi32ELi1ELb0EEvT_T0_iidPT1_S8_)
        /*0998*/ 	.word	0x00000050


	//----- nvinfo : EIATTR_FRAME_SIZE
	.align		4
.L_572:
        /*099c*/ 	.byte	0x04, 0x11
        /*099e*/ 	.short	(.L_574 - .L_573)
	.align		4
.L_573:
        /*09a0*/ 	.word	index@(_Z17LayerNormWarpImplI19BiasAddResidualLoadI6__halffE11AffineStoreIfS1_EfLi1ELi64ELi64ELi32ELi1ELb0EEvT_T0_iidPT1_S8_)
        /*09a4*/ 	.word	0x00000000


	//----- nvinfo : EIATTR_REGCOUNT
	.align		4
.L_574:
        /*09a8*/ 	.byte	0x04, 0x2f
        /*09aa*/ 	.short	(.L_576 - .L_575)
	.align		4
.L_575:
        /*09ac*/ 	.word	index@(_Z17LayerNormWarpImplI19BiasAddResidualLoadI6__halffE11AffineStoreIfS1_EfLi1ELi64ELi32ELi32ELi1ELb1EEvT_T0_iidPT1_S8_)
        /*09b0*/ 	.word	0x00000080


	//----- nvinfo : EIATTR_FRAME_SIZE
	.align		4
.L_576:
        /*09b4*/ 	.byte	0x04, 0x11
        /*09b6*/ 	.short	(.L_578 - .L_577)
	.align		4
.L_577:
        /*09b8*/ 	.word	index@(_Z17LayerNormWarpImplI19BiasAddResidualLoadI6__halffE11AffineStoreIfS1_EfLi1ELi64ELi32ELi32ELi1ELb1EEvT_T0_iidPT1_S8_)
        /*09bc*/ 	.word	0x00000000


	//----- nvinfo : EIATTR_REGCOUNT
	.align		4
.L_578:
        /*09c0*/ 	.byte	0x04, 0x2f
        /*09c2*/ 	.short	(.L_580 - .L_579)
	.align		4
.L_579:
        /*09c4*/ 	.word	index@(_Z17LayerNormWarpImplI19BiasAddResidualLoadI6__halffE11AffineStoreIfS1_EfLi1ELi96ELi96ELi32ELi1ELb0EEvT_T0_iidPT1_S8_)
        /*09c8*/ 	.word	0x00000076


	//----- nvinfo : EIATTR_FRAME_SIZE
	.align		4
.L_580:
        /*09cc*/ 	.byte	0x04, 0x11
        /*09ce*/ 	.short	(.L_582 - .L_581)
	.align		4
.L_581:
        /*09d0*/ 	.word	index@(_Z17LayerNormWarpImplI19BiasAddResidualLoadI6__halffE11AffineStoreIfS1_EfLi1ELi96ELi96ELi32ELi1ELb0EEvT_T0_iidPT1_S8_)
        /*09d4*/ 	.word	0x00000000


	//----- nvinfo : EIATTR_REGCOUNT
	.align		4
.L_582:
        /*09d8*/ 	.byte	0x04, 0x2f
        /*09da*/ 	.short	(.L_584 - .L_583)
	.align		4
.L_583:
        /*09dc*/ 	.word	index@(_Z17LayerNormWarpImplI19BiasAddResidualLoadI6__halffE11AffineStoreIfS1_EfLi1ELi96ELi64ELi32ELi1ELb1EEvT_T0_iidPT1_S8_)
        /*09e0*/ 	.word	0x000000ae


	//----- nvinfo : EIATTR_FRAME_SIZE
	.align		4
.L_584:
        /*09e4*/ 	.byte	0x04, 0x11
        /*09e6*/ 	.short	(.L_586 - .L_585)
	.align		4
.L_585:
        /*09e8*/ 	.word	index@(_Z17LayerNormWarpImplI19BiasAddResidualLoadI6__halffE11AffineStoreIfS1_EfLi1ELi96ELi64ELi32ELi1ELb1EEvT_T0_iidPT1_S8_)
        /*09ec*/ 	.word	0x00000000


	//----- nvinfo : EIATTR_REGCOUNT
	.align		4
.L_586:
        /*09f0*/ 	.byte	0x04, 0x2f
        /*09f2*/ 	.short	(.L_588 - .L_587)
	.align		4
.L_587:
        /*09f4*/ 	.word	index@(_Z17LayerNormWarpImplI19BiasAddResidualLoadI6__halffE11AffineStoreIfS1_EfLi1ELi128ELi128ELi32ELi1ELb0EEvT_T0_iidPT1_S8_)
        /*09f8*/ 	.word	0x00000099


	//----- nvinfo : EIATTR_FRAME_SIZE
	.align		4
.L_588:
        /*09fc*/ 	.byte	0x04, 0x11
        /*09fe*/ 	.short	(.L_590 - .L_589)
	.align		4
.L_589:
        /*0a00*/ 	.word	index@(_Z17LayerNormWarpImplI19BiasAddResidualLoadI6__halffE11AffineStoreIfS1_EfLi1ELi128ELi128ELi32ELi1ELb0EEvT_T0_iidPT1_S8_)
        /*0a04*/ 	.word	0x00000000


	//----- nvinfo : EIATTR_REGCOUNT
	.align		4
.L_590:
        /*0a08*/ 	.byte	0x04, 0x2f
        /*0a0a*/ 	.short	(.L_592 - .L_591)
	.align		4
.L_591:
        /*0a0c*/ 	.word	index@(_Z17LayerNormWarpImplI19BiasAddResidualLoadI6__halffE11AffineStoreIfS1_EfLi1ELi128ELi96ELi32ELi1ELb1EEvT_T0_iidPT1_S8_)
        /*0a10*/ 	.word	0x000000ff


	//----- nvinfo : EIATTR_FRAME_SIZE
	.align		4
.L_592:
        /*0a14*/ 	.byte	0x04, 0x11
        /*0a16*/ 	.short	(.L_594 - .L_593)
	.align		4
.L_593:
        /*0a18*/ 	.word	index@(_Z17LayerNormWarpImplI19BiasAddResidualLoadI6__halffE11AffineStoreIfS1_EfLi1ELi128ELi96ELi32ELi1ELb1EEvT_T0_iidPT1_S8_)
        /*0a1c*/ 	.word	0x00000000


	//----- nvinfo : EIATTR_REGCOUNT
	.align		4
.L_594:
        /*0a20*/ 	.byte	0x04, 0x2f
        /*0a22*/ 	.short	(.L_596 - .L_595)
	.align		4
.L_595:
        /*0a24*/ 	.word	index@(_Z17LayerNormWarpImplI19BiasAddResidualLoadI6__halffE11AffineStoreIfS1_EfLi1ELi160ELi160ELi32ELi1ELb0EEvT_T0_iidPT1_S8_)
        /*0a28*/ 	.word	0x000000ee


	//----- nvinfo : EIATTR_FRAME_SIZE
	.align		4
.L_596:
        /*0a2c*/ 	.byte	0x04, 0x11
        /*0a2e*/ 	.short	(.L_598 - .L_597)
	.align		4
.L_597:
        /*0a30*/ 	.word	index@(_Z17LayerNormWarpImplI19BiasAddResidualLoadI6__halffE11AffineStoreIfS1_EfLi1ELi160ELi160ELi32ELi1ELb0EEvT_T0_iidPT1_S8_)
        /*0a34*/ 	.word	0x00000000


	//----- nvinfo : EIATTR_REGCOUNT
	.align		4
.L_598:
        /*0a38*/ 	.byte	0x04, 0x2f
        /*0a3a*/ 	.short	(.L_600 - .L_599)
	.align		4
.L_599:
        /*0a3c*/ 	.word	index@(_Z17LayerNormWarpImplI19BiasAddResidualLoadI6__halffE11AffineStoreIfS1_EfLi1ELi160ELi128ELi32ELi1ELb1EEvT_T0_iidPT1_S8_)
        /*0a40*/ 	.word	0x000000ff


	//----- nvinfo : EIATTR_FRAME_SIZE
	.align		4
.L_600:
        /*0a44*/ 	.byte	0x04, 0x11
        /*0a46*/ 	.short	(.L_602 - .L_601)
	.align		4
.L_601:
        /*0a48*/ 	.word	index@(_Z17LayerNormWarpImplI19BiasAddResidualLoadI6__halffE11AffineStoreIfS1_EfLi1ELi160ELi128ELi32ELi1ELb1EEvT_T0_iidPT1_S8_)
        /*0a4c*/ 	.word	0x00000000


	//----- nvinfo : EIATTR_REGCOUNT
	.align		4
.L_602:
        /*0a50*/ 	.byte	0x04, 0x2f
        /*0a52*/ 	.short	(.L_604 - .L_603)
	.align		4
.L_603:
        /*0a54*/ 	.word	index@(_Z22LayerNormBlockSMemImplI19BiasAddResidualLoadI6__halffE11AffineStoreIfS1_EfLi4ELi128EEvT_T0_lldPT1_S8_)
        /*0a58*/ 	.word	0x00000030


	//----- nvinfo : EIATTR_FRAME_SIZE
	.align		4
.L_604:
        /*0a5c*/ 	.byte	0x04, 0x11
        /*0a5e*/ 	.short	(.L_606 - .L_605)
	.align		4
.L_605:
        /*0a60*/ 	.word	index@(_Z22LayerNormBlockSMemImplI19BiasAddResidualLoadI6__halffE11AffineStoreIfS1_EfLi4ELi128EEvT_T0_lldPT1_S8_)
        /*0a64*/ 	.word	0x00000000


	//----- nvinfo : EIATTR_REGCOUNT
	.align		4
.L_606:
        /*0a68*/ 	.byte	0x04, 0x2f
        /*0a6a*/ 	.short	(.L_608 - .L_607)
	.align		4
.L_607:
        /*0a6c*/ 	.word	index@(_Z22LayerNormBlockSMemImplI19BiasAddResidualLoadI6__halffE11AffineStoreIfS1_EfLi4ELi1024EEvT_T0_lldPT1_S8_)
        /*0a70*/ 	.word	0x00000030


	//----- nvinfo : EIATTR_FRAME_SIZE
	.align		4
.L_608:
        /*0a74*/ 	.byte	0x04, 0x11
        /*0a76*/ 	.short	(.L_610 - .L_609)
	.align		4
.L_609:
        /*0a78*/ 	.word	index@(_Z22LayerNormBlockSMemImplI19BiasAddResidualLoadI6__halffE11AffineStoreIfS1_EfLi4ELi1024EEvT_T0_lldPT1_S8_)
        /*0a7c*/ 	.word	0x00000000


	//----- nvinfo : EIATTR_REGCOUNT
	.align		4
.L_610:
        /*0a80*/ 	.byte	0x04, 0x2f
        /*0a82*/ 	.short	(.L_612 - .L_611)
	.align		4
.L_611:
        /*0a84*/ 	.word	index@(_Z22LayerNormBlockSMemImplI19BiasAddResidualLoadI6__halffE11AffineStoreIfS1_EfLi4ELi512EEvT_T0_lldPT1_S8_)
        /*0a88*/ 	.word	0x00000030


	//----- nvinfo : EIATTR_FRAME_SIZE
	.align		4
.L_612:
        /*0a8c*/ 	.byte	0x04, 0x11
        /*0a8e*/ 	.short	(.L_614 - .L_613)
	.align		4
.L_613:
        /*0a90*/ 	.word	index@(_Z22LayerNormBlockSMemImplI19BiasAddResidualLoadI6__halffE11AffineStoreIfS1_EfLi4ELi512EEvT_T0_lldPT1_S8_)
        /*0a94*/ 	.word	0x00000000


	//----- nvinfo : EIATTR_REGCOUNT
	.align		4
.L_614:
        /*0a98*/ 	.byte	0x04, 0x2f
        /*0a9a*/ 	.short	(.L_616 - .L_615)
	.align		4
.L_615:
        /*0a9c*/ 	.word	index@(_Z22LayerNormBlockSMemImplI19BiasAddResidualLoadI6__halffE11AffineStoreIfS1_EfLi4ELi256EEvT_T0_lldPT1_S8_)
        /*0aa0*/ 	.word	0x00000030


	//----- nvinfo : EIATTR_FRAME_SIZE
	.align		4
.L_616:
        /*0aa4*/ 	.byte	0x04, 0x11
        /*0aa6*/ 	.short	(.L_618 - .L_617)
	.align		4
.L_617:
        /*0aa8*/ 	.word	index@(_Z22LayerNormBlockSMemImplI19BiasAddResidualLoadI6__halffE11AffineStoreIfS1_EfLi4ELi256EEvT_T0_lldPT1_S8_)
        /*0aac*/ 	.word	0x00000000


	//----- nvinfo : EIATTR_REGCOUNT
	.align		4
.L_618:
        /*0ab0*/ 	.byte	0x04, 0x2f
        /*0ab2*/ 	.short	(.L_620 - .L_619)
	.align		4
.L_619:
        /*0ab4*/ 	.word	index@(_Z22LayerNormBlockSMemImplI19BiasAddResidualLoadI6__halffE11AffineStoreIfS1_EfLi2ELi128EEvT_T0_lldPT1_S8_)
        /*0ab8*/ 	.word	0x00000028


	//----- nvinfo : EIATTR_FRAME_SIZE
	.align		4
.L_620:
        /*0abc*/ 	.byte	0x04, 0x11
        /*0abe*/ 	.short	(.L_622 - .L_621)
	.align		4
.L_621:
        /*0ac0*/ 	.word	index@(_Z22LayerNormBlockSMemImplI19BiasAddResidualLoadI6__halffE11AffineStoreIfS1_EfLi2ELi128EEvT_T0_lldPT1_S8_)
        /*0ac4*/ 	.word	0x00000000


	//----- nvinfo : EIATTR_REGCOUNT
	.align		4
.L_622:
        /*0ac8*/ 	.byte	0x04, 0x2f
        /*0aca*/ 	.short	(.L_624 - .L_623)
	.align		4
.L_623:
        /*0acc*/ 	.word	index@(_Z22LayerNormBlockSMemImplI19BiasAddResidualLoadI6__halffE11AffineStoreIfS1_EfLi2ELi1024EEvT_T0_lldPT1_S8_)
        /*0ad0*/ 	.word	0x00000028


	//----- nvinfo : EIATTR_FRAME_SIZE
	.align		4
.L_624:
        /*0ad4*/ 	.byte	0x04, 0x11
        /*0ad6*/ 	.short	(.L_626 - .L_625)
	.align		4
.L_625:
        /*0ad8*/ 	.word	index@(_Z22LayerNormBlockSMemImplI19BiasAddResidualLoadI6__halffE11AffineStoreIfS1_EfLi2ELi1024EEvT_T0_lldPT1_S8_)
        /*0adc*/ 	.word	0x00000000


	//----- nvinfo : EIATTR_REGCOUNT
	.align		4
.L_626:
        /*0ae0*/ 	.byte	0x04, 0x2f
        /*0ae2*/ 	.short	(.L_628 - .L_627)
	.align		4
.L_627:
        /*0ae4*/ 	.word	index@(_Z22LayerNormBlockSMemImplI19BiasAddResidualLoadI6__halffE11AffineStoreIfS1_EfLi2ELi512EEvT_T0_lldPT1_S8_)
        /*0ae8*/ 	.word	0x00000028


	//----- nvinfo : EIATTR_FRAME_SIZE
	.align		4
.L_628:
        /*0aec*/ 	.byte	0x04, 0x11
        /*0aee*/ 	.short	(.L_630 - .L_629)
	.align		4
.L_629:
        /*0af0*/ 	.word	index@(_Z22LayerNormBlockSMemImplI19BiasAddResidualLoadI6__halffE11AffineStoreIfS1_EfLi2ELi512EEvT_T0_lldPT1_S8_)
        /*0af4*/ 	.word	0x00000000


	//----- nvinfo : EIATTR_REGCOUNT
	.align		4
.L_630:
        /*0af8*/ 	.byte	0x04, 0x2f
        /*0afa*/ 	.short	(.L_632 - .L_631)
	.align		4
.L_631:
        /*0afc*/ 	.word	index@(_Z22LayerNormBlockSMemImplI19BiasAddResidualLoadI6__halffE11AffineStoreIfS1_EfLi2ELi256EEvT_T0_lldPT1_S8_)
        /*0b00*/ 	.word	0x00000028


	//----- nvinfo : EIATTR_FRAME_SIZE
	.align		4
.L_632:
        /*0b04*/ 	.byte	0x04, 0x11
        /*0b06*/ 	.short	(.L_634 - .L_633)
	.align		4
.L_633:
        /*0b08*/ 	.word	index@(_Z22LayerNormBlockSMemImplI19BiasAddResidualLoadI6__halffE11AffineStoreIfS1_EfLi2ELi256EEvT_T0_lldPT1_S8_)
        /*0b0c*/ 	.word	0x00000000


	//----- nvinfo : EIATTR_REGCOUNT
	.align		4
.L_634:
        /*0b10*/ 	.byte	0x04, 0x2f
        /*0b12*/ 	.short	(.L_636 - .L_635)
	.align		4
.L_635:
        /*0b14*/ 	.word	index@(_Z22LayerNormBlockSMemImplI19BiasAddResidualLoadI6__halffE11AffineStoreIfS1_EfLi1ELi128EEvT_T0_lldPT1_S8_)
        /*0b18*/ 	.word	0x0000001c


	//----- nvinfo : EIATTR_FRAME_SIZE
	.align		4
.L_636:
        /*0b1c*/ 	.byte	0x04, 0x11
        /*0b1e*/ 	.short	(.L_638 - .L_637)
	.align		4
.L_637:
        /*0b20*/ 	.word	index@(_Z22LayerNormBlockSMemImplI19BiasAddResidualLoadI6__halffE11AffineStoreIfS1_EfLi1ELi128EEvT_T0_lldPT1_S8_)
        /*0b24*/ 	.word	0x00000000


	//----- nvinfo : EIATTR_REGCOUNT
	.align		4
.L_638:
        /*0b28*/ 	.byte	0x04, 0x2f
        /*0b2a*/ 	.short	(.L_640 - .L_639)
	.align		4
.L_639:
        /*0b2c*/ 	.word	index@(_Z22LayerNormBlockSMemImplI19BiasAddResidualLoadI6__halffE11AffineStoreIfS1_EfLi1ELi1024EEvT_T0_lldPT1_S8_)
        /*0b30*/ 	.word	0x0000001c


	//----- nvinfo : EIATTR_FRAME_SIZE
	.align		4
.L_640:
        /*0b34*/ 	.byte	0x04, 0x11
        /*0b36*/ 	.short	(.L_642 - .L_641)
	.align		4
.L_641:
        /*0b38*/ 	.word	index@(_Z22LayerNormBlockSMemImplI19BiasAddResidualLoadI6__halffE11AffineStoreIfS1_EfLi1ELi1024EEvT_T0_lldPT1_S8_)
        /*0b3c*/ 	.word	0x00000000


	//----- nvinfo : EIATTR_REGCOUNT
	.align		4
.L_642:
        /*0b40*/ 	.byte	0x04, 0x2f
        /*0b42*/ 	.short	(.L_644 - .L_643)
	.align		4
.L_643:
        /*0b44*/ 	.word	index@(_Z22LayerNormBlockSMemImplI19BiasAddResidualLoadI6__halffE11AffineStoreIfS1_EfLi1ELi512EEvT_T0_lldPT1_S8_)
        /*0b48*/ 	.word	0x0000001c


	//----- nvinfo : EIATTR_FRAME_SIZE
	.align		4
.L_644:
        /*0b4c*/ 	.byte	0x04, 0x11
        /*0b4e*/ 	.short	(.L_646 - .L_645)
	.align		4
.L_645:
        /*0b50*/ 	.word	index@(_Z22LayerNormBlockSMemImplI19BiasAddResidualLoadI6__halffE11AffineStoreIfS1_EfLi1ELi512EEvT_T0_lldPT1_S8_)
        /*0b54*/ 	.word	0x00000000


	//----- nvinfo : EIATTR_REGCOUNT
	.align		4
.L_646:
        /*0b58*/ 	.byte	0x04, 0x2f
        /*0b5a*/ 	.short	(.L_648 - .L_647)
	.align		4
.L_647:
        /*0b5c*/ 	.word	index@(_Z22LayerNormBlockSMemImplI19BiasAddResidualLoadI6__halffE11AffineStoreIfS1_EfLi1ELi256EEvT_T0_lldPT1_S8_)
        /*0b60*/ 	.word	0x0000001c


	//----- nvinfo : EIATTR_FRAME_SIZE
	.align		4
.L_648:
        /*0b64*/ 	.byte	0x04, 0x11
        /*0b66*/ 	.short	(.L_650 - .L_649)
	.align		4
.L_649:
        /*0b68*/ 	.word	index@(_Z22LayerNormBlockSMemImplI19BiasAddResidualLoadI6__halffE11AffineStoreIfS1_EfLi1ELi256EEvT_T0_lldPT1_S8_)
        /*0b6c*/ 	.word	0x00000000


	//----- nvinfo : EIATTR_REGCOUNT
	.align		4
.L_650:
        /*0b70*/ 	.byte	0x04, 0x2f
        /*0b72*/ 	.short	(.L_652 - .L_651)
	.align		4
.L_651:
        /*0b74*/ 	.word	index@(_Z26LayerNormBlockUncachedImplI19BiasAddResidualLoadI6__halffE11AffineStoreIfS1_EfLi4ELi1024EEvT_T0_lldPT1_S8_)
        /*0b78*/ 	.word	0x00000030


	//----- nvinfo : EIATTR_FRAME_SIZE
	.align		4
.L_652:
        /*0b7c*/ 	.byte	0x04, 0x11
        /*0b7e*/ 	.short	(.L_654 - .L_653)
	.align		4
.L_653:
        /*0b80*/ 	.word	index@(_Z26LayerNormBlockUncachedImplI19BiasAddResidualLoadI6__halffE11AffineStoreIfS1_EfLi4ELi1024EEvT_T0_lldPT1_S8_)
        /*0b84*/ 	.word	0x00000000


	//----- nvinfo : EIATTR_REGCOUNT
	.align		4
.L_654:
        /*0b88*/ 	.byte	0x04, 0x2f
        /*0b8a*/ 	.short	(.L_656 - .L_655)
	.align		4
.L_655:
        /*0b8c*/ 	.word	index@(_Z26LayerNormBlockUncachedImplI19BiasAddResidualLoadI6__halffE11AffineStoreIfS1_EfLi2ELi1024EEvT_T0_lldPT1_S8_)
        /*0b90*/ 	.word	0x00000028


	//----- nvinfo : EIATTR_FRAME_SIZE
	.align		4
.L_656:
        /*0b94*/ 	.byte	0x04, 0x11
        /*0b96*/ 	.short	(.L_658 - .L_657)
	.align		4
.L_657:
        /*0b98*/ 	.word	index@(_Z26LayerNormBlockUncachedImplI19BiasAddResidualLoadI6__halffE11AffineStoreIfS1_EfLi2ELi1024EEvT_T0_lldPT1_S8_)
        /*0b9c*/ 	.word	0x00000000


	//----- nvinfo : EIATTR_REGCOUNT
	.align		4
.L_658:
        /*0ba0*/ 	.byte	0x04, 0x2f
        /*0ba2*/ 	.short	(.L_660 - .L_659)
	.align		4
.L_659:
        /*0ba4*/ 	.word	index@(_Z26LayerNormBlockUncachedImplI19BiasAddResidualLoadI6__halffE11AffineStoreIfS1_EfLi1ELi1024EEvT_T0_lldPT1_S8_)
        /*0ba8*/ 	.word	0x0000001d


	//----- nvinfo : EIATTR_FRAME_SIZE
	.align		4
.L_660:
        /*0bac*/ 	.byte	0x04, 0x11
        /*0bae*/ 	.short	(.L_662 - .L_661)
	.align		4
.L_661:
        /*0bb0*/ 	.word	index@(_Z26LayerNormBlockUncachedImplI19BiasAddResidualLoadI6__halffE11AffineStoreIfS1_EfLi1ELi1024EEvT_T0_lldPT1_S8_)
        /*0bb4*/ 	.word	0x00000000


	//----- nvinfo : EIATTR_REGCOUNT
	.align		4
.L_662:
        /*0bb8*/ 	.byte	0x04, 0x2f
        /*0bba*/ 	.short	(.L_664 - .L_663)
	.align		4
.L_663:
        /*0bbc*/ 	.word	index@(_ZN3cub18CUB_300001_SM_10006detail11EmptyKernelIvEEvv)
        /*0bc0*/ 	.word	0x00000004


	//----- nvinfo : EIATTR_FRAME_SIZE
	.align		4
.L_664:
        /*0bc4*/ 	.byte	0x04, 0x11
        /*0bc6*/ 	.short	(.L_666 - .L_665)
	.align		4
.L_665:
        /*0bc8*/ 	.word	index@(_ZN3cub18CUB_300001_SM_10006detail11EmptyKernelIvEEvv)
        /*0bcc*/ 	.word	0x00000000


	//----- nvinfo : EIATTR_MIN_STACK_SIZE
	.align		4
.L_666:
        /*0bd0*/ 	.byte	0x04, 0x12
        /*0bd2*/ 	.short	(.L_668 - .L_667)
	.align		4
.L_667:
        /*0bd4*/ 	.word	index@(_ZN3cub18CUB_300001_SM_10006detail11EmptyKernelIvEEvv)
        /*0bd8*/ 	.word	0x00000000


	//----- nvinfo : EIATTR_MIN_STACK_SIZE
	.align		4
.L_668:
        /*0bdc*/ 	.byte	0x04, 0x12
        /*0bde*/ 	.short	(.L_670 - .L_669)
	.align		4
.L_669:
        /*0be0*/ 	.word	index@(_Z26LayerNormBlockUncachedImplI19BiasAddResidualLoadI6__halffE11AffineStoreIfS1_EfLi1ELi1024EEvT_T0_lldPT1_S8_)
        /*0be4*/ 	.word	0x00000000


	//----- nvinfo : EIATTR_MIN_STACK_SIZE
	.align		4
.L_670:
        /*0be8*/ 	.byte	0x04, 0x12
        /*0bea*/ 	.short	(.L_672 - .L_671)
	.align		4
.L_671:
        /*0bec*/ 	.word	index@(_Z26LayerNormBlockUncachedImplI19BiasAddResidualLoadI6__halffE11AffineStoreIfS1_EfLi2ELi1024EEvT_T0_lldPT1_S8_)
        /*0bf0*/ 	.word	0x00000000


	//----- nvinfo : EIATTR_MIN_STACK_SIZE
	.align		4
.L_672:
        /*0bf4*/ 	.byte	0x04, 0x12
        /*0bf6*/ 	.short	(.L_674 - .L_673)
	.align		4
.L_673:
        /*0bf8*/ 	.word	index@(_Z26LayerNormBlockUncachedImplI19BiasAddResidualLoadI6__halffE11AffineStoreIfS1_EfLi4ELi1024EEvT_T0_lldPT1_S8_)
        /*0bfc*/ 	.word	0x00000000


	//----- nvinfo : EIATTR_MIN_STACK_SIZE
	.align		4
.L_674:
        /*0c00*/ 	.byte	0x04, 0x12
        /*0c02*/ 	.short	(.L_676 - .L_675)
	.align		4
.L_675:
        /*0c04*/ 	.word	index@(_Z22LayerNormBlockSMemImplI19BiasAddResidualLoadI6__halffE11AffineStoreIfS1_EfLi1ELi256EEvT_T0_lldPT1_S8_)
        /*0c08*/ 	.word	0x00000000


	//----- nvinfo : EIATTR_MIN_STACK_SIZE
	.align		4
.L_676:
        /*0c0c*/ 	.byte	0x04, 0x12
        /*0c0e*/ 	.short	(.L_678 - .L_677)
	.align		4
.L_677:
        /*0c10*/ 	.word	index@(_Z22LayerNormBlockSMemImplI19BiasAddResidualLoadI6__halffE11AffineStoreIfS1_EfLi1ELi512EEvT_T0_lldPT1_S8_)
        /*0c14*/ 	.word	0x00000000


	//----- nvinfo : EIATTR_MIN_STACK_SIZE
	.align		4
.L_678:
        /*0c18*/ 	.byte	0x04, 0x12
        /*0c1a*/ 	.short	(.L_680 - .L_679)
	.align		4
.L_679:
        /*0c1c*/ 	.word	index@(_Z22LayerNormBlockSMemImplI19BiasAddResidualLoadI6__halffE11AffineStoreIfS1_EfLi1ELi1024EEvT_T0_lldPT1_S8_)
        /*0c20*/ 	.word	0x00000000


	//----- nvinfo : EIATTR_MIN_STACK_SIZE
	.align		4
.L_680:
        /*0c24*/ 	.byte	0x04, 0x12
        /*0c26*/ 	.short	(.L_682 - .L_681)
	.align		4
.L_681:
        /*0c28*/ 	.word	index@(_Z22LayerNormBlockSMemImplI19BiasAddResidualLoadI6__halffE11AffineStoreIfS1_EfLi1ELi128EEvT_T0_lldPT1_S8_)
        /*0c2c*/ 	.word	0x00000000


	//----- nvinfo : EIATTR_MIN_STACK_SIZE
	.align		4
.L_682:
        /*0c30*/ 	.byte	0x04, 0x12
        /*0c32*/ 	.short	(.L_684 - .L_683)
	.align		4
.L_683:
        /*0c34*/ 	.word	index@(_Z22LayerNormBlockSMemImplI19BiasAddResidualLoadI6__halffE11AffineStoreIfS1_EfLi2ELi256EEvT_T0_lldPT1_S8_)
        /*0c38*/ 	.word	0x00000000


	//----- nvinfo : EIATTR_MIN_STACK_SIZE
	.align		4
.L_684:
        /*0c3c*/ 	.byte	0x04, 0x12
        /*0c3e*/ 	.short	(.L_686 - .L_685)
	.align		4
.L_685:
        /*0c40*/ 	.word	index@(_Z22LayerNormBlockSMemImplI19BiasAddResidualLoadI6__halffE11AffineStoreIfS1_EfLi2ELi512EEvT_T0_lldPT1_S8_)
        /*0c44*/ 	.word	0x00000000


	//----- nvinfo : EIATTR_MIN_STACK_SIZE
	.align		4
.L_686:
        /*0c48*/ 	.byte	0x04, 0x12
        /*0c4a*/ 	.short	(.L_688 - .L_687)
	.align		4
.L_687:
        /*0c4c*/ 	.word	index@(_Z22LayerNormBlockSMemImplI19BiasAddResidualLoadI6__halffE11AffineStoreIfS1_EfLi2ELi1024EEvT_T0_lldPT1_S8_)
        /*0c50*/ 	.word	0x00000000


	//----- nvinfo : EIATTR_MIN_STACK_SIZE
	.align		4
.L_688:
        /*0c54*/ 	.byte	0x04, 0x12
        /*0c56*/ 	.short	(.L_690 - .L_689)
	.align		4
.L_689:
        /*0c58*/ 	.word	index@(_Z22LayerNormBlockSMemImplI19BiasAddResidualLoadI6__halffE11AffineStoreIfS1_EfLi2ELi128EEvT_T0_lldPT1_S8_)
        /*0c5c*/ 	.word	0x00000000


	//----- nvinfo : EIATTR_MIN_STACK_SIZE
	.align		4
.L_690:
        /*0c60*/ 	.byte	0x04, 0x12
        /*0c62*/ 	.short	(.L_692 - .L_691)
	.align		4
.L_691:
        /*0c64*/ 	.word	index@(_Z22LayerNormBlockSMemImplI19BiasAddResidualLoadI6__halffE11AffineStoreIfS1_EfLi4ELi256EEvT_T0_lldPT1_S8_)
        /*0c68*/ 	.word	0x00000000


	//----- nvinfo : EIATTR_MIN_STACK_SIZE
	.align		4
.L_692:
        /*0c6c*/ 	.byte	0x04, 0x12
        /*0c6e*/ 	.short	(.L_694 - .L_693)
	.align		4
.L_693:
        /*0c70*/ 	.word	index@(_Z22LayerNormBlockSMemImplI19BiasAddResidualLoadI6__halffE11AffineStoreIfS1_EfLi4ELi512EEvT_T0_lldPT1_S8_)
        /*0c74*/ 	.word	0x00000000


	//----- nvinfo : EIATTR_MIN_STACK_SIZE
	.align		4
.L_694:
        /*0c78*/ 	.byte	0x04, 0x12
        /*0c7a*/ 	.short	(.L_696 - .L_695)
	.align		4
.L_695:
        /*0c7c*/ 	.word	index@(_Z22LayerNormBlockSMemImplI19BiasAddResidualLoadI6__halffE11AffineStoreIfS1_EfLi4ELi1024EEvT_T0_lldPT1_S8_)
        /*0c80*/ 	.word	0x00000000


	//----- nvinfo : EIATTR_MIN_STACK_SIZE
	.align		4
.L_696:
        /*0c84*/ 	.byte	0x04, 0x12
        /*0c86*/ 	.short	(.L_698 - .L_697)
	.align		4
.L_697:
        /*0c88*/ 	.word	index@(_Z22LayerNormBlockSMemImplI19BiasAddResidualLoadI6__halffE11AffineStoreIfS1_EfLi4ELi128EEvT_T0_lldPT1_S8_)
        /*0c8c*/ 	.word	0x00000000


	//----- nvinfo : EIATTR_MIN_STACK_SIZE
	.align		4
.L_698:
        /*0c90*/ 	.byte	0x04, 0x12
        /*0c92*/ 	.short	(.L_700 - .L_699)
	.align		4
.L_699:
        /*0c94*/ 	.word	index@(_Z17LayerNormWarpImplI19BiasAddResidualLoadI6__halffE11AffineStoreIfS1_EfLi1ELi160ELi128ELi32ELi1ELb1EEvT_T0_iidPT1_S8_)
        /*0c98*/ 	.word	0x00000000


	//----- nvinfo : EIATTR_MIN_STACK_SIZE
	.align		4
.L_700:
        /*0c9c*/ 	.byte	0x04, 0x12
        /*0c9e*/ 	.short	(.L_702 - .L_701)
	.align		4
.L_701:
        /*0ca0*/ 	.word	index@(_Z17LayerNormWarpImplI19BiasAddResidualLoadI6__halffE11AffineStoreIfS1_EfLi1ELi160ELi160ELi32ELi1ELb0EEvT_T0_iidPT1_S8_)
        /*0ca4*/ 	.word	0x00000000


	//----- nvinfo : EIATTR_MIN_STACK_SIZE
	.align		4
.L_702:
        /*0ca8*/ 	.byte	0x04, 0x12
        /*0caa*/ 	.short	(.L_704 - .L_703)
	.align		4
.L_703:
        /*0cac*/ 	.word	index@(_Z17LayerNormWarpImplI19BiasAddResidualLoadI6__halffE11AffineStoreIfS1_EfLi1ELi128ELi96ELi32ELi1ELb1EEvT_T0_iidPT1_S8_)
        /*0cb0*/ 	.word	0x00000000


	//----- nvinfo : EIATTR_MIN_STACK_SIZE
	.align		4
.L_704:
        /*0cb4*/ 	.byte	0x04, 0x12
        /*0cb6*/ 	.short	(.L_706 - .L_705)
	.align		4
.L_705:
        /*0cb8*/ 	.word	index@(_Z17LayerNormWarpImplI19BiasAddResidualLoadI6__halffE11AffineStoreIfS1_EfLi1ELi128ELi128ELi32ELi1ELb0EEvT_T0_iidPT1_S8_)
        /*0cbc*/ 	.word	0x00000000


	//----- nvinfo : EIATTR_MIN_STACK_SIZE
	.align		4
.L_706:
        /*0cc0*/ 	.byte	0x04, 0x12
        /*0cc2*/ 	.short	(.L_708 - .L_707)
	.align		4
.L_707:
        /*0cc4*/ 	.word	index@(_Z17LayerNormWarpImplI19BiasAddResidualLoadI6__halffE11AffineStoreIfS1_EfLi1ELi96ELi64ELi32ELi1ELb1EEvT_T0_iidPT1_S8_)
        /*0cc8*/ 	.word	0x00000000


	//----- nvinfo : EIATTR_MIN_STACK_SIZE
	.align		4
.L_708:
        /*0ccc*/ 	.byte	0x04, 0x12
        /*0cce*/ 	.short	(.L_710 - .L_709)
	.align		4
.L_709:
        /*0cd0*/ 	.word	index@(_Z17LayerNormWarpImplI19BiasAddResidualLoadI6__halffE11AffineStoreIfS1_EfLi1ELi96ELi96ELi32ELi1ELb0EEvT_T0_iidPT1_S8_)
        /*0cd4*/ 	.word	0x00000000


	//----- nvinfo : EIATTR_MIN_STACK_SIZE
	.align		4
.L_710:
        /*0cd8*/ 	.byte	0x04, 0x12
        /*0cda*/ 	.short	(.L_712 - .L_711)
	.align		4
.L_711:
        /*0cdc*/ 	.word	index@(_Z17LayerNormWarpImplI19BiasAddResidualLoadI6__halffE11AffineStoreIfS1_EfLi1ELi64ELi32ELi32ELi1ELb1EEvT_T0_iidPT1_S8_)
        /*0ce0*/ 	.word	0x00000000


	//----- nvinfo : EIATTR_MIN_STACK_SIZE
	.align		4
.L_712:
        /*0ce4*/ 	.byte	0x04, 0x12
        /*0ce6*/ 	.short	(.L_714 - .L_713)
	.align		4
.L_713:
        /*0ce8*/ 	.word	index@(_Z17LayerNormWarpImplI19BiasAddResidualLoadI6__halffE11AffineStoreIfS1_EfLi1ELi64ELi64ELi32ELi1ELb0EEvT_T0_iidPT1_S8_)
        /*0cec*/ 	.word	0x00000000


	//----- nvinfo : EIATTR_MIN_STACK_SIZE
	.align		4
.L_714:
        /*0cf0*/ 	.byte	0x04, 0x12
        /*0cf2*/ 	.short	(.L_716 - .L_715)
	.align		4
.L_715:
        /*0cf4*/ 	.word	index@(_Z17LayerNormWarpImplI19BiasAddResidualLoadI6__halffE11AffineStoreIfS1_EfLi1ELi32ELi28ELi32ELi1ELb1EEvT_T0_iidPT1_S8_)
        /*0cf8*/ 	.word	0x00000000


	//----- nvinfo : EIATTR_MIN_STACK_SIZE
	.align		4
.L_716:
        /*0cfc*/ 	.byte	0x04, 0x12
        /*0cfe*/ 	.short	(.L_718 - .L_717)
	.align		4
.L_717:
        /*0d00*/ 	.word	index@(_Z17LayerNormWarpImplI19BiasAddResidualLoadI6__halffE11AffineStoreIfS1_EfLi1ELi32ELi32ELi32ELi1ELb0EEvT_T0_iidPT1_S8_)
        /*0d04*/ 	.word	0x00000000


	//----- nvinfo : EIATTR_MIN_STACK_SIZE
	.align		4
.L_718:
        /*0d08*/ 	.byte	0x04, 0x12
        /*0d0a*/ 	.short	(.L_720 - .L_719)
	.align		4
.L_719:
        /*0d0c*/ 	.word	index@(_Z17LayerNormWarpImplI19BiasAddResidualLoadI6__halffE11AffineStoreIfS1_EfLi1ELi28ELi24ELi32ELi1ELb1EEvT_T0_iidPT1_S8_)
        /*0d10*/ 	.word	0x00000000


	//----- nvinfo : EIATTR_MIN_STACK_SIZE
	.align		4
.L_720:
        /*0d14*/ 	.byte	0x04, 0x12
        /*0d16*/ 	.short	(.L_722 - .L_721)
	.align		4
.L_721:
        /*0d18*/ 	.word	index@(_Z17LayerNormWarpImplI19BiasAddResidualLoadI6__halffE11AffineStoreIfS1_EfLi1ELi28ELi28ELi32ELi1ELb0EEvT_T0_iidPT1_S8_)
        /*0d1c*/ 	.word	0x00000000


	//----- nvinfo : EIATTR_MIN_STACK_SIZE
	.align		4
.L_722:
        /*0d20*/ 	.byte	0x04, 0x12
        /*0d22*/ 	.short	(.L_724 - .L_723)
	.align		4
.L_723:
        /*0d24*/ 	.word	index@(_Z17LayerNormWarpImplI19BiasAddResidualLoadI6__halffE11AffineStoreIfS1_EfLi1ELi24ELi20ELi32ELi1ELb1EEvT_T0_iidPT1_S8_)
        /*0d28*/ 	.word	0x00000000


	//----- nvinfo : EIATTR_MIN_STACK_SIZE
	.align		4
.L_724:
        /*0d2c*/ 	.byte	0x04, 0x12
        /*0d2e*/ 	.short	(.L_726 - .L_725)
	.align		4
.L_725:
        /*0d30*/ 	.word	index@(_Z17LayerNormWarpImplI19BiasAddResidualLoadI6__halffE11AffineStoreIfS1_EfLi1ELi24ELi24ELi32ELi1ELb0EEvT_T0_iidPT1_S8_)
        /*0d34*/ 	.word	0x00000000


	//----- nvinfo : EIATTR_MIN_STACK_SIZE
	.align		4
.L_726:
        /*0d38*/ 	.byte	0x04, 0x12
        /*0d3a*/ 	.short	(.L_728 - .L_727)
	.align		4
.L_727:
        /*0d3c*/ 	.word	index@(_Z17LayerNormWarpImplI19BiasAddResidualLoadI6__halffE11AffineStoreIfS1_EfLi1ELi20ELi16ELi32ELi1ELb1EEvT_T0_iidPT1_S8_)
        /*0d40*/ 	.word	0x00000000


	//----- nvinfo : EIATTR_MIN_STACK_SIZE
	.align		4
.L_728:
        /*0d44*/ 	.byte	0x04, 0x12
        /*0d46*/ 	.short	(.L_730 - .L_729)
	.align		4
.L_729:
        /*0d48*/ 	.word	index@(_Z17LayerNormWarpImplI19BiasAddResidualLoadI6__halffE11AffineStoreIfS1_EfLi1ELi20ELi20ELi32ELi1ELb0EEvT_T0_iidPT1_S8_)
        /*0d4c*/ 	.word	0x00000000


	//----- nvinfo : EIATTR_MIN_STACK_SIZE
	.align		4
.L_730:
        /*0d50*/ 	.byte	0x04, 0x12
        /*0d52*/ 	.short	(.L_732 - .L_731)
	.align		4
.L_731:
        /*0d54*/ 	.word	index@(_Z17LayerNormWarpImplI19BiasAddResidualLoadI6__halffE11AffineStoreIfS1_EfLi1ELi16ELi12ELi32ELi1ELb1EEvT_T0_iidPT1_S8_)
        /*0d58*/ 	.word	0x00000000


	//----- nvinfo : EIATTR_MIN_STACK_SIZE
	.align		4
.L_732:
        /*0d5c*/ 	.byte	0x04, 0x12
        /*0d5e*/ 	.short	(.L_734 - .L_733)
	.align		4
.L_733:
        /*0d60*/ 	.word	index@(_Z17LayerNormWarpImplI19BiasAddResidualLoadI6__halffE11AffineStoreIfS1_EfLi1ELi16ELi16ELi32ELi1ELb0EEvT_T0_iidPT1_S8_)
        /*0d64*/ 	.word	0x00000000


	//----- nvinfo : EIATTR_MIN_STACK_SIZE
	.align		4
.L_734:
        /*0d68*/ 	.byte	0x04, 0x12
        /*0d6a*/ 	.short	(.L_736 - .L_735)
	.align		4
.L_735:
        /*0d6c*/ 	.word	index@(_Z17LayerNormWarpImplI19BiasAddResidualLoadI6__halffE11AffineStoreIfS1_EfLi1ELi12ELi8ELi32ELi1ELb1EEvT_T0_iidPT1_S8_)
        /*0d70*/ 	.word	0x00000000


	//----- nvinfo : EIATTR_MIN_STACK_SIZE
	.align		4
.L_736:
        /*0d74*/ 	.byte	0x04, 0x12
        /*0d76*/ 	.short	(.L_738 - .L_737)
	.align		4
.L_737:
        /*0d78*/ 	.word	index@(_Z17LayerNormWarpImplI19BiasAddResidualLoadI6__halffE11AffineStoreIfS1_EfLi1ELi12ELi12ELi32ELi1ELb0EEvT_T0_iidPT1_S8_)
        /*0d7c*/ 	.word	0x00000000


	//----- nvinfo : EIATTR_MIN_STACK_SIZE
	.align		4
.L_738:
        /*0d80*/ 	.byte	0x04, 0x12
        /*0d82*/ 	.short	(.L_740 - .L_739)
	.align		4
.L_739:
        /*0d84*/ 	.word	index@(_Z17LayerNormWarpImplI19BiasAddResidualLoadI6__halffE11AffineStoreIfS1_EfLi1ELi8ELi4ELi32ELi1ELb1EEvT_T0_iidPT1_S8_)
        /*0d88*/ 	.word	0x00000000


	//----- nvinfo : EIATTR_MIN_STACK_SIZE
	.align		4
.L_740:
        /*0d8c*/ 	.byte	0x04, 0x12
        /*0d8e*/ 	.short	(.L_742 - .L_741)
	.align		4
.L_741:
        /*0d90*/ 	.word	index@(_Z17LayerNormWarpImplI19BiasAddResidualLoadI6__halffE11AffineStoreIfS1_EfLi1ELi8ELi8ELi32ELi1ELb0EEvT_T0_iidPT1_S8_)
        /*0d94*/ 	.word	0x00000000


	//----- nvinfo : EIATTR_MIN_STACK_SIZE
	.align		4
.L_742:
        /*0d98*/ 	.byte	0x04, 0x12
        /*0d9a*/ 	.short	(.L_744 - .L_743)
	.align		4
.L_743:
        /*0d9c*/ 	.word	index@(_Z17LayerNormWarpImplI19BiasAddResidualLoadI6__halffE11AffineStoreIfS1_EfLi1ELi4ELi2ELi32ELi1ELb1EEvT_T0_iidPT1_S8_)
        /*0da0*/ 	.word	0x00000000


	//----- nvinfo : EIATTR_MIN_STACK_SIZE
	.align		4
.L_744:
        /*0da4*/ 	.byte	0x04, 0x12
        /*0da6*/ 	.short	(.L_746 - .L_745)
	.align		4
.L_745:
        /*0da8*/ 	.word	index@(_Z17LayerNormWarpImplI19BiasAddResidualLoadI6__halffE11AffineStoreIfS1_EfLi1ELi4ELi4ELi32ELi1ELb0EEvT_T0_iidPT1_S8_)
        /*0dac*/ 	.word	0x00000000


	//----- nvinfo : EIATTR_MIN_STACK_SIZE
	.align		4
.L_746:
        /*0db0*/ 	.byte	0x04, 0x12
        /*0db2*/ 	.short	(.L_748 - .L_747)
	.align		4
.L_747:
        /*0db4*/ 	.word	index@(_Z17LayerNormWarpImplI19BiasAddResidualLoadI6__halffE11AffineStoreIfS1_EfLi1ELi2ELi1ELi32ELi1ELb1EEvT_T0_iidPT1_S8_)
        /*0db8*/ 	.word	0x00000000


	//----- nvinfo : EIATTR_MIN_STACK_SIZE
	.align		4
.L_748:
        /*0dbc*/ 	.byte	0x04, 0x12
        /*0dbe*/ 	.short	(.L_750 - .L_749)
	.align		4
.L_749:
        /*0dc0*/ 	.word	index@(_Z17LayerNormWarpImplI19BiasAddResidualLoadI6__halffE11AffineStoreIfS1_EfLi1ELi2ELi2ELi32ELi1ELb0EEvT_T0_iidPT1_S8_)
        /*0dc4*/ 	.word	0x00000000


	//----- nvinfo : EIATTR_MIN_STACK_SIZE
	.align		4
.L_750:
        /*0dc8*/ 	.byte	0x04, 0x12
        /*0dca*/ 	.short	(.L_752 - .L_751)
	.align		4
.L_751:
        /*0dcc*/ 	.word	index@(_Z17LayerNormWarpImplI19BiasAddResidualLoadI6__halffE11AffineStoreIfS1_EfLi1ELi1ELi0ELi32ELi1ELb1EEvT_T0_iidPT1_S8_)
        /*0dd0*/ 	.word	0x00000000


	//----- nvinfo : EIATTR_MIN_STACK_SIZE
	.align		4
.L_752:
        /*0dd4*/ 	.byte	0x04, 0x12
        /*0dd6*/ 	.short	(.L_754 - .L_753)
	.align		4
.L_753:
        /*0dd8*/ 	.word	index@(_Z17LayerNormWarpImplI19BiasAddResidualLoadI6__halffE11AffineStoreIfS1_EfLi1ELi1ELi1ELi32ELi1ELb0EEvT_T0_iidPT1_S8_)
        /*0ddc*/ 	.word	0x00000000


	//----- nvinfo : EIATTR_MIN_STACK_SIZE
	.align		4
.L_754:
        /*0de0*/ 	.byte	0x04, 0x12
        /*0de2*/ 	.short	(.L_756 - .L_755)
	.align		4
.L_755:
        /*0de4*/ 	.word	index@(_Z17LayerNormWarpImplI19BiasAddResidualLoadI6__halffE11AffineStoreIfS1_EfLi1ELi1ELi0ELi32ELi2ELb1EEvT_T0_iidPT1_S8_)
        /*0de8*/ 	.word	0x00000000


	//----- nvinfo : EIATTR_MIN_STACK_SIZE
	.align		4
.L_756:
        /*0dec*/ 	.byte	0x04, 0x12
        /*0dee*/ 	.short	(.L_758 - .L_757)
	.align		4
.L_757:
        /*0df0*/ 	.word	index@(_Z17LayerNormWarpImplI19BiasAddResidualLoadI6__halffE11AffineStoreIfS1_EfLi1ELi1ELi1ELi32ELi2ELb0EEvT_T0_iidPT1_S8_)
        /*0df4*/ 	.word	0x00000000


	//----- nvinfo : EIATTR_MIN_STACK_SIZE
	.align		4
.L_758:
        /*0df8*/ 	.byte	0x04, 0x12
        /*0dfa*/ 	.short	(.L_760 - .L_759)
	.align		4
.L_759:
        /*0dfc*/ 	.word	index@(_Z17LayerNormWarpImplI19BiasAddResidualLoadI6__halffE11AffineStoreIfS1_EfLi1ELi1ELi0ELi16ELi1ELb1EEvT_T0_iidPT1_S8_)
        /*0e00*/ 	.word	0x00000000


	//----- nvinfo : EIATTR_MIN_STACK_SIZE
	.align		4
.L_760:
        /*0e04*/ 	.byte	0x04, 0x12
        /*0e06*/ 	.short	(.L_762 - .L_761)
	.align		4
.L_761:
        /*0e08*/ 	.word	index@(_Z17LayerNormWarpImplI19BiasAddResidualLoadI6__halffE11AffineStoreIfS1_EfLi1ELi1ELi1ELi16ELi1ELb0EEvT_T0_iidPT1_S8_)
        /*0e0c*/ 	.word	0x00000000


	//----- nvinfo : EIATTR_MIN_STACK_SIZE
	.align		4
.L_762:
        /*0e10*/ 	.byte	0x04, 0x12
        /*0e12*/ 	.short	(.L_764 - .L_763)
	.align		4
.L_763:
        /*0e14*/ 	.word	index@(_Z17LayerNormWarpImplI19BiasAddResidualLoadI6__halffE11AffineStoreIfS1_EfLi1ELi1ELi0ELi16ELi2ELb1EEvT_T0_iidPT1_S8_)
        /*0e18*/ 	.word	0x00000000


	//----- nvinfo : EIATTR_MIN_STACK_SIZE
	.align		4
.L_764:
        /*0e1c*/ 	.byte	0x04, 0x12
        /*0e1e*/ 	.short	(.L_766 - .L_765)
	.align		4
.L_765:
        /*0e20*/ 	.word	index@(_Z17LayerNormWarpImplI19BiasAddResidualLoadI6__halffE11AffineStoreIfS1_EfLi1ELi1ELi1ELi16ELi2ELb0EEvT_T0_iidPT1_S8_)
        /*0e24*/ 	.word	0x00000000


	//----- nvinfo : EIATTR_MIN_STACK_SIZE
	.align		4
.L_766:
        /*0e28*/ 	.byte	0x04, 0x12
        /*0e2a*/ 	.short	(.L_768 - .L_767)
	.align		4
.L_767:
        /*0e2c*/ 	.word	index@(_Z17LayerNormWarpImplI19BiasAddResidualLoadI6__halffE11AffineStoreIfS1_EfLi1ELi1ELi0ELi8ELi1ELb1EEvT_T0_iidPT1_S8_)
        /*0e30*/ 	.word	0x00000000


	//----- nvinfo : EIATTR_MIN_STACK_SIZE
	.align		4
.L_768:
        /*0e34*/ 	.byte	0x04, 0x12
        /*0e36*/ 	.short	(.L_770 - .L_769)
	.align		4
.L_769:
        /*0e38*/ 	.word	index@(_Z17LayerNormWarpImplI19BiasAddResidualLoadI6__halffE11AffineStoreIfS1_EfLi1ELi1ELi1ELi8ELi1ELb0EEvT_T0_iidPT1_S8_)
        /*0e3c*/ 	.word	0x00000000


	//----- nvinfo : EIATTR_MIN_STACK_SIZE
	.align		4
.L_770:
        /*0e40*/ 	.byte	0x04, 0x12
        /*0e42*/ 	.short	(.L_772 - .L_771)
	.align		4
.L_771:
        /*0e44*/ 	.word	index@(_Z17LayerNormWarpImplI19BiasAddResidualLoadI6__halffE11AffineStoreIfS1_EfLi1ELi1ELi0ELi8ELi2ELb1EEvT_T0_iidPT1_S8_)
        /*0e48*/ 	.word	0x00000000


	//----- nvinfo : EIATTR_MIN_STACK_SIZE
	.align		4
.L_772:
        /*0e4c*/ 	.byte	0x04, 0x12
        /*0e4e*/ 	.short	(.L_774 - .L_773)
	.align		4
.L_773:
        /*0e50*/ 	.word	index@(_Z17LayerNormWarpImplI19BiasAddResidualLoadI6__halffE11AffineStoreIfS1_EfLi1ELi1ELi1ELi8ELi2ELb0EEvT_T0_iidPT1_S8_)
        /*0e54*/ 	.word	0x00000000


	//----- nvinfo : EIATTR_MIN_STACK_SIZE
	.align		4
.L_774:
        /*0e58*/ 	.byte	0x04, 0x12
        /*0e5a*/ 	.short	(.L_776 - .L_775)
	.align		4
.L_775:
        /*0e5c*/ 	.word	index@(_Z17LayerNormWarpImplI19BiasAddResidualLoadI6__halffE11AffineStoreIfS1_EfLi1ELi1ELi0ELi4ELi1ELb1EEvT_T0_iidPT1_S8_)
        /*0e60*/ 	.word	0x00000000


	//----- nvinfo : EIATTR_MIN_STACK_SIZE
	.align		4
.L_776:
        /*0e64*/ 	.byte	0x04, 0x12
        /*0e66*/ 	.short	(.L_778 - .L_777)
	.align		4
.L_777:
        /*0e68*/ 	.word	index@(_Z17LayerNormWarpImplI19BiasAddResidualLoadI6__halffE11AffineStoreIfS1_EfLi1ELi1ELi1ELi4ELi1ELb0EEvT_T0_iidPT1_S8_)
        /*0e6c*/ 	.word	0x00000000


	//----- nvinfo : EIATTR_MIN_STACK_SIZE
	.align		4
.L_778:
        /*0e70*/ 	.byte	0x04, 0x12
        /*0e72*/ 	.short	(.L_780 - .L_779)
	.align		4
.L_779:
        /*0e74*/ 	.word	index@(_Z17LayerNormWarpImplI19BiasAddResidualLoadI6__halffE11AffineStoreIfS1_EfLi1ELi1ELi0ELi4ELi2ELb1EEvT_T0_iidPT1_S8_)
        /*0e78*/ 	.word	0x00000000


	//----- nvinfo : EIATTR_MIN_STACK_SIZE
	.align		4
.L_780:
        /*0e7c*/ 	.byte	0x04, 0x12
        /*0e7e*/ 	.short	(.L_782 - .L_781)
	.align		4
.L_781:
        /*0e80*/ 	.word	index@(_Z17LayerNormWarpImplI19BiasAddResidualLoadI6__halffE11AffineStoreIfS1_EfLi1ELi1ELi1ELi4ELi2ELb0EEvT_T0_iidPT1_S8_)
        /*0e84*/ 	.word	0x00000000


	//----- nvinfo : EIATTR_MIN_STACK_SIZE
	.align		4
.L_782:
        /*0e88*/ 	.byte	0x04, 0x12
        /*0e8a*/ 	.short	(.L_784 - .L_783)
	.align		4
.L_783:
        /*0e8c*/ 	.word	index@(_Z17LayerNormWarpImplI19BiasAddResidualLoadI6__halffE11AffineStoreIfS1_EfLi4ELi160ELi128ELi32ELi1ELb1EEvT_T0_iidPT1_S8_)
        /*0e90*/ 	.word	0x00000000


	//----- nvinfo : EIATTR_MIN_STACK_SIZE
	.align		4
.L_784:
        /*0e94*/ 	.byte	0x04, 0x12
        /*0e96*/ 	.short	(.L_786 - .L_785)
	.align		4
.L_785:
        /*0e98*/ 	.word	index@(_Z17LayerNormWarpImplI19BiasAddResidualLoadI6__halffE11AffineStoreIfS1_EfLi4ELi160ELi160ELi32ELi1ELb0EEvT_T0_iidPT1_S8_)
        /*0e9c*/ 	.word	0x00000000


	//----- nvinfo : EIATTR_MIN_STACK_SIZE
	.align		4
.L_786:
        /*0ea0*/ 	.byte	0x04, 0x12
        /*0ea2*/ 	.short	(.L_788 - .L_787)
	.align		4
.L_787:
        /*0ea4*/ 	.word	index@(_Z17LayerNormWarpImplI19BiasAddResidualLoadI6__halffE11AffineStoreIfS1_EfLi4ELi128ELi96ELi32ELi1ELb1EEvT_T0_iidPT1_S8_)
        /*0ea8*/ 	.word	0x00000000


	//----- nvinfo : EIATTR_MIN_STACK_SIZE
	.align		4
.L_788:
        /*0eac*/ 	.byte	0x04, 0x12
        /*0eae*/ 	.short	(.L_790 - .L_789)
	.align		4
.L_789:
        /*0eb0*/ 	.word	index@(_Z17LayerNormWarpImplI19BiasAddResidualLoadI6__halffE11AffineStoreIfS1_EfLi4ELi128ELi128ELi32ELi1ELb0EEvT_T0_iidPT1_S8_)
        /*0eb4*/ 	.word	0x00000000


	//----- nvinfo : EIATTR_MIN_STACK_SIZE
	.align		4
.L_790:
        /*0eb8*/ 	.byte	0x04, 0x12
        /*0eba*/ 	.short	(.L_792 - .L_791)
	.align		4
.L_791:
        /*0ebc*/ 	.word	index@(_Z17LayerNormWarpImplI19BiasAddResidualLoadI6__halffE11AffineStoreIfS1_EfLi4ELi96ELi64ELi32ELi1ELb1EEvT_T0_iidPT1_S8_)
        /*0ec0*/ 	.word	0x00000000


	//----- nvinfo : EIATTR_MIN_STACK_SIZE
	.align		4
.L_792:
        /*0ec4*/ 	.byte	0x04, 0x12
        /*0ec6*/ 	.short	(.L_794 - .L_793)
	.align		4
.L_793:
        /*0ec8*/ 	.word	index@(_Z17LayerNormWarpImplI19BiasAddResidualLoadI6__halffE11AffineStoreIfS1_EfLi4ELi96ELi96ELi32ELi1ELb0EEvT_T0_iidPT1_S8_)
        /*0ecc*/ 	.word	0x00000000


	//----- nvinfo : EIATTR_MIN_STACK_SIZE
	.align		4
.L_794:
        /*0ed0*/ 	.byte	0x04, 0x12
        /*0ed2*/ 	.short	(.L_796 - .L_795)
	.align		4
.L_795:
        /*0ed4*/ 	.word	index@(_Z17LayerNormWarpImplI19BiasAddResidualLoadI6__halffE11AffineStoreIfS1_EfLi4ELi64ELi32ELi32ELi1ELb1EEvT_T0_iidPT1_S8_)
        /*0ed8*/ 	.word	0x00000000


	//----- nvinfo : EIATTR_MIN_STACK_SIZE
	.align		4
.L_796:
        /*0edc*/ 	.byte	0x04, 0x12
        /*0ede*/ 	.short	(.L_798 - .L_797)
	.align		4
.L_797:
        /*0ee0*/ 	.word	index@(_Z17LayerNormWarpImplI19BiasAddResidualLoadI6__halffE11AffineStoreIfS1_EfLi4ELi64ELi64ELi32ELi1ELb0EEvT_T0_iidPT1_S8_)
        /*0ee4*/ 	.word	0x00000000


	//----- nvinfo : EIATTR_MIN_STACK_SIZE
	.align		4
.L_798:
        /*0ee8*/ 	.byte	0x04, 0x12
        /*0eea*/ 	.short	(.L_800 - .L_799)
	.align		4
.L_799:
        /*0eec*/ 	.word	index@(_Z17LayerNormWarpImplI19BiasAddResidualLoadI6__halffE11AffineStoreIfS1_EfLi4ELi32ELi28ELi32ELi1ELb1EEvT_T0_iidPT1_S8_)
        /*0ef0*/ 	.word	0x00000000


	//----- nvinfo : EIATTR_MIN_STACK_SIZE
	.align		4
.L_800:
        /*0ef4*/ 	.byte	0x04, 0x12
        /*0ef6*/ 	.short	(.L_802 - .L_801)
	.align		4
.L_801:
        /*0ef8*/ 	.word	index@(_Z17LayerNormWarpImplI19BiasAddResidualLoadI6__halffE11AffineStoreIfS1_EfLi4ELi32ELi32ELi32ELi1ELb0EEvT_T0_iidPT1_S8_)
        /*0efc*/ 	.word	0x00000000


	//----- nvinfo : EIATTR_MIN_STACK_SIZE
	.align		4
.L_802:
        /*0f00*/ 	.byte	0x04, 0x12
        /*0f02*/ 	.short	(.L_804 - .L_803)
	.align		4
.L_803:
        /*0f04*/ 	.word	index@(_Z17LayerNormWarpImplI19BiasAddResidualLoadI6__halffE11AffineStoreIfS1_EfLi4ELi28ELi24ELi32ELi1ELb1EEvT_T0_iidPT1_S8_)
        /*0f08*/ 	.word	0x00000000


	//----- nvinfo : EIATTR_MIN_STACK_SIZE
	.align		4
.L_804:
        /*0f0c*/ 	.byte	0x04, 0x12
        /*0f0e*/ 	.short	(.L_806 - .L_805)
	.align		4
.L_805:
        /*0f10*/ 	.word	index@(_Z17LayerNormWarpImplI19BiasAddResidualLoadI6__halffE11AffineStoreIfS1_EfLi4ELi28ELi28ELi32ELi1ELb0EEvT_T0_iidPT1_S8_)
        /*0f14*/ 	.word	0x00000008


	//----- nvinfo : EIATTR_MIN_STACK_SIZE
	.align		4
.L_806:
        /*0f18*/ 	.byte	0x04, 0x12
        /*0f1a*/ 	.short	(.L_808 - .L_807)
	.align		4
.L_807:
        /*0f1c*/ 	.word	index@(_Z17LayerNormWarpImplI19BiasAddResidualLoadI6__halffE11AffineStoreIfS1_EfLi4ELi24ELi20ELi32ELi1ELb1EEvT_T0_iidPT1_S8_)
        /*0f20*/ 	.word	0x00000000


	//----- nvinfo : EIATTR_MIN_STACK_SIZE
	.align		4
.L_808:
        /*0f24*/ 	.byte	0x04, 0x12
        /*0f26*/ 	.short	(.L_810 - .L_809)
	.align		4
.L_809:
        /*0f28*/ 	.word	index@(_Z17LayerNormWarpImplI19BiasAddResidualLoadI6__halffE11AffineStoreIfS1_EfLi4ELi24ELi24ELi32ELi1ELb0EEvT_T0_iidPT1_S8_)
        /*0f2c*/ 	.word	0x00000000


	//----- nvinfo : EIATTR_MIN_STACK_SIZE
	.align		4
.L_810:
        /*0f30*/ 	.byte	0x04, 0x12
        /*0f32*/ 	.short	(.L_812 - .L_811)
	.align		4
.L_811:
        /*0f34*/ 	.word	index@(_Z17LayerNormWarpImplI19BiasAddResidualLoadI6__halffE11AffineStoreIfS1_EfLi4ELi20ELi16ELi32ELi1ELb1EEvT_T0_iidPT1_S8_)
        /*0f38*/ 	.word	0x00000000


	//----- nvinfo : EIATTR_MIN_STACK_SIZE
	.align		4
.L_812:
        /*0f3c*/ 	.byte	0x04, 0x12
        /*0f3e*/ 	.short	(.L_814 - .L_813)
	.align		4
.L_813:
        /*0f40*/ 	.word	index@(_Z17LayerNormWarpImplI19BiasAddResidualLoadI6__halffE11AffineStoreIfS1_EfLi4ELi20ELi20ELi32ELi1ELb0EEvT_T0_iidPT1_S8_)
        /*0f44*/ 	.word	0x00000000


	//----- nvinfo : EIATTR_MIN_STACK_SIZE
	.align		4
.L_814:
        /*0f48*/ 	.byte	0x04, 0x12
        /*0f4a*/ 	.short	(.L_816 - .L_815)
	.align		4
.L_815:
        /*0f4c*/ 	.word	index@(_Z17LayerNormWarpImplI19BiasAddResidualLoadI6__halffE11AffineStoreIfS1_EfLi4ELi16ELi12ELi32ELi1ELb1EEvT_T0_iidPT1_S8_)
        /*0f50*/ 	.word	0x00000000


	//----- nvinfo : EIATTR_MIN_STACK_SIZE
	.align		4
.L_816:
        /*0f54*/ 	.byte	0x04, 0x12
        /*0f56*/ 	.short	(.L_818 - .L_817)
	.align		4
.L_817:
        /*0f58*/ 	.word	index@(_Z17LayerNormWarpImplI19BiasAddResidualLoadI6__halffE11AffineStoreIfS1_EfLi4ELi16ELi16ELi32ELi1ELb0EEvT_T0_iidPT1_S8_)
        /*0f5c*/ 	.word	0x00000000


	//----- nvinfo : EIATTR_MIN_STACK_SIZE
	.align		4
.L_818:
        /*0f60*/ 	.byte	0x04, 0x12
        /*0f62*/ 	.short	(.L_820 - .L_819)
	.align		4
.L_819:
        /*0f64*/ 	.word	index@(_Z17LayerNormWarpImplI19BiasAddResidualLoadI6__halffE11AffineStoreIfS1_EfLi4ELi12ELi8ELi32ELi1ELb1EEvT_T0_iidPT1_S8_)
        /*0f68*/ 	.word	0x00000000


	//----- nvinfo : EIATTR_MIN_STACK_SIZE
	.align		4
.L_820:
        /*0f6c*/ 	.byte	0x04, 0x12
        /*0f6e*/ 	.short	(.L_822 - .L_821)
	.align		4
.L_821:
        /*0f70*/ 	.word	index@(_Z17LayerNormWarpImplI19BiasAddResidualLoadI6__halffE11AffineStoreIfS1_EfLi4ELi12ELi12ELi32ELi1ELb0EEvT_T0_iidPT1_S8_)
        /*0f74*/ 	.word	0x00000000


	//----- nvinfo : EIATTR_MIN_STACK_SIZE
	.align		4
.L_822:
        /*0f78*/ 	.byte	0x04, 0x12
        /*0f7a*/ 	.short	(.L_824 - .L_823)
	.align		4
.L_823:
        /*0f7c*/ 	.word	index@(_Z17LayerNormWarpImplI19BiasAddResidualLoadI6__halffE11AffineStoreIfS1_EfLi4ELi8ELi4ELi32ELi1ELb1EEvT_T0_iidPT1_S8_)
        /*0f80*/ 	.word	0x00000000


	//----- nvinfo : EIATTR_MIN_STACK_SIZE
	.align		4
.L_824:
        /*0f84*/ 	.byte	0x04, 0x12
        /*0f86*/ 	.short	(.L_826 - .L_825)
	.align		4
.L_825:
        /*0f88*/ 	.word	index@(_Z17LayerNormWarpImplI19BiasAddResidualLoadI6__halffE11AffineStoreIfS1_EfLi4ELi8ELi8ELi32ELi1ELb0EEvT_T0_iidPT1_S8_)
        /*0f8c*/ 	.word	0x00000000


	//----- nvinfo : EIATTR_MIN_STACK_SIZE
	.align		4
.L_826:
        /*0f90*/ 	.byte	0x04, 0x12
        /*0f92*/ 	.short	(.L_828 - .L_827)
	.align		4
.L_827:
        /*0f94*/ 	.word	index@(_Z17LayerNormWarpImplI19BiasAddResidualLoadI6__halffE11AffineStoreIfS1_EfLi4ELi4ELi0ELi32ELi1ELb1EEvT_T0_iidPT1_S8_)
        /*0f98*/ 	.word	0x00000000


	//----- nvinfo : EIATTR_MIN_STACK_SIZE
	.align		4
.L_828:
        /*0f9c*/ 	.byte	0x04, 0x12
        /*0f9e*/ 	.short	(.L_830 - .L_829)
	.align		4
.L_829:
        /*0fa0*/ 	.word	index@(_Z17LayerNormWarpImplI19BiasAddResidualLoadI6__halffE11AffineStoreIfS1_EfLi4ELi4ELi4ELi32ELi1ELb0EEvT_T0_iidPT1_S8_)
        /*0fa4*/ 	.word	0x00000000


	//----- nvinfo : EIATTR_MIN_STACK_SIZE
	.align		4
.L_830:
        /*0fa8*/ 	.byte	0x04, 0x12
        /*0faa*/ 	.short	(.L_832 - .L_831)
	.align		4
.L_831:
        /*0fac*/ 	.word	index@(_Z17LayerNormWarpImplI19BiasAddResidualLoadI6__halffE11AffineStoreIfS1_EfLi4ELi4ELi0ELi32ELi2ELb1EEvT_T0_iidPT1_S8_)
        /*0fb0*/ 	.word	0x00000000


	//----- nvinfo : EIATTR_MIN_STACK_SIZE
	.align		4
.L_832:
        /*0fb4*/ 	.byte	0x04, 0x12
        /*0fb6*/ 	.short	(.L_834 - .L_833)
	.align		4
.L_833:
        /*0fb8*/ 	.word	index@(_Z17LayerNormWarpImplI19BiasAddResidualLoadI6__halffE11AffineStoreIfS1_EfLi4ELi4ELi4ELi32ELi2ELb0EEvT_T0_iidPT1_S8_)
        /*0fbc*/ 	.word	0x00000000


	//----- nvinfo : EIATTR_MIN_STACK_SIZE
	.align		4
.L_834:
        /*0fc0*/ 	.byte	0x04, 0x12
        /*0fc2*/ 	.short	(.L_836 - .L_835)
	.align		4
.L_835:
        /*0fc4*/ 	.word	index@(_Z17LayerNormWarpImplI19BiasAddResidualLoadI6__halffE11AffineStoreIfS1_EfLi4ELi4ELi0ELi16ELi1ELb1EEvT_T0_iidPT1_S8_)
        /*0fc8*/ 	.word	0x00000000


	//----- nvinfo : EIATTR_MIN_STACK_SIZE
	.align		4
.L_836:
        /*0fcc*/ 	.byte	0x04, 0x12
        /*0fce*/ 	.short	(.L_838 - .L_837)
	.align		4
.L_837:
        /*0fd0*/ 	.word	index@(_Z17LayerNormWarpImplI19BiasAddResidualLoadI6__halffE11AffineStoreIfS1_EfLi4ELi4ELi4ELi16ELi1ELb0EEvT_T0_iidPT1_S8_)
        /*0fd4*/ 	.word	0x00000000


	//----- nvinfo : EIATTR_MIN_STACK_SIZE
	.align		4
.L_838:
        /*0fd8*/ 	.byte	0x04, 0x12
        /*0fda*/ 	.short	(.L_840 - .L_839)
	.align		4
.L_839:
        /*0fdc*/ 	.word	index@(_Z17LayerNormWarpImplI19BiasAddResidualLoadI6__halffE11AffineStoreIfS1_EfLi4ELi4ELi0ELi16ELi2ELb1EEvT_T0_iidPT1_S8_)
        /*0fe0*/ 	.word	0x00000000


	//----- nvinfo : EIATTR_MIN_STACK_SIZE
	.align		4
.L_840:
        /*0fe4*/ 	.byte	0x04, 0x12
        /*0fe6*/ 	.short	(.L_842 - .L_841)
	.align		4
.L_841:
        /*0fe8*/ 	.word	index@(_Z17LayerNormWarpImplI19BiasAddResidualLoadI6__halffE11AffineStoreIfS1_EfLi4ELi4ELi4ELi16ELi2ELb0EEvT_T0_iidPT1_S8_)
        /*0fec*/ 	.word	0x00000000


	//----- nvinfo : EIATTR_MIN_STACK_SIZE
	.align		4
.L_842:
        /*0ff0*/ 	.byte	0x04, 0x12
        /*0ff2*/ 	.short	(.L_844 - .L_843)
	.align		4
.L_843:
        /*0ff4*/ 	.word	index@(_Z17LayerNormWarpImplI19BiasAddResidualLoadI6__halffE11AffineStoreIfS1_EfLi4ELi4ELi0ELi8ELi1ELb1EEvT_T0_iidPT1_S8_)
        /*0ff8*/ 	.word	0x00000000


	//----- nvinfo : EIATTR_MIN_STACK_SIZE
	.align		4
.L_844:
        /*0ffc*/ 	.byte	0x04, 0x12
        /*0ffe*/ 	.short	(.L_846 - .L_845)
	.align		4
.L_845:
        /*1000*/ 	.word	index@(_Z17LayerNormWarpImplI19BiasAddResidualLoadI6__halffE11AffineStoreIfS1_EfLi4ELi4ELi4ELi8ELi1ELb0EEvT_T0_iidPT1_S8_)
        /*1004*/ 	.word	0x00000000


	//----- nvinfo : EIATTR_MIN_STACK_SIZE
	.align		4
.L_846:
        /*1008*/ 	.byte	0x04, 0x12
        /*100a*/ 	.short	(.L_848 - .L_847)
	.align		4
.L_847:
        /*100c*/ 	.word	index@(_Z17LayerNormWarpImplI19BiasAddResidualLoadI6__halffE11AffineStoreIfS1_EfLi4ELi4ELi0ELi8ELi2ELb1EEvT_T0_iidPT1_S8_)
        /*1010*/ 	.word	0x00000000


	//----- nvinfo : EIATTR_MIN_STACK_SIZE
	.align		4
.L_848:
        /*1014*/ 	.byte	0x04, 0x12
        /*1016*/ 	.short	(.L_850 - .L_849)
	.align		4
.L_849:
        /*1018*/ 	.word	index@(_Z17LayerNormWarpImplI19BiasAddResidualLoadI6__halffE11AffineStoreIfS1_EfLi4ELi4ELi4ELi8ELi2ELb0EEvT_T0_iidPT1_S8_)
        /*101c*/ 	.word	0x00000000


	//----- nvinfo : EIATTR_MIN_STACK_SIZE
	.align		4
.L_850:
        /*1020*/ 	.byte	0x04, 0x12
        /*1022*/ 	.short	(.L_852 - .L_851)
	.align		4
.L_851:
        /*1024*/ 	.word	index@(_Z17LayerNormWarpImplI19BiasAddResidualLoadI6__halffE11AffineStoreIfS1_EfLi4ELi4ELi0ELi4ELi1ELb1EEvT_T0_iidPT1_S8_)
        /*1028*/ 	.word	0x00000000


	//----- nvinfo : EIATTR_MIN_STACK_SIZE
	.align		4
.L_852:
        /*102c*/ 	.byte	0x04, 0x12
        /*102e*/ 	.short	(.L_854 - .L_853)
	.align		4
.L_853:
        /*1030*/ 	.word	index@(_Z17LayerNormWarpImplI19BiasAddResidualLoadI6__halffE11AffineStoreIfS1_EfLi4ELi4ELi4ELi4ELi1ELb0EEvT_T0_iidPT1_S8_)
        /*1034*/ 	.word	0x00000000


	//----- nvinfo : EIATTR_MIN_STACK_SIZE
	.align		4
.L_854:
        /*1038*/ 	.byte	0x04, 0x12
        /*103a*/ 	.short	(.L_856 - .L_855)
	.align		4
.L_855:
        /*103c*/ 	.word	index@(_Z17LayerNormWarpImplI19BiasAddResidualLoadI6__halffE11AffineStoreIfS1_EfLi4ELi4ELi0ELi4ELi2ELb1EEvT_T0_iidPT1_S8_)
        /*1040*/ 	.word	0x00000000


	//----- nvinfo : EIATTR_MIN_STACK_SIZE
	.align		4
.L_856:
        /*1044*/ 	.byte	0x04, 0x12
        /*1046*/ 	.short	(.L_858 - .L_857)
	.align		4
.L_857:
        /*1048*/ 	.word	index@(_Z17LayerNormWarpImplI19BiasAddResidualLoadI6__halffE11AffineStoreIfS1_EfLi4ELi4ELi4ELi4ELi2ELb0EEvT_T0_iidPT1_S8_)
        /*104c*/ 	.word	0x00000000


	//----- nvinfo : EIATTR_MIN_STACK_SIZE
	.align		4
.L_858:
        /*1050*/ 	.byte	0x04, 0x12
        /*1052*/ 	.short	(.L_860 - .L_859)
	.align		4
.L_859:
        /*1054*/ 	.word	index@(_Z17LayerNormWarpImplI19BiasAddResidualLoadI6__halffE11AffineStoreIfS1_EfLi8ELi160ELi128ELi32ELi1ELb1EEvT_T0_iidPT1_S8_)
        /*1058*/ 	.word	0x00000000


	//----- nvinfo : EIATTR_MIN_STACK_SIZE
	.align		4
.L_860:
        /*105c*/ 	.byte	0x04, 0x12
        /*105e*/ 	.short	(.L_862 - .L_861)
	.align		4
.L_861:
        /*1060*/ 	.word	index@(_Z17LayerNormWarpImplI19BiasAddResidualLoadI6__halffE11AffineStoreIfS1_EfLi8ELi160ELi160ELi32ELi1ELb0EEvT_T0_iidPT1_S8_)
        /*1064*/ 	.word	0x00000000


	//----- nvinfo : EIATTR_MIN_STACK_SIZE
	.align		4
.L_862:
        /*1068*/ 	.byte	0x04, 0x12
        /*106a*/ 	.short	(.L_864 - .L_863)
	.align		4
.L_863:
        /*106c*/ 	.word	index@(_Z17LayerNormWarpImplI19BiasAddResidualLoadI6__halffE11AffineStoreIfS1_EfLi8ELi128ELi96ELi32ELi1ELb1EEvT_T0_iidPT1_S8_)
        /*1070*/ 	.word	0x00000000


	//----- nvinfo : EIATTR_MIN_STACK_SIZE
	.align		4
.L_864:
        /*1074*/ 	.byte	0x04, 0x12
        /*1076*/ 	.short	(.L_866 - .L_865)
	.align		4
.L_865:
        /*1078*/ 	.word	index@(_Z17LayerNormWarpImplI19BiasAddResidualLoadI6__halffE11AffineStoreIfS1_EfLi8ELi128ELi128ELi32ELi1ELb0EEvT_T0_iidPT1_S8_)
        /*107c*/ 	.word	0x00000000


	//----- nvinfo : EIATTR_MIN_STACK_SIZE
	.align		4
.L_866:
        /*1080*/ 	.byte	0x04, 0x12
        /*1082*/ 	.short	(.L_868 - .L_867)
	.align		4
.L_867:
        /*1084*/ 	.word	index@(_Z17LayerNormWarpImplI19BiasAddResidualLoadI6__halffE11AffineStoreIfS1_EfLi8ELi96ELi64ELi32ELi1ELb1EEvT_T0_iidPT1_S8_)
        /*1088*/ 	.word	0x00000000


	//----- nvinfo : EIATTR_MIN_STACK_SIZE
	.align		4
.L_868:
        /*108c*/ 	.byte	0x04, 0x12
        /*108e*/ 	.short	(.L_870 - .L_869)
	.align		4
.L_869:
        /*1090*/ 	.word	index@(_Z17LayerNormWarpImplI19BiasAddResidualLoadI6__halffE11AffineStoreIfS1_EfLi8ELi96ELi96ELi32ELi1ELb0EEvT_T0_iidPT1_S8_)
        /*1094*/ 	.word	0x00000000


	//----- nvinfo : EIATTR_MIN_STACK_SIZE
	.align		4
.L_870:
        /*1098*/ 	.byte	0x04, 0x12
        /*109a*/ 	.short	(.L_872 - .L_871)
	.align		4
.L_871:
        /*109c*/ 	.word	index@(_Z17LayerNormWarpImplI19BiasAddResidualLoadI6__halffE11AffineStoreIfS1_EfLi8ELi64ELi32ELi32ELi1ELb1EEvT_T0_iidPT1_S8_)
        /*10a0*/ 	.word	0x00000000


	//----- nvinfo : EIATTR_MIN_STACK_SIZE
	.align		4
.L_872:
        /*10a4*/ 	.byte	0x04, 0x12
        /*10a6*/ 	.short	(.L_874 - .L_873)
	.align		4
.L_873:
        /*10a8*/ 	.word	index@(_Z17LayerNormWarpImplI19BiasAddResidualLoadI6__halffE11AffineStoreIfS1_EfLi8ELi64ELi64ELi32ELi1ELb0EEvT_T0_iidPT1_S8_)
        /*10ac*/ 	.word	0x00000000


	//----- nvinfo : EIATTR_MIN_STACK_SIZE
	.align		4
.L_874:
        /*10b0*/ 	.byte	0x04, 0x12
        /*10b2*/ 	.short	(.L_876 - .L_875)
	.align		4
.L_875:
        /*10b4*/ 	.word	index@(_Z17LayerNormWarpImplI19BiasAddResidualLoadI6__halffE11AffineStoreIfS1_EfLi8ELi32ELi24ELi32ELi1ELb1EEvT_T0_iidPT1_S8_)
        /*10b8*/ 	.word	0x00000000


	//----- nvinfo : EIATTR_MIN_STACK_SIZE
	.align		4
.L_876:
        /*10bc*/ 	.byte	0x04, 0x12
        /*10be*/ 	.short	(.L_878 - .L_877)
	.align		4
.L_877:
        /*10c0*/ 	.word	index@(_Z17LayerNormWarpImplI19BiasAddResidualLoadI6__halffE11AffineStoreIfS1_EfLi8ELi32ELi32ELi32ELi1ELb0EEvT_T0_iidPT1_S8_)
        /*10c4*/ 	.word	0x00000000


	//----- nvinfo : EIATTR_MIN_STACK_SIZE
	.align		4
.L_878:
        /*10c8*/ 	.byte	0x04, 0x12
        /*10ca*/ 	.short	(.L_880 - .L_879)
	.align		4
.L_879:
        /*10cc*/ 	.word	index@(_Z17LayerNormWarpImplI19BiasAddResidualLoadI6__halffE11AffineStoreIfS1_EfLi8ELi24ELi16ELi32ELi1ELb1EEvT_T0_iidPT1_S8_)
        /*10d0*/ 	.word	0x00000000


	//----- nvinfo : EIATTR_MIN_STACK_SIZE
	.align		4
.L_880:
        /*10d4*/ 	.byte	0x04, 0x12
        /*10d6*/ 	.short	(.L_882 - .L_881)
	.align		4
.L_881:
        /*10d8*/ 	.word	index@(_Z17LayerNormWarpImplI19BiasAddResidualLoadI6__halffE11AffineStoreIfS1_EfLi8ELi24ELi24ELi32ELi1ELb0EEvT_T0_iidPT1_S8_)
        /*10dc*/ 	.word	0x00000000


	//----- nvinfo : EIATTR_MIN_STACK_SIZE
	.align		4
.L_882:
        /*10e0*/ 	.byte	0x04, 0x12
        /*10e2*/ 	.short	(.L_884 - .L_883)
	.align		4
.L_883:
        /*10e4*/ 	.word	index@(_Z17LayerNormWarpImplI19BiasAddResidualLoadI6__halffE11AffineStoreIfS1_EfLi8ELi16ELi8ELi32ELi1ELb1EEvT_T0_iidPT1_S8_)
        /*10e8*/ 	.word	0x00000000


	//----- nvinfo : EIATTR_MIN_STACK_SIZE
	.align		4
.L_884:
        /*10ec*/ 	.byte	0x04, 0x12
        /*10ee*/ 	.short	(.L_886 - .L_885)
	.align		4
.L_885:
        /*10f0*/ 	.word	index@(_Z17LayerNormWarpImplI19BiasAddResidualLoadI6__halffE11AffineStoreIfS1_EfLi8ELi16ELi16ELi32ELi1ELb0EEvT_T0_iidPT1_S8_)
        /*10f4*/ 	.word	0x00000000


	//----- nvinfo : EIATTR_MIN_STACK_SIZE
	.align		4
.L_886:
        /*10f8*/ 	.byte	0x04, 0x12
        /*10fa*/ 	.short	(.L_888 - .L_887)
	.align		4
.L_887:
        /*10fc*/ 	.word	index@(_Z17LayerNormWarpImplI19BiasAddResidualLoadI6__halffE11AffineStoreIfS1_EfLi8ELi8ELi0ELi32ELi1ELb1EEvT_T0_iidPT1_S8_)
        /*1100*/ 	.word	0x00000000


	//----- nvinfo : EIATTR_MIN_STACK_SIZE
	.align		4
.L_888:
        /*1104*/ 	.byte	0x04, 0x12
        /*1106*/ 	.short	(.L_890 - .L_889)
	.align		4
.L_889:
        /*1108*/ 	.word	index@(_Z17LayerNormWarpImplI19BiasAddResidualLoadI6__halffE11AffineStoreIfS1_EfLi8ELi8ELi8ELi32ELi1ELb0EEvT_T0_iidPT1_S8_)
        /*110c*/ 	.word	0x00000000


	//----- nvinfo : EIATTR_MIN_STACK_SIZE
	.align		4
.L_890:
        /*1110*/ 	.byte	0x04, 0x12
        /*1112*/ 	.short	(.L_892 - .L_891)
	.align		4
.L_891:
        /*1114*/ 	.word	index@(_Z17LayerNormWarpImplI19BiasAddResidualLoadI6__halffE11AffineStoreIfS1_EfLi8ELi8ELi0ELi32ELi2ELb1EEvT_T0_iidPT1_S8_)
        /*1118*/ 	.word	0x00000000


	//----- nvinfo : EIATTR_MIN_STACK_SIZE
	.align		4
.L_892:
        /*111c*/ 	.byte	0x04, 0x12
        /*111e*/ 	.short	(.L_894 - .L_893)
	.align		4
.L_893:
        /*1120*/ 	.word	index@(_Z17LayerNormWarpImplI19BiasAddResidualLoadI6__halffE11AffineStoreIfS1_EfLi8ELi8ELi8ELi32ELi2ELb0EEvT_T0_iidPT1_S8_)
        /*1124*/ 	.word	0x00000000


	//----- nvinfo : EIATTR_MIN_STACK_SIZE
	.align		4
.L_894:
        /*1128*/ 	.byte	0x04, 0x12
        /*112a*/ 	.short	(.L_896 - .L_895)
	.align		4
.L_895:
        /*112c*/ 	.word	index@(_Z17LayerNormWarpImplI19BiasAddResidualLoadI6__halffE11AffineStoreIfS1_EfLi8ELi8ELi0ELi16ELi1ELb1EEvT_T0_iidPT1_S8_)
        /*1130*/ 	.word	0x00000000


	//----- nvinfo : EIATTR_MIN_STACK_SIZE
	.align		4
.L_896:
        /*1134*/ 	.byte	0x04, 0x12
        /*1136*/ 	.short	(.L_898 - .L_897)
	.align		4
.L_897:
        /*1138*/ 	.word	index@(_Z17LayerNormWarpImplI19BiasAddResidualLoadI6__halffE11AffineStoreIfS1_EfLi8ELi8ELi8ELi16ELi1ELb0EEvT_T0_iidPT1_S8_)
        /*113c*/ 	.word	0x00000000


	//----- nvinfo : EIATTR_MIN_STACK_SIZE
	.align		4
.L_898:
        /*1140*/ 	.byte	0x04, 0x12
        /*1142*/ 	.short	(.L_900 - .L_899)
	.align		4
.L_899:
        /*1144*/ 	.word	index@(_Z17LayerNormWarpImplI19BiasAddResidualLoadI6__halffE11AffineStoreIfS1_EfLi8ELi8ELi0ELi16ELi2ELb1EEvT_T0_iidPT1_S8_)
        /*1148*/ 	.word	0x00000000


	//----- nvinfo : EIATTR_MIN_STACK_SIZE
	.align		4
.L_900:
        /*114c*/ 	.byte	0x04, 0x12
        /*114e*/ 	.short	(.L_902 - .L_901)
	.align		4
.L_901:
        /*1150*/ 	.word	index@(_Z17LayerNormWarpImplI19BiasAddResidualLoadI6__halffE11AffineStoreIfS1_EfLi8ELi8ELi8ELi16ELi2ELb0EEvT_T0_iidPT1_S8_)
        /*1154*/ 	.word	0x00000000


	//----- nvinfo : EIATTR_MIN_STACK_SIZE
	.align		4
.L_902:
        /*1158*/ 	.byte	0x04, 0x12
        /*115a*/ 	.short	(.L_904 - .L_903)
	.align		4
.L_903:
        /*115c*/ 	.word	index@(_Z17LayerNormWarpImplI19BiasAddResidualLoadI6__halffE11AffineStoreIfS1_EfLi8ELi8ELi0ELi8ELi1ELb1EEvT_T0_iidPT1_S8_)
        /*1160*/ 	.word	0x00000000


	//----- nvinfo : EIATTR_MIN_STACK_SIZE
	.align		4
.L_904:
        /*1164*/ 	.byte	0x04, 0x12
        /*1166*/ 	.short	(.L_906 - .L_905)
	.align		4
.L_905:
        /*1168*/ 	.word	index@(_Z17LayerNormWarpImplI19BiasAddResidualLoadI6__halffE11AffineStoreIfS1_EfLi8ELi8ELi8ELi8ELi1ELb0EEvT_T0_iidPT1_S8_)
        /*116c*/ 	.word	0x00000000


	//----- nvinfo : EIATTR_MIN_STACK_SIZE
	.align		4
.L_906:
        /*1170*/ 	.byte	0x04, 0x12
        /*1172*/ 	.short	(.L_908 - .L_907)
	.align		4
.L_907:
        /*1174*/ 	.word	index@(_Z17LayerNormWarpImplI19BiasAddResidualLoadI6__halffE11AffineStoreIfS1_EfLi8ELi8ELi0ELi8ELi2ELb1EEvT_T0_iidPT1_S8_)
        /*1178*/ 	.word	0x00000000


	//----- nvinfo : EIATTR_MIN_STACK_SIZE
	.align		4
.L_908:
        /*117c*/ 	.byte	0x04, 0x12
        /*117e*/ 	.short	(.L_910 - .L_909)
	.align		4
.L_909:
        /*1180*/ 	.word	index@(_Z17LayerNormWarpImplI19BiasAddResidualLoadI6__halffE11AffineStoreIfS1_EfLi8ELi8ELi8ELi8ELi2ELb0EEvT_T0_iidPT1_S8_)
        /*1184*/ 	.word	0x00000000


	//----- nvinfo : EIATTR_MIN_STACK_SIZE
	.align		4
.L_910:
        /*1188*/ 	.byte	0x04, 0x12
        /*118a*/ 	.short	(.L_912 - .L_911)
	.align		4
.L_911:
        /*118c*/ 	.word	index@(_Z17LayerNormWarpImplI19BiasAddResidualLoadI6__halffE11AffineStoreIfS1_EfLi8ELi8ELi0ELi4ELi1ELb1EEvT_T0_iidPT1_S8_)
        /*1190*/ 	.word	0x00000000


	//----- nvinfo : EIATTR_MIN_STACK_SIZE
	.align		4
.L_912:
        /*1194*/ 	.byte	0x04, 0x12
        /*1196*/ 	.short	(.L_914 - .L_913)
	.align		4
.L_913:
        /*1198*/ 	.word	index@(_Z17LayerNormWarpImplI19BiasAddResidualLoadI6__halffE11AffineStoreIfS1_EfLi8ELi8ELi8ELi4ELi1ELb0EEvT_T0_iidPT1_S8_)
        /*119c*/ 	.word	0x00000000


	//----- nvinfo : EIATTR_MIN_STACK_SIZE
	.align		4
.L_914:
        /*11a0*/ 	.byte	0x04, 0x12
        /*11a2*/ 	.short	(.L_916 - .L_915)
	.align		4
.L_915:
        /*11a4*/ 	.word	index@(_Z17LayerNormWarpImplI19BiasAddResidualLoadI6__halffE11AffineStoreIfS1_EfLi8ELi8ELi0ELi4ELi2ELb1EEvT_T0_iidPT1_S8_)
        /*11a8*/ 	.word	0x00000000


	//----- nvinfo : EIATTR_MIN_STACK_SIZE
	.align		4
.L_916:
        /*11ac*/ 	.byte	0x04, 0x12
        /*11ae*/ 	.short	(.L_918 - .L_917)
	.align		4
.L_917:
        /*11b0*/ 	.word	index@(_Z17LayerNormWarpImplI19BiasAddResidualLoadI6__halffE11AffineStoreIfS1_EfLi8ELi8ELi8ELi4ELi2ELb0EEvT_T0_iidPT1_S8_)
        /*11b4*/ 	.word	0x00000000
.L_918:


//--------------------- .nv.compat                --------------------------
	.section	.nv.compat,"",@"SHT_CUDA_COMPAT_INFO"
	.align	4
        /*0000*/ 	.byte	0x02, 0x09, 0x00, 0x00, 0x02, 0x02, 0x01, 0x00, 0x02, 0x05, 0x05, 0x00, 0x03, 0x07, 0x01, 0x01
        /*0010*/ 	.byte	0x02, 0x03, 0x00, 0x00, 0x02, 0x06, 0x01, 0x00, 0x04, 0x0b, 0x08, 0x00, 0x01, 0x00, 0x00, 0x00
        /*0020*/ 	.byte	0x00, 0x00, 0x00, 0x00


//--------------------- .nv.info._ZN3cub18CUB_300001_SM_10006detail11EmptyKernelIvEEvv --------------------------
	.section	.nv.info._ZN3cub18CUB_300001_SM_10006detail11EmptyKernelIvEEvv,"",@"SHT_CUDA_INFO"
	.sectionflags	@""
	.align	4


	//----- nvinfo : EIATTR_CUDA_API_VERSION
	.align		4
        /*0000*/ 	.byte	0x04, 0x37
        /*0002*/ 	.short	(.L_920 - .L_919)
.L_919:
        /*0004*/ 	.word	0x00000082


	//----- nvinfo : EIATTR_SPARSE_MMA_MASK
	.align		4
.L_920:
        /*0008*/ 	.byte	0x03, 0x50
        /*000a*/ 	.short	0x0000


	//----- nvinfo : EIATTR_MAXREG_COUNT
	.align		4
        /*000c*/ 	.byte	0x03, 0x1b
        /*000e*/ 	.short	0x00ff


	//----- nvinfo : EIATTR_MERCURY_ISA_VERSION
	.align		4
        /*0010*/ 	.byte	0x03, 0x5f
        /*0012*/ 	.short	0x0101


	//----- nvinfo : EIATTR_VRC_CTA_INIT_COUNT
	.align		4
        /*0014*/ 	.byte	0x02, 0x4a
	.zero		1
	.zero		1


	//----- nvinfo : EIATTR_EXIT_INSTR_OFFSETS
	.align		4
        /*0018*/ 	.byte	0x04, 0x1c
        /*001a*/ 	.short	(.L_922 - .L_921)


	//   ....[0]....
.L_921:
        /*001c*/ 	.word	0x00000010


	//----- nvinfo : EIATTR_SW_WAR
	.align		4
.L_922:
        /*0020*/ 	.byte	0x04, 0x36
        /*0022*/ 	.short	(.L_924 - .L_923)
.L_923:
        /*0024*/ 	.word	0x00000008
.L_924:


//--------------------- .nv.info._Z26LayerNormBlockUncachedImplI19BiasAddResidualLoadI6__halffE11AffineStoreIfS1_EfLi1ELi1024EEvT_T0_lldPT1_S8_ --------------------------
	.section	.nv.info._Z26LayerNormBlockUncachedImplI19BiasAddResidualLoadI6__halffE11AffineStoreIfS1_EfLi1ELi1024EEvT_T0_lldPT1_S8_,"",@"SHT_CUDA_INFO"
	.sectionflags	@""
	.align	4


	//----- nvinfo : EIATTR_CUDA_API_VERSION
	.align		4
        /*0000*/ 	.byte	0x04, 0x37
        /*0002*/ 	.short	(.L_926 - .L_925)
.L_925:
        /*0004*/ 	.word	0x00000082


	//----- nvinfo : EIATTR_KPARAM_INFO
	.align		4
.L_926:
        /*0008*/ 	.byte	0x04, 0x17
        /*000a*/ 	.short	(.L_928 - .L_927)
.L_927:
        /*000c*/ 	.word	0x00000000
        /*0010*/ 	.short	0x0006
        /*0012*/ 	.short	0x0060
        /*0014*/ 	.byte	0x00, 0xf5, 0x21, 0x00


	//----- nvinfo : EIATTR_KPARAM_INFO
	.align		4
.L_928:
        /*0018*/ 	.byte	0x04, 0x17
        /*001a*/ 	.short	(.L_930 - .L_929)
.L_929:
        /*001c*/ 	.word	0x00000000
        /*0020*/ 	.short	0x0005
        /*0022*/ 	.short	0x0058
        /*0024*/ 	.byte	0x00, 0xf5, 0x21, 0x00


	//----- nvinfo : EIATTR_KPARAM_INFO
	.align		4
.L_930:
        /*0028*/ 	.byte	0x04, 0x17
        /*002a*/ 	.short	(.L_932 - .L_931)
.L_931:
        /*002c*/ 	.word	0x00000000
        /*0030*/ 	.short	0x0004
        /*0032*/ 	.short	0x0050
        /*0034*/ 	.byte	0x00, 0xf0, 0x21, 0x00


	//----- nvinfo : EIATTR_KPARAM_INFO
	.align		4
.L_932:
        /*0038*/ 	.byte	0x04, 0x17
        /*003a*/ 	.short	(.L_934 - .L_933)
.L_933:
        /*003c*/ 	.word	0x00000000
        /*0040*/ 	.short	0x0003
        /*0042*/ 	.short	0x0048
        /*0044*/ 	.byte	0x00, 0xf0, 0x21, 0x00


	//----- nvinfo : EIATTR_KPARAM_INFO
	.align		4
.L_934:
        /*0048*/ 	.byte	0x04, 0x17
        /*004a*/ 	.short	(.L_936 - .L_935)
.L_935:
        /*004c*/ 	.word	0x00000000
        /*0050*/ 	.short	0x0002
        /*0052*/ 	.short	0x0040
        /*0054*/ 	.byte	0x00, 0xf0, 0x21, 0x00


	//----- nvinfo : EIATTR_KPARAM_INFO
	.align		4
.L_936:
        /*0058*/ 	.byte	0x04, 0x17
        /*005a*/ 	.short	(.L_938 - .L_937)
.L_937:
        /*005c*/ 	.word	0x00000000
        /*0060*/ 	.short	0x0001
        /*0062*/ 	.short	0x0020
        /*0064*/ 	.byte	0x00, 0xf0, 0x81, 0x00


	//----- nvinfo : EIATTR_KPARAM_INFO
	.align		4
.L_938:
        /*0068*/ 	.byte	0x04, 0x17
        /*006a*/ 	.short	(.L_940 - .L_939)
.L_939:
        /*006c*/ 	.word	0x00000000
        /*0070*/ 	.short	0x0000
        /*0072*/ 	.short	0x0000
        /*0074*/ 	.byte	0x00, 0xf0, 0x81, 0x00


	//----- nvinfo : EIATTR_SPARSE_MMA_MASK
	.align		4
.L_940:
        /*0078*/ 	.byte	0x03, 0x50
        /*007a*/ 	.short	0x0000


	//----- nvinfo : EIATTR_MAXREG_COUNT
	.align		4
        /*007c*/ 	.byte	0x03, 0x1b
        /*007e*/ 	.short	0x00ff


	//----- nvinfo : EIATTR_NUM_BARRIERS
	.align		4
        /*0080*/ 	.byte	0x02, 0x4c
        /*0082*/ 	.byte	0x01
	.zero		1


	//----- nvinfo : EIATTR_MERCURY_ISA_VERSION
	.align		4
        /*0084*/ 	.byte	0x03, 0x5f
        /*0086*/ 	.short	0x0101


	//----- nvinfo : EIATTR_UNUSED_LOAD_BYTE_OFFSET
	.align		4
        /*0088*/ 	.byte	0x04, 0x44
        /*008a*/ 	.short	(.L_942 - .L_941)


	//   ....[0]....
.L_941:
        /*008c*/ 	.word	0x00001c00
        /*0090*/ 	.word	0x00000fff


	//----- nvinfo : EIATTR_COOP_GROUP_MASK_REGIDS
	.align		4
.L_942:
        /*0094*/ 	.byte	0x04, 0x29
        /*0096*/ 	.short	(.L_944 - .L_943)


	//   ....[0]....
.L_943:
        /*0098*/ 	.word	0xffffffff


	//   ....[1]....
        /*009c*/ 	.word	0xffffffff


	//   ....[2]....
        /*00a0*/ 	.word	0xffffffff


	//   ....[3]....
        /*00a4*/ 	.word	0xffffffff


	//   ....[4]....
        /*00a8*/ 	.word	0xffffffff


	//   ....[5]....
        /*00ac*/ 	.word	0xffffffff


	//   ....[6]....
        /*00b0*/ 	.word	0xffffffff


	//   ....[7]....
        /*00b4*/ 	.word	0xffffffff


	//   ....[8]....
        /*00b8*/ 	.word	0xffffffff


	//   ....[9]....
        /*00bc*/ 	.word	0xffffffff


	//   ....[10]....
        /*00c0*/ 	.word	0xffffffff


	//   ....[11]....
        /*00c4*/ 	.word	0xffffffff


	//   ....[12]....
        /*00c8*/ 	.word	0xffffffff


	//   ....[13]....
        /*00cc*/ 	.word	0xffffffff


	//   ....[14]....
        /*00d0*/ 	.word	0xffffffff


	//   ....[15]....
        /*00d4*/ 	.word	0xffffffff


	//   ....[16]....
        /*00d8*/ 	.word	0xffffffff


	//   ....[17]....
        /*00dc*/ 	.word	0xffffffff


	//   ....[18]....
        /*00e0*/ 	.word	0xffffffff


	//   ....[19]....
        /*00e4*/ 	.word	0xffffffff


	//   ....[20]....
        /*00e8*/ 	.word	0xffffffff


	//   ....[21]....
        /*00ec*/ 	.word	0xffffffff


	//   ....[22]....
        /*00f0*/ 	.word	0xffffffff


	//   ....[23]....
        /*00f4*/ 	.word	0xffffffff


	//   ....[24]....
        /*00f8*/ 	.word	0xffffffff


	//   ....[25]....
        /*00fc*/ 	.word	0xffffffff


	//   ....[26]....
        /*0100*/ 	.word	0xffffffff


	//   ....[27]....
        /*0104*/ 	.word	0xffffffff


	//   ....[28]....
        /*0108*/ 	.word	0xffffffff


	//   ....[29]....
        /*010c*/ 	.word	0xffffffff


	//   ....[30]....
        /*0110*/ 	.word	0xffffffff


	//----- nvinfo : EIATTR_COOP_GROUP_INSTR_OFFSETS
	.align		4
.L_944:
        /*0114*/ 	.byte	0x04, 0x28
        /*0116*/ 	.short	(.L_946 - .L_945)


	//   ....[0]....
.L_945:
        /*0118*/ 	.word	0x00000be0


	//   ....[1]....
        /*011c*/ 	.word	0x00000c00


	//   ....[2]....
        /*0120*/ 	.word	0x00000c10


	//   ....[3]....
        /*0124*/ 	.word	0x00000d30


	//   ....[4]....
        /*0128*/ 	.word	0x00000d50


	//   ....[5]....
        /*012c*/ 	.word	0x00000d60


	//   ....[6]....
        /*0130*/ 	.word	0x00000e80


	//   ....[7]....
        /*0134*/ 	.word	0x00000ea0


	//   ....[8]....
        /*0138*/ 	.word	0x00000eb0


	//   ....[9]....
        /*013c*/ 	.word	0x00000fd0


	//   ....[10]....
        /*0140*/ 	.word	0x00000ff0


	//   ....[11]....
        /*0144*/ 	.word	0x00001000


	//   ....[12]....
        /*0148*/ 	.word	0x00001120


	//   ....[13]....
        /*014c*/ 	.word	0x00001150


	//   ....[14]....
        /*0150*/ 	.word	0x00001160


	//   ....[15]....
        /*0154*/ 	.word	0x000014c0


	//   ....[16]....
        /*0158*/ 	.word	0x000014d0


	//   ....[17]....
        /*015c*/ 	.word	0x000014f0


	//   ....[18]....
        /*0160*/ 	.word	0x00001500


	//   ....[19]....
        /*0164*/ 	.word	0x00001620


	//   ....[20]....
        /*0168*/ 	.word	0x00001640


	//   ....[21]....
        /*016c*/ 	.word	0x00001650


	//   ....[22]....
        /*0170*/ 	.word	0x00001770


	//   ....[23]....
        /*0174*/ 	.word	0x00001790


	//   ....[24]....
        /*0178*/ 	.word	0x000017a0


	//   ....[25]....
        /*017c*/ 	.word	0x000018c0


	//   ....[26]....
        /*0180*/ 	.word	0x000018f0


	//   ....[27]....
        /*0184*/ 	.word	0x00001900


	//   ....[28]....
        /*0188*/ 	.word	0x00001a20


	//   ....[29]....
        /*018c*/ 	.word	0x00001a50


	//   ....[30]....
        /*0190*/ 	.word	0x00001a70


	//----- nvinfo : EIATTR_VRC_CTA_INIT_COUNT
	.align		4
.L_946:
        /*0194*/ 	.byte	0x02, 0x4a
	.zero		1
	.zero		1


	//----- nvinfo : EIATTR_EXIT_INSTR_OFFSETS
	.align		4
        /*0198*/ 	.byte	0x04, 0x1c
        /*019a*/ 	.short	(.L_948 - .L_947)


	//   ....[0]....
.L_947:
        /*019c*/ 	.word	0x00000050


	//   ....[1]....
        /*01a0*/ 	.word	0x00001f50


	//----- nvinfo : EIATTR_CRS_STACK_SIZE
	.align		4
.L_948:
        /*01a4*/ 	.byte	0x04, 0x1e
        /*01a6*/ 	.short	(.L_950 - .L_949)
.L_949:
        /*01a8*/ 	.word	0x00000000


	//----- nvinfo : EIATTR_CBANK_PARAM_SIZE
	.align		4
.L_950:
        /*01ac*/ 	.byte	0x03, 0x19
        /*01ae*/ 	.short	0x0068


	//----- nvinfo : EIATTR_PARAM_CBANK
	.align		4
        /*01b0*/ 	.byte	0x04, 0x0a
        /*01b2*/ 	.short	(.L_952 - .L_951)
	.align		4
.L_951:
        /*01b4*/ 	.word	index@(.nv.constant0._Z26LayerNormBlockUncachedImplI19BiasAddResidualLoadI6__halffE11AffineStoreIfS1_EfLi1ELi1024EEvT_T0_lldPT1_S8_)
        /*01b8*/ 	.short	0x0380
        /*01ba*/ 	.short	0x0068


	//----- nvinfo : EIATTR_SW_WAR
	.align		4
.L_952:
        /*01bc*/ 	.byte	0x04, 0x36
        /*01be*/ 	.short	(.L_954 - .L_953)
.L_953:
        /*01c0*/ 	.word	0x00000008
.L_954:


//--------------------- .nv.info._Z26LayerNormBlockUncachedImplI19BiasAddResidualLoadI6__halffE11AffineStoreIfS1_EfLi2ELi1024EEvT_T0_lldPT1_S8_ --------------------------
	.section	.nv.info._Z26LayerNormBlockUncachedImplI19BiasAddResidualLoadI6__halffE11AffineStoreIfS1_EfLi2ELi1024EEvT_T0_lldPT1_S8_,"",@"SHT_CUDA_INFO"
	.sectionflags	@""
	.align	4


	//----- nvinfo : EIATTR_CUDA_API_VERSION
	.align		4
        /*0000*/ 	.byte	0x04, 0x37
        /*0002*/ 	.short	(.L_956 - .L_955)
.L_955:
        /*0004*/ 	.word	0x00000082


	//----- nvinfo : EIATTR_KPARAM_INFO
	.align		4
.L_956:
        /*0008*/ 	.byte	0x04, 0x17
        /*000a*/ 	.short	(.L_958 - .L_957)
.L_957:
        /*000c*/ 	.word	0x00000000
        /*0010*/ 	.short	0x0006
        /*0012*/ 	.short	0x0060
        /*0014*/ 	.byte	0x00, 0xf5, 0x21, 0x00


	//----- nvinfo : EIATTR_KPARAM_INFO
	.align		4
.L_958:
        /*0018*/ 	.byte	0x04, 0x17
        /*001a*/ 	.short	(.L_960 - .L_959)
.L_959:
        /*001c*/ 	.word	0x00000000
        /*0020*/ 	.short	0x0005
        /*0022*/ 	.short	0x0058
        /*0024*/ 	.byte	0x00, 0xf5, 0x21, 0x00


	//----- nvinfo : EIATTR_KPARAM_INFO
	.align		4
.L_960:
        /*0028*/ 	.byte	0x04, 0x17
        /*002a*/ 	.short	(.L_962 - .L_961)
.L_961:
        /*002c*/ 	.word	0x00000000
        /*0030*/ 	.short	0x0004
        /*0032*/ 	.short	0x0050
        /*0034*/ 	.byte	0x00, 0xf0, 0x21, 0x00


	//----- nvinfo : EIATTR_KPARAM_INFO
	.align		4
.L_962:
        /*0038*/ 	.byte	0x04, 0x17
        /*003a*/ 	.short	(.L_964 - .L_963)
.L_963:
        /*003c*/ 	.word	0x00000000
        /*0040*/ 	.short	0x0003
        /*0042*/ 	.short	0x0048
        /*0044*/ 	.byte	0x00, 0xf0, 0x21, 0x00


	//----- nvinfo : EIATTR_KPARAM_INFO
	.align		4
.L_964:
        /*0048*/ 	.byte	0x04, 0x17
        /*004a*/ 	.short	(.L_966 - .L_965)
.L_965:
        /*004c*/ 	.word	0x00000000
        /*0050*/ 	.short	0x0002
        /*0052*/ 	.short	0x0040
        /*0054*/ 	.byte	0x00, 0xf0, 0x21, 0x00


	//----- nvinfo : EIATTR_KPARAM_INFO
	.align		4
.L_966:
        /*0058*/ 	.byte	0x04, 0x17
        /*005a*/ 	.short	(.L_968 - .L_967)
.L_967:
        /*005c*/ 	.word	0x00000000
        /*0060*/ 	.short	0x0001
        /*0062*/ 	.short	0x0020
        /*0064*/ 	.byte	0x00, 0xf0, 0x81, 0x00


	//----- nvinfo : EIATTR_KPARAM_INFO
	.align		4
.L_968:
        /*0068*/ 	.byte	0x04, 0x17
        /*006a*/ 	.short	(.L_970 - .L_969)
.L_969:
        /*006c*/ 	.word	0x00000000
        /*0070*/ 	.short	0x0000
        /*0072*/ 	.short	0x0000
        /*0074*/ 	.byte	0x00, 0xf0, 0x81, 0x00


	//----- nvinfo : EIATTR_SPARSE_MMA_MASK
	.align		4
.L_970:
        /*0078*/ 	.byte	0x03, 0x50
        /*007a*/ 	.short	0x0000


	//----- nvinfo : EIATTR_MAXREG_COUNT
	.align		4
        /*007c*/ 	.byte	0x03, 0x1b
        /*007e*/ 	.short	0x00ff


	//----- nvinfo : EIATTR_NUM_BARRIERS
	.align		4
        /*0080*/ 	.byte	0x02, 0x4c
        /*0082*/ 	.byte	0x01
	.zero		1


	//----- nvinfo : EIATTR_EXTERNS
	.align		4
        /*0084*/ 	.byte	0x04, 0x0f
        /*0086*/ 	.short	(.L_972 - .L_971)


	//   ....[0]....
	.align		4
.L_971:
        /*0088*/ 	.word	index@(__assertfail)


	//----- nvinfo : EIATTR_MERCURY_ISA_VERSION
	.align		4
.L_972:
        /*008c*/ 	.byte	0x03, 0x5f
        /*008e*/ 	.short	0x0101


	//----- nvinfo : EIATTR_UNUSED_LOAD_BYTE_OFFSET
	.align		4
        /*0090*/ 	.byte	0x04, 0x44
        /*0092*/ 	.short	(.L_974 - .L_973)


	//   ....[0]....
.L_973:
        /*0094*/ 	.word	0x000028f0
        /*0098*/ 	.word	0x00000fff


	//----- nvinfo : EIATTR_COOP_GROUP_MASK_REGIDS
	.align		4
.L_974:
        /*009c*/ 	.byte	0x04, 0x29
        /*009e*/ 	.short	(.L_976 - .L_975)


	//   ....[0]....
.L_975:
        /*00a0*/ 	.word	0xffffffff


	//   ....[1]....
        /*00a4*/ 	.word	0xffffffff


	//   ....[2]....
        /*00a8*/ 	.word	0xffffffff


	//   ....[3]....
        /*00ac*/ 	.word	0xffffffff


	//   ....[4]....
        /*00b0*/ 	.word	0xffffffff


	//   ....[5]....
        /*00b4*/ 	.word	0xffffffff


	//   ....[6]....
        /*00b8*/ 	.word	0xffffffff


	//   ....[7]....
        /*00bc*/ 	.word	0xffffffff


	//   ....[8]....
        /*00c0*/ 	.word	0xffffffff


	//   ....[9]....
        /*00c4*/ 	.word	0xffffffff


	//   ....[10]....
        /*00c8*/ 	.word	0xffffffff


	//   ....[11]....
        /*00cc*/ 	.word	0xffffffff


	//   ....[12]....
        /*00d0*/ 	.word	0xffffffff


	//   ....[13]....
        /*00d4*/ 	.word	0xffffffff


	//   ....[14]....
        /*00d8*/ 	.word	0xffffffff


	//   ....[15]....
        /*00dc*/ 	.word	0xffffffff


	//   ....[16]....
        /*00e0*/ 	.word	0xffffffff


	//   ....[17]....
        /*00e4*/ 	.word	0xffffffff


	//   ....[18]....
        /*00e8*/ 	.word	0xffffffff


	//   ....[19]....
        /*00ec*/ 	.word	0xffffffff


	//   ....[20]....
        /*00f0*/ 	.word	0xffffffff


	//   ....[21]....
        /*00f4*/ 	.word	0xffffffff


	//   ....[22]....
        /*00f8*/ 	.word	0xffffffff


	//   ....[23]....
        /*00fc*/ 	.word	0xffffffff


	//   ....[24]....
        /*0100*/ 	.word	0xffffffff


	//   ....[25]....
        /*0104*/ 	.word	0xffffffff


	//   ....[26]....
        /*0108*/ 	.word	0xffffffff


	//   ....[27]....
        /*010c*/ 	.word	0xffffffff


	//   ....[28]....
        /*0110*/ 	.word	0xffffffff


	//   ....[29]....
        /*0114*/ 	.word	0xffffffff


	//   ....[30]....
        /*0118*/ 	.word	0xffffffff


	//   ....[31]....
        /*011c*/ 	.word	0x0500000f


	//   ....[32]....
        /*0120*/ 	.word	0x0500000f


	//   ....[33]....
        /*0124*/ 	.word	0x0500000f


	//   ....[34]....
        /*0128*/ 	.word	0x0500000f


	//   ....[35]....
        /*012c*/ 	.word	0x0500000f


	//   ....[36]....
        /*0130*/ 	.word	0x0500000f


	//   ....[37]....
        /*0134*/ 	.word	0x0500000f


	//   ....[38]....
        /*0138*/ 	.word	0x0500000f


	//   ....[39]....
        /*013c*/ 	.word	0x0500000f


	//   ....[40]....
        /*0140*/ 	.word	0x0500000f


	//   ....[41]....
        /*0144*/ 	.word	0x0500000f


	//   ....[42]....
        /*0148*/ 	.word	0x0500000f


	//   ....[43]....
        /*014c*/ 	.word	0x0500000f


	//   ....[44]....
        /*0150*/ 	.word	0x0500000f


	//   ....[45]....
        /*0154*/ 	.word	0x0500000f


	//   ....[46]....
        /*0158*/ 	.word	0x0500000f


	//   ....[47]....
        /*015c*/ 	.word	0x0500000f


	//   ....[48]....
        /*0160*/ 	.word	0x0500000f


	//   ....[49]....
        /*0164*/ 	.word	0x0500000f


	//   ....[50]....
        /*0168*/ 	.word	0x0500000f


	//   ....[51]....
        /*016c*/ 	.word	0x0500000f


	//   ....[52]....
        /*0170*/ 	.word	0x0500000f


	//   ....[53]....
        /*0174*/ 	.word	0x0500000f


	//   ....[54]....
        /*0178*/ 	.word	0x0500000f


	//   ....[55]....
        /*017c*/ 	.word	0x0500000f


	//   ....[56]....
        /*0180*/ 	.word	0x0500000f


	//   ....[57]....
        /*0184*/ 	.word	0x0500000f


	//   ....[58]....
        /*0188*/ 	.word	0x0500000f


	//   ....[59]....
        /*018c*/ 	.word	0x0500000f


	//   ....[60]....
        /*0190*/ 	.word	0x0500000f


	//   ....[61]....
        /*0194*/ 	.word	0x0500000f


	//----- nvinfo : EIATTR_COOP_GROUP_INSTR_OFFSETS
	.align		4
.L_976:
        /*0198*/ 	.byte	0x04, 0x28
        /*019a*/ 	.short	(.L_978 - .L_977)


	//   ....[0]....
.L_977:
        /*019c*/ 	.word	0x00001770


	//   ....[1]....
        /*01a0*/ 	.word	0x00001780


	//   ....[2]....
        /*01a4*/ 	.word	0x00001790


	//   ....[3]....
        /*01a8*/ 	.word	0x000018e0


	//   ....[4]....
        /*01ac*/ 	.word	0x000018f0


	//   ....[5]....
        /*01b0*/ 	.word	0x00001900


	//   ....[6]....
        /*01b4*/ 	.word	0x00001a50


	//   ....[7]....
        /*01b8*/ 	.word	0x00001a60


	//   ....[8]....
        /*01bc*/ 	.word	0x00001a70


	//   ....[9]....
        /*01c0*/ 	.word	0x00001bc0


	//   ....[10]....
        /*01c4*/ 	.word	0x00001bd0


	//   ....[11]....
        /*01c8*/ 	.word	0x00001be0


	//   ....[12]....
        /*01cc*/ 	.word	0x00001d30


	//   ....[13]....
        /*01d0*/ 	.word	0x00001d40


	//   ....[14]....
        /*01d4*/ 	.word	0x00001d50


	//   ....[15]....
        /*01d8*/ 	.word	0x00002110


	//   ....[16]....
        /*01dc*/ 	.word	0x00002120


	//   ....[17]....
        /*01e0*/ 	.word	0x00002130


	//   ....[18]....
        /*01e4*/ 	.word	0x00002140


	//   ....[19]....
        /*01e8*/ 	.word	0x00002290


	//   ....[20]....
        /*01ec*/ 	.word	0x000022a0


	//   ....[21]....
        /*01f0*/ 	.word	0x000022b0


	//   ....[22]....
        /*01f4*/ 	.word	0x00002400


	//   ....[23]....
        /*01f8*/ 	.word	0x00002410


	//   ....[24]....
        /*01fc*/ 	.word	0x00002420


	//   ....[25]....
        /*0200*/ 	.word	0x00002570


	//   ....[26]....
        /*0204*/ 	.word	0x00002580


	//   ....[27]....
        /*0208*/ 	.word	0x00002590


	//   ....[28]....
        /*020c*/ 	.word	0x000026e0


	//   ....[29]....
        /*0210*/ 	.word	0x000026f0


	//   ....[30]....
        /*0214*/ 	.word	0x00002700


	//   ....[31]....
        /*0218*/ 	.word	0x00004210


	//   ....[32]....
        /*021c*/ 	.word	0x00004260


	//   ....[33]....
        /*0220*/ 	.word	0x000042b0


	//   ....[34]....
        /*0224*/ 	.word	0x00004340


	//   ....[35]....
        /*0228*/ 	.word	0x000043d0


	//   ....[36]....
        /*022c*/ 	.word	0x00004420


	//   ....[37]....
        /*0230*/ 	.word	0x000044b0


	//   ....[38]....
        /*0234*/ 	.word	0x00004540


	//   ....[39]....
        /*0238*/ 	.word	0x00004590


	//   ....[40]....
        /*023c*/ 	.word	0x00004620


	//   ....[41]....
        /*0240*/ 	.word	0x000046b0


	//   ....[42]....
        /*0244*/ 	.word	0x00004700


	//   ....[43]....
        /*0248*/ 	.word	0x00004790


	//   ....[44]....
        /*024c*/ 	.word	0x00004820


	//   ....[45]....
        /*0250*/ 	.word	0x00004870


	//   ....[46]....
        /*0254*/ 	.word	0x000048f0


	//   ....[47]....
        /*0258*/ 	.word	0x00004920


	//   ....[48]....
        /*025c*/ 	.word	0x00004970


	//   ....[49]....
        /*0260*/ 	.word	0x000049c0


	//   ....[50]....
        /*0264*/ 	.word	0x00004a50


	//   ....[51]....
        /*0268*/ 	.word	0x00004ae0


	//   ....[52]....
        /*026c*/ 	.word	0x00004b30


	//   ....[53]....
        /*0270*/ 	.word	0x00004bc0


	//   ....[54]....
        /*0274*/ 	.word	0x00004c50


	//   ....[55]....
        /*0278*/ 	.word	0x00004ca0


	//   ....[56]....
        /*027c*/ 	.word	0x00004d30


	//   ....[57]....
        /*0280*/ 	.word	0x00004dc0


	//   ....[58]....
        /*0284*/ 	.word	0x00004e10


	//   ....[59]....
        /*0288*/ 	.word	0x00004ea0


	//   ....[60]....
        /*028c*/ 	.word	0x00004f30


	//   ....[61]....
        /*0290*/ 	.word	0x00004f80


	//----- nvinfo : EIATTR_VRC_CTA_INIT_COUNT
	.align		4
.L_978:
        /*0294*/ 	.byte	0x02, 0x4a
	.zero		1
	.zero		1


	//----- nvinfo : EIATTR_SYSCALL_OFFSETS
	.align		4
        /*0298*/ 	.byte	0x04, 0x46
        /*029a*/ 	.short	(.L_980 - .L_979)


	//   ....[0]....
.L_979:
        /*029c*/ 	.word	0x00000150


	//----- nvinfo : EIATTR_EXIT_INSTR_OFFSETS
	.align		4
.L_980:
        /*02a0*/ 	.byte	0x04, 0x1c
        /*02a2*/ 	.short	(.L_982 - .L_981)


	//   ....[0]....
.L_981:
        /*02a4*/ 	.word	0x000001a0


	//   ....[1]....
        /*02a8*/ 	.word	0x000041b0


	//----- nvinfo : EIATTR_CRS_STACK_SIZE
	.align		4
.L_982:
        /*02ac*/ 	.byte	0x04, 0x1e
        /*02ae*/ 	.short	(.L_984 - .L_983)
.L_983:
        /*02b0*/ 	.word	0x00000000


	//----- nvinfo : EIATTR_CBANK_PARAM_SIZE
	.align		4
.L_984:
        /*02b4*/ 	.byte	0x03, 0x19
        /*02b6*/ 	.short	0x0068


	//----- nvinfo : EIATTR_PARAM_CBANK
	.align		4
        /*02b8*/ 	.byte	0x04, 0x0a
        /*02ba*/ 	.short	(.L_986 - .L_985)
	.align		4
.L_985:
        /*02bc*/ 	.word	index@(.nv.constant0._Z26LayerNormBlockUncachedImplI19BiasAddResidualLoadI6__halffE11AffineStoreIfS1_EfLi2ELi1024EEvT_T0_lldPT1_S8_)
        /*02c0*/ 	.short	0x0380
        /*02c2*/ 	.short	0x0068


	//----- nvinfo : EIATTR_SW_WAR
	.align		4
.L_986:
        /*02c4*/ 	.byte	0x04, 0x36
        /*02c6*/ 	.short	(.L_988 - .L_987)
.L_987:
        /*02c8*/ 	.word	0x00000008
.L_988:


//--------------------- .nv.info._Z26LayerNormBlockUncachedImplI19BiasAddResidualLoadI6__halffE11AffineStoreIfS1_EfLi4ELi1024EEvT_T0_lldPT1_S8_ --------------------------
	.section	.nv.info._Z26LayerNormBlockUncachedImplI19BiasAddResidualLoadI6__halffE11AffineStoreIfS1_EfLi4ELi1024EEvT_T0_lldPT1_S8_,"",@"SHT_CUDA_INFO"
	.sectionflags	@""
	.align	4


	//----- nvinfo : EIATTR_CUDA_API_VERSION
	.align		4
        /*0000*/ 	.byte	0x04, 0x37
        /*0002*/ 	.short	(.L_990 - .L_989)
.L_989:
        /*0004*/ 	.word	0x00000082


	//----- nvinfo : EIATTR_KPARAM_INFO
	.align		4
.L_990:
        /*0008*/ 	.byte	0x04, 0x17
        /*000a*/ 	.short	(.L_992 - .L_991)
.L_991:
        /*000c*/ 	.word	0x00000000
        /*0010*/ 	.short	0x0006
        /*0012*/ 	.short	0x0060
        /*0014*/ 	.byte	0x00, 0xf5, 0x21, 0x00


	//----- nvinfo : EIATTR_KPARAM_INFO
	.align		4
.L_992:
        /*0018*/ 	.byte	0x04, 0x17
        /*001a*/ 	.short	(.L_994 - .L_993)
.L_993:
        /*001c*/ 	.word	0x00000000
        /*0020*/ 	.short	0x0005
        /*0022*/ 	.short	0x0058
        /*0024*/ 	.byte	0x00, 0xf5, 0x21, 0x00


	//----- nvinfo : EIATTR_KPARAM_INFO
	.align		4
.L_994:
        /*0028*/ 	.byte	0x04, 0x17
        /*002a*/ 	.short	(.L_996 - .L_995)
.L_995:
        /*002c*/ 	.word	0x00000000
        /*0030*/ 	.short	0x0004
        /*0032*/ 	.short	0x0050
        /*0034*/ 	.byte	0x00, 0xf0, 0x21, 0x00


	//----- nvinfo : EIATTR_KPARAM_INFO
	.align		4
.L_996:
        /*0038*/ 	.byte	0x04, 0x17
        /*003a*/ 	.short	(.L_998 - .L_997)
.L_997:
        /*003c*/ 	.word	0x00000000
        /*0040*/ 	.short	0x0003
        /*0042*/ 	.short	0x0048
        /*0044*/ 	.byte	0x00, 0xf0, 0x21, 0x00


	//----- nvinfo : EIATTR_KPARAM_INFO
	.align		4
.L_998:
        /*0048*/ 	.byte	0x04, 0x17
        /*004a*/ 	.short	(.L_1000 - .L_999)
.L_999:
        /*004c*/ 	.word	0x00000000
        /*0050*/ 	.short	0x0002
        /*0052*/ 	.short	0x0040
        /*0054*/ 	.byte	0x00, 0xf0, 0x21, 0x00


	//----- nvinfo : EIATTR_KPARAM_INFO
	.align		4
.L_1000:
        /*0058*/ 	.byte	0x04, 0x17
        /*005a*/ 	.short	(.L_1002 - .L_1001)
.L_1001:
        /*005c*/ 	.word	0x00000000
        /*0060*/ 	.short	0x0001
        /*0062*/ 	.short	0x0020
        /*0064*/ 	.byte	0x00, 0xf0, 0x81, 0x00


	//----- nvinfo : EIATTR_KPARAM_INFO
	.align		4
.L_1002:
        /*0068*/ 	.byte	0x04, 0x17
        /*006a*/ 	.short	(.L_1004 - .L_1003)
.L_1003:
        /*006c*/ 	.word	0x00000000
        /*0070*/ 	.short	0x0000
        /*0072*/ 	.short	0x0000
        /*0074*/ 	.byte	0x00, 0xf0, 0x81, 0x00


	//----- nvinfo : EIATTR_SPARSE_MMA_MASK
	.align		4
.L_1004:
        /*0078*/ 	.byte	0x03, 0x50
        /*007a*/ 	.short	0x0000


	//----- nvinfo : EIATTR_MAXREG_COUNT
	.align		4
        /*007c*/ 	.byte	0x03, 0x1b
        /*007e*/ 	.short	0x00ff


	//----- nvinfo : EIATTR_NUM_BARRIERS
	.align		4
        /*0080*/ 	.byte	0x02, 0x4c
        /*0082*/ 	.byte	0x01
	.zero		1


	//----- nvinfo : EIATTR_EXTERNS
	.align		4
        /*0084*/ 	.byte	0x04, 0x0f
        /*0086*/ 	.short	(.L_1006 - .L_1005)


	//   ....[0]....
	.align		4
.L_1005:
        /*0088*/ 	.word	index@(__assertfail)


	//----- nvinfo : EIATTR_MERCURY_ISA_VERSION
	.align		4
.L_1006:
        /*008c*/ 	.byte	0x03, 0x5f
        /*008e*/ 	.short	0x0101


	//----- nvinfo : EIATTR_UNUSED_LOAD_BYTE_OFFSET
	.align		4
        /*0090*/ 	.byte	0x04, 0x44
        /*0092*/ 	.short	(.L_1008 - .L_1007)


	//   ....[0]....
.L_1007:
        /*0094*/ 	.word	0x000030a0
        /*0098*/ 	.word	0x00000fff


	//----- nvinfo : EIATTR_COOP_GROUP_MASK_REGIDS
	.align		4
.L_1008:
        /*009c*/ 	.byte	0x04, 0x29
        /*009e*/ 	.short	(.L_1010 - .L_1009)


	//   ....[0]....
.L_1009:
        /*00a0*/ 	.word	0xffffffff


	//   ....[1]....
        /*00a4*/ 	.word	0xffffffff


	//   ....[2]....
        /*00a8*/ 	.word	0xffffffff


	//   ....[3]....
        /*00ac*/ 	.word	0xffffffff


	//   ....[4]....
        /*00b0*/ 	.word	0xffffffff


	//   ....[5]....
        /*00b4*/ 	.word	0xffffffff


	//   ....[6]....
        /*00b8*/ 	.word	0xffffffff


	//   ....[7]....
        /*00bc*/ 	.word	0xffffffff


	//   ....[8]....
        /*00c0*/ 	.word	0xffffffff


	//   ....[9]....
        /*00c4*/ 	.word	0xffffffff


	//   ....[10]....
        /*00c8*/ 	.word	0xffffffff


	//   ....[11]....
        /*00cc*/ 	.word	0xffffffff


	//   ....[12]....
        /*00d0*/ 	.word	0xffffffff


	//   ....[13]....
        /*00d4*/ 	.word	0xffffffff


	//   ....[14]....
        /*00d8*/ 	.word	0xffffffff


	//   ....[15]....
        /*00dc*/ 	.word	0xffffffff


	//   ....[16]....
        /*00e0*/ 	.word	0xffffffff


	//   ....[17]....
        /*00e4*/ 	.word	0xffffffff


	//   ....[18]....
        /*00e8*/ 	.word	0xffffffff


	//   ....[19]....
        /*00ec*/ 	.word	0xffffffff


	//   ....[20]....
        /*00f0*/ 	.word	0xffffffff


	//   ....[21]....
        /*00f4*/ 	.word	0xffffffff


	//   ....[22]....
        /*00f8*/ 	.word	0xffffffff


	//   ....[23]....
        /*00fc*/ 	.word	0xffffffff


	//   ....[24]....
        /*0100*/ 	.word	0xffffffff


	//   ....[25]....
        /*0104*/ 	.word	0xffffffff


	//   ....[26]....
        /*0108*/ 	.word	0xffffffff


	//   ....[27]....
        /*010c*/ 	.word	0xffffffff


	//   ....[28]....
        /*0110*/ 	.word	0xffffffff


	//   ....[29]....
        /*0114*/ 	.word	0xffffffff


	//   ....[30]....
        /*0118*/ 	.word	0xffffffff


	//   ....[31]....
        /*011c*/ 	.word	0x0500000f


	//   ....[32]....
        /*0120*/ 	.word	0x0500000f


	//   ....[33]....
        /*0124*/ 	.word	0x0500000f


	//   ....[34]....
        /*0128*/ 	.word	0x0500000f


	//   ....[35]....
        /*012c*/ 	.word	0x0500000f


	//   ....[36]....
        /*0130*/ 	.word	0x0500000f


	//   ....[37]....
        /*0134*/ 	.word	0x0500000f


	//   ....[38]....
        /*0138*/ 	.word	0x0500000f


	//   ....[39]....
        /*013c*/ 	.word	0x0500000f


	//   ....[40]....
        /*0140*/ 	.word	0x0500000f


	//   ....[41]....
        /*0144*/ 	.word	0x0500000f


	//   ....[42]....
        /*0148*/ 	.word	0x0500000f


	//   ....[43]....
        /*014c*/ 	.word	0x0500000f


	//   ....[44]....
        /*0150*/ 	.word	0x0500000f


	//   ....[45]....
        /*0154*/ 	.word	0x0500000f


	//   ....[46]....
        /*0158*/ 	.word	0x0500000f


	//   ....[47]....
        /*015c*/ 	.word	0x0500000f


	//   ....[48]....
        /*0160*/ 	.word	0x0500000f


	//   ....[49]....
        /*0164*/ 	.word	0x0500000f


	//   ....[50]....
        /*0168*/ 	.word	0x0500000f


	//   ....[51]....
        /*016c*/ 	.word	0x0500000f


	//   ....[52]....
        /*0170*/ 	.word	0x0500000f


	//   ....[53]....
        /*0174*/ 	.word	0x0500000f


	//   ....[54]....
        /*0178*/ 	.word	0x0500000f


	//   ....[55]....
        /*017c*/ 	.word	0x0500000f


	//   ....[56]....
        /*0180*/ 	.word	0x0500000f


	//   ....[57]....
        /*0184*/ 	.word	0x0500000f


	//   ....[58]....
        /*0188*/ 	.word	0x0500000f


	//   ....[59]....
        /*018c*/ 	.word	0x0500000f


	//   ....[60]....
        /*0190*/ 	.word	0x0500000f


	//   ....[61]....
        /*0194*/ 	.word	0x0500000f


	//----- nvinfo : EIATTR_COOP_GROUP_INSTR_OFFSETS
	.align		4
.L_1010:
        /*0198*/ 	.byte	0x04, 0x28
        /*019a*/ 	.short	(.L_1012 - .L_1011)


	//   ....[0]....
.L_1011:
        /*019c*/ 	.word	0x00001ff0


	//   ....[1]....
        /*01a0*/ 	.word	0x00002000


	//   ....[2]....
        /*01a4*/ 	.word	0x00002010


	//   ....[3]....
        /*01a8*/ 	.word	0x00002160


	//   ....[4]....
        /*01ac*/ 	.word	0x00002170


	//   ....[5]....
        /*01b0*/ 	.word	0x00002180


	//   ....[6]....
        /*01b4*/ 	.word	0x000022d0


	//   ....[7]....
        /*01b8*/ 	.word	0x000022e0


	//   ....[8]....
        /*01bc*/ 	.word	0x000022f0


	//   ....[9]....
        /*01c0*/ 	.word	0x00002440


	//   ....[10]....
        /*01c4*/ 	.word	0x00002450


	//   ....[11]....
        /*01c8*/ 	.word	0x00002460


	//   ....[12]....
        /*01cc*/ 	.word	0x000025b0


	//   ....[13]....
        /*01d0*/ 	.word	0x000025c0


	//   ....[14]....
        /*01d4*/ 	.word	0x000025d0


	//   ....[15]....
        /*01d8*/ 	.word	0x000028c0


	//   ....[16]....
        /*01dc*/ 	.word	0x000028d0


	//   ....[17]....
        /*01e0*/ 	.word	0x000028e0


	//   ....[18]....
        /*01e4*/ 	.word	0x000028f0


	//   ....[19]....
        /*01e8*/ 	.word	0x00002a40


	//   ....[20]....
        /*01ec*/ 	.word	0x00002a50


	//   ....[21]....
        /*01f0*/ 	.word	0x00002a60


	//   ....[22]....
        /*01f4*/ 	.word	0x00002bb0


	//   ....[23]....
        /*01f8*/ 	.word	0x00002bc0


	//   ....[24]....
        /*01fc*/ 	.word	0x00002bd0


	//   ....[25]....
        /*0200*/ 	.word	0x00002d20


	//   ....[26]....
        /*0204*/ 	.word	0x00002d30


	//   ....[27]....
        /*0208*/ 	.word	0x00002d40


	//   ....[28]....
        /*020c*/ 	.word	0x00002e90


	//   ....[29]....
        /*0210*/ 	.word	0x00002ea0


	//   ....[30]....
        /*0214*/ 	.word	0x00002eb0


	//   ....[31]....
        /*0218*/ 	.word	0x00004e50


	//   ....[32]....
        /*021c*/ 	.word	0x00004ea0


	//   ....[33]....
        /*0220*/ 	.word	0x00004ef0


	//   ....[34]....
        /*0224*/ 	.word	0x00004f80


	//   ....[35]....
        /*0228*/ 	.word	0x00005010


	//   ....[36]....
        /*022c*/ 	.word	0x00005060


	//   ....[37]....
        /*0230*/ 	.word	0x000050f0


	//   ....[38]....
        /*0234*/ 	.word	0x00005180


	//   ....[39]....
        /*0238*/ 	.word	0x000051d0


	//   ....[40]....
        /*023c*/ 	.word	0x00005260


	//   ....[41]....
        /*0240*/ 	.word	0x000052f0


	//   ....[42]....
        /*0244*/ 	.word	0x00005340


	//   ....[43]....
        /*0248*/ 	.word	0x000053d0


	//   ....[44]....
        /*024c*/ 	.word	0x00005460


	//   ....[45]....
        /*0250*/ 	.word	0x000054b0


	//   ....[46]....
        /*0254*/ 	.word	0x00005530


	//   ....[47]....
        /*0258*/ 	.word	0x00005560


	//   ....[48]....
        /*025c*/ 	.word	0x000055b0


	//   ....[49]....
        /*0260*/ 	.word	0x00005600


	//   ....[50]....
        /*0264*/ 	.word	0x00005690


	//   ....[51]....
        /*0268*/ 	.word	0x00005720


	//   ....[52]....
        /*026c*/ 	.word	0x00005770


	//   ....[53]....
        /*0270*/ 	.word	0x00005800


	//   ....[54]....
        /*0274*/ 	.word	0x00005890


	//   ....[55]....
        /*0278*/ 	.word	0x000058e0


	//   ....[56]....
        /*027c*/ 	.word	0x00005970


	//   ....[57]....
        /*0280*/ 	.word	0x00005a00


	//   ....[58]....
        /*0284*/ 	.word	0x00005a50


	//   ....[59]....
        /*0288*/ 	.word	0x00005ae0


	//   ....[60]....
        /*028c*/ 	.word	0x00005b70


	//   ....[61]....
        /*0290*/ 	.word	0x00005bc0


	//----- nvinfo : EIATTR_VRC_CTA_INIT_COUNT
	.align		4
.L_1012:
        /*0294*/ 	.byte	0x02, 0x4a
	.zero		1
	.zero		1


	//----- nvinfo : EIATTR_SYSCALL_OFFSETS
	.align		4
        /*0298*/ 	.byte	0x04, 0x46
        /*029a*/ 	.short	(.L_1014 - .L_1013)


	//   ....[0]....
.L_1013:
        /*029c*/ 	.word	0x00000130


	//----- nvinfo : EIATTR_EXIT_INSTR_OFFSETS
	.align		4
.L_1014:
        /*02a0*/ 	.byte	0x04, 0x1c
        /*02a2*/ 	.short	(.L_1016 - .L_1015)


	//   ....[0]....
.L_1015:
        /*02a4*/ 	.word	0x00000180


	//   ....[1]....
        /*02a8*/ 	.word	0x00004df0


	//----- nvinfo : EIATTR_CRS_STACK_SIZE
	.align		4
.L_1016:
        /*02ac*/ 	.byte	0x04, 0x1e
        /*02ae*/ 	.short	(.L_1018 - .L_1017)
.L_1017:
        /*02b0*/ 	.word	0x00000000


	//----- nvinfo : EIATTR_CBANK_PARAM_SIZE
	.align		4
.L_1018:
        /*02b4*/ 	.byte	0x03, 0x19
        /*02b6*/ 	.short	0x0068


	//----- nvinfo : EIATTR_PARAM_CBANK
	.align		4
        /*02b8*/ 	.byte	0x04, 0x0a
        /*02ba*/ 	.short	(.L_1020 - .L_1019)
	.align		4
.L_1019:
        /*02bc*/ 	.word	index@(.nv.constant0._Z26LayerNormBlockUncachedImplI19BiasAddResidualLoadI6__halffE11AffineStoreIfS1_EfLi4ELi1024EEvT_T0_lldPT1_S8_)
        /*02c0*/ 	.short	0x0380
        /*02c2*/ 	.short	0x0068


	//----- nvinfo : EIATTR_SW_WAR
	.align		4
.L_1020:
        /*02c4*/ 	.byte	0x04, 0x36
        /*02c6*/ 	.short	(.L_1022 - .L_1021)
.L_1021:
        /*02c8*/ 	.word	0x00000008
.L_1022:


//--------------------- .nv.info._Z22LayerNormBlockSMemImplI19BiasAddResidualLoadI6__halffE11AffineStoreIfS1_EfLi1ELi256EEvT_T0_lldPT1_S8_ --------------------------
	.section	.nv.info._Z22LayerNormBlockSMemImplI19BiasAddResidualLoadI6__halffE11AffineStoreIfS1_EfLi1ELi256EEvT_T0_lldPT1_S8_,"",@"SHT_CUDA_INFO"
	.sectionflags	@""
	.align	4


	//----- nvinfo : EIATTR_CUDA_API_VERSION
	.align		4
        /*0000*/ 	.byte	0x04, 0x37
        /*0002*/ 	.short	(.L_1024 - .L_1023)
.L_1023:
        /*0004*/ 	.word	0x00000082


	//----- nvinfo : EIATTR_KPARAM_INFO
	.align		4
.L_1024:
        /*0008*/ 	.byte	0x04, 0x17
        /*000a*/ 	.short	(.L_1026 - .L_1025)
.L_1025:
        /*000c*/ 	.word	0x00000000
        /*0010*/ 	.short	0x0006
        /*0012*/ 	.short	0x0060
        /*0014*/ 	.byte	0x00, 0xf5, 0x21, 0x00


	//----- nvinfo : EIATTR_KPARAM_INFO
	.align		4
.L_1026:
        /*0018*/ 	.byte	0x04, 0x17
        /*001a*/ 	.short	(.L_1028 - .L_1027)
.L_1027:
        /*001c*/ 	.word	0x00000000
        /*0020*/ 	.short	0x0005
        /*0022*/ 	.short	0x0058
        /*0024*/ 	.byte	0x00, 0xf5, 0x21, 0x00


	//----- nvinfo : EIATTR_KPARAM_INFO
	.align		4
.L_1028:
        /*0028*/ 	.byte	0x04, 0x17
        /*002a*/ 	.short	(.L_1030 - .L_1029)
.L_1029:
        /*002c*/ 	.word	0x00000000
        /*0030*/ 	.short	0x0004
        /*0032*/ 	.short	0x0050
        /*0034*/ 	.byte	0x00, 0xf0, 0x21, 0x00


	//----- nvinfo : EIATTR_KPARAM_INFO
	.align		4
.L_1030:
        /*0038*/ 	.byte	0x04, 0x17
        /*003a*/ 	.short	(.L_1032 - .L_1031)
.L_1031:
        /*003c*/ 	.word	0x00000000
        /*0040*/ 	.short	0x0003
        /*0042*/ 	.short	0x0048
        /*0044*/ 	.byte	0x00, 0xf0, 0x21, 0x00


	//----- nvinfo : EIATTR_KPARAM_INFO
	.align		4
.L_1032:
        /*0048*/ 	.byte	0x04, 0x17
        /*004a*/ 	.short	(.L_1034 - .L_1033)
.L_1033:
        /*004c*/ 	.word	0x00000000
        /*0050*/ 	.short	0x0002
        /*0052*/ 	.short	0x0040
        /*0054*/ 	.byte	0x00, 0xf0, 0x21, 0x00


	//----- nvinfo : EIATTR_KPARAM_INFO
	.align		4
.L_1034:
        /*0058*/ 	.byte	0x04, 0x17
        /*005a*/ 	.short	(.L_1036 - .L_1035)
.L_1035:
        /*005c*/ 	.word	0x00000000
        /*0060*/ 	.short	0x0001
        /*0062*/ 	.short	0x0020
        /*0064*/ 	.byte	0x00, 0xf0, 0x81, 0x00


	//----- nvinfo : EIATTR_KPARAM_INFO
	.align		4
.L_1036:
        /*0068*/ 	.byte	0x04, 0x17
        /*006a*/ 	.short	(.L_1038 - .L_1037)
.L_1037:
        /*006c*/ 	.word	0x00000000
        /*0070*/ 	.short	0x0000
        /*0072*/ 	.short	0x0000
        /*0074*/ 	.byte	0x00, 0xf0, 0x81, 0x00


	//----- nvinfo : EIATTR_SPARSE_MMA_MASK
	.align		4
.L_1038:
        /*0078*/ 	.byte	0x03, 0x50
        /*007a*/ 	.short	0x0000


	//----- nvinfo : EIATTR_MAXREG_COUNT
	.align		4
        /*007c*/ 	.byte	0x03, 0x1b
        /*007e*/ 	.short	0x00ff


	//----- nvinfo : EIATTR_NUM_BARRIERS
	.align		4
        /*0080*/ 	.byte	0x02, 0x4c
        /*0082*/ 	.byte	0x01
	.zero		1


	//----- nvinfo : EIATTR_MERCURY_ISA_VERSION
	.align		4
        /*0084*/ 	.byte	0x03, 0x5f
        /*0086*/ 	.short	0x0101


	//----- nvinfo : EIATTR_UNUSED_LOAD_BYTE_OFFSET
	.align		4
        /*0088*/ 	.byte	0x04, 0x44
        /*008a*/ 	.short	(.L_1040 - .L_1039)


	//   ....[0]....
.L_1039:
        /*008c*/ 	.word	0x00001c20
        /*0090*/ 	.word	0x00000fff


	//----- nvinfo : EIATTR_COOP_GROUP_MASK_REGIDS
	.align		4
.L_1040:
        /*0094*/ 	.byte	0x04, 0x29
        /*0096*/ 	.short	(.L_1042 - .L_1041)


	//   ....[0]....
.L_1041:
        /*0098*/ 	.word	0xffffffff


	//   ....[1]....
        /*009c*/ 	.word	0xffffffff


	//   ....[2]....
        /*00a0*/ 	.word	0xffffffff


	//   ....[3]....
        /*00a4*/ 	.word	0xffffffff


	//   ....[4]....
        /*00a8*/ 	.word	0xffffffff


	//   ....[5]....
        /*00ac*/ 	.word	0xffffffff


	//   ....[6]....
        /*00b0*/ 	.word	0xffffffff


	//   ....[7]....
        /*00b4*/ 	.word	0xffffffff


	//   ....[8]....
        /*00b8*/ 	.word	0xffffffff


	//   ....[9]....
        /*00bc*/ 	.word	0xffffffff


	//   ....[10]....
        /*00c0*/ 	.word	0xffffffff


	//   ....[11]....
        /*00c4*/ 	.word	0xffffffff


	//   ....[12]....
        /*00c8*/ 	.word	0xffffffff


	//   ....[13]....
        /*00cc*/ 	.word	0xffffffff


	//   ....[14]....
        /*00d0*/ 	.word	0xffffffff


	//   ....[15]....
        /*00d4*/ 	.word	0xffffffff


	//   ....[16]....
        /*00d8*/ 	.word	0xffffffff


	//   ....[17]....
        /*00dc*/ 	.word	0xffffffff


	//   ....[18]....
        /*00e0*/ 	.word	0xffffffff


	//   ....[19]....
        /*00e4*/ 	.word	0xffffffff


	//   ....[20]....
        /*00e8*/ 	.word	0xffffffff


	//   ....[21]....
        /*00ec*/ 	.word	0xffffffff


	//   ....[22]....
        /*00f0*/ 	.word	0xffffffff


	//   ....[23]....
        /*00f4*/ 	.word	0xffffffff


	//   ....[24]....
        /*00f8*/ 	.word	0xffffffff


	//   ....[25]....
        /*00fc*/ 	.word	0xffffffff


	//   ....[26]....
        /*0100*/ 	.word	0xffffffff


	//   ....[27]....
        /*0104*/ 	.word	0xffffffff


	//   ....[28]....
        /*0108*/ 	.word	0xffffffff


	//   ....[29]....
        /*010c*/ 	.word	0xffffffff


	//   ....[30]....
        /*0110*/ 	.word	0xffffffff


	//----- nvinfo : EIATTR_COOP_GROUP_INSTR_OFFSETS
	.align		4
.L_1042:
        /*0114*/ 	.byte	0x04, 0x28
        /*0116*/ 	.short	(.L_1044 - .L_1043)


	//   ....[0]....
.L_1043:
        /*0118*/ 	.word	0x00000bd0


	//   ....[1]....
        /*011c*/ 	.word	0x00000bf0


	//   ....[2]....
        /*0120*/ 	.word	0x00000c00


	//   ....[3]....
        /*0124*/ 	.word	0x00000d20


	//   ....[4]....
        /*0128*/ 	.word	0x00000d40


	//   ....[5]....
        /*012c*/ 	.word	0x00000d50


	//   ....[6]....
        /*0130*/ 	.word	0x00000e70


	//   ....[7]....
        /*0134*/ 	.word	0x00000e90


	//   ....[8]....
        /*0138*/ 	.word	0x00000ea0


	//   ....[9]....
        /*013c*/ 	.word	0x00000fc0


	//   ....[10]....
        /*0140*/ 	.word	0x00000fe0


	//   ....[11]....
        /*0144*/ 	.word	0x00000ff0


	//   ....[12]....
        /*0148*/ 	.word	0x00001110


	//   ....[13]....
        /*014c*/ 	.word	0x00001140


	//   ....[14]....
        /*0150*/ 	.word	0x00001150


	//   ....[15]....
        /*0154*/ 	.word	0x000014b0


	//   ....[16]....
        /*0158*/ 	.word	0x000014c0


	//   ....[17]....
        /*015c*/ 	.word	0x000014e0


	//   ....[18]....
        /*0160*/ 	.word	0x000014f0


	//   ....[19]....
        /*0164*/ 	.word	0x00001610


	//   ....[20]....
        /*0168*/ 	.word	0x00001630


	//   ....[21]....
        /*016c*/ 	.word	0x00001640


	//   ....[22]....
        /*0170*/ 	.word	0x00001760


	//   ....[23]....
        /*0174*/ 	.word	0x00001780


	//   ....[24]....
        /*0178*/ 	.word	0x00001790


	//   ....[25]....
        /*017c*/ 	.word	0x000018b0


	//   ....[26]....
        /*0180*/ 	.word	0x000018e0


	//   ....[27]....
        /*0184*/ 	.word	0x000018f0


	//   ....[28]....
        /*0188*/ 	.word	0x00001a10


	//   ....[29]....
        /*018c*/ 	.word	0x00001a40


	//   ....[30]....
        /*0190*/ 	.word	0x00001a60


	//----- nvinfo : EIATTR_VRC_CTA_INIT_COUNT
	.align		4
.L_1044:
        /*0194*/ 	.byte	0x02, 0x4a
	.zero		1
	.zero		1


	//----- nvinfo : EIATTR_EXIT_INSTR_OFFSETS
	.align		4
        /*0198*/ 	.byte	0x04, 0x1c
        /*019a*/ 	.short	(.L_1046 - .L_1045)


	//   ....[0]....
.L_1045:
        /*019c*/ 	.word	0x00000050


	//   ....[1]....
        /*01a0*/ 	.word	0x00001f40


	//----- nvinfo : EIATTR_CRS_STACK_SIZE
	.align		4
.L_1046:
        /*01a4*/ 	.byte	0x04, 0x1e
        /*01a6*/ 	.short	(.L_1048 - .L_1047)
.L_1047:
        /*01a8*/ 	.word	0x00000000


	//----- nvinfo : EIATTR_CBANK_PARAM_SIZE
	.align		4
.L_1048:
        /*01ac*/ 	.byte	0x03, 0x19
        /*01ae*/ 	.short	0x0068


	//----- nvinfo : EIATTR_PARAM_CBANK
	.align		4
        /*01b0*/ 	.byte	0x04, 0x0a
        /*01b2*/ 	.short	(.L_1050 - .L_1049)
	.align		4
.L_1049:
        /*01b4*/ 	.word	index@(.nv.constant0._Z22LayerNormBlockSMemImplI19BiasAddResidualLoadI6__halffE11AffineStoreIfS1_EfLi1ELi256EEvT_T0_lldPT1_S8_)
        /*01b8*/ 	.short	0x0380
        /*01ba*/ 	.short	0x0068


	//----- nvinfo : EIATTR_SW_WAR
	.align		4
.L_1050:
        /*01bc*/ 	.byte	0x04, 0x36
        /*01be*/ 	.short	(.L_1052 - .L_1051)
.L_1051:
        /*01c0*/ 	.word	0x00000008
.L_1052:


//--------------------- .nv.info._Z22LayerNormBlockSMemImplI19BiasAddResidualLoadI6__halffE11AffineStoreIfS1_EfLi1ELi512EEvT_T0_lldPT1_S8_ --------------------------
	.section	.nv.info._Z22LayerNormBlockSMemImplI19BiasAddResidualLoadI6__halffE11AffineStoreIfS1_EfLi1ELi512EEvT_T0_lldPT1_S8_,"",@"SHT_CUDA_INFO"
	.sectionflags	@""
	.align	4


	//----- nvinfo : EIATTR_CUDA_API_VERSION
	.align		4
        /*0000*/ 	.byte	0x04, 0x37
        /*0002*/ 	.short	(.L_1054 - .L_1053)
.L_1053:
        /*0004*/ 	.word	0x00000082


	//----- nvinfo : EIATTR_KPARAM_INFO
	.align		4
.L_1054:
        /*0008*/ 	.byte	0x04, 0x17
        /*000a*/ 	.short	(.L_1056 - .L_1055)
.L_1055:
        /*000c*/ 	.word	0x00000000
        /*0010*/ 	.short	0x0006
        /*0012*/ 	.short	0x0060
        /*0014*/ 	.byte	0x00, 0xf5, 0x21, 0x00


	//----- nvinfo : EIATTR_KPARAM_INFO
	.align		4
.L_1056:
        /*0018*/ 	.byte	0x04, 0x17
        /*001a*/ 	.short	(.L_1058 - .L_1057)
.L_1057:
        /*001c*/ 	.word	0x00000000
        /*0020*/ 	.short	0x0005
        /*0022*/ 	.short	0x0058
        /*0024*/ 	.byte	0x00, 0xf5, 0x21, 0x00


	//----- nvinfo : EIATTR_KPARAM_INFO
	.align		4
.L_1058:
        /*0028*/ 	.byte	0x04, 0x17
        /*002a*/ 	.short	(.L_1060 - .L_1059)
.L_1059:
        /*002c*/ 	.word	0x00000000
        /*0030*/ 	.short	0x0004
        /*0032*/ 	.short	0x0050
        /*0034*/ 	.byte	0x00, 0xf0, 0x21, 0x00


	//----- nvinfo : EIATTR_KPARAM_INFO
	.align		4
.L_1060:
        /*0038*/ 	.byte	0x04, 0x17
        /*003a*/ 	.short	(.L_1062 - .L_1061)
.L_1061:
        /*003c*/ 	.word	0x00000000
        /*0040*/ 	.short	0x0003
        /*0042*/ 	.short	0x0048
        /*0044*/ 	.byte	0x00, 0xf0, 0x21, 0x00


	//----- nvinfo : EIATTR_KPARAM_INFO
	.align		4
.L_1062:
        /*0048*/ 	.byte	0x04, 0x17
        /*004a*/ 	.short	(.L_1064 - .L_1063)
.L_1063:
        /*004c*/ 	.word	0x00000000
        /*0050*/ 	.short	0x0002
        /*0052*/ 	.short	0x0040
        /*0054*/ 	.byte	0x00, 0xf0, 0x21, 0x00


	//----- nvinfo : EIATTR_KPARAM_INFO
	.align		4
.L_1064:
        /*0058*/ 	.byte	0x04, 0x17
        /*005a*/ 	.short	(.L_1066 - .L_1065)
.L_1065:
        /*005c*/ 	.word	0x00000000
        /*0060*/ 	.short	0x0001
        /*0062*/ 	.short	0x0020
        /*0064*/ 	.byte	0x00, 0xf0, 0x81, 0x00


	//----- nvinfo : EIATTR_KPARAM_INFO
	.align		4
.L_1066:
        /*0068*/ 	.byte	0x04, 0x17
        /*006a*/ 	.short	(.L_1068 - .L_1067)
.L_1067:
        /*006c*/ 	.word	0x00000000
        /*0070*/ 	.short	0x0000
        /*0072*/ 	.short	0x0000
        /*0074*/ 	.byte	0x00, 0xf0, 0x81, 0x00


	//----- nvinfo : EIATTR_SPARSE_MMA_MASK
	.align		4
.L_1068:
        /*0078*/ 	.byte	0x03, 0x50
        /*007a*/ 	.short	0x0000


	//----- nvinfo : EIATTR_MAXREG_COUNT
	.align		4
        /*007c*/ 	.byte	0x03, 0x1b
        /*007e*/ 	.short	0x00ff


	//----- nvinfo : EIATTR_NUM_BARRIERS
	.align		4
        /*0080*/ 	.byte	0x02, 0x4c
        /*0082*/ 	.byte	0x01
	.zero		1


	//----- nvinfo : EIATTR_MERCURY_ISA_VERSION
	.align		4
        /*0084*/ 	.byte	0x03, 0x5f
        /*0086*/ 	.short	0x0101


	//----- nvinfo : EIATTR_UNUSED_LOAD_BYTE_OFFSET
	.align		4
        /*0088*/ 	.byte	0x04, 0x44
        /*008a*/ 	.short	(.L_1070 - .L_1069)


	//   ....[0]....
.L_1069:
        /*008c*/ 	.word	0x00001c20
        /*0090*/ 	.word	0x00000fff


	//----- nvinfo : EIATTR_COOP_GROUP_MASK_REGIDS
	.align		4
.L_1070:
        /*0094*/ 	.byte	0x04, 0x29
        /*0096*/ 	.short	(.L_1072 - .L_1071)


	//   ....[0]....
.L_1071:
        /*0098*/ 	.word	0xffffffff


	//   ....[1]....
        /*009c*/ 	.word	0xffffffff


	//   ....[2]....
        /*00a0*/ 	.word	0xffffffff


	//   ....[3]....
        /*00a4*/ 	.word	0xffffffff


	//   ....[4]....
        /*00a8*/ 	.word	0xffffffff


	//   ....[5]....
        /*00ac*/ 	.word	0xffffffff


	//   ....[6]....
        /*00b0*/ 	.word	0xffffffff


	//   ....[7]....
        /*00b4*/ 	.word	0xffffffff


	//   ....[8]....
        /*00b8*/ 	.word	0xffffffff


	//   ....[9]....
        /*00bc*/ 	.word	0xffffffff


	//   ....[10]....
        /*00c0*/ 	.word	0xffffffff


	//   ....[11]....
        /*00c4*/ 	.word	0xffffffff


	//   ....[12]....
        /*00c8*/ 	.word	0xffffffff


	//   ....[13]....
        /*00cc*/ 	.word	0xffffffff


	//   ....[14]....
        /*00d0*/ 	.word	0xffffffff


	//   ....[15]....
        /*00d4*/ 	.word	0xffffffff


	//   ....[16]....
        /*00d8*/ 	.word	0xffffffff


	//   ....[17]....
        /*00dc*/ 	.word	0xffffffff


	//   ....[18]....
        /*00e0*/ 	.word	0xffffffff


	//   ....[19]....
        /*00e4*/ 	.word	0xffffffff


	//   ....[20]....
        /*00e8*/ 	.word	0xffffffff


	//   ....[21]....
        /*00ec*/ 	.word	0xffffffff


	//   ....[22]....
        /*00f0*/ 	.word	0xffffffff


	//   ....[23]....
        /*00f4*/ 	.word	0xffffffff


	//   ....[24]....
        /*00f8*/ 	.word	0xffffffff


	//   ....[25]....
        /*00fc*/ 	.word	0xffffffff


	//   ....[26]....
        /*0100*/ 	.word	0xffffffff


	//   ....[27]....
        /*0104*/ 	.word	0xffffffff


	//   ....[28]....
        /*0108*/ 	.word	0xffffffff


	//   ....[29]....
        /*010c*/ 	.word	0xffffffff


	//   ....[30]....
        /*0110*/ 	.word	0xffffffff


	//----- nvinfo : EIATTR_COOP_GROUP_INSTR_OFFSETS
	.align		4
.L_1072:
        /*0114*/ 	.byte	0x04, 0x28
        /*0116*/ 	.short	(.L_1074 - .L_1073)


	//   ....[0]....
.L_1073:
        /*0118*/ 	.word	0x00000bd0


	//   ....[1]....
        /*011c*/ 	.word	0x00000bf0


	//   ....[2]....
        /*0120*/ 	.word	0x00000c00


	//   ....[3]....
        /*0124*/ 	.word	0x00000d20


	//   ....[4]....
        /*0128*/ 	.word	0x00000d40


	//   ....[5]....
        /*012c*/ 	.word	0x00000d50


	//   ....[6]....
        /*0130*/ 	.word	0x00000e70


	//   ....[7]....
        /*0134*/ 	.word	0x00000e90


	//   ....[8]....
        /*0138*/ 	.word	0x00000ea0


	//   ....[9]....
        /*013c*/ 	.word	0x00000fc0


	//   ....[10]....
        /*0140*/ 	.word	0x00000fe0


	//   ....[11]....
        /*0144*/ 	.word	0x00000ff0


	//   ....[12]....
        /*0148*/ 	.word	0x00001110


	//   ....[13]....
        /*014c*/ 	.word	0x00001140


	//   ....[14]....
        /*0150*/ 	.word	0x00001150


	//   ....[15]....
        /*0154*/ 	.word	0x000014b0


	//   ....[16]....
        /*0158*/ 	.word	0x000014c0


	//   ....[17]....
        /*015c*/ 	.word	0x000014e0


	//   ....[18]....
        /*0160*/ 	.word	0x000014f0


	//   ....[19]....
        /*0164*/ 	.word	0x00001610


	//   ....[20]....
        /*0168*/ 	.word	0x00001630


	//   ....[21]....
        /*016c*/ 	.word	0x00001640


	//   ....[22]....
        /*0170*/ 	.word	0x00001760


	//   ....[23]....
        /*0174*/ 	.word	0x00001780


	//   ....[24]....
        /*0178*/ 	.word	0x00001790


	//   ....[25]....
        /*017c*/ 	.word	0x000018b0


	//   ....[26]....
        /*0180*/ 	.word	0x000018e0


	//   ....[27]....
        /*0184*/ 	.word	0x000018f0


	//   ....[28]....
        /*0188*/ 	.word	0x00001a10


	//   ....[29]....
        /*018c*/ 	.word	0x00001a40


	//   ....[30]....
        /*0190*/ 	.word	0x00001a60


	//----- nvinfo : EIATTR_VRC_CTA_INIT_COUNT
	.align		4
.L_1074:
        /*0194*/ 	.byte	0x02, 0x4a
	.zero		1
	.zero		1


	//----- nvinfo : EIATTR_EXIT_INSTR_OFFSETS
	.align		4
        /*0198*/ 	.byte	0x04, 0x1c
        /*019a*/ 	.short	(.L_1076 - .L_1075)


	//   ....[0]....
.L_1075:
        /*019c*/ 	.word	0x00000050


	//   ....[1]....
        /*01a0*/ 	.word	0x00001f40


	//----- nvinfo : EIATTR_CRS_STACK_SIZE
	.align		4
.L_1076:
        /*01a4*/ 	.byte	0x04, 0x1e
        /*01a6*/ 	.short	(.L_1078 - .L_1077)
.L_1077:
        /*01a8*/ 	.word	0x00000000


	//----- nvinfo : EIATTR_CBANK_PARAM_SIZE
	.align		4
.L_1078:
        /*01ac*/ 	.byte	0x03, 0x19
        /*01ae*/ 	.short	0x0068


	//----- nvinfo : EIATTR_PARAM_CBANK
	.align		4
        /*01b0*/ 	.byte	0x04, 0x0a
        /*01b2*/ 	.short	(.L_1080 - .L_1079)
	.align		4
.L_1079:
        /*01b4*/ 	.word	index@(.nv.constant0._Z22LayerNormBlockSMemImplI19BiasAddResidualLoadI6__halffE11AffineStoreIfS1_EfLi1ELi512EEvT_T0_lldPT1_S8_)
        /*01b8*/ 	.short	0x0380
        /*01ba*/ 	.short	0x0068


	//----- nvinfo : EIATTR_SW_WAR
	.align		4
.L_1080:
        /*01bc*/ 	.byte	0x04, 0x36
        /*01be*/ 	.short	(.L_1082 - .L_1081)
.L_1081:
        /*01c0*/ 	.word	0x00000008
.L_1082:


//--------------------- .nv.info._Z22LayerNormBlockSMemImplI19BiasAddResidualLoadI6__halffE11AffineStoreIfS1_EfLi1ELi1024EEvT_T0_lldPT1_S8_ --------------------------
	.section	.nv.info._Z22LayerNormBlockSMemImplI19BiasAddResidualLoadI6__halffE11AffineStoreIfS1_EfLi1ELi1024EEvT_T0_lldPT1_S8_,"",@"SHT_CUDA_INFO"
	.sectionflags	@""
	.align	4


	//----- nvinfo : EIATTR_CUDA_API_VERSION
	.align		4
        /*0000*/ 	.byte	0x04, 0x37
        /*0002*/ 	.short	(.L_1084 - .L_1083)
.L_1083:
        /*0004*/ 	.word	0x00000082


	//----- nvinfo : EIATTR_KPARAM_INFO
	.align		4
.L_1084:
        /*0008*/ 	.byte	0x04, 0x17
        /*000a*/ 	.short	(.L_1086 - .L_1085)
.L_1085:
        /*000c*/ 	.word	0x00000000
        /*0010*/ 	.short	0x0006
        /*0012*/ 	.short	0x0060
        /*0014*/ 	.byte	0x00, 0xf5, 0x21, 0x00


	//----- nvinfo : EIATTR_KPARAM_INFO
	.align		4
.L_1086:
        /*0018*/ 	.byte	0x04, 0x17
        /*001a*/ 	.short	(.L_1088 - .L_1087)
.L_1087:
        /*001c*/ 	.word	0x00000000
        /*0020*/ 	.short	0x0005
        /*0022*/ 	.short	0x0058
        /*0024*/ 	.byte	0x00, 0xf5, 0x21, 0x00


	//----- nvinfo : EIATTR_KPARAM_INFO
	.align		4
.L_1088:
        /*0028*/ 	.byte	0x04, 0x17
        /*002a*/ 	.short	(.L_1090 - .L_1089)
.L_1089:
        /*002c*/ 	.word	0x00000000
        /*0030*/ 	.short	0x0004
        /*0032*/ 	.short	0x0050
        /*0034*/ 	.byte	0x00, 0xf0, 0x21, 0x00


	//----- nvinfo : EIATTR_KPARAM_INFO
	.align		4
.L_1090:
        /*0038*/ 	.byte	0x04, 0x17
        /*003a*/ 	.short	(.L_1092 - .L_1091)
.L_1091:
        /*003c*/ 	.word	0x00000000
        /*0040*/ 	.short	0x0003
        /*0042*/ 	.short	0x0048
        /*0044*/ 	.byte	0x00, 0xf0, 0x21, 0x00


	//----- nvinfo : EIATTR_KPARAM_INFO
	.align		4
.L_1092:
        /*0048*/ 	.byte	0x04, 0x17
        /*004a*/ 	.short	(.L_1094 - .L_1093)
.L_1093:
        /*004c*/ 	.word	0x00000000
        /*0050*/ 	.short	0x0002
        /*0052*/ 	.short	0x0040
        /*0054*/ 	.byte	0x00, 0xf0, 0x21, 0x00


	//----- nvinfo : EIATTR_KPARAM_INFO
	.align		4
.L_1094:
        /*0058*/ 	.byte	0x04, 0x17
        /*005a*/ 	.short	(.L_1096 - .L_1095)
.L_1095:
        /*005c*/ 	.word	0x00000000
        /*0060*/ 	.short	0x0001
        /*0062*/ 	.short	0x0020
        /*0064*/ 	.byte	0x00, 0xf0, 0x81, 0x00


	//----- nvinfo : EIATTR_KPARAM_INFO
	.align		4
.L_1096:
        /*0068*/ 	.byte	0x04, 0x17
        /*006a*/ 	.short	(.L_1098 - .L_1097)
.L_1097:
        /*006c*/ 	.word	0x00000000
        /*0070*/ 	.short	0x0000
        /*0072*/ 	.short	0x0000
        /*0074*/ 	.byte	0x00, 0xf0, 0x81, 0x00


	//----- nvinfo : EIATTR_SPARSE_MMA_MASK
	.align		4
.L_1098:
        /*0078*/ 	.byte	0x03, 0x50
        /*007a*/ 	.short	0x0000


	//----- nvinfo : EIATTR_MAXREG_COUNT
	.align		4
        /*007c*/ 	.byte	0x03, 0x1b
        /*007e*/ 	.short	0x00ff


	//----- nvinfo : EIATTR_NUM_BARRIERS
	.align		4
        /*0080*/ 	.byte	0x02, 0x4c
        /*0082*/ 	.byte	0x01
	.zero		1


	//----- nvinfo : EIATTR_MERCURY_ISA_VERSION
	.align		4
        /*0084*/ 	.byte	0x03, 0x5f
        /*0086*/ 	.short	0x0101


	//----- nvinfo : EIATTR_UNUSED_LOAD_BYTE_OFFSET
	.align		4
        /*0088*/ 	.byte	0x04, 0x44
        /*008a*/ 	.short	(.L_1100 - .L_1099)


	//   ....[0]....
.L_1099:
        /*008c*/ 	.word	0x00001c20
        /*0090*/ 	.word	0x00000fff


	//----- nvinfo : EIATTR_COOP_GROUP_MASK_REGIDS
	.align		4
.L_1100:
        /*0094*/ 	.byte	0x04, 0x29
        /*0096*/ 	.short	(.L_1102 - .L_1101)


	//   ....[0]....
.L_1101:
        /*0098*/ 	.word	0xffffffff


	//   ....[1]....
        /*009c*/ 	.word	0xffffffff


	//   ....[2]....
        /*00a0*/ 	.word	0xffffffff


	//   ....[3]....
        /*00a4*/ 	.word	0xffffffff


	//   ....[4]....
        /*00a8*/ 	.word	0xffffffff


	//   ....[5]....
        /*00ac*/ 	.word	0xffffffff


	//   ....[6]....
        /*00b0*/ 	.word	0xffffffff


	//   ....[7]....
        /*00b4*/ 	.word	0xffffffff


	//   ....[8]....
        /*00b8*/ 	.word	0xffffffff


	//   ....[9]....
        /*00bc*/ 	.word	0xffffffff


	//   ....[10]....
        /*00c0*/ 	.word	0xffffffff


	//   ....[11]....
        /*00c4*/ 	.word	0xffffffff


	//   ....[12]....
        /*00c8*/ 	.word	0xffffffff


	//   ....[13]....
        /*00cc*/ 	.word	0xffffffff


	//   ....[14]....
        /*00d0*/ 	.word	0xffffffff


	//   ....[15]....
        /*00d4*/ 	.word	0xffffffff


	//   ....[16]....
        /*00d8*/ 	.word	0xffffffff


	//   ....[17]....
        /*00dc*/ 	.word	0xffffffff


	//   ....[18]....
        /*00e0*/ 	.word	0xffffffff


	//   ....[19]....
        /*00e4*/ 	.word	0xffffffff


	//   ....[20]....
        /*00e8*/ 	.word	0xffffffff


	//   ....[21]....
        /*00ec*/ 	.word	0xffffffff


	//   ....[22]....
        /*00f0*/ 	.word	0xffffffff


	//   ....[23]....
        /*00f4*/ 	.word	0xffffffff


	//   ....[24]....
        /*00f8*/ 	.word	0xffffffff


	//   ....[25]....
        /*00fc*/ 	.word	0xffffffff


	//   ....[26]....
        /*0100*/ 	.word	0xffffffff


	//   ....[27]....
        /*0104*/ 	.word	0xffffffff


	//   ....[28]....
        /*0108*/ 	.word	0xffffffff


	//   ....[29]....
        /*010c*/ 	.word	0xffffffff


	//   ....[30]....
        /*0110*/ 	.word	0xffffffff


	//----- nvinfo : EIATTR_COOP_GROUP_INSTR_OFFSETS
	.align		4
.L_1102:
        /*0114*/ 	.byte	0x04, 0x28
        /*0116*/ 	.short	(.L_1104 - .L_1103)


	//   ....[0]....
.L_1103:
        /*0118*/ 	.word	0x00000bd0


	//   ....[1]....
        /*011c*/ 	.word	0x00000bf0


	//   ....[2]....
        /*0120*/ 	.word	0x00000c00


	//   ....[3]....
        /*0124*/ 	.word	0x00000d20


	//   ....[4]....
        /*0128*/ 	.word	0x00000d40


	//   ....[5]....
        /*012c*/ 	.word	0x00000d50


	//   ....[6]....
        /*0130*/ 	.word	0x00000e70


	//   ....[7]....
        /*0134*/ 	.word	0x00000e90


	//   ....[8]....
        /*0138*/ 	.word	0x00000ea0


	//   ....[9]....
        /*013c*/ 	.word	0x00000fc0


	//   ....[10]....
        /*0140*/ 	.word	0x00000fe0


	//   ....[11]....
        /*0144*/ 	.word	0x00000ff0


	//   ....[12]....
        /*0148*/ 	.word	0x00001110


	//   ....[13]....
        /*014c*/ 	.word	0x00001140


	//   ....[14]....
        /*0150*/ 	.word	0x00001150


	//   ....[15]....
        /*0154*/ 	.word	0x000014b0


	//   ....[16]....
        /*0158*/ 	.word	0x000014c0


	//   ....[17]....
        /*015c*/ 	.word	0x000014e0


	//   ....[18]....
        /*0160*/ 	.word	0x000014f0


	//   ....[19]....
        /*0164*/ 	.word	0x00001610


	//   ....[20]....
        /*0168*/ 	.word	0x00001630


	//   ....[21]....
        /*016c*/ 	.word	0x00001640


	//   ....[22]....
        /*0170*/ 	.word	0x00001760


	//   ....[23]....
        /*0174*/ 	.word	0x00001780


	//   ....[24]....
        /*0178*/ 	.word	0x00001790


	//   ....[25]....
        /*017c*/ 	.word	0x000018b0


	//   ....[26]....
        /*0180*/ 	.word	0x000018e0


	//   ....[27]....
        /*0184*/ 	.word	0x000018f0


	//   ....[28]....
        /*0188*/ 	.word	0x00001a10


	//   ....[29]....
        /*018c*/ 	.word	0x00001a40


	//   ....[30]....
        /*0190*/ 	.word	0x00001a60


	//----- nvinfo : EIATTR_VRC_CTA_INIT_COUNT
	.align		4
.L_1104:
        /*0194*/ 	.byte	0x02, 0x4a
	.zero		1
	.zero		1


	//----- nvinfo : EIATTR_EXIT_INSTR_OFFSETS
	.align		4
        /*0198*/ 	.byte	0x04, 0x1c
        /*019a*/ 	.short	(.L_1106 - .L_1105)


	//   ....[0]....
.L_1105:
        /*019c*/ 	.word	0x00000050


	//   ....[1]....
        /*01a0*/ 	.word	0x00001f40


	//----- nvinfo : EIATTR_CRS_STACK_SIZE
	.align		4
.L_1106:
        /*01a4*/ 	.byte	0x04, 0x1e
        /*01a6*/ 	.short	(.L_1108 - .L_1107)
.L_1107:
        /*01a8*/ 	.word	0x00000000


	//----- nvinfo : EIATTR_CBANK_PARAM_SIZE
	.align		4
.L_1108:
        /*01ac*/ 	.byte	0x03, 0x19
        /*01ae*/ 	.short	0x0068


	//----- nvinfo : EIATTR_PARAM_CBANK
	.align		4
        /*01b0*/ 	.byte	0x04, 0x0a
        /*01b2*/ 	.short	(.L_1110 - .L_1109)
	.align		4
.L_1109:
        /*01b4*/ 	.word	index@(.nv.constant0._Z22LayerNormBlockSMemImplI19BiasAddResidualLoadI6__halffE11AffineStoreIfS1_EfLi1ELi1024EEvT_T0_lldPT1_S8_)
        /*01b8*/ 	.short	0x0380
        /*01ba*/ 	.short	0x0068


	//----- nvinfo : EIATTR_SW_WAR
	.align		4
.L_1110:
        /*01bc*/ 	.byte	0x04, 0x36
        /*01be*/ 	.short	(.L_1112 - .L_1111)
.L_1111:
        /*01c0*/ 	.word	0x00000008
.L_1112:


//--------------------- .nv.info._Z22LayerNormBlockSMemImplI19BiasAddResidualLoadI6__halffE11AffineStoreIfS1_EfLi1ELi128EEvT_T0_lldPT1_S8_ --------------------------
	.section	.nv.info._Z22LayerNormBlockSMemImplI19BiasAddResidualLoadI6__halffE11AffineStoreIfS1_EfLi1ELi128EEvT_T0_lldPT1_S8_,"",@"SHT_CUDA_INFO"
	.sectionflags	@""
	.align	4


	//----- nvinfo : EIATTR_CUDA_API_VERSION
	.align		4
        /*0000*/ 	.byte	0x04, 0x37
        /*0002*/ 	.short	(.L_1114 - .L_1113)
.L_1113:
        /*0004*/ 	.word	0x00000082


	//----- nvinfo : EIATTR_KPARAM_INFO
	.align		4
.L_1114:
        /*0008*/ 	.byte	0x04, 0x17
        /*000a*/ 	.short	(.L_1116 - .L_1115)
.L_1115:
        /*000c*/ 	.word	0x00000000
        /*0010*/ 	.short	0x0006
        /*0012*/ 	.short	0x0060
        /*0014*/ 	.byte	0x00, 0xf5, 0x21, 0x00


	//----- nvinfo : EIATTR_KPARAM_INFO
	.align		4
.L_1116:
        /*0018*/ 	.byte	0x04, 0x17
        /*001a*/ 	.short	(.L_1118 - .L_1117)
.L_1117:
        /*001c*/ 	.word	0x00000000
        /*0020*/ 	.short	0x0005
        /*0022*/ 	.short	0x0058
        /*0024*/ 	.byte	0x00, 0xf5, 0x21, 0x00


	//----- nvinfo : EIATTR_KPARAM_INFO
	.align		4
.L_1118:
        /*0028*/ 	.byte	0x04, 0x17
        /*002a*/ 	.short	(.L_1120 - .L_1119)
.L_1119:
        /*002c*/ 	.word	0x00000000
        /*0030*/ 	.short	0x0004
        /*0032*/ 	.short	0x0050
        /*0034*/ 	.byte	0x00, 0xf0, 0x21, 0x00


	//----- nvinfo : EIATTR_KPARAM_INFO
	.align		4
.L_1120:
        /*0038*/ 	.byte	0x04, 0x17
        /*003a*/ 	.short	(.L_1122 - .L_1121)
.L_1121:
        /*003c*/ 	.word	0x00000000
        /*0040*/ 	.short	0x0003
        /*0042*/ 	.short	0x0048
        /*0044*/ 	.byte	0x00, 0xf0, 0x21, 0x00


	//----- nvinfo : EIATTR_KPARAM_INFO
	.align		4
.L_1122:
        /*0048*/ 	.byte	0x04, 0x17
        /*004a*/ 	.short	(.L_1124 - .L_1123)
.L_1123:
        /*004c*/ 	.word	0x00000000
        /*0050*/ 	.short	0x0002
        /*0052*/ 	.short	0x0040
        /*0054*/ 	.byte	0x00, 0xf0, 0x21, 0x00


	//----- nvinfo : EIATTR_KPARAM_INFO
	.align		4
.L_1124:
        /*0058*/ 	.byte	0x04, 0x17
        /*005a*/ 	.short	(.L_1126 - .L_1125)
.L_1125:
        /*005c*/ 	.word	0x00000000
        /*0060*/ 	.short	0x0001
        /*0062*/ 	.short	0x0020
        /*0064*/ 	.byte	0x00, 0xf0, 0x81, 0x00


	//----- nvinfo : EIATTR_KPARAM_INFO
	.align		4
.L_1126:
        /*0068*/ 	.byte	0x04, 0x17
        /*006a*/ 	.short	(.L_1128 - .L_1127)
.L_1127:
        /*006c*/ 	.word	0x00000000
        /*0070*/ 	.short	0x0000
        /*0072*/ 	.short	0x0000
        /*0074*/ 	.byte	0x00, 0xf0, 0x81, 0x00


	//----- nvinfo : EIATTR_SPARSE_MMA_MASK
	.align		4
.L_1128:
        /*0078*/ 	.byte	0x03, 0x50
        /*007a*/ 	.short	0x0000


	//----- nvinfo : EIATTR_MAXREG_COUNT
	.align		4
        /*007c*/ 	.byte	0x03, 0x1b
        /*007e*/ 	.short	0x00ff


	//----- nvinfo : EIATTR_NUM_BARRIERS
	.align		4
        /*0080*/ 	.byte	0x02, 0x4c
        /*0082*/ 	.byte	0x01
	.zero		1


	//----- nvinfo : EIATTR_MERCURY_ISA_VERSION
	.align		4
        /*0084*/ 	.byte	0x03, 0x5f
        /*0086*/ 	.short	0x0101


	//----- nvinfo : EIATTR_UNUSED_LOAD_BYTE_OFFSET
	.align		4
        /*0088*/ 	.byte	0x04, 0x44
        /*008a*/ 	.short	(.L_1130 - .L_1129)


	//   ....[0]....
.L_1129:
        /*008c*/ 	.word	0x00001c20
        /*0090*/ 	.word	0x00000fff


	//----- nvinfo : EIATTR_COOP_GROUP_MASK_REGIDS
	.align		4
.L_1130:
        /*0094*/ 	.byte	0x04, 0x29
        /*0096*/ 	.short	(.L_1132 - .L_1131)


	//   ....[0]....
.L_1131:
        /*0098*/ 	.word	0xffffffff


	//   ....[1]....
        /*009c*/ 	.word	0xffffffff


	//   ....[2]....
        /*00a0*/ 	.word	0xffffffff


	//   ....[3]....
        /*00a4*/ 	.word	0xffffffff


	//   ....[4]....
        /*00a8*/ 	.word	0xffffffff


	//   ....[5]....
        /*00ac*/ 	.word	0xffffffff


	//   ....[6]....
        /*00b0*/ 	.word	0xffffffff


	//   ....[7]....
        /*00b4*/ 	.word	0xffffffff


	//   ....[8]....
        /*00b8*/ 	.word	0xffffffff


	//   ....[9]....
        /*00bc*/ 	.word	0xffffffff


	//   ....[10]....
        /*00c0*/ 	.word	0xffffffff


	//   ....[11]....
        /*00c4*/ 	.word	0xffffffff


	//   ....[12]....
        /*00c8*/ 	.word	0xffffffff


	//   ....[13]....
        /*00cc*/ 	.word	0xffffffff


	//   ....[14]....
        /*00d0*/ 	.word	0xffffffff


	//   ....[15]....
        /*00d4*/ 	.word	0xffffffff


	//   ....[16]....
        /*00d8*/ 	.word	0xffffffff


	//   ....[17]....
        /*00dc*/ 	.word	0xffffffff


	//   ....[18]....
        /*00e0*/ 	.word	0xffffffff


	//   ....[19]....
        /*00e4*/ 	.word	0xffffffff


	//   ....[20]....
        /*00e8*/ 	.word	0xffffffff


	//   ....[21]....
        /*00ec*/ 	.word	0xffffffff


	//   ....[22]....
        /*00f0*/ 	.word	0xffffffff


	//   ....[23]....
        /*00f4*/ 	.word	0xffffffff


	//   ....[24]....
        /*00f8*/ 	.word	0xffffffff


	//   ....[25]....
        /*00fc*/ 	.word	0xffffffff


	//   ....[26]....
        /*0100*/ 	.word	0xffffffff


	//   ....[27]....
        /*0104*/ 	.word	0xffffffff


	//   ....[28]....
        /*0108*/ 	.word	0xffffffff


	//   ....[29]....
        /*010c*/ 	.word	0xffffffff


	//   ....[30]....
        /*0110*/ 	.word	0xffffffff


	//----- nvinfo : EIATTR_COOP_GROUP_INSTR_OFFSETS
	.align		4
.L_1132:
        /*0114*/ 	.byte	0x04, 0x28
        /*0116*/ 	.short	(.L_1134 - .L_1133)


	//   ....[0]....
.L_1133:
        /*0118*/ 	.word	0x00000bd0


	//   ....[1]....
        /*011c*/ 	.word	0x00000bf0


	//   ....[2]....
        /*0120*/ 	.word	0x00000c00


	//   ....[3]....
        /*0124*/ 	.word	0x00000d20


	//   ....[4]....
        /*0128*/ 	.word	0x00000d40


	//   ....[5]....
        /*012c*/ 	.word	0x00000d50


	//   ....[6]....
        /*0130*/ 	.word	0x00000e70


	//   ....[7]....
        /*0134*/ 	.word	0x00000e90


	//   ....[8]....
        /*0138*/ 	.word	0x00000ea0


	//   ....[9]....
        /*013c*/ 	.word	0x00000fc0


	//   ....[10]....
        /*0140*/ 	.word	0x00000fe0


	//   ....[11]....
        /*0144*/ 	.word	0x00000ff0


	//   ....[12]....
        /*0148*/ 	.word	0x00001110


	//   ....[13]....
        /*014c*/ 	.word	0x00001140


	//   ....[14]....
        /*0150*/ 	.word	0x00001150


	//   ....[15]....
        /*0154*/ 	.word	0x000014b0


	//   ....[16]....
        /*0158*/ 	.word	0x000014c0


	//   ....[17]....
        /*015c*/ 	.word	0x000014e0


	//   ....[18]....
        /*0160*/ 	.word	0x000014f0


	//   ....[19]....
        /*0164*/ 	.word	0x00001610


	//   ....[20]....
        /*0168*/ 	.word	0x00001630


	//   ....[21]....
        /*016c*/ 	.word	0x00001640


	//   ....[22]....
        /*0170*/ 	.word	0x00001760


	//   ....[23]....
        /*0174*/ 	.word	0x00001780


	//   ....[24]....
        /*0178*/ 	.word	0x00001790


	//   ....[25]....
        /*017c*/ 	.word	0x000018b0


	//   ....[26]....
        /*0180*/ 	.word	0x000018e0


	//   ....[27]....
        /*0184*/ 	.word	0x000018f0


	//   ....[28]....
        /*0188*/ 	.word	0x00001a10


	//   ....[29]....
        /*018c*/ 	.word	0x00001a40


	//   ....[30]....
        /*0190*/ 	.word	0x00001a60


	//----- nvinfo : EIATTR_VRC_CTA_INIT_COUNT
	.align		4
.L_1134:
        /*0194*/ 	.byte	0x02, 0x4a
	.zero		1
	.zero		1


	//----- nvinfo : EIATTR_EXIT_INSTR_OFFSETS
	.align		4
        /*0198*/ 	.byte	0x04, 0x1c
        /*019a*/ 	.short	(.L_1136 - .L_1135)


	//   ....[0]....
.L_1135:
        /*019c*/ 	.word	0x00000050


	//   ....[1]....
        /*01a0*/ 	.word	0x00001f40


	//----- nvinfo : EIATTR_CRS_STACK_SIZE
	.align		4
.L_1136:
        /*01a4*/ 	.byte	0x04, 0x1e
        /*01a6*/ 	.short	(.L_1138 - .L_1137)
.L_1137:
        /*01a8*/ 	.word	0x00000000


	//----- nvinfo : EIATTR_CBANK_PARAM_SIZE
	.align		4
.L_1138:
        /*01ac*/ 	.byte	0x03, 0x19
        /*01ae*/ 	.short	0x0068


	//----- nvinfo : EIATTR_PARAM_CBANK
	.align		4
        /*01b0*/ 	.byte	0x04, 0x0a
        /*01b2*/ 	.short	(.L_1140 - .L_1139)
	.align		4
.L_1139:
        /*01b4*/ 	.word	index@(.nv.constant0._Z22LayerNormBlockSMemImplI19BiasAddResidualLoadI6__halffE11AffineStoreIfS1_EfLi1ELi128EEvT_T0_lldPT1_S8_)
        /*01b8*/ 	.short	0x0380
        /*01ba*/ 	.short	0x0068


	//----- nvinfo : EIATTR_SW_WAR
	.align		4
.L_1140:
        /*01bc*/ 	.byte	0x04, 0x36
        /*01be*/ 	.short	(.L_1142 - .L_1141)
.L_1141:
        /*01c0*/ 	.word	0x00000008
.L_1142:


//--------------------- .nv.info._Z22LayerNormBlockSMemImplI19BiasAddResidualLoadI6__halffE11AffineStoreIfS1_EfLi2ELi256EEvT_T0_lldPT1_S8_ --------------------------
	.section	.nv.info._Z22LayerNormBlockSMemImplI19BiasAddResidualLoadI6__halffE11AffineStoreIfS1_EfLi2ELi256EEvT_T0_lldPT1_S8_,"",@"SHT_CUDA_INFO"
	.sectionflags	@""
	.align	4


	//----- nvinfo : EIATTR_CUDA_API_VERSION
	.align		4
        /*0000*/ 	.byte	0x04, 0x37
        /*0002*/ 	.short	(.L_1144 - .L_1143)
.L_1143:
        /*0004*/ 	.word	0x00000082


	//----- nvinfo : EIATTR_KPARAM_INFO
	.align		4
.L_1144:
        /*0008*/ 	.byte	0x04, 0x17
        /*000a*/ 	.short	(.L_1146 - .L_1145)
.L_1145:
        /*000c*/ 	.word	0x00000000
        /*0010*/ 	.short	0x0006
        /*0012*/ 	.short	0x0060
        /*0014*/ 	.byte	0x00, 0xf5, 0x21, 0x00


	//----- nvinfo : EIATTR_KPARAM_INFO
	.align		4
.L_1146:
        /*0018*/ 	.byte	0x04, 0x17
        /*001a*/ 	.short	(.L_1148 - .L_1147)
.L_1147:
        /*001c*/ 	.word	0x00000000
        /*0020*/ 	.short	0x0005
        /*0022*/ 	.short	0x0058
        /*0024*/ 	.byte	0x00, 0xf5, 0x21, 0x00


	//----- nvinfo : EIATTR_KPARAM_INFO
	.align		4
.L_1148:
        /*0028*/ 	.byte	0x04, 0x17
        /*002a*/ 	.short	(.L_1150 - .L_1149)
.L_1149:
        /*002c*/ 	.word	0x00000000
        /*0030*/ 	.short	0x0004
        /*0032*/ 	.short	0x0050
        /*0034*/ 	.byte	0x00, 0xf0, 0x21, 0x00


	//----- nvinfo : EIATTR_KPARAM_INFO
	.align		4
.L_1150:
        /*0038*/ 	.byte	0x04, 0x17
        /*003a*/ 	.short	(.L_1152 - .L_1151)
.L_1151:
        /*003c*/ 	.word	0x00000000
        /*0040*/ 	.short	0x0003
        /*0042*/ 	.short	0x0048
        /*0044*/ 	.byte	0x00, 0xf0, 0x21, 0x00


	//----- nvinfo : EIATTR_KPARAM_INFO
	.align		4
.L_1152:
        /*0048*/ 	.byte	0x04, 0x17
        /*004a*/ 	.short	(.L_1154 - .L_1153)
.L_1153:
        /*004c*/ 	.word	0x00000000
        /*0050*/ 	.short	0x0002
        /*0052*/ 	.short	0x0040
        /*0054*/ 	.byte	0x00, 0xf0, 0x21, 0x00


	//----- nvinfo : EIATTR_KPARAM_INFO
	.align		4
.L_1154:
        /*0058*/ 	.byte	0x04, 0x17
        /*005a*/ 	.short	(.L_1156 - .L_1155)
.L_1155:
        /*005c*/ 	.word	0x00000000
        /*0060*/ 	.short	0x0001
        /*0062*/ 	.short	0x0020
        /*0064*/ 	.byte	0x00, 0xf0, 0x81, 0x00


	//----- nvinfo : EIATTR_KPARAM_INFO
	.align		4
.L_1156:
        /*0068*/ 	.byte	0x04, 0x17
        /*006a*/ 	.short	(.L_1158 - .L_1157)
.L_1157:
        /*006c*/ 	.word	0x00000000
        /*0070*/ 	.short	0x0000
        /*0072*/ 	.short	0x0000
        /*0074*/ 	.byte	0x00, 0xf0, 0x81, 0x00


	//----- nvinfo : EIATTR_SPARSE_MMA_MASK
	.align		4
.L_1158:
        /*0078*/ 	.byte	0x03, 0x50
        /*007a*/ 	.short	0x0000


	//----- nvinfo : EIATTR_MAXREG_COUNT
	.align		4
        /*007c*/ 	.byte	0x03, 0x1b
        /*007e*/ 	.short	0x00ff


	//----- nvinfo : EIATTR_NUM_BARRIERS
	.align		4
        /*0080*/ 	.byte	0x02, 0x4c
        /*0082*/ 	.byte	0x01
	.zero		1


	//----- nvinfo : EIATTR_EXTERNS
	.align		4
        /*0084*/ 	.byte	0x04, 0x0f
        /*0086*/ 	.short	(.L_1160 - .L_1159)


	//   ....[0]....
	.align		4
.L_1159:
        /*0088*/ 	.word	index@(__assertfail)


	//----- nvinfo : EIATTR_MERCURY_ISA_VERSION
	.align		4
.L_1160:
        /*008c*/ 	.byte	0x03, 0x5f
        /*008e*/ 	.short	0x0101


	//----- nvinfo : EIATTR_UNUSED_LOAD_BYTE_OFFSET
	.align		4
        /*0090*/ 	.byte	0x04, 0x44
        /*0092*/ 	.short	(.L_1162 - .L_1161)


	//   ....[0]....
.L_1161:
        /*0094*/ 	.word	0x00002ac0
        /*0098*/ 	.word	0x00000fff


	//----- nvinfo : EIATTR_COOP_GROUP_MASK_REGIDS
	.align		4
.L_1162:
        /*009c*/ 	.byte	0x04, 0x29
        /*009e*/ 	.short	(.L_1164 - .L_1163)


	//   ....[0]....
.L_1163:
        /*00a0*/ 	.word	0xffffffff


	//   ....[1]....
        /*00a4*/ 	.word	0xffffffff


	//   ....[2]....
        /*00a8*/ 	.word	0xffffffff


	//   ....[3]....
        /*00ac*/ 	.word	0xffffffff


	//   ....[4]....
        /*00b0*/ 	.word	0xffffffff


	//   ....[5]....
        /*00b4*/ 	.word	0xffffffff


	//   ....[6]....
        /*00b8*/ 	.word	0xffffffff


	//   ....[7]....
        /*00bc*/ 	.word	0xffffffff


	//   ....[8]....
        /*00c0*/ 	.word	0xffffffff


	//   ....[9]....
        /*00c4*/ 	.word	0xffffffff


	//   ....[10]....
        /*00c8*/ 	.word	0xffffffff


	//   ....[11]....
        /*00cc*/ 	.word	0xffffffff


	//   ....[12]....
        /*00d0*/ 	.word	0xffffffff


	//   ....[13]....
        /*00d4*/ 	.word	0xffffffff


	//   ....[14]....
        /*00d8*/ 	.word	0xffffffff


	//   ....[15]....
        /*00dc*/ 	.word	0xffffffff


	//   ....[16]....
        /*00e0*/ 	.word	0xffffffff


	//   ....[17]....
        /*00e4*/ 	.word	0xffffffff


	//   ....[18]....
        /*00e8*/ 	.word	0xffffffff


	//   ....[19]....
        /*00ec*/ 	.word	0xffffffff


	//   ....[20]....
        /*00f0*/ 	.word	0xffffffff


	//   ....[21]....
        /*00f4*/ 	.word	0xffffffff


	//   ....[22]....
        /*00f8*/ 	.word	0xffffffff


	//   ....[23]....
        /*00fc*/ 	.word	0xffffffff


	//   ....[24]....
        /*0100*/ 	.word	0xffffffff


	//   ....[25]....
        /*0104*/ 	.word	0xffffffff


	//   ....[26]....
        /*0108*/ 	.word	0xffffffff


	//   ....[27]....
        /*010c*/ 	.word	0xffffffff


	//   ....[28]....
        /*0110*/ 	.word	0xffffffff


	//   ....[29]....
        /*0114*/ 	.word	0xffffffff


	//   ....[30]....
        /*0118*/ 	.word	0xffffffff


	//   ....[31]....
        /*011c*/ 	.word	0x0500000f


	//   ....[32]....
        /*0120*/ 	.word	0x0500000f


	//   ....[33]....
        /*0124*/ 	.word	0x0500000f


	//   ....[34]....
        /*0128*/ 	.word	0x0500000f


	//   ....[35]....
        /*012c*/ 	.word	0x0500000f


	//   ....[36]....
        /*0130*/ 	.word	0x0500000f


	//   ....[37]....
        /*0134*/ 	.word	0x0500000f


	//   ....[38]....
        /*0138*/ 	.word	0x0500000f


	//   ....[39]....
        /*013c*/ 	.word	0x0500000f


	//   ....[40]....
        /*0140*/ 	.word	0x0500000f


	//   ....[41]....
        /*0144*/ 	.word	0x0500000f


	//   ....[42]....
        /*0148*/ 	.word	0x0500000f


	//   ....[43]....
        /*014c*/ 	.word	0x0500000f


	//   ....[44]....
        /*0150*/ 	.word	0x0500000f


	//   ....[45]....
        /*0154*/ 	.word	0x0500000f


	//   ....[46]....
        /*0158*/ 	.word	0x0500000f


	//   ....[47]....
        /*015c*/ 	.word	0x0500000f


	//   ....[48]....
        /*0160*/ 	.word	0x0500000f


	//   ....[49]....
        /*0164*/ 	.word	0x0500000f


	//   ....[50]....
        /*0168*/ 	.word	0x0500000f


	//   ....[51]....
        /*016c*/ 	.word	0x0500000f


	//   ....[52]....
        /*0170*/ 	.word	0x0500000f


	//   ....[53]....
        /*0174*/ 	.word	0x0500000f


	//   ....[54]....
        /*0178*/ 	.word	0x0500000f


	//   ....[55]....
        /*017c*/ 	.word	0x0500000f


	//   ....[56]....
        /*0180*/ 	.word	0x0500000f


	//   ....[57]....
        /*0184*/ 	.word	0x0500000f


	//   ....[58]....
        /*0188*/ 	.word	0x0500000f


	//   ....[59]....
        /*018c*/ 	.word	0x0500000f


	//   ....[60]....
        /*0190*/ 	.word	0x0500000f


	//   ....[61]....
        /*0194*/ 	.word	0x0500000f


	//----- nvinfo : EIATTR_COOP_GROUP_INSTR_OFFSETS
	.align		4
.L_1164:
        /*0198*/ 	.byte	0x04, 0x28
        /*019a*/ 	.short	(.L_1166 - .L_1165)


	//   ....[0]....
.L_1165:
        /*019c*/ 	.word	0x00001930


	//   ....[1]....
        /*01a0*/ 	.word	0x00001940


	//   ....[2]....
        /*01a4*/ 	.word	0x00001950


	//   ....[3]....
        /*01a8*/ 	.word	0x00001aa0


	//   ....[4]....
        /*01ac*/ 	.word	0x00001ab0


	//   ....[5]....
        /*01b0*/ 	.word	0x00001ac0


	//   ....[6]....
        /*01b4*/ 	.word	0x00001c10


	//   ....[7]....
        /*01b8*/ 	.word	0x00001c20


	//   ....[8]....
        /*01bc*/ 	.word	0x00001c30


	//   ....[9]....
        /*01c0*/ 	.word	0x00001d80


	//   ....[10]....
        /*01c4*/ 	.word	0x00001d90


	//   ....[11]....
        /*01c8*/ 	.word	0x00001da0


	//   ....[12]....
        /*01cc*/ 	.word	0x00001ef0


	//   ....[13]....
        /*01d0*/ 	.word	0x00001f00


	//   ....[14]....
        /*01d4*/ 	.word	0x00001f10


	//   ....[15]....
        /*01d8*/ 	.word	0x000022e0


	//   ....[16]....
        /*01dc*/ 	.word	0x000022f0


	//   ....[17]....
        /*01e0*/ 	.word	0x00002300


	//   ....[18]....
        /*01e4*/ 	.word	0x00002310


	//   ....[19]....
        /*01e8*/ 	.word	0x00002460


	//   ....[20]....
        /*01ec*/ 	.word	0x00002470


	//   ....[21]....
        /*01f0*/ 	.word	0x00002480


	//   ....[22]....
        /*01f4*/ 	.word	0x000025d0


	//   ....[23]....
        /*01f8*/ 	.word	0x000025e0


	//   ....[24]....
        /*01fc*/ 	.word	0x000025f0


	//   ....[25]....
        /*0200*/ 	.word	0x00002740


	//   ....[26]....
        /*0204*/ 	.word	0x00002750


	//   ....[27]....
        /*0208*/ 	.word	0x00002760


	//   ....[28]....
        /*020c*/ 	.word	0x000028b0


	//   ....[29]....
        /*0210*/ 	.word	0x000028c0


	//   ....[30]....
        /*0214*/ 	.word	0x000028d0


	//   ....[31]....
        /*0218*/ 	.word	0x00003b20


	//   ....[32]....
        /*021c*/ 	.word	0x00003b70


	//   ....[33]....
        /*0220*/ 	.word	0x00003bc0


	//   ....[34]....
        /*0224*/ 	.word	0x00003c50


	//   ....[35]....
        /*0228*/ 	.word	0x00003ce0


	//   ....[36]....
        /*022c*/ 	.word	0x00003d30


	//   ....[37]....
        /*0230*/ 	.word	0x00003dc0


	//   ....[38]....
        /*0234*/ 	.word	0x00003e50


	//   ....[39]....
        /*0238*/ 	.word	0x00003ea0


	//   ....[40]....
        /*023c*/ 	.word	0x00003f30


	//   ....[41]....
        /*0240*/ 	.word	0x00003fc0


	//   ....[42]....
        /*0244*/ 	.word	0x00004010


	//   ....[43]....
        /*0248*/ 	.word	0x000040a0


	//   ....[44]....
        /*024c*/ 	.word	0x00004130


	//   ....[45]....
        /*0250*/ 	.word	0x00004180


	//   ....[46]....
        /*0254*/ 	.word	0x00004200


	//   ....[47]....
        /*0258*/ 	.word	0x00004230


	//   ....[48]....
        /*025c*/ 	.word	0x00004280


	//   ....[49]....
        /*0260*/ 	.word	0x000042d0


	//   ....[50]....
        /*0264*/ 	.word	0x00004360


	//   ....[51]....
        /*0268*/ 	.word	0x000043f0


	//   ....[52]....
        /*026c*/ 	.word	0x00004440


	//   ....[53]....
        /*0270*/ 	.word	0x000044d0


	//   ....[54]....
        /*0274*/ 	.word	0x00004560


	//   ....[55]....
        /*0278*/ 	.word	0x000045b0


	//   ....[56]....
        /*027c*/ 	.word	0x00004640


	//   ....[57]....
        /*0280*/ 	.word	0x000046d0


	//   ....[58]....
        /*0284*/ 	.word	0x00004720


	//   ....[59]....
        /*0288*/ 	.word	0x000047b0


	//   ....[60]....
        /*028c*/ 	.word	0x00004840


	//   ....[61]....
        /*0290*/ 	.word	0x00004890


	//----- nvinfo : EIATTR_VRC_CTA_INIT_COUNT
	.align		4
.L_1166:
        /*0294*/ 	.byte	0x02, 0x4a
	.zero		1
	.zero		1


	//----- nvinfo : EIATTR_SYSCALL_OFFSETS
	.align		4
        /*0298*/ 	.byte	0x04, 0x46
        /*029a*/ 	.short	(.L_1168 - .L_1167)


	//   ....[0]....
.L_1167:
        /*029c*/ 	.word	0x00000150


	//----- nvinfo : EIATTR_EXIT_INSTR_OFFSETS
	.align		4
.L_1168:
        /*02a0*/ 	.byte	0x04, 0x1c
        /*02a2*/ 	.short	(.L_1170 - .L_1169)


	//   ....[0]....
.L_1169:
        /*02a4*/ 	.word	0x000001a0


	//   ....[1]....
        /*02a8*/ 	.word	0x00003ac0


	//----- nvinfo : EIATTR_CRS_STACK_SIZE
	.align		4
.L_1170:
        /*02ac*/ 	.byte	0x04, 0x1e
        /*02ae*/ 	.short	(.L_1172 - .L_1171)
.L_1171:
        /*02b0*/ 	.word	0x00000000


	//----- nvinfo : EIATTR_CBANK_PARAM_SIZE
	.align		4
.L_1172:
        /*02b4*/ 	.byte	0x03, 0x19
        /*02b6*/ 	.short	0x0068


	//----- nvinfo : EIATTR_PARAM_CBANK
	.align		4
        /*02b8*/ 	.byte	0x04, 0x0a
        /*02ba*/ 	.short	(.L_1174 - .L_1173)
	.align		4
.L_1173:
        /*02bc*/ 	.word	index@(.nv.constant0._Z22LayerNormBlockSMemImplI19BiasAddResidualLoadI6__halffE11AffineStoreIfS1_EfLi2ELi256EEvT_T0_lldPT1_S8_)
        /*02c0*/ 	.short	0x0380
        /*02c2*/ 	.short	0x0068


	//----- nvinfo : EIATTR_SW_WAR
	.align		4
.L_1174:
        /*02c4*/ 	.byte	0x04, 0x36
        /*02c6*/ 	.short	(.L_1176 - .L_1175)
.L_1175:
        /*02c8*/ 	.word	0x00000008
.L_1176:


//--------------------- .nv.info._Z22LayerNormBlockSMemImplI19BiasAddResidualLoadI6__halffE11AffineStoreIfS1_EfLi2ELi512EEvT_T0_lldPT1_S8_ --------------------------
	.section	.nv.info._Z22LayerNormBlockSMemImplI19BiasAddResidualLoadI6__halffE11AffineStoreIfS1_EfLi2ELi512EEvT_T0_lldPT1_S8_,"",@"SHT_CUDA_INFO"
	.sectionflags	@""
	.align	4


	//----- nvinfo : EIATTR_CUDA_API_VERSION
	.align		4
        /*0000*/ 	.byte	0x04, 0x37
        /*0002*/ 	.short	(.L_1178 - .L_1177)
.L_1177:
        /*0004*/ 	.word	0x00000082


	//----- nvinfo : EIATTR_KPARAM_INFO
	.align		4
.L_1178:
        /*0008*/ 	.byte	0x04, 0x17
        /*000a*/ 	.short	(.L_1180 - .L_1179)
.L_1179:
        /*000c*/ 	.word	0x00000000
        /*0010*/ 	.short	0x0006
        /*0012*/ 	.short	0x0060
        /*0014*/ 	.byte	0x00, 0xf5, 0x21, 0x00


	//----- nvinfo : EIATTR_KPARAM_INFO
	.align		4
.L_1180:
        /*0018*/ 	.byte	0x04, 0x17
        /*001a*/ 	.short	(.L_1182 - .L_1181)
.L_1181:
        /*001c*/ 	.word	0x00000000
        /*0020*/ 	.short	0x0005
        /*0022*/ 	.short	0x0058
        /*0024*/ 	.byte	0x00, 0xf5, 0x21, 0x00


	//----- nvinfo : EIATTR_KPARAM_INFO
	.align		4
.L_1182:
        /*0028*/ 	.byte	0x04, 0x17
        /*002a*/ 	.short	(.L_1184 - .L_1183)
.L_1183:
        /*002c*/ 	.word	0x00000000
        /*0030*/ 	.short	0x0004
        /*0032*/ 	.short	0x0050
        /*0034*/ 	.byte	0x00, 0xf0, 0x21, 0x00


	//----- nvinfo : EIATTR_KPARAM_INFO
	.align		4
.L_1184:
        /*0038*/ 	.byte	0x04, 0x17
        /*003a*/ 	.short	(.L_1186 - .L_1185)
.L_1185:
        /*003c*/ 	.word	0x00000000
        /*0040*/ 	.short	0x0003
        /*0042*/ 	.short	0x0048
        /*0044*/ 	.byte	0x00, 0xf0, 0x21, 0x00


	//----- nvinfo : EIATTR_KPARAM_INFO
	.align		4
.L_1186:
        /*0048*/ 	.byte	0x04, 0x17
        /*004a*/ 	.short	(.L_1188 - .L_1187)
.L_1187:
        /*004c*/ 	.word	0x00000000
        /*0050*/ 	.short	0x0002
        /*0052*/ 	.short	0x0040
        /*0054*/ 	.byte	0x00, 0xf0, 0x21, 0x00


	//----- nvinfo : EIATTR_KPARAM_INFO
	.align		4
.L_1188:
        /*0058*/ 	.byte	0x04, 0x17
        /*005a*/ 	.short	(.L_1190 - .L_1189)
.L_1189:
        /*005c*/ 	.word	0x00000000
        /*0060*/ 	.short	0x0001
        /*0062*/ 	.short	0x0020
        /*0064*/ 	.byte	0x00, 0xf0, 0x81, 0x00


	//----- nvinfo : EIATTR_KPARAM_INFO
	.align		4
.L_1190:
        /*0068*/ 	.byte	0x04, 0x17
        /*006a*/ 	.short	(.L_1192 - .L_1191)
.L_1191:
        /*006c*/ 	.word	0x00000000
        /*0070*/ 	.short	0x0000
        /*0072*/ 	.short	0x0000
        /*0074*/ 	.byte	0x00, 0xf0, 0x81, 0x00


	//----- nvinfo : EIATTR_SPARSE_MMA_MASK
	.align		4
.L_1192:
        /*0078*/ 	.byte	0x03, 0x50
        /*007a*/ 	.short	0x0000


	//----- nvinfo : EIATTR_MAXREG_COUNT
	.align		4
        /*007c*/ 	.byte	0x03, 0x1b
        /*007e*/ 	.short	0x00ff


	//----- nvinfo : EIATTR_NUM_BARRIERS
	.align		4
        /*0080*/ 	.byte	0x02, 0x4c
        /*0082*/ 	.byte	0x01
	.zero		1


	//----- nvinfo : EIATTR_EXTERNS
	.align		4
        /*0084*/ 	.byte	0x04, 0x0f
        /*0086*/ 	.short	(.L_1194 - .L_1193)


	//   ....[0]....
	.align		4
.L_1193:
        /*0088*/ 	.word	index@(__assertfail)


	//----- nvinfo : EIATTR_MERCURY_ISA_VERSION
	.align		4
.L_1194:
        /*008c*/ 	.byte	0x03, 0x5f
        /*008e*/ 	.short	0x0101


	//----- nvinfo : EIATTR_UNUSED_LOAD_BYTE_OFFSET
	.align		4
        /*0090*/ 	.byte	0x04, 0x44
        /*0092*/ 	.short	(.L_1196 - .L_1195)


	//   ....[0]....
.L_1195:
        /*0094*/ 	.word	0x00002ac0
        /*0098*/ 	.word	0x00000fff


	//----- nvinfo : EIATTR_COOP_GROUP_MASK_REGIDS
	.align		4
.L_1196:
        /*009c*/ 	.byte	0x04, 0x29
        /*009e*/ 	.short	(.L_1198 - .L_1197)


	//   ....[0]....
.L_1197:
        /*00a0*/ 	.word	0xffffffff


	//   ....[1]....
        /*00a4*/ 	.word	0xffffffff


	//   ....[2]....
        /*00a8*/ 	.word	0xffffffff


	//   ....[3]....
        /*00ac*/ 	.word	0xffffffff


	//   ....[4]....
        /*00b0*/ 	.word	0xffffffff


	//   ....[5]....
        /*00b4*/ 	.word	0xffffffff


	//   ....[6]....
        /*00b8*/ 	.word	0xffffffff


	//   ....[7]....
        /*00bc*/ 	.word	0xffffffff


	//   ....[8]....
        /*00c0*/ 	.word	0xffffffff


	//   ....[9]....
        /*00c4*/ 	.word	0xffffffff


	//   ....[10]....
        /*00c8*/ 	.word	0xffffffff


	//   ....[11]....
        /*00cc*/ 	.word	0xffffffff


	//   ....[12]....
        /*00d0*/ 	.word	0xffffffff


	//   ....[13]....
        /*00d4*/ 	.word	0xffffffff


	//   ....[14]....
        /*00d8*/ 	.word	0xffffffff


	//   ....[15]....
        /*00dc*/ 	.word	0xffffffff


	//   ....[16]....
        /*00e0*/ 	.word	0xffffffff


	//   ....[17]....
        /*00e4*/ 	.word	0xffffffff


	//   ....[18]....
        /*00e8*/ 	.word	0xffffffff


	//   ....[19]....
        /*00ec*/ 	.word	0xffffffff


	//   ....[20]....
        /*00f0*/ 	.word	0xffffffff


	//   ....[21]....
        /*00f4*/ 	.word	0xffffffff


	//   ....[22]....
        /*00f8*/ 	.word	0xffffffff


	//   ....[23]....
        /*00fc*/ 	.word	0xffffffff


	//   ....[24]....
        /*0100*/ 	.word	0xffffffff


	//   ....[25]....
        /*0104*/ 	.word	0xffffffff


	//   ....[26]....
        /*0108*/ 	.word	0xffffffff


	//   ....[27]....
        /*010c*/ 	.word	0xffffffff


	//   ....[28]....
        /*0110*/ 	.word	0xffffffff


	//   ....[29]....
        /*0114*/ 	.word	0xffffffff


	//   ....[30]....
        /*0118*/ 	.word	0xffffffff


	//   ....[31]....
        /*011c*/ 	.word	0x0500000f


	//   ....[32]....
        /*0120*/ 	.word	0x0500000f


	//   ....[33]....
        /*0124*/ 	.word	0x0500000f


	//   ....[34]....
        /*0128*/ 	.word	0x0500000f


	//   ....[35]....
        /*012c*/ 	.word	0x0500000f


	//   ....[36]....
        /*0130*/ 	.word	0x0500000f


	//   ....[37]....
        /*0134*/ 	.word	0x0500000f


	//   ....[38]....
        /*0138*/ 	.word	0x0500000f


	//   ....[39]....
        /*013c*/ 	.word	0x0500000f


	//   ....[40]....
        /*0140*/ 	.word	0x0500000f


	//   ....[41]....
        /*0144*/ 	.word	0x0500000f


	//   ....[42]....
        /*0148*/ 	.word	0x0500000f


	//   ....[43]....
        /*014c*/ 	.word	0x0500000f


	//   ....[44]....
        /*0150*/ 	.word	0x0500000f


	//   ....[45]....
        /*0154*/ 	.word	0x0500000f


	//   ....[46]....
        /*0158*/ 	.word	0x0500000f


	//   ....[47]....
        /*015c*/ 	.word	0x0500000f


	//   ....[48]....
        /*0160*/ 	.word	0x0500000f


	//   ....[49]....
        /*0164*/ 	.word	0x0500000f


	//   ....[50]....
        /*0168*/ 	.word	0x0500000f


	//   ....[51]....
        /*016c*/ 	.word	0x0500000f


	//   ....[52]....
        /*0170*/ 	.word	0x0500000f


	//   ....[53]....
        /*0174*/ 	.word	0x0500000f


	//   ....[54]....
        /*0178*/ 	.word	0x0500000f


	//   ....[55]....
        /*017c*/ 	.word	0x0500000f


	//   ....[56]....
        /*0180*/ 	.word	0x0500000f


	//   ....[57]....
        /*0184*/ 	.word	0x0500000f


	//   ....[58]....
        /*0188*/ 	.word	0x0500000f


	//   ....[59]....
        /*018c*/ 	.word	0x0500000f


	//   ....[60]....
        /*0190*/ 	.word	0x0500000f


	//   ....[61]....
        /*0194*/ 	.word	0x0500000f


	//----- nvinfo : EIATTR_COOP_GROUP_INSTR_OFFSETS
	.align		4
.L_1198:
        /*0198*/ 	.byte	0x04, 0x28
        /*019a*/ 	.short	(.L_1200 - .L_1199)


	//   ....[0]....
.L_1199:
        /*019c*/ 	.word	0x00001930


	//   ....[1]....
        /*01a0*/ 	.word	0x00001940


	//   ....[2]....
        /*01a4*/ 	.word	0x00001950


	//   ....[3]....
        /*01a8*/ 	.word	0x00001aa0


	//   ....[4]....
        /*01ac*/ 	.word	0x00001ab0


	//   ....[5]....
        /*01b0*/ 	.word	0x00001ac0


	//   ....[6]....
        /*01b4*/ 	.word	0x00001c10


	//   ....[7]....
        /*01b8*/ 	.word	0x00001c20


	//   ....[8]....
        /*01bc*/ 	.word	0x00001c30


	//   ....[9]....
        /*01c0*/ 	.word	0x00001d80


	//   ....[10]....
        /*01c4*/ 	.word	0x00001d90


	//   ....[11]....
        /*01c8*/ 	.word	0x00001da0


	//   ....[12]....
        /*01cc*/ 	.word	0x00001ef0


	//   ....[13]....
        /*01d0*/ 	.word	0x00001f00


	//   ....[14]....
        /*01d4*/ 	.word	0x00001f10


	//   ....[15]....
        /*01d8*/ 	.word	0x000022e0


	//   ....[16]....
        /*01dc*/ 	.word	0x000022f0


	//   ....[17]....
        /*01e0*/ 	.word	0x00002300


	//   ....[18]....
        /*01e4*/ 	.word	0x00002310


	//   ....[19]....
        /*01e8*/ 	.word	0x00002460


	//   ....[20]....
        /*01ec*/ 	.word	0x00002470


	//   ....[21]....
        /*01f0*/ 	.word	0x00002480


	//   ....[22]....
        /*01f4*/ 	.word	0x000025d0


	//   ....[23]....
        /*01f8*/ 	.word	0x000025e0


	//   ....[24]....
        /*01fc*/ 	.word	0x000025f0


	//   ....[25]....
        /*0200*/ 	.word	0x00002740


	//   ....[26]....
        /*0204*/ 	.word	0x00002750


	//   ....[27]....
        /*0208*/ 	.word	0x00002760


	//   ....[28]....
        /*020c*/ 	.word	0x000028b0


	//   ....[29]....
        /*0210*/ 	.word	0x000028c0


	//   ....[30]....
        /*0214*/ 	.word	0x000028d0


	//   ....[31]....
        /*0218*/ 	.word	0x00003b20


	//   ....[32]....
        /*021c*/ 	.word	0x00003b70


	//   ....[33]....
        /*0220*/ 	.word	0x00003bc0


	//   ....[34]....
        /*0224*/ 	.word	0x00003c50


	//   ....[35]....
        /*0228*/ 	.word	0x00003ce0


	//   ....[36]....
        /*022c*/ 	.word	0x00003d30


	//   ....[37]....
        /*0230*/ 	.word	0x00003dc0


	//   ....[38]....
        /*0234*/ 	.word	0x00003e50


	//   ....[39]....
        /*0238*/ 	.word	0x00003ea0


	//   ....[40]....
        /*023c*/ 	.word	0x00003f30


	//   ....[41]....
        /*0240*/ 	.word	0x00003fc0


	//   ....[42]....
        /*0244*/ 	.word	0x00004010


	//   ....[43]....
        /*0248*/ 	.word	0x000040a0


	//   ....[44]....
        /*024c*/ 	.word	0x00004130


	//   ....[45]....
        /*0250*/ 	.word	0x00004180


	//   ....[46]....
        /*0254*/ 	.word	0x00004200


	//   ....[47]....
        /*0258*/ 	.word	0x00004230


	//   ....[48]....
        /*025c*/ 	.word	0x00004280


	//   ....[49]....
        /*0260*/ 	.word	0x000042d0


	//   ....[50]....
        /*0264*/ 	.word	0x00004360


	//   ....[51]....
        /*0268*/ 	.word	0x000043f0


	//   ....[52]....
        /*026c*/ 	.word	0x00004440


	//   ....[53]....
        /*0270*/ 	.word	0x000044d0


	//   ....[54]....
        /*0274*/ 	.word	0x00004560


	//   ....[55]....
        /*0278*/ 	.word	0x000045b0


	//   ....[56]....
        /*027c*/ 	.word	0x00004640


	//   ....[57]....
        /*0280*/ 	.word	0x000046d0


	//   ....[58]....
        /*0284*/ 	.word	0x00004720


	//   ....[59]....
        /*0288*/ 	.word	0x000047b0


	//   ....[60]....
        /*028c*/ 	.word	0x00004840


	//   ....[61]....
        /*0290*/ 	.word	0x00004890


	//----- nvinfo : EIATTR_VRC_CTA_INIT_COUNT
	.align		4
.L_1200:
        /*0294*/ 	.byte	0x02, 0x4a
	.zero		1
	.zero		1


	//----- nvinfo : EIATTR_SYSCALL_OFFSETS
	.align		4
        /*0298*/ 	.byte	0x04, 0x46
        /*029a*/ 	.short	(.L_1202 - .L_1201)


	//   ....[0]....
.L_1201:
        /*029c*/ 	.word	0x00000150


	//----- nvinfo : EIATTR_EXIT_INSTR_OFFSETS
	.align		4
.L_1202:
        /*02a0*/ 	.byte	0x04, 0x1c
        /*02a2*/ 	.short	(.L_1204 - .L_1203)


	//   ....[0]....
.L_1203:
        /*02a4*/ 	.word	0x000001a0


	//   ....[1]....
        /*02a8*/ 	.word	0x00003ac0


	//----- nvinfo : EIATTR_CRS_STACK_SIZE
	.align		4
.L_1204:
        /*02ac*/ 	.byte	0x04, 0x1e
        /*02ae*/ 	.short	(.L_1206 - .L_1205)
.L_1205:
        /*02b0*/ 	.word	0x00000000


	//----- nvinfo : EIATTR_CBANK_PARAM_SIZE
	.align		4
.L_1206:
        /*02b4*/ 	.byte	0x03, 0x19
        /*02b6*/ 	.short	0x0068


	//----- nvinfo : EIATTR_PARAM_CBANK
	.align		4
        /*02b8*/ 	.byte	0x04, 0x0a
        /*02ba*/ 	.short	(.L_1208 - .L_1207)
	.align		4
.L_1207:
        /*02bc*/ 	.word	index@(.nv.constant0._Z22LayerNormBlockSMemImplI19BiasAddResidualLoadI6__halffE11AffineStoreIfS1_EfLi2ELi512EEvT_T0_lldPT1_S8_)
        /*02c0*/ 	.short	0x0380
        /*02c2*/ 	.short	0x0068


	//----- nvinfo : EIATTR_SW_WAR
	.align		4
.L_1208:
        /*02c4*/ 	.byte	0x04, 0x36
        /*02c6*/ 	.short	(.L_1210 - .L_1209)
.L_1209:
        /*02c8*/ 	.word	0x00000008
.L_1210:


//--------------------- .nv.info._Z22LayerNormBlockSMemImplI19BiasAddResidualLoadI6__halffE11AffineStoreIfS1_EfLi2ELi1024EEvT_T0_lldPT1_S8_ --------------------------
	.section	.nv.info._Z22LayerNormBlockSMemImplI19BiasAddResidualLoadI6__halffE11AffineStoreIfS1_EfLi2ELi1024EEvT_T0_lldPT1_S8_,"",@"SHT_CUDA_INFO"
	.sectionflags	@""
	.align	4


	//----- nvinfo : EIATTR_CUDA_API_VERSION
	.align		4
        /*0000*/ 	.byte	0x04, 0x37
        /*0002*/ 	.short	(.L_1212 - .L_1211)
.L_1211:
        /*0004*/ 	.word	0x00000082


	//----- nvinfo : EIATTR_KPARAM_INFO
	.align		4
.L_1212:
        /*0008*/ 	.byte	0x04, 0x17
        /*000a*/ 	.short	(.L_1214 - .L_1213)
.L_1213:
        /*000c*/ 	.word	0x00000000
        /*0010*/ 	.short	0x0006
        /*0012*/ 	.short	0x0060
        /*0014*/ 	.byte	0x00, 0xf5, 0x21, 0x00


	//----- nvinfo : EIATTR_KPARAM_INFO
	.align		4
.L_1214:
        /*0018*/ 	.byte	0x04, 0x17
        /*001a*/ 	.short	(.L_1216 - .L_1215)
.L_1215:
        /*001c*/ 	.word	0x00000000
        /*0020*/ 	.short	0x0005
        /*0022*/ 	.short	0x0058
        /*0024*/ 	.byte	0x00, 0xf5, 0x21, 0x00


	//----- nvinfo : EIATTR_KPARAM_INFO
	.align		4
.L_1216:
        /*0028*/ 	.byte	0x04, 0x17
        /*002a*/ 	.short	(.L_1218 - .L_1217)
.L_1217:
        /*002c*/ 	.word	0x00000000
        /*0030*/ 	.short	0x0004
        /*0032*/ 	.short	0x0050
        /*0034*/ 	.byte	0x00, 0xf0, 0x21, 0x00


	//----- nvinfo : EIATTR_KPARAM_INFO
	.align		4
.L_1218:
        /*0038*/ 	.byte	0x04, 0x17
        /*003a*/ 	.short	(.L_1220 - .L_1219)
.L_1219:
        /*003c*/ 	.word	0x00000000
        /*0040*/ 	.short	0x0003
        /*0042*/ 	.short	0x0048
        /*0044*/ 	.byte	0x00, 0xf0, 0x21, 0x00


	//----- nvinfo : EIATTR_KPARAM_INFO
	.align		4
.L_1220:
        /*0048*/ 	.byte	0x04, 0x17
        /*004a*/ 	.short	(.L_1222 - .L_1221)
.L_1221:
        /*004c*/ 	.word	0x00000000
        /*0050*/ 	.short	0x0002
        /*0052*/ 	.short	0x0040
        /*0054*/ 	.byte	0x00, 0xf0, 0x21, 0x00


	//----- nvinfo : EIATTR_KPARAM_INFO
	.align		4
.L_1222:
        /*0058*/ 	.byte	0x04, 0x17
        /*005a*/ 	.short	(.L_1224 - .L_1223)
.L_1223:
        /*005c*/ 	.word	0x00000000
        /*0060*/ 	.short	0x0001
        /*0062*/ 	.short	0x0020
        /*0064*/ 	.byte	0x00, 0xf0, 0x81, 0x00


	//----- nvinfo : EIATTR_KPARAM_INFO
	.align		4
.L_1224:
        /*0068*/ 	.byte	0x04, 0x17
        /*006a*/ 	.short	(.L_1226 - .L_1225)
.L_1225:
        /*006c*/ 	.word	0x00000000
        /*0070*/ 	.short	0x0000
        /*0072*/ 	.short	0x0000
        /*0074*/ 	.byte	0x00, 0xf0, 0x81, 0x00


	//----- nvinfo : EIATTR_SPARSE_MMA_MASK
	.align		4
.L_1226:
        /*0078*/ 	.byte	0x03, 0x50
        /*007a*/ 	.short	0x0000


	//----- nvinfo : EIATTR_MAXREG_COUNT
	.align		4
        /*007c*/ 	.byte	0x03, 0x1b
        /*007e*/ 	.short	0x00ff


	//----- nvinfo : EIATTR_NUM_BARRIERS
	.align		4
        /*0080*/ 	.byte	0x02, 0x4c
        /*0082*/ 	.byte	0x01
	.zero		1


	//----- nvinfo : EIATTR_EXTERNS
	.align		4
        /*0084*/ 	.byte	0x04, 0x0f
        /*0086*/ 	.short	(.L_1228 - .L_1227)


	//   ....[0]....
	.align		4
.L_1227:
        /*0088*/ 	.word	index@(__assertfail)


	//----- nvinfo : EIATTR_MERCURY_ISA_VERSION
	.align		4
.L_1228:
        /*008c*/ 	.byte	0x03, 0x5f
        /*008e*/ 	.short	0x0101


	//----- nvinfo : EIATTR_UNUSED_LOAD_BYTE_OFFSET
	.align		4
        /*0090*/ 	.byte	0x04, 0x44
        /*0092*/ 	.short	(.L_1230 - .L_1229)


	//   ....[0]....
.L_1229:
        /*0094*/ 	.word	0x00002ac0
        /*0098*/ 	.word	0x00000fff


	//----- nvinfo : EIATTR_COOP_GROUP_MASK_REGIDS
	.align		4
.L_1230:
        /*009c*/ 	.byte	0x04, 0x29
        /*009e*/ 	.short	(.L_1232 - .L_1231)


	//   ....[0]....
.L_1231:
        /*00a0*/ 	.word	0xffffffff


	//   ....[1]....
        /*00a4*/ 	.word	0xffffffff


	//   ....[2]....
        /*00a8*/ 	.word	0xffffffff


	//   ....[3]....
        /*00ac*/ 	.word	0xffffffff


	//   ....[4]....
        /*00b0*/ 	.word	0xffffffff


	//   ....[5]....
        /*00b4*/ 	.word	0xffffffff


	//   ....[6]....
        /*00b8*/ 	.word	0xffffffff


	//   ....[7]....
        /*00bc*/ 	.word	0xffffffff


	//   ....[8]....
        /*00c0*/ 	.word	0xffffffff


	//   ....[9]....
        /*00c4*/ 	.word	0xffffffff


	//   ....[10]....
        /*00c8*/ 	.word	0xffffffff


	//   ....[11]....
        /*00cc*/ 	.word	0xffffffff


	//   ....[12]....
        /*00d0*/ 	.word	0xffffffff


	//   ....[13]....
        /*00d4*/ 	.word	0xffffffff


	//   ....[14]....
        /*00d8*/ 	.word	0xffffffff


	//   ....[15]....
        /*00dc*/ 	.word	0xffffffff


	//   ....[16]....
        /*00e0*/ 	.word	0xffffffff


	//   ....[17]....
        /*00e4*/ 	.word	0xffffffff


	//   ....[18]....
        /*00e8*/ 	.word	0xffffffff


	//   ....[19]....
        /*00ec*/ 	.word	0xffffffff


	//   ....[20]....
        /*00f0*/ 	.word	0xffffffff


	//   ....[21]....
        /*00f4*/ 	.word	0xffffffff


	//   ....[22]....
        /*00f8*/ 	.word	0xffffffff


	//   ....[23]....
        /*00fc*/ 	.word	0xffffffff


	//   ....[24]....
        /*0100*/ 	.word	0xffffffff


	//   ....[25]....
        /*0104*/ 	.word	0xffffffff


	//   ....[26]....
        /*0108*/ 	.word	0xffffffff


	//   ....[27]....
        /*010c*/ 	.word	0xffffffff


	//   ....[28]....
        /*0110*/ 	.word	0xffffffff


	//   ....[29]....
        /*0114*/ 	.word	0xffffffff


	//   ....[30]....
        /*0118*/ 	.word	0xffffffff


	//   ....[31]....
        /*011c*/ 	.word	0x0500000f


	//   ....[32]....
        /*0120*/ 	.word	0x0500000f


	//   ....[33]....
        /*0124*/ 	.word	0x0500000f


	//   ....[34]....
        /*0128*/ 	.word	0x0500000f


	//   ....[35]....
        /*012c*/ 	.word	0x0500000f


	//   ....[36]....
        /*0130*/ 	.word	0x0500000f


	//   ....[37]....
        /*0134*/ 	.word	0x0500000f


	//   ....[38]....
        /*0138*/ 	.word	0x0500000f


	//   ....[39]....
        /*013c*/ 	.word	0x0500000f


	//   ....[40]....
        /*0140*/ 	.word	0x0500000f


	//   ....[41]....
        /*0144*/ 	.word	0x0500000f


	//   ....[42]....
        /*0148*/ 	.word	0x0500000f


	//   ....[43]....
        /*014c*/ 	.word	0x0500000f


	//   ....[44]....
        /*0150*/ 	.word	0x0500000f


	//   ....[45]....
        /*0154*/ 	.word	0x0500000f


	//   ....[46]....
        /*0158*/ 	.word	0x0500000f


	//   ....[47]....
        /*015c*/ 	.word	0x0500000f


	//   ....[48]....
        /*0160*/ 	.word	0x0500000f


	//   ....[49]....
        /*0164*/ 	.word	0x0500000f


	//   ....[50]....
        /*0168*/ 	.word	0x0500000f


	//   ....[51]....
        /*016c*/ 	.word	0x0500000f


	//   ....[52]....
        /*0170*/ 	.word	0x0500000f


	//   ....[53]....
        /*0174*/ 	.word	0x0500000f


	//   ....[54]....
        /*0178*/ 	.word	0x0500000f


	//   ....[55]....
        /*017c*/ 	.word	0x0500000f


	//   ....[56]....
        /*0180*/ 	.word	0x0500000f


	//   ....[57]....
        /*0184*/ 	.word	0x0500000f


	//   ....[58]....
        /*0188*/ 	.word	0x0500000f


	//   ....[59]....
        /*018c*/ 	.word	0x0500000f


	//   ....[60]....
        /*0190*/ 	.word	0x0500000f


	//   ....[61]....
        /*0194*/ 	.word	0x0500000f


	//----- nvinfo : EIATTR_COOP_GROUP_INSTR_OFFSETS
	.align		4
.L_1232:
        /*0198*/ 	.byte	0x04, 0x28
        /*019a*/ 	.short	(.L_1234 - .L_1233)


	//   ....[0]....
.L_1233:
        /*019c*/ 	.word	0x00001930


	//   ....[1]....
        /*01a0*/ 	.word	0x00001940


	//   ....[2]....
        /*01a4*/ 	.word	0x00001950


	//   ....[3]....
        /*01a8*/ 	.word	0x00001aa0


	//   ....[4]....
        /*01ac*/ 	.word	0x00001ab0


	//   ....[5]....
        /*01b0*/ 	.word	0x00001ac0


	//   ....[6]....
        /*01b4*/ 	.word	0x00001c10


	//   ....[7]....
        /*01b8*/ 	.word	0x00001c20


	//   ....[8]....
        /*01bc*/ 	.word	0x00001c30


	//   ....[9]....
        /*01c0*/ 	.word	0x00001d80


	//   ....[10]....
        /*01c4*/ 	.word	0x00001d90


	//   ....[11]....
        /*01c8*/ 	.word	0x00001da0


	//   ....[12]....
        /*01cc*/ 	.word	0x00001ef0


	//   ....[13]....
        /*01d0*/ 	.word	0x00001f00


	//   ....[14]....
        /*01d4*/ 	.word	0x00001f10


	//   ....[15]....
        /*01d8*/ 	.word	0x000022e0


	//   ....[16]....
        /*01dc*/ 	.word	0x000022f0


	//   ....[17]....
        /*01e0*/ 	.word	0x00002300


	//   ....[18]....
        /*01e4*/ 	.word	0x00002310


	//   ....[19]....
        /*01e8*/ 	.word	0x00002460


	//   ....[20]....
        /*01ec*/ 	.word	0x00002470


	//   ....[21]....
        /*01f0*/ 	.word	0x00002480


	//   ....[22]....
        /*01f4*/ 	.word	0x000025d0


	//   ....[23]....
        /*01f8*/ 	.word	0x000025e0


	//   ....[24]....
        /*01fc*/ 	.word	0x000025f0


	//   ....[25]....
        /*0200*/ 	.word	0x00002740


	//   ....[26]....
        /*0204*/ 	.word	0x00002750


	//   ....[27]....
        /*0208*/ 	.word	0x00002760


	//   ....[28]....
        /*020c*/ 	.word	0x000028b0


	//   ....[29]....
        /*0210*/ 	.word	0x000028c0


	//   ....[30]....
        /*0214*/ 	.word	0x000028d0


	//   ....[31]....
        /*0218*/ 	.word	0x00003b20


	//   ....[32]....
        /*021c*/ 	.word	0x00003b70


	//   ....[33]....
        /*0220*/ 	.word	0x00003bc0


	//   ....[34]....
        /*0224*/ 	.word	0x00003c50


	//   ....[35]....
        /*0228*/ 	.word	0x00003ce0


	//   ....[36]....
        /*022c*/ 	.word	0x00003d30


	//   ....[37]....
        /*0230*/ 	.word	0x00003dc0


	//   ....[38]....
        /*0234*/ 	.word	0x00003e50


	//   ....[39]....
        /*0238*/ 	.word	0x00003ea0


	//   ....[40]....
        /*023c*/ 	.word	0x00003f30


	//   ....[41]....
        /*0240*/ 	.word	0x00003fc0


	//   ....[42]....
        /*0244*/ 	.word	0x00004010


	//   ....[43]....
        /*0248*/ 	.word	0x000040a0


	//   ....[44]....
        /*024c*/ 	.word	0x00004130


	//   ....[45]....
        /*0250*/ 	.word	0x00004180


	//   ....[46]....
        /*0254*/ 	.word	0x00004200


	//   ....[47]....
        /*0258*/ 	.word	0x00004230


	//   ....[48]....
        /*025c*/ 	.word	0x00004280


	//   ....[49]....
        /*0260*/ 	.word	0x000042d0


	//   ....[50]....
        /*0264*/ 	.word	0x00004360


	//   ....[51]....
        /*0268*/ 	.word	0x000043f0


	//   ....[52]....
        /*026c*/ 	.word	0x00004440


	//   ....[53]....
        /*0270*/ 	.word	0x000044d0


	//   ....[54]....
        /*0274*/ 	.word	0x00004560


	//   ....[55]....
        /*0278*/ 	.word	0x000045b0


	//   ....[56]....
        /*027c*/ 	.word	0x00004640


	//   ....[57]....
        /*0280*/ 	.word	0x000046d0


	//   ....[58]....
        /*0284*/ 	.word	0x00004720


	//   ....[59]....
        /*0288*/ 	.word	0x000047b0


	//   ....[60]....
        /*028c*/ 	.word	0x00004840


	//   ....[61]....
        /*0290*/ 	.word	0x00004890


	//----- nvinfo : EIATTR_VRC_CTA_INIT_COUNT
	.align		4
.L_1234:
        /*0294*/ 	.byte	0x02, 0x4a
	.zero		1
	.zero		1


	//----- nvinfo : EIATTR_SYSCALL_OFFSETS
	.align		4
        /*0298*/ 	.byte	0x04, 0x46
        /*029a*/ 	.short	(.L_1236 - .L_1235)


	//   ....[0]....
.L_1235:
        /*029c*/ 	.word	0x00000150


	//----- nvinfo : EIATTR_EXIT_INSTR_OFFSETS
	.align		4
.L_1236:
        /*02a0*/ 	.byte	0x04, 0x1c
        /*02a2*/ 	.short	(.L_1238 - .L_1237)


	//   ....[0]....
.L_1237:
        /*02a4*/ 	.word	0x000001a0


	//   ....[1]....
        /*02a8*/ 	.word	0x00003ac0


	//----- nvinfo : EIATTR_CRS_STACK_SIZE
	.align		4
.L_1238:
        /*02ac*/ 	.byte	0x04, 0x1e
        /*02ae*/ 	.short	(.L_1240 - .L_1239)
.L_1239:
        /*02b0*/ 	.word	0x00000000


	//----- nvinfo : EIATTR_CBANK_PARAM_SIZE
	.align		4
.L_1240:
        /*02b4*/ 	.byte	0x03, 0x19
        /*02b6*/ 	.short	0x0068


	//----- nvinfo : EIATTR_PARAM_CBANK
	.align		4
        /*02b8*/ 	.byte	0x04, 0x0a
        /*02ba*/ 	.short	(.L_1242 - .L_1241)
	.align		4
.L_1241:
        /*02bc*/ 	.word	index@(.nv.constant0._Z22LayerNormBlockSMemImplI19BiasAddResidualLoadI6__halffE11AffineStoreIfS1_EfLi2ELi1024EEvT_T0_lldPT1_S8_)
        /*02c0*/ 	.short	0x0380
        /*02c2*/ 	.short	0x0068


	//----- nvinfo : EIATTR_SW_WAR
	.align		4
.L_1242:
        /*02c4*/ 	.byte	0x04, 0x36
        /*02c6*/ 	.short	(.L_1244 - .L_1243)
.L_1243:
        /*02c8*/ 	.word	0x00000008
.L_1244:


//--------------------- .nv.info._Z22LayerNormBlockSMemImplI19BiasAddResidualLoadI6__halffE11AffineStoreIfS1_EfLi2ELi128EEvT_T0_lldPT1_S8_ --------------------------
	.section	.nv.info._Z22LayerNormBlockSMemImplI19BiasAddResidualLoadI6__halffE11AffineStoreIfS1_EfLi2ELi128EEvT_T0_lldPT1_S8_,"",@"SHT_CUDA_INFO"
	.sectionflags	@""
	.align	4


	//----- nvinfo : EIATTR_CUDA_API_VERSION
	.align		4
        /*0000*/ 	.byte	0x04, 0x37
        /*0002*/ 	.short	(.L_1246 - .L_1245)
.L_1245:
        /*0004*/ 	.word	0x00000082


	//----- nvinfo : EIATTR_KPARAM_INFO
	.align		4
.L_1246:
        /*0008*/ 	.byte	0x04, 0x17
        /*000a*/ 	.short	(.L_1248 - .L_1247)
.L_1247:
        /*000c*/ 	.word	0x00000000
        /*0010*/ 	.short	0x0006
        /*0012*/ 	.short	0x0060
        /*0014*/ 	.byte	0x00, 0xf5, 0x21, 0x00


	//----- nvinfo : EIATTR_KPARAM_INFO
	.align		4
.L_1248:
        /*0018*/ 	.byte	0x04, 0x17
        /*001a*/ 	.short	(.L_1250 - .L_1249)
.L_1249:
        /*001c*/ 	.word	0x00000000
        /*0020*/ 	.short	0x0005
        /*0022*/ 	.short	0x0058
        /*0024*/ 	.byte	0x00, 0xf5, 0x21, 0x00


	//----- nvinfo : EIATTR_KPARAM_INFO
	.align		4
.L_1250:
        /*0028*/ 	.byte	0x04, 0x17
        /*002a*/ 	.short	(.L_1252 - .L_1251)
.L_1251:
        /*002c*/ 	.word	0x00000000
        /*0030*/ 	.short	0x0004
        /*0032*/ 	.short	0x0050
        /*0034*/ 	.byte	0x00, 0xf0, 0x21, 0x00


	//----- nvinfo : EIATTR_KPARAM_INFO
	.align		4
.L_1252:
        /*0038*/ 	.byte	0x04, 0x17
        /*003a*/ 	.short	(.L_1254 - .L_1253)
.L_1253:
        /*003c*/ 	.word	0x00000000
        /*0040*/ 	.short	0x0003
        /*0042*/ 	.short	0x0048
        /*0044*/ 	.byte	0x00, 0xf0, 0x21, 0x00


	//----- nvinfo : EIATTR_KPARAM_INFO
	.align		4
.L_1254:
        /*0048*/ 	.byte	0x04, 0x17
        /*004a*/ 	.short	(.L_1256 - .L_1255)
.L_1255:
        /*004c*/ 	.word	0x00000000
        /*0050*/ 	.short	0x0002
        /*0052*/ 	.short	0x0040
        /*0054*/ 	.byte	0x00, 0xf0, 0x21, 0x00


	//----- nvinfo : EIATTR_KPARAM_INFO
	.align		4
.L_1256:
        /*0058*/ 	.byte	0x04, 0x17
        /*005a*/ 	.short	(.L_1258 - .L_1257)
.L_1257:
        /*005c*/ 	.word	0x00000000
        /*0060*/ 	.short	0x0001
        /*0062*/ 	.short	0x0020
        /*0064*/ 	.byte	0x00, 0xf0, 0x81, 0x00


	//----- nvinfo : EIATTR_KPARAM_INFO
	.align		4
.L_1258:
        /*0068*/ 	.byte	0x04, 0x17
        /*006a*/ 	.short	(.L_1260 - .L_1259)
.L_1259:
        /*006c*/ 	.word	0x00000000
        /*0070*/ 	.short	0x0000
        /*0072*/ 	.short	0x0000
        /*0074*/ 	.byte	0x00, 0xf0, 0x81, 0x00


	//----- nvinfo : EIATTR_SPARSE_MMA_MASK
	.align		4
.L_1260:
        /*0078*/ 	.byte	0x03, 0x50
        /*007a*/ 	.short	0x0000


	//----- nvinfo : EIATTR_MAXREG_COUNT
	.align		4
        /*007c*/ 	.byte	0x03, 0x1b
        /*007e*/ 	.short	0x00ff


	//----- nvinfo : EIATTR_NUM_BARRIERS
	.align		4
        /*0080*/ 	.byte	0x02, 0x4c
        /*0082*/ 	.byte	0x01
	.zero		1


	//----- nvinfo : EIATTR_EXTERNS
	.align		4
        /*0084*/ 	.byte	0x04, 0x0f
        /*0086*/ 	.short	(.L_1262 - .L_1261)


	//   ....[0]....
	.align		4
.L_1261:
        /*0088*/ 	.word	index@(__assertfail)


	//----- nvinfo : EIATTR_MERCURY_ISA_VERSION
	.align		4
.L_1262:
        /*008c*/ 	.byte	0x03, 0x5f
        /*008e*/ 	.short	0x0101


	//----- nvinfo : EIATTR_UNUSED_LOAD_BYTE_OFFSET
	.align		4
        /*0090*/ 	.byte	0x04, 0x44
        /*0092*/ 	.short	(.L_1264 - .L_1263)


	//   ....[0]....
.L_1263:
        /*0094*/ 	.word	0x00002ac0
        /*0098*/ 	.word	0x00000fff


	//----- nvinfo : EIATTR_COOP_GROUP_MASK_REGIDS
	.align		4
.L_1264:
        /*009c*/ 	.byte	0x04, 0x29
        /*009e*/ 	.short	(.L_1266 - .L_1265)


	//   ....[0]....
.L_1265:
        /*00a0*/ 	.word	0xffffffff


	//   ....[1]....
        /*00a4*/ 	.word	0xffffffff


	//   ....[2]....
        /*00a8*/ 	.word	0xffffffff


	//   ....[3]....
        /*00ac*/ 	.word	0xffffffff


	//   ....[4]....
        /*00b0*/ 	.word	0xffffffff


	//   ....[5]....
        /*00b4*/ 	.word	0xffffffff


	//   ....[6]....
        /*00b8*/ 	.word	0xffffffff


	//   ....[7]....
        /*00bc*/ 	.word	0xffffffff


	//   ....[8]....
        /*00c0*/ 	.word	0xffffffff


	//   ....[9]....
        /*00c4*/ 	.word	0xffffffff


	//   ....[10]....
        /*00c8*/ 	.word	0xffffffff


	//   ....[11]....
        /*00cc*/ 	.word	0xffffffff


	//   ....[12]....
        /*00d0*/ 	.word	0xffffffff


	//   ....[13]....
        /*00d4*/ 	.word	0xffffffff


	//   ....[14]....
        /*00d8*/ 	.word	0xffffffff


	//   ....[15]....
        /*00dc*/ 	.word	0xffffffff


	//   ....[16]....
        /*00e0*/ 	.word	0xffffffff


	//   ....[17]....
        /*00e4*/ 	.word	0xffffffff


	//   ....[18]....
        /*00e8*/ 	.word	0xffffffff


	//   ....[19]....
        /*00ec*/ 	.word	0xffffffff


	//   ....[20]....
        /*00f0*/ 	.word	0xffffffff


	//   ....[21]....
        /*00f4*/ 	.word	0xffffffff


	//   ....[22]....
        /*00f8*/ 	.word	0xffffffff


	//   ....[23]....
        /*00fc*/ 	.word	0xffffffff


	//   ....[24]....
        /*0100*/ 	.word	0xffffffff


	//   ....[25]....
        /*0104*/ 	.word	0xffffffff


	//   ....[26]....
        /*0108*/ 	.word	0xffffffff


	//   ....[27]....
        /*010c*/ 	.word	0xffffffff


	//   ....[28]....
        /*0110*/ 	.word	0xffffffff


	//   ....[29]....
        /*0114*/ 	.word	0xffffffff


	//   ....[30]....
        /*0118*/ 	.word	0xffffffff


	//   ....[31]....
        /*011c*/ 	.word	0x0500000f


	//   ....[32]....
        /*0120*/ 	.word	0x0500000f


	//   ....[33]....
        /*0124*/ 	.word	0x0500000f


	//   ....[34]....
        /*0128*/ 	.word	0x0500000f


	//   ....[35]....
        /*012c*/ 	.word	0x0500000f


	//   ....[36]....
        /*0130*/ 	.word	0x0500000f


	//   ....[37]....
        /*0134*/ 	.word	0x0500000f


	//   ....[38]....
        /*0138*/ 	.word	0x0500000f


	//   ....[39]....
        /*013c*/ 	.word	0x0500000f


	//   ....[40]....
        /*0140*/ 	.word	0x0500000f


	//   ....[41]....
        /*0144*/ 	.word	0x0500000f


	//   ....[42]....
        /*0148*/ 	.word	0x0500000f


	//   ....[43]....
        /*014c*/ 	.word	0x0500000f


	//   ....[44]....
        /*0150*/ 	.word	0x0500000f


	//   ....[45]....
        /*0154*/ 	.word	0x0500000f


	//   ....[46]....
        /*0158*/ 	.word	0x0500000f


	//   ....[47]....
        /*015c*/ 	.word	0x0500000f


	//   ....[48]....
        /*0160*/ 	.word	0x0500000f


	//   ....[49]....
        /*0164*/ 	.word	0x0500000f


	//   ....[50]....
        /*0168*/ 	.word	0x0500000f


	//   ....[51]....
        /*016c*/ 	.word	0x0500000f


	//   ....[52]....
        /*0170*/ 	.word	0x0500000f


	//   ....[53]....
        /*0174*/ 	.word	0x0500000f


	//   ....[54]....
        /*0178*/ 	.word	0x0500000f


	//   ....[55]....
        /*017c*/ 	.word	0x0500000f


	//   ....[56]....
        /*0180*/ 	.word	0x0500000f


	//   ....[57]....
        /*0184*/ 	.word	0x0500000f


	//   ....[58]....
        /*0188*/ 	.word	0x0500000f


	//   ....[59]....
        /*018c*/ 	.word	0x0500000f


	//   ....[60]....
        /*0190*/ 	.word	0x0500000f


	//   ....[61]....
        /*0194*/ 	.word	0x0500000f


	//----- nvinfo : EIATTR_COOP_GROUP_INSTR_OFFSETS
	.align		4
.L_1266:
        /*0198*/ 	.byte	0x04, 0x28
        /*019a*/ 	.short	(.L_1268 - .L_1267)


	//   ....[0]....
.L_1267:
        /*019c*/ 	.word	0x00001930


	//   ....[1]....
        /*01a0*/ 	.word	0x00001940


	//   ....[2]....
        /*01a4*/ 	.word	0x00001950


	//   ....[3]....
        /*01a8*/ 	.word	0x00001aa0


	//   ....[4]....
        /*01ac*/ 	.word	0x00001ab0


	//   ....[5]....
        /*01b0*/ 	.word	0x00001ac0


	//   ....[6]....
        /*01b4*/ 	.word	0x00001c10


	//   ....[7]....
        /*01b8*/ 	.word	0x00001c20


	//   ....[8]....
        /*01bc*/ 	.word	0x00001c30


	//   ....[9]....
        /*01c0*/ 	.word	0x00001d80


	//   ....[10]....
        /*01c4*/ 	.word	0x00001d90


	//   ....[11]....
        /*01c8*/ 	.word	0x00001da0


	//   ....[12]....
        /*01cc*/ 	.word	0x00001ef0


	//   ....[13]....
        /*01d0*/ 	.word	0x00001f00


	//   ....[14]....
        /*01d4*/ 	.word	0x00001f10


	//   ....[15]....
        /*01d8*/ 	.word	0x000022e0


	//   ....[16]....
        /*01dc*/ 	.word	0x000022f0


	//   ....[17]....
        /*01e0*/ 	.word	0x00002300


	//   ....[18]....
        /*01e4*/ 	.word	0x00002310


	//   ....[19]....
        /*01e8*/ 	.word	0x00002460


	//   ....[20]....
        /*01ec*/ 	.word	0x00002470


	//   ....[21]....
        /*01f0*/ 	.word	0x00002480


	//   ....[22]....
        /*01f4*/ 	.word	0x000025d0


	//   ....[23]....
        /*01f8*/ 	.word	0x000025e0


	//   ....[24]....
        /*01fc*/ 	.word	0x000025f0


	//   ....[25]....
        /*0200*/ 	.word	0x00002740


	//   ....[26]....
        /*0204*/ 	.word	0x00002750


	//   ....[27]....
        /*0208*/ 	.word	0x00002760


	//   ....[28]....
        /*020c*/ 	.word	0x000028b0


	//   ....[29]....
        /*0210*/ 	.word	0x000028c0


	//   ....[30]....
        /*0214*/ 	.word	0x000028d0


	//   ....[31]....
        /*0218*/ 	.word	0x00003b20


	//   ....[32]....
        /*021c*/ 	.word	0x00003b70


	//   ....[33]....
        /*0220*/ 	.word	0x00003bc0


	//   ....[34]....
        /*0224*/ 	.word	0x00003c50


	//   ....[35]....
        /*0228*/ 	.word	0x00003ce0


	//   ....[36]....
        /*022c*/ 	.word	0x00003d30


	//   ....[37]....
        /*0230*/ 	.word	0x00003dc0


	//   ....[38]....
        /*0234*/ 	.word	0x00003e50


	//   ....[39]....
        /*0238*/ 	.word	0x00003ea0


	//   ....[40]....
        /*023c*/ 	.word	0x00003f30


	//   ....[41]....
        /*0240*/ 	.word	0x00003fc0


	//   ....[42]....
        /*0244*/ 	.word	0x00004010


	//   ....[43]....
        /*0248*/ 	.word	0x000040a0


	//   ....[44]....
        /*024c*/ 	.word	0x00004130


	//   ....[45]....
        /*0250*/ 	.word	0x00004180


	//   ....[46]....
        /*0254*/ 	.word	0x00004200


	//   ....[47]....
        /*0258*/ 	.word	0x00004230


	//   ....[48]....
        /*025c*/ 	.word	0x00004280


	//   ....[49]....
        /*0260*/ 	.word	0x000042d0


	//   ....[50]....
        /*0264*/ 	.word	0x00004360


	//   ....[51]....
        /*0268*/ 	.word	0x000043f0


	//   ....[52]....
        /*026c*/ 	.word	0x00004440


	//   ....[53]....
        /*0270*/ 	.word	0x000044d0


	//   ....[54]....
        /*0274*/ 	.word	0x00004560


	//   ....[55]....
        /*0278*/ 	.word	0x000045b0


	//   ....[56]....
        /*027c*/ 	.word	0x00004640


	//   ....[57]....
        /*0280*/ 	.word	0x000046d0


	//   ....[58]....
        /*0284*/ 	.word	0x00004720


	//   ....[59]....
        /*0288*/ 	.word	0x000047b0


	//   ....[60]....
        /*028c*/ 	.word	0x00004840


	//   ....[61]....
        /*0290*/ 	.word	0x00004890


	//----- nvinfo : EIATTR_VRC_CTA_INIT_COUNT
	.align		4
.L_1268:
        /*0294*/ 	.byte	0x02, 0x4a
	.zero		1
	.zero		1


	//----- nvinfo : EIATTR_SYSCALL_OFFSETS
	.align		4
        /*0298*/ 	.byte	0x04, 0x46
        /*029a*/ 	.short	(.L_1270 - .L_1269)


	//   ....[0]....
.L_1269:
        /*029c*/ 	.word	0x00000150


	//----- nvinfo : EIATTR_EXIT_INSTR_OFFSETS
	.align		4
.L_1270:
        /*02a0*/ 	.byte	0x04, 0x1c
        /*02a2*/ 	.short	(.L_1272 - .L_1271)


	//   ....[0]....
.L_1271:
        /*02a4*/ 	.word	0x000001a0


	//   ....[1]....
        /*02a8*/ 	.word	0x00003ac0


	//----- nvinfo : EIATTR_CRS_STACK_SIZE
	.align		4
.L_1272:
        /*02ac*/ 	.byte	0x04, 0x1e
        /*02ae*/ 	.short	(.L_1274 - .L_1273)
.L_1273:
        /*02b0*/ 	.word	0x00000000


	//----- nvinfo : EIATTR_CBANK_PARAM_SIZE
	.align		4
.L_1274:
        /*02b4*/ 	.byte	0x03, 0x19
        /*02b6*/ 	.short	0x0068


	//----- nvinfo : EIATTR_PARAM_CBANK
	.align		4
        /*02b8*/ 	.byte	0x04, 0x0a
        /*02ba*/ 	.short	(.L_1276 - .L_1275)
	.align		4
.L_1275:
        /*02bc*/ 	.word	index@(.nv.constant0._Z22LayerNormBlockSMemImplI19BiasAddResidualLoadI6__halffE11AffineStoreIfS1_EfLi2ELi128EEvT_T0_lldPT1_S8_)
        /*02c0*/ 	.short	0x0380
        /*02c2*/ 	.short	0x0068


	//----- nvinfo : EIATTR_SW_WAR
	.align		4
.L_1276:
        /*02c4*/ 	.byte	0x04, 0x36
        /*02c6*/ 	.short	(.L_1278 - .L_1277)
.L_1277:
        /*02c8*/ 	.word	0x00000008
.L_1278:


//--------------------- .nv.info._Z22LayerNormBlockSMemImplI19BiasAddResidualLoadI6__halffE11AffineStoreIfS1_EfLi4ELi256EEvT_T0_lldPT1_S8_ --------------------------
	.section	.nv.info._Z22LayerNormBlockSMemImplI19BiasAddResidualLoadI6__halffE11AffineStoreIfS1_EfLi4ELi256EEvT_T0_lldPT1_S8_,"",@"SHT_CUDA_INFO"
	.sectionflags	@""
	.align	4


	//----- nvinfo : EIATTR_CUDA_API_VERSION
	.align		4
        /*0000*/ 	.byte	0x04, 0x37
        /*0002*/ 	.short	(.L_1280 - .L_1279)
.L_1279:
        /*0004*/ 	.word	0x00000082


	//----- nvinfo : EIATTR_KPARAM_INFO
	.align		4
.L_1280:
        /*0008*/ 	.byte	0x04, 0x17
        /*000a*/ 	.short	(.L_1282 - .L_1281)
.L_1281:
        /*000c*/ 	.word	0x00000000
        /*0010*/ 	.short	0x0006
        /*0012*/ 	.short	0x0060
        /*0014*/ 	.byte	0x00, 0xf5, 0x21, 0x00


	//----- nvinfo : EIATTR_KPARAM_INFO
	.align		4
.L_1282:
        /*0018*/ 	.byte	0x04, 0x17
        /*001a*/ 	.short	(.L_1284 - .L_1283)
.L_1283:
        /*001c*/ 	.word	0x00000000
        /*0020*/ 	.short	0x0005
        /*0022*/ 	.short	0x0058
        /*0024*/ 	.byte	0x00, 0xf5, 0x21, 0x00


	//----- nvinfo : EIATTR_KPARAM_INFO
	.align		4
.L_1284:
        /*0028*/ 	.byte	0x04, 0x17
        /*002a*/ 	.short	(.L_1286 - .L_1285)
.L_1285:
        /*002c*/ 	.word	0x00000000
        /*0030*/ 	.short	0x0004
        /*0032*/ 	.short	0x0050
        /*0034*/ 	.byte	0x00, 0xf0, 0x21, 0x00


	//----- nvinfo : EIATTR_KPARAM_INFO
	.align		4
.L_1286:
        /*0038*/ 	.byte	0x04, 0x17
        /*003a*/ 	.short	(.L_1288 - .L_1287)
.L_1287:
        /*003c*/ 	.word	0x00000000
        /*0040*/ 	.short	0x0003
        /*0042*/ 	.short	0x0048
        /*0044*/ 	.byte	0x00, 0xf0, 0x21, 0x00


	//----- nvinfo : EIATTR_KPARAM_INFO
	.align		4
.L_1288:
        /*0048*/ 	.byte	0x04, 0x17
        /*004a*/ 	.short	(.L_1290 - .L_1289)
.L_1289:
        /*004c*/ 	.word	0x00000000
        /*0050*/ 	.short	0x0002
        /*0052*/ 	.short	0x0040
        /*0054*/ 	.byte	0x00, 0xf0, 0x21, 0x00


	//----- nvinfo : EIATTR_KPARAM_INFO
	.align		4
.L_1290:
        /*0058*/ 	.byte	0x04, 0x17
        /*005a*/ 	.short	(.L_1292 - .L_1291)
.L_1291:
        /*005c*/ 	.word	0x00000000
        /*0060*/ 	.short	0x0001
        /*0062*/ 	.short	0x0020
        /*0064*/ 	.byte	0x00, 0xf0, 0x81, 0x00


	//----- nvinfo : EIATTR_KPARAM_INFO
	.align		4
.L_1292:
        /*0068*/ 	.byte	0x04, 0x17
        /*006a*/ 	.short	(.L_1294 - .L_1293)
.L_1293:
        /*006c*/ 	.word	0x00000000
        /*0070*/ 	.short	0x0000
        /*0072*/ 	.short	0x0000
        /*0074*/ 	.byte	0x00, 0xf0, 0x81, 0x00


	//----- nvinfo : EIATTR_SPARSE_MMA_MASK
	.align		4
.L_1294:
        /*0078*/ 	.byte	0x03, 0x50
        /*007a*/ 	.short	0x0000


	//----- nvinfo : EIATTR_MAXREG_COUNT
	.align		4
        /*007c*/ 	.byte	0x03, 0x1b
        /*007e*/ 	.short	0x00ff


	//----- nvinfo : EIATTR_NUM_BARRIERS
	.align		4
        /*0080*/ 	.byte	0x02, 0x4c
        /*0082*/ 	.byte	0x01
	.zero		1


	//----- nvinfo : EIATTR_EXTERNS
	.align		4
        /*0084*/ 	.byte	0x04, 0x0f
        /*0086*/ 	.short	(.L_1296 - .L_1295)


	//   ....[0]....
	.align		4
.L_1295:
        /*0088*/ 	.word	index@(__assertfail)


	//----- nvinfo : EIATTR_MERCURY_ISA_VERSION
	.align		4
.L_1296:
        /*008c*/ 	.byte	0x03, 0x5f
        /*008e*/ 	.short	0x0101


	//----- nvinfo : EIATTR_UNUSED_LOAD_BYTE_OFFSET
	.align		4
        /*0090*/ 	.byte	0x04, 0x44
        /*0092*/ 	.short	(.L_1298 - .L_1297)


	//   ....[0]....
.L_1297:
        /*0094*/ 	.word	0x000023c0
        /*0098*/ 	.word	0x00000fff


	//----- nvinfo : EIATTR_COOP_GROUP_MASK_REGIDS
	.align		4
.L_1298:
        /*009c*/ 	.byte	0x04, 0x29
        /*009e*/ 	.short	(.L_1300 - .L_1299)


	//   ....[0]....
.L_1299:
        /*00a0*/ 	.word	0xffffffff


	//   ....[1]....
        /*00a4*/ 	.word	0xffffffff


	//   ....[2]....
        /*00a8*/ 	.word	0xffffffff


	//   ....[3]....
        /*00ac*/ 	.word	0xffffffff


	//   ....[4]....
        /*00b0*/ 	.word	0xffffffff


	//   ....[5]....
        /*00b4*/ 	.word	0xffffffff


	//   ....[6]....
        /*00b8*/ 	.word	0xffffffff


	//   ....[7]....
        /*00bc*/ 	.word	0xffffffff


	//   ....[8]....
        /*00c0*/ 	.word	0xffffffff


	//   ....[9]....
        /*00c4*/ 	.word	0xffffffff


	//   ....[10]....
        /*00c8*/ 	.word	0xffffffff


	//   ....[11]....
        /*00cc*/ 	.word	0xffffffff


	//   ....[12]....
        /*00d0*/ 	.word	0xffffffff


	//   ....[13]....
        /*00d4*/ 	.word	0xffffffff


	//   ....[14]....
        /*00d8*/ 	.word	0xffffffff


	//   ....[15]....
        /*00dc*/ 	.word	0xffffffff


	//   ....[16]....
        /*00e0*/ 	.word	0xffffffff


	//   ....[17]....
        /*00e4*/ 	.word	0xffffffff


	//   ....[18]....
        /*00e8*/ 	.word	0xffffffff


	//   ....[19]....
        /*00ec*/ 	.word	0xffffffff


	//   ....[20]....
        /*00f0*/ 	.word	0xffffffff


	//   ....[21]....
        /*00f4*/ 	.word	0xffffffff


	//   ....[22]....
        /*00f8*/ 	.word	0xffffffff


	//   ....[23]....
        /*00fc*/ 	.word	0xffffffff


	//   ....[24]....
        /*0100*/ 	.word	0xffffffff


	//   ....[25]....
        /*0104*/ 	.word	0xffffffff


	//   ....[26]....
        /*0108*/ 	.word	0xffffffff


	//   ....[27]....
        /*010c*/ 	.word	0xffffffff


	//   ....[28]....
        /*0110*/ 	.word	0xffffffff


	//   ....[29]....
        /*0114*/ 	.word	0xffffffff


	//   ....[30]....
        /*0118*/ 	.word	0xffffffff


	//   ....[31]....
        /*011c*/ 	.word	0x0500000f


	//   ....[32]....
        /*0120*/ 	.word	0x0500000f


	//   ....[33]....
        /*0124*/ 	.word	0x0500000f


	//   ....[34]....
        /*0128*/ 	.word	0x0500000f


	//   ....[35]....
        /*012c*/ 	.word	0x0500000f


	//   ....[36]....
        /*0130*/ 	.word	0x0500000f


	//   ....[37]....
        /*0134*/ 	.word	0x0500000f


	//   ....[38]....
        /*0138*/ 	.word	0x0500000f


	//   ....[39]....
        /*013c*/ 	.word	0x0500000f


	//   ....[40]....
        /*0140*/ 	.word	0x0500000f


	//   ....[41]....
        /*0144*/ 	.word	0x0500000f


	//   ....[42]....
        /*0148*/ 	.word	0x0500000f


	//   ....[43]....
        /*014c*/ 	.word	0x0500000f


	//   ....[44]....
        /*0150*/ 	.word	0x0500000f


	//   ....[45]....
        /*0154*/ 	.word	0x0500000f


	//   ....[46]....
        /*0158*/ 	.word	0x0500000f


	//   ....[47]....
        /*015c*/ 	.word	0x0500000f


	//   ....[48]....
        /*0160*/ 	.word	0x0500000f


	//   ....[49]....
        /*0164*/ 	.word	0x0500000f


	//   ....[50]....
        /*0168*/ 	.word	0x0500000f


	//   ....[51]....
        /*016c*/ 	.word	0x0500000f


	//   ....[52]....
        /*0170*/ 	.word	0x0500000f


	//   ....[53]....
        /*0174*/ 	.word	0x0500000f


	//   ....[54]....
        /*0178*/ 	.word	0x0500000f


	//   ....[55]....
        /*017c*/ 	.word	0x0500000f


	//   ....[56]....
        /*0180*/ 	.word	0x0500000f


	//   ....[57]....
        /*0184*/ 	.word	0x0500000f


	//   ....[58]....
        /*0188*/ 	.word	0x0500000f


	//   ....[59]....
        /*018c*/ 	.word	0x0500000f


	//   ....[60]....
        /*0190*/ 	.word	0x0500000f


	//   ....[61]....
        /*0194*/ 	.word	0x0500000f


	//----- nvinfo : EIATTR_COOP_GROUP_INSTR_OFFSETS
	.align		4
.L_1300:
        /*0198*/ 	.byte	0x04, 0x28
        /*019a*/ 	.short	(.L_1302 - .L_1301)


	//   ....[0]....
.L_1301:
        /*019c*/ 	.word	0x00001310


	//   ....[1]....
        /*01a0*/ 	.word	0x00001320


	//   ....[2]....
        /*01a4*/ 	.word	0x00001330


	//   ....[3]....
        /*01a8*/ 	.word	0x00001480


	//   ....[4]....
        /*01ac*/ 	.word	0x00001490


	//   ....[5]....
        /*01b0*/ 	.word	0x000014a0


	//   ....[6]....
        /*01b4*/ 	.word	0x000015f0


	//   ....[7]....
        /*01b8*/ 	.word	0x00001600


	//   ....[8]....
        /*01bc*/ 	.word	0x00001610


	//   ....[9]....
        /*01c0*/ 	.word	0x00001760


	//   ....[10]....
        /*01c4*/ 	.word	0x00001770


	//   ....[11]....
        /*01c8*/ 	.word	0x00001780


	//   ....[12]....
        /*01cc*/ 	.word	0x000018d0


	//   ....[13]....
        /*01d0*/ 	.word	0x000018e0


	//   ....[14]....
        /*01d4*/ 	.word	0x000018f0


	//   ....[15]....
        /*01d8*/ 	.word	0x00001be0


	//   ....[16]....
        /*01dc*/ 	.word	0x00001bf0


	//   ....[17]....
        /*01e0*/ 	.word	0x00001c00


	//   ....[18]....
        /*01e4*/ 	.word	0x00001c10


	//   ....[19]....
        /*01e8*/ 	.word	0x00001d60


	//   ....[20]....
        /*01ec*/ 	.word	0x00001d70


	//   ....[21]....
        /*01f0*/ 	.word	0x00001d80


	//   ....[22]....
        /*01f4*/ 	.word	0x00001ed0


	//   ....[23]....
        /*01f8*/ 	.word	0x00001ee0


	//   ....[24]....
        /*01fc*/ 	.word	0x00001ef0


	//   ....[25]....
        /*0200*/ 	.word	0x00002040


	//   ....[26]....
        /*0204*/ 	.word	0x00002050


	//   ....[27]....
        /*0208*/ 	.word	0x00002060


	//   ....[28]....
        /*020c*/ 	.word	0x000021b0


	//   ....[29]....
        /*0210*/ 	.word	0x000021c0


	//   ....[30]....
        /*0214*/ 	.word	0x000021d0


	//   ....[31]....
        /*0218*/ 	.word	0x00003840


	//   ....[32]....
        /*021c*/ 	.word	0x00003890


	//   ....[33]....
        /*0220*/ 	.word	0x000038e0


	//   ....[34]....
        /*0224*/ 	.word	0x00003970


	//   ....[35]....
        /*0228*/ 	.word	0x00003a00


	//   ....[36]....
        /*022c*/ 	.word	0x00003a50


	//   ....[37]....
        /*0230*/ 	.word	0x00003ae0


	//   ....[38]....
        /*0234*/ 	.word	0x00003b70


	//   ....[39]....
        /*0238*/ 	.word	0x00003bc0


	//   ....[40]....
        /*023c*/ 	.word	0x00003c50


	//   ....[41]....
        /*0240*/ 	.word	0x00003ce0


	//   ....[42]....
        /*0244*/ 	.word	0x00003d30


	//   ....[43]....
        /*0248*/ 	.word	0x00003dc0


	//   ....[44]....
        /*024c*/ 	.word	0x00003e50


	//   ....[45]....
        /*0250*/ 	.word	0x00003ea0


	//   ....[46]....
        /*0254*/ 	.word	0x00003f20


	//   ....[47]....
        /*0258*/ 	.word	0x00003f50


	//   ....[48]....
        /*025c*/ 	.word	0x00003fa0


	//   ....[49]....
        /*0260*/ 	.word	0x00003ff0


	//   ....[50]....
        /*0264*/ 	.word	0x00004080


	//   ....[51]....
        /*0268*/ 	.word	0x00004110


	//   ....[52]....
        /*026c*/ 	.word	0x00004160


	//   ....[53]....
        /*0270*/ 	.word	0x000041f0


	//   ....[54]....
        /*0274*/ 	.word	0x00004280


	//   ....[55]....
        /*0278*/ 	.word	0x000042d0


	//   ....[56]....
        /*027c*/ 	.word	0x00004360


	//   ....[57]....
        /*0280*/ 	.word	0x000043f0


	//   ....[58]....
        /*0284*/ 	.word	0x00004440


	//   ....[59]....
        /*0288*/ 	.word	0x000044d0


	//   ....[60]....
        /*028c*/ 	.word	0x00004560


	//   ....[61]....
        /*0290*/ 	.word	0x000045b0


	//----- nvinfo : EIATTR_VRC_CTA_INIT_COUNT
	.align		4
.L_1302:
        /*0294*/ 	.byte	0x02, 0x4a
	.zero		1
	.zero		1


	//----- nvinfo : EIATTR_SYSCALL_OFFSETS
	.align		4
        /*0298*/ 	.byte	0x04, 0x46
        /*029a*/ 	.short	(.L_1304 - .L_1303)


	//   ....[0]....
.L_1303:
        /*029c*/ 	.word	0x00000130


	//----- nvinfo : EIATTR_EXIT_INSTR_OFFSETS
	.align		4
.L_1304:
        /*02a0*/ 	.byte	0x04, 0x1c
        /*02a2*/ 	.short	(.L_1306 - .L_1305)


	//   ....[0]....
.L_1305:
        /*02a4*/ 	.word	0x00000180


	//   ....[1]....
        /*02a8*/ 	.word	0x000037e0


	//----- nvinfo : EIATTR_CRS_STACK_SIZE
	.align		4
.L_1306:
        /*02ac*/ 	.byte	0x04, 0x1e
        /*02ae*/ 	.short	(.L_1308 - .L_1307)
.L_1307:
        /*02b0*/ 	.word	0x00000000


	//----- nvinfo : EIATTR_CBANK_PARAM_SIZE
	.align		4
.L_1308:
        /*02b4*/ 	.byte	0x03, 0x19
        /*02b6*/ 	.short	0x0068


	//----- nvinfo : EIATTR_PARAM_CBANK
	.align		4
        /*02b8*/ 	.byte	0x04, 0x0a
        /*02ba*/ 	.short	(.L_1310 - .L_1309)
	.align		4
.L_1309:
        /*02bc*/ 	.word	index@(.nv.constant0._Z22LayerNormBlockSMemImplI19BiasAddResidualLoadI6__halffE11AffineStoreIfS1_EfLi4ELi256EEvT_T0_lldPT1_S8_)
        /*02c0*/ 	.short	0x0380
        /*02c2*/ 	.short	0x0068


	//----- nvinfo : EIATTR_SW_WAR
	.align		4
.L_1310:
        /*02c4*/ 	.byte	0x04, 0x36
        /*02c6*/ 	.short	(.L_1312 - .L_1311)
.L_1311:
        /*02c8*/ 	.word	0x00000008
.L_1312:


//--------------------- .nv.info._Z22LayerNormBlockSMemImplI19BiasAddResidualLoadI6__halffE11AffineStoreIfS1_EfLi4ELi512EEvT_T0_lldPT1_S8_ --------------------------
	.section	.nv.info._Z22LayerNormBlockSMemImplI19BiasAddResidualLoadI6__halffE11AffineStoreIfS1_EfLi4ELi512EEvT_T0_lldPT1_S8_,"",@"SHT_CUDA_INFO"
	.sectionflags	@""
	.align	4


	//----- nvinfo : EIATTR_CUDA_API_VERSION
	.align		4
        /*0000*/ 	.byte	0x04, 0x37
        /*0002*/ 	.short	(.L_1314 - .L_1313)
.L_1313:
        /*0004*/ 	.word	0x00000082


	//----- nvinfo : EIATTR_KPARAM_INFO
	.align		4
.L_1314:
        /*0008*/ 	.byte	0x04, 0x17
        /*000a*/ 	.short	(.L_1316 - .L_1315)
.L_1315:
        /*000c*/ 	.word	0x00000000
        /*0010*/ 	.short	0x0006
        /*0012*/ 	.short	0x0060
        /*0014*/ 	.byte	0x00, 0xf5, 0x21, 0x00


	//----- nvinfo : EIATTR_KPARAM_INFO
	.align		4
.L_1316:
        /*0018*/ 	.byte	0x04, 0x17
        /*001a*/ 	.short	(.L_1318 - .L_1317)
.L_1317:
        /*001c*/ 	.word	0x00000000
        /*0020*/ 	.short	0x0005
        /*0022*/ 	.short	0x0058
        /*0024*/ 	.byte	0x00, 0xf5, 0x21, 0x00


	//----- nvinfo : EIATTR_KPARAM_INFO
	.align		4
.L_1318:
        /*0028*/ 	.byte	0x04, 0x17
        /*002a*/ 	.short	(.L_1320 - .L_1319)
.L_1319:
        /*002c*/ 	.word	0x00000000
        /*0030*/ 	.short	0x0004
        /*0032*/ 	.short	0x0050
        /*0034*/ 	.byte	0x00, 0xf0, 0x21, 0x00


	//----- nvinfo : EIATTR_KPARAM_INFO
	.align		4
.L_1320:
        /*0038*/ 	.byte	0x04, 0x17
        /*003a*/ 	.short	(.L_1322 - .L_1321)
.L_1321:
        /*003c*/ 	.word	0x00000000
        /*0040*/ 	.short	0x0003
        /*0042*/ 	.short	0x0048
        /*0044*/ 	.byte	0x00, 0xf0, 0x21, 0x00


	//----- nvinfo : EIATTR_KPARAM_INFO
	.align		4
.L_1322:
        /*0048*/ 	.byte	0x04, 0x17
        /*004a*/ 	.short	(.L_1324 - .L_1323)
.L_1323:
        /*004c*/ 	.word	0x00000000
        /*0050*/ 	.short	0x0002
        /*0052*/ 	.short	0x0040
        /*0054*/ 	.byte	0x00, 0xf0, 0x21, 0x00


	//----- nvinfo : EIATTR_KPARAM_INFO
	.align		4
.L_1324:
        /*0058*/ 	.byte	0x04, 0x17
        /*005a*/ 	.short	(.L_1326 - .L_1325)
.L_1325:
        /*005c*/ 	.word	0x00000000
        /*0060*/ 	.short	0x0001
        /*0062*/ 	.short	0x0020
        /*0064*/ 	.byte	0x00, 0xf0, 0x81, 0x00


	//----- nvinfo : EIATTR_KPARAM_INFO
	.align		4
.L_1326:
        /*0068*/ 	.byte	0x04, 0x17
        /*006a*/ 	.short	(.L_1328 - .L_1327)
.L_1327:
        /*006c*/ 	.word	0x00000000
        /*0070*/ 	.short	0x0000
        /*0072*/ 	.short	0x0000
        /*0074*/ 	.byte	0x00, 0xf0, 0x81, 0x00


	//----- nvinfo : EIATTR_SPARSE_MMA_MASK
	.align		4
.L_1328:
        /*0078*/ 	.byte	0x03, 0x50
        /*007a*/ 	.short	0x0000


	//----- nvinfo : EIATTR_MAXREG_COUNT
	.align		4
        /*007c*/ 	.byte	0x03, 0x1b
        /*007e*/ 	.short	0x00ff


	//----- nvinfo : EIATTR_NUM_BARRIERS
	.align		4
        /*0080*/ 	.byte	0x02, 0x4c
        /*0082*/ 	.byte	0x01
	.zero		1


	//----- nvinfo : EIATTR_EXTERNS
	.align		4
        /*0084*/ 	.byte	0x04, 0x0f
        /*0086*/ 	.short	(.L_1330 - .L_1329)


	//   ....[0]....
	.align		4
.L_1329:
        /*0088*/ 	.word	index@(__assertfail)


	//----- nvinfo : EIATTR_MERCURY_ISA_VERSION
	.align		4
.L_1330:
        /*008c*/ 	.byte	0x03, 0x5f
        /*008e*/ 	.short	0x0101


	//----- nvinfo : EIATTR_UNUSED_LOAD_BYTE_OFFSET
	.align		4
        /*0090*/ 	.byte	0x04, 0x44
        /*0092*/ 	.short	(.L_1332 - .L_1331)


	//   ....[0]....
.L_1331:
        /*0094*/ 	.word	0x000023c0
        /*0098*/ 	.word	0x00000fff


	//----- nvinfo : EIATTR_COOP_GROUP_MASK_REGIDS
	.align		4
.L_1332:
        /*009c*/ 	.byte	0x04, 0x29
        /*009e*/ 	.short	(.L_1334 - .L_1333)


	//   ....[0]....
.L_1333:
        /*00a0*/ 	.word	0xffffffff


	//   ....[1]....
        /*00a4*/ 	.word	0xffffffff


	//   ....[2]....
        /*00a8*/ 	.word	0xffffffff


	//   ....[3]....
        /*00ac*/ 	.word	0xffffffff


	//   ....[4]....
        /*00b0*/ 	.word	0xffffffff


	//   ....[5]....
        /*00b4*/ 	.word	0xffffffff


	//   ....[6]....
        /*00b8*/ 	.word	0xffffffff


	//   ....[7]....
        /*00bc*/ 	.word	0xffffffff


	//   ....[8]....
        /*00c0*/ 	.word	0xffffffff


	//   ....[9]....
        /*00c4*/ 	.word	0xffffffff


	//   ....[10]....
        /*00c8*/ 	.word	0xffffffff


	//   ....[11]....
        /*00cc*/ 	.word	0xffffffff


	//   ....[12]....
        /*00d0*/ 	.word	0xffffffff


	//   ....[13]....
        /*00d4*/ 	.word	0xffffffff


	//   ....[14]....
        /*00d8*/ 	.word	0xffffffff


	//   ....[15]....
        /*00dc*/ 	.word	0xffffffff


	//   ....[16]....
        /*00e0*/ 	.word	0xffffffff


	//   ....[17]....
        /*00e4*/ 	.word	0xffffffff


	//   ....[18]....
        /*00e8*/ 	.word	0xffffffff


	//   ....[19]....
        /*00ec*/ 	.word	0xffffffff


	//   ....[20]....
        /*00f0*/ 	.word	0xffffffff


	//   ....[21]....
        /*00f4*/ 	.word	0xffffffff


	//   ....[22]....
        /*00f8*/ 	.word	0xffffffff


	//   ....[23]....
        /*00fc*/ 	.word	0xffffffff


	//   ....[24]....
        /*0100*/ 	.word	0xffffffff


	//   ....[25]....
        /*0104*/ 	.word	0xffffffff


	//   ....[26]....
        /*0108*/ 	.word	0xffffffff


	//   ....[27]....
        /*010c*/ 	.word	0xffffffff


	//   ....[28]....
        /*0110*/ 	.word	0xffffffff


	//   ....[29]....
        /*0114*/ 	.word	0xffffffff


	//   ....[30]....
        /*0118*/ 	.word	0xffffffff


	//   ....[31]....
        /*011c*/ 	.word	0x0500000f


	//   ....[32]....
        /*0120*/ 	.word	0x0500000f


	//   ....[33]....
        /*0124*/ 	.word	0x0500000f


	//   ....[34]....
        /*0128*/ 	.word	0x0500000f


	//   ....[35]....
        /*012c*/ 	.word	0x0500000f


	//   ....[36]....
        /*0130*/ 	.word	0x0500000f


	//   ....[37]....
        /*0134*/ 	.word	0x0500000f


	//   ....[38]....
        /*0138*/ 	.word	0x0500000f


	//   ....[39]....
        /*013c*/ 	.word	0x0500000f


	//   ....[40]....
        /*0140*/ 	.word	0x0500000f


	//   ....[41]....
        /*0144*/ 	.word	0x0500000f


	//   ....[42]....
        /*0148*/ 	.word	0x0500000f


	//   ....[43]....
        /*014c*/ 	.word	0x0500000f


	//   ....[44]....
        /*0150*/ 	.word	0x0500000f


	//   ....[45]....
        /*0154*/ 	.word	0x0500000f


	//   ....[46]....
        /*0158*/ 	.word	0x0500000f


	//   ....[47]....
        /*015c*/ 	.word	0x0500000f


	//   ....[48]....
        /*0160*/ 	.word	0x0500000f


	//   ....[49]....
        /*0164*/ 	.word	0x0500000f


	//   ....[50]....
        /*0168*/ 	.word	0x0500000f


	//   ....[51]....
        /*016c*/ 	.word	0x0500000f


	//   ....[52]....
        /*0170*/ 	.word	0x0500000f


	//   ....[53]....
        /*0174*/ 	.word	0x0500000f


	//   ....[54]....
        /*0178*/ 	.word	0x0500000f


	//   ....[55]....
        /*017c*/ 	.word	0x0500000f


	//   ....[56]....
        /*0180*/ 	.word	0x0500000f


	//   ....[57]....
        /*0184*/ 	.word	0x0500000f


	//   ....[58]....
        /*0188*/ 	.word	0x0500000f


	//   ....[59]....
        /*018c*/ 	.word	0x0500000f


	//   ....[60]....
        /*0190*/ 	.word	0x0500000f


	//   ....[61]....
        /*0194*/ 	.word	0x0500000f


	//----- nvinfo : EIATTR_COOP_GROUP_INSTR_OFFSETS
	.align		4
.L_1334:
        /*0198*/ 	.byte	0x04, 0x28
        /*019a*/ 	.short	(.L_1336 - .L_1335)


	//   ....[0]....
.L_1335:
        /*019c*/ 	.word	0x00001310


	//   ....[1]....
        /*01a0*/ 	.word	0x00001320


	//   ....[2]....
        /*01a4*/ 	.word	0x00001330


	//   ....[3]....
        /*01a8*/ 	.word	0x00001480


	//   ....[4]....
        /*01ac*/ 	.word	0x00001490


	//   ....[5]....
        /*01b0*/ 	.word	0x000014a0


	//   ....[6]....
        /*01b4*/ 	.word	0x000015f0


	//   ....[7]....
        /*01b8*/ 	.word	0x00001600


	//   ....[8]....
        /*01bc*/ 	.word	0x00001610


	//   ....[9]....
        /*01c0*/ 	.word	0x00001760


	//   ....[10]....
        /*01c4*/ 	.word	0x00001770


	//   ....[11]....
        /*01c8*/ 	.word	0x00001780


	//   ....[12]....
        /*01cc*/ 	.word	0x000018d0


	//   ....[13]....
        /*01d0*/ 	.word	0x000018e0


	//   ....[14]....
        /*01d4*/ 	.word	0x000018f0


	//   ....[15]....
        /*01d8*/ 	.word	0x00001be0


	//   ....[16]....
        /*01dc*/ 	.word	0x00001bf0


	//   ....[17]....
        /*01e0*/ 	.word	0x00001c00


	//   ....[18]....
        /*01e4*/ 	.word	0x00001c10


	//   ....[19]....
        /*01e8*/ 	.word	0x00001d60


	//   ....[20]....
        /*01ec*/ 	.word	0x00001d70


	//   ....[21]....
        /*01f0*/ 	.word	0x00001d80


	//   ....[22]....
        /*01f4*/ 	.word	0x00001ed0


	//   ....[23]....
        /*01f8*/ 	.word	0x00001ee0


	//   ....[24]....
        /*01fc*/ 	.word	0x00001ef0


	//   ....[25]....
        /*0200*/ 	.word	0x00002040


	//   ....[26]....
        /*0204*/ 	.word	0x00002050


	//   ....[27]....
        /*0208*/ 	.word	0x00002060


	//   ....[28]....
        /*020c*/ 	.word	0x000021b0


	//   ....[29]....
        /*0210*/ 	.word	0x000021c0


	//   ....[30]....
        /*0214*/ 	.word	0x000021d0


	//   ....[31]....
        /*0218*/ 	.word	0x00003840


	//   ....[32]....
        /*021c*/ 	.word	0x00003890


	//   ....[33]....
        /*0220*/ 	.word	0x000038e0


	//   ....[34]....
        /*0224*/ 	.word	0x00003970


	//   ....[35]....
        /*0228*/ 	.word	0x00003a00


	//   ....[36]....
        /*022c*/ 	.word	0x00003a50


	//   ....[37]....
        /*0230*/ 	.word	0x00003ae0


	//   ....[38]....
        /*0234*/ 	.word	0x00003b70


	//   ....[39]....
        /*0238*/ 	.word	0x00003bc0


	//   ....[40]....
        /*023c*/ 	.word	0x00003c50


	//   ....[41]....
        /*0240*/ 	.word	0x00003ce0


	//   ....[42]....
        /*0244*/ 	.word	0x00003d30


	//   ....[43]....
        /*0248*/ 	.word	0x00003dc0


	//   ....[44]....
        /*024c*/ 	.word	0x00003e50


	//   ....[45]....
        /*0250*/ 	.word	0x00003ea0


	//   ....[46]....
        /*0254*/ 	.word	0x00003f20


	//   ....[47]....
        /*0258*/ 	.word	0x00003f50


	//   ....[48]....
        /*025c*/ 	.word	0x00003fa0


	//   ....[49]....
        /*0260*/ 	.word	0x00003ff0


	//   ....[50]....
        /*0264*/ 	.word	0x00004080


	//   ....[51]....
        /*0268*/ 	.word	0x00004110


	//   ....[52]....
        /*026c*/ 	.word	0x00004160


	//   ....[53]....
        /*0270*/ 	.word	0x000041f0


	//   ....[54]....
        /*0274*/ 	.word	0x00004280


	//   ....[55]....
        /*0278*/ 	.word	0x000042d0


	//   ....[56]....
        /*027c*/ 	.word	0x00004360


	//   ....[57]....
        /*0280*/ 	.word	0x000043f0


	//   ....[58]....
        /*0284*/ 	.word	0x00004440


	//   ....[59]....
        /*0288*/ 	.word	0x000044d0


	//   ....[60]....
        /*028c*/ 	.word	0x00004560


	//   ....[61]....
        /*0290*/ 	.word	0x000045b0


	//----- nvinfo : EIATTR_VRC_CTA_INIT_COUNT
	.align		4
.L_1336:
        /*0294*/ 	.byte	0x02, 0x4a
	.zero		1
	.zero		1


	//----- nvinfo : EIATTR_SYSCALL_OFFSETS
	.align		4
        /*0298*/ 	.byte	0x04, 0x46
        /*029a*/ 	.short	(.L_1338 - .L_1337)


	//   ....[0]....
.L_1337:
        /*029c*/ 	.word	0x00000130


	//----- nvinfo : EIATTR_EXIT_INSTR_OFFSETS
	.align		4
.L_1338:
        /*02a0*/ 	.byte	0x04, 0x1c
        /*02a2*/ 	.short	(.L_1340 - .L_1339)


	//   ....[0]....
.L_1339:
        /*02a4*/ 	.word	0x00000180


	//   ....[1]....
        /*02a8*/ 	.word	0x000037e0


	//----- nvinfo : EIATTR_CRS_STACK_SIZE
	.align		4
.L_1340:
        /*02ac*/ 	.byte	0x04, 0x1e
        /*02ae*/ 	.short	(.L_1342 - .L_1341)
.L_1341:
        /*02b0*/ 	.word	0x00000000


	//----- nvinfo : EIATTR_CBANK_PARAM_SIZE
	.align		4
.L_1342:
        /*02b4*/ 	.byte	0x03, 0x19
        /*02b6*/ 	.short	0x0068


	//----- nvinfo : EIATTR_PARAM_CBANK
	.align		4
        /*02b8*/ 	.byte	0x04, 0x0a
        /*02ba*/ 	.short	(.L_1344 - .L_1343)
	.align		4
.L_1343:
        /*02bc*/ 	.word	index@(.nv.constant0._Z22LayerNormBlockSMemImplI19BiasAddResidualLoadI6__halffE11AffineStoreIfS1_EfLi4ELi512EEvT_T0_lldPT1_S8_)
        /*02c0*/ 	.short	0x0380
        /*02c2*/ 	.short	0x0068


	//----- nvinfo : EIATTR_SW_WAR
	.align		4
.L_1344:
        /*02c4*/ 	.byte	0x04, 0x36
        /*02c6*/ 	.short	(.L_1346 - .L_1345)
.L_1345:
        /*02c8*/ 	.word	0x00000008
.L_1346:


//--------------------- .nv.info._Z22LayerNormBlockSMemImplI19BiasAddResidualLoadI6__halffE11AffineStoreIfS1_EfLi4ELi1024EEvT_T0_lldPT1_S8_ --------------------------
	.section	.nv.info._Z22LayerNormBlockSMemImplI19BiasAddResidualLoadI6__halffE11AffineStoreIfS1_EfLi4ELi1024EEvT_T0_lldPT1_S8_,"",@"SHT_CUDA_INFO"
	.sectionflags	@""
	.align	4


	//----- nvinfo : EIATTR_CUDA_API_VERSION
	.align		4
        /*0000*/ 	.byte	0x04, 0x37
        /*0002*/ 	.short	(.L_1348 - .L_1347)
.L_1347:
        /*0004*/ 	.word	0x00000082


	//----- nvinfo : EIATTR_KPARAM_INFO
	.align		4
.L_1348:
        /*0008*/ 	.byte	0x04, 0x17
        /*000a*/ 	.short	(.L_1350 - .L_1349)
.L_1349:
        /*000c*/ 	.word	0x00000000
        /*0010*/ 	.short	0x0006
        /*0012*/ 	.short	0x0060
        /*0014*/ 	.byte	0x00, 0xf5, 0x21, 0x00


	//----- nvinfo : EIATTR_KPARAM_INFO
	.align		4
.L_1350:
        /*0018*/ 	.byte	0x04, 0x17
        /*001a*/ 	.short	(.L_1352 - .L_1351)
.L_1351:
        /*001c*/ 	.word	0x00000000
        /*0020*/ 	.short	0x0005
        /*0022*/ 	.short	0x0058
        /*0024*/ 	.byte	0x00, 0xf5, 0x21, 0x00


	//----- nvinfo : EIATTR_KPARAM_INFO
	.align		4
.L_1352:
        /*0028*/ 	.byte	0x04, 0x17
        /*002a*/ 	.short	(.L_1354 - .L_1353)
.L_1353:
        /*002c*/ 	.word	0x00000000
        /*0030*/ 	.short	0x0004
        /*0032*/ 	.short	0x0050
        /*0034*/ 	.byte	0x00, 0xf0, 0x21, 0x00


	//----- nvinfo : EIATTR_KPARAM_INFO
	.align		4
.L_1354:
        /*0038*/ 	.byte	0x04, 0x17
        /*003a*/ 	.short	(.L_1356 - .L_1355)
.L_1355:
        /*003c*/ 	.word	0x00000000
        /*0040*/ 	.short	0x0003
        /*0042*/ 	.short	0x0048
        /*0044*/ 	.byte	0x00, 0xf0, 0x21, 0x00


	//----- nvinfo : EIATTR_KPARAM_INFO
	.align		4
.L_1356:
        /*0048*/ 	.byte	0x04, 0x17
        /*004a*/ 	.short	(.L_1358 - .L_1357)
.L_1357:
        /*004c*/ 	.word	0x00000000
        /*0050*/ 	.short	0x0002
        /*0052*/ 	.short	0x0040
        /*0054*/ 	.byte	0x00, 0xf0, 0x21, 0x00


	//----- nvinfo : EIATTR_KPARAM_INFO
	.align		4
.L_1358:
        /*0058*/ 	.byte	0x04, 0x17
        /*005a*/ 	.short	(.L_1360 - .L_1359)
.L_1359:
        /*005c*/ 	.word	0x00000000
        /*0060*/ 	.short	0x0001
        /*0062*/ 	.short	0x0020
        /*0064*/ 	.byte	0x00, 0xf0, 0x81, 0x00


	//----- nvinfo : EIATTR_KPARAM_INFO
	.align		4
.L_1360:
        /*0068*/ 	.byte	0x04, 0x17
        /*006a*/ 	.short	(.L_1362 - .L_1361)
.L_1361:
        /*006c*/ 	.word	0x00000000
        /*0070*/ 	.short	0x0000
        /*0072*/ 	.short	0x0000
        /*0074*/ 	.byte	0x00, 0xf0, 0x81, 0x00


	//----- nvinfo : EIATTR_SPARSE_MMA_MASK
	.align		4
.L_1362:
        /*0078*/ 	.byte	0x03, 0x50
        /*007a*/ 	.short	0x0000


	//----- nvinfo : EIATTR_MAXREG_COUNT
	.align		4
        /*007c*/ 	.byte	0x03, 0x1b
        /*007e*/ 	.short	0x00ff


	//----- nvinfo : EIATTR_NUM_BARRIERS
	.align		4
        /*0080*/ 	.byte	0x02, 0x4c
        /*0082*/ 	.byte	0x01
	.zero		1


	//----- nvinfo : EIATTR_EXTERNS
	.align		4
        /*0084*/ 	.byte	0x04, 0x0f
        /*0086*/ 	.short	(.L_1364 - .L_1363)


	//   ....[0]....
	.align		4
.L_1363:
        /*0088*/ 	.word	index@(__assertfail)


	//----- nvinfo : EIATTR_MERCURY_ISA_VERSION
	.align		4
.L_1364:
        /*008c*/ 	.byte	0x03, 0x5f
        /*008e*/ 	.short	0x0101


	//----- nvinfo : EIATTR_UNUSED_LOAD_BYTE_OFFSET
	.align		4
        /*0090*/ 	.byte	0x04, 0x44
        /*0092*/ 	.short	(.L_1366 - .L_1365)


	//   ....[0]....
.L_1365:
        /*0094*/ 	.word	0x000023c0
        /*0098*/ 	.word	0x00000fff


	//----- nvinfo : EIATTR_COOP_GROUP_MASK_REGIDS
	.align		4
.L_1366:
        /*009c*/ 	.byte	0x04, 0x29
        /*009e*/ 	.short	(.L_1368 - .L_1367)


	//   ....[0]....
.L_1367:
        /*00a0*/ 	.word	0xffffffff


	//   ....[1]....
        /*00a4*/ 	.word	0xffffffff


	//   ....[2]....
        /*00a8*/ 	.word	0xffffffff


	//   ....[3]....
        /*00ac*/ 	.word	0xffffffff


	//   ....[4]....
        /*00b0*/ 	.word	0xffffffff


	//   ....[5]....
        /*00b4*/ 	.word	0xffffffff


	//   ....[6]....
        /*00b8*/ 	.word	0xffffffff


	//   ....[7]....
        /*00bc*/ 	.word	0xffffffff


	//   ....[8]....
        /*00c0*/ 	.word	0xffffffff


	//   ....[9]....
        /*00c4*/ 	.word	0xffffffff


	//   ....[10]....
        /*00c8*/ 	.word	0xffffffff


	//   ....[11]....
        /*00cc*/ 	.word	0xffffffff


	//   ....[12]....
        /*00d0*/ 	.word	0xffffffff


	//   ....[13]....
        /*00d4*/ 	.word	0xffffffff


	//   ....[14]....
        /*00d8*/ 	.word	0xffffffff


	//   ....[15]....
        /*00dc*/ 	.word	0xffffffff


	//   ....[16]....
        /*00e0*/ 	.word	0xffffffff


	//   ....[17]....
        /*00e4*/ 	.word	0xffffffff


	//   ....[18]....
        /*00e8*/ 	.word	0xffffffff


	//   ....[19]....
        /*00ec*/ 	.word	0xffffffff


	//   ....[20]....
        /*00f0*/ 	.word	0xffffffff


	//   ....[21]....
        /*00f4*/ 	.word	0xffffffff


	//   ....[22]....
        /*00f8*/ 	.word	0xffffffff


	//   ....[23]....
        /*00fc*/ 	.word	0xffffffff


	//   ....[24]....
        /*0100*/ 	.word	0xffffffff


	//   ....[25]....
        /*0104*/ 	.word	0xffffffff


	//   ....[26]....
        /*0108*/ 	.word	0xffffffff


	//   ....[27]....
        /*010c*/ 	.word	0xffffffff


	//   ....[28]....
        /*0110*/ 	.word	0xffffffff


	//   ....[29]....
        /*0114*/ 	.word	0xffffffff


	//   ....[30]....
        /*0118*/ 	.word	0xffffffff


	//   ....[31]....
        /*011c*/ 	.word	0x0500000f


	//   ....[32]....
        /*0120*/ 	.word	0x0500000f


	//   ....[33]....
        /*0124*/ 	.word	0x0500000f


	//   ....[34]....
        /*0128*/ 	.word	0x0500000f


	//   ....[35]....
        /*012c*/ 	.word	0x0500000f


	//   ....[36]....
        /*0130*/ 	.word	0x0500000f


	//   ....[37]....
        /*0134*/ 	.word	0x0500000f


	//   ....[38]....
        /*0138*/ 	.word	0x0500000f


	//   ....[39]....
        /*013c*/ 	.word	0x0500000f


	//   ....[40]....
        /*0140*/ 	.word	0x0500000f


	//   ....[41]....
        /*0144*/ 	.word	0x0500000f


	//   ....[42]....
        /*0148*/ 	.word	0x0500000f


	//   ....[43]....
        /*014c*/ 	.word	0x0500000f


	//   ....[44]....
        /*0150*/ 	.word	0x0500000f


	//   ....[45]....
        /*0154*/ 	.word	0x0500000f


	//   ....[46]....
        /*0158*/ 	.word	0x0500000f


	//   ....[47]....
        /*015c*/ 	.word	0x0500000f


	//   ....[48]....
        /*0160*/ 	.word	0x0500000f


	//   ....[49]....
        /*0164*/ 	.word	0x0500000f


	//   ....[50]....
        /*0168*/ 	.word	0x0500000f


	//   ....[51]....
        /*016c*/ 	.word	0x0500000f


	//   ....[52]....
        /*0170*/ 	.word	0x0500000f


	//   ....[53]....
        /*0174*/ 	.word	0x0500000f


	//   ....[54]....
        /*0178*/ 	.word	0x0500000f


	//   ....[55]....
        /*017c*/ 	.word	0x0500000f


	//   ....[56]....
        /*0180*/ 	.word	0x0500000f


	//   ....[57]....
        /*0184*/ 	.word	0x0500000f


	//   ....[58]....
        /*0188*/ 	.word	0x0500000f


	//   ....[59]....
        /*018c*/ 	.word	0x0500000f


	//   ....[60]....
        /*0190*/ 	.word	0x0500000f


	//   ....[61]....
        /*0194*/ 	.word	0x0500000f


	//----- nvinfo : EIATTR_COOP_GROUP_INSTR_OFFSETS
	.align		4
.L_1368:
        /*0198*/ 	.byte	0x04, 0x28
        /*019a*/ 	.short	(.L_1370 - .L_1369)


	//   ....[0]....
.L_1369:
        /*019c*/ 	.word	0x00001310


	//   ....[1]....
        /*01a0*/ 	.word	0x00001320


	//   ....[2]....
        /*01a4*/ 	.word	0x00001330


	//   ....[3]....
        /*01a8*/ 	.word	0x00001480


	//   ....[4]....
        /*01ac*/ 	.word	0x00001490


	//   ....[5]....
        /*01b0*/ 	.word	0x000014a0


	//   ....[6]....
        /*01b4*/ 	.word	0x000015f0


	//   ....[7]....
        /*01b8*/ 	.word	0x00001600


	//   ....[8]....
        /*01bc*/ 	.word	0x00001610


	//   ....[9]....
        /*01c0*/ 	.word	0x00001760


	//   ....[10]....
        /*01c4*/ 	.word	0x00001770


	//   ....[11]....
        /*01c8*/ 	.word	0x00001780


	//   ....[12]....
        /*01cc*/ 	.word	0x000018d0


	//   ....[13]....
        /*01d0*/ 	.word	0x000018e0


	//   ....[14]....
        /*01d4*/ 	.word	0x000018f0


	//   ....[15]....
        /*01d8*/ 	.word	0x00001be0


	//   ....[16]....
        /*01dc*/ 	.word	0x00001bf0


	//   ....[17]....
        /*01e0*/ 	.word	0x00001c00


	//   ....[18]....
        /*01e4*/ 	.word	0x00001c10


	//   ....[19]....
        /*01e8*/ 	.word	0x00001d60


	//   ....[20]....
        /*01ec*/ 	.word	0x00001d70


	//   ....[21]....
        /*01f0*/ 	.word	0x00001d80


	//   ....[22]....
        /*01f4*/ 	.word	0x00001ed0


	//   ....[23]....
        /*01f8*/ 	.word	0x00001ee0


	//   ....[24]....
        /*01fc*/ 	.word	0x00001ef0


	//   ....[25]....
        /*0200*/ 	.word	0x00002040


	//   ....[26]....
        /*0204*/ 	.word	0x00002050


	//   ....[27]....
        /*0208*/ 	.word	0x00002060


	//   ....[28]....
        /*020c*/ 	.word	0x000021b0


	//   ....[29]....
        /*0210*/ 	.word	0x000021c0


	//   ....[30]....
        /*0214*/ 	.word	0x000021d0


	//   ....[31]....
        /*0218*/ 	.word	0x00003840


	//   ....[32]....
        /*021c*/ 	.word	0x00003890


	//   ....[33]....
        /*0220*/ 	.word	0x000038e0


	//   ....[34]....
        /*0224*/ 	.word	0x00003970


	//   ....[35]....
        /*0228*/ 	.word	0x00003a00


	//   ....[36]....
        /*022c*/ 	.word	0x00003a50


	//   ....[37]....
        /*0230*/ 	.word	0x00003ae0


	//   ....[38]....
        /*0234*/ 	.word	0x00003b70


	//   ....[39]....
        /*0238*/ 	.word	0x00003bc0


	//   ....[40]....
        /*023c*/ 	.word	0x00003c50


	//   ....[41]....
        /*0240*/ 	.word	0x00003ce0


	//   ....[42]....
        /*0244*/ 	.word	0x00003d30


	//   ....[43]....
        /*0248*/ 	.word	0x00003dc0


	//   ....[44]....
        /*024c*/ 	.word	0x00003e50


	//   ....[45]....
        /*0250*/ 	.word	0x00003ea0


	//   ....[46]....
        /*0254*/ 	.word	0x00003f20


	//   ....[47]....
        /*0258*/ 	.word	0x00003f50


	//   ....[48]....
        /*025c*/ 	.word	0x00003fa0


	//   ....[49]....
        /*0260*/ 	.word	0x00003ff0


	//   ....[50]....
        /*0264*/ 	.word	0x00004080


	//   ....[51]....
        /*0268*/ 	.word	0x00004110


	//   ....[52]....
        /*026c*/ 	.word	0x00004160


	//   ....[53]....
        /*0270*/ 	.word	0x000041f0


	//   ....[54]....
        /*0274*/ 	.word	0x00004280


	//   ....[55]....
        /*0278*/ 	.word	0x000042d0


	//   ....[56]....
        /*027c*/ 	.word	0x00004360


	//   ....[57]....
        /*0280*/ 	.word	0x000043f0


	//   ....[58]....
        /*0284*/ 	.word	0x00004440


	//   ....[59]....
        /*0288*/ 	.word	0x000044d0


	//   ....[60]....
        /*028c*/ 	.word	0x00004560


	//   ....[61]....
        /*0290*/ 	.word	0x000045b0


	//----- nvinfo : EIATTR_VRC_CTA_INIT_COUNT
	.align		4
.L_1370:
        /*0294*/ 	.byte	0x02, 0x4a
	.zero		1
	.zero		1


	//----- nvinfo : EIATTR_SYSCALL_OFFSETS
	.align		4
        /*0298*/ 	.byte	0x04, 0x46
        /*029a*/ 	.short	(.L_1372 - .L_1371)


	//   ....[0]....
.L_1371:
        /*029c*/ 	.word	0x00000130


	//----- nvinfo : EIATTR_EXIT_INSTR_OFFSETS
	.align		4
.L_1372:
        /*02a0*/ 	.byte	0x04, 0x1c
        /*02a2*/ 	.short	(.L_1374 - .L_1373)


	//   ....[0]....
.L_1373:
        /*02a4*/ 	.word	0x00000180


	//   ....[1]....
        /*02a8*/ 	.word	0x000037e0


	//----- nvinfo : EIATTR_CRS_STACK_SIZE
	.align		4
.L_1374:
        /*02ac*/ 	.byte	0x04, 0x1e
        /*02ae*/ 	.short	(.L_1376 - .L_1375)
.L_1375:
        /*02b0*/ 	.word	0x00000000


	//----- nvinfo : EIATTR_CBANK_PARAM_SIZE
	.align		4
.L_1376:
        /*02b4*/ 	.byte	0x03, 0x19
        /*02b6*/ 	.short	0x0068


	//----- nvinfo : EIATTR_PARAM_CBANK
	.align		4
        /*02b8*/ 	.byte	0x04, 0x0a
        /*02ba*/ 	.short	(.L_1378 - .L_1377)
	.align		4
.L_1377:
        /*02bc*/ 	.word	index@(.nv.constant0._Z22LayerNormBlockSMemImplI19BiasAddResidualLoadI6__halffE11AffineStoreIfS1_EfLi4ELi1024EEvT_T0_lldPT1_S8_)
        /*02c0*/ 	.short	0x0380
        /*02c2*/ 	.short	0x0068


	//----- nvinfo : EIATTR_SW_WAR
	.align		4
.L_1378:
        /*02c4*/ 	.byte	0x04, 0x36
        /*02c6*/ 	.short	(.L_1380 - .L_1379)
.L_1379:
        /*02c8*/ 	.word	0x00000008
.L_1380:


//--------------------- .nv.info._Z22LayerNormBlockSMemImplI19BiasAddResidualLoadI6__halffE11AffineStoreIfS1_EfLi4ELi128EEvT_T0_lldPT1_S8_ --------------------------
	.section	.nv.info._Z22LayerNormBlockSMemImplI19BiasAddResidualLoadI6__halffE11AffineStoreIfS1_EfLi4ELi128EEvT_T0_lldPT1_S8_,"",@"SHT_CUDA_INFO"
	.sectionflags	@""
	.align	4


	//----- nvinfo : EIATTR_CUDA_API_VERSION
	.align		4
        /*0000*/ 	.byte	0x04, 0x37
        /*0002*/ 	.short	(.L_1382 - .L_1381)
.L_1381:
        /*0004*/ 	.word	0x00000082


	//----- nvinfo : EIATTR_KPARAM_INFO
	.align		4
.L_1382:
        /*0008*/ 	.byte	0x04, 0x17
        /*000a*/ 	.short	(.L_1384 - .L_1383)
.L_1383:
        /*000c*/ 	.word	0x00000000
        /*0010*/ 	.short	0x0006
        /*0012*/ 	.short	0x0060
        /*0014*/ 	.byte	0x00, 0xf5, 0x21, 0x00


	//----- nvinfo : EIATTR_KPARAM_INFO
	.align		4
.L_1384:
        /*0018*/ 	.byte	0x04, 0x17
        /*001a*/ 	.short	(.L_1386 - .L_1385)
.L_1385:
        /*001c*/ 	.word	0x00000000
        /*0020*/ 	.short	0x0005
        /*0022*/ 	.short	0x0058
        /*0024*/ 	.byte	0x00, 0xf5, 0x21, 0x00


	//----- nvinfo : EIATTR_KPARAM_INFO
	.align		4
.L_1386:
        /*0028*/ 	.byte	0x04, 0x17
        /*002a*/ 	.short	(.L_1388 - .L_1387)
.L_1387:
        /*002c*/ 	.word	0x00000000
        /*0030*/ 	.short	0x0004
        /*0032*/ 	.short	0x0050
        /*0034*/ 	.byte	0x00, 0xf0, 0x21, 0x00


	//----- nvinfo : EIATTR_KPARAM_INFO
	.align		4
.L_1388:
        /*0038*/ 	.byte	0x04, 0x17
        /*003a*/ 	.short	(.L_1390 - .L_1389)
.L_1389:
        /*003c*/ 	.word	0x00000000
        /*0040*/ 	.short	0x0003
        /*0042*/ 	.short	0x0048
        /*0044*/ 	.byte	0x00, 0xf0, 0x21, 0x00


	//----- nvinfo : EIATTR_KPARAM_INFO
	.align		4
.L_1390:
        /*0048*/ 	.byte	0x04, 0x17
        /*004a*/ 	.short	(.L_1392 - .L_1391)
.L_1391:
        /*004c*/ 	.word	0x00000000
        /*0050*/ 	.short	0x0002
        /*0052*/ 	.short	0x0040
        /*0054*/ 	.byte	0x00, 0xf0, 0x21, 0x00


	//----- nvinfo : EIATTR_KPARAM_INFO
	.align		4
.L_1392:
        /*0058*/ 	.byte	0x04, 0x17
        /*005a*/ 	.short	(.L_1394 - .L_1393)
.L_1393:
        /*005c*/ 	.word	0x00000000
        /*0060*/ 	.short	0x0001
        /*0062*/ 	.short	0x0020
        /*0064*/ 	.byte	0x00, 0xf0, 0x81, 0x00


	//----- nvinfo : EIATTR_KPARAM_INFO
	.align		4
.L_1394:
        /*0068*/ 	.byte	0x04, 0x17
        /*006a*/ 	.short	(.L_1396 - .L_1395)
.L_1395:
        /*006c*/ 	.word	0x00000000
        /*0070*/ 	.short	0x0000
        /*0072*/ 	.short	0x0000
        /*0074*/ 	.byte	0x00, 0xf0, 0x81, 0x00


	//----- nvinfo : EIATTR_SPARSE_MMA_MASK
	.align		4
.L_1396:
        /*0078*/ 	.byte	0x03, 0x50
        /*007a*/ 	.short	0x0000


	//----- nvinfo : EIATTR_MAXREG_COUNT
	.align		4
        /*007c*/ 	.byte	0x03, 0x1b
        /*007e*/ 	.short	0x00ff


	//----- nvinfo : EIATTR_NUM_BARRIERS
	.align		4
        /*0080*/ 	.byte	0x02, 0x4c
        /*0082*/ 	.byte	0x01
	.zero		1


	//----- nvinfo : EIATTR_EXTERNS
	.align		4
        /*0084*/ 	.byte	0x04, 0x0f
        /*0086*/ 	.short	(.L_1398 - .L_1397)


	//   ....[0]....
	.align		4
.L_1397:
        /*0088*/ 	.word	index@(__assertfail)


	//----- nvinfo : EIATTR_MERCURY_ISA_VERSION
	.align		4
.L_1398:
        /*008c*/ 	.byte	0x03, 0x5f
        /*008e*/ 	.short	0x0101


	//----- nvinfo : EIATTR_UNUSED_LOAD_BYTE_OFFSET
	.align		4
        /*0090*/ 	.byte	0x04, 0x44
        /*0092*/ 	.short	(.L_1400 - .L_1399)


	//   ....[0]....
.L_1399:
        /*0094*/ 	.word	0x000023c0
        /*0098*/ 	.word	0x00000fff


	//----- nvinfo : EIATTR_COOP_GROUP_MASK_REGIDS
	.align		4
.L_1400:
        /*009c*/ 	.byte	0x04, 0x29
        /*009e*/ 	.short	(.L_1402 - .L_1401)


	//   ....[0]....
.L_1401:
        /*00a0*/ 	.word	0xffffffff


	//   ....[1]....
        /*00a4*/ 	.word	0xffffffff


	//   ....[2]....
        /*00a8*/ 	.word	0xffffffff


	//   ....[3]....
        /*00ac*/ 	.word	0xffffffff


	//   ....[4]....
        /*00b0*/ 	.word	0xffffffff


	//   ....[5]....
        /*00b4*/ 	.word	0xffffffff


	//   ....[6]....
        /*00b8*/ 	.word	0xffffffff


	//   ....[7]....
        /*00bc*/ 	.word	0xffffffff


	//   ....[8]....
        /*00c0*/ 	.word	0xffffffff


	//   ....[9]....
        /*00c4*/ 	.word	0xffffffff


	//   ....[10]....
        /*00c8*/ 	.word	0xffffffff


	//   ....[11]....
        /*00cc*/ 	.word	0xffffffff


	//   ....[12]....
        /*00d0*/ 	.word	0xffffffff


	//   ....[13]....
        /*00d4*/ 	.word	0xffffffff


	//   ....[14]....
        /*00d8*/ 	.word	0xffffffff


	//   ....[15]....
        /*00dc*/ 	.word	0xffffffff


	//   ....[16]....
        /*00e0*/ 	.word	0xffffffff


	//   ....[17]....
        /*00e4*/ 	.word	0xffffffff


	//   ....[18]....
        /*00e8*/ 	.word	0xffffffff


	//   ....[19]....
        /*00ec*/ 	.word	0xffffffff


	//   ....[20]....
        /*00f0*/ 	.word	0xffffffff


	//   ....[21]....
        /*00f4*/ 	.word	0xffffffff


	//   ....[22]....
        /*00f8*/ 	.word	0xffffffff


	//   ....[23]....
        /*00fc*/ 	.word	0xffffffff


	//   ....[24]....
        /*0100*/ 	.word	0xffffffff


	//   ....[25]....
        /*0104*/ 	.word	0xffffffff


	//   ....[26]....
        /*0108*/ 	.word	0xffffffff


	//   ....[27]....
        /*010c*/ 	.word	0xffffffff


	//   ....[28]....
        /*0110*/ 	.word	0xffffffff


	//   ....[29]....
        /*0114*/ 	.word	0xffffffff


	//   ....[30]....
        /*0118*/ 	.word	0xffffffff


	//   ....[31]....
        /*011c*/ 	.word	0x0500000f


	//   ....[32]....
        /*0120*/ 	.word	0x0500000f


	//   ....[33]....
        /*0124*/ 	.word	0x0500000f


	//   ....[34]....
        /*0128*/ 	.word	0x0500000f


	//   ....[35]....
        /*012c*/ 	.word	0x0500000f


	//   ....[36]....
        /*0130*/ 	.word	0x0500000f


	//   ....[37]....
        /*0134*/ 	.word	0x0500000f


	//   ....[38]....
        /*0138*/ 	.word	0x0500000f


	//   ....[39]....
        /*013c*/ 	.word	0x0500000f


	//   ....[40]....
        /*0140*/ 	.word	0x0500000f


	//   ....[41]....
        /*0144*/ 	.word	0x0500000f


	//   ....[42]....
        /*0148*/ 	.word	0x0500000f


	//   ....[43]....
        /*014c*/ 	.word	0x0500000f


	//   ....[44]....
        /*0150*/ 	.word	0x0500000f


	//   ....[45]....
        /*0154*/ 	.word	0x0500000f


	//   ....[46]....
        /*0158*/ 	.word	0x0500000f


	//   ....[47]....
        /*015c*/ 	.word	0x0500000f


	//   ....[48]....
        /*0160*/ 	.word	0x0500000f


	//   ....[49]....
        /*0164*/ 	.word	0x0500000f


	//   ....[50]....
        /*0168*/ 	.word	0x0500000f


	//   ....[51]....
        /*016c*/ 	.word	0x0500000f


	//   ....[52]....
        /*0170*/ 	.word	0x0500000f


	//   ....[53]....
        /*0174*/ 	.word	0x0500000f


	//   ....[54]....
        /*0178*/ 	.word	0x0500000f


	//   ....[55]....
        /*017c*/ 	.word	0x0500000f


	//   ....[56]....
        /*0180*/ 	.word	0x0500000f


	//   ....[57]....
        /*0184*/ 	.word	0x0500000f


	//   ....[58]....
        /*0188*/ 	.word	0x0500000f


	//   ....[59]....
        /*018c*/ 	.word	0x0500000f


	//   ....[60]....
        /*0190*/ 	.word	0x0500000f


	//   ....[61]....
        /*0194*/ 	.word	0x0500000f


	//----- nvinfo : EIATTR_COOP_GROUP_INSTR_OFFSETS
	.align		4
.L_1402:
        /*0198*/ 	.byte	0x04, 0x28
        /*019a*/ 	.short	(.L_1404 - .L_1403)


	//   ....[0]....
.L_1403:
        /*019c*/ 	.word	0x00001310


	//   ....[1]....
        /*01a0*/ 	.word	0x00001320


	//   ....[2]....
        /*01a4*/ 	.word	0x00001330


	//   ....[3]....
        /*01a8*/ 	.word	0x00001480


	//   ....[4]....
        /*01ac*/ 	.word	0x00001490


	//   ....[5]....
        /*01b0*/ 	.word	0x000014a0


	//   ....[6]....
        /*01b4*/ 	.word	0x000015f0


	//   ....[7]....
        /*01b8*/ 	.word	0x00001600


	//   ....[8]....
        /*01bc*/ 	.word	0x00001610


	//   ....[9]....
        /*01c0*/ 	.word	0x00001760


	//   ....[10]....
        /*01c4*/ 	.word	0x00001770


	//   ....[11]....
        /*01c8*/ 	.word	0x00001780


	//   ....[12]....
        /*01cc*/ 	.word	0x000018d0


	//   ....[13]....
        /*01d0*/ 	.word	0x000018e0


	//   ....[14]....
        /*01d4*/ 	.word	0x000018f0


	//   ....[15]....
        /*01d8*/ 	.word	0x00001be0


	//   ....[16]....
        /*01dc*/ 	.word	0x00001bf0


	//   ....[17]....
        /*01e0*/ 	.word	0x00001c00


	//   ....[18]....
        /*01e4*/ 	.word	0x00001c10


	//   ....[19]....
        /*01e8*/ 	.word	0x00001d60


	//   ....[20]....
        /*01ec*/ 	.word	0x00001d70


	//   ....[21]....
        /*01f0*/ 	.word	0x00001d80


	//   ....[22]....
        /*01f4*/ 	.word	0x00001ed0


	//   ....[23]....
        /*01f8*/ 	.word	0x00001ee0


	//   ....[24]....
        /*01fc*/ 	.word	0x00001ef0


	//   ....[25]....
        /*0200*/ 	.word	0x00002040


	//   ....[26]....
        /*0204*/ 	.word	0x00002050


	//   ....[27]....
        /*0208*/ 	.word	0x00002060


	//   ....[28]....
        /*020c*/ 	.word	0x000021b0


	//   ....[29]....
        /*0210*/ 	.word	0x000021c0


	//   ....[30]....
        /*0214*/ 	.word	0x000021d0


	//   ....[31]....
        /*0218*/ 	.word	0x00003840


	//   ....[32]....
        /*021c*/ 	.word	0x00003890


	//   ....[33]....
        /*0220*/ 	.word	0x000038e0


	//   ....[34]....
        /*0224*/ 	.word	0x00003970


	//   ....[35]....
        /*0228*/ 	.word	0x00003a00


	//   ....[36]....
        /*022c*/ 	.word	0x00003a50


	//   ....[37]....
        /*0230*/ 	.word	0x00003ae0


	//   ....[38]....
        /*0234*/ 	.word	0x00003b70


	//   ....[39]....
        /*0238*/ 	.word	0x00003bc0


	//   ....[40]....
        /*023c*/ 	.word	0x00003c50


	//   ....[41]....
        /*0240*/ 	.word	0x00003ce0


	//   ....[42]....
        /*0244*/ 	.word	0x00003d30


	//   ....[43]....
        /*0248*/ 	.word	0x00003dc0


	//   ....[44]....
        /*024c*/ 	.word	0x00003e50


	//   ....[45]....
        /*0250*/ 	.word	0x00003ea0


	//   ....[46]....
        /*0254*/ 	.word	0x00003f20


	//   ....[47]....
        /*0258*/ 	.word	0x00003f50


	//   ....[48]....
        /*025c*/ 	.word	0x00003fa0


	//   ....[49]....
        /*0260*/ 	.word	0x00003ff0


	//   ....[50]....
        /*0264*/ 	.word	0x00004080


	//   ....[51]....
        /*0268*/ 	.word	0x00004110


	//   ....[52]....
        /*026c*/ 	.word	0x00004160


	//   ....[53]....
        /*0270*/ 	.word	0x000041f0


	//   ....[54]....
        /*0274*/ 	.word	0x00004280


	//   ....[55]....
        /*0278*/ 	.word	0x000042d0


	//   ....[56]....
        /*027c*/ 	.word	0x00004360


	//   ....[57]....
        /*0280*/ 	.word	0x000043f0


	//   ....[58]....
        /*0284*/ 	.word	0x00004440


	//   ....[59]....
        /*0288*/ 	.word	0x000044d0


	//   ....[60]....
        /*028c*/ 	.word	0x00004560


	//   ....[61]....
        /*0290*/ 	.word	0x000045b0


	//----- nvinfo : EIATTR_VRC_CTA_INIT_COUNT
	.align		4
.L_1404:
        /*0294*/ 	.byte	0x02, 0x4a
	.zero		1
	.zero		1


	//----- nvinfo : EIATTR_SYSCALL_OFFSETS
	.align		4
        /*0298*/ 	.byte	0x04, 0x46
        /*029a*/ 	.short	(.L_1406 - .L_1405)


	//   ....[0]....
.L_1405:
        /*029c*/ 	.word	0x00000130


	//----- nvinfo : EIATTR_EXIT_INSTR_OFFSETS
	.align		4
.L_1406:
        /*02a0*/ 	.byte	0x04, 0x1c
        /*02a2*/ 	.short	(.L_1408 - .L_1407)


	//   ....[0]....
.L_1407:
        /*02a4*/ 	.word	0x00000180


	//   ....[1]....
        /*02a8*/ 	.word	0x000037e0


	//----- nvinfo : EIATTR_CRS_STACK_SIZE
	.align		4
.L_1408:
        /*02ac*/ 	.byte	0x04, 0x1e
        /*02ae*/ 	.short	(.L_1410 - .L_1409)
.L_1409:
        /*02b0*/ 	.word	0x00000000


	//----- nvinfo : EIATTR_CBANK_PARAM_SIZE
	.align		4
.L_1410:
        /*02b4*/ 	.byte	0x03, 0x19
        /*02b6*/ 	.short	0x0068


	//----- nvinfo : EIATTR_PARAM_CBANK
	.align		4
        /*02b8*/ 	.byte	0x04, 0x0a
        /*02ba*/ 	.short	(.L_1412 - .L_1411)
	.align		4
.L_1411:
        /*02bc*/ 	.word	index@(.nv.constant0._Z22LayerNormBlockSMemImplI19BiasAddResidualLoadI6__halffE11AffineStoreIfS1_EfLi4ELi128EEvT_T0_lldPT1_S8_)
        /*02c0*/ 	.short	0x0380
        /*02c2*/ 	.short	0x0068


	//----- nvinfo : EIATTR_SW_WAR
	.align		4
.L_1412:
        /*02c4*/ 	.byte	0x04, 0x36
        /*02c6*/ 	.short	(.L_1414 - .L_1413)
.L_1413:
        /*02c8*/ 	.word	0x00000008
.L_1414:


//--------------------- .nv.info._Z17LayerNormWarpImplI19BiasAddResidualLoadI6__halffE11AffineStoreIfS1_EfLi1ELi160ELi128ELi32ELi1ELb1EEvT_T0_iidPT1_S8_ --------------------------
	.section	.nv.info._Z17LayerNormWarpImplI19BiasAddResidualLoadI6__halffE11AffineStoreIfS1_EfLi1ELi160ELi128ELi32ELi1ELb1EEvT_T0_iidPT1_S8_,"",@"SHT_CUDA_INFO"
	.sectionflags	@""
	.align	4


	//----- nvinfo : EIATTR_CUDA_API_VERSION
	.align		4
        /*0000*/ 	.byte	0x04, 0x37
        /*0002*/ 	.short	(.L_1416 - .L_1415)
.L_1415:
        /*0004*/ 	.word	0x00000082


	//----- nvinfo : EIATTR_KPARAM_INFO
	.align		4
.L_1416:
        /*0008*/ 	.byte	0x04, 0x17
        /*000a*/ 	.short	(.L_1418 - .L_1417)
.L_1417:
        /*000c*/ 	.word	0x00000000
        /*0010*/ 	.short	0x0006
        /*0012*/ 	.short	0x0058
        /*0014*/ 	.byte	0x00, 0xf5, 0x21, 0x00


	//----- nvinfo : EIATTR_KPARAM_INFO
	.align		4
.L_1418:
        /*0018*/ 	.byte	0x04, 0x17
        /*001a*/ 	.short	(.L_1420 - .L_1419)
.L_1419:
        /*001c*/ 	.word	0x00000000
        /*0020*/ 	.short	0x0005
        /*0022*/ 	.short	0x0050
        /*0024*/ 	.byte	0x00, 0xf5, 0x21, 0x00


	//----- nvinfo : EIATTR_KPARAM_INFO
	.align		4
.L_1420:
        /*0028*/ 	.byte	0x04, 0x17
        /*002a*/ 	.short	(.L_1422 - .L_1421)
.L_1421:
        /*002c*/ 	.word	0x00000000
        /*0030*/ 	.short	0x0004
        /*0032*/ 	.short	0x0048
        /*0034*/ 	.byte	0x00, 0xf0, 0x21, 0x00


	//----- nvinfo : EIATTR_KPARAM_INFO
	.align		4
.L_1422:
        /*0038*/ 	.byte	0x04, 0x17
        /*003a*/ 	.short	(.L_1424 - .L_1423)
.L_1423:
        /*003c*/ 	.word	0x00000000
        /*0040*/ 	.short	0x0003
        /*0042*/ 	.short	0x0044
        /*0044*/ 	.byte	0x00, 0xf0, 0x11, 0x00


	//----- nvinfo : EIATTR_KPARAM_INFO
	.align		4
.L_1424:
        /*0048*/ 	.byte	0x04, 0x17
        /*004a*/ 	.short	(.L_1426 - .L_1425)
.L_1425:
        /*004c*/ 	.word	0x00000000
        /*0050*/ 	.short	0x0002
        /*0052*/ 	.short	0x0040
        /*0054*/ 	.byte	0x00, 0xf0, 0x11, 0x00


	//----- nvinfo : EIATTR_KPARAM_INFO
	.align		4
.L_1426:
        /*0058*/ 	.byte	0x04, 0x17
        /*005a*/ 	.short	(.L_1428 - .L_1427)
.L_1427:
        /*005c*/ 	.word	0x00000000
        /*0060*/ 	.short	0x0001
        /*0062*/ 	.short	0x0020
        /*0064*/ 	.byte	0x00, 0xf0, 0x81, 0x00


	//----- nvinfo : EIATTR_KPARAM_INFO
	.align		4
.L_1428:
        /*0068*/ 	.byte	0x04, 0x17
        /*006a*/ 	.short	(.L_1430 - .L_1429)
.L_1429:
        /*006c*/ 	.word	0x00000000
        /*0070*/ 	.short	0x0000
        /*0072*/ 	.short	0x0000
        /*0074*/ 	.byte	0x00, 0xf0, 0x81, 0x00


	//----- nvinfo : EIATTR_SPARSE_MMA_MASK
	.align		4
.L_1430:
        /*0078*/ 	.byte	0x03, 0x50
        /*007a*/ 	.short	0x0000


	//----- nvinfo : EIATTR_MAXREG_COUNT
	.align		4
        /*007c*/ 	.byte	0x03, 0x1b
        /*007e*/ 	.short	0x00ff


	//----- nvinfo : EIATTR_EXTERNS
	.align		4
        /*0080*/ 	.byte	0x04, 0x0f
        /*0082*/ 	.short	(.L_1432 - .L_1431)


	//   ....[0]....
	.align		4
.L_1431:
        /*0084*/ 	.word	index@(__assertfail)


	//----- nvinfo : EIATTR_MERCURY_ISA_VERSION
	.align		4
.L_1432:
        /*0088*/ 	.byte	0x03, 0x5f
        /*008a*/ 	.short	0x0101


	//----- nvinfo : EIATTR_COOP_GROUP_MASK_REGIDS
	.align		4
        /*008c*/ 	.byte	0x04, 0x29
        /*008e*/ 	.short	(.L_1434 - .L_1433)


	//   ....[0]....
.L_1433:
        /*0090*/ 	.word	0xffffffff


	//   ....[1]....
        /*0094*/ 	.word	0xffffffff


	//   ....[2]....
        /*0098*/ 	.word	0xffffffff


	//   ....[3]....
        /*009c*/ 	.word	0xffffffff


	//   ....[4]....
        /*00a0*/ 	.word	0xffffffff


	//   ....[5]....
        /*00a4*/ 	.word	0xffffffff


	//   ....[6]....
        /*00a8*/ 	.word	0xffffffff


	//   ....[7]....
        /*00ac*/ 	.word	0xffffffff


	//   ....[8]....
        /*00b0*/ 	.word	0xffffffff


	//   ....[9]....
        /*00b4*/ 	.word	0xffffffff


	//   ....[10]....
        /*00b8*/ 	.word	0xffffffff


	//   ....[11]....
        /*00bc*/ 	.word	0xffffffff


	//   ....[12]....
        /*00c0*/ 	.word	0xffffffff


	//   ....[13]....
        /*00c4*/ 	.word	0xffffffff


	//   ....[14]....
        /*00c8*/ 	.word	0xffffffff


	//   ....[15]....
        /*00cc*/ 	.word	0xffffffff


	//   ....[16]....
        /*00d0*/ 	.word	0xffffffff


	//   ....[17]....
        /*00d4*/ 	.word	0xffffffff


	//   ....[18]....
        /*00d8*/ 	.word	0x0500000f


	//   ....[19]....
        /*00dc*/ 	.word	0x0500000f


	//   ....[20]....
        /*00e0*/ 	.word	0x0500000f


	//   ....[21]....
        /*00e4*/ 	.word	0x0500000f


	//   ....[22]....
        /*00e8*/ 	.word	0x0500000f


	//   ....[23]....
        /*00ec*/ 	.word	0x0500000f


	//   ....[24]....
        /*00f0*/ 	.word	0x0500000f


	//   ....[25]....
        /*00f4*/ 	.word	0x0500000f


	//   ....[26]....
        /*00f8*/ 	.word	0x0500000f


	//   ....[27]....
        /*00fc*/ 	.word	0x0500000f


	//   ....[28]....
        /*0100*/ 	.word	0x0500000f


	//   ....[29]....
        /*0104*/ 	.word	0x0500000f


	//   ....[30]....
        /*0108*/ 	.word	0x0500000f


	//   ....[31]....
        /*010c*/ 	.word	0x0500000f


	//   ....[32]....
        /*0110*/ 	.word	0x0500000f


	//   ....[33]....
        /*0114*/ 	.word	0x0500000f


	//   ....[34]....
        /*0118*/ 	.word	0x0500000f


	//   ....[35]....
        /*011c*/ 	.word	0x0500000f


	//----- nvinfo : EIATTR_COOP_GROUP_INSTR_OFFSETS
	.align		4
.L_1434:
        /*0120*/ 	.byte	0x04, 0x28
        /*0122*/ 	.short	(.L_1436 - .L_1435)


	//   ....[0]....
.L_1435:
        /*0124*/ 	.word	0x000045b0


	//   ....[1]....
        /*0128*/ 	.word	0x000045c0


	//   ....[2]....
        /*012c*/ 	.word	0x000045d0


	//   ....[3]....
        /*0130*/ 	.word	0x00004720


	//   ....[4]....
        /*0134*/ 	.word	0x00004730


	//   ....[5]....
        /*0138*/ 	.word	0x00004740


	//   ....[6]....
        /*013c*/ 	.word	0x00004890


	//   ....[7]....
        /*0140*/ 	.word	0x000048a0


	//   ....[8]....
        /*0144*/ 	.word	0x000048b0


	//   ....[9]....
        /*0148*/ 	.word	0x00004a00


	//   ....[10]....
        /*014c*/ 	.word	0x00004a10


	//   ....[11]....
        /*0150*/ 	.word	0x00004a20


	//   ....[12]....
        /*0154*/ 	.word	0x00004b70


	//   ....[13]....
        /*0158*/ 	.word	0x00004b80


	//   ....[14]....
        /*015c*/ 	.word	0x00004b90


	//   ....[15]....
        /*0160*/ 	.word	0x00004ce0


	//   ....[16]....
        /*0164*/ 	.word	0x00004cf0


	//   ....[17]....
        /*0168*/ 	.word	0x00004d00


	//   ....[18]....
        /*016c*/ 	.word	0x00006450


	//   ....[19]....
        /*0170*/ 	.word	0x000064e0


	//   ....[20]....
        /*0174*/ 	.word	0x00006530


	//   ....[21]....
        /*0178*/ 	.word	0x000065c0


	//   ....[22]....
        /*017c*/ 	.word	0x00006650


	//   ....[23]....
        /*0180*/ 	.word	0x000066a0


	//   ....[24]....
        /*0184*/ 	.word	0x00006730


	//   ....[25]....
        /*0188*/ 	.word	0x000067c0


	//   ....[26]....
        /*018c*/ 	.word	0x00006810


	//   ....[27]....
        /*0190*/ 	.word	0x000068a0


	//   ....[28]....
        /*0194*/ 	.word	0x00006930


	//   ....[29]....
        /*0198*/ 	.word	0x00006980


	//   ....[30]....
        /*019c*/ 	.word	0x00006a10


	//   ....[31]....
        /*01a0*/ 	.word	0x00006aa0


	//   ....[32]....
        /*01a4*/ 	.word	0x00006af0


	//   ....[33]....
        /*01a8*/ 	.word	0x00006b80


	//   ....[34]....
        /*01ac*/ 	.word	0x00006c10


	//   ....[35]....
        /*01b0*/ 	.word	0x00006c60


	//----- nvinfo : EIATTR_VRC_CTA_INIT_COUNT
	.align		4
.L_1436:
        /*01b4*/ 	.byte	0x02, 0x4a
	.zero		1
	.zero		1


	//----- nvinfo : EIATTR_SYSCALL_OFFSETS
	.align		4
        /*01b8*/ 	.byte	0x04, 0x46
        /*01ba*/ 	.short	(.L_1438 - .L_1437)


	//   ....[0]....
.L_1437:
        /*01bc*/ 	.word	0x00000150


	//----- nvinfo : EIATTR_EXIT_INSTR_OFFSETS
	.align		4
.L_1438:
        /*01c0*/ 	.byte	0x04, 0x1c
        /*01c2*/ 	.short	(.L_1440 - .L_1439)


	//   ....[0]....
.L_1439:
        /*01c4*/ 	.word	0x000001c0


	//   ....[1]....
        /*01c8*/ 	.word	0x000063e0


	//----- nvinfo : EIATTR_MAX_THREADS
	.align		4
.L_1440:
        /*01cc*/ 	.byte	0x04, 0x05
        /*01ce*/ 	.short	(.L_1442 - .L_1441)
.L_1441:
        /*01d0*/ 	.word	0x00000100
        /*01d4*/ 	.word	0x00000001
        /*01d8*/ 	.word	0x00000001


	//----- nvinfo : EIATTR_CRS_STACK_SIZE
	.align		4
.L_1442:
        /*01dc*/ 	.byte	0x04, 0x1e
        /*01de*/ 	.short	(.L_1444 - .L_1443)
.L_1443:
        /*01e0*/ 	.word	0x00000000


	//----- nvinfo : EIATTR_CBANK_PARAM_SIZE
	.align		4
.L_1444:
        /*01e4*/ 	.byte	0x03, 0x19
        /*01e6*/ 	.short	0x0060


	//----- nvinfo : EIATTR_PARAM_CBANK
	.align		4
        /*01e8*/ 	.byte	0x04, 0x0a
        /*01ea*/ 	.short	(.L_1446 - .L_1445)
	.align		4
.L_1445:
        /*01ec*/ 	.word	index@(.nv.constant0._Z17LayerNormWarpImplI19BiasAddResidualLoadI6__halffE11AffineStoreIfS1_EfLi1ELi160ELi128ELi32ELi1ELb1EEvT_T0_iidPT1_S8_)
        /*01f0*/ 	.short	0x0380
        /*01f2*/ 	.short	0x0060


	//----- nvinfo : EIATTR_SW_WAR
	.align		4
.L_1446:
        /*01f4*/ 	.byte	0x04, 0x36
        /*01f6*/ 	.short	(.L_1448 - .L_1447)
.L_1447:
        /*01f8*/ 	.word	0x00000008
.L_1448:


//--------------------- .nv.info._Z17LayerNormWarpImplI19BiasAddResidualLoadI6__halffE11AffineStoreIfS1_EfLi1ELi160ELi160ELi32ELi1ELb0EEvT_T0_iidPT1_S8_ --------------------------
	.section	.nv.info._Z17LayerNormWarpImplI19BiasAddResidualLoadI6__halffE11AffineStoreIfS1_EfLi1ELi160ELi160ELi32ELi1ELb0EEvT_T0_iidPT1_S8_,"",@"SHT_CUDA_INFO"
	.sectionflags	@""
	.align	4


	//----- nvinfo : EIATTR_CUDA_API_VERSION
	.align		4
        /*0000*/ 	.byte	0x04, 0x37
        /*0002*/ 	.short	(.L_1450 - .L_1449)
.L_1449:
        /*0004*/ 	.word	0x00000082


	//----- nvinfo : EIATTR_KPARAM_INFO
	.align		4
.L_1450:
        /*0008*/ 	.byte	0x04, 0x17
        /*000a*/ 	.short	(.L_1452 - .L_1451)
.L_1451:
        /*000c*/ 	.word	0x00000000
        /*0010*/ 	.short	0x0006
        /*0012*/ 	.short	0x0058
        /*0014*/ 	.byte	0x00, 0xf5, 0x21, 0x00


	//----- nvinfo : EIATTR_KPARAM_INFO
	.align		4
.L_1452:
        /*0018*/ 	.byte	0x04, 0x17
        /*001a*/ 	.short	(.L_1454 - .L_1453)
.L_1453:
        /*001c*/ 	.word	0x00000000
        /*0020*/ 	.short	0x0005
        /*0022*/ 	.short	0x0050
        /*0024*/ 	.byte	0x00, 0xf5, 0x21, 0x00


	//----- nvinfo : EIATTR_KPARAM_INFO
	.align		4
.L_1454:
        /*0028*/ 	.byte	0x04, 0x17
        /*002a*/ 	.short	(.L_1456 - .L_1455)
.L_1455:
        /*002c*/ 	.word	0x00000000
        /*0030*/ 	.short	0x0004
        /*0032*/ 	.short	0x0048
        /*0034*/ 	.byte	0x00, 0xf0, 0x21, 0x00


	//----- nvinfo : EIATTR_KPARAM_INFO
	.align		4
.L_1456:
        /*0038*/ 	.byte	0x04, 0x17
        /*003a*/ 	.short	(.L_1458 - .L_1457)
.L_1457:
        /*003c*/ 	.word	0x00000000
        /*0040*/ 	.short	0x0003
        /*0042*/ 	.short	0x0044
        /*0044*/ 	.byte	0x00, 0xf0, 0x11, 0x00


	//----- nvinfo : EIATTR_KPARAM_INFO
	.align		4
.L_1458:
        /*0048*/ 	.byte	0x04, 0x17
        /*004a*/ 	.short	(.L_1460 - .L_1459)
.L_1459:
        /*004c*/ 	.word	0x00000000
        /*0050*/ 	.short	0x0002
        /*0052*/ 	.short	0x0040
        /*0054*/ 	.byte	0x00, 0xf0, 0x11, 0x00


	//----- nvinfo : EIATTR_KPARAM_INFO
	.align		4
.L_1460:
        /*0058*/ 	.byte	0x04, 0x17
        /*005a*/ 	.short	(.L_1462 - .L_1461)
.L_1461:
        /*005c*/ 	.word	0x00000000
        /*0060*/ 	.short	0x0001
        /*0062*/ 	.short	0x0020
        /*0064*/ 	.byte	0x00, 0xf0, 0x81, 0x00


	//----- nvinfo : EIATTR_KPARAM_INFO
	.align		4
.L_1462:
        /*0068*/ 	.byte	0x04, 0x17
        /*006a*/ 	.short	(.L_1464 - .L_1463)
.L_1463:
        /*006c*/ 	.word	0x00000000
        /*0070*/ 	.short	0x0000
        /*0072*/ 	.short	0x0000
        /*0074*/ 	.byte	0x00, 0xf0, 0x81, 0x00


	//----- nvinfo : EIATTR_SPARSE_MMA_MASK
	.align		4
.L_1464:
        /*0078*/ 	.byte	0x03, 0x50
        /*007a*/ 	.short	0x0000


	//----- nvinfo : EIATTR_MAXREG_COUNT
	.align		4
        /*007c*/ 	.byte	0x03, 0x1b
        /*007e*/ 	.short	0x00ff


	//----- nvinfo : EIATTR_EXTERNS
	.align		4
        /*0080*/ 	.byte	0x04, 0x0f
        /*0082*/ 	.short	(.L_1466 - .L_1465)


	//   ....[0]....
	.align		4
.L_1465:
        /*0084*/ 	.word	index@(__assertfail)


	//----- nvinfo : EIATTR_MERCURY_ISA_VERSION
	.align		4
.L_1466:
        /*0088*/ 	.byte	0x03, 0x5f
        /*008a*/ 	.short	0x0101


	//----- nvinfo : EIATTR_COOP_GROUP_MASK_REGIDS
	.align		4
        /*008c*/ 	.byte	0x04, 0x29
        /*008e*/ 	.short	(.L_1468 - .L_1467)


	//   ....[0]....
.L_1467:
        /*0090*/ 	.word	0xffffffff


	//   ....[1]....
        /*0094*/ 	.word	0xffffffff


	//   ....[2]....
        /*0098*/ 	.word	0xffffffff


	//   ....[3]....
        /*009c*/ 	.word	0xffffffff


	//   ....[4]....
        /*00a0*/ 	.word	0xffffffff


	//   ....[5]....
        /*00a4*/ 	.word	0xffffffff


	//   ....[6]....
        /*00a8*/ 	.word	0xffffffff


	//   ....[7]....
        /*00ac*/ 	.word	0xffffffff


	//   ....[8]....
        /*00b0*/ 	.word	0xffffffff


	//   ....[9]....
        /*00b4*/ 	.word	0xffffffff


	//   ....[10]....
        /*00b8*/ 	.word	0xffffffff


	//   ....[11]....
        /*00bc*/ 	.word	0xffffffff


	//   ....[12]....
        /*00c0*/ 	.word	0xffffffff


	//   ....[13]....
        /*00c4*/ 	.word	0xffffffff


	//   ....[14]....
        /*00c8*/ 	.word	0xffffffff


	//   ....[15]....
        /*00cc*/ 	.word	0xffffffff


	//   ....[16]....
        /*00d0*/ 	.word	0xffffffff


	//   ....[17]....
        /*00d4*/ 	.word	0xffffffff


	//   ....[18]....
        /*00d8*/ 	.word	0x0500000f


	//   ....[19]....
        /*00dc*/ 	.word	0x0500000f


	//   ....[20]....
        /*00e0*/ 	.word	0x0500000f


	//   ....[21]....
        /*00e4*/ 	.word	0x0500000f


	//   ....[22]....
        /*00e8*/ 	.word	0x0500000f


	//   ....[23]....
        /*00ec*/ 	.word	0x0500000f


	//   ....[24]....
        /*00f0*/ 	.word	0x0500000f


	//   ....[25]....
        /*00f4*/ 	.word	0x0500000f


	//   ....[26]....
        /*00f8*/ 	.word	0x0500000f


	//   ....[27]....
        /*00fc*/ 	.word	0x0500000f


	//   ....[28]....
        /*0100*/ 	.word	0x0500000f


	//   ....[29]....
        /*0104*/ 	.word	0x0500000f


	//   ....[30]....
        /*0108*/ 	.word	0x0500000f


	//   ....[31]....
        /*010c*/ 	.word	0x0500000f


	//   ....[32]....
        /*0110*/ 	.word	0x0500000f


	//   ....[33]....
        /*0114*/ 	.word	0x0500000f


	//   ....[34]....
        /*0118*/ 	.word	0x0500000f


	//   ....[35]....
        /*011c*/ 	.word	0x0500000f


	//----- nvinfo : EIATTR_COOP_GROUP_INSTR_OFFSETS
	.align		4
.L_1468:
        /*0120*/ 	.byte	0x04, 0x28
        /*0122*/ 	.short	(.L_1470 - .L_1469)


	//   ....[0]....
.L_1469:
        /*0124*/ 	.word	0x00002a10


	//   ....[1]....
        /*0128*/ 	.word	0x00002a30


	//   ....[2]....
        /*012c*/ 	.word	0x00002a40


	//   ....[3]....
        /*0130*/ 	.word	0x00002b60


	//   ....[4]....
        /*0134*/ 	.word	0x00002b70


	//   ....[5]....
        /*0138*/ 	.word	0x00002b80


	//   ....[6]....
        /*013c*/ 	.word	0x00002cb0


	//   ....[7]....
        /*0140*/ 	.word	0x00002cc0


	//   ....[8]....
        /*0144*/ 	.word	0x00002cd0


	//   ....[9]....
        /*0148*/ 	.word	0x00002e00


	//   ....[10]....
        /*014c*/ 	.word	0x00002e10


	//   ....[11]....
        /*0150*/ 	.word	0x00002e20


	//   ....[12]....
        /*0154*/ 	.word	0x00002f50


	//   ....[13]....
        /*0158*/ 	.word	0x00002f60


	//   ....[14]....
        /*015c*/ 	.word	0x00002f70


	//   ....[15]....
        /*0160*/ 	.word	0x000030a0


	//   ....[16]....
        /*0164*/ 	.word	0x000030b0


	//   ....[17]....
        /*0168*/ 	.word	0x000030c0


	//   ....[18]....
        /*016c*/ 	.word	0x00004820


	//   ....[19]....
        /*0170*/ 	.word	0x000048c0


	//   ....[20]....
        /*0174*/ 	.word	0x00004910


	//   ....[21]....
        /*0178*/ 	.word	0x000049a0


	//   ....[22]....
        /*017c*/ 	.word	0x00004a30


	//   ....[23]....
        /*0180*/ 	.word	0x00004a80


	//   ....[24]....
        /*0184*/ 	.word	0x00004b10


	//   ....[25]....
        /*0188*/ 	.word	0x00004ba0


	//   ....[26]....
        /*018c*/ 	.word	0x00004bf0


	//   ....[27]....
        /*0190*/ 	.word	0x00004c80


	//   ....[28]....
        /*0194*/ 	.word	0x00004d10


	//   ....[29]....
        /*0198*/ 	.word	0x00004d60


	//   ....[30]....
        /*019c*/ 	.word	0x00004df0


	//   ....[31]....
        /*01a0*/ 	.word	0x00004e80


	//   ....[32]....
        /*01a4*/ 	.word	0x00004ed0


	//   ....[33]....
        /*01a8*/ 	.word	0x00004f60


	//   ....[34]....
        /*01ac*/ 	.word	0x00004ff0


	//   ....[35]....
        /*01b0*/ 	.word	0x00005040


	//----- nvinfo : EIATTR_VRC_CTA_INIT_COUNT
	.align		4
.L_1470:
        /*01b4*/ 	.byte	0x02, 0x4a
	.zero		1
	.zero		1


	//----- nvinfo : EIATTR_SYSCALL_OFFSETS
	.align		4
        /*01b8*/ 	.byte	0x04, 0x46
        /*01ba*/ 	.short	(.L_1472 - .L_1471)


	//   ....[0]....
.L_1471:
        /*01bc*/ 	.word	0x00000150


	//----- nvinfo : EIATTR_EXIT_INSTR_OFFSETS
	.align		4
.L_1472:
        /*01c0*/ 	.byte	0x04, 0x1c
        /*01c2*/ 	.short	(.L_1474 - .L_1473)


	//   ....[0]....
.L_1473:
        /*01c4*/ 	.word	0x000001c0


	//   ....[1]....
        /*01c8*/ 	.word	0x000047b0


	//----- nvinfo : EIATTR_MAX_THREADS
	.align		4
.L_1474:
        /*01cc*/ 	.byte	0x04, 0x05
        /*01ce*/ 	.short	(.L_1476 - .L_1475)
.L_1475:
        /*01d0*/ 	.word	0x00000100
        /*01d4*/ 	.word	0x00000001
        /*01d8*/ 	.word	0x00000001


	//----- nvinfo : EIATTR_CRS_STACK_SIZE
	.align		4
.L_1476:
        /*01dc*/ 	.byte	0x04, 0x1e
        /*01de*/ 	.short	(.L_1478 - .L_1477)
.L_1477:
        /*01e0*/ 	.word	0x00000000


	//----- nvinfo : EIATTR_CBANK_PARAM_SIZE
	.align		4
.L_1478:
        /*01e4*/ 	.byte	0x03, 0x19
        /*01e6*/ 	.short	0x0060


	//----- nvinfo : EIATTR_PARAM_CBANK
	.align		4
        /*01e8*/ 	.byte	0x04, 0x0a
        /*01ea*/ 	.short	(.L_1480 - .L_1479)
	.align		4
.L_1479:
        /*01ec*/ 	.word	index@(.nv.constant0._Z17LayerNormWarpImplI19BiasAddResidualLoadI6__halffE11AffineStoreIfS1_EfLi1ELi160ELi160ELi32ELi1ELb0EEvT_T0_iidPT1_S8_)
        /*01f0*/ 	.short	0x0380
        /*01f2*/ 	.short	0x0060


	//----- nvinfo : EIATTR_SW_WAR
	.align		4
.L_1480:
        /*01f4*/ 	.byte	0x04, 0x36
        /*01f6*/ 	.short	(.L_1482 - .L_1481)
.L_1481:
        /*01f8*/ 	.word	0x00000008
.L_1482:


//--------------------- .nv.info._Z17LayerNormWarpImplI19BiasAddResidualLoadI6__halffE11AffineStoreIfS1_EfLi1ELi128ELi96ELi32ELi1ELb1EEvT_T0_iidPT1_S8_ --------------------------
	.section	.nv.info._Z17LayerNormWarpImplI19BiasAddResidualLoadI6__halffE11AffineStoreIfS1_EfLi1ELi128ELi96ELi32ELi1ELb1EEvT_T0_iidPT1_S8_,"",@"SHT_CUDA_INFO"
	.sectionflags	@""
	.align	4


	//----- nvinfo : EIATTR_CUDA_API_VERSION
	.align		4
        /*0000*/ 	.byte	0x04, 0x37
        /*0002*/ 	.short	(.L_1484 - .L_1483)
.L_1483:
        /*0004*/ 	.word	0x00000082


	//----- nvinfo : EIATTR_KPARAM_INFO
	.align		4
.L_1484:
        /*0008*/ 	.byte	0x04, 0x17
        /*000a*/ 	.short	(.L_1486 - .L_1485)
.L_1485:
        /*000c*/ 	.word	0x00000000
        /*0010*/ 	.short	0x0006
        /*0012*/ 	.short	0x0058
        /*0014*/ 	.byte	0x00, 0xf5, 0x21, 0x00


	//----- nvinfo : EIATTR_KPARAM_INFO
	.align		4
.L_1486:
        /*0018*/ 	.byte	0x04, 0x17
        /*001a*/ 	.short	(.L_1488 - .L_1487)
.L_1487:
        /*001c*/ 	.word	0x00000000
        /*0020*/ 	.short	0x0005
        /*0022*/ 	.short	0x0050
        /*0024*/ 	.byte	0x00, 0xf5, 0x21, 0x00


	//----- nvinfo : EIATTR_KPARAM_INFO
	.align		4
.L_1488:
        /*0028*/ 	.byte	0x04, 0x17
        /*002a*/ 	.short	(.L_1490 - .L_1489)
.L_1489:
        /*002c*/ 	.word	0x00000000
        /*0030*/ 	.short	0x0004
        /*0032*/ 	.short	0x0048
        /*0034*/ 	.byte	0x00, 0xf0, 0x21, 0x00


	//----- nvinfo : EIATTR_KPARAM_INFO
	.align		4
.L_1490:
        /*0038*/ 	.byte	0x04, 0x17
        /*003a*/ 	.short	(.L_1492 - .L_1491)
.L_1491:
        /*003c*/ 	.word	0x00000000
        /*0040*/ 	.short	0x0003
        /*0042*/ 	.short	0x0044
        /*0044*/ 	.byte	0x00, 0xf0, 0x11, 0x00


	//----- nvinfo : EIATTR_KPARAM_INFO
	.align		4
.L_1492:
        /*0048*/ 	.byte	0x04, 0x17
        /*004a*/ 	.short	(.L_1494 - .L_1493)
.L_1493:
        /*004c*/ 	.word	0x00000000
        /*0050*/ 	.short	0x0002
        /*0052*/ 	.short	0x0040
        /*0054*/ 	.byte	0x00, 0xf0, 0x11, 0x00


	//----- nvinfo : EIATTR_KPARAM_INFO
	.align		4
.L_1494:
        /*0058*/ 	.byte	0x04, 0x17
        /*005a*/ 	.short	(.L_1496 - .L_1495)
.L_1495:
        /*005c*/ 	.word	0x00000000
        /*0060*/ 	.short	0x0001
        /*0062*/ 	.short	0x0020
        /*0064*/ 	.byte	0x00, 0xf0, 0x81, 0x00


	//----- nvinfo : EIATTR_KPARAM_INFO
	.align		4
.L_1496:
        /*0068*/ 	.byte	0x04, 0x17
        /*006a*/ 	.short	(.L_1498 - .L_1497)
.L_1497:
        /*006c*/ 	.word	0x00000000
        /*0070*/ 	.short	0x0000
        /*0072*/ 	.short	0x0000
        /*0074*/ 	.byte	0x00, 0xf0, 0x81, 0x00


	//----- nvinfo : EIATTR_SPARSE_MMA_MASK
	.align		4
.L_1498:
        /*0078*/ 	.byte	0x03, 0x50
        /*007a*/ 	.short	0x0000


	//----- nvinfo : EIATTR_MAXREG_COUNT
	.align		4
        /*007c*/ 	.byte	0x03, 0x1b
        /*007e*/ 	.short	0x00ff


	//----- nvinfo : EIATTR_EXTERNS
	.align		4
        /*0080*/ 	.byte	0x04, 0x0f
        /*0082*/ 	.short	(.L_1500 - .L_1499)


	//   ....[0]....
	.align		4
.L_1499:
        /*0084*/ 	.word	index@(__assertfail)


	//----- nvinfo : EIATTR_MERCURY_ISA_VERSION
	.align		4
.L_1500:
        /*0088*/ 	.byte	0x03, 0x5f
        /*008a*/ 	.short	0x0101


	//----- nvinfo : EIATTR_COOP_GROUP_MASK_REGIDS
	.align		4
        /*008c*/ 	.byte	0x04, 0x29
        /*008e*/ 	.short	(.L_1502 - .L_1501)


	//   ....[0]....
.L_1501:
        /*0090*/ 	.word	0xffffffff


	//   ....[1]....
        /*0094*/ 	.word	0xffffffff


	//   ....[2]....
        /*0098*/ 	.word	0xffffffff


	//   ....[3]....
        /*009c*/ 	.word	0xffffffff


	//   ....[4]....
        /*00a0*/ 	.word	0xffffffff


	//   ....[5]....
        /*00a4*/ 	.word	0xffffffff


	//   ....[6]....
        /*00a8*/ 	.word	0xffffffff


	//   ....[7]....
        /*00ac*/ 	.word	0xffffffff


	//   ....[8]....
        /*00b0*/ 	.word	0xffffffff


	//   ....[9]....
        /*00b4*/ 	.word	0xffffffff


	//   ....[10]....
        /*00b8*/ 	.word	0xffffffff


	//   ....[11]....
        /*00bc*/ 	.word	0xffffffff


	//   ....[12]....
        /*00c0*/ 	.word	0xffffffff


	//   ....[13]....
        /*00c4*/ 	.word	0xffffffff


	//   ....[14]....
        /*00c8*/ 	.word	0xffffffff


	//   ....[15]....
        /*00cc*/ 	.word	0xffffffff


	//   ....[16]....
        /*00d0*/ 	.word	0xffffffff


	//   ....[17]....
        /*00d4*/ 	.word	0xffffffff


	//   ....[18]....
        /*00d8*/ 	.word	0x0500000f


	//   ....[19]....
        /*00dc*/ 	.word	0x0500000f


	//   ....[20]....
        /*00e0*/ 	.word	0x0500000f


	//   ....[21]....
        /*00e4*/ 	.word	0x0500000f


	//   ....[22]....
        /*00e8*/ 	.word	0x0500000f


	//   ....[23]....
        /*00ec*/ 	.word	0x0500000f


	//   ....[24]....
        /*00f0*/ 	.word	0x0500000f


	//   ....[25]....
        /*00f4*/ 	.word	0x0500000f


	//   ....[26]....
        /*00f8*/ 	.word	0x0500000f


	//   ....[27]....
        /*00fc*/ 	.word	0x0500000f


	//   ....[28]....
        /*0100*/ 	.word	0x0500000f


	//   ....[29]....
        /*0104*/ 	.word	0x0500000f


	//   ....[30]....
        /*0108*/ 	.word	0x0500000f


	//   ....[31]....
        /*010c*/ 	.word	0x0500000f


	//   ....[32]....
        /*0110*/ 	.word	0x0500000f


	//   ....[33]....
        /*0114*/ 	.word	0x0500000f


	//   ....[34]....
        /*0118*/ 	.word	0x0500000f


	//   ....[35]....
        /*011c*/ 	.word	0x0500000f


	//----- nvinfo : EIATTR_COOP_GROUP_INSTR_OFFSETS
	.align		4
.L_1502:
        /*0120*/ 	.byte	0x04, 0x28
        /*0122*/ 	.short	(.L_1504 - .L_1503)


	//   ....[0]....
.L_1503:
        /*0124*/ 	.word	0x00003db0


	//   ....[1]....
        /*0128*/ 	.word	0x00003dc0


	//   ....[2]....
        /*012c*/ 	.word	0x00003dd0


	//   ....[3]....
        /*0130*/ 	.word	0x00003f20


	//   ....[4]....
        /*0134*/ 	.word	0x00003f30


	//   ....[5]....
        /*0138*/ 	.word	0x00003f40


	//   ....[6]....
        /*013c*/ 	.word	0x00004090


	//   ....[7]....
        /*0140*/ 	.word	0x000040a0


	//   ....[8]....
        /*0144*/ 	.word	0x000040b0


	//   ....[9]....
        /*0148*/ 	.word	0x00004200


	//   ....[10]....
        /*014c*/ 	.word	0x00004210


	//   ....[11]....
        /*0150*/ 	.word	0x00004220


	//   ....[12]....
        /*0154*/ 	.word	0x00004370


	//   ....[13]....
        /*0158*/ 	.word	0x00004380


	//   ....[14]....
        /*015c*/ 	.word	0x00004390


	//   ....[15]....
        /*0160*/ 	.word	0x000044e0


	//   ....[16]....
        /*0164*/ 	.word	0x000044f0


	//   ....[17]....
        /*0168*/ 	.word	0x00004500


	//   ....[18]....
        /*016c*/ 	.word	0x00005850


	//   ....[19]....
        /*0170*/ 	.word	0x000058e0


	//   ....[20]....
        /*0174*/ 	.word	0x00005930


	//   ....[21]....
        /*0178*/ 	.word	0x000059c0


	//   ....[22]....
        /*017c*/ 	.word	0x00005a50


	//   ....[23]....
        /*0180*/ 	.word	0x00005aa0


	//   ....[24]....
        /*0184*/ 	.word	0x00005b30


	//   ....[25]....
        /*0188*/ 	.word	0x00005bc0


	//   ....[26]....
        /*018c*/ 	.word	0x00005c10


	//   ....[27]....
        /*0190*/ 	.word	0x00005ca0


	//   ....[28]....
        /*0194*/ 	.word	0x00005d30


	//   ....[29]....
        /*0198*/ 	.word	0x00005d80


	//   ....[30]....
        /*019c*/ 	.word	0x00005e10


	//   ....[31]....
        /*01a0*/ 	.word	0x00005ea0


	//   ....[32]....
        /*01a4*/ 	.word	0x00005ef0


	//   ....[33]....
        /*01a8*/ 	.word	0x00005f80


	//   ....[34]....
        /*01ac*/ 	.word	0x00006010


	//   ....[35]....
        /*01b0*/ 	.word	0x00006060


	//----- nvinfo : EIATTR_VRC_CTA_INIT_COUNT
	.align		4
.L_1504:
        /*01b4*/ 	.byte	0x02, 0x4a
	.zero		1
	.zero		1


	//----- nvinfo : EIATTR_SYSCALL_OFFSETS
	.align		4
        /*01b8*/ 	.byte	0x04, 0x46
        /*01ba*/ 	.short	(.L_1506 - .L_1505)


	//   ....[0]....
.L_1505:
        /*01bc*/ 	.word	0x00000150


	//----- nvinfo : EIATTR_EXIT_INSTR_OFFSETS
	.align		4
.L_1506:
        /*01c0*/ 	.byte	0x04, 0x1c
        /*01c2*/ 	.short	(.L_1508 - .L_1507)


	//   ....[0]....
.L_1507:
        /*01c4*/ 	.word	0x000001c0


	//   ....[1]....
        /*01c8*/ 	.word	0x000057e0


	//----- nvinfo : EIATTR_MAX_THREADS
	.align		4
.L_1508:
        /*01cc*/ 	.byte	0x04, 0x05
        /*01ce*/ 	.short	(.L_1510 - .L_1509)
.L_1509:
        /*01d0*/ 	.word	0x00000100
        /*01d4*/ 	.word	0x00000001
        /*01d8*/ 	.word	0x00000001


	//----- nvinfo : EIATTR_CRS_STACK_SIZE
	.align		4
.L_1510:
        /*01dc*/ 	.byte	0x04, 0x1e
        /*01de*/ 	.short	(.L_1512 - .L_1511)
.L_1511:
        /*01e0*/ 	.word	0x00000000


	//----- nvinfo : EIATTR_CBANK_PARAM_SIZE
	.align		4
.L_1512:
        /*01e4*/ 	.byte	0x03, 0x19
        /*01e6*/ 	.short	0x0060


	//----- nvinfo : EIATTR_PARAM_CBANK
	.align		4
        /*01e8*/ 	.byte	0x04, 0x0a
        /*01ea*/ 	.short	(.L_1514 - .L_1513)
	.align		4
.L_1513:
        /*01ec*/ 	.word	index@(.nv.constant0._Z17LayerNormWarpImplI19BiasAddResidualLoadI6__halffE11AffineStoreIfS1_EfLi1ELi128ELi96ELi32ELi1ELb1EEvT_T0_iidPT1_S8_)
        /*01f0*/ 	.short	0x0380
        /*01f2*/ 	.short	0x0060


	//----- nvinfo : EIATTR_SW_WAR
	.align		4
.L_1514:
        /*01f4*/ 	.byte	0x04, 0x36
        /*01f6*/ 	.short	(.L_1516 - .L_1515)
.L_1515:
        /*01f8*/ 	.word	0x00000008
.L_1516:


//--------------------- .nv.info._Z17LayerNormWarpImplI19BiasAddResidualLoadI6__halffE11AffineStoreIfS1_EfLi1ELi128ELi128ELi32ELi1ELb0EEvT_T0_iidPT1_S8_ --------------------------
	.section	.nv.info._Z17LayerNormWarpImplI19BiasAddResidualLoadI6__halffE11AffineStoreIfS1_EfLi1ELi128ELi128ELi32ELi1ELb0EEvT_T0_iidPT1_S8_,"",@"SHT_CUDA_INFO"
	.sectionflags	@""
	.align	4


	//----- nvinfo : EIATTR_CUDA_API_VERSION
	.align		4
        /*0000*/ 	.byte	0x04, 0x37
        /*0002*/ 	.short	(.L_1518 - .L_1517)
.L_1517:
        /*0004*/ 	.word	0x00000082


	//----- nvinfo : EIATTR_KPARAM_INFO
	.align		4
.L_1518:
        /*0008*/ 	.byte	0x04, 0x17
        /*000a*/ 	.short	(.L_1520 - .L_1519)
.L_1519:
        /*000c*/ 	.word	0x00000000
        /*0010*/ 	.short	0x0006
        /*0012*/ 	.short	0x0058
        /*0014*/ 	.byte	0x00, 0xf5, 0x21, 0x00


	//----- nvinfo : EIATTR_KPARAM_INFO
	.align		4
.L_1520:
        /*0018*/ 	.byte	0x04, 0x17
        /*001a*/ 	.short	(.L_1522 - .L_1521)
.L_1521:
        /*001c*/ 	.word	0x00000000
        /*0020*/ 	.short	0x0005
        /*0022*/ 	.short	0x0050
        /*0024*/ 	.byte	0x00, 0xf5, 0x21, 0x00


	//----- nvinfo : EIATTR_KPARAM_INFO
	.align		4
.L_1522:
        /*0028*/ 	.byte	0x04, 0x17
        /*002a*/ 	.short	(.L_1524 - .L_1523)
.L_1523:
        /*002c*/ 	.word	0x00000000
        /*0030*/ 	.short	0x0004
        /*0032*/ 	.short	0x0048
        /*0034*/ 	.byte	0x00, 0xf0, 0x21, 0x00


	//----- nvinfo : EIATTR_KPARAM_INFO
	.align		4
.L_1524:
        /*0038*/ 	.byte	0x04, 0x17
        /*003a*/ 	.short	(.L_1526 - .L_1525)
.L_1525:
        /*003c*/ 	.word	0x00000000
        /*0040*/ 	.short	0x0003
        /*0042*/ 	.short	0x0044
        /*0044*/ 	.byte	0x00, 0xf0, 0x11, 0x00


	//----- nvinfo : EIATTR_KPARAM_INFO
	.align		4
.L_1526:
        /*0048*/ 	.byte	0x04, 0x17
        /*004a*/ 	.short	(.L_1528 - .L_1527)
.L_1527:
        /*004c*/ 	.word	0x00000000
        /*0050*/ 	.short	0x0002
        /*0052*/ 	.short	0x0040
        /*0054*/ 	.byte	0x00, 0xf0, 0x11, 0x00


	//----- nvinfo : EIATTR_KPARAM_INFO
	.align		4
.L_1528:
        /*0058*/ 	.byte	0x04, 0x17
        /*005a*/ 	.short	(.L_1530 - .L_1529)
.L_1529:
        /*005c*/ 	.word	0x00000000
        /*0060*/ 	.short	0x0001
        /*0062*/ 	.short	0x0020
        /*0064*/ 	.byte	0x00, 0xf0, 0x81, 0x00


	//----- nvinfo : EIATTR_KPARAM_INFO
	.align		4
.L_1530:
        /*0068*/ 	.byte	0x04, 0x17
        /*006a*/ 	.short	(.L_1532 - .L_1531)
.L_1531:
        /*006c*/ 	.word	0x00000000
        /*0070*/ 	.short	0x0000
        /*0072*/ 	.short	0x0000
        /*0074*/ 	.byte	0x00, 0xf0, 0x81, 0x00


	//----- nvinfo : EIATTR_SPARSE_MMA_MASK
	.align		4
.L_1532:
        /*0078*/ 	.byte	0x03, 0x50
        /*007a*/ 	.short	0x0000


	//----- nvinfo : EIATTR_MAXREG_COUNT
	.align		4
        /*007c*/ 	.byte	0x03, 0x1b
        /*007e*/ 	.short	0x00ff


	//----- nvinfo : EIATTR_EXTERNS
	.align		4
        /*0080*/ 	.byte	0x04, 0x0f
        /*0082*/ 	.short	(.L_1534 - .L_1533)


	//   ....[0]....
	.align		4
.L_1533:
        /*0084*/ 	.word	index@(__assertfail)


	//----- nvinfo : EIATTR_MERCURY_ISA_VERSION
	.align		4
.L_1534:
        /*0088*/ 	.byte	0x03, 0x5f
        /*008a*/ 	.short	0x0101


	//----- nvinfo : EIATTR_COOP_GROUP_MASK_REGIDS
	.align		4
        /*008c*/ 	.byte	0x04, 0x29
        /*008e*/ 	.short	(.L_1536 - .L_1535)


	//   ....[0]....
.L_1535:
        /*0090*/ 	.word	0xffffffff


	//   ....[1]....
        /*0094*/ 	.word	0xffffffff


	//   ....[2]....
        /*0098*/ 	.word	0xffffffff


	//   ....[3]....
        /*009c*/ 	.word	0xffffffff


	//   ....[4]....
        /*00a0*/ 	.word	0xffffffff


	//   ....[5]....
        /*00a4*/ 	.word	0xffffffff


	//   ....[6]....
        /*00a8*/ 	.word	0xffffffff


	//   ....[7]....
        /*00ac*/ 	.word	0xffffffff


	//   ....[8]....
        /*00b0*/ 	.word	0xffffffff


	//   ....[9]....
        /*00b4*/ 	.word	0xffffffff


	//   ....[10]....
        /*00b8*/ 	.word	0xffffffff


	//   ....[11]....
        /*00bc*/ 	.word	0xffffffff


	//   ....[12]....
        /*00c0*/ 	.word	0xffffffff


	//   ....[13]....
        /*00c4*/ 	.word	0xffffffff


	//   ....[14]....
        /*00c8*/ 	.word	0xffffffff


	//   ....[15]....
        /*00cc*/ 	.word	0xffffffff


	//   ....[16]....
        /*00d0*/ 	.word	0xffffffff


	//   ....[17]....
        /*00d4*/ 	.word	0xffffffff


	//   ....[18]....
        /*00d8*/ 	.word	0x0500000f


	//   ....[19]....
        /*00dc*/ 	.word	0x0500000f


	//   ....[20]....
        /*00e0*/ 	.word	0x0500000f


	//   ....[21]....
        /*00e4*/ 	.word	0x0500000f


	//   ....[22]....
        /*00e8*/ 	.word	0x0500000f


	//   ....[23]....
        /*00ec*/ 	.word	0x0500000f


	//   ....[24]....
        /*00f0*/ 	.word	0x0500000f


	//   ....[25]....
        /*00f4*/ 	.word	0x0500000f


	//   ....[26]....
        /*00f8*/ 	.word	0x0500000f


	//   ....[27]....
        /*00fc*/ 	.word	0x0500000f


	//   ....[28]....
        /*0100*/ 	.word	0x0500000f


	//   ....[29]....
        /*0104*/ 	.word	0x0500000f


	//   ....[30]....
        /*0108*/ 	.word	0x0500000f


	//   ....[31]....
        /*010c*/ 	.word	0x0500000f


	//   ....[32]....
        /*0110*/ 	.word	0x0500000f


	//   ....[33]....
        /*0114*/ 	.word	0x0500000f


	//   ....[34]....
        /*0118*/ 	.word	0x0500000f


	//   ....[35]....
        /*011c*/ 	.word	0x0500000f


	//----- nvinfo : EIATTR_COOP_GROUP_INSTR_OFFSETS
	.align		4
.L_1536:
        /*0120*/ 	.byte	0x04, 0x28
        /*0122*/ 	.short	(.L_1538 - .L_1537)


	//   ....[0]....
.L_1537:
        /*0124*/ 	.word	0x00002210


	//   ....[1]....
        /*0128*/ 	.word	0x00002230


	//   ....[2]....
        /*012c*/ 	.word	0x00002240


	//   ....[3]....
        /*0130*/ 	.word	0x00002360


	//   ....[4]....
        /*0134*/ 	.word	0x00002370


	//   ....[5]....
        /*0138*/ 	.word	0x00002380


	//   ....[6]....
        /*013c*/ 	.word	0x000024b0


	//   ....[7]....
        /*0140*/ 	.word	0x000024c0


	//   ....[8]....
        /*0144*/ 	.word	0x000024d0


	//   ....[9]....
        /*0148*/ 	.word	0x00002600


	//   ....[10]....
        /*014c*/ 	.word	0x00002610


	//   ....[11]....
        /*0150*/ 	.word	0x00002620


	//   ....[12]....
        /*0154*/ 	.word	0x00002750


	//   ....[13]....
        /*0158*/ 	.word	0x00002760


	//   ....[14]....
        /*015c*/ 	.word	0x00002770


	//   ....[15]....
        /*0160*/ 	.word	0x000028a0


	//   ....[16]....
        /*0164*/ 	.word	0x000028b0


	//   ....[17]....
        /*0168*/ 	.word	0x000028c0


	//   ....[18]....
        /*016c*/ 	.word	0x00003c20


	//   ....[19]....
        /*0170*/ 	.word	0x00003cc0


	//   ....[20]....
        /*0174*/ 	.word	0x00003d10


	//   ....[21]....
        /*0178*/ 	.word	0x00003da0


	//   ....[22]....
        /*017c*/ 	.word	0x00003e30


	//   ....[23]....
        /*0180*/ 	.word	0x00003e80


	//   ....[24]....
        /*0184*/ 	.word	0x00003f10


	//   ....[25]....
        /*0188*/ 	.word	0x00003fa0


	//   ....[26]....
        /*018c*/ 	.word	0x00003ff0


	//   ....[27]....
        /*0190*/ 	.word	0x00004080


	//   ....[28]....
        /*0194*/ 	.word	0x00004110


	//   ....[29]....
        /*0198*/ 	.word	0x00004160


	//   ....[30]....
        /*019c*/ 	.word	0x000041f0


	//   ....[31]....
        /*01a0*/ 	.word	0x00004280


	//   ....[32]....
        /*01a4*/ 	.word	0x000042d0


	//   ....[33]....
        /*01a8*/ 	.word	0x00004360


	//   ....[34]....
        /*01ac*/ 	.word	0x000043f0


	//   ....[35]....
        /*01b0*/ 	.word	0x00004440


	//----- nvinfo : EIATTR_VRC_CTA_INIT_COUNT
	.align		4
.L_1538:
        /*01b4*/ 	.byte	0x02, 0x4a
	.zero		1
	.zero		1


	//----- nvinfo : EIATTR_SYSCALL_OFFSETS
	.align		4
        /*01b8*/ 	.byte	0x04, 0x46
        /*01ba*/ 	.short	(.L_1540 - .L_1539)


	//   ....[0]....
.L_1539:
        /*01bc*/ 	.word	0x00000150


	//----- nvinfo : EIATTR_EXIT_INSTR_OFFSETS
	.align		4
.L_1540:
        /*01c0*/ 	.byte	0x04, 0x1c
        /*01c2*/ 	.short	(.L_1542 - .L_1541)


	//   ....[0]....
.L_1541:
        /*01c4*/ 	.word	0x000001c0


	//   ....[1]....
        /*01c8*/ 	.word	0x00003bb0


	//----- nvinfo : EIATTR_MAX_THREADS
	.align		4
.L_1542:
        /*01cc*/ 	.byte	0x04, 0x05
        /*01ce*/ 	.short	(.L_1544 - .L_1543)
.L_1543:
        /*01d0*/ 	.word	0x00000100
        /*01d4*/ 	.word	0x00000001
        /*01d8*/ 	.word	0x00000001


	//----- nvinfo : EIATTR_CRS_STACK_SIZE
	.align		4
.L_1544:
        /*01dc*/ 	.byte	0x04, 0x1e
        /*01de*/ 	.short	(.L_1546 - .L_1545)
.L_1545:
        /*01e0*/ 	.word	0x00000000


	//----- nvinfo : EIATTR_CBANK_PARAM_SIZE
	.align		4
.L_1546:
        /*01e4*/ 	.byte	0x03, 0x19
        /*01e6*/ 	.short	0x0060


	//----- nvinfo : EIATTR_PARAM_CBANK
	.align		4
        /*01e8*/ 	.byte	0x04, 0x0a
        /*01ea*/ 	.short	(.L_1548 - .L_1547)
	.align		4
.L_1547:
        /*01ec*/ 	.word	index@(.nv.constant0._Z17LayerNormWarpImplI19BiasAddResidualLoadI6__halffE11AffineStoreIfS1_EfLi1ELi128ELi128ELi32ELi1ELb0EEvT_T0_iidPT1_S8_)
        /*01f0*/ 	.short	0x0380
        /*01f2*/ 	.short	0x0060


	//----- nvinfo : EIATTR_SW_WAR
	.align		4
.L_1548:
        /*01f4*/ 	.byte	0x04, 0x36
        /*01f6*/ 	.short	(.L_1550 - .L_1549)
.L_1549:
        /*01f8*/ 	.word	0x00000008
.L_1550:


//--------------------- .nv.info._Z17LayerNormWarpImplI19BiasAddResidualLoadI6__halffE11AffineStoreIfS1_EfLi1ELi96ELi64ELi32ELi1ELb1EEvT_T0_iidPT1_S8_ --------------------------
	.section	.nv.info._Z17LayerNormWarpImplI19BiasAddResidualLoadI6__halffE11AffineStoreIfS1_EfLi1ELi96ELi64ELi32ELi1ELb1EEvT_T0_iidPT1_S8_,"",@"SHT_CUDA_INFO"
	.sectionflags	@""
	.align	4


	//----- nvinfo : EIATTR_CUDA_API_VERSION
	.align		4
        /*0000*/ 	.byte	0x04, 0x37
        /*0002*/ 	.short	(.L_1552 - .L_1551)
.L_1551:
        /*0004*/ 	.word	0x00000082


	//----- nvinfo : EIATTR_KPARAM_INFO
	.align		4
.L_1552:
        /*0008*/ 	.byte	0x04, 0x17
        /*000a*/ 	.short	(.L_1554 - .L_1553)
.L_1553:
        /*000c*/ 	.word	0x00000000
        /*0010*/ 	.short	0x0006
        /*0012*/ 	.short	0x0058
        /*0014*/ 	.byte	0x00, 0xf5, 0x21, 0x00


	//----- nvinfo : EIATTR_KPARAM_INFO
	.align		4
.L_1554:
        /*0018*/ 	.byte	0x04, 0x17
        /*001a*/ 	.short	(.L_1556 - .L_1555)
.L_1555:
        /*001c*/ 	.word	0x00000000
        /*0020*/ 	.short	0x0005
        /*0022*/ 	.short	0x0050
        /*0024*/ 	.byte	0x00, 0xf5, 0x21, 0x00


	//----- nvinfo : EIATTR_KPARAM_INFO
	.align		4
.L_1556:
        /*0028*/ 	.byte	0x04, 0x17
        /*002a*/ 	.short	(.L_1558 - .L_1557)
.L_1557:
        /*002c*/ 	.word	0x00000000
        /*0030*/ 	.short	0x0004
        /*0032*/ 	.short	0x0048
        /*0034*/ 	.byte	0x00, 0xf0, 0x21, 0x00


	//----- nvinfo : EIATTR_KPARAM_INFO
	.align		4
.L_1558:
        /*0038*/ 	.byte	0x04, 0x17
        /*003a*/ 	.short	(.L_1560 - .L_1559)
.L_1559:
        /*003c*/ 	.word	0x00000000
        /*0040*/ 	.short	0x0003
        /*0042*/ 	.short	0x0044
        /*0044*/ 	.byte	0x00, 0xf0, 0x11, 0x00


	//----- nvinfo : EIATTR_KPARAM_INFO
	.align		4
.L_1560:
        /*0048*/ 	.byte	0x04, 0x17
        /*004a*/ 	.short	(.L_1562 - .L_1561)
.L_1561:
        /*004c*/ 	.word	0x00000000
        /*0050*/ 	.short	0x0002
        /*0052*/ 	.short	0x0040
        /*0054*/ 	.byte	0x00, 0xf0, 0x11, 0x00


	//----- nvinfo : EIATTR_KPARAM_INFO
	.align		4
.L_1562:
        /*0058*/ 	.byte	0x04, 0x17
        /*005a*/ 	.short	(.L_1564 - .L_1563)
.L_1563:
        /*005c*/ 	.word	0x00000000
        /*0060*/ 	.short	0x0001
        /*0062*/ 	.short	0x0020
        /*0064*/ 	.byte	0x00, 0xf0, 0x81, 0x00


	//----- nvinfo : EIATTR_KPARAM_INFO
	.align		4
.L_1564:
        /*0068*/ 	.byte	0x04, 0x17
        /*006a*/ 	.short	(.L_1566 - .L_1565)
.L_1565:
        /*006c*/ 	.word	0x00000000
        /*0070*/ 	.short	0x0000
        /*0072*/ 	.short	0x0000
        /*0074*/ 	.byte	0x00, 0xf0, 0x81, 0x00


	//----- nvinfo : EIATTR_SPARSE_MMA_MASK
	.align		4
.L_1566:
        /*0078*/ 	.byte	0x03, 0x50
        /*007a*/ 	.short	0x0000


	//----- nvinfo : EIATTR_MAXREG_COUNT
	.align		4
        /*007c*/ 	.byte	0x03, 0x1b
        /*007e*/ 	.short	0x00ff


	//----- nvinfo : EIATTR_EXTERNS
	.align		4
        /*0080*/ 	.byte	0x04, 0x0f
        /*0082*/ 	.short	(.L_1568 - .L_1567)


	//   ....[0]....
	.align		4
.L_1567:
        /*0084*/ 	.word	index@(__assertfail)


	//----- nvinfo : EIATTR_MERCURY_ISA_VERSION
	.align		4
.L_1568:
        /*0088*/ 	.byte	0x03, 0x5f
        /*008a*/ 	.short	0x0101


	//----- nvinfo : EIATTR_COOP_GROUP_MASK_REGIDS
	.align		4
        /*008c*/ 	.byte	0x04, 0x29
        /*008e*/ 	.short	(.L_1570 - .L_1569)


	//   ....[0]....
.L_1569:
        /*0090*/ 	.word	0xffffffff


	//   ....[1]....
        /*0094*/ 	.word	0xffffffff


	//   ....[2]....
        /*0098*/ 	.word	0xffffffff


	//   ....[3]....
        /*009c*/ 	.word	0xffffffff


	//   ....[4]....
        /*00a0*/ 	.word	0xffffffff


	//   ....[5]....
        /*00a4*/ 	.word	0xffffffff


	//   ....[6]....
        /*00a8*/ 	.word	0xffffffff


	//   ....[7]....
        /*00ac*/ 	.word	0xffffffff


	//   ....[8]....
        /*00b0*/ 	.word	0xffffffff


	//   ....[9]....
        /*00b4*/ 	.word	0xffffffff


	//   ....[10]....
        /*00b8*/ 	.word	0xffffffff


	//   ....[11]....
        /*00bc*/ 	.word	0xffffffff


	//   ....[12]....
        /*00c0*/ 	.word	0xffffffff


	//   ....[13]....
        /*00c4*/ 	.word	0xffffffff


	//   ....[14]....
        /*00c8*/ 	.word	0xffffffff


	//   ....[15]....
        /*00cc*/ 	.word	0xffffffff


	//   ....[16]....
        /*00d0*/ 	.word	0xffffffff


	//   ....[17]....
        /*00d4*/ 	.word	0xffffffff


	//   ....[18]....
        /*00d8*/ 	.word	0x0500000f


	//   ....[19]....
        /*00dc*/ 	.word	0x0500000f


	//   ....[20]....
        /*00e0*/ 	.word	0x0500000f


	//   ....[21]....
        /*00e4*/ 	.word	0x0500000f


	//   ....[22]....
        /*00e8*/ 	.word	0x0500000f


	//   ....[23]....
        /*00ec*/ 	.word	0x0500000f


	//   ....[24]....
        /*00f0*/ 	.word	0x0500000f


	//   ....[25]....
        /*00f4*/ 	.word	0x0500000f


	//   ....[26]....
        /*00f8*/ 	.word	0x0500000f


	//   ....[27]....
        /*00fc*/ 	.word	0x0500000f


	//   ....[28]....
        /*0100*/ 	.word	0x0500000f


	//   ....[29]....
        /*0104*/ 	.word	0x0500000f


	//   ....[30]....
        /*0108*/ 	.word	0x0500000f


	//   ....[31]....
        /*010c*/ 	.word	0x0500000f


	//   ....[32]....
        /*0110*/ 	.word	0x0500000f


	//   ....[33]....
        /*0114*/ 	.word	0x0500000f


	//   ....[34]....
        /*0118*/ 	.word	0x0500000f


	//   ....[35]....
        /*011c*/ 	.word	0x0500000f


	//----- nvinfo : EIATTR_COOP_GROUP_INSTR_OFFSETS
	.align		4
.L_1570:
        /*0120*/ 	.byte	0x04, 0x28
        /*0122*/ 	.short	(.L_1572 - .L_1571)


	//   ....[0]....
.L_1571:
        /*0124*/ 	.word	0x000036f0


	//   ....[1]....
        /*0128*/ 	.word	0x00003700


	//   ....[2]....
        /*012c*/ 	.word	0x00003710


	//   ....[3]....
        /*0130*/ 	.word	0x00003860


	//   ....[4]....
        /*0134*/ 	.word	0x00003870


	//   ....[5]....
        /*0138*/ 	.word	0x00003880


	//   ....[6]....
        /*013c*/ 	.word	0x000039d0


	//   ....[7]....
        /*0140*/ 	.word	0x000039e0


	//   ....[8]....
        /*0144*/ 	.word	0x000039f0


	//   ....[9]....
        /*0148*/ 	.word	0x00003b40


	//   ....[10]....
        /*014c*/ 	.word	0x00003b50


	//   ....[11]....
        /*0150*/ 	.word	0x00003b60


	//   ....[12]....
        /*0154*/ 	.word	0x00003cb0


	//   ....[13]....
        /*0158*/ 	.word	0x00003cc0


	//   ....[14]....
        /*015c*/ 	.word	0x00003cd0


	//   ....[15]....
        /*0160*/ 	.word	0x00003e20


	//   ....[16]....
        /*0164*/ 	.word	0x00003e30


	//   ....[17]....
        /*0168*/ 	.word	0x00003e40


	//   ....[18]....
        /*016c*/ 	.word	0x00004d60


	//   ....[19]....
        /*0170*/ 	.word	0x00004df0


	//   ....[20]....
        /*0174*/ 	.word	0x00004e40


	//   ....[21]....
        /*0178*/ 	.word	0x00004ed0


	//   ....[22]....
        /*017c*/ 	.word	0x00004f60


	//   ....[23]....
        /*0180*/ 	.word	0x00004fb0


	//   ....[24]....
        /*0184*/ 	.word	0x00005040


	//   ....[25]....
        /*0188*/ 	.word	0x000050d0


	//   ....[26]....
        /*018c*/ 	.word	0x00005120


	//   ....[27]....
        /*0190*/ 	.word	0x000051b0


	//   ....[28]....
        /*0194*/ 	.word	0x00005240


	//   ....[29]....
        /*0198*/ 	.word	0x00005290


	//   ....[30]....
        /*019c*/ 	.word	0x00005320


	//   ....[31]....
        /*01a0*/ 	.word	0x000053b0


	//   ....[32]....
        /*01a4*/ 	.word	0x00005400


	//   ....[33]....
        /*01a8*/ 	.word	0x00005490


	//   ....[34]....
        /*01ac*/ 	.word	0x00005520


	//   ....[35]....
        /*01b0*/ 	.word	0x00005570


	//----- nvinfo : EIATTR_VRC_CTA_INIT_COUNT
	.align		4
.L_1572:
        /*01b4*/ 	.byte	0x02, 0x4a
	.zero		1
	.zero		1


	//----- nvinfo : EIATTR_SYSCALL_OFFSETS
	.align		4
        /*01b8*/ 	.byte	0x04, 0x46
        /*01ba*/ 	.short	(.L_1574 - .L_1573)


	//   ....[0]....
.L_1573:
        /*01bc*/ 	.word	0x00000140


	//----- nvinfo : EIATTR_EXIT_INSTR_OFFSETS
	.align		4
.L_1574:
        /*01c0*/ 	.byte	0x04, 0x1c
        /*01c2*/ 	.short	(.L_1576 - .L_1575)


	//   ....[0]....
.L_1575:
        /*01c4*/ 	.word	0x000001b0


	//   ....[1]....
        /*01c8*/ 	.word	0x00004cf0


	//----- nvinfo : EIATTR_MAX_THREADS
	.align		4
.L_1576:
        /*01cc*/ 	.byte	0x04, 0x05
        /*01ce*/ 	.short	(.L_1578 - .L_1577)
.L_1577:
        /*01d0*/ 	.word	0x00000100
        /*01d4*/ 	.word	0x00000001
        /*01d8*/ 	.word	0x00000001


	//----- nvinfo : EIATTR_CRS_STACK_SIZE
	.align		4
.L_1578:
        /*01dc*/ 	.byte	0x04, 0x1e
        /*01de*/ 	.short	(.L_1580 - .L_1579)
.L_1579:
        /*01e0*/ 	.word	0x00000000


	//----- nvinfo : EIATTR_CBANK_PARAM_SIZE
	.align		4
.L_1580:
        /*01e4*/ 	.byte	0x03, 0x19
        /*01e6*/ 	.short	0x0060


	//----- nvinfo : EIATTR_PARAM_CBANK
	.align		4
        /*01e8*/ 	.byte	0x04, 0x0a
        /*01ea*/ 	.short	(.L_1582 - .L_1581)
	.align		4
.L_1581:
        /*01ec*/ 	.word	index@(.nv.constant0._Z17LayerNormWarpImplI19BiasAddResidualLoadI6__halffE11AffineStoreIfS1_EfLi1ELi96ELi64ELi32ELi1ELb1EEvT_T0_iidPT1_S8_)
        /*01f0*/ 	.short	0x0380
        /*01f2*/ 	.short	0x0060


	//----- nvinfo : EIATTR_SW_WAR
	.align		4
.L_1582:
        /*01f4*/ 	.byte	0x04, 0x36
        /*01f6*/ 	.short	(.L_1584 - .L_1583)
.L_1583:
        /*01f8*/ 	.word	0x00000008
.L_1584:


//--------------------- .nv.info._Z17LayerNormWarpImplI19BiasAddResidualLoadI6__halffE11AffineStoreIfS1_EfLi1ELi96ELi96ELi32ELi1ELb0EEvT_T0_iidPT1_S8_ --------------------------
	.section	.nv.info._Z17LayerNormWarpImplI19BiasAddResidualLoadI6__halffE11AffineStoreIfS1_EfLi1ELi96ELi96ELi32ELi1ELb0EEvT_T0_iidPT1_S8_,"",@"SHT_CUDA_INFO"
	.sectionflags	@""
	.align	4


	//----- nvinfo : EIATTR_CUDA_API_VERSION
	.align		4
        /*0000*/ 	.byte	0x04, 0x37
        /*0002*/ 	.short	(.L_1586 - .L_1585)
.L_1585:
        /*0004*/ 	.word	0x00000082


	//----- nvinfo : EIATTR_KPARAM_INFO
	.align		4
.L_1586:
        /*0008*/ 	.byte	0x04, 0x17
        /*000a*/ 	.short	(.L_1588 - .L_1587)
.L_1587:
        /*000c*/ 	.word	0x00000000
        /*0010*/ 	.short	0x0006
        /*0012*/ 	.short	0x0058
        /*0014*/ 	.byte	0x00, 0xf5, 0x21, 0x00


	//----- nvinfo : EIATTR_KPARAM_INFO
	.align		4
.L_1588:
        /*0018*/ 	.byte	0x04, 0x17
        /*001a*/ 	.short	(.L_1590 - .L_1589)
.L_1589:
        /*001c*/ 	.word	0x00000000
        /*0020*/ 	.short	0x0005
        /*0022*/ 	.short	0x0050
        /*0024*/ 	.byte	0x00, 0xf5, 0x21, 0x00


	//----- nvinfo : EIATTR_KPARAM_INFO
	.align		4
.L_1590:
        /*0028*/ 	.byte	0x04, 0x17
        /*002a*/ 	.short	(.L_1592 - .L_1591)
.L_1591:
        /*002c*/ 	.word	0x00000000
        /*0030*/ 	.short	0x0004
        /*0032*/ 	.short	0x0048
        /*0034*/ 	.byte	0x00, 0xf0, 0x21, 0x00


	//----- nvinfo : EIATTR_KPARAM_INFO
	.align		4
.L_1592:
        /*0038*/ 	.byte	0x04, 0x17
        /*003a*/ 	.short	(.L_1594 - .L_1593)
.L_1593:
        /*003c*/ 	.word	0x00000000
        /*0040*/ 	.short	0x0003
        /*0042*/ 	.short	0x0044
        /*0044*/ 	.byte	0x00, 0xf0, 0x11, 0x00


	//----- nvinfo : EIATTR_KPARAM_INFO
	.align		4
.L_1594:
        /*0048*/ 	.byte	0x04, 0x17
        /*004a*/ 	.short	(.L_1596 - .L_1595)
.L_1595:
        /*004c*/ 	.word	0x00000000
        /*0050*/ 	.short	0x0002
        /*0052*/ 	.short	0x0040
        /*0054*/ 	.byte	0x00, 0xf0, 0x11, 0x00


	//----- nvinfo : EIATTR_KPARAM_INFO
	.align		4
.L_1596:
        /*0058*/ 	.byte	0x04, 0x17
        /*005a*/ 	.short	(.L_1598 - .L_1597)
.L_1597:
        /*005c*/ 	.word	0x00000000
        /*0060*/ 	.short	0x0001
        /*0062*/ 	.short	0x0020
        /*0064*/ 	.byte	0x00, 0xf0, 0x81, 0x00


	//----- nvinfo : EIATTR_KPARAM_INFO
	.align		4
.L_1598:
        /*0068*/ 	.byte	0x04, 0x17
        /*006a*/ 	.short	(.L_1600 - .L_1599)
.L_1599:
        /*006c*/ 	.word	0x00000000
        /*0070*/ 	.short	0x0000
        /*0072*/ 	.short	0x0000
        /*0074*/ 	.byte	0x00, 0xf0, 0x81, 0x00


	//----- nvinfo : EIATTR_SPARSE_MMA_MASK
	.align		4
.L_1600:
        /*0078*/ 	.byte	0x03, 0x50
        /*007a*/ 	.short	0x0000


	//----- nvinfo : EIATTR_MAXREG_COUNT
	.align		4
        /*007c*/ 	.byte	0x03, 0x1b
        /*007e*/ 	.short	0x00ff


	//----- nvinfo : EIATTR_EXTERNS
	.align		4
        /*0080*/ 	.byte	0x04, 0x0f
        /*0082*/ 	.short	(.L_1602 - .L_1601)


	//   ....[0]....
	.align		4
.L_1601:
        /*0084*/ 	.word	index@(__assertfail)


	//----- nvinfo : EIATTR_MERCURY_ISA_VERSION
	.align		4
.L_1602:
        /*0088*/ 	.byte	0x03, 0x5f
        /*008a*/ 	.short	0x0101


	//----- nvinfo : EIATTR_COOP_GROUP_MASK_REGIDS
	.align		4
        /*008c*/ 	.byte	0x04, 0x29
        /*008e*/ 	.short	(.L_1604 - .L_1603)


	//   ....[0]....
.L_1603:
        /*0090*/ 	.word	0xffffffff


	//   ....[1]....
        /*0094*/ 	.word	0xffffffff


	//   ....[2]....
        /*0098*/ 	.word	0xffffffff


	//   ....[3]....
        /*009c*/ 	.word	0xffffffff


	//   ....[4]....
        /*00a0*/ 	.word	0xffffffff


	//   ....[5]....
        /*00a4*/ 	.word	0xffffffff


	//   ....[6]....
        /*00a8*/ 	.word	0xffffffff


	//   ....[7]....
        /*00ac*/ 	.word	0xffffffff


	//   ....[8]....
        /*00b0*/ 	.word	0xffffffff


	//   ....[9]....
        /*00b4*/ 	.word	0xffffffff


	//   ....[10]....
        /*00b8*/ 	.word	0xffffffff


	//   ....[11]....
        /*00bc*/ 	.word	0xffffffff


	//   ....[12]....
        /*00c0*/ 	.word	0xffffffff


	//   ....[13]....
        /*00c4*/ 	.word	0xffffffff


	//   ....[14]....
        /*00c8*/ 	.word	0xffffffff


	//   ....[15]....
        /*00cc*/ 	.word	0xffffffff


	//   ....[16]....
        /*00d0*/ 	.word	0xffffffff


	//   ....[17]....
        /*00d4*/ 	.word	0xffffffff


	//   ....[18]....
        /*00d8*/ 	.word	0x0500000f


	//   ....[19]....
        /*00dc*/ 	.word	0x0500000f


	//   ....[20]....
        /*00e0*/ 	.word	0x0500000f


	//   ....[21]....
        /*00e4*/ 	.word	0x0500000f


	//   ....[22]....
        /*00e8*/ 	.word	0x0500000f


	//   ....[23]....
        /*00ec*/ 	.word	0x0500000f


	//   ....[24]....
        /*00f0*/ 	.word	0x0500000f


	//   ....[25]....
        /*00f4*/ 	.word	0x0500000f


	//   ....[26]....
        /*00f8*/ 	.word	0x0500000f


	//   ....[27]....
        /*00fc*/ 	.word	0x0500000f


	//   ....[28]....
        /*0100*/ 	.word	0x0500000f


	//   ....[29]....
        /*0104*/ 	.word	0x0500000f


	//   ....[30]....
        /*0108*/ 	.word	0x0500000f


	//   ....[31]....
        /*010c*/ 	.word	0x0500000f


	//   ....[32]....
        /*0110*/ 	.word	0x0500000f


	//   ....[33]....
        /*0114*/ 	.word	0x0500000f


	//   ....[34]....
        /*0118*/ 	.word	0x0500000f


	//   ....[35]....
        /*011c*/ 	.word	0x0500000f


	//----- nvinfo : EIATTR_COOP_GROUP_INSTR_OFFSETS
	.align		4
.L_1604:
        /*0120*/ 	.byte	0x04, 0x28
        /*0122*/ 	.short	(.L_1606 - .L_1605)


	//   ....[0]....
.L_1605:
        /*0124*/ 	.word	0x00001a10


	//   ....[1]....
        /*0128*/ 	.word	0x00001a20


	//   ....[2]....
        /*012c*/ 	.word	0x00001a30


	//   ....[3]....
        /*0130*/ 	.word	0x00001b50


	//   ....[4]....
        /*0134*/ 	.word	0x00001b60


	//   ....[5]....
        /*0138*/ 	.word	0x00001b70


	//   ....[6]....
        /*013c*/ 	.word	0x00001ca0


	//   ....[7]....
        /*0140*/ 	.word	0x00001cb0


	//   ....[8]....
        /*0144*/ 	.word	0x00001cc0


	//   ....[9]....
        /*0148*/ 	.word	0x00001df0


	//   ....[10]....
        /*014c*/ 	.word	0x00001e00


	//   ....[11]....
        /*0150*/ 	.word	0x00001e10


	//   ....[12]....
        /*0154*/ 	.word	0x00001f40


	//   ....[13]....
        /*0158*/ 	.word	0x00001f50


	//   ....[14]....
        /*015c*/ 	.word	0x00001f60


	//   ....[15]....
        /*0160*/ 	.word	0x00002090


	//   ....[16]....
        /*0164*/ 	.word	0x000020a0


	//   ....[17]....
        /*0168*/ 	.word	0x000020b0


	//   ....[18]....
        /*016c*/ 	.word	0x00003010


	//   ....[19]....
        /*0170*/ 	.word	0x000030a0


	//   ....[20]....
        /*0174*/ 	.word	0x000030f0


	//   ....[21]....
        /*0178*/ 	.word	0x00003180


	//   ....[22]....
        /*017c*/ 	.word	0x00003210


	//   ....[23]....
        /*0180*/ 	.word	0x00003260


	//   ....[24]....
        /*0184*/ 	.word	0x000032f0


	//   ....[25]....
        /*0188*/ 	.word	0x00003380


	//   ....[26]....
        /*018c*/ 	.word	0x000033d0


	//   ....[27]....
        /*0190*/ 	.word	0x00003460


	//   ....[28]....
        /*0194*/ 	.word	0x000034f0


	//   ....[29]....
        /*0198*/ 	.word	0x00003540


	//   ....[30]....
        /*019c*/ 	.word	0x000035d0


	//   ....[31]....
        /*01a0*/ 	.word	0x00003660


	//   ....[32]....
        /*01a4*/ 	.word	0x000036b0


	//   ....[33]....
        /*01a8*/ 	.word	0x00003740


	//   ....[34]....
        /*01ac*/ 	.word	0x000037d0


	//   ....[35]....
        /*01b0*/ 	.word	0x00003820


	//----- nvinfo : EIATTR_VRC_CTA_INIT_COUNT
	.align		4
.L_1606:
        /*01b4*/ 	.byte	0x02, 0x4a
	.zero		1
	.zero		1


	//----- nvinfo : EIATTR_SYSCALL_OFFSETS
	.align		4
        /*01b8*/ 	.byte	0x04, 0x46
        /*01ba*/ 	.short	(.L_1608 - .L_1607)


	//   ....[0]....
.L_1607:
        /*01bc*/ 	.word	0x00000150


	//----- nvinfo : EIATTR_EXIT_INSTR_OFFSETS
	.align		4
.L_1608:
        /*01c0*/ 	.byte	0x04, 0x1c
        /*01c2*/ 	.short	(.L_1610 - .L_1609)


	//   ....[0]....
.L_1609:
        /*01c4*/ 	.word	0x000001c0


	//   ....[1]....
        /*01c8*/ 	.word	0x00002fa0


	//----- nvinfo : EIATTR_MAX_THREADS
	.align		4
.L_1610:
        /*01cc*/ 	.byte	0x04, 0x05
        /*01ce*/ 	.short	(.L_1612 - .L_1611)
.L_1611:
        /*01d0*/ 	.word	0x00000100
        /*01d4*/ 	.word	0x00000001
        /*01d8*/ 	.word	0x00000001


	//----- nvinfo : EIATTR_CRS_STACK_SIZE
	.align		4
.L_1612:
        /*01dc*/ 	.byte	0x04, 0x1e
        /*01de*/ 	.short	(.L_1614 - .L_1613)
.L_1613:
        /*01e0*/ 	.word	0x00000000


	//----- nvinfo : EIATTR_CBANK_PARAM_SIZE
	.align		4
.L_1614:
        /*01e4*/ 	.byte	0x03, 0x19
        /*01e6*/ 	.short	0x0060


	//----- nvinfo : EIATTR_PARAM_CBANK
	.align		4
        /*01e8*/ 	.byte	0x04, 0x0a
        /*01ea*/ 	.short	(.L_1616 - .L_1615)
	.align		4
.L_1615:
        /*01ec*/ 	.word	index@(.nv.constant0._Z17LayerNormWarpImplI19BiasAddResidualLoadI6__halffE11AffineStoreIfS1_EfLi1ELi96ELi96ELi32ELi1ELb0EEvT_T0_iidPT1_S8_)
        /*01f0*/ 	.short	0x0380
        /*01f2*/ 	.short	0x0060


	//----- nvinfo : EIATTR_SW_WAR
	.align		4
.L_1616:
        /*01f4*/ 	.byte	0x04, 0x36
        /*01f6*/ 	.short	(.L_1618 - .L_1617)
.L_1617:
        /*01f8*/ 	.word	0x00000008
.L_1618:


//--------------------- .nv.info._Z17LayerNormWarpImplI19BiasAddResidualLoadI6__halffE11AffineStoreIfS1_EfLi1ELi64ELi32ELi32ELi1ELb1EEvT_T0_iidPT1_S8_ --------------------------
	.section	.nv.info._Z17LayerNormWarpImplI19BiasAddResidualLoadI6__halffE11AffineStoreIfS1_EfLi1ELi64ELi32ELi32ELi1ELb1EEvT_T0_iidPT1_S8_,"",@"SHT_CUDA_INFO"
	.sectionflags	@""
	.align	4


	//----- nvinfo : EIATTR_CUDA_API_VERSION
	.align		4
        /*0000*/ 	.byte	0x04, 0x37
        /*0002*/ 	.short	(.L_1620 - .L_1619)
.L_1619:
        /*0004*/ 	.word	0x00000082


	//----- nvinfo : EIATTR_KPARAM_INFO
	.align		4
.L_1620:
        /*0008*/ 	.byte	0x04, 0x17
        /*000a*/ 	.short	(.L_1622 - .L_1621)
.L_1621:
        /*000c*/ 	.word	0x00000000
        /*0010*/ 	.short	0x0006
        /*0012*/ 	.short	0x0058
        /*0014*/ 	.byte	0x00, 0xf5, 0x21, 0x00


	//----- nvinfo : EIATTR_KPARAM_INFO
	.align		4
.L_1622:
        /*0018*/ 	.byte	0x04, 0x17
        /*001a*/ 	.short	(.L_1624 - .L_1623)
.L_1623:
        /*001c*/ 	.word	0x00000000
        /*0020*/ 	.short	0x0005
        /*0022*/ 	.short	0x0050
        /*0024*/ 	.byte	0x00, 0xf5, 0x21, 0x00


	//----- nvinfo : EIATTR_KPARAM_INFO
	.align		4
.L_1624:
        /*0028*/ 	.byte	0x04, 0x17
        /*002a*/ 	.short	(.L_1626 - .L_1625)
.L_1625:
        /*002c*/ 	.word	0x00000000
        /*0030*/ 	.short	0x0004
        /*0032*/ 	.short	0x0048
        /*0034*/ 	.byte	0x00, 0xf0, 0x21, 0x00


	//----- nvinfo : EIATTR_KPARAM_INFO
	.align		4
.L_1626:
        /*0038*/ 	.byte	0x04, 0x17
        /*003a*/ 	.short	(.L_1628 - .L_1627)
.L_1627:
        /*003c*/ 	.word	0x00000000
        /*0040*/ 	.short	0x0003
        /*0042*/ 	.short	0x0044
        /*0044*/ 	.byte	0x00, 0xf0, 0x11, 0x00


	//----- nvinfo : EIATTR_KPARAM_INFO
	.align		4
.L_1628:
        /*0048*/ 	.byte	0x04, 0x17
        /*004a*/ 	.short	(.L_1630 - .L_1629)
.L_1629:
        /*004c*/ 	.word	0x00000000
        /*0050*/ 	.short	0x0002
        /*0052*/ 	.short	0x0040
        /*0054*/ 	.byte	0x00, 0xf0, 0x11, 0x00


	//----- nvinfo : EIATTR_KPARAM_INFO
	.align		4
.L_1630:
        /*0058*/ 	.byte	0x04, 0x17
        /*005a*/ 	.short	(.L_1632 - .L_1631)
.L_1631:
        /*005c*/ 	.word	0x00000000
        /*0060*/ 	.short	0x0001
        /*0062*/ 	.short	0x0020
        /*0064*/ 	.byte	0x00, 0xf0, 0x81, 0x00


	//----- nvinfo : EIATTR_KPARAM_INFO
	.align		4
.L_1632:
        /*0068*/ 	.byte	0x04, 0x17
        /*006a*/ 	.short	(.L_1634 - .L_1633)
.L_1633:
        /*006c*/ 	.word	0x00000000
        /*0070*/ 	.short	0x0000
        /*0072*/ 	.short	0x0000
        /*0074*/ 	.byte	0x00, 0xf0, 0x81, 0x00


	//----- nvinfo : EIATTR_SPARSE_MMA_MASK
	.align		4
.L_1634:
        /*0078*/ 	.byte	0x03, 0x50
        /*007a*/ 	.short	0x0000


	//----- nvinfo : EIATTR_MAXREG_COUNT
	.align		4
        /*007c*/ 	.byte	0x03, 0x1b
        /*007e*/ 	.short	0x00ff


	//----- nvinfo : EIATTR_EXTERNS
	.align		4
        /*0080*/ 	.byte	0x04, 0x0f
        /*0082*/ 	.short	(.L_1636 - .L_1635)


	//   ....[0]....
	.align		4
.L_1635:
        /*0084*/ 	.word	index@(__assertfail)


	//----- nvinfo : EIATTR_MERCURY_ISA_VERSION
	.align		4
.L_1636:
        /*0088*/ 	.byte	0x03, 0x5f
        /*008a*/ 	.short	0x0101


	//----- nvinfo : EIATTR_COOP_GROUP_MASK_REGIDS
	.align		4
        /*008c*/ 	.byte	0x04, 0x29
        /*008e*/ 	.short	(.L_1638 - .L_1637)


	//   ....[0]....
.L_1637:
        /*0090*/ 	.word	0xffffffff


	//   ....[1]....
        /*0094*/ 	.word	0xffffffff


	//   ....[2]....
        /*0098*/ 	.word	0xffffffff


	//   ....[3]....
        /*009c*/ 	.word	0xffffffff


	//   ....[4]....
        /*00a0*/ 	.word	0xffffffff


	//   ....[5]....
        /*00a4*/ 	.word	0xffffffff


	//   ....[6]....
        /*00a8*/ 	.word	0xffffffff


	//   ....[7]....
        /*00ac*/ 	.word	0xffffffff


	//   ....[8]....
        /*00b0*/ 	.word	0xffffffff


	//   ....[9]....
        /*00b4*/ 	.word	0xffffffff


	//   ....[10]....
        /*00b8*/ 	.word	0xffffffff


	//   ....[11]....
        /*00bc*/ 	.word	0xffffffff


	//   ....[12]....
        /*00c0*/ 	.word	0xffffffff


	//   ....[13]....
        /*00c4*/ 	.word	0xffffffff


	//   ....[14]....
        /*00c8*/ 	.word	0xffffffff


	//   ....[15]....
        /*00cc*/ 	.word	0xffffffff


	//   ....[16]....
        /*00d0*/ 	.word	0xffffffff


	//   ....[17]....
        /*00d4*/ 	.word	0xffffffff


	//   ....[18]....
        /*00d8*/ 	.word	0x0500000f


	//   ....[19]....
        /*00dc*/ 	.word	0x0500000f


	//   ....[20]....
        /*00e0*/ 	.word	0x0500000f


	//   ....[21]....
        /*00e4*/ 	.word	0x0500000f


	//   ....[22]....
        /*00e8*/ 	.word	0x0500000f


	//   ....[23]....
        /*00ec*/ 	.word	0x0500000f


	//   ....[24]....
        /*00f0*/ 	.word	0x0500000f


	//   ....[25]....
        /*00f4*/ 	.word	0x0500000f


	//   ....[26]....
        /*00f8*/ 	.word	0x0500000f


	//   ....[27]....
        /*00fc*/ 	.word	0x0500000f


	//   ....[28]....
        /*0100*/ 	.word	0x0500000f


	//   ....[29]....
        /*0104*/ 	.word	0x0500000f


	//   ....[30]....
        /*0108*/ 	.word	0x0500000f


	//   ....[31]....
        /*010c*/ 	.word	0x0500000f


	//   ....[32]....
        /*0110*/ 	.word	0x0500000f


	//   ....[33]....
        /*0114*/ 	.word	0x0500000f


	//   ....[34]....
        /*0118*/ 	.word	0x0500000f


	//   ....[35]....
        /*011c*/ 	.word	0x0500000f


	//----- nvinfo : EIATTR_COOP_GROUP_INSTR_OFFSETS
	.align		4
.L_1638:
        /*0120*/ 	.byte	0x04, 0x28
        /*0122*/ 	.short	(.L_1640 - .L_1639)


	//   ....[0]....
.L_1639:
        /*0124*/ 	.word	0x00002dd0


	//   ....[1]....
        /*0128*/ 	.word	0x00002de0


	//   ....[2]....
        /*012c*/ 	.word	0x00002df0


	//   ....[3]....
        /*0130*/ 	.word	0x00002f40


	//   ....[4]....
        /*0134*/ 	.word	0x00002f50


	//   ....[5]....
        /*0138*/ 	.word	0x00002f60


	//   ....[6]....
        /*013c*/ 	.word	0x000030b0


	//   ....[7]....
        /*0140*/ 	.word	0x000030c0


	//   ....[8]....
        /*0144*/ 	.word	0x000030d0


	//   ....[9]....
        /*0148*/ 	.word	0x00003220


	//   ....[10]....
        /*014c*/ 	.word	0x00003230


	//   ....[11]....
        /*0150*/ 	.word	0x00003240


	//   ....[12]....
        /*0154*/ 	.word	0x00003390


	//   ....[13]....
        /*0158*/ 	.word	0x000033a0


	//   ....[14]....
        /*015c*/ 	.word	0x000033b0


	//   ....[15]....
        /*0160*/ 	.word	0x00003500


	//   ....[16]....
        /*0164*/ 	.word	0x00003510


	//   ....[17]....
        /*0168*/ 	.word	0x00003520


	//   ....[18]....
        /*016c*/ 	.word	0x00004040


	//   ....[19]....
        /*0170*/ 	.word	0x000040d0


	//   ....[20]....
        /*0174*/ 	.word	0x00004120


	//   ....[21]....
        /*0178*/ 	.word	0x000041b0


	//   ....[22]....
        /*017c*/ 	.word	0x00004240


	//   ....[23]....
        /*0180*/ 	.word	0x00004290


	//   ....[24]....
        /*0184*/ 	.word	0x00004320


	//   ....[25]....
        /*0188*/ 	.word	0x000043b0


	//   ....[26]....
        /*018c*/ 	.word	0x00004400


	//   ....[27]....
        /*0190*/ 	.word	0x00004490


	//   ....[28]....
        /*0194*/ 	.word	0x00004520


	//   ....[29]....
        /*0198*/ 	.word	0x00004570


	//   ....[30]....
        /*019c*/ 	.word	0x00004600


	//   ....[31]....
        /*01a0*/ 	.word	0x00004690


	//   ....[32]....
        /*01a4*/ 	.word	0x000046e0


	//   ....[33]....
        /*01a8*/ 	.word	0x00004770


	//   ....[34]....
        /*01ac*/ 	.word	0x00004800


	//   ....[35]....
        /*01b0*/ 	.word	0x00004850


	//----- nvinfo : EIATTR_VRC_CTA_INIT_COUNT
	.align		4
.L_1640:
        /*01b4*/ 	.byte	0x02, 0x4a
	.zero		1
	.zero		1


	//----- nvinfo : EIATTR_SYSCALL_OFFSETS
	.align		4
        /*01b8*/ 	.byte	0x04, 0x46
        /*01ba*/ 	.short	(.L_1642 - .L_1641)


	//   ....[0]....
.L_1641:
        /*01bc*/ 	.word	0x00000140


	//----- nvinfo : EIATTR_EXIT_INSTR_OFFSETS
	.align		4
.L_1642:
        /*01c0*/ 	.byte	0x04, 0x1c
        /*01c2*/ 	.short	(.L_1644 - .L_1643)


	//   ....[0]....
.L_1643:
        /*01c4*/ 	.word	0x000001b0


	//   ....[1]....
        /*01c8*/ 	.word	0x00003fd0


	//----- nvinfo : EIATTR_MAX_THREADS
	.align		4
.L_1644:
        /*01cc*/ 	.byte	0x04, 0x05
        /*01ce*/ 	.short	(.L_1646 - .L_1645)
.L_1645:
        /*01d0*/ 	.word	0x00000100
        /*01d4*/ 	.word	0x00000001
        /*01d8*/ 	.word	0x00000001


	//----- nvinfo : EIATTR_CRS_STACK_SIZE
	.align		4
.L_1646:
        /*01dc*/ 	.byte	0x04, 0x1e
        /*01de*/ 	.short	(.L_1648 - .L_1647)
.L_1647:
        /*01e0*/ 	.word	0x00000000


	//----- nvinfo : EIATTR_CBANK_PARAM_SIZE
	.align		4
.L_1648:
        /*01e4*/ 	.byte	0x03, 0x19
        /*01e6*/ 	.short	0x0060


	//----- nvinfo : EIATTR_PARAM_CBANK
	.align		4
        /*01e8*/ 	.byte	0x04, 0x0a
        /*01ea*/ 	.short	(.L_1650 - .L_1649)
	.align		4
.L_1649:
        /*01ec*/ 	.word	index@(.nv.constant0._Z17LayerNormWarpImplI19BiasAddResidualLoadI6__halffE11AffineStoreIfS1_EfLi1ELi64ELi32ELi32ELi1ELb1EEvT_T0_iidPT1_S8_)
        /*01f0*/ 	.short	0x0380
        /*01f2*/ 	.short	0x0060


	//----- nvinfo : EIATTR_SW_WAR
	.align		4
.L_1650:
        /*01f4*/ 	.byte	0x04, 0x36
        /*01f6*/ 	.short	(.L_1652 - .L_1651)
.L_1651:
        /*01f8*/ 	.word	0x00000008
.L_1652:


//--------------------- .nv.info._Z17LayerNormWarpImplI19BiasAddResidualLoadI6__halffE11AffineStoreIfS1_EfLi1ELi64ELi64ELi32ELi1ELb0EEvT_T0_iidPT1_S8_ --------------------------
	.section	.nv.info._Z17LayerNormWarpImplI19BiasAddResidualLoadI6__halffE11AffineStoreIfS1_EfLi1ELi64ELi64ELi32ELi1ELb0EEvT_T0_iidPT1_S8_,"",@"SHT_CUDA_INFO"
	.sectionflags	@""
	.align	4


	//----- nvinfo : EIATTR_CUDA_API_VERSION
	.align		4
        /*0000*/ 	.byte	0x04, 0x37
        /*0002*/ 	.short	(.L_1654 - .L_1653)
.L_1653:
        /*0004*/ 	.word	0x00000082


	//----- nvinfo : EIATTR_KPARAM_INFO
	.align		4
.L_1654:
        /*0008*/ 	.byte	0x04, 0x17
        /*000a*/ 	.short	(.L_1656 - .L_1655)
.L_1655:
        /*000c*/ 	.word	0x00000000
        /*0010*/ 	.short	0x0006
        /*0012*/ 	.short	0x0058
        /*0014*/ 	.byte	0x00, 0xf5, 0x21, 0x00


	//----- nvinfo : EIATTR_KPARAM_INFO
	.align		4
.L_1656:
        /*0018*/ 	.byte	0x04, 0x17
        /*001a*/ 	.short	(.L_1658 - .L_1657)
.L_1657:
        /*001c*/ 	.word	0x00000000
        /*0020*/ 	.short	0x0005
        /*0022*/ 	.short	0x0050
        /*0024*/ 	.byte	0x00, 0xf5, 0x21, 0x00


	//----- nvinfo : EIATTR_KPARAM_INFO
	.align		4
.L_1658:
        /*0028*/ 	.byte	0x04, 0x17
        /*002a*/ 	.short	(.L_1660 - .L_1659)
.L_1659:
        /*002c*/ 	.word	0x00000000
        /*0030*/ 	.short	0x0004
        /*0032*/ 	.short	0x0048
        /*0034*/ 	.byte	0x00, 0xf0, 0x21, 0x00


	//----- nvinfo : EIATTR_KPARAM_INFO
	.align		4
.L_1660:
        /*0038*/ 	.byte	0x04, 0x17
        /*003a*/ 	.short	(.L_1662 - .L_1661)
.L_1661:
        /*003c*/ 	.word	0x00000000
        /*0040*/ 	.short	0x0003
        /*0042*/ 	.short	0x0044
        /*0044*/ 	.byte	0x00, 0xf0, 0x11, 0x00


	//----- nvinfo : EIATTR_KPARAM_INFO
	.align		4
.L_1662:
        /*0048*/ 	.byte	0x04, 0x17
        /*004a*/ 	.short	(.L_1664 - .L_1663)
.L_1663:
        /*004c*/ 	.word	0x00000000
        /*0050*/ 	.short	0x0002
        /*0052*/ 	.short	0x0040
        /*0054*/ 	.byte	0x00, 0xf0, 0x11, 0x00


	//----- nvinfo : EIATTR_KPARAM_INFO
	.align		4
.L_1664:
        /*0058*/ 	.byte	0x04, 0x17
        /*005a*/ 	.short	(.L_1666 - .L_1665)
.L_1665:
        /*005c*/ 	.word	0x00000000
        /*0060*/ 	.short	0x0001
        /*0062*/ 	.short	0x0020
        /*0064*/ 	.byte	0x00, 0xf0, 0x81, 0x00


	//----- nvinfo : EIATTR_KPARAM_INFO
	.align		4
.L_1666:
        /*0068*/ 	.byte	0x04, 0x17
        /*006a*/ 	.short	(.L_1668 - .L_1667)
.L_1667:
        /*006c*/ 	.word	0x00000000
        /*0070*/ 	.short	0x0000
        /*0072*/ 	.short	0x0000
        /*0074*/ 	.byte	0x00, 0xf0, 0x81, 0x00


	//----- nvinfo : EIATTR_SPARSE_MMA_MASK
	.align		4
.L_1668:
        /*0078*/ 	.byte	0x03, 0x50
        /*007a*/ 	.short	0x0000


	//----- nvinfo : EIATTR_MAXREG_COUNT
	.align		4
        /*007c*/ 	.byte	0x03, 0x1b
        /*007e*/ 	.short	0x00ff


	//----- nvinfo : EIATTR_EXTERNS
	.align		4
        /*0080*/ 	.byte	0x04, 0x0f
        /*0082*/ 	.short	(.L_1670 - .L_1669)


	//   ....[0]....
	.align		4
.L_1669:
        /*0084*/ 	.word	index@(__assertfail)


	//----- nvinfo : EIATTR_MERCURY_ISA_VERSION
	.align		4
.L_1670:
        /*0088*/ 	.byte	0x03, 0x5f
        /*008a*/ 	.short	0x0101


	//----- nvinfo : EIATTR_COOP_GROUP_MASK_REGIDS
	.align		4
        /*008c*/ 	.byte	0x04, 0x29
        /*008e*/ 	.short	(.L_1672 - .L_1671)


	//   ....[0]....
.L_1671:
        /*0090*/ 	.word	0xffffffff


	//   ....[1]....
        /*0094*/ 	.word	0xffffffff


	//   ....[2]....
        /*0098*/ 	.word	0xffffffff


	//   ....[3]....
        /*009c*/ 	.word	0xffffffff


	//   ....[4]....
        /*00a0*/ 	.word	0xffffffff


	//   ....[5]....
        /*00a4*/ 	.word	0xffffffff


	//   ....[6]....
        /*00a8*/ 	.word	0xffffffff


	//   ....[7]....
        /*00ac*/ 	.word	0xffffffff


	//   ....[8]....
        /*00b0*/ 	.word	0xffffffff


	//   ....[9]....
        /*00b4*/ 	.word	0xffffffff


	//   ....[10]....
        /*00b8*/ 	.word	0xffffffff


	//   ....[11]....
        /*00bc*/ 	.word	0xffffffff


	//   ....[12]....
        /*00c0*/ 	.word	0xffffffff


	//   ....[13]....
        /*00c4*/ 	.word	0xffffffff


	//   ....[14]....
        /*00c8*/ 	.word	0xffffffff


	//   ....[15]....
        /*00cc*/ 	.word	0xffffffff


	//   ....[16]....
        /*00d0*/ 	.word	0xffffffff


	//   ....[17]....
        /*00d4*/ 	.word	0xffffffff


	//   ....[18]....
        /*00d8*/ 	.word	0x0500000f


	//   ....[19]....
        /*00dc*/ 	.word	0x0500000f


	//   ....[20]....
        /*00e0*/ 	.word	0x0500000f


	//   ....[21]....
        /*00e4*/ 	.word	0x0500000f


	//   ....[22]....
        /*00e8*/ 	.word	0x0500000f


	//   ....[23]....
        /*00ec*/ 	.word	0x0500000f


	//   ....[24]....
        /*00f0*/ 	.word	0x0500000f


	//   ....[25]....
        /*00f4*/ 	.word	0x0500000f


	//   ....[26]....
        /*00f8*/ 	.word	0x0500000f


	//   ....[27]....
        /*00fc*/ 	.word	0x0500000f


	//   ....[28]....
        /*0100*/ 	.word	0x0500000f


	//   ....[29]....
        /*0104*/ 	.word	0x0500000f


	//   ....[30]....
        /*0108*/ 	.word	0x0500000f


	//   ....[31]....
        /*010c*/ 	.word	0x0500000f


	//   ....[32]....
        /*0110*/ 	.word	0x0500000f


	//   ....[33]....
        /*0114*/ 	.word	0x0500000f


	//   ....[34]....
        /*0118*/ 	.word	0x0500000f


	//   ....[35]....
        /*011c*/ 	.word	0x0500000f


	//----- nvinfo : EIATTR_COOP_GROUP_INSTR_OFFSETS
	.align		4
.L_1672:
        /*0120*/ 	.byte	0x04, 0x28
        /*0122*/ 	.short	(.L_1674 - .L_1673)


	//   ....[0]....
.L_1673:
        /*0124*/ 	.word	0x00001230


	//   ....[1]....
        /*0128*/ 	.word	0x00001240


	//   ....[2]....
        /*012c*/ 	.word	0x00001250


	//   ....[3]....
        /*0130*/ 	.word	0x00001370


	//   ....[4]....
        /*0134*/ 	.word	0x00001380


	//   ....[5]....
        /*0138*/ 	.word	0x00001390


	//   ....[6]....
        /*013c*/ 	.word	0x000014c0


	//   ....[7]....
        /*0140*/ 	.word	0x000014d0


	//   ....[8]....
        /*0144*/ 	.word	0x000014e0


	//   ....[9]....
        /*0148*/ 	.word	0x00001610


	//   ....[10]....
        /*014c*/ 	.word	0x00001620


	//   ....[11]....
        /*0150*/ 	.word	0x00001630


	//   ....[12]....
        /*0154*/ 	.word	0x00001760


	//   ....[13]....
        /*0158*/ 	.word	0x00001770


	//   ....[14]....
        /*015c*/ 	.word	0x00001780


	//   ....[15]....
        /*0160*/ 	.word	0x000018b0


	//   ....[16]....
        /*0164*/ 	.word	0x000018c0


	//   ....[17]....
        /*0168*/ 	.word	0x000018d0


	//   ....[18]....
        /*016c*/ 	.word	0x00002440


	//   ....[19]....
        /*0170*/ 	.word	0x000024d0


	//   ....[20]....
        /*0174*/ 	.word	0x00002520


	//   ....[21]....
        /*0178*/ 	.word	0x000025b0


	//   ....[22]....
        /*017c*/ 	.word	0x00002640


	//   ....[23]....
        /*0180*/ 	.word	0x00002690


	//   ....[24]....
        /*0184*/ 	.word	0x00002720


	//   ....[25]....
        /*0188*/ 	.word	0x000027b0


	//   ....[26]....
        /*018c*/ 	.word	0x00002800


	//   ....[27]....
        /*0190*/ 	.word	0x00002890


	//   ....[28]....
        /*0194*/ 	.word	0x00002920


	//   ....[29]....
        /*0198*/ 	.word	0x00002970


	//   ....[30]....
        /*019c*/ 	.word	0x00002a00


	//   ....[31]....
        /*01a0*/ 	.word	0x00002a90


	//   ....[32]....
        /*01a4*/ 	.word	0x00002ae0


	//   ....[33]....
        /*01a8*/ 	.word	0x00002b70


	//   ....[34]....
        /*01ac*/ 	.word	0x00002c00


	//   ....[35]....
        /*01b0*/ 	.word	0x00002c50


	//----- nvinfo : EIATTR_VRC_CTA_INIT_COUNT
	.align		4
.L_1674:
        /*01b4*/ 	.byte	0x02, 0x4a
	.zero		1
	.zero		1


	//----- nvinfo : EIATTR_SYSCALL_OFFSETS
	.align		4
        /*01b8*/ 	.byte	0x04, 0x46
        /*01ba*/ 	.short	(.L_1676 - .L_1675)


	//   ....[0]....
.L_1675:
        /*01bc*/ 	.word	0x00000140


	//----- nvinfo : EIATTR_EXIT_INSTR_OFFSETS
	.align		4
.L_1676:
        /*01c0*/ 	.byte	0x04, 0x1c
        /*01c2*/ 	.short	(.L_1678 - .L_1677)


	//   ....[0]....
.L_1677:
        /*01c4*/ 	.word	0x000001b0


	//   ....[1]....
        /*01c8*/ 	.word	0x000023d0


	//----- nvinfo : EIATTR_MAX_THREADS
	.align		4
.L_1678:
        /*01cc*/ 	.byte	0x04, 0x05
        /*01ce*/ 	.short	(.L_1680 - .L_1679)
.L_1679:
        /*01d0*/ 	.word	0x00000100
        /*01d4*/ 	.word	0x00000001
        /*01d8*/ 	.word	0x00000001


	//----- nvinfo : EIATTR_CRS_STACK_SIZE
	.align		4
.L_1680:
        /*01dc*/ 	.byte	0x04, 0x1e
        /*01de*/ 	.short	(.L_1682 - .L_1681)
.L_1681:
        /*01e0*/ 	.word	0x00000000


	//----- nvinfo : EIATTR_CBANK_PARAM_SIZE
	.align		4
.L_1682:
        /*01e4*/ 	.byte	0x03, 0x19
        /*01e6*/ 	.short	0x0060


	//----- nvinfo : EIATTR_PARAM_CBANK
	.align		4
        /*01e8*/ 	.byte	0x04, 0x0a
        /*01ea*/ 	.short	(.L_1684 - .L_1683)
	.align		4
.L_1683:
        /*01ec*/ 	.word	index@(.nv.constant0._Z17LayerNormWarpImplI19BiasAddResidualLoadI6__halffE11AffineStoreIfS1_EfLi1ELi64ELi64ELi32ELi1ELb0EEvT_T0_iidPT1_S8_)
        /*01f0*/ 	.short	0x0380
        /*01f2*/ 	.short	0x0060


	//----- nvinfo : EIATTR_SW_WAR
	.align		4
.L_1684:
        /*01f4*/ 	.byte	0x04, 0x36
        /*01f6*/ 	.short	(.L_1686 - .L_1685)
.L_1685:
        /*01f8*/ 	.word	0x00000008
.L_1686:


//--------------------- .nv.info._Z17LayerNormWarpImplI19BiasAddResidualLoadI6__halffE11AffineStoreIfS1_EfLi1ELi32ELi28ELi32ELi1ELb1EEvT_T0_iidPT1_S8_ --------------------------
	.section	.nv.info._Z17LayerNormWarpImplI19BiasAddResidualLoadI6__halffE11AffineStoreIfS1_EfLi1ELi32ELi28ELi32ELi1ELb1EEvT_T0_iidPT1_S8_,"",@"SHT_CUDA_INFO"
	.sectionflags	@""
	.align	4


	//----- nvinfo : EIATTR_CUDA_API_VERSION
	.align		4
        /*0000*/ 	.byte	0x04, 0x37
        /*0002*/ 	.short	(.L_1688 - .L_1687)
.L_1687:
        /*0004*/ 	.word	0x00000082


	//----- nvinfo : EIATTR_KPARAM_INFO
	.align		4
.L_1688:
        /*0008*/ 	.byte	0x04, 0x17
        /*000a*/ 	.short	(.L_1690 - .L_1689)
.L_1689:
        /*000c*/ 	.word	0x00000000
        /*0010*/ 	.short	0x0006
        /*0012*/ 	.short	0x0058
        /*0014*/ 	.byte	0x00, 0xf5, 0x21, 0x00


	//----- nvinfo : EIATTR_KPARAM_INFO
	.align		4
.L_1690:
        /*0018*/ 	.byte	0x04, 0x17
        /*001a*/ 	.short	(.L_1692 - .L_1691)
.L_1691:
        /*001c*/ 	.word	0x00000000
        /*0020*/ 	.short	0x0005
        /*0022*/ 	.short	0x0050
        /*0024*/ 	.byte	0x00, 0xf5, 0x21, 0x00


	//----- nvinfo : EIATTR_KPARAM_INFO
	.align		4
.L_1692:
        /*0028*/ 	.byte	0x04, 0x17
        /*002a*/ 	.short	(.L_1694 - .L_1693)
.L_1693:
        /*002c*/ 	.word	0x00000000
        /*0030*/ 	.short	0x0004
        /*0032*/ 	.short	0x0048
        /*0034*/ 	.byte	0x00, 0xf0, 0x21, 0x00


	//----- nvinfo : EIATTR_KPARAM_INFO
	.align		4
.L_1694:
        /*0038*/ 	.byte	0x04, 0x17
        /*003a*/ 	.short	(.L_1696 - .L_1695)
.L_1695:
        /*003c*/ 	.word	0x00000000
        /*0040*/ 	.short	0x0003
        /*0042*/ 	.short	0x0044
        /*0044*/ 	.byte	0x00, 0xf0, 0x11, 0x00


	//----- nvinfo : EIATTR_KPARAM_INFO
	.align		4
.L_1696:
        /*0048*/ 	.byte	0x04, 0x17
        /*004a*/ 	.short	(.L_1698 - .L_1697)
.L_1697:
        /*004c*/ 	.word	0x00000000
        /*0050*/ 	.short	0x0002
        /*0052*/ 	.short	0x0040
        /*0054*/ 	.byte	0x00, 0xf0, 0x11, 0x00


	//----- nvinfo : EIATTR_KPARAM_INFO
	.align		4
.L_1698:
        /*0058*/ 	.byte	0x04, 0x17
        /*005a*/ 	.short	(.L_1700 - .L_1699)
.L_1699:
        /*005c*/ 	.word	0x00000000
        /*0060*/ 	.short	0x0001
        /*0062*/ 	.short	0x0020
        /*0064*/ 	.byte	0x00, 0xf0, 0x81, 0x00


	//----- nvinfo : EIATTR_KPARAM_INFO
	.align		4
.L_1700:
        /*0068*/ 	.byte	0x04, 0x17
        /*006a*/ 	.short	(.L_1702 - .L_1701)
.L_1701:
        /*006c*/ 	.word	0x00000000
        /*0070*/ 	.short	0x0000
        /*0072*/ 	.short	0x0000
        /*0074*/ 	.byte	0x00, 0xf0, 0x81, 0x00


	//----- nvinfo : EIATTR_SPARSE_MMA_MASK
	.align		4
.L_1702:
        /*0078*/ 	.byte	0x03, 0x50
        /*007a*/ 	.short	0x0000


	//----- nvinfo : EIATTR_MAXREG_COUNT
	.align		4
        /*007c*/ 	.byte	0x03, 0x1b
        /*007e*/ 	.short	0x00ff


	//----- nvinfo : EIATTR_EXTERNS
	.align		4
        /*0080*/ 	.byte	0x04, 0x0f
        /*0082*/ 	.short	(.L_1704 - .L_1703)


	//   ....[0]....
	.align		4
.L_1703:
        /*0084*/ 	.word	index@(__assertfail)


	//----- nvinfo : EIATTR_MERCURY_ISA_VERSION
	.align		4
.L_1704:
        /*0088*/ 	.byte	0x03, 0x5f
        /*008a*/ 	.short	0x0101


	//----- nvinfo : EIATTR_COOP_GROUP_MASK_REGIDS
	.align		4
        /*008c*/ 	.byte	0x04, 0x29
        /*008e*/ 	.short	(.L_1706 - .L_1705)


	//   ....[0]....
.L_1705:
        /*0090*/ 	.word	0xffffffff


	//   ....[1]....
        /*0094*/ 	.word	0xffffffff


	//   ....[2]....
        /*0098*/ 	.word	0xffffffff


	//   ....[3]....
        /*009c*/ 	.word	0xffffffff


	//   ....[4]....
        /*00a0*/ 	.word	0xffffffff


	//   ....[5]....
        /*00a4*/ 	.word	0xffffffff


	//   ....[6]....
        /*00a8*/ 	.word	0xffffffff


	//   ....[7]....
        /*00ac*/ 	.word	0xffffffff


	//   ....[8]....
        /*00b0*/ 	.word	0xffffffff


	//   ....[9]....
        /*00b4*/ 	.word	0xffffffff


	//   ....[10]....
        /*00b8*/ 	.word	0xffffffff


	//   ....[11]....
        /*00bc*/ 	.word	0xffffffff


	//   ....[12]....
        /*00c0*/ 	.word	0xffffffff


	//   ....[13]....
        /*00c4*/ 	.word	0xffffffff


	//   ....[14]....
        /*00c8*/ 	.word	0xffffffff


	//   ....[15]....
        /*00cc*/ 	.word	0xffffffff


	//   ....[16]....
        /*00d0*/ 	.word	0xffffffff


	//   ....[17]....
        /*00d4*/ 	.word	0xffffffff


	//   ....[18]....
        /*00d8*/ 	.word	0x0500000f


	//   ....[19]....
        /*00dc*/ 	.word	0x0500000f


	//   ....[20]....
        /*00e0*/ 	.word	0x0500000f


	//   ....[21]....
        /*00e4*/ 	.word	0x0500000f


	//   ....[22]....
        /*00e8*/ 	.word	0x0500000f


	//   ....[23]....
        /*00ec*/ 	.word	0x0500000f


	//   ....[24]....
        /*00f0*/ 	.word	0x0500000f


	//   ....[25]....
        /*00f4*/ 	.word	0x0500000f


	//   ....[26]....
        /*00f8*/ 	.word	0x0500000f


	//   ....[27]....
        /*00fc*/ 	.word	0x0500000f


	//   ....[28]....
        /*0100*/ 	.word	0x0500000f


	//   ....[29]....
        /*0104*/ 	.word	0x0500000f


	//   ....[30]....
        /*0108*/ 	.word	0x0500000f


	//   ....[31]....
        /*010c*/ 	.word	0x0500000f


	//   ....[32]....
        /*0110*/ 	.word	0x0500000f


	//   ....[33]....
        /*0114*/ 	.word	0x0500000f


	//   ....[34]....
        /*0118*/ 	.word	0x0500000f


	//   ....[35]....
        /*011c*/ 	.word	0x0500000f


	//----- nvinfo : EIATTR_COOP_GROUP_INSTR_OFFSETS
	.align		4
.L_1706:
        /*0120*/ 	.byte	0x04, 0x28
        /*0122*/ 	.short	(.L_1708 - .L_1707)


	//   ....[0]....
.L_1707:
        /*0124*/ 	.word	0x00000d50


	//   ....[1]....
        /*0128*/ 	.word	0x00000d60


	//   ....[2]....
        /*012c*/ 	.word	0x00000d70


	//   ....[3]....
        /*0130*/ 	.word	0x00000ec0


	//   ....[4]....
        /*0134*/ 	.word	0x00000ed0


	//   ....[5]....
        /*0138*/ 	.word	0x00000ee0


	//   ....[6]....
        /*013c*/ 	.word	0x00001030


	//   ....[7]....
        /*0140*/ 	.word	0x00001040


	//   ....[8]....
        /*0144*/ 	.word	0x00001050


	//   ....[9]....
        /*0148*/ 	.word	0x000011a0


	//   ....[10]....
        /*014c*/ 	.word	0x000011b0


	//   ....[11]....
        /*0150*/ 	.word	0x000011c0


	//   ....[12]....
        /*0154*/ 	.word	0x00001310


	//   ....[13]....
        /*0158*/ 	.word	0x00001320


	//   ....[14]....
        /*015c*/ 	.word	0x00001330


	//   ....[15]....
        /*0160*/ 	.word	0x00001480


	//   ....[16]....
        /*0164*/ 	.word	0x00001490


	//   ....[17]....
        /*0168*/ 	.word	0x000014a0


	//   ....[18]....
        /*016c*/ 	.word	0x00001bc0


	//   ....[19]....
        /*0170*/ 	.word	0x00001c50


	//   ....[20]....
        /*0174*/ 	.word	0x00001ca0


	//   ....[21]....
        /*0178*/ 	.word	0x00001d30


	//   ....[22]....
        /*017c*/ 	.word	0x00001dc0


	//   ....[23]....
        /*0180*/ 	.word	0x00001e10


	//   ....[24]....
        /*0184*/ 	.word	0x00001ea0


	//   ....[25]....
        /*0188*/ 	.word	0x00001f30


	//   ....[26]....
        /*018c*/ 	.word	0x00001f80


	//   ....[27]....
        /*0190*/ 	.word	0x00002010


	//   ....[28]....
        /*0194*/ 	.word	0x000020a0


	//   ....[29]....
        /*0198*/ 	.word	0x000020f0


	//   ....[30]....
        /*019c*/ 	.word	0x00002180


	//   ....[31]....
        /*01a0*/ 	.word	0x00002210


	//   ....[32]....
        /*01a4*/ 	.word	0x00002260


	//   ....[33]....
        /*01a8*/ 	.word	0x000022f0


	//   ....[34]....
        /*01ac*/ 	.word	0x00002380


	//   ....[35]....
        /*01b0*/ 	.word	0x000023d0


	//----- nvinfo : EIATTR_VRC_CTA_INIT_COUNT
	.align		4
.L_1708:
        /*01b4*/ 	.byte	0x02, 0x4a
	.zero		1
	.zero		1


	//----- nvinfo : EIATTR_SYSCALL_OFFSETS
	.align		4
        /*01b8*/ 	.byte	0x04, 0x46
        /*01ba*/ 	.short	(.L_1710 - .L_1709)


	//   ....[0]....
.L_1709:
        /*01bc*/ 	.word	0x00000140


	//----- nvinfo : EIATTR_EXIT_INSTR_OFFSETS
	.align		4
.L_1710:
        /*01c0*/ 	.byte	0x04, 0x1c
        /*01c2*/ 	.short	(.L_1712 - .L_1711)


	//   ....[0]....
.L_1711:
        /*01c4*/ 	.word	0x000001b0


	//   ....[1]....
        /*01c8*/ 	.word	0x00001b50


	//----- nvinfo : EIATTR_MAX_THREADS
	.align		4
.L_1712:
        /*01cc*/ 	.byte	0x04, 0x05
        /*01ce*/ 	.short	(.L_1714 - .L_1713)
.L_1713:
        /*01d0*/ 	.word	0x00000100
        /*01d4*/ 	.word	0x00000001
        /*01d8*/ 	.word	0x00000001


	//----- nvinfo : EIATTR_CRS_STACK_SIZE
	.align		4
.L_1714:
        /*01dc*/ 	.byte	0x04, 0x1e
        /*01de*/ 	.short	(.L_1716 - .L_1715)
.L_1715:
        /*01e0*/ 	.word	0x00000000


	//----- nvinfo : EIATTR_CBANK_PARAM_SIZE
	.align		4
.L_1716:
        /*01e4*/ 	.byte	0x03, 0x19
        /*01e6*/ 	.short	0x0060


	//----- nvinfo : EIATTR_PARAM_CBANK
	.align		4
        /*01e8*/ 	.byte	0x04, 0x0a
        /*01ea*/ 	.short	(.L_1718 - .L_1717)
	.align		4
.L_1717:
        /*01ec*/ 	.word	index@(.nv.constant0._Z17LayerNormWarpImplI19BiasAddResidualLoadI6__halffE11AffineStoreIfS1_EfLi1ELi32ELi28ELi32ELi1ELb1EEvT_T0_iidPT1_S8_)
        /*01f0*/ 	.short	0x0380
        /*01f2*/ 	.short	0x0060


	//----- nvinfo : EIATTR_SW_WAR
	.align		4
.L_1718:
        /*01f4*/ 	.byte	0x04, 0x36
        /*01f6*/ 	.short	(.L_1720 - .L_1719)
.L_1719:
        /*01f8*/ 	.word	0x00000008
.L_1720:


//--------------------- .nv.info._Z17LayerNormWarpImplI19BiasAddResidualLoadI6__halffE11AffineStoreIfS1_EfLi1ELi32ELi32ELi32ELi1ELb0EEvT_T0_iidPT1_S8_ --------------------------
	.section	.nv.info._Z17LayerNormWarpImplI19BiasAddResidualLoadI6__halffE11AffineStoreIfS1_EfLi1ELi32ELi32ELi32ELi1ELb0EEvT_T0_iidPT1_S8_,"",@"SHT_CUDA_INFO"
	.sectionflags	@""
	.align	4


	//----- nvinfo : EIATTR_CUDA_API_VERSION
	.align		4
        /*0000*/ 	.byte	0x04, 0x37
        /*0002*/ 	.short	(.L_1722 - .L_1721)
.L_1721:
        /*0004*/ 	.word	0x00000082


	//----- nvinfo : EIATTR_KPARAM_INFO
	.align		4
.L_1722:
        /*0008*/ 	.byte	0x04, 0x17
        /*000a*/ 	.short	(.L_1724 - .L_1723)
.L_1723:
        /*000c*/ 	.word	0x00000000
        /*0010*/ 	.short	0x0006
        /*0012*/ 	.short	0x0058
        /*0014*/ 	.byte	0x00, 0xf5, 0x21, 0x00


	//----- nvinfo : EIATTR_KPARAM_INFO
	.align		4
.L_1724:
        /*0018*/ 	.byte	0x04, 0x17
        /*001a*/ 	.short	(.L_1726 - .L_1725)
.L_1725:
        /*001c*/ 	.word	0x00000000
        /*0020*/ 	.short	0x0005
        /*0022*/ 	.short	0x0050
        /*0024*/ 	.byte	0x00, 0xf5, 0x21, 0x00


	//----- nvinfo : EIATTR_KPARAM_INFO
	.align		4
.L_1726:
        /*0028*/ 	.byte	0x04, 0x17
        /*002a*/ 	.short	(.L_1728 - .L_1727)
.L_1727:
        /*002c*/ 	.word	0x00000000
        /*0030*/ 	.short	0x0004
        /*0032*/ 	.short	0x0048
        /*0034*/ 	.byte	0x00, 0xf0, 0x21, 0x00


	//----- nvinfo : EIATTR_KPARAM_INFO
	.align		4
.L_1728:
        /*0038*/ 	.byte	0x04, 0x17
        /*003a*/ 	.short	(.L_1730 - .L_1729)
.L_1729:
        /*003c*/ 	.word	0x00000000
        /*0040*/ 	.short	0x0003
        /*0042*/ 	.short	0x0044
        /*0044*/ 	.byte	0x00, 0xf0, 0x11, 0x00


	//----- nvinfo : EIATTR_KPARAM_INFO
	.align		4
.L_1730:
        /*0048*/ 	.byte	0x04, 0x17
        /*004a*/ 	.short	(.L_1732 - .L_1731)
.L_1731:
        /*004c*/ 	.word	0x00000000
        /*0050*/ 	.short	0x0002
        /*0052*/ 	.short	0x0040
        /*0054*/ 	.byte	0x00, 0xf0, 0x11, 0x00


	//----- nvinfo : EIATTR_KPARAM_INFO
	.align		4
.L_1732:
        /*0058*/ 	.byte	0x04, 0x17
        /*005a*/ 	.short	(.L_1734 - .L_1733)
.L_1733:
        /*005c*/ 	.word	0x00000000
        /*0060*/ 	.short	0x0001
        /*0062*/ 	.short	0x0020
        /*0064*/ 	.byte	0x00, 0xf0, 0x81, 0x00


	//----- nvinfo : EIATTR_KPARAM_INFO
	.align		4
.L_1734:
        /*0068*/ 	.byte	0x04, 0x17
        /*006a*/ 	.short	(.L_1736 - .L_1735)
.L_1735:
        /*006c*/ 	.word	0x00000000
        /*0070*/ 	.short	0x0000
        /*0072*/ 	.short	0x0000
        /*0074*/ 	.byte	0x00, 0xf0, 0x81, 0x00


	//----- nvinfo : EIATTR_SPARSE_MMA_MASK
	.align		4
.L_1736:
        /*0078*/ 	.byte	0x03, 0x50
        /*007a*/ 	.short	0x0000


	//----- nvinfo : EIATTR_MAXREG_COUNT
	.align		4
        /*007c*/ 	.byte	0x03, 0x1b
        /*007e*/ 	.short	0x00ff


	//----- nvinfo : EIATTR_EXTERNS
	.align		4
        /*0080*/ 	.byte	0x04, 0x0f
        /*0082*/ 	.short	(.L_1738 - .L_1737)


	//   ....[0]....
	.align		4
.L_1737:
        /*0084*/ 	.word	index@(__assertfail)


	//----- nvinfo : EIATTR_MERCURY_ISA_VERSION
	.align		4
.L_1738:
        /*0088*/ 	.byte	0x03, 0x5f
        /*008a*/ 	.short	0x0101


	//----- nvinfo : EIATTR_COOP_GROUP_MASK_REGIDS
	.align		4
        /*008c*/ 	.byte	0x04, 0x29
        /*008e*/ 	.short	(.L_1740 - .L_1739)


	//   ....[0]....
.L_1739:
        /*0090*/ 	.word	0xffffffff


	//   ....[1]....
        /*0094*/ 	.word	0xffffffff


	//   ....[2]....
        /*0098*/ 	.word	0xffffffff


	//   ....[3]....
        /*009c*/ 	.word	0xffffffff


	//   ....[4]....
        /*00a0*/ 	.word	0xffffffff


	//   ....[5]....
        /*00a4*/ 	.word	0xffffffff


	//   ....[6]....
        /*00a8*/ 	.word	0xffffffff


	//   ....[7]....
        /*00ac*/ 	.word	0xffffffff


	//   ....[8]....
        /*00b0*/ 	.word	0xffffffff


	//   ....[9]....
        /*00b4*/ 	.word	0xffffffff


	//   ....[10]....
        /*00b8*/ 	.word	0xffffffff


	//   ....[11]....
        /*00bc*/ 	.word	0xffffffff


	//   ....[12]....
        /*00c0*/ 	.word	0xffffffff


	//   ....[13]....
        /*00c4*/ 	.word	0xffffffff


	//   ....[14]....
        /*00c8*/ 	.word	0xffffffff


	//   ....[15]....
        /*00cc*/ 	.word	0xffffffff


	//   ....[16]....
        /*00d0*/ 	.word	0xffffffff


	//   ....[17]....
        /*00d4*/ 	.word	0xffffffff


	//   ....[18]....
        /*00d8*/ 	.word	0x0500000f


	//   ....[19]....
        /*00dc*/ 	.word	0x0500000f


	//   ....[20]....
        /*00e0*/ 	.word	0x0500000f


	//   ....[21]....
        /*00e4*/ 	.word	0x0500000f


	//   ....[22]....
        /*00e8*/ 	.word	0x0500000f


	//   ....[23]....
        /*00ec*/ 	.word	0x0500000f


	//   ....[24]....
        /*00f0*/ 	.word	0x0500000f


	//   ....[25]....
        /*00f4*/ 	.word	0x0500000f


	//   ....[26]....
        /*00f8*/ 	.word	0x0500000f


	//   ....[27]....
        /*00fc*/ 	.word	0x0500000f


	//   ....[28]....
        /*0100*/ 	.word	0x0500000f


	//   ....[29]....
        /*0104*/ 	.word	0x0500000f


	//   ....[30]....
        /*0108*/ 	.word	0x0500000f


	//   ....[31]....
        /*010c*/ 	.word	0x0500000f


	//   ....[32]....
        /*0110*/ 	.word	0x0500000f


	//   ....[33]....
        /*0114*/ 	.word	0x0500000f


	//   ....[34]....
        /*0118*/ 	.word	0x0500000f


	//   ....[35]....
        /*011c*/ 	.word	0x0500000f


	//----- nvinfo : EIATTR_COOP_GROUP_INSTR_OFFSETS
	.align		4
.L_1740:
        /*0120*/ 	.byte	0x04, 0x28
        /*0122*/ 	.short	(.L_1742 - .L_1741)


	//   ....[0]....
.L_1741:
        /*0124*/ 	.word	0x00000a40


	//   ....[1]....
        /*0128*/ 	.word	0x00000a50


	//   ....[2]....
        /*012c*/ 	.word	0x00000a60


	//   ....[3]....
        /*0130*/ 	.word	0x00000b80


	//   ....[4]....
        /*0134*/ 	.word	0x00000b90


	//   ....[5]....
        /*0138*/ 	.word	0x00000ba0


	//   ....[6]....
        /*013c*/ 	.word	0x00000cd0


	//   ....[7]....
        /*0140*/ 	.word	0x00000ce0


	//   ....[8]....
        /*0144*/ 	.word	0x00000cf0


	//   ....[9]....
        /*0148*/ 	.word	0x00000e20


	//   ....[10]....
        /*014c*/ 	.word	0x00000e30


	//   ....[11]....
        /*0150*/ 	.word	0x00000e40


	//   ....[12]....
        /*0154*/ 	.word	0x00000f70


	//   ....[13]....
        /*0158*/ 	.word	0x00000f80


	//   ....[14]....
        /*015c*/ 	.word	0x00000f90


	//   ....[15]....
        /*0160*/ 	.word	0x000010c0


	//   ....[16]....
        /*0164*/ 	.word	0x000010d0


	//   ....[17]....
        /*0168*/ 	.word	0x000010e0


	//   ....[18]....
        /*016c*/ 	.word	0x000017f0


	//   ....[19]....
        /*0170*/ 	.word	0x00001880


	//   ....[20]....
        /*0174*/ 	.word	0x000018d0


	//   ....[21]....
        /*0178*/ 	.word	0x00001960


	//   ....[22]....
        /*017c*/ 	.word	0x000019f0


	//   ....[23]....
        /*0180*/ 	.word	0x00001a40


	//   ....[24]....
        /*0184*/ 	.word	0x00001ad0


	//   ....[25]....
        /*0188*/ 	.word	0x00001b60


	//   ....[26]....
        /*018c*/ 	.word	0x00001bb0


	//   ....[27]....
        /*0190*/ 	.word	0x00001c40


	//   ....[28]....
        /*0194*/ 	.word	0x00001cd0


	//   ....[29]....
        /*0198*/ 	.word	0x00001d20


	//   ....[30]....
        /*019c*/ 	.word	0x00001db0


	//   ....[31]....
        /*01a0*/ 	.word	0x00001e40


	//   ....[32]....
        /*01a4*/ 	.word	0x00001e90


	//   ....[33]....
        /*01a8*/ 	.word	0x00001f20


	//   ....[34]....
        /*01ac*/ 	.word	0x00001fb0


	//   ....[35]....
        /*01b0*/ 	.word	0x00002000


	//----- nvinfo : EIATTR_VRC_CTA_INIT_COUNT
	.align		4
.L_1742:
        /*01b4*/ 	.byte	0x02, 0x4a
	.zero		1
	.zero		1


	//----- nvinfo : EIATTR_SYSCALL_OFFSETS
	.align		4
        /*01b8*/ 	.byte	0x04, 0x46
        /*01ba*/ 	.short	(.L_1744 - .L_1743)


	//   ....[0]....
.L_1743:
        /*01bc*/ 	.word	0x00000140


	//----- nvinfo : EIATTR_EXIT_INSTR_OFFSETS
	.align		4
.L_1744:
        /*01c0*/ 	.byte	0x04, 0x1c
        /*01c2*/ 	.short	(.L_1746 - .L_1745)


	//   ....[0]....
.L_1745:
        /*01c4*/ 	.word	0x000001b0


	//   ....[1]....
        /*01c8*/ 	.word	0x00001780


	//----- nvinfo : EIATTR_MAX_THREADS
	.align		4
.L_1746:
        /*01cc*/ 	.byte	0x04, 0x05
        /*01ce*/ 	.short	(.L_1748 - .L_1747)
.L_1747:
        /*01d0*/ 	.word	0x00000100
        /*01d4*/ 	.word	0x00000001
        /*01d8*/ 	.word	0x00000001


	//----- nvinfo : EIATTR_CRS_STACK_SIZE
	.align		4
.L_1748:
        /*01dc*/ 	.byte	0x04, 0x1e
        /*01de*/ 	.short	(.L_1750 - .L_1749)
.L_1749:
        /*01e0*/ 	.word	0x00000000


	//----- nvinfo : EIATTR_CBANK_PARAM_SIZE
	.align		4
.L_1750:
        /*01e4*/ 	.byte	0x03, 0x19
        /*01e6*/ 	.short	0x0060


	//----- nvinfo : EIATTR_PARAM_CBANK
	.align		4
        /*01e8*/ 	.byte	0x04, 0x0a
        /*01ea*/ 	.short	(.L_1752 - .L_1751)
	.align		4
.L_1751:
        /*01ec*/ 	.word	index@(.nv.constant0._Z17LayerNormWarpImplI19BiasAddResidualLoadI6__halffE11AffineStoreIfS1_EfLi1ELi32ELi32ELi32ELi1ELb0EEvT_T0_iidPT1_S8_)
        /*01f0*/ 	.short	0x0380
        /*01f2*/ 	.short	0x0060


	//----- nvinfo : EIATTR_SW_WAR
	.align		4
.L_1752:
        /*01f4*/ 	.byte	0x04, 0x36
        /*01f6*/ 	.short	(.L_1754 - .L_1753)
.L_1753:
        /*01f8*/ 	.word	0x00000008
.L_1754:


//--------------------- .nv.info._Z17LayerNormWarpImplI19BiasAddResidualLoadI6__halffE11AffineStoreIfS1_EfLi1ELi28ELi24ELi32ELi1ELb1EEvT_T0_iidPT1_S8_ --------------------------
	.section	.nv.info._Z17LayerNormWarpImplI19BiasAddResidualLoadI6__halffE11AffineStoreIfS1_EfLi1ELi28ELi24ELi32ELi1ELb1EEvT_T0_iidPT1_S8_,"",@"SHT_CUDA_INFO"
	.sectionflags	@""
	.align	4


	//----- nvinfo : EIATTR_CUDA_API_VERSION
	.align		4
        /*0000*/ 	.byte	0x04, 0x37
        /*0002*/ 	.short	(.L_1756 - .L_1755)
.L_1755:
        /*0004*/ 	.word	0x00000082


	//----- nvinfo : EIATTR_KPARAM_INFO
	.align		4
.L_1756:
        /*0008*/ 	.byte	0x04, 0x17
        /*000a*/ 	.short	(.L_1758 - .L_1757)
.L_1757:
        /*000c*/ 	.word	0x00000000
        /*0010*/ 	.short	0x0006
        /*0012*/ 	.short	0x0058
        /*0014*/ 	.byte	0x00, 0xf5, 0x21, 0x00


	//----- nvinfo : EIATTR_KPARAM_INFO
	.align		4
.L_1758:
        /*0018*/ 	.byte	0x04, 0x17
        /*001a*/ 	.short	(.L_1760 - .L_1759)
.L_1759:
        /*001c*/ 	.word	0x00000000
        /*0020*/ 	.short	0x0005
        /*0022*/ 	.short	0x0050
        /*0024*/ 	.byte	0x00, 0xf5, 0x21, 0x00


	//----- nvinfo : EIATTR_KPARAM_INFO
	.align		4
.L_1760:
        /*0028*/ 	.byte	0x04, 0x17
        /*002a*/ 	.short	(.L_1762 - .L_1761)
.L_1761:
        /*002c*/ 	.word	0x00000000
        /*0030*/ 	.short	0x0004
        /*0032*/ 	.short	0x0048
        /*0034*/ 	.byte	0x00, 0xf0, 0x21, 0x00


	//----- nvinfo : EIATTR_KPARAM_INFO
	.align		4
.L_1762:
        /*0038*/ 	.byte	0x04, 0x17
        /*003a*/ 	.short	(.L_1764 - .L_1763)
.L_1763:
        /*003c*/ 	.word	0x00000000
        /*0040*/ 	.short	0x0003
        /*0042*/ 	.short	0x0044
        /*0044*/ 	.byte	0x00, 0xf0, 0x11, 0x00


	//----- nvinfo : EIATTR_KPARAM_INFO
	.align		4
.L_1764:
        /*0048*/ 	.byte	0x04, 0x17
        /*004a*/ 	.short	(.L_1766 - .L_1765)
.L_1765:
        /*004c*/ 	.word	0x00000000
        /*0050*/ 	.short	0x0002
        /*0052*/ 	.short	0x0040
        /*0054*/ 	.byte	0x00, 0xf0, 0x11, 0x00


	//----- nvinfo : EIATTR_KPARAM_INFO
	.align		4
.L_1766:
        /*0058*/ 	.byte	0x04, 0x17
        /*005a*/ 	.short	(.L_1768 - .L_1767)
.L_1767:
        /*005c*/ 	.word	0x00000000
        /*0060*/ 	.short	0x0001
        /*0062*/ 	.short	0x0020
        /*0064*/ 	.byte	0x00, 0xf0, 0x81, 0x00


	//----- nvinfo : EIATTR_KPARAM_INFO
	.align		4
.L_1768:
        /*0068*/ 	.byte	0x04, 0x17
        /*006a*/ 	.short	(.L_1770 - .L_1769)
.L_1769:
        /*006c*/ 	.word	0x00000000
        /*0070*/ 	.short	0x0000
        /*0072*/ 	.short	0x0000
        /*0074*/ 	.byte	0x00, 0xf0, 0x81, 0x00


	//----- nvinfo : EIATTR_SPARSE_MMA_MASK
	.align		4
.L_1770:
        /*0078*/ 	.byte	0x03, 0x50
        /*007a*/ 	.short	0x0000


	//----- nvinfo : EIATTR_MAXREG_COUNT
	.align		4
        /*007c*/ 	.byte	0x03, 0x1b
        /*007e*/ 	.short	0x00ff


	//----- nvinfo : EIATTR_EXTERNS
	.align		4
        /*0080*/ 	.byte	0x04, 0x0f
        /*0082*/ 	.short	(.L_1772 - .L_1771)


	//   ....[0]....
	.align		4
.L_1771:
        /*0084*/ 	.word	index@(__assertfail)


	//----- nvinfo : EIATTR_MERCURY_ISA_VERSION
	.align		4
.L_1772:
        /*0088*/ 	.byte	0x03, 0x5f
        /*008a*/ 	.short	0x0101


	//----- nvinfo : EIATTR_COOP_GROUP_MASK_REGIDS
	.align		4
        /*008c*/ 	.byte	0x04, 0x29
        /*008e*/ 	.short	(.L_1774 - .L_1773)


	//   ....[0]....
.L_1773:
        /*0090*/ 	.word	0xffffffff


	//   ....[1]....
        /*0094*/ 	.word	0xffffffff


	//   ....[2]....
        /*0098*/ 	.word	0xffffffff


	//   ....[3]....
        /*009c*/ 	.word	0xffffffff


	//   ....[4]....
        /*00a0*/ 	.word	0xffffffff


	//   ....[5]....
        /*00a4*/ 	.word	0xffffffff


	//   ....[6]....
        /*00a8*/ 	.word	0xffffffff


	//   ....[7]....
        /*00ac*/ 	.word	0xffffffff


	//   ....[8]....
        /*00b0*/ 	.word	0xffffffff


	//   ....[9]....
        /*00b4*/ 	.word	0xffffffff


	//   ....[10]....
        /*00b8*/ 	.word	0xffffffff


	//   ....[11]....
        /*00bc*/ 	.word	0xffffffff


	//   ....[12]....
        /*00c0*/ 	.word	0xffffffff


	//   ....[13]....
        /*00c4*/ 	.word	0xffffffff


	//   ....[14]....
        /*00c8*/ 	.word	0xffffffff


	//   ....[15]....
        /*00cc*/ 	.word	0xffffffff


	//   ....[16]....
        /*00d0*/ 	.word	0xffffffff


	//   ....[17]....
        /*00d4*/ 	.word	0xffffffff


	//   ....[18]....
        /*00d8*/ 	.word	0x0500000f


	//   ....[19]....
        /*00dc*/ 	.word	0x0500000f


	//   ....[20]....
        /*00e0*/ 	.word	0x0500000f


	//   ....[21]....
        /*00e4*/ 	.word	0x0500000f


	//   ....[22]....
        /*00e8*/ 	.word	0x0500000f


	//   ....[23]....
        /*00ec*/ 	.word	0x0500000f


	//   ....[24]....
        /*00f0*/ 	.word	0x0500000f


	//   ....[25]....
        /*00f4*/ 	.word	0x0500000f


	//   ....[26]....
        /*00f8*/ 	.word	0x0500000f


	//   ....[27]....
        /*00fc*/ 	.word	0x0500000f


	//   ....[28]....
        /*0100*/ 	.word	0x0500000f


	//   ....[29]....
        /*0104*/ 	.word	0x0500000f


	//   ....[30]....
        /*0108*/ 	.word	0x0500000f


	//   ....[31]....
        /*010c*/ 	.word	0x0500000f


	//   ....[32]....
        /*0110*/ 	.word	0x0500000f


	//   ....[33]....
        /*0114*/ 	.word	0x0500000f


	//   ....[34]....
        /*0118*/ 	.word	0x0500000f


	//   ....[35]....
        /*011c*/ 	.word	0x0500000f


	//----- nvinfo : EIATTR_COOP_GROUP_INSTR_OFFSETS
	.align		4
.L_1774:
        /*0120*/ 	.byte	0x04, 0x28
        /*0122*/ 	.short	(.L_1776 - .L_1775)


	//   ....[0]....
.L_1775:
        /*0124*/ 	.word	0x00000c50


	//   ....[1]....
        /*0128*/ 	.word	0x00000c60


	//   ....[2]....
        /*012c*/ 	.word	0x00000c70


	//   ....[3]....
        /*0130*/ 	.word	0x00000dc0


	//   ....[4]....
        /*0134*/ 	.word	0x00000dd0


	//   ....[5]....
        /*0138*/ 	.word	0x00000de0


	//   ....[6]....
        /*013c*/ 	.word	0x00000f30


	//   ....[7]....
        /*0140*/ 	.word	0x00000f40


	//   ....[8]....
        /*0144*/ 	.word	0x00000f50


	//   ....[9]....
        /*0148*/ 	.word	0x000010a0


	//   ....[10]....
        /*014c*/ 	.word	0x000010b0


	//   ....[11]....
        /*0150*/ 	.word	0x000010c0


	//   ....[12]....
        /*0154*/ 	.word	0x00001210


	//   ....[13]....
        /*0158*/ 	.word	0x00001220


	//   ....[14]....
        /*015c*/ 	.word	0x00001230


	//   ....[15]....
        /*0160*/ 	.word	0x00001380


	//   ....[16]....
        /*0164*/ 	.word	0x00001390


	//   ....[17]....
        /*0168*/ 	.word	0x000013a0


	//   ....[18]....
        /*016c*/ 	.word	0x00001a20


	//   ....[19]....
        /*0170*/ 	.word	0x00001ab0


	//   ....[20]....
        /*0174*/ 	.word	0x00001b00


	//   ....[21]....
        /*0178*/ 	.word	0x00001b90


	//   ....[22]....
        /*017c*/ 	.word	0x00001c20


	//   ....[23]....
        /*0180*/ 	.word	0x00001c70


	//   ....[24]....
        /*0184*/ 	.word	0x00001d00


	//   ....[25]....
        /*0188*/ 	.word	0x00001d90


	//   ....[26]....
        /*018c*/ 	.word	0x00001de0


	//   ....[27]....
        /*0190*/ 	.word	0x00001e70


	//   ....[28]....
        /*0194*/ 	.word	0x00001f00


	//   ....[29]....
        /*0198*/ 	.word	0x00001f50


	//   ....[30]....
        /*019c*/ 	.word	0x00001fe0


	//   ....[31]....
        /*01a0*/ 	.word	0x00002070


	//   ....[32]....
        /*01a4*/ 	.word	0x000020c0


	//   ....[33]....
        /*01a8*/ 	.word	0x00002150


	//   ....[34]....
        /*01ac*/ 	.word	0x000021e0


	//   ....[35]....
        /*01b0*/ 	.word	0x00002230


	//----- nvinfo : EIATTR_VRC_CTA_INIT_COUNT
	.align		4
.L_1776:
        /*01b4*/ 	.byte	0x02, 0x4a
	.zero		1
	.zero		1


	//----- nvinfo : EIATTR_SYSCALL_OFFSETS
	.align		4
        /*01b8*/ 	.byte	0x04, 0x46
        /*01ba*/ 	.short	(.L_1778 - .L_1777)


	//   ....[0]....
.L_1777:
        /*01bc*/ 	.word	0x00000140


	//----- nvinfo : EIATTR_EXIT_INSTR_OFFSETS
	.align		4
.L_1778:
        /*01c0*/ 	.byte	0x04, 0x1c
        /*01c2*/ 	.short	(.L_1780 - .L_1779)


	//   ....[0]....
.L_1779:
        /*01c4*/ 	.word	0x000001b0


	//   ....[1]....
        /*01c8*/ 	.word	0x000019b0


	//----- nvinfo : EIATTR_MAX_THREADS
	.align		4
.L_1780:
        /*01cc*/ 	.byte	0x04, 0x05
        /*01ce*/ 	.short	(.L_1782 - .L_1781)
.L_1781:
        /*01d0*/ 	.word	0x00000100
        /*01d4*/ 	.word	0x00000001
        /*01d8*/ 	.word	0x00000001


	//----- nvinfo : EIATTR_CRS_STACK_SIZE
	.align		4
.L_1782:
        /*01dc*/ 	.byte	0x04, 0x1e
        /*01de*/ 	.short	(.L_1784 - .L_1783)
.L_1783:
        /*01e0*/ 	.word	0x00000000


	//----- nvinfo : EIATTR_CBANK_PARAM_SIZE
	.align		4
.L_1784:
        /*01e4*/ 	.byte	0x03, 0x19
        /*01e6*/ 	.short	0x0060


	//----- nvinfo : EIATTR_PARAM_CBANK
	.align		4
        /*01e8*/ 	.byte	0x04, 0x0a
        /*01ea*/ 	.short	(.L_1786 - .L_1785)
	.align		4
.L_1785:
        /*01ec*/ 	.word	index@(.nv.constant0._Z17LayerNormWarpImplI19BiasAddResidualLoadI6__halffE11AffineStoreIfS1_EfLi1ELi28ELi24ELi32ELi1ELb1EEvT_T0_iidPT1_S8_)
        /*01f0*/ 	.short	0x0380
        /*01f2*/ 	.short	0x0060


	//----- nvinfo : EIATTR_SW_WAR
	.align		4
.L_1786:
        /*01f4*/ 	.byte	0x04, 0x36
        /*01f6*/ 	.short	(.L_1788 - .L_1787)
.L_1787:
        /*01f8*/ 	.word	0x00000008
.L_1788:


//--------------------- .nv.info._Z17LayerNormWarpImplI19BiasAddResidualLoadI6__halffE11AffineStoreIfS1_EfLi1ELi28ELi28ELi32ELi1ELb0EEvT_T0_iidPT1_S8_ --------------------------
	.section	.nv.info._Z17LayerNormWarpImplI19BiasAddResidualLoadI6__halffE11AffineStoreIfS1_EfLi1ELi28ELi28ELi32ELi1ELb0EEvT_T0_iidPT1_S8_,"",@"SHT_CUDA_INFO"
	.sectionflags	@""
	.align	4


	//----- nvinfo : EIATTR_CUDA_API_VERSION
	.align		4
        /*0000*/ 	.byte	0x04, 0x37
        /*0002*/ 	.short	(.L_1790 - .L_1789)
.L_1789:
        /*0004*/ 	.word	0x00000082


	//----- nvinfo : EIATTR_KPARAM_INFO
	.align		4
.L_1790:
        /*0008*/ 	.byte	0x04, 0x17
        /*000a*/ 	.short	(.L_1792 - .L_1791)
.L_1791:
        /*000c*/ 	.word	0x00000000
        /*0010*/ 	.short	0x0006
        /*0012*/ 	.short	0x0058
        /*0014*/ 	.byte	0x00, 0xf5, 0x21, 0x00


	//----- nvinfo : EIATTR_KPARAM_INFO
	.align		4
.L_1792:
        /*0018*/ 	.byte	0x04, 0x17
        /*001a*/ 	.short	(.L_1794 - .L_1793)
.L_1793:
        /*001c*/ 	.word	0x00000000
        /*0020*/ 	.short	0x0005
        /*0022*/ 	.short	0x0050
        /*0024*/ 	.byte	0x00, 0xf5, 0x21, 0x00


	//----- nvinfo : EIATTR_KPARAM_INFO
	.align		4
.L_1794:
        /*0028*/ 	.byte	0x04, 0x17
        /*002a*/ 	.short	(.L_1796 - .L_1795)
.L_1795:
        /*002c*/ 	.word	0x00000000
        /*0030*/ 	.short	0x0004
        /*0032*/ 	.short	0x0048
        /*0034*/ 	.byte	0x00, 0xf0, 0x21, 0x00


	//----- nvinfo : EIATTR_KPARAM_INFO
	.align		4
.L_1796:
        /*0038*/ 	.byte	0x04, 0x17
        /*003a*/ 	.short	(.L_1798 - .L_1797)
.L_1797:
        /*003c*/ 	.word	0x00000000
        /*0040*/ 	.short	0x0003
        /*0042*/ 	.short	0x0044
        /*0044*/ 	.byte	0x00, 0xf0, 0x11, 0x00


	//----- nvinfo : EIATTR_KPARAM_INFO
	.align		4
.L_1798:
        /*0048*/ 	.byte	0x04, 0x17
        /*004a*/ 	.short	(.L_1800 - .L_1799)
.L_1799:
        /*004c*/ 	.word	0x00000000
        /*0050*/ 	.short	0x0002
        /*0052*/ 	.short	0x0040
        /*0054*/ 	.byte	0x00, 0xf0, 0x11, 0x00


	//----- nvinfo : EIATTR_KPARAM_INFO
	.align		4
.L_1800:
        /*0058*/ 	.byte	0x04, 0x17
        /*005a*/ 	.short	(.L_1802 - .L_1801)
.L_1801:
        /*005c*/ 	.word	0x00000000
        /*0060*/ 	.short	0x0001
        /*0062*/ 	.short	0x0020
        /*0064*/ 	.byte	0x00, 0xf0, 0x81, 0x00


	//----- nvinfo : EIATTR_KPARAM_INFO
	.align		4
.L_1802:
        /*0068*/ 	.byte	0x04, 0x17
        /*006a*/ 	.short	(.L_1804 - .L_1803)
.L_1803:
        /*006c*/ 	.word	0x00000000
        /*0070*/ 	.short	0x0000
        /*0072*/ 	.short	0x0000
        /*0074*/ 	.byte	0x00, 0xf0, 0x81, 0x00


	//----- nvinfo : EIATTR_SPARSE_MMA_MASK
	.align		4
.L_1804:
        /*0078*/ 	.byte	0x03, 0x50
        /*007a*/ 	.short	0x0000


	//----- nvinfo : EIATTR_MAXREG_COUNT
	.align		4
        /*007c*/ 	.byte	0x03, 0x1b
        /*007e*/ 	.short	0x00ff


	//----- nvinfo : EIATTR_EXTERNS
	.align		4
        /*0080*/ 	.byte	0x04, 0x0f
        /*0082*/ 	.short	(.L_1806 - .L_1805)


	//   ....[0]....
	.align		4
.L_1805:
        /*0084*/ 	.word	index@(__assertfail)


	//----- nvinfo : EIATTR_MERCURY_ISA_VERSION
	.align		4
.L_1806:
        /*0088*/ 	.byte	0x03, 0x5f
        /*008a*/ 	.short	0x0101


	//----- nvinfo : EIATTR_COOP_GROUP_MASK_REGIDS
	.align		4
        /*008c*/ 	.byte	0x04, 0x29
        /*008e*/ 	.short	(.L_1808 - .L_1807)


	//   ....[0]....
.L_1807:
        /*0090*/ 	.word	0xffffffff


	//   ....[1]....
        /*0094*/ 	.word	0xffffffff


	//   ....[2]....
        /*0098*/ 	.word	0xffffffff


	//   ....[3]....
        /*009c*/ 	.word	0xffffffff


	//   ....[4]....
        /*00a0*/ 	.word	0xffffffff


	//   ....[5]....
        /*00a4*/ 	.word	0xffffffff


	//   ....[6]....
        /*00a8*/ 	.word	0xffffffff


	//   ....[7]....
        /*00ac*/ 	.word	0xffffffff


	//   ....[8]....
        /*00b0*/ 	.word	0xffffffff


	//   ....[9]....
        /*00b4*/ 	.word	0xffffffff


	//   ....[10]....
        /*00b8*/ 	.word	0xffffffff


	//   ....[11]....
        /*00bc*/ 	.word	0xffffffff


	//   ....[12]....
        /*00c0*/ 	.word	0xffffffff


	//   ....[13]....
        /*00c4*/ 	.word	0xffffffff


	//   ....[14]....
        /*00c8*/ 	.word	0xffffffff


	//   ....[15]....
        /*00cc*/ 	.word	0xffffffff


	//   ....[16]....
        /*00d0*/ 	.word	0xffffffff


	//   ....[17]....
        /*00d4*/ 	.word	0xffffffff


	//   ....[18]....
        /*00d8*/ 	.word	0x0500000f


	//   ....[19]....
        /*00dc*/ 	.word	0x0500000f


	//   ....[20]....
        /*00e0*/ 	.word	0x0500000f


	//   ....[21]....
        /*00e4*/ 	.word	0x0500000f


	//   ....[22]....
        /*00e8*/ 	.word	0x0500000f


	//   ....[23]....
        /*00ec*/ 	.word	0x0500000f


	//   ....[24]....
        /*00f0*/ 	.word	0x0500000f


	//   ....[25]....
        /*00f4*/ 	.word	0x0500000f


	//   ....[26]....
        /*00f8*/ 	.word	0x0500000f


	//   ....[27]....
        /*00fc*/ 	.word	0x0500000f


	//   ....[28]....
        /*0100*/ 	.word	0x0500000f


	//   ....[29]....
        /*0104*/ 	.word	0x0500000f


	//   ....[30]....
        /*0108*/ 	.word	0x0500000f


	//   ....[31]....
        /*010c*/ 	.word	0x0500000f


	//   ....[32]....
        /*0110*/ 	.word	0x0500000f


	//   ....[33]....
        /*0114*/ 	.word	0x0500000f


	//   ....[34]....
        /*0118*/ 	.word	0x0500000f


	//   ....[35]....
        /*011c*/ 	.word	0x0500000f


	//----- nvinfo : EIATTR_COOP_GROUP_INSTR_OFFSETS
	.align		4
.L_1808:
        /*0120*/ 	.byte	0x04, 0x28
        /*0122*/ 	.short	(.L_1810 - .L_1809)


	//   ....[0]....
.L_1809:
        /*0124*/ 	.word	0x00000930


	//   ....[1]....
        /*0128*/ 	.word	0x00000940


	//   ....[2]....
        /*012c*/ 	.word	0x00000950


	//   ....[3]....
        /*0130*/ 	.word	0x00000a70


	//   ....[4]....
        /*0134*/ 	.word	0x00000a80


	//   ....[5]....
        /*0138*/ 	.word	0x00000a90


	//   ....[6]....
        /*013c*/ 	.word	0x00000bc0


	//   ....[7]....
        /*0140*/ 	.word	0x00000bd0


	//   ....[8]....
        /*0144*/ 	.word	0x00000be0


	//   ....[9]....
        /*0148*/ 	.word	0x00000d10


	//   ....[10]....
        /*014c*/ 	.word	0x00000d20


	//   ....[11]....
        /*0150*/ 	.word	0x00000d30


	//   ....[12]....
        /*0154*/ 	.word	0x00000e60


	//   ....[13]....
        /*0158*/ 	.word	0x00000e70


	//   ....[14]....
        /*015c*/ 	.word	0x00000e80


	//   ....[15]....
        /*0160*/ 	.word	0x00000fb0


	//   ....[16]....
        /*0164*/ 	.word	0x00000fc0


	//   ....[17]....
        /*0168*/ 	.word	0x00000fd0


	//   ....[18]....
        /*016c*/ 	.word	0x00001690


	//   ....[19]....
        /*0170*/ 	.word	0x00001720


	//   ....[20]....
        /*0174*/ 	.word	0x00001770


	//   ....[21]....
        /*0178*/ 	.word	0x00001800


	//   ....[22]....
        /*017c*/ 	.word	0x00001890


	//   ....[23]....
        /*0180*/ 	.word	0x000018e0


	//   ....[24]....
        /*0184*/ 	.word	0x00001970


	//   ....[25]....
        /*0188*/ 	.word	0x00001a00


	//   ....[26]....
        /*018c*/ 	.word	0x00001a50


	//   ....[27]....
        /*0190*/ 	.word	0x00001ae0


	//   ....[28]....
        /*0194*/ 	.word	0x00001b70


	//   ....[29]....
        /*0198*/ 	.word	0x00001bc0


	//   ....[30]....
        /*019c*/ 	.word	0x00001c50


	//   ....[31]....
        /*01a0*/ 	.word	0x00001ce0


	//   ....[32]....
        /*01a4*/ 	.word	0x00001d30


	//   ....[33]....
        /*01a8*/ 	.word	0x00001dc0


	//   ....[34]....
        /*01ac*/ 	.word	0x00001e50


	//   ....[35]....
        /*01b0*/ 	.word	0x00001ea0


	//----- nvinfo : EIATTR_VRC_CTA_INIT_COUNT
	.align		4
.L_1810:
        /*01b4*/ 	.byte	0x02, 0x4a
	.zero		1
	.zero		1


	//----- nvinfo : EIATTR_SYSCALL_OFFSETS
	.align		4
        /*01b8*/ 	.byte	0x04, 0x46
        /*01ba*/ 	.short	(.L_1812 - .L_1811)


	//   ....[0]....
.L_1811:
        /*01bc*/ 	.word	0x00000150


	//----- nvinfo : EIATTR_EXIT_INSTR_OFFSETS
	.align		4
.L_1812:
        /*01c0*/ 	.byte	0x04, 0x1c
        /*01c2*/ 	.short	(.L_1814 - .L_1813)


	//   ....[0]....
.L_1813:
        /*01c4*/ 	.word	0x000001c0


	//   ....[1]....
        /*01c8*/ 	.word	0x00001620


	//----- nvinfo : EIATTR_MAX_THREADS
	.align		4
.L_1814:
        /*01cc*/ 	.byte	0x04, 0x05
        /*01ce*/ 	.short	(.L_1816 - .L_1815)
.L_1815:
        /*01d0*/ 	.word	0x00000100
        /*01d4*/ 	.word	0x00000001
        /*01d8*/ 	.word	0x00000001


	//----- nvinfo : EIATTR_CRS_STACK_SIZE
	.align		4
.L_1816:
        /*01dc*/ 	.byte	0x04, 0x1e
        /*01de*/ 	.short	(.L_1818 - .L_1817)
.L_1817:
        /*01e0*/ 	.word	0x00000000


	//----- nvinfo : EIATTR_CBANK_PARAM_SIZE
	.align		4
.L_1818:
        /*01e4*/ 	.byte	0x03, 0x19
        /*01e6*/ 	.short	0x0060


	//----- nvinfo : EIATTR_PARAM_CBANK
	.align		4
        /*01e8*/ 	.byte	0x04, 0x0a
        /*01ea*/ 	.short	(.L_1820 - .L_1819)
	.align		4
.L_1819:
        /*01ec*/ 	.word	index@(.nv.constant0._Z17LayerNormWarpImplI19BiasAddResidualLoadI6__halffE11AffineStoreIfS1_EfLi1ELi28ELi28ELi32ELi1ELb0EEvT_T0_iidPT1_S8_)
        /*01f0*/ 	.short	0x0380
        /*01f2*/ 	.short	0x0060


	//----- nvinfo : EIATTR_SW_WAR
	.align		4
.L_1820:
        /*01f4*/ 	.byte	0x04, 0x36
        /*01f6*/ 	.short	(.L_1822 - .L_1821)
.L_1821:
        /*01f8*/ 	.word	0x00000008
.L_1822:


//--------------------- .nv.info._Z17LayerNormWarpImplI19BiasAddResidualLoadI6__halffE11AffineStoreIfS1_EfLi1ELi24ELi20ELi32ELi1ELb1EEvT_T0_iidPT1_S8_ --------------------------
	.section	.nv.info._Z17LayerNormWarpImplI19BiasAddResidualLoadI6__halffE11AffineStoreIfS1_EfLi1ELi24ELi20ELi32ELi1ELb1EEvT_T0_iidPT1_S8_,"",@"SHT_CUDA_INFO"
	.sectionflags	@""
	.align	4


	//----- nvinfo : EIATTR_CUDA_API_VERSION
	.align		4
        /*0000*/ 	.byte	0x04, 0x37
        /*0002*/ 	.short	(.L_1824 - .L_1823)
.L_1823:
        /*0004*/ 	.word	0x00000082


	//----- nvinfo : EIATTR_KPARAM_INFO
	.align		4
.L_1824:
        /*0008*/ 	.byte	0x04, 0x17
        /*000a*/ 	.short	(.L_1826 - .L_1825)
.L_1825:
        /*000c*/ 	.word	0x00000000
        /*0010*/ 	.short	0x0006
        /*0012*/ 	.short	0x0058
        /*0014*/ 	.byte	0x00, 0xf5, 0x21, 0x00


	//----- nvinfo : EIATTR_KPARAM_INFO
	.align		4
.L_1826:
        /*0018*/ 	.byte	0x04, 0x17
        /*001a*/ 	.short	(.L_1828 - .L_1827)
.L_1827:
        /*001c*/ 	.word	0x00000000
        /*0020*/ 	.short	0x0005
        /*0022*/ 	.short	0x0050
        /*0024*/ 	.byte	0x00, 0xf5, 0x21, 0x00


	//----- nvinfo : EIATTR_KPARAM_INFO
	.align		4
.L_1828:
        /*0028*/ 	.byte	0x04, 0x17
        /*002a*/ 	.short	(.L_1830 - .L_1829)
.L_1829:
        /*002c*/ 	.word	0x00000000
        /*0030*/ 	.short	0x0004
        /*0032*/ 	.short	0x0048
        /*0034*/ 	.byte	0x00, 0xf0, 0x21, 0x00


	//----- nvinfo : EIATTR_KPARAM_INFO
	.align		4
.L_1830:
        /*0038*/ 	.byte	0x04, 0x17
        /*003a*/ 	.short	(.L_1832 - .L_1831)
.L_1831:
        /*003c*/ 	.word	0x00000000
        /*0040*/ 	.short	0x0003
        /*0042*/ 	.short	0x0044
        /*0044*/ 	.byte	0x00, 0xf0, 0x11, 0x00


	//----- nvinfo : EIATTR_KPARAM_INFO
	.align		4
.L_1832:
        /*0048*/ 	.byte	0x04, 0x17
        /*004a*/ 	.short	(.L_1834 - .L_1833)
.L_1833:
        /*004c*/ 	.word	0x00000000
        /*0050*/ 	.short	0x0002
        /*0052*/ 	.short	0x0040
        /*0054*/ 	.byte	0x00, 0xf0, 0x11, 0x00


	//----- nvinfo : EIATTR_KPARAM_INFO
	.align		4
.L_1834:
        /*0058*/ 	.byte	0x04, 0x17
        /*005a*/ 	.short	(.L_1836 - .L_1835)
.L_1835:
        /*005c*/ 	.word	0x00000000
        /*0060*/ 	.short	0x0001
        /*0062*/ 	.short	0x0020
        /*0064*/ 	.byte	0x00, 0xf0, 0x81, 0x00


	//----- nvinfo : EIATTR_KPARAM_INFO
	.align		4
.L_1836:
        /*0068*/ 	.byte	0x04, 0x17
        /*006a*/ 	.short	(.L_1838 - .L_1837)
.L_1837:
        /*006c*/ 	.word	0x00000000
        /*0070*/ 	.short	0x0000
        /*0072*/ 	.short	0x0000
        /*0074*/ 	.byte	0x00, 0xf0, 0x81, 0x00


	//----- nvinfo : EIATTR_SPARSE_MMA_MASK
	.align		4
.L_1838:
        /*0078*/ 	.byte	0x03, 0x50
        /*007a*/ 	.short	0x0000


	//----- nvinfo : EIATTR_MAXREG_COUNT
	.align		4
        /*007c*/ 	.byte	0x03, 0x1b
        /*007e*/ 	.short	0x00ff


	//----- nvinfo : EIATTR_EXTERNS
	.align		4
        /*0080*/ 	.byte	0x04, 0x0f
        /*0082*/ 	.short	(.L_1840 - .L_1839)


	//   ....[0]....
	.align		4
.L_1839:
        /*0084*/ 	.word	index@(__assertfail)


	//----- nvinfo : EIATTR_MERCURY_ISA_VERSION
	.align		4
.L_1840:
        /*0088*/ 	.byte	0x03, 0x5f
        /*008a*/ 	.short	0x0101


	//----- nvinfo : EIATTR_COOP_GROUP_MASK_REGIDS
	.align		4
        /*008c*/ 	.byte	0x04, 0x29
        /*008e*/ 	.short	(.L_1842 - .L_1841)


	//   ....[0]....
.L_1841:
        /*0090*/ 	.word	0xffffffff


	//   ....[1]....
        /*0094*/ 	.word	0xffffffff


	//   ....[2]....
        /*0098*/ 	.word	0xffffffff


	//   ....[3]....
        /*009c*/ 	.word	0xffffffff


	//   ....[4]....
        /*00a0*/ 	.word	0xffffffff


	//   ....[5]....
        /*00a4*/ 	.word	0xffffffff


	//   ....[6]....
        /*00a8*/ 	.word	0xffffffff


	//   ....[7]....
        /*00ac*/ 	.word	0xffffffff


	//   ....[8]....
        /*00b0*/ 	.word	0xffffffff


	//   ....[9]....
        /*00b4*/ 	.word	0xffffffff


	//   ....[10]....
        /*00b8*/ 	.word	0xffffffff


	//   ....[11]....
        /*00bc*/ 	.word	0xffffffff


	//   ....[12]....
        /*00c0*/ 	.word	0xffffffff


	//   ....[13]....
        /*00c4*/ 	.word	0xffffffff


	//   ....[14]....
        /*00c8*/ 	.word	0xffffffff


	//   ....[15]....
        /*00cc*/ 	.word	0xffffffff


	//   ....[16]....
        /*00d0*/ 	.word	0xffffffff


	//   ....[17]....
        /*00d4*/ 	.word	0xffffffff


	//   ....[18]....
        /*00d8*/ 	.word	0x0500000f


	//   ....[19]....
        /*00dc*/ 	.word	0x0500000f


	//   ....[20]....
        /*00e0*/ 	.word	0x0500000f


	//   ....[21]....
        /*00e4*/ 	.word	0x0500000f


	//   ....[22]....
        /*00e8*/ 	.word	0x0500000f


	//   ....[23]....
        /*00ec*/ 	.word	0x0500000f


	//   ....[24]....
        /*00f0*/ 	.word	0x0500000f


	//   ....[25]....
        /*00f4*/ 	.word	0x0500000f


	//   ....[26]....
        /*00f8*/ 	.word	0x0500000f


	//   ....[27]....
        /*00fc*/ 	.word	0x0500000f


	//   ....[28]....
        /*0100*/ 	.word	0x0500000f


	//   ....[29]....
        /*0104*/ 	.word	0x0500000f


	//   ....[30]....
        /*0108*/ 	.word	0x0500000f


	//   ....[31]....
        /*010c*/ 	.word	0x0500000f


	//   ....[32]....
        /*0110*/ 	.word	0x0500000f


	//   ....[33]....
        /*0114*/ 	.word	0x0500000f


	//   ....[34]....
        /*0118*/ 	.word	0x0500000f


	//   ....[35]....
        /*011c*/ 	.word	0x0500000f


	//----- nvinfo : EIATTR_COOP_GROUP_INSTR_OFFSETS
	.align		4
.L_1842:
        /*0120*/ 	.byte	0x04, 0x28
        /*0122*/ 	.short	(.L_1844 - .L_1843)


	//   ....[0]....
.L_1843:
        /*0124*/ 	.word	0x00000b50


	//   ....[1]....
        /*0128*/ 	.word	0x00000b60


	//   ....[2]....
        /*012c*/ 	.word	0x00000b70


	//   ....[3]....
        /*0130*/ 	.word	0x00000cc0


	//   ....[4]....
        /*0134*/ 	.word	0x00000cd0


	//   ....[5]....
        /*0138*/ 	.word	0x00000ce0


	//   ....[6]....
        /*013c*/ 	.word	0x00000e30


	//   ....[7]....
        /*0140*/ 	.word	0x00000e40


	//   ....[8]....
        /*0144*/ 	.word	0x00000e50


	//   ....[9]....
        /*0148*/ 	.word	0x00000fa0


	//   ....[10]....
        /*014c*/ 	.word	0x00000fb0


	//   ....[11]....
        /*0150*/ 	.word	0x00000fc0


	//   ....[12]....
        /*0154*/ 	.word	0x00001110


	//   ....[13]....
        /*0158*/ 	.word	0x00001120


	//   ....[14]....
        /*015c*/ 	.word	0x00001130


	//   ....[15]....
        /*0160*/ 	.word	0x00001280


	//   ....[16]....
        /*0164*/ 	.word	0x00001290


	//   ....[17]....
        /*0168*/ 	.word	0x000012a0


	//   ....[18]....
        /*016c*/ 	.word	0x000018c0


	//   ....[19]....
        /*0170*/ 	.word	0x00001950


	//   ....[20]....
        /*0174*/ 	.word	0x000019a0


	//   ....[21]....
        /*0178*/ 	.word	0x00001a30


	//   ....[22]....
        /*017c*/ 	.word	0x00001ac0


	//   ....[23]....
        /*0180*/ 	.word	0x00001b10


	//   ....[24]....
        /*0184*/ 	.word	0x00001ba0


	//   ....[25]....
        /*0188*/ 	.word	0x00001c30


	//   ....[26]....
        /*018c*/ 	.word	0x00001c80


	//   ....[27]....
        /*0190*/ 	.word	0x00001d10


	//   ....[28]....
        /*0194*/ 	.word	0x00001da0


	//   ....[29]....
        /*0198*/ 	.word	0x00001df0


	//   ....[30]....
        /*019c*/ 	.word	0x00001e80


	//   ....[31]....
        /*01a0*/ 	.word	0x00001f10


	//   ....[32]....
        /*01a4*/ 	.word	0x00001f60


	//   ....[33]....
        /*01a8*/ 	.word	0x00001ff0


	//   ....[34]....
        /*01ac*/ 	.word	0x00002080


	//   ....[35]....
        /*01b0*/ 	.word	0x000020d0


	//----- nvinfo : EIATTR_VRC_CTA_INIT_COUNT
	.align		4
.L_1844:
        /*01b4*/ 	.byte	0x02, 0x4a
	.zero		1
	.zero		1


	//----- nvinfo : EIATTR_SYSCALL_OFFSETS
	.align		4
        /*01b8*/ 	.byte	0x04, 0x46
        /*01ba*/ 	.short	(.L_1846 - .L_1845)


	//   ....[0]....
.L_1845:
        /*01bc*/ 	.word	0x00000140


	//----- nvinfo : EIATTR_EXIT_INSTR_OFFSETS
	.align		4
.L_1846:
        /*01c0*/ 	.byte	0x04, 0x1c
        /*01c2*/ 	.short	(.L_1848 - .L_1847)


	//   ....[0]....
.L_1847:
        /*01c4*/ 	.word	0x000001b0


	//   ....[1]....
        /*01c8*/ 	.word	0x00001850


	//----- nvinfo : EIATTR_MAX_THREADS
	.align		4
.L_1848:
        /*01cc*/ 	.byte	0x04, 0x05
        /*01ce*/ 	.short	(.L_1850 - .L_1849)
.L_1849:
        /*01d0*/ 	.word	0x00000100
        /*01d4*/ 	.word	0x00000001
        /*01d8*/ 	.word	0x00000001


	//----- nvinfo : EIATTR_CRS_STACK_SIZE
	.align		4
.L_1850:
        /*01dc*/ 	.byte	0x04, 0x1e
        /*01de*/ 	.short	(.L_1852 - .L_1851)
.L_1851:
        /*01e0*/ 	.word	0x00000000


	//----- nvinfo : EIATTR_CBANK_PARAM_SIZE
	.align		4
.L_1852:
        /*01e4*/ 	.byte	0x03, 0x19
        /*01e6*/ 	.short	0x0060


	//----- nvinfo : EIATTR_PARAM_CBANK
	.align		4
        /*01e8*/ 	.byte	0x04, 0x0a
        /*01ea*/ 	.short	(.L_1854 - .L_1853)
	.align		4
.L_1853:
        /*01ec*/ 	.word	index@(.nv.constant0._Z17LayerNormWarpImplI19BiasAddResidualLoadI6__halffE11AffineStoreIfS1_EfLi1ELi24ELi20ELi32ELi1ELb1EEvT_T0_iidPT1_S8_)
        /*01f0*/ 	.short	0x0380
        /*01f2*/ 	.short	0x0060


	//----- nvinfo : EIATTR_SW_WAR
	.align		4
.L_1854:
        /*01f4*/ 	.byte	0x04, 0x36
        /*01f6*/ 	.short	(.L_1856 - .L_1855)
.L_1855:
        /*01f8*/ 	.word	0x00000008
.L_1856:


//--------------------- .nv.info._Z17LayerNormWarpImplI19BiasAddResidualLoadI6__halffE11AffineStoreIfS1_EfLi1ELi24ELi24ELi32ELi1ELb0EEvT_T0_iidPT1_S8_ --------------------------
	.section	.nv.info._Z17LayerNormWarpImplI19BiasAddResidualLoadI6__halffE11AffineStoreIfS1_EfLi1ELi24ELi24ELi32ELi1ELb0EEvT_T0_iidPT1_S8_,"",@"SHT_CUDA_INFO"
	.sectionflags	@""
	.align	4


	//----- nvinfo : EIATTR_CUDA_API_VERSION
	.align		4
        /*0000*/ 	.byte	0x04, 0x37
        /*0002*/ 	.short	(.L_1858 - .L_1857)
.L_1857:
        /*0004*/ 	.word	0x00000082


	//----- nvinfo : EIATTR_KPARAM_INFO
	.align		4
.L_1858:
        /*0008*/ 	.byte	0x04, 0x17
        /*000a*/ 	.short	(.L_1860 - .L_1859)
.L_1859:
        /*000c*/ 	.word	0x00000000
        /*0010*/ 	.short	0x0006
        /*0012*/ 	.short	0x0058
        /*0014*/ 	.byte	0x00, 0xf5, 0x21, 0x00


	//----- nvinfo : EIATTR_KPARAM_INFO
	.align		4
.L_1860:
        /*0018*/ 	.byte	0x04, 0x17
        /*001a*/ 	.short	(.L_1862 - .L_1861)
.L_1861:
        /*001c*/ 	.word	0x00000000
        /*0020*/ 	.short	0x0005
        /*0022*/ 	.short	0x0050
        /*0024*/ 	.byte	0x00, 0xf5, 0x21, 0x00


	//----- nvinfo : EIATTR_KPARAM_INFO
	.align		4
.L_1862:
        /*0028*/ 	.byte	0x04, 0x17
        /*002a*/ 	.short	(.L_1864 - .L_1863)
.L_1863:
        /*002c*/ 	.word	0x00000000
        /*0030*/ 	.short	0x0004
        /*0032*/ 	.short	0x0048
        /*0034*/ 	.byte	0x00, 0xf0, 0x21, 0x00


	//----- nvinfo : EIATTR_KPARAM_INFO
	.align		4
.L_1864:
        /*0038*/ 	.byte	0x04, 0x17
        /*003a*/ 	.short	(.L_1866 - .L_1865)
.L_1865:
        /*003c*/ 	.word	0x00000000
        /*0040*/ 	.short	0x0003
        /*0042*/ 	.short	0x0044
        /*0044*/ 	.byte	0x00, 0xf0, 0x11, 0x00


	//----- nvinfo : EIATTR_KPARAM_INFO
	.align		4
.L_1866:
        /*0048*/ 	.byte	0x04, 0x17
        /*004a*/ 	.short	(.L_1868 - .L_1867)
.L_1867:
        /*004c*/ 	.word	0x00000000
        /*0050*/ 	.short	0x0002
        /*0052*/ 	.short	0x0040
        /*0054*/ 	.byte	0x00, 0xf0, 0x11, 0x00


	//----- nvinfo : EIATTR_KPARAM_INFO
	.align		4
.L_1868:
        /*0058*/ 	.byte	0x04, 0x17
        /*005a*/ 	.short	(.L_1870 - .L_1869)
.L_1869:
        /*005c*/ 	.word	0x00000000
        /*0060*/ 	.short	0x0001
        /*0062*/ 	.short	0x0020
        /*0064*/ 	.byte	0x00, 0xf0, 0x81, 0x00


	//----- nvinfo : EIATTR_KPARAM_INFO
	.align		4
.L_1870:
        /*0068*/ 	.byte	0x04, 0x17
        /*006a*/ 	.short	(.L_1872 - .L_1871)
.L_1871:
        /*006c*/ 	.word	0x00000000
        /*0070*/ 	.short	0x0000
        /*0072*/ 	.short	0x0000
        /*0074*/ 	.byte	0x00, 0xf0, 0x81, 0x00


	//----- nvinfo : EIATTR_SPARSE_MMA_MASK
	.align		4
.L_1872:
        /*0078*/ 	.byte	0x03, 0x50
        /*007a*/ 	.short	0x0000


	//----- nvinfo : EIATTR_MAXREG_COUNT
	.align		4
        /*007c*/ 	.byte	0x03, 0x1b
        /*007e*/ 	.short	0x00ff


	//----- nvinfo : EIATTR_EXTERNS
	.align		4
        /*0080*/ 	.byte	0x04, 0x0f
        /*0082*/ 	.short	(.L_1874 - .L_1873)


	//   ....[0]....
	.align		4
.L_1873:
        /*0084*/ 	.word	index@(__assertfail)


	//----- nvinfo : EIATTR_MERCURY_ISA_VERSION
	.align		4
.L_1874:
        /*0088*/ 	.byte	0x03, 0x5f
        /*008a*/ 	.short	0x0101


	//----- nvinfo : EIATTR_COOP_GROUP_MASK_REGIDS
	.align		4
        /*008c*/ 	.byte	0x04, 0x29
        /*008e*/ 	.short	(.L_1876 - .L_1875)


	//   ....[0]....
.L_1875:
        /*0090*/ 	.word	0xffffffff


	//   ....[1]....
        /*0094*/ 	.word	0xffffffff


	//   ....[2]....
        /*0098*/ 	.word	0xffffffff


	//   ....[3]....
        /*009c*/ 	.word	0xffffffff


	//   ....[4]....
        /*00a0*/ 	.word	0xffffffff


	//   ....[5]....
        /*00a4*/ 	.word	0xffffffff


	//   ....[6]....
        /*00a8*/ 	.word	0xffffffff


	//   ....[7]....
        /*00ac*/ 	.word	0xffffffff


	//   ....[8]....
        /*00b0*/ 	.word	0xffffffff


	//   ....[9]....
        /*00b4*/ 	.word	0xffffffff


	//   ....[10]....
        /*00b8*/ 	.word	0xffffffff


	//   ....[11]....
        /*00bc*/ 	.word	0xffffffff


	//   ....[12]....
        /*00c0*/ 	.word	0xffffffff


	//   ....[13]....
        /*00c4*/ 	.word	0xffffffff


	//   ....[14]....
        /*00c8*/ 	.word	0xffffffff


	//   ....[15]....
        /*00cc*/ 	.word	0xffffffff


	//   ....[16]....
        /*00d0*/ 	.word	0xffffffff


	//   ....[17]....
        /*00d4*/ 	.word	0xffffffff


	//   ....[18]....
        /*00d8*/ 	.word	0x0500000f


	//   ....[19]....
        /*00dc*/ 	.word	0x0500000f


	//   ....[20]....
        /*00e0*/ 	.word	0x0500000f


	//   ....[21]....
        /*00e4*/ 	.word	0x0500000f


	//   ....[22]....
        /*00e8*/ 	.word	0x0500000f


	//   ....[23]....
        /*00ec*/ 	.word	0x0500000f


	//   ....[24]....
        /*00f0*/ 	.word	0x0500000f


	//   ....[25]....
        /*00f4*/ 	.word	0x0500000f


	//   ....[26]....
        /*00f8*/ 	.word	0x0500000f


	//   ....[27]....
        /*00fc*/ 	.word	0x0500000f


	//   ....[28]....
        /*0100*/ 	.word	0x0500000f


	//   ....[29]....
        /*0104*/ 	.word	0x0500000f


	//   ....[30]....
        /*0108*/ 	.word	0x0500000f


	//   ....[31]....
        /*010c*/ 	.word	0x0500000f


	//   ....[32]....
        /*0110*/ 	.word	0x0500000f


	//   ....[33]....
        /*0114*/ 	.word	0x0500000f


	//   ....[34]....
        /*0118*/ 	.word	0x0500000f


	//   ....[35]....
        /*011c*/ 	.word	0x0500000f


	//----- nvinfo : EIATTR_COOP_GROUP_INSTR_OFFSETS
	.align		4
.L_1876:
        /*0120*/ 	.byte	0x04, 0x28
        /*0122*/ 	.short	(.L_1878 - .L_1877)


	//   ....[0]....
.L_1877:
        /*0124*/ 	.word	0x00000840


	//   ....[1]....
        /*0128*/ 	.word	0x00000850


	//   ....[2]....
        /*012c*/ 	.word	0x00000860


	//   ....[3]....
        /*0130*/ 	.word	0x00000980


	//   ....[4]....
        /*0134*/ 	.word	0x00000990


	//   ....[5]....
        /*0138*/ 	.word	0x000009a0


	//   ....[6]....
        /*013c*/ 	.word	0x00000ad0


	//   ....[7]....
        /*0140*/ 	.word	0x00000ae0


	//   ....[8]....
        /*0144*/ 	.word	0x00000af0


	//   ....[9]....
        /*0148*/ 	.word	0x00000c20


	//   ....[10]....
        /*014c*/ 	.word	0x00000c30


	//   ....[11]....
        /*0150*/ 	.word	0x00000c40


	//   ....[12]....
        /*0154*/ 	.word	0x00000d70


	//   ....[13]....
        /*0158*/ 	.word	0x00000d80


	//   ....[14]....
        /*015c*/ 	.word	0x00000d90


	//   ....[15]....
        /*0160*/ 	.word	0x00000ec0


	//   ....[16]....
        /*0164*/ 	.word	0x00000ed0


	//   ....[17]....
        /*0168*/ 	.word	0x00000ee0


	//   ....[18]....
        /*016c*/ 	.word	0x000014f0


	//   ....[19]....
        /*0170*/ 	.word	0x00001580


	//   ....[20]....
        /*0174*/ 	.word	0x000015d0


	//   ....[21]....
        /*0178*/ 	.word	0x00001660


	//   ....[22]....
        /*017c*/ 	.word	0x000016f0


	//   ....[23]....
        /*0180*/ 	.word	0x00001740


	//   ....[24]....
        /*0184*/ 	.word	0x000017d0


	//   ....[25]....
        /*0188*/ 	.word	0x00001860


	//   ....[26]....
        /*018c*/ 	.word	0x000018b0


	//   ....[27]....
        /*0190*/ 	.word	0x00001940


	//   ....[28]....
        /*0194*/ 	.word	0x000019d0


	//   ....[29]....
        /*0198*/ 	.word	0x00001a20


	//   ....[30]....
        /*019c*/ 	.word	0x00001ab0


	//   ....[31]....
        /*01a0*/ 	.word	0x00001b40


	//   ....[32]....
        /*01a4*/ 	.word	0x00001b90


	//   ....[33]....
        /*01a8*/ 	.word	0x00001c20


	//   ....[34]....
        /*01ac*/ 	.word	0x00001cb0


	//   ....[35]....
        /*01b0*/ 	.word	0x00001d00


	//----- nvinfo : EIATTR_VRC_CTA_INIT_COUNT
	.align		4
.L_1878:
        /*01b4*/ 	.byte	0x02, 0x4a
	.zero		1
	.zero		1


	//----- nvinfo : EIATTR_SYSCALL_OFFSETS
	.align		4
        /*01b8*/ 	.byte	0x04, 0x46
        /*01ba*/ 	.short	(.L_1880 - .L_1879)


	//   ....[0]....
.L_1879:
        /*01bc*/ 	.word	0x00000140


	//----- nvinfo : EIATTR_EXIT_INSTR_OFFSETS
	.align		4
.L_1880:
        /*01c0*/ 	.byte	0x04, 0x1c
        /*01c2*/ 	.short	(.L_1882 - .L_1881)


	//   ....[0]....
.L_1881:
        /*01c4*/ 	.word	0x000001b0


	//   ....[1]....
        /*01c8*/ 	.word	0x00001480


	//----- nvinfo : EIATTR_MAX_THREADS
	.align		4
.L_1882:
        /*01cc*/ 	.byte	0x04, 0x05
        /*01ce*/ 	.short	(.L_1884 - .L_1883)
.L_1883:
        /*01d0*/ 	.word	0x00000100
        /*01d4*/ 	.word	0x00000001
        /*01d8*/ 	.word	0x00000001


	//----- nvinfo : EIATTR_CRS_STACK_SIZE
	.align		4
.L_1884:
        /*01dc*/ 	.byte	0x04, 0x1e
        /*01de*/ 	.short	(.L_1886 - .L_1885)
.L_1885:
        /*01e0*/ 	.word	0x00000000


	//----- nvinfo : EIATTR_CBANK_PARAM_SIZE
	.align		4
.L_1886:
        /*01e4*/ 	.byte	0x03, 0x19
        /*01e6*/ 	.short	0x0060


	//----- nvinfo : EIATTR_PARAM_CBANK
	.align		4
        /*01e8*/ 	.byte	0x04, 0x0a
        /*01ea*/ 	.short	(.L_1888 - .L_1887)
	.align		4
.L_1887:
        /*01ec*/ 	.word	index@(.nv.constant0._Z17LayerNormWarpImplI19BiasAddResidualLoadI6__halffE11AffineStoreIfS1_EfLi1ELi24ELi24ELi32ELi1ELb0EEvT_T0_iidPT1_S8_)
        /*01f0*/ 	.short	0x0380
        /*01f2*/ 	.short	0x0060


	//----- nvinfo : EIATTR_SW_WAR
	.align		4
.L_1888:
        /*01f4*/ 	.byte	0x04, 0x36
        /*01f6*/ 	.short	(.L_1890 - .L_1889)
.L_1889:
        /*01f8*/ 	.word	0x00000008
.L_1890:


//--------------------- .nv.info._Z17LayerNormWarpImplI19BiasAddResidualLoadI6__halffE11AffineStoreIfS1_EfLi1ELi20ELi16ELi32ELi1ELb1EEvT_T0_iidPT1_S8_ --------------------------
	.section	.nv.info._Z17LayerNormWarpImplI19BiasAddResidualLoadI6__halffE11AffineStoreIfS1_EfLi1ELi20ELi16ELi32ELi1ELb1EEvT_T0_iidPT1_S8_,"",@"SHT_CUDA_INFO"
	.sectionflags	@""
	.align	4


	//----- nvinfo : EIATTR_CUDA_API_VERSION
	.align		4
        /*0000*/ 	.byte	0x04, 0x37
        /*0002*/ 	.short	(.L_1892 - .L_1891)
.L_1891:
        /*0004*/ 	.word	0x00000082


	//----- nvinfo : EIATTR_KPARAM_INFO
	.align		4
.L_1892:
        /*0008*/ 	.byte	0x04, 0x17
        /*000a*/ 	.short	(.L_1894 - .L_1893)
.L_1893:
        /*000c*/ 	.word	0x00000000
        /*0010*/ 	.short	0x0006
        /*0012*/ 	.short	0x0058
        /*0014*/ 	.byte	0x00, 0xf5, 0x21, 0x00


	//----- nvinfo : EIATTR_KPARAM_INFO
	.align		4
.L_1894:
        /*0018*/ 	.byte	0x04, 0x17
        /*001a*/ 	.short	(.L_1896 - .L_1895)
.L_1895:
        /*001c*/ 	.word	0x00000000
        /*0020*/ 	.short	0x0005
        /*0022*/ 	.short	0x0050
        /*0024*/ 	.byte	0x00, 0xf5, 0x21, 0x00


	//----- nvinfo : EIATTR_KPARAM_INFO
	.align		4
.L_1896:
        /*0028*/ 	.byte	0x04, 0x17
        /*002a*/ 	.short	(.L_1898 - .L_1897)
.L_1897:
        /*002c*/ 	.word	0x00000000
        /*0030*/ 	.short	0x0004
        /*0032*/ 	.short	0x0048
        /*0034*/ 	.byte	0x00, 0xf0, 0x21, 0x00


	//----- nvinfo : EIATTR_KPARAM_INFO
	.align		4
.L_1898:
        /*0038*/ 	.byte	0x04, 0x17
        /*003a*/ 	.short	(.L_1900 - .L_1899)
.L_1899:
        /*003c*/ 	.word	0x00000000
        /*0040*/ 	.short	0x0003
        /*0042*/ 	.short	0x0044
        /*0044*/ 	.byte	0x00, 0xf0, 0x11, 0x00


	//----- nvinfo : EIATTR_KPARAM_INFO
	.align		4
.L_1900:
        /*0048*/ 	.byte	0x04, 0x17
        /*004a*/ 	.short	(.L_1902 - .L_1901)
.L_1901:
        /*004c*/ 	.word	0x00000000
        /*0050*/ 	.short	0x0002
        /*0052*/ 	.short	0x0040
        /*0054*/ 	.byte	0x00, 0xf0, 0x11, 0x00


	//----- nvinfo : EIATTR_KPARAM_INFO
	.align		4
.L_1902:
        /*0058*/ 	.byte	0x04, 0x17
        /*005a*/ 	.short	(.L_1904 - .L_1903)
.L_1903:
        /*005c*/ 	.word	0x00000000
        /*0060*/ 	.short	0x0001
        /*0062*/ 	.short	0x0020
        /*0064*/ 	.byte	0x00, 0xf0, 0x81, 0x00


	//----- nvinfo : EIATTR_KPARAM_INFO
	.align		4
.L_1904:
        /*0068*/ 	.byte	0x04, 0x17
        /*006a*/ 	.short	(.L_1906 - .L_1905)
.L_1905:
        /*006c*/ 	.word	0x00000000
        /*0070*/ 	.short	0x0000
        /*0072*/ 	.short	0x0000
        /*0074*/ 	.byte	0x00, 0xf0, 0x81, 0x00


	//----- nvinfo : EIATTR_SPARSE_MMA_MASK
	.align		4
.L_1906:
        /*0078*/ 	.byte	0x03, 0x50
        /*007a*/ 	.short	0x0000


	//----- nvinfo : EIATTR_MAXREG_COUNT
	.align		4
        /*007c*/ 	.byte	0x03, 0x1b
        /*007e*/ 	.short	0x00ff


	//----- nvinfo : EIATTR_EXTERNS
	.align		4
        /*0080*/ 	.byte	0x04, 0x0f
        /*0082*/ 	.short	(.L_1908 - .L_1907)


	//   ....[0]....
	.align		4
.L_1907:
        /*0084*/ 	.word	index@(__assertfail)


	//----- nvinfo : EIATTR_MERCURY_ISA_VERSION
	.align		4
.L_1908:
        /*0088*/ 	.byte	0x03, 0x5f
        /*008a*/ 	.short	0x0101


	//----- nvinfo : EIATTR_COOP_GROUP_MASK_REGIDS
	.align		4
        /*008c*/ 	.byte	0x04, 0x29
        /*008e*/ 	.short	(.L_1910 - .L_1909)


	//   ....[0]....
.L_1909:
        /*0090*/ 	.word	0xffffffff


	//   ....[1]....
        /*0094*/ 	.word	0xffffffff


	//   ....[2]....
        /*0098*/ 	.word	0xffffffff


	//   ....[3]....
        /*009c*/ 	.word	0xffffffff


	//   ....[4]....
        /*00a0*/ 	.word	0xffffffff


	//   ....[5]....
        /*00a4*/ 	.word	0xffffffff


	//   ....[6]....
        /*00a8*/ 	.word	0xffffffff


	//   ....[7]....
        /*00ac*/ 	.word	0xffffffff


	//   ....[8]....
        /*00b0*/ 	.word	0xffffffff


	//   ....[9]....
        /*00b4*/ 	.word	0xffffffff


	//   ....[10]....
        /*00b8*/ 	.word	0xffffffff


	//   ....[11]....
        /*00bc*/ 	.word	0xffffffff


	//   ....[12]....
        /*00c0*/ 	.word	0xffffffff


	//   ....[13]....
        /*00c4*/ 	.word	0xffffffff


	//   ....[14]....
        /*00c8*/ 	.word	0xffffffff


	//   ....[15]....
        /*00cc*/ 	.word	0xffffffff


	//   ....[16]....
        /*00d0*/ 	.word	0xffffffff


	//   ....[17]....
        /*00d4*/ 	.word	0xffffffff


	//   ....[18]....
        /*00d8*/ 	.word	0x0500000f


	//   ....[19]....
        /*00dc*/ 	.word	0x0500000f


	//   ....[20]....
        /*00e0*/ 	.word	0x0500000f


	//   ....[21]....
        /*00e4*/ 	.word	0x0500000f


	//   ....[22]....
        /*00e8*/ 	.word	0x0500000f


	//   ....[23]....
        /*00ec*/ 	.word	0x0500000f


	//   ....[24]....
        /*00f0*/ 	.word	0x0500000f


	//   ....[25]....
        /*00f4*/ 	.word	0x0500000f


	//   ....[26]....
        /*00f8*/ 	.word	0x0500000f


	//   ....[27]....
        /*00fc*/ 	.word	0x0500000f


	//   ....[28]....
        /*0100*/ 	.word	0x0500000f


	//   ....[29]....
        /*0104*/ 	.word	0x0500000f


	//   ....[30]....
        /*0108*/ 	.word	0x0500000f


	//   ....[31]....
        /*010c*/ 	.word	0x0500000f


	//   ....[32]....
        /*0110*/ 	.word	0x0500000f


	//   ....[33]....
        /*0114*/ 	.word	0x0500000f


	//   ....[34]....
        /*0118*/ 	.word	0x0500000f


	//   ....[35]....
        /*011c*/ 	.word	0x0500000f


	//----- nvinfo : EIATTR_COOP_GROUP_INSTR_OFFSETS
	.align		4
.L_1910:
        /*0120*/ 	.byte	0x04, 0x28
        /*0122*/ 	.short	(.L_1912 - .L_1911)


	//   ....[0]....
.L_1911:
        /*0124*/ 	.word	0x00000a50


	//   ....[1]....
        /*0128*/ 	.word	0x00000a60


	//   ....[2]....
        /*012c*/ 	.word	0x00000a70


	//   ....[3]....
        /*0130*/ 	.word	0x00000bc0


	//   ....[4]....
        /*0134*/ 	.word	0x00000bd0


	//   ....[5]....
        /*0138*/ 	.word	0x00000be0


	//   ....[6]....
        /*013c*/ 	.word	0x00000d30


	//   ....[7]....
        /*0140*/ 	.word	0x00000d40


	//   ....[8]....
        /*0144*/ 	.word	0x00000d50


	//   ....[9]....
        /*0148*/ 	.word	0x00000ea0


	//   ....[10]....
        /*014c*/ 	.word	0x00000eb0


	//   ....[11]....
        /*0150*/ 	.word	0x00000ec0


	//   ....[12]....
        /*0154*/ 	.word	0x00001010


	//   ....[13]....
        /*0158*/ 	.word	0x00001020


	//   ....[14]....
        /*015c*/ 	.word	0x00001030


	//   ....[15]....
        /*0160*/ 	.word	0x00001180


	//   ....[16]....
        /*0164*/ 	.word	0x00001190


	//   ....[17]....
        /*0168*/ 	.word	0x000011a0


	//   ....[18]....
        /*016c*/ 	.word	0x00001720


	//   ....[19]....
        /*0170*/ 	.word	0x000017b0


	//   ....[20]....
        /*0174*/ 	.word	0x00001800


	//   ....[21]....
        /*0178*/ 	.word	0x00001890


	//   ....[22]....
        /*017c*/ 	.word	0x00001920


	//   ....[23]....
        /*0180*/ 	.word	0x00001970


	//   ....[24]....
        /*0184*/ 	.word	0x00001a00


	//   ....[25]....
        /*0188*/ 	.word	0x00001a90


	//   ....[26]....
        /*018c*/ 	.word	0x00001ae0


	//   ....[27]....
        /*0190*/ 	.word	0x00001b70


	//   ....[28]....
        /*0194*/ 	.word	0x00001c00


	//   ....[29]....
        /*0198*/ 	.word	0x00001c50


	//   ....[30]....
        /*019c*/ 	.word	0x00001ce0


	//   ....[31]....
        /*01a0*/ 	.word	0x00001d70


	//   ....[32]....
        /*01a4*/ 	.word	0x00001dc0


	//   ....[33]....
        /*01a8*/ 	.word	0x00001e50


	//   ....[34]....
        /*01ac*/ 	.word	0x00001ee0


	//   ....[35]....
        /*01b0*/ 	.word	0x00001f30


	//----- nvinfo : EIATTR_VRC_CTA_INIT_COUNT
	.align		4
.L_1912:
        /*01b4*/ 	.byte	0x02, 0x4a
	.zero		1
	.zero		1


	//----- nvinfo : EIATTR_SYSCALL_OFFSETS
	.align		4
        /*01b8*/ 	.byte	0x04, 0x46
        /*01ba*/ 	.short	(.L_1914 - .L_1913)


	//   ....[0]....
.L_1913:
        /*01bc*/ 	.word	0x00000140


	//----- nvinfo : EIATTR_EXIT_INSTR_OFFSETS
	.align		4
.L_1914:
        /*01c0*/ 	.byte	0x04, 0x1c
        /*01c2*/ 	.short	(.L_1916 - .L_1915)


	//   ....[0]....
.L_1915:
        /*01c4*/ 	.word	0x000001b0


	//   ....[1]....
        /*01c8*/ 	.word	0x000016b0


	//----- nvinfo : EIATTR_MAX_THREADS
	.align		4
.L_1916:
        /*01cc*/ 	.byte	0x04, 0x05
        /*01ce*/ 	.short	(.L_1918 - .L_1917)
.L_1917:
        /*01d0*/ 	.word	0x00000100
        /*01d4*/ 	.word	0x00000001
        /*01d8*/ 	.word	0x00000001


	//----- nvinfo : EIATTR_CRS_STACK_SIZE
	.align		4
.L_1918:
        /*01dc*/ 	.byte	0x04, 0x1e
        /*01de*/ 	.short	(.L_1920 - .L_1919)
.L_1919:
        /*01e0*/ 	.word	0x00000000


	//----- nvinfo : EIATTR_CBANK_PARAM_SIZE
	.align		4
.L_1920:
        /*01e4*/ 	.byte	0x03, 0x19
        /*01e6*/ 	.short	0x0060


	//----- nvinfo : EIATTR_PARAM_CBANK
	.align		4
        /*01e8*/ 	.byte	0x04, 0x0a
        /*01ea*/ 	.short	(.L_1922 - .L_1921)
	.align		4
.L_1921:
        /*01ec*/ 	.word	index@(.nv.constant0._Z17LayerNormWarpImplI19BiasAddResidualLoadI6__halffE11AffineStoreIfS1_EfLi1ELi20ELi16ELi32ELi1ELb1EEvT_T0_iidPT1_S8_)
        /*01f0*/ 	.short	0x0380
        /*01f2*/ 	.short	0x0060


	//----- nvinfo : EIATTR_SW_WAR
	.align		4
.L_1922:
        /*01f4*/ 	.byte	0x04, 0x36
        /*01f6*/ 	.short	(.L_1924 - .L_1923)
.L_1923:
        /*01f8*/ 	.word	0x00000008
.L_1924:


//--------------------- .nv.info._Z17LayerNormWarpImplI19BiasAddResidualLoadI6__halffE11AffineStoreIfS1_EfLi1ELi20ELi20ELi32ELi1ELb0EEvT_T0_iidPT1_S8_ --------------------------
	.section	.nv.info._Z17LayerNormWarpImplI19BiasAddResidualLoadI6__halffE11AffineStoreIfS1_EfLi1ELi20ELi20ELi32ELi1ELb0EEvT_T0_iidPT1_S8_,"",@"SHT_CUDA_INFO"
	.sectionflags	@""
	.align	4


	//----- nvinfo : EIATTR_CUDA_API_VERSION
	.align		4
        /*0000*/ 	.byte	0x04, 0x37
        /*0002*/ 	.short	(.L_1926 - .L_1925)
.L_1925:
        /*0004*/ 	.word	0x00000082


	//----- nvinfo : EIATTR_KPARAM_INFO
	.align		4
.L_1926:
        /*0008*/ 	.byte	0x04, 0x17
        /*000a*/ 	.short	(.L_1928 - .L_1927)
.L_1927:
        /*000c*/ 	.word	0x00000000
        /*0010*/ 	.short	0x0006
        /*0012*/ 	.short	0x0058
        /*0014*/ 	.byte	0x00, 0xf5, 0x21, 0x00


	//----- nvinfo : EIATTR_KPARAM_INFO
	.align		4
.L_1928:
        /*0018*/ 	.byte	0x04, 0x17
        /*001a*/ 	.short	(.L_1930 - .L_1929)
.L_1929:
        /*001c*/ 	.word	0x00000000
        /*0020*/ 	.short	0x0005
        /*0022*/ 	.short	0x0050
        /*0024*/ 	.byte	0x00, 0xf5, 0x21, 0x00


	//----- nvinfo : EIATTR_KPARAM_INFO
	.align		4
.L_1930:
        /*0028*/ 	.byte	0x04, 0x17
        /*002a*/ 	.short	(.L_1932 - .L_1931)
.L_1931:
        /*002c*/ 	.word	0x00000000
        /*0030*/ 	.short	0x0004
        /*0032*/ 	.short	0x0048
        /*0034*/ 	.byte	0x00, 0xf0, 0x21, 0x00


	//----- nvinfo : EIATTR_KPARAM_INFO
	.align		4
.L_1932:
        /*0038*/ 	.byte	0x04, 0x17
        /*003a*/ 	.short	(.L_1934 - .L_1933)
.L_1933:
        /*003c*/ 	.word	0x00000000
        /*0040*/ 	.short	0x0003
        /*0042*/ 	.short	0x0044
        /*0044*/ 	.byte	0x00, 0xf0, 0x11, 0x00


	//----- nvinfo : EIATTR_KPARAM_INFO
	.align		4
.L_1934:
        /*0048*/ 	.byte	0x04, 0x17
        /*004a*/ 	.short	(.L_1936 - .L_1935)
.L_1935:
        /*004c*/ 	.word	0x00000000
        /*0050*/ 	.short	0x0002
        /*0052*/ 	.short	0x0040
        /*0054*/ 	.byte	0x00, 0xf0, 0x11, 0x00


	//----- nvinfo : EIATTR_KPARAM_INFO
	.align		4
.L_1936:
        /*0058*/ 	.byte	0x04, 0x17
        /*005a*/ 	.short	(.L_1938 - .L_1937)
.L_1937:
        /*005c*/ 	.word	0x00000000
        /*0060*/ 	.short	0x0001
        /*0062*/ 	.short	0x0020
        /*0064*/ 	.byte	0x00, 0xf0, 0x81, 0x00


	//----- nvinfo : EIATTR_KPARAM_INFO
	.align		4
.L_1938:
        /*0068*/ 	.byte	0x04, 0x17
        /*006a*/ 	.short	(.L_1940 - .L_1939)
.L_1939:
        /*006c*/ 	.word	0x00000000
        /*0070*/ 	.short	0x0000
        /*0072*/ 	.short	0x0000
        /*0074*/ 	.byte	0x00, 0xf0, 0x81, 0x00


	//----- nvinfo : EIATTR_SPARSE_MMA_MASK
	.align		4
.L_1940:
        /*0078*/ 	.byte	0x03, 0x50
        /*007a*/ 	.short	0x0000


	//----- nvinfo : EIATTR_MAXREG_COUNT
	.align		4
        /*007c*/ 	.byte	0x03, 0x1b
        /*007e*/ 	.short	0x00ff


	//----- nvinfo : EIATTR_EXTERNS
	.align		4
        /*0080*/ 	.byte	0x04, 0x0f
        /*0082*/ 	.short	(.L_1942 - .L_1941)


	//   ....[0]....
	.align		4
.L_1941:
        /*0084*/ 	.word	index@(__assertfail)


	//----- nvinfo : EIATTR_MERCURY_ISA_VERSION
	.align		4
.L_1942:
        /*0088*/ 	.byte	0x03, 0x5f
        /*008a*/ 	.short	0x0101


	//----- nvinfo : EIATTR_COOP_GROUP_MASK_REGIDS
	.align		4
        /*008c*/ 	.byte	0x04, 0x29
        /*008e*/ 	.short	(.L_1944 - .L_1943)


	//   ....[0]....
.L_1943:
        /*0090*/ 	.word	0xffffffff


	//   ....[1]....
        /*0094*/ 	.word	0xffffffff


	//   ....[2]....
        /*0098*/ 	.word	0xffffffff


	//   ....[3]....
        /*009c*/ 	.word	0xffffffff


	//   ....[4]....
        /*00a0*/ 	.word	0xffffffff


	//   ....[5]....
        /*00a4*/ 	.word	0xffffffff


	//   ....[6]....
        /*00a8*/ 	.word	0xffffffff


	//   ....[7]....
        /*00ac*/ 	.word	0xffffffff


	//   ....[8]....
        /*00b0*/ 	.word	0xffffffff


	//   ....[9]....
        /*00b4*/ 	.word	0xffffffff


	//   ....[10]....
        /*00b8*/ 	.word	0xffffffff


	//   ....[11]....
        /*00bc*/ 	.word	0xffffffff


	//   ....[12]....
        /*00c0*/ 	.word	0xffffffff


	//   ....[13]....
        /*00c4*/ 	.word	0xffffffff


	//   ....[14]....
        /*00c8*/ 	.word	0xffffffff


	//   ....[15]....
        /*00cc*/ 	.word	0xffffffff


	//   ....[16]....
        /*00d0*/ 	.word	0xffffffff


	//   ....[17]....
        /*00d4*/ 	.word	0xffffffff


	//   ....[18]....
        /*00d8*/ 	.word	0x0500000f


	//   ....[19]....
        /*00dc*/ 	.word	0x0500000f


	//   ....[20]....
        /*00e0*/ 	.word	0x0500000f


	//   ....[21]....
        /*00e4*/ 	.word	0x0500000f


	//   ....[22]....
        /*00e8*/ 	.word	0x0500000f


	//   ....[23]....
        /*00ec*/ 	.word	0x0500000f


	//   ....[24]....
        /*00f0*/ 	.word	0x0500000f


	//   ....[25]....
        /*00f4*/ 	.word	0x0500000f


	//   ....[26]....
        /*00f8*/ 	.word	0x0500000f


	//   ....[27]....
        /*00fc*/ 	.word	0x0500000f


	//   ....[28]....
        /*0100*/ 	.word	0x0500000f


	//   ....[29]....
        /*0104*/ 	.word	0x0500000f


	//   ....[30]....
        /*0108*/ 	.word	0x0500000f


	//   ....[31]....
        /*010c*/ 	.word	0x0500000f


	//   ....[32]....
        /*0110*/ 	.word	0x0500000f


	//   ....[33]....
        /*0114*/ 	.word	0x0500000f


	//   ....[34]....
        /*0118*/ 	.word	0x0500000f


	//   ....[35]....
        /*011c*/ 	.word	0x0500000f


	//----- nvinfo : EIATTR_COOP_GROUP_INSTR_OFFSETS
	.align		4
.L_1944:
        /*0120*/ 	.byte	0x04, 0x28
        /*0122*/ 	.short	(.L_1946 - .L_1945)


	//   ....[0]....
.L_1945:
        /*0124*/ 	.word	0x00000730


	//   ....[1]....
        /*0128*/ 	.word	0x00000740


	//   ....[2]....
        /*012c*/ 	.word	0x00000750


	//   ....[3]....
        /*0130*/ 	.word	0x00000870


	//   ....[4]....
        /*0134*/ 	.word	0x00000880


	//   ....[5]....
        /*0138*/ 	.word	0x00000890


	//   ....[6]....
        /*013c*/ 	.word	0x000009c0


	//   ....[7]....
        /*0140*/ 	.word	0x000009d0


	//   ....[8]....
        /*0144*/ 	.word	0x000009e0


	//   ....[9]....
        /*0148*/ 	.word	0x00000b10


	//   ....[10]....
        /*014c*/ 	.word	0x00000b20


	//   ....[11]....
        /*0150*/ 	.word	0x00000b30


	//   ....[12]....
        /*0154*/ 	.word	0x00000c60


	//   ....[13]....
        /*0158*/ 	.word	0x00000c70


	//   ....[14]....
        /*015c*/ 	.word	0x00000c80


	//   ....[15]....
        /*0160*/ 	.word	0x00000db0


	//   ....[16]....
        /*0164*/ 	.word	0x00000dc0


	//   ....[17]....
        /*0168*/ 	.word	0x00000dd0


	//   ....[18]....
        /*016c*/ 	.word	0x00001390


	//   ....[19]....
        /*0170*/ 	.word	0x00001420


	//   ....[20]....
        /*0174*/ 	.word	0x00001470


	//   ....[21]....
        /*0178*/ 	.word	0x00001500


	//   ....[22]....
        /*017c*/ 	.word	0x00001590


	//   ....[23]....
        /*0180*/ 	.word	0x000015e0


	//   ....[24]....
        /*0184*/ 	.word	0x00001670


	//   ....[25]....
        /*0188*/ 	.word	0x00001700


	//   ....[26]....
        /*018c*/ 	.word	0x00001750


	//   ....[27]....
        /*0190*/ 	.word	0x000017e0


	//   ....[28]....
        /*0194*/ 	.word	0x00001870


	//   ....[29]....
        /*0198*/ 	.word	0x000018c0


	//   ....[30]....
        /*019c*/ 	.word	0x00001950


	//   ....[31]....
        /*01a0*/ 	.word	0x000019e0


	//   ....[32]....
        /*01a4*/ 	.word	0x00001a30


	//   ....[33]....
        /*01a8*/ 	.word	0x00001ac0


	//   ....[34]....
        /*01ac*/ 	.word	0x00001b50


	//   ....[35]....
        /*01b0*/ 	.word	0x00001ba0


	//----- nvinfo : EIATTR_VRC_CTA_INIT_COUNT
	.align		4
.L_1946:
        /*01b4*/ 	.byte	0x02, 0x4a
	.zero		1
	.zero		1


	//----- nvinfo : EIATTR_SYSCALL_OFFSETS
	.align		4
        /*01b8*/ 	.byte	0x04, 0x46
        /*01ba*/ 	.short	(.L_1948 - .L_1947)


	//   ....[0]....
.L_1947:
        /*01bc*/ 	.word	0x00000150


	//----- nvinfo : EIATTR_EXIT_INSTR_OFFSETS
	.align		4
.L_1948:
        /*01c0*/ 	.byte	0x04, 0x1c
        /*01c2*/ 	.short	(.L_1950 - .L_1949)


	//   ....[0]....
.L_1949:
        /*01c4*/ 	.word	0x000001c0


	//   ....[1]....
        /*01c8*/ 	.word	0x00001320


	//----- nvinfo : EIATTR_MAX_THREADS
	.align		4
.L_1950:
        /*01cc*/ 	.byte	0x04, 0x05
        /*01ce*/ 	.short	(.L_1952 - .L_1951)
.L_1951:
        /*01d0*/ 	.word	0x00000100
        /*01d4*/ 	.word	0x00000001
        /*01d8*/ 	.word	0x00000001


	//----- nvinfo : EIATTR_CRS_STACK_SIZE
	.align		4
.L_1952:
        /*01dc*/ 	.byte	0x04, 0x1e
        /*01de*/ 	.short	(.L_1954 - .L_1953)
.L_1953:
        /*01e0*/ 	.word	0x00000000


	//----- nvinfo : EIATTR_CBANK_PARAM_SIZE
	.align		4
.L_1954:
        /*01e4*/ 	.byte	0x03, 0x19
        /*01e6*/ 	.short	0x0060


	//----- nvinfo : EIATTR_PARAM_CBANK
	.align		4
        /*01e8*/ 	.byte	0x04, 0x0a
        /*01ea*/ 	.short	(.L_1956 - .L_1955)
	.align		4
.L_1955:
        /*01ec*/ 	.word	index@(.nv.constant0._Z17LayerNormWarpImplI19BiasAddResidualLoadI6__halffE11AffineStoreIfS1_EfLi1ELi20ELi20ELi32ELi1ELb0EEvT_T0_iidPT1_S8_)
        /*01f0*/ 	.short	0x0380
        /*01f2*/ 	.short	0x0060


	//----- nvinfo : EIATTR_SW_WAR
	.align		4
.L_1956:
        /*01f4*/ 	.byte	0x04, 0x36
        /*01f6*/ 	.short	(.L_1958 - .L_1957)
.L_1957:
        /*01f8*/ 	.word	0x00000008
.L_1958:


//--------------------- .nv.info._Z17LayerNormWarpImplI19BiasAddResidualLoadI6__halffE11AffineStoreIfS1_EfLi1ELi16ELi12ELi32ELi1ELb1EEvT_T0_iidPT1_S8_ --------------------------
	.section	.nv.info._Z17LayerNormWarpImplI19BiasAddResidualLoadI6__halffE11AffineStoreIfS1_EfLi1ELi16ELi12ELi32ELi1ELb1EEvT_T0_iidPT1_S8_,"",@"SHT_CUDA_INFO"
	.sectionflags	@""
	.align	4


	//----- nvinfo : EIATTR_CUDA_API_VERSION
	.align		4
        /*0000*/ 	.byte	0x04, 0x37
        /*0002*/ 	.short	(.L_1960 - .L_1959)
.L_1959:
        /*0004*/ 	.word	0x00000082


	//----- nvinfo : EIATTR_KPARAM_INFO
	.align		4
.L_1960:
        /*0008*/ 	.byte	0x04, 0x17
        /*000a*/ 	.short	(.L_1962 - .L_1961)
.L_1961:
        /*000c*/ 	.word	0x00000000
        /*0010*/ 	.short	0x0006
        /*0012*/ 	.short	0x0058
        /*0014*/ 	.byte	0x00, 0xf5, 0x21, 0x00


	//----- nvinfo : EIATTR_KPARAM_INFO
	.align		4
.L_1962:
        /*0018*/ 	.byte	0x04, 0x17
        /*001a*/ 	.short	(.L_1964 - .L_1963)
.L_1963:
        /*001c*/ 	.word	0x00000000
        /*0020*/ 	.short	0x0005
        /*0022*/ 	.short	0x0050
        /*0024*/ 	.byte	0x00, 0xf5, 0x21, 0x00


	//----- nvinfo : EIATTR_KPARAM_INFO
	.align		4
.L_1964:
        /*0028*/ 	.byte	0x04, 0x17
        /*002a*/ 	.short	(.L_1966 - .L_1965)
.L_1965:
        /*002c*/ 	.word	0x00000000
        /*0030*/ 	.short	0x0004
        /*0032*/ 	.short	0x0048
        /*0034*/ 	.byte	0x00, 0xf0, 0x21, 0x00


	//----- nvinfo : EIATTR_KPARAM_INFO
	.align		4
.L_1966:
        /*0038*/ 	.byte	0x04, 0x17
        /*003a*/ 	.short	(.L_1968 - .L_1967)
.L_1967:
        /*003c*/ 	.word	0x00000000
        /*0040*/ 	.short	0x0003
        /*0042*/ 	.short	0x0044
        /*0044*/ 	.byte	0x00, 0xf0, 0x11, 0x00


	//----- nvinfo : EIATTR_KPARAM_INFO
	.align		4
.L_1968:
        /*0048*/ 	.byte	0x04, 0x17
        /*004a*/ 	.short	(.L_1970 - .L_1969)
.L_1969:
        /*004c*/ 	.word	0x00000000
        /*0050*/ 	.short	0x0002
        /*0052*/ 	.short	0x0040
        /*0054*/ 	.byte	0x00, 0xf0, 0x11, 0x00


	//----- nvinfo : EIATTR_KPARAM_INFO
	.align		4
.L_1970:
        /*0058*/ 	.byte	0x04, 0x17
        /*005a*/ 	.short	(.L_1972 - .L_1971)
.L_1971:
        /*005c*/ 	.word	0x00000000
        /*0060*/ 	.short	0x0001
        /*0062*/ 	.short	0x0020
        /*0064*/ 	.byte	0x00, 0xf0, 0x81, 0x00


	//----- nvinfo : EIATTR_KPARAM_INFO
	.align		4
.L_1972:
        /*0068*/ 	.byte	0x04, 0x17
        /*006a*/ 	.short	(.L_1974 - .L_1973)
.L_1973:
        /*006c*/ 	.word	0x00000000
        /*0070*/ 	.short	0x0000
        /*0072*/ 	.short	0x0000
        /*0074*/ 	.byte	0x00, 0xf0, 0x81, 0x00


	//----- nvinfo : EIATTR_SPARSE_MMA_MASK
	.align		4
.L_1974:
        /*0078*/ 	.byte	0x03, 0x50
        /*007a*/ 	.short	0x0000


	//----- nvinfo : EIATTR_MAXREG_COUNT
	.align		4
        /*007c*/ 	.byte	0x03, 0x1b
        /*007e*/ 	.short	0x00ff


	//----- nvinfo : EIATTR_EXTERNS
	.align		4
        /*0080*/ 	.byte	0x04, 0x0f
        /*0082*/ 	.short	(.L_1976 - .L_1975)


	//   ....[0]....
	.align		4
.L_1975:
        /*0084*/ 	.word	index@(__assertfail)


	//----- nvinfo : EIATTR_MERCURY_ISA_VERSION
	.align		4
.L_1976:
        /*0088*/ 	.byte	0x03, 0x5f
        /*008a*/ 	.short	0x0101


	//----- nvinfo : EIATTR_COOP_GROUP_MASK_REGIDS
	.align		4
        /*008c*/ 	.byte	0x04, 0x29
        /*008e*/ 	.short	(.L_1978 - .L_1977)


	//   ....[0]....
.L_1977:
        /*0090*/ 	.word	0xffffffff


	//   ....[1]....
        /*0094*/ 	.word	0xffffffff


	//   ....[2]....
        /*0098*/ 	.word	0xffffffff


	//   ....[3]....
        /*009c*/ 	.word	0xffffffff


	//   ....[4]....
        /*00a0*/ 	.word	0xffffffff


	//   ....[5]....
        /*00a4*/ 	.word	0xffffffff


	//   ....[6]....
        /*00a8*/ 	.word	0xffffffff


	//   ....[7]....
        /*00ac*/ 	.word	0xffffffff


	//   ....[8]....
        /*00b0*/ 	.word	0xffffffff


	//   ....[9]....
        /*00b4*/ 	.word	0xffffffff


	//   ....[10]....
        /*00b8*/ 	.word	0xffffffff


	//   ....[11]....
        /*00bc*/ 	.word	0xffffffff


	//   ....[12]....
        /*00c0*/ 	.word	0xffffffff


	//   ....[13]....
        /*00c4*/ 	.word	0xffffffff


	//   ....[14]....
        /*00c8*/ 	.word	0xffffffff


	//   ....[15]....
        /*00cc*/ 	.word	0xffffffff


	//   ....[16]....
        /*00d0*/ 	.word	0xffffffff


	//   ....[17]....
        /*00d4*/ 	.word	0xffffffff


	//   ....[18]....
        /*00d8*/ 	.word	0x0500000f


	//   ....[19]....
        /*00dc*/ 	.word	0x0500000f


	//   ....[20]....
        /*00e0*/ 	.word	0x0500000f


	//   ....[21]....
        /*00e4*/ 	.word	0x0500000f


	//   ....[22]....
        /*00e8*/ 	.word	0x0500000f


	//   ....[23]....
        /*00ec*/ 	.word	0x0500000f


	//   ....[24]....
        /*00f0*/ 	.word	0x0500000f


	//   ....[25]....
        /*00f4*/ 	.word	0x0500000f


	//   ....[26]....
        /*00f8*/ 	.word	0x0500000f


	//   ....[27]....
        /*00fc*/ 	.word	0x0500000f


	//   ....[28]....
        /*0100*/ 	.word	0x0500000f


	//   ....[29]....
        /*0104*/ 	.word	0x0500000f


	//   ....[30]....
        /*0108*/ 	.word	0x0500000f


	//   ....[31]....
        /*010c*/ 	.word	0x0500000f


	//   ....[32]....
        /*0110*/ 	.word	0x0500000f


	//   ....[33]....
        /*0114*/ 	.word	0x0500000f


	//   ....[34]....
        /*0118*/ 	.word	0x0500000f


	//   ....[35]....
        /*011c*/ 	.word	0x0500000f


	//----- nvinfo : EIATTR_COOP_GROUP_INSTR_OFFSETS
	.align		4
.L_1978:
        /*0120*/ 	.byte	0x04, 0x28
        /*0122*/ 	.short	(.L_1980 - .L_1979)


	//   ....[0]....
.L_1979:
        /*0124*/ 	.word	0x00000940


	//   ....[1]....
        /*0128*/ 	.word	0x00000950


	//   ....[2]....
        /*012c*/ 	.word	0x00000960


	//   ....[3]....
        /*0130*/ 	.word	0x00000ab0


	//   ....[4]....
        /*0134*/ 	.word	0x00000ac0


	//   ....[5]....
        /*0138*/ 	.word	0x00000ad0


	//   ....[6]....
        /*013c*/ 	.word	0x00000c20


	//   ....[7]....
        /*0140*/ 	.word	0x00000c30


	//   ....[8]....
        /*0144*/ 	.word	0x00000c40


	//   ....[9]....
        /*0148*/ 	.word	0x00000d90


	//   ....[10]....
        /*014c*/ 	.word	0x00000da0


	//   ....[11]....
        /*0150*/ 	.word	0x00000db0


	//   ....[12]....
        /*0154*/ 	.word	0x00000f00


	//   ....[13]....
        /*0158*/ 	.word	0x00000f10


	//   ....[14]....
        /*015c*/ 	.word	0x00000f20


	//   ....[15]....
        /*0160*/ 	.word	0x00001070


	//   ....[16]....
        /*0164*/ 	.word	0x00001080


	//   ....[17]....
        /*0168*/ 	.word	0x00001090


	//   ....[18]....
        /*016c*/ 	.word	0x000015b0


	//   ....[19]....
        /*0170*/ 	.word	0x00001640


	//   ....[20]....
        /*0174*/ 	.word	0x00001690


	//   ....[21]....
        /*0178*/ 	.word	0x00001720


	//   ....[22]....
        /*017c*/ 	.word	0x000017b0


	//   ....[23]....
        /*0180*/ 	.word	0x00001800


	//   ....[24]....
        /*0184*/ 	.word	0x00001890


	//   ....[25]....
        /*0188*/ 	.word	0x00001920


	//   ....[26]....
        /*018c*/ 	.word	0x00001970


	//   ....[27]....
        /*0190*/ 	.word	0x00001a00


	//   ....[28]....
        /*0194*/ 	.word	0x00001a90


	//   ....[29]....
        /*0198*/ 	.word	0x00001ae0


	//   ....[30]....
        /*019c*/ 	.word	0x00001b70


	//   ....[31]....
        /*01a0*/ 	.word	0x00001c00


	//   ....[32]....
        /*01a4*/ 	.word	0x00001c50


	//   ....[33]....
        /*01a8*/ 	.word	0x00001ce0


	//   ....[34]....
        /*01ac*/ 	.word	0x00001d70


	//   ....[35]....
        /*01b0*/ 	.word	0x00001dc0


	//----- nvinfo : EIATTR_VRC_CTA_INIT_COUNT
	.align		4
.L_1980:
        /*01b4*/ 	.byte	0x02, 0x4a
	.zero		1
	.zero		1


	//----- nvinfo : EIATTR_SYSCALL_OFFSETS
	.align		4
        /*01b8*/ 	.byte	0x04, 0x46
        /*01ba*/ 	.short	(.L_1982 - .L_1981)


	//   ....[0]....
.L_1981:
        /*01bc*/ 	.word	0x00000140


	//----- nvinfo : EIATTR_EXIT_INSTR_OFFSETS
	.align		4
.L_1982:
        /*01c0*/ 	.byte	0x04, 0x1c
        /*01c2*/ 	.short	(.L_1984 - .L_1983)


	//   ....[0]....
.L_1983:
        /*01c4*/ 	.word	0x000001b0


	//   ....[1]....
        /*01c8*/ 	.word	0x00001540


	//----- nvinfo : EIATTR_MAX_THREADS
	.align		4
.L_1984:
        /*01cc*/ 	.byte	0x04, 0x05
        /*01ce*/ 	.short	(.L_1986 - .L_1985)
.L_1985:
        /*01d0*/ 	.word	0x00000100
        /*01d4*/ 	.word	0x00000001
        /*01d8*/ 	.word	0x00000001


	//----- nvinfo : EIATTR_CRS_STACK_SIZE
	.align		4
.L_1986:
        /*01dc*/ 	.byte	0x04, 0x1e
        /*01de*/ 	.short	(.L_1988 - .L_1987)
.L_1987:
        /*01e0*/ 	.word	0x00000000


	//----- nvinfo : EIATTR_CBANK_PARAM_SIZE
	.align		4
.L_1988:
        /*01e4*/ 	.byte	0x03, 0x19
        /*01e6*/ 	.short	0x0060


	//----- nvinfo : EIATTR_PARAM_CBANK
	.align		4
        /*01e8*/ 	.byte	0x04, 0x0a
        /*01ea*/ 	.short	(.L_1990 - .L_1989)
	.align		4
.L_1989:
        /*01ec*/ 	.word	index@(.nv.constant0._Z17LayerNormWarpImplI19BiasAddResidualLoadI6__halffE11AffineStoreIfS1_EfLi1ELi16ELi12ELi32ELi1ELb1EEvT_T0_iidPT1_S8_)
        /*01f0*/ 	.short	0x0380
        /*01f2*/ 	.short	0x0060


	//----- nvinfo : EIATTR_SW_WAR
	.align		4
.L_1990:
        /*01f4*/ 	.byte	0x04, 0x36
        /*01f6*/ 	.short	(.L_1992 - .L_1991)
.L_1991:
        /*01f8*/ 	.word	0x00000008
.L_1992:


//--------------------- .nv.info._Z17LayerNormWarpImplI19BiasAddResidualLoadI6__halffE11AffineStoreIfS1_EfLi1ELi16ELi16ELi32ELi1ELb0EEvT_T0_iidPT1_S8_ --------------------------
	.section	.nv.info._Z17LayerNormWarpImplI19BiasAddResidualLoadI6__halffE11AffineStoreIfS1_EfLi1ELi16ELi16ELi32ELi1ELb0EEvT_T0_iidPT1_S8_,"",@"SHT_CUDA_INFO"
	.sectionflags	@""
	.align	4


	//----- nvinfo : EIATTR_CUDA_API_VERSION
	.align		4
        /*0000*/ 	.byte	0x04, 0x37
        /*0002*/ 	.short	(.L_1994 - .L_1993)
.L_1993:
        /*0004*/ 	.word	0x00000082


	//----- nvinfo : EIATTR_KPARAM_INFO
	.align		4
.L_1994:
        /*0008*/ 	.byte	0x04, 0x17
        /*000a*/ 	.short	(.L_1996 - .L_1995)
.L_1995:
        /*000c*/ 	.word	0x00000000
        /*0010*/ 	.short	0x0006
        /*0012*/ 	.short	0x0058
        /*0014*/ 	.byte	0x00, 0xf5, 0x21, 0x00


	//----- nvinfo : EIATTR_KPARAM_INFO
	.align		4
.L_1996:
        /*0018*/ 	.byte	0x04, 0x17
        /*001a*/ 	.short	(.L_1998 - .L_1997)
.L_1997:
        /*001c*/ 	.word	0x00000000
        /*0020*/ 	.short	0x0005
        /*0022*/ 	.short	0x0050
        /*0024*/ 	.byte	0x00, 0xf5, 0x21, 0x00


	//----- nvinfo : EIATTR_KPARAM_INFO
	.align		4
.L_1998:
        /*0028*/ 	.byte	0x04, 0x17
        /*002a*/ 	.short	(.L_2000 - .L_1999)
.L_1999:
        /*002c*/ 	.word	0x00000000
        /*0030*/ 	.short	0x0004
        /*0032*/ 	.short	0x0048
        /*0034*/ 	.byte	0x00, 0xf0, 0x21, 0x00


	//----- nvinfo : EIATTR_KPARAM_INFO
	.align		4
.L_2000:
        /*0038*/ 	.byte	0x04, 0x17
        /*003a*/ 	.short	(.L_2002 - .L_2001)
.L_2001:
        /*003c*/ 	.word	0x00000000
        /*0040*/ 	.short	0x0003
        /*0042*/ 	.short	0x0044
        /*0044*/ 	.byte	0x00, 0xf0, 0x11, 0x00


	//----- nvinfo : EIATTR_KPARAM_INFO
	.align		4
.L_2002:
        /*0048*/ 	.byte	0x04, 0x17
        /*004a*/ 	.short	(.L_2004 - .L_2003)
.L_2003:
        /*004c*/ 	.word	0x00000000
        /*0050*/ 	.short	0x0002
        /*0052*/ 	.short	0x0040
        /*0054*/ 	.byte	0x00, 0xf0, 0x11, 0x00


	//----- nvinfo : EIATTR_KPARAM_INFO
	.align		4
.L_2004:
        /*0058*/ 	.byte	0x04, 0x17
        /*005a*/ 	.short	(.L_2006 - .L_2005)
.L_2005:
        /*005c*/ 	.word	0x00000000
        /*0060*/ 	.short	0x0001
        /*0062*/ 	.short	0x0020
        /*0064*/ 	.byte	0x00, 0xf0, 0x81, 0x00


	//----- nvinfo : EIATTR_KPARAM_INFO
	.align		4
.L_2006:
        /*0068*/ 	.byte	0x04, 0x17
        /*006a*/ 	.short	(.L_2008 - .L_2007)
.L_2007:
        /*006c*/ 	.word	0x00000000
        /*0070*/ 	.short	0x0000
        /*0072*/ 	.short	0x0000
        /*0074*/ 	.byte	0x00, 0xf0, 0x81, 0x00


	//----- nvinfo : EIATTR_SPARSE_MMA_MASK
	.align		4
.L_2008:
        /*0078*/ 	.byte	0x03, 0x50
        /*007a*/ 	.short	0x0000


	//----- nvinfo : EIATTR_MAXREG_COUNT
	.align		4
        /*007c*/ 	.byte	0x03, 0x1b
        /*007e*/ 	.short	0x00ff


	//----- nvinfo : EIATTR_EXTERNS
	.align		4
        /*0080*/ 	.byte	0x04, 0x0f
        /*0082*/ 	.short	(.L_2010 - .L_2009)


	//   ....[0]....
	.align		4
.L_2009:
        /*0084*/ 	.word	index@(__assertfail)


	//----- nvinfo : EIATTR_MERCURY_ISA_VERSION
	.align		4
.L_2010:
        /*0088*/ 	.byte	0x03, 0x5f
        /*008a*/ 	.short	0x0101


	//----- nvinfo : EIATTR_COOP_GROUP_MASK_REGIDS
	.align		4
        /*008c*/ 	.byte	0x04, 0x29
        /*008e*/ 	.short	(.L_2012 - .L_2011)


	//   ....[0]....
.L_2011:
        /*0090*/ 	.word	0xffffffff


	//   ....[1]....
        /*0094*/ 	.word	0xffffffff


	//   ....[2]....
        /*0098*/ 	.word	0xffffffff


	//   ....[3]....
        /*009c*/ 	.word	0xffffffff


	//   ....[4]....
        /*00a0*/ 	.word	0xffffffff


	//   ....[5]....
        /*00a4*/ 	.word	0xffffffff


	//   ....[6]....
        /*00a8*/ 	.word	0xffffffff


	//   ....[7]....
        /*00ac*/ 	.word	0xffffffff


	//   ....[8]....
        /*00b0*/ 	.word	0xffffffff


	//   ....[9]....
        /*00b4*/ 	.word	0xffffffff


	//   ....[10]....
        /*00b8*/ 	.word	0xffffffff


	//   ....[11]....
        /*00bc*/ 	.word	0xffffffff


	//   ....[12]....
        /*00c0*/ 	.word	0xffffffff


	//   ....[13]....
        /*00c4*/ 	.word	0xffffffff


	//   ....[14]....
        /*00c8*/ 	.word	0xffffffff


	//   ....[15]....
        /*00cc*/ 	.word	0xffffffff


	//   ....[16]....
        /*00d0*/ 	.word	0xffffffff


	//   ....[17]....
        /*00d4*/ 	.word	0xffffffff


	//   ....[18]....
        /*00d8*/ 	.word	0x0500000f


	//   ....[19]....
        /*00dc*/ 	.word	0x0500000f


	//   ....[20]....
        /*00e0*/ 	.word	0x0500000f


	//   ....[21]....
        /*00e4*/ 	.word	0x0500000f


	//   ....[22]....
        /*00e8*/ 	.word	0x0500000f


	//   ....[23]....
        /*00ec*/ 	.word	0x0500000f


	//   ....[24]....
        /*00f0*/ 	.word	0x0500000f


	//   ....[25]....
        /*00f4*/ 	.word	0x0500000f


	//   ....[26]....
        /*00f8*/ 	.word	0x0500000f


	//   ....[27]....
        /*00fc*/ 	.word	0x0500000f


	//   ....[28]....
        /*0100*/ 	.word	0x0500000f


	//   ....[29]....
        /*0104*/ 	.word	0x0500000f


	//   ....[30]....
        /*0108*/ 	.word	0x0500000f


	//   ....[31]....
        /*010c*/ 	.word	0x0500000f


	//   ....[32]....
        /*0110*/ 	.word	0x0500000f


	//   ....[33]....
        /*0114*/ 	.word	0x0500000f


	//   ....[34]....
        /*0118*/ 	.word	0x0500000f


	//   ....[35]....
        /*011c*/ 	.word	0x0500000f


	//----- nvinfo : EIATTR_COOP_GROUP_INSTR_OFFSETS
	.align		4
.L_2012:
        /*0120*/ 	.byte	0x04, 0x28
        /*0122*/ 	.short	(.L_2014 - .L_2013)


	//   ....[0]....
.L_2013:
        /*0124*/ 	.word	0x00000640


	//   ....[1]....
        /*0128*/ 	.word	0x00000650


	//   ....[2]....
        /*012c*/ 	.word	0x00000660


	//   ....[3]....
        /*0130*/ 	.word	0x00000780


	//   ....[4]....
        /*0134*/ 	.word	0x00000790


	//   ....[5]....
        /*0138*/ 	.word	0x000007a0


	//   ....[6]....
        /*013c*/ 	.word	0x000008d0


	//   ....[7]....
        /*0140*/ 	.word	0x000008e0


	//   ....[8]....
        /*0144*/ 	.word	0x000008f0


	//   ....[9]....
        /*0148*/ 	.word	0x00000a20


	//   ....[10]....
        /*014c*/ 	.word	0x00000a30


	//   ....[11]....
        /*0150*/ 	.word	0x00000a40


	//   ....[12]....
        /*0154*/ 	.word	0x00000b70


	//   ....[13]....
        /*0158*/ 	.word	0x00000b80


	//   ....[14]....
        /*015c*/ 	.word	0x00000b90


	//   ....[15]....
        /*0160*/ 	.word	0x00000cc0


	//   ....[16]....
        /*0164*/ 	.word	0x00000cd0


	//   ....[17]....
        /*0168*/ 	.word	0x00000ce0


	//   ....[18]....
        /*016c*/ 	.word	0x000011f0


	//   ....[19]....
        /*0170*/ 	.word	0x00001280


	//   ....[20]....
        /*0174*/ 	.word	0x000012d0


	//   ....[21]....
        /*0178*/ 	.word	0x00001360


	//   ....[22]....
        /*017c*/ 	.word	0x000013f0


	//   ....[23]....
        /*0180*/ 	.word	0x00001440


	//   ....[24]....
        /*0184*/ 	.word	0x000014d0


	//   ....[25]....
        /*0188*/ 	.word	0x00001560


	//   ....[26]....
        /*018c*/ 	.word	0x000015b0


	//   ....[27]....
        /*0190*/ 	.word	0x00001640


	//   ....[28]....
        /*0194*/ 	.word	0x000016d0


	//   ....[29]....
        /*0198*/ 	.word	0x00001720


	//   ....[30]....
        /*019c*/ 	.word	0x000017b0


	//   ....[31]....
        /*01a0*/ 	.word	0x00001840


	//   ....[32]....
        /*01a4*/ 	.word	0x00001890


	//   ....[33]....
        /*01a8*/ 	.word	0x00001920


	//   ....[34]....
        /*01ac*/ 	.word	0x000019b0


	//   ....[35]....
        /*01b0*/ 	.word	0x00001a00


	//----- nvinfo : EIATTR_VRC_CTA_INIT_COUNT
	.align		4
.L_2014:
        /*01b4*/ 	.byte	0x02, 0x4a
	.zero		1
	.zero		1


	//----- nvinfo : EIATTR_SYSCALL_OFFSETS
	.align		4
        /*01b8*/ 	.byte	0x04, 0x46
        /*01ba*/ 	.short	(.L_2016 - .L_2015)


	//   ....[0]....
.L_2015:
        /*01bc*/ 	.word	0x00000140


	//----- nvinfo : EIATTR_EXIT_INSTR_OFFSETS
	.align		4
.L_2016:
        /*01c0*/ 	.byte	0x04, 0x1c
        /*01c2*/ 	.short	(.L_2018 - .L_2017)


	//   ....[0]....
.L_2017:
        /*01c4*/ 	.word	0x000001b0


	//   ....[1]....
        /*01c8*/ 	.word	0x00001180


	//----- nvinfo : EIATTR_MAX_THREADS
	.align		4
.L_2018:
        /*01cc*/ 	.byte	0x04, 0x05
        /*01ce*/ 	.short	(.L_2020 - .L_2019)
.L_2019:
        /*01d0*/ 	.word	0x00000100
        /*01d4*/ 	.word	0x00000001
        /*01d8*/ 	.word	0x00000001


	//----- nvinfo : EIATTR_CRS_STACK_SIZE
	.align		4
.L_2020:
        /*01dc*/ 	.byte	0x04, 0x1e
        /*01de*/ 	.short	(.L_2022 - .L_2021)
.L_2021:
        /*01e0*/ 	.word	0x00000000


	//----- nvinfo : EIATTR_CBANK_PARAM_SIZE
	.align		4
.L_2022:
        /*01e4*/ 	.byte	0x03, 0x19
        /*01e6*/ 	.short	0x0060


	//----- nvinfo : EIATTR_PARAM_CBANK
	.align		4
        /*01e8*/ 	.byte	0x04, 0x0a
        /*01ea*/ 	.short	(.L_2024 - .L_2023)
	.align		4
.L_2023:
        /*01ec*/ 	.word	index@(.nv.constant0._Z17LayerNormWarpImplI19BiasAddResidualLoadI6__halffE11AffineStoreIfS1_EfLi1ELi16ELi16ELi32ELi1ELb0EEvT_T0_iidPT1_S8_)
        /*01f0*/ 	.short	0x0380
        /*01f2*/ 	.short	0x0060


	//----- nvinfo : EIATTR_SW_WAR
	.align		4
.L_2024:
        /*01f4*/ 	.byte	0x04, 0x36
        /*01f6*/ 	.short	(.L_2026 - .L_2025)
.L_2025:
        /*01f8*/ 	.word	0x00000008
.L_2026:


//--------------------- .nv.info._Z17LayerNormWarpImplI19BiasAddResidualLoadI6__halffE11AffineStoreIfS1_EfLi1ELi12ELi8ELi32ELi1ELb1EEvT_T0_iidPT1_S8_ --------------------------
	.section	.nv.info._Z17LayerNormWarpImplI19BiasAddResidualLoadI6__halffE11AffineStoreIfS1_EfLi1ELi12ELi8ELi32ELi1ELb1EEvT_T0_iidPT1_S8_,"",@"SHT_CUDA_INFO"
	.sectionflags	@""
	.align	4


	//----- nvinfo : EIATTR_CUDA_API_VERSION
	.align		4
        /*0000*/ 	.byte	0x04, 0x37
        /*0002*/ 	.short	(.L_2028 - .L_2027)
.L_2027:
        /*0004*/ 	.word	0x00000082


	//----- nvinfo : EIATTR_KPARAM_INFO
	.align		4
.L_2028:
        /*0008*/ 	.byte	0x04, 0x17
        /*000a*/ 	.short	(.L_2030 - .L_2029)
.L_2029:
        /*000c*/ 	.word	0x00000000
        /*0010*/ 	.short	0x0006
        /*0012*/ 	.short	0x0058
        /*0014*/ 	.byte	0x00, 0xf5, 0x21, 0x00


	//----- nvinfo : EIATTR_KPARAM_INFO
	.align		4
.L_2030:
        /*0018*/ 	.byte	0x04, 0x17
        /*001a*/ 	.short	(.L_2032 - .L_2031)
.L_2031:
        /*001c*/ 	.word	0x00000000
        /*0020*/ 	.short	0x0005
        /*0022*/ 	.short	0x0050
        /*0024*/ 	.byte	0x00, 0xf5, 0x21, 0x00


	//----- nvinfo : EIATTR_KPARAM_INFO
	.align		4
.L_2032:
        /*0028*/ 	.byte	0x04, 0x17
        /*002a*/ 	.short	(.L_2034 - .L_2033)
.L_2033:
        /*002c*/ 	.word	0x00000000
        /*0030*/ 	.short	0x0004
        /*0032*/ 	.short	0x0048
        /*0034*/ 	.byte	0x00, 0xf0, 0x21, 0x00


	//----- nvinfo : EIATTR_KPARAM_INFO
	.align		4
.L_2034:
        /*0038*/ 	.byte	0x04, 0x17
        /*003a*/ 	.short	(.L_2036 - .L_2035)
.L_2035:
        /*003c*/ 	.word	0x00000000
        /*0040*/ 	.short	0x0003
        /*0042*/ 	.short	0x0044
        /*0044*/ 	.byte	0x00, 0xf0, 0x11, 0x00


	//----- nvinfo : EIATTR_KPARAM_INFO
	.align		4
.L_2036:
        /*0048*/ 	.byte	0x04, 0x17
        /*004a*/ 	.short	(.L_2038 - .L_2037)
.L_2037:
        /*004c*/ 	.word	0x00000000
        /*0050*/ 	.short	0x0002
        /*0052*/ 	.short	0x0040
        /*0054*/ 	.byte	0x00, 0xf0, 0x11, 0x00


	//----- nvinfo : EIATTR_KPARAM_INFO
	.align		4
.L_2038:
        /*0058*/ 	.byte	0x04, 0x17
        /*005a*/ 	.short	(.L_2040 - .L_2039)
.L_2039:
        /*005c*/ 	.word	0x00000000
        /*0060*/ 	.short	0x0001
        /*0062*/ 	.short	0x0020
        /*0064*/ 	.byte	0x00, 0xf0, 0x81, 0x00


	//----- nvinfo : EIATTR_KPARAM_INFO
	.align		4
.L_2040:
        /*0068*/ 	.byte	0x04, 0x17
        /*006a*/ 	.short	(.L_2042 - .L_2041)
.L_2041:
        /*006c*/ 	.word	0x00000000
        /*0070*/ 	.short	0x0000
        /*0072*/ 	.short	0x0000
        /*0074*/ 	.byte	0x00, 0xf0, 0x81, 0x00


	//----- nvinfo : EIATTR_SPARSE_MMA_MASK
	.align		4
.L_2042:
        /*0078*/ 	.byte	0x03, 0x50
        /*007a*/ 	.short	0x0000


	//----- nvinfo : EIATTR_MAXREG_COUNT
	.align		4
        /*007c*/ 	.byte	0x03, 0x1b
        /*007e*/ 	.short	0x00ff


	//----- nvinfo : EIATTR_EXTERNS
	.align		4
        /*0080*/ 	.byte	0x04, 0x0f
        /*0082*/ 	.short	(.L_2044 - .L_2043)


	//   ....[0]....
	.align		4
.L_2043:
        /*0084*/ 	.word	index@(__assertfail)


	//----- nvinfo : EIATTR_MERCURY_ISA_VERSION
	.align		4
.L_2044:
        /*0088*/ 	.byte	0x03, 0x5f
        /*008a*/ 	.short	0x0101


	//----- nvinfo : EIATTR_COOP_GROUP_MASK_REGIDS
	.align		4
        /*008c*/ 	.byte	0x04, 0x29
        /*008e*/ 	.short	(.L_2046 - .L_2045)


	//   ....[0]....
.L_2045:
        /*0090*/ 	.word	0xffffffff


	//   ....[1]....
        /*0094*/ 	.word	0xffffffff


	//   ....[2]....
        /*0098*/ 	.word	0xffffffff


	//   ....[3]....
        /*009c*/ 	.word	0xffffffff


	//   ....[4]....
        /*00a0*/ 	.word	0xffffffff


	//   ....[5]....
        /*00a4*/ 	.word	0xffffffff


	//   ....[6]....
        /*00a8*/ 	.word	0xffffffff


	//   ....[7]....
        /*00ac*/ 	.word	0xffffffff


	//   ....[8]....
        /*00b0*/ 	.word	0xffffffff


	//   ....[9]....
        /*00b4*/ 	.word	0xffffffff


	//   ....[10]....
        /*00b8*/ 	.word	0xffffffff


	//   ....[11]....
        /*00bc*/ 	.word	0xffffffff


	//   ....[12]....
        /*00c0*/ 	.word	0xffffffff


	//   ....[13]....
        /*00c4*/ 	.word	0xffffffff


	//   ....[14]....
        /*00c8*/ 	.word	0xffffffff


	//   ....[15]....
        /*00cc*/ 	.word	0xffffffff


	//   ....[16]....
        /*00d0*/ 	.word	0xffffffff


	//   ....[17]....
        /*00d4*/ 	.word	0xffffffff


	//   ....[18]....
        /*00d8*/ 	.word	0x0500000f


	//   ....[19]....
        /*00dc*/ 	.word	0x0500000f


	//   ....[20]....
        /*00e0*/ 	.word	0x0500000f


	//   ....[21]....
        /*00e4*/ 	.word	0x0500000f


	//   ....[22]....
        /*00e8*/ 	.word	0x0500000f


	//   ....[23]....
        /*00ec*/ 	.word	0x0500000f


	//   ....[24]....
        /*00f0*/ 	.word	0x0500000f


	//   ....[25]....
        /*00f4*/ 	.word	0x0500000f


	//   ....[26]....
        /*00f8*/ 	.word	0x0500000f


	//   ....[27]....
        /*00fc*/ 	.word	0x0500000f


	//   ....[28]....
        /*0100*/ 	.word	0x0500000f


	//   ....[29]....
        /*0104*/ 	.word	0x0500000f


	//   ....[30]....
        /*0108*/ 	.word	0x0500000f


	//   ....[31]....
        /*010c*/ 	.word	0x0500000f


	//   ....[32]....
        /*0110*/ 	.word	0x0500000f


	//   ....[33]....
        /*0114*/ 	.word	0x0500000f


	//   ....[34]....
        /*0118*/ 	.word	0x0500000f


	//   ....[35]....
        /*011c*/ 	.word	0x0500000f


	//----- nvinfo : EIATTR_COOP_GROUP_INSTR_OFFSETS
	.align		4
.L_2046:
        /*0120*/ 	.byte	0x04, 0x28
        /*0122*/ 	.short	(.L_2048 - .L_2047)


	//   ....[0]....
.L_2047:
        /*0124*/ 	.word	0x00000850


	//   ....[1]....
        /*0128*/ 	.word	0x00000860


	//   ....[2]....
        /*012c*/ 	.word	0x00000870


	//   ....[3]....
        /*0130*/ 	.word	0x000009c0


	//   ....[4]....
        /*0134*/ 	.word	0x000009d0


	//   ....[5]....
        /*0138*/ 	.word	0x000009e0


	//   ....[6]....
        /*013c*/ 	.word	0x00000b30


	//   ....[7]....
        /*0140*/ 	.word	0x00000b40


	//   ....[8]....
        /*0144*/ 	.word	0x00000b50


	//   ....[9]....
        /*0148*/ 	.word	0x00000ca0


	//   ....[10]....
        /*014c*/ 	.word	0x00000cb0


	//   ....[11]....
        /*0150*/ 	.word	0x00000cc0


	//   ....[12]....
        /*0154*/ 	.word	0x00000e10


	//   ....[13]....
        /*0158*/ 	.word	0x00000e20


	//   ....[14]....
        /*015c*/ 	.word	0x00000e30


	//   ....[15]....
        /*0160*/ 	.word	0x00000f80


	//   ....[16]....
        /*0164*/ 	.word	0x00000f90


	//   ....[17]....
        /*0168*/ 	.word	0x00000fa0


	//   ....[18]....
        /*016c*/ 	.word	0x00001440


	//   ....[19]....
        /*0170*/ 	.word	0x000014d0


	//   ....[20]....
        /*0174*/ 	.word	0x00001520


	//   ....[21]....
        /*0178*/ 	.word	0x000015b0


	//   ....[22]....
        /*017c*/ 	.word	0x00001640


	//   ....[23]....
        /*0180*/ 	.word	0x00001690


	//   ....[24]....
        /*0184*/ 	.word	0x00001720


	//   ....[25]....
        /*0188*/ 	.word	0x000017b0


	//   ....[26]....
        /*018c*/ 	.word	0x00001800


	//   ....[27]....
        /*0190*/ 	.word	0x00001890


	//   ....[28]....
        /*0194*/ 	.word	0x00001920


	//   ....[29]....
        /*0198*/ 	.word	0x00001970


	//   ....[30]....
        /*019c*/ 	.word	0x00001a00


	//   ....[31]....
        /*01a0*/ 	.word	0x00001a90


	//   ....[32]....
        /*01a4*/ 	.word	0x00001ae0


	//   ....[33]....
        /*01a8*/ 	.word	0x00001b70


	//   ....[34]....
        /*01ac*/ 	.word	0x00001c00


	//   ....[35]....
        /*01b0*/ 	.word	0x00001c50


	//----- nvinfo : EIATTR_VRC_CTA_INIT_COUNT
	.align		4
.L_2048:
        /*01b4*/ 	.byte	0x02, 0x4a
	.zero		1
	.zero		1


	//----- nvinfo : EIATTR_SYSCALL_OFFSETS
	.align		4
        /*01b8*/ 	.byte	0x04, 0x46
        /*01ba*/ 	.short	(.L_2050 - .L_2049)


	//   ....[0]....
.L_2049:
        /*01bc*/ 	.word	0x00000140


	//----- nvinfo : EIATTR_EXIT_INSTR_OFFSETS
	.align		4
.L_2050:
        /*01c0*/ 	.byte	0x04, 0x1c
        /*01c2*/ 	.short	(.L_2052 - .L_2051)


	//   ....[0]....
.L_2051:
        /*01c4*/ 	.word	0x000001b0


	//   ....[1]....
        /*01c8*/ 	.word	0x000013d0


	//----- nvinfo : EIATTR_MAX_THREADS
	.align		4
.L_2052:
        /*01cc*/ 	.byte	0x04, 0x05
        /*01ce*/ 	.short	(.L_2054 - .L_2053)
.L_2053:
        /*01d0*/ 	.word	0x00000100
        /*01d4*/ 	.word	0x00000001
        /*01d8*/ 	.word	0x00000001


	//----- nvinfo : EIATTR_CRS_STACK_SIZE
	.align		4
.L_2054:
        /*01dc*/ 	.byte	0x04, 0x1e
        /*01de*/ 	.short	(.L_2056 - .L_2055)
.L_2055:
        /*01e0*/ 	.word	0x00000000


	//----- nvinfo : EIATTR_CBANK_PARAM_SIZE
	.align		4
.L_2056:
        /*01e4*/ 	.byte	0x03, 0x19
        /*01e6*/ 	.short	0x0060


	//----- nvinfo : EIATTR_PARAM_CBANK
	.align		4
        /*01e8*/ 	.byte	0x04, 0x0a
        /*01ea*/ 	.short	(.L_2058 - .L_2057)
	.align		4
.L_2057:
        /*01ec*/ 	.word	index@(.nv.constant0._Z17LayerNormWarpImplI19BiasAddResidualLoadI6__halffE11AffineStoreIfS1_EfLi1ELi12ELi8ELi32ELi1ELb1EEvT_T0_iidPT1_S8_)
        /*01f0*/ 	.short	0x0380
        /*01f2*/ 	.short	0x0060


	//----- nvinfo : EIATTR_SW_WAR
	.align		4
.L_2058:
        /*01f4*/ 	.byte	0x04, 0x36
        /*01f6*/ 	.short	(.L_2060 - .L_2059)
.L_2059:
        /*01f8*/ 	.word	0x00000008
.L_2060:


//--------------------- .nv.info._Z17LayerNormWarpImplI19BiasAddResidualLoadI6__halffE11AffineStoreIfS1_EfLi1ELi12ELi12ELi32ELi1ELb0EEvT_T0_iidPT1_S8_ --------------------------
	.section	.nv.info._Z17LayerNormWarpImplI19BiasAddResidualLoadI6__halffE11AffineStoreIfS1_EfLi1ELi12ELi12ELi32ELi1ELb0EEvT_T0_iidPT1_S8_,"",@"SHT_CUDA_INFO"
	.sectionflags	@""
	.align	4


	//----- nvinfo : EIATTR_CUDA_API_VERSION
	.align		4
        /*0000*/ 	.byte	0x04, 0x37
        /*0002*/ 	.short	(.L_2062 - .L_2061)
.L_2061:
        /*0004*/ 	.word	0x00000082


	//----- nvinfo : EIATTR_KPARAM_INFO
	.align		4
.L_2062:
        /*0008*/ 	.byte	0x04, 0x17
        /*000a*/ 	.short	(.L_2064 - .L_2063)
.L_2063:
        /*000c*/ 	.word	0x00000000
        /*0010*/ 	.short	0x0006
        /*0012*/ 	.short	0x0058
        /*0014*/ 	.byte	0x00, 0xf5, 0x21, 0x00


	//----- nvinfo : EIATTR_KPARAM_INFO
	.align		4
.L_2064:
        /*0018*/ 	.byte	0x04, 0x17
        /*001a*/ 	.short	(.L_2066 - .L_2065)
.L_2065:
        /*001c*/ 	.word	0x00000000
        /*0020*/ 	.short	0x0005
        /*0022*/ 	.short	0x0050
        /*0024*/ 	.byte	0x00, 0xf5, 0x21, 0x00


	//----- nvinfo : EIATTR_KPARAM_INFO
	.align		4
.L_2066:
        /*0028*/ 	.byte	0x04, 0x17
        /*002a*/ 	.short	(.L_2068 - .L_2067)
.L_2067:
        /*002c*/ 	.word	0x00000000
        /*0030*/ 	.short	0x0004
        /*0032*/ 	.short	0x0048
        /*0034*/ 	.byte	0x00, 0xf0, 0x21, 0x00


	//----- nvinfo : EIATTR_KPARAM_INFO
	.align		4
.L_2068:
        /*0038*/ 	.byte	0x04, 0x17
        /*003a*/ 	.short	(.L_2070 - .L_2069)
.L_2069:
        /*003c*/ 	.word	0x00000000
        /*0040*/ 	.short	0x0003
        /*0042*/ 	.short	0x0044
        /*0044*/ 	.byte	0x00, 0xf0, 0x11, 0x00


	//----- nvinfo : EIATTR_KPARAM_INFO
	.align		4
.L_2070:
        /*0048*/ 	.byte	0x04, 0x17
        /*004a*/ 	.short	(.L_2072 - .L_2071)
.L_2071:
        /*004c*/ 	.word	0x00000000
        /*0050*/ 	.short	0x0002
        /*0052*/ 	.short	0x0040
        /*0054*/ 	.byte	0x00, 0xf0, 0x11, 0x00


	//----- nvinfo : EIATTR_KPARAM_INFO
	.align		4
.L_2072:
        /*0058*/ 	.byte	0x04, 0x17
        /*005a*/ 	.short	(.L_2074 - .L_2073)
.L_2073:
        /*005c*/ 	.word	0x00000000
        /*0060*/ 	.short	0x0001
        /*0062*/ 	.short	0x0020
        /*0064*/ 	.byte	0x00, 0xf0, 0x81, 0x00


	//----- nvinfo : EIATTR_KPARAM_INFO
	.align		4
.L_2074:
        /*0068*/ 	.byte	0x04, 0x17
        /*006a*/ 	.short	(.L_2076 - .L_2075)
.L_2075:
        /*006c*/ 	.word	0x00000000
        /*0070*/ 	.short	0x0000
        /*0072*/ 	.short	0x0000
        /*0074*/ 	.byte	0x00, 0xf0, 0x81, 0x00


	//----- nvinfo : EIATTR_SPARSE_MMA_MASK
	.align		4
.L_2076:
        /*0078*/ 	.byte	0x03, 0x50
        /*007a*/ 	.short	0x0000


	//----- nvinfo : EIATTR_MAXREG_COUNT
	.align		4
        /*007c*/ 	.byte	0x03, 0x1b
        /*007e*/ 	.short	0x00ff


	//----- nvinfo : EIATTR_EXTERNS
	.align		4
        /*0080*/ 	.byte	0x04, 0x0f
        /*0082*/ 	.short	(.L_2078 - .L_2077)


	//   ....[0]....
	.align		4
.L_2077:
        /*0084*/ 	.word	index@(__assertfail)


	//----- nvinfo : EIATTR_MERCURY_ISA_VERSION
	.align		4
.L_2078:
        /*0088*/ 	.byte	0x03, 0x5f
        /*008a*/ 	.short	0x0101


	//----- nvinfo : EIATTR_COOP_GROUP_MASK_REGIDS
	.align		4
        /*008c*/ 	.byte	0x04, 0x29
        /*008e*/ 	.short	(.L_2080 - .L_2079)


	//   ....[0]....
.L_2079:
        /*0090*/ 	.word	0xffffffff


	//   ....[1]....
        /*0094*/ 	.word	0xffffffff


	//   ....[2]....
        /*0098*/ 	.word	0xffffffff


	//   ....[3]....
        /*009c*/ 	.word	0xffffffff


	//   ....[4]....
        /*00a0*/ 	.word	0xffffffff


	//   ....[5]....
        /*00a4*/ 	.word	0xffffffff


	//   ....[6]....
        /*00a8*/ 	.word	0xffffffff


	//   ....[7]....
        /*00ac*/ 	.word	0xffffffff


	//   ....[8]....
        /*00b0*/ 	.word	0xffffffff


	//   ....[9]....
        /*00b4*/ 	.word	0xffffffff


	//   ....[10]....
        /*00b8*/ 	.word	0xffffffff


	//   ....[11]....
        /*00bc*/ 	.word	0xffffffff


	//   ....[12]....
        /*00c0*/ 	.word	0xffffffff


	//   ....[13]....
        /*00c4*/ 	.word	0xffffffff


	//   ....[14]....
        /*00c8*/ 	.word	0xffffffff


	//   ....[15]....
        /*00cc*/ 	.word	0xffffffff


	//   ....[16]....
        /*00d0*/ 	.word	0xffffffff


	//   ....[17]....
        /*00d4*/ 	.word	0xffffffff


	//   ....[18]....
        /*00d8*/ 	.word	0x0500000f


	//   ....[19]....
        /*00dc*/ 	.word	0x0500000f


	//   ....[20]....
        /*00e0*/ 	.word	0x0500000f


	//   ....[21]....
        /*00e4*/ 	.word	0x0500000f


	//   ....[22]....
        /*00e8*/ 	.word	0x0500000f


	//   ....[23]....
        /*00ec*/ 	.word	0x0500000f


	//   ....[24]....
        /*00f0*/ 	.word	0x0500000f


	//   ....[25]....
        /*00f4*/ 	.word	0x0500000f


	//   ....[26]....
        /*00f8*/ 	.word	0x0500000f


	//   ....[27]....
        /*00fc*/ 	.word	0x0500000f


	//   ....[28]....
        /*0100*/ 	.word	0x0500000f


	//   ....[29]....
        /*0104*/ 	.word	0x0500000f


	//   ....[30]....
        /*0108*/ 	.word	0x0500000f


	//   ....[31]....
        /*010c*/ 	.word	0x0500000f


	//   ....[32]....
        /*0110*/ 	.word	0x0500000f


	//   ....[33]....
        /*0114*/ 	.word	0x0500000f


	//   ....[34]....
        /*0118*/ 	.word	0x0500000f


	//   ....[35]....
        /*011c*/ 	.word	0x0500000f


	//----- nvinfo : EIATTR_COOP_GROUP_INSTR_OFFSETS
	.align		4
.L_2080:
        /*0120*/ 	.byte	0x04, 0x28
        /*0122*/ 	.short	(.L_2082 - .L_2081)


	//   ....[0]....
.L_2081:
        /*0124*/ 	.word	0x00000560


	//   ....[1]....
        /*0128*/ 	.word	0x00000570


	//   ....[2]....
        /*012c*/ 	.word	0x00000580


	//   ....[3]....
        /*0130*/ 	.word	0x000006a0


	//   ....[4]....
        /*0134*/ 	.word	0x000006b0


	//   ....[5]....
        /*0138*/ 	.word	0x000006c0


	//   ....[6]....
        /*013c*/ 	.word	0x000007f0


	//   ....[7]....
        /*0140*/ 	.word	0x00000800


	//   ....[8]....
        /*0144*/ 	.word	0x00000810


	//   ....[9]....
        /*0148*/ 	.word	0x00000940


	//   ....[10]....
        /*014c*/ 	.word	0x00000950


	//   ....[11]....
        /*0150*/ 	.word	0x00000960


	//   ....[12]....
        /*0154*/ 	.word	0x00000a90


	//   ....[13]....
        /*0158*/ 	.word	0x00000aa0


	//   ....[14]....
        /*015c*/ 	.word	0x00000ab0


	//   ....[15]....
        /*0160*/ 	.word	0x00000be0


	//   ....[16]....
        /*0164*/ 	.word	0x00000bf0


	//   ....[17]....
        /*0168*/ 	.word	0x00000c00


	//   ....[18]....
        /*016c*/ 	.word	0x00001090


	//   ....[19]....
        /*0170*/ 	.word	0x00001120


	//   ....[20]....
        /*0174*/ 	.word	0x00001170


	//   ....[21]....
        /*0178*/ 	.word	0x00001200


	//   ....[22]....
        /*017c*/ 	.word	0x00001290


	//   ....[23]....
        /*0180*/ 	.word	0x000012e0


	//   ....[24]....
        /*0184*/ 	.word	0x00001370


	//   ....[25]....
        /*0188*/ 	.word	0x00001400


	//   ....[26]....
        /*018c*/ 	.word	0x00001450


	//   ....[27]....
        /*0190*/ 	.word	0x000014e0


	//   ....[28]....
        /*0194*/ 	.word	0x00001570


	//   ....[29]....
        /*0198*/ 	.word	0x000015c0


	//   ....[30]....
        /*019c*/ 	.word	0x00001650


	//   ....[31]....
        /*01a0*/ 	.word	0x000016e0


	//   ....[32]....
        /*01a4*/ 	.word	0x00001730


	//   ....[33]....
        /*01a8*/ 	.word	0x000017c0


	//   ....[34]....
        /*01ac*/ 	.word	0x00001850


	//   ....[35]....
        /*01b0*/ 	.word	0x000018a0


	//----- nvinfo : EIATTR_VRC_CTA_INIT_COUNT
	.align		4
.L_2082:
        /*01b4*/ 	.byte	0x02, 0x4a
	.zero		1
	.zero		1


	//----- nvinfo : EIATTR_SYSCALL_OFFSETS
	.align		4
        /*01b8*/ 	.byte	0x04, 0x46
        /*01ba*/ 	.short	(.L_2084 - .L_2083)


	//   ....[0]....
.L_2083:
        /*01bc*/ 	.word	0x00000140


	//----- nvinfo : EIATTR_EXIT_INSTR_OFFSETS
	.align		4
.L_2084:
        /*01c0*/ 	.byte	0x04, 0x1c
        /*01c2*/ 	.short	(.L_2086 - .L_2085)


	//   ....[0]....
.L_2085:
        /*01c4*/ 	.word	0x000001b0


	//   ....[1]....
        /*01c8*/ 	.word	0x00001020


	//----- nvinfo : EIATTR_MAX_THREADS
	.align		4
.L_2086:
        /*01cc*/ 	.byte	0x04, 0x05
        /*01ce*/ 	.short	(.L_2088 - .L_2087)
.L_2087:
        /*01d0*/ 	.word	0x00000100
        /*01d4*/ 	.word	0x00000001
        /*01d8*/ 	.word	0x00000001


	//----- nvinfo : EIATTR_CRS_STACK_SIZE
	.align		4
.L_2088:
        /*01dc*/ 	.byte	0x04, 0x1e
        /*01de*/ 	.short	(.L_2090 - .L_2089)
.L_2089:
        /*01e0*/ 	.word	0x00000000


	//----- nvinfo : EIATTR_CBANK_PARAM_SIZE
	.align		4
.L_2090:
        /*01e4*/ 	.byte	0x03, 0x19
        /*01e6*/ 	.short	0x0060


	//----- nvinfo : EIATTR_PARAM_CBANK
	.align		4
        /*01e8*/ 	.byte	0x04, 0x0a
        /*01ea*/ 	.short	(.L_2092 - .L_2091)
	.align		4
.L_2091:
        /*01ec*/ 	.word	index@(.nv.constant0._Z17LayerNormWarpImplI19BiasAddResidualLoadI6__halffE11AffineStoreIfS1_EfLi1ELi12ELi12ELi32ELi1ELb0EEvT_T0_iidPT1_S8_)
        /*01f0*/ 	.short	0x0380
        /*01f2*/ 	.short	0x0060


	//----- nvinfo : EIATTR_SW_WAR
	.align		4
.L_2092:
        /*01f4*/ 	.byte	0x04, 0x36
        /*01f6*/ 	.short	(.L_2094 - .L_2093)
.L_2093:
        /*01f8*/ 	.word	0x00000008
.L_2094:


//--------------------- .nv.info._Z17LayerNormWarpImplI19BiasAddResidualLoadI6__halffE11AffineStoreIfS1_EfLi1ELi8ELi4ELi32ELi1ELb1EEvT_T0_iidPT1_S8_ --------------------------
	.section	.nv.info._Z17LayerNormWarpImplI19BiasAddResidualLoadI6__halffE11AffineStoreIfS1_EfLi1ELi8ELi4ELi32ELi1ELb1EEvT_T0_iidPT1_S8_,"",@"SHT_CUDA_INFO"
	.sectionflags	@""
	.align	4


	//----- nvinfo : EIATTR_CUDA_API_VERSION
	.align		4
        /*0000*/ 	.byte	0x04, 0x37
        /*0002*/ 	.short	(.L_2096 - .L_2095)
.L_2095:
        /*0004*/ 	.word	0x00000082


	//----- nvinfo : EIATTR_KPARAM_INFO
	.align		4
.L_2096:
        /*0008*/ 	.byte	0x04, 0x17
        /*000a*/ 	.short	(.L_2098 - .L_2097)
.L_2097:
        /*000c*/ 	.word	0x00000000
        /*0010*/ 	.short	0x0006
        /*0012*/ 	.short	0x0058
        /*0014*/ 	.byte	0x00, 0xf5, 0x21, 0x00


	//----- nvinfo : EIATTR_KPARAM_INFO
	.align		4
.L_2098:
        /*0018*/ 	.byte	0x04, 0x17
        /*001a*/ 	.short	(.L_2100 - .L_2099)
.L_2099:
        /*001c*/ 	.word	0x00000000
        /*0020*/ 	.short	0x0005
        /*0022*/ 	.short	0x0050
        /*0024*/ 	.byte	0x00, 0xf5, 0x21, 0x00


	//----- nvinfo : EIATTR_KPARAM_INFO
	.align		4
.L_2100:
        /*0028*/ 	.byte	0x04, 0x17
        /*002a*/ 	.short	(.L_2102 - .L_2101)
.L_2101:
        /*002c*/ 	.word	0x00000000
        /*0030*/ 	.short	0x0004
        /*0032*/ 	.short	0x0048
        /*0034*/ 	.byte	0x00, 0xf0, 0x21, 0x00


	//----- nvinfo : EIATTR_KPARAM_INFO
	.align		4
.L_2102:
        /*0038*/ 	.byte	0x04, 0x17
        /*003a*/ 	.short	(.L_2104 - .L_2103)
.L_2103:
        /*003c*/ 	.word	0x00000000
        /*0040*/ 	.short	0x0003
        /*0042*/ 	.short	0x0044
        /*0044*/ 	.byte	0x00, 0xf0, 0x11, 0x00


	//----- nvinfo : EIATTR_KPARAM_INFO
	.align		4
.L_2104:
        /*0048*/ 	.byte	0x04, 0x17
        /*004a*/ 	.short	(.L_2106 - .L_2105)
.L_2105:
        /*004c*/ 	.word	0x00000000
        /*0050*/ 	.short	0x0002
        /*0052*/ 	.short	0x0040
        /*0054*/ 	.byte	0x00, 0xf0, 0x11, 0x00


	//----- nvinfo : EIATTR_KPARAM_INFO
	.align		4
.L_2106:
        /*0058*/ 	.byte	0x04, 0x17
        /*005a*/ 	.short	(.L_2108 - .L_2107)
.L_2107:
        /*005c*/ 	.word	0x00000000
        /*0060*/ 	.short	0x0001
        /*0062*/ 	.short	0x0020
        /*0064*/ 	.byte	0x00, 0xf0, 0x81, 0x00


	//----- nvinfo : EIATTR_KPARAM_INFO
	.align		4
.L_2108:
        /*0068*/ 	.byte	0x04, 0x17
        /*006a*/ 	.short	(.L_2110 - .L_2109)
.L_2109:
        /*006c*/ 	.word	0x00000000
        /*0070*/ 	.short	0x0000
        /*0072*/ 	.short	0x0000
        /*0074*/ 	.byte	0x00, 0xf0, 0x81, 0x00


	//----- nvinfo : EIATTR_SPARSE_MMA_MASK
	.align		4
.L_2110:
        /*0078*/ 	.byte	0x03, 0x50
        /*007a*/ 	.short	0x0000


	//----- nvinfo : EIATTR_MAXREG_COUNT
	.align		4
        /*007c*/ 	.byte	0x03, 0x1b
        /*007e*/ 	.short	0x00ff


	//----- nvinfo : EIATTR_EXTERNS
	.align		4
        /*0080*/ 	.byte	0x04, 0x0f
        /*0082*/ 	.short	(.L_2112 - .L_2111)


	//   ....[0]....
	.align		4
.L_2111:
        /*0084*/ 	.word	index@(__assertfail)


	//----- nvinfo : EIATTR_MERCURY_ISA_VERSION
	.align		4
.L_2112:
        /*0088*/ 	.byte	0x03, 0x5f
        /*008a*/ 	.short	0x0101


	//----- nvinfo : EIATTR_COOP_GROUP_MASK_REGIDS
	.align		4
        /*008c*/ 	.byte	0x04, 0x29
        /*008e*/ 	.short	(.L_2114 - .L_2113)


	//   ....[0]....
.L_2113:
        /*0090*/ 	.word	0xffffffff


	//   ....[1]....
        /*0094*/ 	.word	0xffffffff


	//   ....[2]....
        /*0098*/ 	.word	0xffffffff


	//   ....[3]....
        /*009c*/ 	.word	0xffffffff


	//   ....[4]....
        /*00a0*/ 	.word	0xffffffff


	//   ....[5]....
        /*00a4*/ 	.word	0xffffffff


	//   ....[6]....
        /*00a8*/ 	.word	0xffffffff


	//   ....[7]....
        /*00ac*/ 	.word	0xffffffff


	//   ....[8]....
        /*00b0*/ 	.word	0xffffffff


	//   ....[9]....
        /*00b4*/ 	.word	0xffffffff


	//   ....[10]....
        /*00b8*/ 	.word	0xffffffff


	//   ....[11]....
        /*00bc*/ 	.word	0xffffffff


	//   ....[12]....
        /*00c0*/ 	.word	0xffffffff


	//   ....[13]....
        /*00c4*/ 	.word	0xffffffff


	//   ....[14]....
        /*00c8*/ 	.word	0xffffffff


	//   ....[15]....
        /*00cc*/ 	.word	0xffffffff


	//   ....[16]....
        /*00d0*/ 	.word	0xffffffff


	//   ....[17]....
        /*00d4*/ 	.word	0xffffffff


	//   ....[18]....
        /*00d8*/ 	.word	0x0500000f


	//   ....[19]....
        /*00dc*/ 	.word	0x0500000f


	//   ....[20]....
        /*00e0*/ 	.word	0x0500000f


	//   ....[21]....
        /*00e4*/ 	.word	0x0500000f


	//   ....[22]....
        /*00e8*/ 	.word	0x0500000f


	//   ....[23]....
        /*00ec*/ 	.word	0x0500000f


	//   ....[24]....
        /*00f0*/ 	.word	0x0500000f


	//   ....[25]....
        /*00f4*/ 	.word	0x0500000f


	//   ....[26]....
        /*00f8*/ 	.word	0x0500000f


	//   ....[27]....
        /*00fc*/ 	.word	0x0500000f


	//   ....[28]....
        /*0100*/ 	.word	0x0500000f


	//   ....[29]....
        /*0104*/ 	.word	0x0500000f


	//   ....[30]....
        /*0108*/ 	.word	0x0500000f


	//   ....[31]....
        /*010c*/ 	.word	0x0500000f


	//   ....[32]....
        /*0110*/ 	.word	0x0500000f


	//   ....[33]....
        /*0114*/ 	.word	0x0500000f


	//   ....[34]....
        /*0118*/ 	.word	0x0500000f


	//   ....[35]....
        /*011c*/ 	.word	0x0500000f


	//----- nvinfo : EIATTR_COOP_GROUP_INSTR_OFFSETS
	.align		4
.L_2114:
        /*0120*/ 	.byte	0x04, 0x28
        /*0122*/ 	.short	(.L_2116 - .L_2115)


	//   ....[0]....
.L_2115:
        /*0124*/ 	.word	0x00000740


	//   ....[1]....
        /*0128*/ 	.word	0x00000750


	//   ....[2]....
        /*012c*/ 	.word	0x00000760


	//   ....[3]....
        /*0130*/ 	.word	0x000008b0


	//   ....[4]....
        /*0134*/ 	.word	0x000008c0


	//   ....[5]....
        /*0138*/ 	.word	0x000008d0


	//   ....[6]....
        /*013c*/ 	.word	0x00000a20


	//   ....[7]....
        /*0140*/ 	.word	0x00000a30


	//   ....[8]....
        /*0144*/ 	.word	0x00000a40


	//   ....[9]....
        /*0148*/ 	.word	0x00000b90


	//   ....[10]....
        /*014c*/ 	.word	0x00000ba0


	//   ....[11]....
        /*0150*/ 	.word	0x00000bb0


	//   ....[12]....
        /*0154*/ 	.word	0x00000d00


	//   ....[13]....
        /*0158*/ 	.word	0x00000d10


	//   ....[14]....
        /*015c*/ 	.word	0x00000d20


	//   ....[15]....
        /*0160*/ 	.word	0x00000e70


	//   ....[16]....
        /*0164*/ 	.word	0x00000e80


	//   ....[17]....
        /*0168*/ 	.word	0x00000e90


	//   ....[18]....
        /*016c*/ 	.word	0x000012b0


	//   ....[19]....
        /*0170*/ 	.word	0x00001340


	//   ....[20]....
        /*0174*/ 	.word	0x00001390


	//   ....[21]....
        /*0178*/ 	.word	0x00001420


	//   ....[22]....
        /*017c*/ 	.word	0x000014b0


	//   ....[23]....
        /*0180*/ 	.word	0x00001500


	//   ....[24]....
        /*0184*/ 	.word	0x00001590


	//   ....[25]....
        /*0188*/ 	.word	0x00001620


	//   ....[26]....
        /*018c*/ 	.word	0x00001670


	//   ....[27]....
        /*0190*/ 	.word	0x00001700


	//   ....[28]....
        /*0194*/ 	.word	0x00001790


	//   ....[29]....
        /*0198*/ 	.word	0x000017e0


	//   ....[30]....
        /*019c*/ 	.word	0x00001870


	//   ....[31]....
        /*01a0*/ 	.word	0x00001900


	//   ....[32]....
        /*01a4*/ 	.word	0x00001950


	//   ....[33]....
        /*01a8*/ 	.word	0x000019e0


	//   ....[34]....
        /*01ac*/ 	.word	0x00001a70


	//   ....[35]....
        /*01b0*/ 	.word	0x00001ac0


	//----- nvinfo : EIATTR_VRC_CTA_INIT_COUNT
	.align		4
.L_2116:
        /*01b4*/ 	.byte	0x02, 0x4a
	.zero		1
	.zero		1


	//----- nvinfo : EIATTR_SYSCALL_OFFSETS
	.align		4
        /*01b8*/ 	.byte	0x04, 0x46
        /*01ba*/ 	.short	(.L_2118 - .L_2117)


	//   ....[0]....
.L_2117:
        /*01bc*/ 	.word	0x00000140


	//----- nvinfo : EIATTR_EXIT_INSTR_OFFSETS
	.align		4
.L_2118:
        /*01c0*/ 	.byte	0x04, 0x1c
        /*01c2*/ 	.short	(.L_2120 - .L_2119)


	//   ....[0]....
.L_2119:
        /*01c4*/ 	.word	0x000001b0


	//   ....[1]....
        /*01c8*/ 	.word	0x00001240


	//----- nvinfo : EIATTR_MAX_THREADS
	.align		4
.L_2120:
        /*01cc*/ 	.byte	0x04, 0x05
        /*01ce*/ 	.short	(.L_2122 - .L_2121)
.L_2121:
        /*01d0*/ 	.word	0x00000100
        /*01d4*/ 	.word	0x00000001
        /*01d8*/ 	.word	0x00000001


	//----- nvinfo : EIATTR_CRS_STACK_SIZE
	.align		4
.L_2122:
        /*01dc*/ 	.byte	0x04, 0x1e
        /*01de*/ 	.short	(.L_2124 - .L_2123)
.L_2123:
        /*01e0*/ 	.word	0x00000000


	//----- nvinfo : EIATTR_CBANK_PARAM_SIZE
	.align		4
.L_2124:
        /*01e4*/ 	.byte	0x03, 0x19
        /*01e6*/ 	.short	0x0060


	//----- nvinfo : EIATTR_PARAM_CBANK
	.align		4
        /*01e8*/ 	.byte	0x04, 0x0a
        /*01ea*/ 	.short	(.L_2126 - .L_2125)
	.align		4
.L_2125:
        /*01ec*/ 	.word	index@(.nv.constant0._Z17LayerNormWarpImplI19BiasAddResidualLoadI6__halffE11AffineStoreIfS1_EfLi1ELi8ELi4ELi32ELi1ELb1EEvT_T0_iidPT1_S8_)
        /*01f0*/ 	.short	0x0380
        /*01f2*/ 	.short	0x0060


	//----- nvinfo : EIATTR_SW_WAR
	.align		4
.L_2126:
        /*01f4*/ 	.byte	0x04, 0x36
        /*01f6*/ 	.short	(.L_2128 - .L_2127)
.L_2127:
        /*01f8*/ 	.word	0x00000008
.L_2128:


//--------------------- .nv.info._Z17LayerNormWarpImplI19BiasAddResidualLoadI6__halffE11AffineStoreIfS1_EfLi1ELi8ELi8ELi32ELi1ELb0EEvT_T0_iidPT1_S8_ --------------------------
	.section	.nv.info._Z17LayerNormWarpImplI19BiasAddResidualLoadI6__halffE11AffineStoreIfS1_EfLi1ELi8ELi8ELi32ELi1ELb0EEvT_T0_iidPT1_S8_,"",@"SHT_CUDA_INFO"
	.sectionflags	@""
	.align	4


	//----- nvinfo : EIATTR_CUDA_API_VERSION
	.align		4
        /*0000*/ 	.byte	0x04, 0x37
        /*0002*/ 	.short	(.L_2130 - .L_2129)
.L_2129:
        /*0004*/ 	.word	0x00000082


	//----- nvinfo : EIATTR_KPARAM_INFO
	.align		4
.L_2130:
        /*0008*/ 	.byte	0x04, 0x17
        /*000a*/ 	.short	(.L_2132 - .L_2131)
.L_2131:
        /*000c*/ 	.word	0x00000000
        /*0010*/ 	.short	0x0006
        /*0012*/ 	.short	0x0058
        /*0014*/ 	.byte	0x00, 0xf5, 0x21, 0x00


	//----- nvinfo : EIATTR_KPARAM_INFO
	.align		4
.L_2132:
        /*0018*/ 	.byte	0x04, 0x17
        /*001a*/ 	.short	(.L_2134 - .L_2133)
.L_2133:
        /*001c*/ 	.word	0x00000000
        /*0020*/ 	.short	0x0005
        /*0022*/ 	.short	0x0050
        /*0024*/ 	.byte	0x00, 0xf5, 0x21, 0x00


	//----- nvinfo : EIATTR_KPARAM_INFO
	.align		4
.L_2134:
        /*0028*/ 	.byte	0x04, 0x17
        /*002a*/ 	.short	(.L_2136 - .L_2135)
.L_2135:
        /*002c*/ 	.word	0x00000000
        /*0030*/ 	.short	0x0004
        /*0032*/ 	.short	0x0048
        /*0034*/ 	.byte	0x00, 0xf0, 0x21, 0x00


	//----- nvinfo : EIATTR_KPARAM_INFO
	.align		4
.L_2136:
        /*0038*/ 	.byte	0x04, 0x17
        /*003a*/ 	.short	(.L_2138 - .L_2137)
.L_2137:
        /*003c*/ 	.word	0x00000000
        /*0040*/ 	.short	0x0003
        /*0042*/ 	.short	0x0044
        /*0044*/ 	.byte	0x00, 0xf0, 0x11, 0x00


	//----- nvinfo : EIATTR_KPARAM_INFO
	.align		4
.L_2138:
        /*0048*/ 	.byte	0x04, 0x17
        /*004a*/ 	.short	(.L_2140 - .L_2139)
.L_2139:
        /*004c*/ 	.word	0x00000000
        /*0050*/ 	.short	0x0002
        /*0052*/ 	.short	0x0040
        /*0054*/ 	.byte	0x00, 0xf0, 0x11, 0x00


	//----- nvinfo : EIATTR_KPARAM_INFO
	.align		4
.L_2140:
        /*0058*/ 	.byte	0x04, 0x17
        /*005a*/ 	.short	(.L_2142 - .L_2141)
.L_2141:
        /*005c*/ 	.word	0x00000000
        /*0060*/ 	.short	0x0001
        /*0062*/ 	.short	0x0020
        /*0064*/ 	.byte	0x00, 0xf0, 0x81, 0x00


	//----- nvinfo : EIATTR_KPARAM_INFO
	.align		4
.L_2142:
        /*0068*/ 	.byte	0x04, 0x17
        /*006a*/ 	.short	(.L_2144 - .L_2143)
.L_2143:
        /*006c*/ 	.word	0x00000000
        /*0070*/ 	.short	0x0000
        /*0072*/ 	.short	0x0000
        /*0074*/ 	.byte	0x00, 0xf0, 0x81, 0x00


	//----- nvinfo : EIATTR_SPARSE_MMA_MASK
	.align		4
.L_2144:
        /*0078*/ 	.byte	0x03, 0x50
        /*007a*/ 	.short	0x0000


	//----- nvinfo : EIATTR_MAXREG_COUNT
	.align		4
        /*007c*/ 	.byte	0x03, 0x1b
        /*007e*/ 	.short	0x00ff


	//----- nvinfo : EIATTR_EXTERNS
	.align		4
        /*0080*/ 	.byte	0x04, 0x0f
        /*0082*/ 	.short	(.L_2146 - .L_2145)


	//   ....[0]....
	.align		4
.L_2145:
        /*0084*/ 	.word	index@(__assertfail)


	//----- nvinfo : EIATTR_MERCURY_ISA_VERSION
	.align		4
.L_2146:
        /*0088*/ 	.byte	0x03, 0x5f
        /*008a*/ 	.short	0x0101


	//----- nvinfo : EIATTR_COOP_GROUP_MASK_REGIDS
	.align		4
        /*008c*/ 	.byte	0x04, 0x29
        /*008e*/ 	.short	(.L_2148 - .L_2147)


	//   ....[0]....
.L_2147:
        /*0090*/ 	.word	0xffffffff


	//   ....[1]....
        /*0094*/ 	.word	0xffffffff


	//   ....[2]....
        /*0098*/ 	.word	0xffffffff


	//   ....[3]....
        /*009c*/ 	.word	0xffffffff


	//   ....[4]....
        /*00a0*/ 	.word	0xffffffff


	//   ....[5]....
        /*00a4*/ 	.word	0xffffffff


	//   ....[6]....
        /*00a8*/ 	.word	0xffffffff


	//   ....[7]....
        /*00ac*/ 	.word	0xffffffff


	//   ....[8]....
        /*00b0*/ 	.word	0xffffffff


	//   ....[9]....
        /*00b4*/ 	.word	0xffffffff


	//   ....[10]....
        /*00b8*/ 	.word	0xffffffff


	//   ....[11]....
        /*00bc*/ 	.word	0xffffffff


	//   ....[12]....
        /*00c0*/ 	.word	0xffffffff


	//   ....[13]....
        /*00c4*/ 	.word	0xffffffff


	//   ....[14]....
        /*00c8*/ 	.word	0xffffffff


	//   ....[15]....
        /*00cc*/ 	.word	0xffffffff


	//   ....[16]....
        /*00d0*/ 	.word	0xffffffff


	//   ....[17]....
        /*00d4*/ 	.word	0xffffffff


	//   ....[18]....
        /*00d8*/ 	.word	0x0500000f


	//   ....[19]....
        /*00dc*/ 	.word	0x0500000f


	//   ....[20]....
        /*00e0*/ 	.word	0x0500000f


	//   ....[21]....
        /*00e4*/ 	.word	0x0500000f


	//   ....[22]....
        /*00e8*/ 	.word	0x0500000f


	//   ....[23]....
        /*00ec*/ 	.word	0x0500000f


	//   ....[24]....
        /*00f0*/ 	.word	0x0500000f


	//   ....[25]....
        /*00f4*/ 	.word	0x0500000f


	//   ....[26]....
        /*00f8*/ 	.word	0x0500000f


	//   ....[27]....
        /*00fc*/ 	.word	0x0500000f


	//   ....[28]....
        /*0100*/ 	.word	0x0500000f


	//   ....[29]....
        /*0104*/ 	.word	0x0500000f


	//   ....[30]....
        /*0108*/ 	.word	0x0500000f


	//   ....[31]....
        /*010c*/ 	.word	0x0500000f


	//   ....[32]....
        /*0110*/ 	.word	0x0500000f


	//   ....[33]....
        /*0114*/ 	.word	0x0500000f


	//   ....[34]....
        /*0118*/ 	.word	0x0500000f


	//   ....[35]....
        /*011c*/ 	.word	0x0500000f


	//----- nvinfo : EIATTR_COOP_GROUP_INSTR_OFFSETS
	.align		4
.L_2148:
        /*0120*/ 	.byte	0x04, 0x28
        /*0122*/ 	.short	(.L_2150 - .L_2149)


	//   ....[0]....
.L_2149:
        /*0124*/ 	.word	0x00000460


	//   ....[1]....
        /*0128*/ 	.word	0x00000470


	//   ....[2]....
        /*012c*/ 	.word	0x00000480


	//   ....[3]....
        /*0130*/ 	.word	0x00000590


	//   ....[4]....
        /*0134*/ 	.word	0x000005a0


	//   ....[5]....
        /*0138*/ 	.word	0x000005b0


	//   ....[6]....
        /*013c*/ 	.word	0x000006e0


	//   ....[7]....
        /*0140*/ 	.word	0x000006f0


	//   ....[8]....
        /*0144*/ 	.word	0x00000700


	//   ....[9]....
        /*0148*/ 	.word	0x00000830


	//   ....[10]....
        /*014c*/ 	.word	0x00000840


	//   ....[11]....
        /*0150*/ 	.word	0x00000850


	//   ....[12]....
        /*0154*/ 	.word	0x00000980


	//   ....[13]....
        /*0158*/ 	.word	0x00000990


	//   ....[14]....
        /*015c*/ 	.word	0x000009a0


	//   ....[15]....
        /*0160*/ 	.word	0x00000ad0


	//   ....[16]....
        /*0164*/ 	.word	0x00000ae0


	//   ....[17]....
        /*0168*/ 	.word	0x00000af0


	//   ....[18]....
        /*016c*/ 	.word	0x00000f00


	//   ....[19]....
        /*0170*/ 	.word	0x00000f90


	//   ....[20]....
        /*0174*/ 	.word	0x00000fe0


	//   ....[21]....
        /*0178*/ 	.word	0x00001070


	//   ....[22]....
        /*017c*/ 	.word	0x00001100


	//   ....[23]....
        /*0180*/ 	.word	0x00001150


	//   ....[24]....
        /*0184*/ 	.word	0x000011e0


	//   ....[25]....
        /*0188*/ 	.word	0x00001270


	//   ....[26]....
        /*018c*/ 	.word	0x000012c0


	//   ....[27]....
        /*0190*/ 	.word	0x00001350


	//   ....[28]....
        /*0194*/ 	.word	0x000013e0


	//   ....[29]....
        /*0198*/ 	.word	0x00001430


	//   ....[30]....
        /*019c*/ 	.word	0x000014c0


	//   ....[31]....
        /*01a0*/ 	.word	0x00001550


	//   ....[32]....
        /*01a4*/ 	.word	0x000015a0


	//   ....[33]....
        /*01a8*/ 	.word	0x00001630


	//   ....[34]....
        /*01ac*/ 	.word	0x000016c0


	//   ....[35]....
        /*01b0*/ 	.word	0x00001710


	//----- nvinfo : EIATTR_VRC_CTA_INIT_COUNT
	.align		4
.L_2150:
        /*01b4*/ 	.byte	0x02, 0x4a
	.zero		1
	.zero		1


	//----- nvinfo : EIATTR_SYSCALL_OFFSETS
	.align		4
        /*01b8*/ 	.byte	0x04, 0x46
        /*01ba*/ 	.short	(.L_2152 - .L_2151)


	//   ....[0]....
.L_2151:
        /*01bc*/ 	.word	0x00000140


	//----- nvinfo : EIATTR_EXIT_INSTR_OFFSETS
	.align		4
.L_2152:
        /*01c0*/ 	.byte	0x04, 0x1c
        /*01c2*/ 	.short	(.L_2154 - .L_2153)


	//   ....[0]....
.L_2153:
        /*01c4*/ 	.word	0x000001b0


	//   ....[1]....
        /*01c8*/ 	.word	0x00000e90


	//----- nvinfo : EIATTR_MAX_THREADS
	.align		4
.L_2154:
        /*01cc*/ 	.byte	0x04, 0x05
        /*01ce*/ 	.short	(.L_2156 - .L_2155)
.L_2155:
        /*01d0*/ 	.word	0x00000100
        /*01d4*/ 	.word	0x00000001
        /*01d8*/ 	.word	0x00000001


	//----- nvinfo : EIATTR_CRS_STACK_SIZE
	.align		4
.L_2156:
        /*01dc*/ 	.byte	0x04, 0x1e
        /*01de*/ 	.short	(.L_2158 - .L_2157)
.L_2157:
        /*01e0*/ 	.word	0x00000000


	//----- nvinfo : EIATTR_CBANK_PARAM_SIZE
	.align		4
.L_2158:
        /*01e4*/ 	.byte	0x03, 0x19
        /*01e6*/ 	.short	0x0060


	//----- nvinfo : EIATTR_PARAM_CBANK
	.align		4
        /*01e8*/ 	.byte	0x04, 0x0a
        /*01ea*/ 	.short	(.L_2160 - .L_2159)
	.align		4
.L_2159:
        /*01ec*/ 	.word	index@(.nv.constant0._Z17LayerNormWarpImplI19BiasAddResidualLoadI6__halffE11AffineStoreIfS1_EfLi1ELi8ELi8ELi32ELi1ELb0EEvT_T0_iidPT1_S8_)
        /*01f0*/ 	.short	0x0380
        /*01f2*/ 	.short	0x0060


	//----- nvinfo : EIATTR_SW_WAR
	.align		4
.L_2160:
        /*01f4*/ 	.byte	0x04, 0x36
        /*01f6*/ 	.short	(.L_2162 - .L_2161)
.L_2161:
        /*01f8*/ 	.word	0x00000008
.L_2162:


//--------------------- .nv.info._Z17LayerNormWarpImplI19BiasAddResidualLoadI6__halffE11AffineStoreIfS1_EfLi1ELi4ELi2ELi32ELi1ELb1EEvT_T0_iidPT1_S8_ --------------------------
	.section	.nv.info._Z17LayerNormWarpImplI19BiasAddResidualLoadI6__halffE11AffineStoreIfS1_EfLi1ELi4ELi2ELi32ELi1ELb1EEvT_T0_iidPT1_S8_,"",@"SHT_CUDA_INFO"
	.sectionflags	@""
	.align	4


	//----- nvinfo : EIATTR_CUDA_API_VERSION
	.align		4
        /*0000*/ 	.byte	0x04, 0x37
        /*0002*/ 	.short	(.L_2164 - .L_2163)
.L_2163:
        /*0004*/ 	.word	0x00000082


	//----- nvinfo : EIATTR_KPARAM_INFO
	.align		4
.L_2164:
        /*0008*/ 	.byte	0x04, 0x17
        /*000a*/ 	.short	(.L_2166 - .L_2165)
.L_2165:
        /*000c*/ 	.word	0x00000000
        /*0010*/ 	.short	0x0006
        /*0012*/ 	.short	0x0058
        /*0014*/ 	.byte	0x00, 0xf5, 0x21, 0x00


	//----- nvinfo : EIATTR_KPARAM_INFO
	.align		4
.L_2166:
        /*0018*/ 	.byte	0x04, 0x17
        /*001a*/ 	.short	(.L_2168 - .L_2167)
.L_2167:
        /*001c*/ 	.word	0x00000000
        /*0020*/ 	.short	0x0005
        /*0022*/ 	.short	0x0050
        /*0024*/ 	.byte	0x00, 0xf5, 0x21, 0x00


	//----- nvinfo : EIATTR_KPARAM_INFO
	.align		4
.L_2168:
        /*0028*/ 	.byte	0x04, 0x17
        /*002a*/ 	.short	(.L_2170 - .L_2169)
.L_2169:
        /*002c*/ 	.word	0x00000000
        /*0030*/ 	.short	0x0004
        /*0032*/ 	.short	0x0048
        /*0034*/ 	.byte	0x00, 0xf0, 0x21, 0x00


	//----- nvinfo : EIATTR_KPARAM_INFO
	.align		4
.L_2170:
        /*0038*/ 	.byte	0x04, 0x17
        /*003a*/ 	.short	(.L_2172 - .L_2171)
.L_2171:
        /*003c*/ 	.word	0x00000000
        /*0040*/ 	.short	0x0003
        /*0042*/ 	.short	0x0044
        /*0044*/ 	.byte	0x00, 0xf0, 0x11, 0x00


	//----- nvinfo : EIATTR_KPARAM_INFO
	.align		4
.L_2172:
        /*0048*/ 	.byte	0x04, 0x17
        /*004a*/ 	.short	(.L_2174 - .L_2173)
.L_2173:
        /*004c*/ 	.word	0x00000000
        /*0050*/ 	.short	0x0002
        /*0052*/ 	.short	0x0040
        /*0054*/ 	.byte	0x00, 0xf0, 0x11, 0x00


	//----- nvinfo : EIATTR_KPARAM_INFO
	.align		4
.L_2174:
        /*0058*/ 	.byte	0x04, 0x17
        /*005a*/ 	.short	(.L_2176 - .L_2175)
.L_2175:
        /*005c*/ 	.word	0x00000000
        /*0060*/ 	.short	0x0001
        /*0062*/ 	.short	0x0020
        /*0064*/ 	.byte	0x00, 0xf0, 0x81, 0x00


	//----- nvinfo : EIATTR_KPARAM_INFO
	.align		4
.L_2176:
        /*0068*/ 	.byte	0x04, 0x17
        /*006a*/ 	.short	(.L_2178 - .L_2177)
.L_2177:
        /*006c*/ 	.word	0x00000000
        /*0070*/ 	.short	0x0000
        /*0072*/ 	.short	0x0000
        /*0074*/ 	.byte	0x00, 0xf0, 0x81, 0x00


	//----- nvinfo : EIATTR_SPARSE_MMA_MASK
	.align		4
.L_2178:
        /*0078*/ 	.byte	0x03, 0x50
        /*007a*/ 	.short	0x0000


	//----- nvinfo : EIATTR_MAXREG_COUNT
	.align		4
        /*007c*/ 	.byte	0x03, 0x1b
        /*007e*/ 	.short	0x00ff


	//----- nvinfo : EIATTR_EXTERNS
	.align		4
        /*0080*/ 	.byte	0x04, 0x0f
        /*0082*/ 	.short	(.L_2180 - .L_2179)


	//   ....[0]....
	.align		4
.L_2179:
        /*0084*/ 	.word	index@(__assertfail)


	//----- nvinfo : EIATTR_MERCURY_ISA_VERSION
	.align		4
.L_2180:
        /*0088*/ 	.byte	0x03, 0x5f
        /*008a*/ 	.short	0x0101


	//----- nvinfo : EIATTR_COOP_GROUP_MASK_REGIDS
	.align		4
        /*008c*/ 	.byte	0x04, 0x29
        /*008e*/ 	.short	(.L_2182 - .L_2181)


	//   ....[0]....
.L_2181:
        /*0090*/ 	.word	0xffffffff


	//   ....[1]....
        /*0094*/ 	.word	0xffffffff


	//   ....[2]....
        /*0098*/ 	.word	0xffffffff


	//   ....[3]....
        /*009c*/ 	.word	0xffffffff


	//   ....[4]....
        /*00a0*/ 	.word	0xffffffff


	//   ....[5]....
        /*00a4*/ 	.word	0xffffffff


	//   ....[6]....
        /*00a8*/ 	.word	0xffffffff


	//   ....[7]....
        /*00ac*/ 	.word	0xffffffff


	//   ....[8]....
        /*00b0*/ 	.word	0xffffffff


	//   ....[9]....
        /*00b4*/ 	.word	0xffffffff


	//   ....[10]....
        /*00b8*/ 	.word	0xffffffff


	//   ....[11]....
        /*00bc*/ 	.word	0xffffffff


	//   ....[12]....
        /*00c0*/ 	.word	0xffffffff


	//   ....[13]....
        /*00c4*/ 	.word	0xffffffff


	//   ....[14]....
        /*00c8*/ 	.word	0xffffffff


	//   ....[15]....
        /*00cc*/ 	.word	0xffffffff


	//   ....[16]....
        /*00d0*/ 	.word	0xffffffff


	//   ....[17]....
        /*00d4*/ 	.word	0xffffffff


	//   ....[18]....
        /*00d8*/ 	.word	0x0500000f


	//   ....[19]....
        /*00dc*/ 	.word	0x0500000f


	//   ....[20]....
        /*00e0*/ 	.word	0x0500000f


	//   ....[21]....
        /*00e4*/ 	.word	0x0500000f


	//   ....[22]....
        /*00e8*/ 	.word	0x0500000f


	//   ....[23]....
        /*00ec*/ 	.word	0x0500000f


	//   ....[24]....
        /*00f0*/ 	.word	0x0500000f


	//   ....[25]....
        /*00f4*/ 	.word	0x0500000f


	//   ....[26]....
        /*00f8*/ 	.word	0x0500000f


	//   ....[27]....
        /*00fc*/ 	.word	0x0500000f


	//   ....[28]....
        /*0100*/ 	.word	0x0500000f


	//   ....[29]....
        /*0104*/ 	.word	0x0500000f


	//   ....[30]....
        /*0108*/ 	.word	0x0500000f


	//   ....[31]....
        /*010c*/ 	.word	0x0500000f


	//   ....[32]....
        /*0110*/ 	.word	0x0500000f


	//   ....[33]....
        /*0114*/ 	.word	0x0500000f


	//   ....[34]....
        /*0118*/ 	.word	0x0500000f


	//   ....[35]....
        /*011c*/ 	.word	0x0500000f


	//----- nvinfo : EIATTR_COOP_GROUP_INSTR_OFFSETS
	.align		4
.L_2182:
        /*0120*/ 	.byte	0x04, 0x28
        /*0122*/ 	.short	(.L_2184 - .L_2183)


	//   ....[0]....
.L_2183:
        /*0124*/ 	.word	0x00000480


	//   ....[1]....
        /*0128*/ 	.word	0x00000490


	//   ....[2]....
        /*012c*/ 	.word	0x000004a0


	//   ....[3]....
        /*0130*/ 	.word	0x000005f0


	//   ....[4]....
        /*0134*/ 	.word	0x00000600


	//   ....[5]....
        /*0138*/ 	.word	0x00000610


	//   ....[6]....
        /*013c*/ 	.word	0x00000760


	//   ....[7]....
        /*0140*/ 	.word	0x00000770


	//   ....[8]....
        /*0144*/ 	.word	0x00000780


	//   ....[9]....
        /*0148*/ 	.word	0x000008d0


	//   ....[10]....
        /*014c*/ 	.word	0x000008e0


	//   ....[11]....
        /*0150*/ 	.word	0x000008f0


	//   ....[12]....
        /*0154*/ 	.word	0x00000a40


	//   ....[13]....
        /*0158*/ 	.word	0x00000a50


	//   ....[14]....
        /*015c*/ 	.word	0x00000a60


	//   ....[15]....
        /*0160*/ 	.word	0x00000bb0


	//   ....[16]....
        /*0164*/ 	.word	0x00000bc0


	//   ....[17]....
        /*0168*/ 	.word	0x00000bd0


	//   ....[18]....
        /*016c*/ 	.word	0x00000f70


	//   ....[19]....
        /*0170*/ 	.word	0x00001000


	//   ....[20]....
        /*0174*/ 	.word	0x00001050


	//   ....[21]....
        /*0178*/ 	.word	0x000010e0


	//   ....[22]....
        /*017c*/ 	.word	0x00001170


	//   ....[23]....
        /*0180*/ 	.word	0x000011c0


	//   ....[24]....
        /*0184*/ 	.word	0x00001250


	//   ....[25]....
        /*0188*/ 	.word	0x000012e0


	//   ....[26]....
        /*018c*/ 	.word	0x00001330


	//   ....[27]....
        /*0190*/ 	.word	0x000013c0


	//   ....[28]....
        /*0194*/ 	.word	0x00001450


	//   ....[29]....
        /*0198*/ 	.word	0x000014a0


	//   ....[30]....
        /*019c*/ 	.word	0x00001530


	//   ....[31]....
        /*01a0*/ 	.word	0x000015c0


	//   ....[32]....
        /*01a4*/ 	.word	0x00001610


	//   ....[33]....
        /*01a8*/ 	.word	0x000016a0


	//   ....[34]....
        /*01ac*/ 	.word	0x00001730


	//   ....[35]....
        /*01b0*/ 	.word	0x00001780


	//----- nvinfo : EIATTR_VRC_CTA_INIT_COUNT
	.align		4
.L_2184:
        /*01b4*/ 	.byte	0x02, 0x4a
	.zero		1
	.zero		1


	//----- nvinfo : EIATTR_SYSCALL_OFFSETS
	.align		4
        /*01b8*/ 	.byte	0x04, 0x46
        /*01ba*/ 	.short	(.L_2186 - .L_2185)


	//   ....[0]....
.L_2185:
        /*01bc*/ 	.word	0x00000140


	//----- nvinfo : EIATTR_EXIT_INSTR_OFFSETS
	.align		4
.L_2186:
        /*01c0*/ 	.byte	0x04, 0x1c
        /*01c2*/ 	.short	(.L_2188 - .L_2187)


	//   ....[0]....
.L_2187:
        /*01c4*/ 	.word	0x000001b0


	//   ....[1]....
        /*01c8*/ 	.word	0x00000f00


	//----- nvinfo : EIATTR_MAX_THREADS
	.align		4
.L_2188:
        /*01cc*/ 	.byte	0x04, 0x05
        /*01ce*/ 	.short	(.L_2190 - .L_2189)
.L_2189:
        /*01d0*/ 	.word	0x00000100
        /*01d4*/ 	.word	0x00000001
        /*01d8*/ 	.word	0x00000001


	//----- nvinfo : EIATTR_CRS_STACK_SIZE
	.align		4
.L_2190:
        /*01dc*/ 	.byte	0x04, 0x1e
        /*01de*/ 	.short	(.L_2192 - .L_2191)
.L_2191:
        /*01e0*/ 	.word	0x00000000


	//----- nvinfo : EIATTR_CBANK_PARAM_SIZE
	.align		4
.L_2192:
        /*01e4*/ 	.byte	0x03, 0x19
        /*01e6*/ 	.short	0x0060


	//----- nvinfo : EIATTR_PARAM_CBANK
	.align		4
        /*01e8*/ 	.byte	0x04, 0x0a
        /*01ea*/ 	.short	(.L_2194 - .L_2193)
	.align		4
.L_2193:
        /*01ec*/ 	.word	index@(.nv.constant0._Z17LayerNormWarpImplI19BiasAddResidualLoadI6__halffE11AffineStoreIfS1_EfLi1ELi4ELi2ELi32ELi1ELb1EEvT_T0_iidPT1_S8_)
        /*01f0*/ 	.short	0x0380
        /*01f2*/ 	.short	0x0060


	//----- nvinfo : EIATTR_SW_WAR
	.align		4
.L_2194:
        /*01f4*/ 	.byte	0x04, 0x36
        /*01f6*/ 	.short	(.L_2196 - .L_2195)
.L_2195:
        /*01f8*/ 	.word	0x00000008
.L_2196:


//--------------------- .nv.info._Z17LayerNormWarpImplI19BiasAddResidualLoadI6__halffE11AffineStoreIfS1_EfLi1ELi4ELi4ELi32ELi1ELb0EEvT_T0_iidPT1_S8_ --------------------------
	.section	.nv.info._Z17LayerNormWarpImplI19BiasAddResidualLoadI6__halffE11AffineStoreIfS1_EfLi1ELi4ELi4ELi32ELi1ELb0EEvT_T0_iidPT1_S8_,"",@"SHT_CUDA_INFO"
	.sectionflags	@""
	.align	4


	//----- nvinfo : EIATTR_CUDA_API_VERSION
	.align		4
        /*0000*/ 	.byte	0x04, 0x37
        /*0002*/ 	.short	(.L_2198 - .L_2197)
.L_2197:
        /*0004*/ 	.word	0x00000082


	//----- nvinfo : EIATTR_KPARAM_INFO
	.align		4
.L_2198:
        /*0008*/ 	.byte	0x04, 0x17
        /*000a*/ 	.short	(.L_2200 - .L_2199)
.L_2199:
        /*000c*/ 	.word	0x00000000
        /*0010*/ 	.short	0x0006
        /*0012*/ 	.short	0x0058
        /*0014*/ 	.byte	0x00, 0xf5, 0x21, 0x00


	//----- nvinfo : EIATTR_KPARAM_INFO
	.align		4
.L_2200:
        /*0018*/ 	.byte	0x04, 0x17
        /*001a*/ 	.short	(.L_2202 - .L_2201)
.L_2201:
        /*001c*/ 	.word	0x00000000
        /*0020*/ 	.short	0x0005
        /*0022*/ 	.short	0x0050
        /*0024*/ 	.byte	0x00, 0xf5, 0x21, 0x00


	//----- nvinfo : EIATTR_KPARAM_INFO
	.align		4
.L_2202:
        /*0028*/ 	.byte	0x04, 0x17
        /*002a*/ 	.short	(.L_2204 - .L_2203)
.L_2203:
        /*002c*/ 	.word	0x00000000
        /*0030*/ 	.short	0x0004
        /*0032*/ 	.short	0x0048
        /*0034*/ 	.byte	0x00, 0xf0, 0x21, 0x00


	//----- nvinfo : EIATTR_KPARAM_INFO
	.align		4
.L_2204:
        /*0038*/ 	.byte	0x04, 0x17
        /*003a*/ 	.short	(.L_2206 - .L_2205)
.L_2205:
        /*003c*/ 	.word	0x00000000
        /*0040*/ 	.short	0x0003
        /*0042*/ 	.short	0x0044
        /*0044*/ 	.byte	0x00, 0xf0, 0x11, 0x00


	//----- nvinfo : EIATTR_KPARAM_INFO
	.align		4
.L_2206:
        /*0048*/ 	.byte	0x04, 0x17
        /*004a*/ 	.short	(.L_2208 - .L_2207)
.L_2207:
        /*004c*/ 	.word	0x00000000
        /*0050*/ 	.short	0x0002
        /*0052*/ 	.short	0x0040
        /*0054*/ 	.byte	0x00, 0xf0, 0x11, 0x00


	//----- nvinfo : EIATTR_KPARAM_INFO
	.align		4
.L_2208:
        /*0058*/ 	.byte	0x04, 0x17
        /*005a*/ 	.short	(.L_2210 - .L_2209)
.L_2209:
        /*005c*/ 	.word	0x00000000
        /*0060*/ 	.short	0x0001
        /*0062*/ 	.short	0x0020
        /*0064*/ 	.byte	0x00, 0xf0, 0x81, 0x00


	//----- nvinfo : EIATTR_KPARAM_INFO
	.align		4
.L_2210:
        /*0068*/ 	.byte	0x04, 0x17
        /*006a*/ 	.short	(.L_2212 - .L_2211)
.L_2211:
        /*006c*/ 	.word	0x00000000
        /*0070*/ 	.short	0x0000
        /*0072*/ 	.short	0x0000
        /*0074*/ 	.byte	0x00, 0xf0, 0x81, 0x00


	//----- nvinfo : EIATTR_SPARSE_MMA_MASK
	.align		4
.L_2212:
        /*0078*/ 	.byte	0x03, 0x50
        /*007a*/ 	.short	0x0000


	//----- nvinfo : EIATTR_MAXREG_COUNT
	.align		4
        /*007c*/ 	.byte	0x03, 0x1b
        /*007e*/ 	.short	0x00ff


	//----- nvinfo : EIATTR_EXTERNS
	.align		4
        /*0080*/ 	.byte	0x04, 0x0f
        /*0082*/ 	.short	(.L_2214 - .L_2213)


	//   ....[0]....
	.align		4
.L_2213:
        /*0084*/ 	.word	index@(__assertfail)


	//----- nvinfo : EIATTR_MERCURY_ISA_VERSION
	.align		4
.L_2214:
        /*0088*/ 	.byte	0x03, 0x5f
        /*008a*/ 	.short	0x0101


	//----- nvinfo : EIATTR_COOP_GROUP_MASK_REGIDS
	.align		4
        /*008c*/ 	.byte	0x04, 0x29
        /*008e*/ 	.short	(.L_2216 - .L_2215)


	//   ....[0]....
.L_2215:
        /*0090*/ 	.word	0xffffffff


	//   ....[1]....
        /*0094*/ 	.word	0xffffffff


	//   ....[2]....
        /*0098*/ 	.word	0xffffffff


	//   ....[3]....
        /*009c*/ 	.word	0xffffffff


	//   ....[4]....
        /*00a0*/ 	.word	0xffffffff


	//   ....[5]....
        /*00a4*/ 	.word	0xffffffff


	//   ....[6]....
        /*00a8*/ 	.word	0xffffffff


	//   ....[7]....
        /*00ac*/ 	.word	0xffffffff


	//   ....[8]....
        /*00b0*/ 	.word	0xffffffff


	//   ....[9]....
        /*00b4*/ 	.word	0xffffffff


	//   ....[10]....
        /*00b8*/ 	.word	0xffffffff


	//   ....[11]....
        /*00bc*/ 	.word	0xffffffff


	//   ....[12]....
        /*00c0*/ 	.word	0xffffffff


	//   ....[13]....
        /*00c4*/ 	.word	0xffffffff


	//   ....[14]....
        /*00c8*/ 	.word	0xffffffff


	//   ....[15]....
        /*00cc*/ 	.word	0xffffffff


	//   ....[16]....
        /*00d0*/ 	.word	0xffffffff


	//   ....[17]....
        /*00d4*/ 	.word	0xffffffff


	//   ....[18]....
        /*00d8*/ 	.word	0x0500000f


	//   ....[19]....
        /*00dc*/ 	.word	0x0500000f


	//   ....[20]....
        /*00e0*/ 	.word	0x0500000f


	//   ....[21]....
        /*00e4*/ 	.word	0x0500000f


	//   ....[22]....
        /*00e8*/ 	.word	0x0500000f


	//   ....[23]....
        /*00ec*/ 	.word	0x0500000f


	//   ....[24]....
        /*00f0*/ 	.word	0x0500000f


	//   ....[25]....
        /*00f4*/ 	.word	0x0500000f


	//   ....[26]....
        /*00f8*/ 	.word	0x0500000f


	//   ....[27]....
        /*00fc*/ 	.word	0x0500000f


	//   ....[28]....
        /*0100*/ 	.word	0x0500000f


	//   ....[29]....
        /*0104*/ 	.word	0x0500000f


	//   ....[30]....
        /*0108*/ 	.word	0x0500000f


	//   ....[31]....
        /*010c*/ 	.word	0x0500000f


	//   ....[32]....
        /*0110*/ 	.word	0x0500000f


	//   ....[33]....
        /*0114*/ 	.word	0x0500000f


	//   ....[34]....
        /*0118*/ 	.word	0x0500000f


	//   ....[35]....
        /*011c*/ 	.word	0x0500000f


	//----- nvinfo : EIATTR_COOP_GROUP_INSTR_OFFSETS
	.align		4
.L_2216:
        /*0120*/ 	.byte	0x04, 0x28
        /*0122*/ 	.short	(.L_2218 - .L_2217)


	//   ....[0]....
.L_2217:
        /*0124*/ 	.word	0x00000360


	//   ....[1]....
        /*0128*/ 	.word	0x00000370


	//   ....[2]....
        /*012c*/ 	.word	0x00000380


	//   ....[3]....
        /*0130*/ 	.word	0x00000490


	//   ....[4]....
        /*0134*/ 	.word	0x000004a0


	//   ....[5]....
        /*0138*/ 	.word	0x000004b0


	//   ....[6]....
        /*013c*/ 	.word	0x000005e0


	//   ....[7]....
        /*0140*/ 	.word	0x000005f0


	//   ....[8]....
        /*0144*/ 	.word	0x00000600


	//   ....[9]....
        /*0148*/ 	.word	0x00000730


	//   ....[10]....
        /*014c*/ 	.word	0x00000740


	//   ....[11]....
        /*0150*/ 	.word	0x00000750


	//   ....[12]....
        /*0154*/ 	.word	0x00000880


	//   ....[13]....
        /*0158*/ 	.word	0x00000890


	//   ....[14]....
        /*015c*/ 	.word	0x000008a0


	//   ....[15]....
        /*0160*/ 	.word	0x000009d0


	//   ....[16]....
        /*0164*/ 	.word	0x000009e0


	//   ....[17]....
        /*0168*/ 	.word	0x000009f0


	//   ....[18]....
        /*016c*/ 	.word	0x00000d80


	//   ....[19]....
        /*0170*/ 	.word	0x00000e10


	//   ....[20]....
        /*0174*/ 	.word	0x00000e60


	//   ....[21]....
        /*0178*/ 	.word	0x00000ef0


	//   ....[22]....
        /*017c*/ 	.word	0x00000f80


	//   ....[23]....
        /*0180*/ 	.word	0x00000fd0


	//   ....[24]....
        /*0184*/ 	.word	0x00001060


	//   ....[25]....
        /*0188*/ 	.word	0x000010f0


	//   ....[26]....
        /*018c*/ 	.word	0x00001140


	//   ....[27]....
        /*0190*/ 	.word	0x000011d0


	//   ....[28]....
        /*0194*/ 	.word	0x00001260


	//   ....[29]....
        /*0198*/ 	.word	0x000012b0


	//   ....[30]....
        /*019c*/ 	.word	0x00001340


	//   ....[31]....
        /*01a0*/ 	.word	0x000013d0


	//   ....[32]....
        /*01a4*/ 	.word	0x00001420


	//   ....[33]....
        /*01a8*/ 	.word	0x000014b0


	//   ....[34]....
        /*01ac*/ 	.word	0x00001540


	//   ....[35]....
        /*01b0*/ 	.word	0x00001590


	//----- nvinfo : EIATTR_VRC_CTA_INIT_COUNT
	.align		4
.L_2218:
        /*01b4*/ 	.byte	0x02, 0x4a
	.zero		1
	.zero		1


	//----- nvinfo : EIATTR_SYSCALL_OFFSETS
	.align		4
        /*01b8*/ 	.byte	0x04, 0x46
        /*01ba*/ 	.short	(.L_2220 - .L_2219)


	//   ....[0]....
.L_2219:
        /*01bc*/ 	.word	0x00000140


	//----- nvinfo : EIATTR_EXIT_INSTR_OFFSETS
	.align		4
.L_2220:
        /*01c0*/ 	.byte	0x04, 0x1c
        /*01c2*/ 	.short	(.L_2222 - .L_2221)


	//   ....[0]....
.L_2221:
        /*01c4*/ 	.word	0x000001b0


	//   ....[1]....
        /*01c8*/ 	.word	0x00000d10


	//----- nvinfo : EIATTR_MAX_THREADS
	.align		4
.L_2222:
        /*01cc*/ 	.byte	0x04, 0x05
        /*01ce*/ 	.short	(.L_2224 - .L_2223)
.L_2223:
        /*01d0*/ 	.word	0x00000100
        /*01d4*/ 	.word	0x00000001
        /*01d8*/ 	.word	0x00000001


	//----- nvinfo : EIATTR_CRS_STACK_SIZE
	.align		4
.L_2224:
        /*01dc*/ 	.byte	0x04, 0x1e
        /*01de*/ 	.short	(.L_2226 - .L_2225)
.L_2225:
        /*01e0*/ 	.word	0x00000000


	//----- nvinfo : EIATTR_CBANK_PARAM_SIZE
	.align		4
.L_2226:
        /*01e4*/ 	.byte	0x03, 0x19
        /*01e6*/ 	.short	0x0060


	//----- nvinfo : EIATTR_PARAM_CBANK
	.align		4
        /*01e8*/ 	.byte	0x04, 0x0a
        /*01ea*/ 	.short	(.L_2228 - .L_2227)
	.align		4
.L_2227:
        /*01ec*/ 	.word	index@(.nv.constant0._Z17LayerNormWarpImplI19BiasAddResidualLoadI6__halffE11AffineStoreIfS1_EfLi1ELi4ELi4ELi32ELi1ELb0EEvT_T0_iidPT1_S8_)
        /*01f0*/ 	.short	0x0380
        /*01f2*/ 	.short	0x0060


	//----- nvinfo : EIATTR_SW_WAR
	.align		4
.L_2228:
        /*01f4*/ 	.byte	0x04, 0x36
        /*01f6*/ 	.short	(.L_2230 - .L_2229)
.L_2229:
        /*01f8*/ 	.word	0x00000008
.L_2230:


//--------------------- .nv.info._Z17LayerNormWarpImplI19BiasAddResidualLoadI6__halffE11AffineStoreIfS1_EfLi1ELi2ELi1ELi32ELi1ELb1EEvT_T0_iidPT1_S8_ --------------------------
	.section	.nv.info._Z17LayerNormWarpImplI19BiasAddResidualLoadI6__halffE11AffineStoreIfS1_EfLi1ELi2ELi1ELi32ELi1ELb1EEvT_T0_iidPT1_S8_,"",@"SHT_CUDA_INFO"
	.sectionflags	@""
	.align	4


	//----- nvinfo : EIATTR_CUDA_API_VERSION
	.align		4
        /*0000*/ 	.byte	0x04, 0x37
        /*0002*/ 	.short	(.L_2232 - .L_2231)
.L_2231:
        /*0004*/ 	.word	0x00000082


	//----- nvinfo : EIATTR_KPARAM_INFO
	.align		4
.L_2232:
        /*0008*/ 	.byte	0x04, 0x17
        /*000a*/ 	.short	(.L_2234 - .L_2233)
.L_2233:
        /*000c*/ 	.word	0x00000000
        /*0010*/ 	.short	0x0006
        /*0012*/ 	.short	0x0058
        /*0014*/ 	.byte	0x00, 0xf5, 0x21, 0x00


	//----- nvinfo : EIATTR_KPARAM_INFO
	.align		4
.L_2234:
        /*0018*/ 	.byte	0x04, 0x17
        /*001a*/ 	.short	(.L_2236 - .L_2235)
.L_2235:
        /*001c*/ 	.word	0x00000000
        /*0020*/ 	.short	0x0005
        /*0022*/ 	.short	0x0050
        /*0024*/ 	.byte	0x00, 0xf5, 0x21, 0x00


	//----- nvinfo : EIATTR_KPARAM_INFO
	.align		4
.L_2236:
        /*0028*/ 	.byte	0x04, 0x17
        /*002a*/ 	.short	(.L_2238 - .L_2237)
.L_2237:
        /*002c*/ 	.word	0x00000000
        /*0030*/ 	.short	0x0004
        /*0032*/ 	.short	0x0048
        /*0034*/ 	.byte	0x00, 0xf0, 0x21, 0x00


	//----- nvinfo : EIATTR_KPARAM_INFO
	.align		4
.L_2238:
        /*0038*/ 	.byte	0x04, 0x17
        /*003a*/ 	.short	(.L_2240 - .L_2239)
.L_2239:
        /*003c*/ 	.word	0x00000000
        /*0040*/ 	.short	0x0003
        /*0042*/ 	.short	0x0044
        /*0044*/ 	.byte	0x00, 0xf0, 0x11, 0x00


	//----- nvinfo : EIATTR_KPARAM_INFO
	.align		4
.L_2240:
        /*0048*/ 	.byte	0x04, 0x17
        /*004a*/ 	.short	(.L_2242 - .L_2241)
.L_2241:
        /*004c*/ 	.word	0x00000000
        /*0050*/ 	.short	0x0002
        /*0052*/ 	.short	0x0040
        /*0054*/ 	.byte	0x00, 0xf0, 0x11, 0x00


	//----- nvinfo : EIATTR_KPARAM_INFO
	.align		4
.L_2242:
        /*0058*/ 	.byte	0x04, 0x17
        /*005a*/ 	.short	(.L_2244 - .L_2243)
.L_2243:
        /*005c*/ 	.word	0x00000000
        /*0060*/ 	.short	0x0001
        /*0062*/ 	.short	0x0020
        /*0064*/ 	.byte	0x00, 0xf0, 0x81, 0x00


	//----- nvinfo : EIATTR_KPARAM_INFO
	.align		4
.L_2244:
        /*0068*/ 	.byte	0x04, 0x17
        /*006a*/ 	.short	(.L_2246 - .L_2245)
.L_2245:
        /*006c*/ 	.word	0x00000000
        /*0070*/ 	.short	0x0000
        /*0072*/ 	.short	0x0000
        /*0074*/ 	.byte	0x00, 0xf0, 0x81, 0x00


	//----- nvinfo : EIATTR_SPARSE_MMA_MASK
	.align		4
.L_2246:
        /*0078*/ 	.byte	0x03, 0x50
        /*007a*/ 	.short	0x0000


	//----- nvinfo : EIATTR_MAXREG_COUNT
	.align		4
        /*007c*/ 	.byte	0x03, 0x1b
        /*007e*/ 	.short	0x00ff


	//----- nvinfo : EIATTR_EXTERNS
	.align		4
        /*0080*/ 	.byte	0x04, 0x0f
        /*0082*/ 	.short	(.L_2248 - .L_2247)


	//   ....[0]....
	.align		4
.L_2247:
        /*0084*/ 	.word	index@(__assertfail)


	//----- nvinfo : EIATTR_MERCURY_ISA_VERSION
	.align		4
.L_2248:
        /*0088*/ 	.byte	0x03, 0x5f
        /*008a*/ 	.short	0x0101


	//----- nvinfo : EIATTR_COOP_GROUP_MASK_REGIDS
	.align		4
        /*008c*/ 	.byte	0x04, 0x29
        /*008e*/ 	.short	(.L_2250 - .L_2249)


	//   ....[0]....
.L_2249:
        /*0090*/ 	.word	0xffffffff


	//   ....[1]....
        /*0094*/ 	.word	0xffffffff


	//   ....[2]....
        /*0098*/ 	.word	0xffffffff


	//   ....[3]....
        /*009c*/ 	.word	0xffffffff


	//   ....[4]....
        /*00a0*/ 	.word	0xffffffff


	//   ....[5]....
        /*00a4*/ 	.word	0xffffffff


	//   ....[6]....
        /*00a8*/ 	.word	0xffffffff


	//   ....[7]....
        /*00ac*/ 	.word	0xffffffff


	//   ....[8]....
        /*00b0*/ 	.word	0xffffffff


	//   ....[9]....
        /*00b4*/ 	.word	0xffffffff


	//   ....[10]....
        /*00b8*/ 	.word	0xffffffff


	//   ....[11]....
        /*00bc*/ 	.word	0xffffffff


	//   ....[12]....
        /*00c0*/ 	.word	0xffffffff


	//   ....[13]....
        /*00c4*/ 	.word	0xffffffff


	//   ....[14]....
        /*00c8*/ 	.word	0xffffffff


	//   ....[15]....
        /*00cc*/ 	.word	0xffffffff


	//   ....[16]....
        /*00d0*/ 	.word	0xffffffff


	//   ....[17]....
        /*00d4*/ 	.word	0xffffffff


	//   ....[18]....
        /*00d8*/ 	.word	0x0500000f


	//   ....[19]....
        /*00dc*/ 	.word	0x0500000f


	//   ....[20]....
        /*00e0*/ 	.word	0x0500000f


	//   ....[21]....
        /*00e4*/ 	.word	0x0500000f


	//   ....[22]....
        /*00e8*/ 	.word	0x0500000f


	//   ....[23]....
        /*00ec*/ 	.word	0x0500000f


	//   ....[24]....
        /*00f0*/ 	.word	0x0500000f


	//   ....[25]....
        /*00f4*/ 	.word	0x0500000f


	//   ....[26]....
        /*00f8*/ 	.word	0x0500000f


	//   ....[27]....
        /*00fc*/ 	.word	0x0500000f


	//   ....[28]....
        /*0100*/ 	.word	0x0500000f


	//   ....[29]....
        /*0104*/ 	.word	0x0500000f


	//   ....[30]....
        /*0108*/ 	.word	0x0500000f


	//   ....[31]....
        /*010c*/ 	.word	0x0500000f


	//   ....[32]....
        /*0110*/ 	.word	0x0500000f


	//   ....[33]....
        /*0114*/ 	.word	0x0500000f


	//   ....[34]....
        /*0118*/ 	.word	0x0500000f


	//   ....[35]....
        /*011c*/ 	.word	0x0500000f


	//----- nvinfo : EIATTR_COOP_GROUP_INSTR_OFFSETS
	.align		4
.L_2250:
        /*0120*/ 	.byte	0x04, 0x28
        /*0122*/ 	.short	(.L_2252 - .L_2251)


	//   ....[0]....
.L_2251:
        /*0124*/ 	.word	0x00000320


	//   ....[1]....
        /*0128*/ 	.word	0x00000330


	//   ....[2]....
        /*012c*/ 	.word	0x00000340


	//   ....[3]....
        /*0130*/ 	.word	0x00000490


	//   ....[4]....
        /*0134*/ 	.word	0x000004a0


	//   ....[5]....
        /*0138*/ 	.word	0x000004b0


	//   ....[6]....
        /*013c*/ 	.word	0x00000600


	//   ....[7]....
        /*0140*/ 	.word	0x00000610


	//   ....[8]....
        /*0144*/ 	.word	0x00000620


	//   ....[9]....
        /*0148*/ 	.word	0x00000770


	//   ....[10]....
        /*014c*/ 	.word	0x00000780


	//   ....[11]....
        /*0150*/ 	.word	0x00000790


	//   ....[12]....
        /*0154*/ 	.word	0x000008e0


	//   ....[13]....
        /*0158*/ 	.word	0x000008f0


	//   ....[14]....
        /*015c*/ 	.word	0x00000900


	//   ....[15]....
        /*0160*/ 	.word	0x00000a50


	//   ....[16]....
        /*0164*/ 	.word	0x00000a60


	//   ....[17]....
        /*0168*/ 	.word	0x00000a70


	//   ....[18]....
        /*016c*/ 	.word	0x00000dd0


	//   ....[19]....
        /*0170*/ 	.word	0x00000e60


	//   ....[20]....
        /*0174*/ 	.word	0x00000eb0


	//   ....[21]....
        /*0178*/ 	.word	0x00000f40


	//   ....[22]....
        /*017c*/ 	.word	0x00000fd0


	//   ....[23]....
        /*0180*/ 	.word	0x00001020


	//   ....[24]....
        /*0184*/ 	.word	0x000010b0


	//   ....[25]....
        /*0188*/ 	.word	0x00001140


	//   ....[26]....
        /*018c*/ 	.word	0x00001190


	//   ....[27]....
        /*0190*/ 	.word	0x00001220


	//   ....[28]....
        /*0194*/ 	.word	0x000012b0


	//   ....[29]....
        /*0198*/ 	.word	0x00001300


	//   ....[30]....
        /*019c*/ 	.word	0x00001390


	//   ....[31]....
        /*01a0*/ 	.word	0x00001420


	//   ....[32]....
        /*01a4*/ 	.word	0x00001470


	//   ....[33]....
        /*01a8*/ 	.word	0x00001500


	//   ....[34]....
        /*01ac*/ 	.word	0x00001590


	//   ....[35]....
        /*01b0*/ 	.word	0x000015e0


	//----- nvinfo : EIATTR_VRC_CTA_INIT_COUNT
	.align		4
.L_2252:
        /*01b4*/ 	.byte	0x02, 0x4a
	.zero		1
	.zero		1


	//----- nvinfo : EIATTR_SYSCALL_OFFSETS
	.align		4
        /*01b8*/ 	.byte	0x04, 0x46
        /*01ba*/ 	.short	(.L_2254 - .L_2253)


	//   ....[0]....
.L_2253:
        /*01bc*/ 	.word	0x00000140


	//----- nvinfo : EIATTR_EXIT_INSTR_OFFSETS
	.align		4
.L_2254:
        /*01c0*/ 	.byte	0x04, 0x1c
        /*01c2*/ 	.short	(.L_2256 - .L_2255)


	//   ....[0]....
.L_2255:
        /*01c4*/ 	.word	0x000001b0


	//   ....[1]....
        /*01c8*/ 	.word	0x00000d60


	//----- nvinfo : EIATTR_MAX_THREADS
	.align		4
.L_2256:
        /*01cc*/ 	.byte	0x04, 0x05
        /*01ce*/ 	.short	(.L_2258 - .L_2257)
.L_2257:
        /*01d0*/ 	.word	0x00000100
        /*01d4*/ 	.word	0x00000001
        /*01d8*/ 	.word	0x00000001


	//----- nvinfo : EIATTR_CRS_STACK_SIZE
	.align		4
.L_2258:
        /*01dc*/ 	.byte	0x04, 0x1e
        /*01de*/ 	.short	(.L_2260 - .L_2259)
.L_2259:
        /*01e0*/ 	.word	0x00000000


	//----- nvinfo : EIATTR_CBANK_PARAM_SIZE
	.align		4
.L_2260:
        /*01e4*/ 	.byte	0x03, 0x19
        /*01e6*/ 	.short	0x0060


	//----- nvinfo : EIATTR_PARAM_CBANK
	.align		4
        /*01e8*/ 	.byte	0x04, 0x0a
        /*01ea*/ 	.short	(.L_2262 - .L_2261)
	.align		4
.L_2261:
        /*01ec*/ 	.word	index@(.nv.constant0._Z17LayerNormWarpImplI19BiasAddResidualLoadI6__halffE11AffineStoreIfS1_EfLi1ELi2ELi1ELi32ELi1ELb1EEvT_T0_iidPT1_S8_)
        /*01f0*/ 	.short	0x0380
        /*01f2*/ 	.short	0x0060


	//----- nvinfo : EIATTR_SW_WAR
	.align		4
.L_2262:
        /*01f4*/ 	.byte	0x04, 0x36
        /*01f6*/ 	.short	(.L_2264 - .L_2263)
.L_2263:
        /*01f8*/ 	.word	0x00000008
.L_2264:


//--------------------- .nv.info._Z17LayerNormWarpImplI19BiasAddResidualLoadI6__halffE11AffineStoreIfS1_EfLi1ELi2ELi2ELi32ELi1ELb0EEvT_T0_iidPT1_S8_ --------------------------
	.section	.nv.info._Z17LayerNormWarpImplI19BiasAddResidualLoadI6__halffE11AffineStoreIfS1_EfLi1ELi2ELi2ELi32ELi1ELb0EEvT_T0_iidPT1_S8_,"",@"SHT_CUDA_INFO"
	.sectionflags	@""
	.align	4


	//----- nvinfo : EIATTR_CUDA_API_VERSION
	.align		4
        /*0000*/ 	.byte	0x04, 0x37
        /*0002*/ 	.short	(.L_2266 - .L_2265)
.L_2265:
        /*0004*/ 	.word	0x00000082


	//----- nvinfo : EIATTR_KPARAM_INFO
	.align		4
.L_2266:
        /*0008*/ 	.byte	0x04, 0x17
        /*000a*/ 	.short	(.L_2268 - .L_2267)
.L_2267:
        /*000c*/ 	.word	0x00000000
        /*0010*/ 	.short	0x0006
        /*0012*/ 	.short	0x0058
        /*0014*/ 	.byte	0x00, 0xf5, 0x21, 0x00


	//----- nvinfo : EIATTR_KPARAM_INFO
	.align		4
.L_2268:
        /*0018*/ 	.byte	0x04, 0x17
        /*001a*/ 	.short	(.L_2270 - .L_2269)
.L_2269:
        /*001c*/ 	.word	0x00000000
        /*0020*/ 	.short	0x0005
        /*0022*/ 	.short	0x0050
        /*0024*/ 	.byte	0x00, 0xf5, 0x21, 0x00


	//----- nvinfo : EIATTR_KPARAM_INFO
	.align		4
.L_2270:
        /*0028*/ 	.byte	0x04, 0x17
        /*002a*/ 	.short	(.L_2272 - .L_2271)
.L_2271:
        /*002c*/ 	.word	0x00000000
        /*0030*/ 	.short	0x0004
        /*0032*/ 	.short	0x0048
        /*0034*/ 	.byte	0x00, 0xf0, 0x21, 0x00


	//----- nvinfo : EIATTR_KPARAM_INFO
	.align		4
.L_2272:
        /*0038*/ 	.byte	0x04, 0x17
        /*003a*/ 	.short	(.L_2274 - .L_2273)
.L_2273:
        /*003c*/ 	.word	0x00000000
        /*0040*/ 	.short	0x0003
        /*0042*/ 	.short	0x0044
        /*0044*/ 	.byte	0x00, 0xf0, 0x11, 0x00


	//----- nvinfo : EIATTR_KPARAM_INFO
	.align		4
.L_2274:
        /*0048*/ 	.byte	0x04, 0x17
        /*004a*/ 	.short	(.L_2276 - .L_2275)
.L_2275:
        /*004c*/ 	.word	0x00000000
        /*0050*/ 	.short	0x0002
        /*0052*/ 	.short	0x0040
        /*0054*/ 	.byte	0x00, 0xf0, 0x11, 0x00


	//----- nvinfo : EIATTR_KPARAM_INFO
	.align		4
.L_2276:
        /*0058*/ 	.byte	0x04, 0x17
        /*005a*/ 	.short	(.L_2278 - .L_2277)
.L_2277:
        /*005c*/ 	.word	0x00000000
        /*0060*/ 	.short	0x0001
        /*0062*/ 	.short	0x0020
        /*0064*/ 	.byte	0x00, 0xf0, 0x81, 0x00


	//----- nvinfo : EIATTR_KPARAM_INFO
	.align		4
.L_2278:
        /*0068*/ 	.byte	0x04, 0x17
        /*006a*/ 	.short	(.L_2280 - .L_2279)
.L_2279:
        /*006c*/ 	.word	0x00000000
        /*0070*/ 	.short	0x0000
        /*0072*/ 	.short	0x0000
        /*0074*/ 	.byte	0x00, 0xf0, 0x81, 0x00


	//----- nvinfo : EIATTR_SPARSE_MMA_MASK
	.align		4
.L_2280:
        /*0078*/ 	.byte	0x03, 0x50
        /*007a*/ 	.short	0x0000


	//----- nvinfo : EIATTR_MAXREG_COUNT
	.align		4
        /*007c*/ 	.byte	0x03, 0x1b
        /*007e*/ 	.short	0x00ff


	//----- nvinfo : EIATTR_EXTERNS
	.align		4
        /*0080*/ 	.byte	0x04, 0x0f
        /*0082*/ 	.short	(.L_2282 - .L_2281)


	//   ....[0]....
	.align		4
.L_2281:
        /*0084*/ 	.word	index@(__assertfail)


	//----- nvinfo : EIATTR_MERCURY_ISA_VERSION
	.align		4
.L_2282:
        /*0088*/ 	.byte	0x03, 0x5f
        /*008a*/ 	.short	0x0101


	//----- nvinfo : EIATTR_COOP_GROUP_MASK_REGIDS
	.align		4
        /*008c*/ 	.byte	0x04, 0x29
        /*008e*/ 	.short	(.L_2284 - .L_2283)


	//   ....[0]....
.L_2283:
        /*0090*/ 	.word	0xffffffff


	//   ....[1]....
        /*0094*/ 	.word	0xffffffff


	//   ....[2]....
        /*0098*/ 	.word	0xffffffff


	//   ....[3]....
        /*009c*/ 	.word	0xffffffff


	//   ....[4]....
        /*00a0*/ 	.word	0xffffffff


	//   ....[5]....
        /*00a4*/ 	.word	0xffffffff


	//   ....[6]....
        /*00a8*/ 	.word	0xffffffff


	//   ....[7]....
        /*00ac*/ 	.word	0xffffffff


	//   ....[8]....
        /*00b0*/ 	.word	0xffffffff


	//   ....[9]....
        /*00b4*/ 	.word	0xffffffff


	//   ....[10]....
        /*00b8*/ 	.word	0xffffffff


	//   ....[11]....
        /*00bc*/ 	.word	0xffffffff


	//   ....[12]....
        /*00c0*/ 	.word	0xffffffff


	//   ....[13]....
        /*00c4*/ 	.word	0xffffffff


	//   ....[14]....
        /*00c8*/ 	.word	0xffffffff


	//   ....[15]....
        /*00cc*/ 	.word	0xffffffff


	//   ....[16]....
        /*00d0*/ 	.word	0xffffffff


	//   ....[17]....
        /*00d4*/ 	.word	0xffffffff


	//   ....[18]....
        /*00d8*/ 	.word	0x0500000f


	//   ....[19]....
        /*00dc*/ 	.word	0x0500000f


	//   ....[20]....
        /*00e0*/ 	.word	0x0500000f


	//   ....[21]....
        /*00e4*/ 	.word	0x0500000f


	//   ....[22]....
        /*00e8*/ 	.word	0x0500000f


	//   ....[23]....
        /*00ec*/ 	.word	0x0500000f


	//   ....[24]....
        /*00f0*/ 	.word	0x0500000f


	//   ....[25]....
        /*00f4*/ 	.word	0x0500000f


	//   ....[26]....
        /*00f8*/ 	.word	0x0500000f


	//   ....[27]....
        /*00fc*/ 	.word	0x0500000f


	//   ....[28]....
        /*0100*/ 	.word	0x0500000f


	//   ....[29]....
        /*0104*/ 	.word	0x0500000f


	//   ....[30]....
        /*0108*/ 	.word	0x0500000f


	//   ....[31]....
        /*010c*/ 	.word	0x0500000f


	//   ....[32]....
        /*0110*/ 	.word	0x0500000f


	//   ....[33]....
        /*0114*/ 	.word	0x0500000f


	//   ....[34]....
        /*0118*/ 	.word	0x0500000f


	//   ....[35]....
        /*011c*/ 	.word	0x0500000f


	//----- nvinfo : EIATTR_COOP_GROUP_INSTR_OFFSETS
	.align		4
.L_2284:
        /*0120*/ 	.byte	0x04, 0x28
        /*0122*/ 	.short	(.L_2286 - .L_2285)


	//   ....[0]....
.L_2285:
        /*0124*/ 	.word	0x000002e0


	//   ....[1]....
        /*0128*/ 	.word	0x000002f0


	//   ....[2]....
        /*012c*/ 	.word	0x00000300


	//   ....[3]....
        /*0130*/ 	.word	0x00000420


	//   ....[4]....
        /*0134*/ 	.word	0x00000430


	//   ....[5]....
        /*0138*/ 	.word	0x00000440


	//   ....[6]....
        /*013c*/ 	.word	0x00000570


	//   ....[7]....
        /*0140*/ 	.word	0x00000580


	//   ....[8]....
        /*0144*/ 	.word	0x00000590


	//   ....[9]....
        /*0148*/ 	.word	0x000006c0


	//   ....[10]....
        /*014c*/ 	.word	0x000006d0


	//   ....[11]....
        /*0150*/ 	.word	0x000006e0


	//   ....[12]....
        /*0154*/ 	.word	0x00000810


	//   ....[13]....
        /*0158*/ 	.word	0x00000820


	//   ....[14]....
        /*015c*/ 	.word	0x00000830


	//   ....[15]....
        /*0160*/ 	.word	0x00000960


	//   ....[16]....
        /*0164*/ 	.word	0x00000970


	//   ....[17]....
        /*0168*/ 	.word	0x00000980


	//   ....[18]....
        /*016c*/ 	.word	0x00000cd0


	//   ....[19]....
        /*0170*/ 	.word	0x00000d60


	//   ....[20]....
        /*0174*/ 	.word	0x00000db0


	//   ....[21]....
        /*0178*/ 	.word	0x00000e40


	//   ....[22]....
        /*017c*/ 	.word	0x00000ed0


	//   ....[23]....
        /*0180*/ 	.word	0x00000f20


	//   ....[24]....
        /*0184*/ 	.word	0x00000fb0


	//   ....[25]....
        /*0188*/ 	.word	0x00001040


	//   ....[26]....
        /*018c*/ 	.word	0x00001090


	//   ....[27]....
        /*0190*/ 	.word	0x00001120


	//   ....[28]....
        /*0194*/ 	.word	0x000011b0


	//   ....[29]....
        /*0198*/ 	.word	0x00001200


	//   ....[30]....
        /*019c*/ 	.word	0x00001290


	//   ....[31]....
        /*01a0*/ 	.word	0x00001320


	//   ....[32]....
        /*01a4*/ 	.word	0x00001370


	//   ....[33]....
        /*01a8*/ 	.word	0x00001400


	//   ....[34]....
        /*01ac*/ 	.word	0x00001490


	//   ....[35]....
        /*01b0*/ 	.word	0x000014e0


	//----- nvinfo : EIATTR_VRC_CTA_INIT_COUNT
	.align		4
.L_2286:
        /*01b4*/ 	.byte	0x02, 0x4a
	.zero		1
	.zero		1


	//----- nvinfo : EIATTR_SYSCALL_OFFSETS
	.align		4
        /*01b8*/ 	.byte	0x04, 0x46
        /*01ba*/ 	.short	(.L_2288 - .L_2287)


	//   ....[0]....
.L_2287:
        /*01bc*/ 	.word	0x00000140


	//----- nvinfo : EIATTR_EXIT_INSTR_OFFSETS
	.align		4
.L_2288:
        /*01c0*/ 	.byte	0x04, 0x1c
        /*01c2*/ 	.short	(.L_2290 - .L_2289)


	//   ....[0]....
.L_2289:
        /*01c4*/ 	.word	0x000001b0


	//   ....[1]....
        /*01c8*/ 	.word	0x00000c60


	//----- nvinfo : EIATTR_MAX_THREADS
	.align		4
.L_2290:
        /*01cc*/ 	.byte	0x04, 0x05
        /*01ce*/ 	.short	(.L_2292 - .L_2291)
.L_2291:
        /*01d0*/ 	.word	0x00000100
        /*01d4*/ 	.word	0x00000001
        /*01d8*/ 	.word	0x00000001


	//----- nvinfo : EIATTR_CRS_STACK_SIZE
	.align		4
.L_2292:
        /*01dc*/ 	.byte	0x04, 0x1e
        /*01de*/ 	.short	(.L_2294 - .L_2293)
.L_2293:
        /*01e0*/ 	.word	0x00000000


	//----- nvinfo : EIATTR_CBANK_PARAM_SIZE
	.align		4
.L_2294:
        /*01e4*/ 	.byte	0x03, 0x19
        /*01e6*/ 	.short	0x0060


	//----- nvinfo : EIATTR_PARAM_CBANK
	.align		4
        /*01e8*/ 	.byte	0x04, 0x0a
        /*01ea*/ 	.short	(.L_2296 - .L_2295)
	.align		4
.L_2295:
        /*01ec*/ 	.word	index@(.nv.constant0._Z17LayerNormWarpImplI19BiasAddResidualLoadI6__halffE11AffineStoreIfS1_EfLi1ELi2ELi2ELi32ELi1ELb0EEvT_T0_iidPT1_S8_)
        /*01f0*/ 	.short	0x0380
        /*01f2*/ 	.short	0x0060


	//----- nvinfo : EIATTR_SW_WAR
	.align		4
.L_2296:
        /*01f4*/ 	.byte	0x04, 0x36
        /*01f6*/ 	.short	(.L_2298 - .L_2297)
.L_2297:
        /*01f8*/ 	.word	0x00000008
.L_2298:


//--------------------- .nv.info._Z17LayerNormWarpImplI19BiasAddResidualLoadI6__halffE11AffineStoreIfS1_EfLi1ELi1ELi0ELi32ELi1ELb1EEvT_T0_iidPT1_S8_ --------------------------
	.section	.nv.info._Z17LayerNormWarpImplI19BiasAddResidualLoadI6__halffE11AffineStoreIfS1_EfLi1ELi1ELi0ELi32ELi1ELb1EEvT_T0_iidPT1_S8_,"",@"SHT_CUDA_INFO"
	.sectionflags	@""
	.align	4


	//----- nvinfo : EIATTR_CUDA_API_VERSION
	.align		4
        /*0000*/ 	.byte	0x04, 0x37
        /*0002*/ 	.short	(.L_2300 - .L_2299)
.L_2299:
        /*0004*/ 	.word	0x00000082


	//----- nvinfo : EIATTR_KPARAM_INFO
	.align		4
.L_2300:
        /*0008*/ 	.byte	0x04, 0x17
        /*000a*/ 	.short	(.L_2302 - .L_2301)
.L_2301:
        /*000c*/ 	.word	0x00000000
        /*0010*/ 	.short	0x0006
        /*0012*/ 	.short	0x0058
        /*0014*/ 	.byte	0x00, 0xf5, 0x21, 0x00


	//----- nvinfo : EIATTR_KPARAM_INFO
	.align		4
.L_2302:
        /*0018*/ 	.byte	0x04, 0x17
        /*001a*/ 	.short	(.L_2304 - .L_2303)
.L_2303:
        /*001c*/ 	.word	0x00000000
        /*0020*/ 	.short	0x0005
        /*0022*/ 	.short	0x0050
        /*0024*/ 	.byte	0x00, 0xf5, 0x21, 0x00


	//----- nvinfo : EIATTR_KPARAM_INFO
	.align		4
.L_2304:
        /*0028*/ 	.byte	0x04, 0x17
        /*002a*/ 	.short	(.L_2306 - .L_2305)
.L_2305:
        /*002c*/ 	.word	0x00000000
        /*0030*/ 	.short	0x0004
        /*0032*/ 	.short	0x0048
        /*0034*/ 	.byte	0x00, 0xf0, 0x21, 0x00


	//----- nvinfo : EIATTR_KPARAM_INFO
	.align		4
.L_2306:
        /*0038*/ 	.byte	0x04, 0x17
        /*003a*/ 	.short	(.L_2308 - .L_2307)
.L_2307:
        /*003c*/ 	.word	0x00000000
        /*0040*/ 	.short	0x0003
        /*0042*/ 	.short	0x0044
        /*0044*/ 	.byte	0x00, 0xf0, 0x11, 0x00


	//----- nvinfo : EIATTR_KPARAM_INFO
	.align		4
.L_2308:
        /*0048*/ 	.byte	0x04, 0x17
        /*004a*/ 	.short	(.L_2310 - .L_2309)
.L_2309:
        /*004c*/ 	.word	0x00000000
        /*0050*/ 	.short	0x0002
        /*0052*/ 	.short	0x0040
        /*0054*/ 	.byte	0x00, 0xf0, 0x11, 0x00


	//----- nvinfo : EIATTR_KPARAM_INFO
	.align		4
.L_2310:
        /*0058*/ 	.byte	0x04, 0x17
        /*005a*/ 	.short	(.L_2312 - .L_2311)
.L_2311:
        /*005c*/ 	.word	0x00000000
        /*0060*/ 	.short	0x0001
        /*0062*/ 	.short	0x0020
        /*0064*/ 	.byte	0x00, 0xf0, 0x81, 0x00


	//----- nvinfo : EIATTR_KPARAM_INFO
	.align		4
.L_2312:
        /*0068*/ 	.byte	0x04, 0x17
        /*006a*/ 	.short	(.L_2314 - .L_2313)
.L_2313:
        /*006c*/ 	.word	0x00000000
        /*0070*/ 	.short	0x0000
        /*0072*/ 	.short	0x0000
        /*0074*/ 	.byte	0x00, 0xf0, 0x81, 0x00


	//----- nvinfo : EIATTR_SPARSE_MMA_MASK
	.align		4
.L_2314:
        /*0078*/ 	.byte	0x03, 0x50
        /*007a*/ 	.short	0x0000


	//----- nvinfo : EIATTR_MAXREG_COUNT
	.align		4
        /*007c*/ 	.byte	0x03, 0x1b
        /*007e*/ 	.short	0x00ff


	//----- nvinfo : EIATTR_EXTERNS
	.align		4
        /*0080*/ 	.byte	0x04, 0x0f
        /*0082*/ 	.short	(.L_2316 - .L_2315)


	//   ....[0]....
	.align		4
.L_2315:
        /*0084*/ 	.word	index@(__assertfail)


	//----- nvinfo : EIATTR_MERCURY_ISA_VERSION
	.align		4
.L_2316:
        /*0088*/ 	.byte	0x03, 0x5f
        /*008a*/ 	.short	0x0101


	//----- nvinfo : EIATTR_COOP_GROUP_MASK_REGIDS
	.align		4
        /*008c*/ 	.byte	0x04, 0x29
        /*008e*/ 	.short	(.L_2318 - .L_2317)


	//   ....[0]....
.L_2317:
        /*0090*/ 	.word	0xffffffff


	//   ....[1]....
        /*0094*/ 	.word	0xffffffff


	//   ....[2]....
        /*0098*/ 	.word	0xffffffff


	//   ....[3]....
        /*009c*/ 	.word	0xffffffff


	//   ....[4]....
        /*00a0*/ 	.word	0xffffffff


	//   ....[5]....
        /*00a4*/ 	.word	0xffffffff


	//   ....[6]....
        /*00a8*/ 	.word	0xffffffff


	//   ....[7]....
        /*00ac*/ 	.word	0xffffffff


	//   ....[8]....
        /*00b0*/ 	.word	0xffffffff


	//   ....[9]....
        /*00b4*/ 	.word	0xffffffff


	//   ....[10]....
        /*00b8*/ 	.word	0xffffffff


	//   ....[11]....
        /*00bc*/ 	.word	0xffffffff


	//   ....[12]....
        /*00c0*/ 	.word	0xffffffff


	//   ....[13]....
        /*00c4*/ 	.word	0xffffffff


	//   ....[14]....
        /*00c8*/ 	.word	0xffffffff


	//   ....[15]....
        /*00cc*/ 	.word	0xffffffff


	//   ....[16]....
        /*00d0*/ 	.word	0xffffffff


	//   ....[17]....
        /*00d4*/ 	.word	0xffffffff


	//   ....[18]....
        /*00d8*/ 	.word	0x0500000f


	//   ....[19]....
        /*00dc*/ 	.word	0x0500000f


	//   ....[20]....
        /*00e0*/ 	.word	0x0500000f


	//   ....[21]....
        /*00e4*/ 	.word	0x0500000f


	//   ....[22]....
        /*00e8*/ 	.word	0x0500000f


	//   ....[23]....
        /*00ec*/ 	.word	0x0500000f


	//   ....[24]....
        /*00f0*/ 	.word	0x0500000f


	//   ....[25]....
        /*00f4*/ 	.word	0x0500000f


	//   ....[26]....
        /*00f8*/ 	.word	0x0500000f


	//   ....[27]....
        /*00fc*/ 	.word	0x0500000f


	//   ....[28]....
        /*0100*/ 	.word	0x0500000f


	//   ....[29]....
        /*0104*/ 	.word	0x0500000f


	//   ....[30]....
        /*0108*/ 	.word	0x0500000f


	//   ....[31]....
        /*010c*/ 	.word	0x0500000f


	//   ....[32]....
        /*0110*/ 	.word	0x0500000f


	//   ....[33]....
        /*0114*/ 	.word	0x0500000f


	//   ....[34]....
        /*0118*/ 	.word	0x0500000f


	//   ....[35]....
        /*011c*/ 	.word	0x0500000f


	//----- nvinfo : EIATTR_COOP_GROUP_INSTR_OFFSETS
	.align		4
.L_2318:
        /*0120*/ 	.byte	0x04, 0x28
        /*0122*/ 	.short	(.L_2320 - .L_2319)


	//   ....[0]....
.L_2319:
        /*0124*/ 	.word	0x000002e0


	//   ....[1]....
        /*0128*/ 	.word	0x000002f0


	//   ....[2]....
        /*012c*/ 	.word	0x00000300


	//   ....[3]....
        /*0130*/ 	.word	0x00000450


	//   ....[4]....
        /*0134*/ 	.word	0x00000460


	//   ....[5]....
        /*0138*/ 	.word	0x00000470


	//   ....[6]....
        /*013c*/ 	.word	0x000005c0


	//   ....[7]....
        /*0140*/ 	.word	0x000005d0


	//   ....[8]....
        /*0144*/ 	.word	0x000005e0


	//   ....[9]....
        /*0148*/ 	.word	0x00000730


	//   ....[10]....
        /*014c*/ 	.word	0x00000740


	//   ....[11]....
        /*0150*/ 	.word	0x00000750


	//   ....[12]....
        /*0154*/ 	.word	0x000008a0


	//   ....[13]....
        /*0158*/ 	.word	0x000008b0


	//   ....[14]....
        /*015c*/ 	.word	0x000008c0


	//   ....[15]....
        /*0160*/ 	.word	0x00000a10


	//   ....[16]....
        /*0164*/ 	.word	0x00000a20


	//   ....[17]....
        /*0168*/ 	.word	0x00000a30


	//   ....[18]....
        /*016c*/ 	.word	0x00000d70


	//   ....[19]....
        /*0170*/ 	.word	0x00000e00


	//   ....[20]....
        /*0174*/ 	.word	0x00000e50


	//   ....[21]....
        /*0178*/ 	.word	0x00000ee0


	//   ....[22]....
        /*017c*/ 	.word	0x00000f70


	//   ....[23]....
        /*0180*/ 	.word	0x00000fc0


	//   ....[24]....
        /*0184*/ 	.word	0x00001050


	//   ....[25]....
        /*0188*/ 	.word	0x000010e0


	//   ....[26]....
        /*018c*/ 	.word	0x00001130


	//   ....[27]....
        /*0190*/ 	.word	0x000011c0


	//   ....[28]....
        /*0194*/ 	.word	0x00001250


	//   ....[29]....
        /*0198*/ 	.word	0x000012a0


	//   ....[30]....
        /*019c*/ 	.word	0x00001330


	//   ....[31]....
        /*01a0*/ 	.word	0x000013c0


	//   ....[32]....
        /*01a4*/ 	.word	0x00001410


	//   ....[33]....
        /*01a8*/ 	.word	0x000014a0


	//   ....[34]....
        /*01ac*/ 	.word	0x00001530


	//   ....[35]....
        /*01b0*/ 	.word	0x00001580


	//----- nvinfo : EIATTR_VRC_CTA_INIT_COUNT
	.align		4
.L_2320:
        /*01b4*/ 	.byte	0x02, 0x4a
	.zero		1
	.zero		1


	//----- nvinfo : EIATTR_SYSCALL_OFFSETS
	.align		4
        /*01b8*/ 	.byte	0x04, 0x46
        /*01ba*/ 	.short	(.L_2322 - .L_2321)


	//   ....[0]....
.L_2321:
        /*01bc*/ 	.word	0x00000140


	//----- nvinfo : EIATTR_EXIT_INSTR_OFFSETS
	.align		4
.L_2322:
        /*01c0*/ 	.byte	0x04, 0x1c
        /*01c2*/ 	.short	(.L_2324 - .L_2323)


	//   ....[0]....
.L_2323:
        /*01c4*/ 	.word	0x000001b0


	//   ....[1]....
        /*01c8*/ 	.word	0x00000d00


	//----- nvinfo : EIATTR_MAX_THREADS
	.align		4
.L_2324:
        /*01cc*/ 	.byte	0x04, 0x05
        /*01ce*/ 	.short	(.L_2326 - .L_2325)
.L_2325:
        /*01d0*/ 	.word	0x00000100
        /*01d4*/ 	.word	0x00000001
        /*01d8*/ 	.word	0x00000001


	//----- nvinfo : EIATTR_CRS_STACK_SIZE
	.align		4
.L_2326:
        /*01dc*/ 	.byte	0x04, 0x1e
        /*01de*/ 	.short	(.L_2328 - .L_2327)
.L_2327:
        /*01e0*/ 	.word	0x00000000


	//----- nvinfo : EIATTR_CBANK_PARAM_SIZE
	.align		4
.L_2328:
        /*01e4*/ 	.byte	0x03, 0x19
        /*01e6*/ 	.short	0x0060


	//----- nvinfo : EIATTR_PARAM_CBANK
	.align		4
        /*01e8*/ 	.byte	0x04, 0x0a
        /*01ea*/ 	.short	(.L_2330 - .L_2329)
	.align		4
.L_2329:
        /*01ec*/ 	.word	index@(.nv.constant0._Z17LayerNormWarpImplI19BiasAddResidualLoadI6__halffE11AffineStoreIfS1_EfLi1ELi1ELi0ELi32ELi1ELb1EEvT_T0_iidPT1_S8_)
        /*01f0*/ 	.short	0x0380
        /*01f2*/ 	.short	0x0060


	//----- nvinfo : EIATTR_SW_WAR
	.align		4
.L_2330:
        /*01f4*/ 	.byte	0x04, 0x36
        /*01f6*/ 	.short	(.L_2332 - .L_2331)
.L_2331:
        /*01f8*/ 	.word	0x00000008
.L_2332:


//--------------------- .nv.info._Z17LayerNormWarpImplI19BiasAddResidualLoadI6__halffE11AffineStoreIfS1_EfLi1ELi1ELi1ELi32ELi1ELb0EEvT_T0_iidPT1_S8_ --------------------------
	.section	.nv.info._Z17LayerNormWarpImplI19BiasAddResidualLoadI6__halffE11AffineStoreIfS1_EfLi1ELi1ELi1ELi32ELi1ELb0EEvT_T0_iidPT1_S8_,"",@"SHT_CUDA_INFO"
	.sectionflags	@""
	.align	4


	//----- nvinfo : EIATTR_CUDA_API_VERSION
	.align		4
        /*0000*/ 	.byte	0x04, 0x37
        /*0002*/ 	.short	(.L_2334 - .L_2333)
.L_2333:
        /*0004*/ 	.word	0x00000082


	//----- nvinfo : EIATTR_KPARAM_INFO
	.align		4
.L_2334:
        /*0008*/ 	.byte	0x04, 0x17
        /*000a*/ 	.short	(.L_2336 - .L_2335)
.L_2335:
        /*000c*/ 	.word	0x00000000
        /*0010*/ 	.short	0x0006
        /*0012*/ 	.short	0x0058
        /*0014*/ 	.byte	0x00, 0xf5, 0x21, 0x00


	//----- nvinfo : EIATTR_KPARAM_INFO
	.align		4
.L_2336:
        /*0018*/ 	.byte	0x04, 0x17
        /*001a*/ 	.short	(.L_2338 - .L_2337)
.L_2337:
        /*001c*/ 	.word	0x00000000
        /*0020*/ 	.short	0x0005
        /*0022*/ 	.short	0x0050
        /*0024*/ 	.byte	0x00, 0xf5, 0x21, 0x00


	//----- nvinfo : EIATTR_KPARAM_INFO
	.align		4
.L_2338:
        /*0028*/ 	.byte	0x04, 0x17
        /*002a*/ 	.short	(.L_2340 - .L_2339)
.L_2339:
        /*002c*/ 	.word	0x00000000
        /*0030*/ 	.short	0x0004
        /*0032*/ 	.short	0x0048
        /*0034*/ 	.byte	0x00, 0xf0, 0x21, 0x00


	//----- nvinfo : EIATTR_KPARAM_INFO
	.align		4
.L_2340:
        /*0038*/ 	.byte	0x04, 0x17
        /*003a*/ 	.short	(.L_2342 - .L_2341)
.L_2341:
        /*003c*/ 	.word	0x00000000
        /*0040*/ 	.short	0x0003
        /*0042*/ 	.short	0x0044
        /*0044*/ 	.byte	0x00, 0xf0, 0x11, 0x00


	//----- nvinfo : EIATTR_KPARAM_INFO
	.align		4
.L_2342:
        /*0048*/ 	.byte	0x04, 0x17
        /*004a*/ 	.short	(.L_2344 - .L_2343)
.L_2343:
        /*004c*/ 	.word	0x00000000
        /*0050*/ 	.short	0x0002
        /*0052*/ 	.short	0x0040
        /*0054*/ 	.byte	0x00, 0xf0, 0x11, 0x00


	//----- nvinfo : EIATTR_KPARAM_INFO
	.align		4
.L_2344:
        /*0058*/ 	.byte	0x04, 0x17
        /*005a*/ 	.short	(.L_2346 - .L_2345)
.L_2345:
        /*005c*/ 	.word	0x00000000
        /*0060*/ 	.short	0x0001
        /*0062*/ 	.short	0x0020
        /*0064*/ 	.byte	0x00, 0xf0, 0x81, 0x00


	//----- nvinfo : EIATTR_KPARAM_INFO
	.align		4
.L_2346:
        /*0068*/ 	.byte	0x04, 0x17
        /*006a*/ 	.short	(.L_2348 - .L_2347)
.L_2347:
        /*006c*/ 	.word	0x00000000
        /*0070*/ 	.short	0x0000
        /*0072*/ 	.short	0x0000
        /*0074*/ 	.byte	0x00, 0xf0, 0x81, 0x00


	//----- nvinfo : EIATTR_SPARSE_MMA_MASK
	.align		4
.L_2348:
        /*0078*/ 	.byte	0x03, 0x50
        /*007a*/ 	.short	0x0000


	//----- nvinfo : EIATTR_MAXREG_COUNT
	.align		4
        /*007c*/ 	.byte	0x03, 0x1b
        /*007e*/ 	.short	0x00ff


	//----- nvinfo : EIATTR_EXTERNS
	.align		4
        /*0080*/ 	.byte	0x04, 0x0f
        /*0082*/ 	.short	(.L_2350 - .L_2349)


	//   ....[0]....
	.align		4
.L_2349:
        /*0084*/ 	.word	index@(__assertfail)


	//----- nvinfo : EIATTR_MERCURY_ISA_VERSION
	.align		4
.L_2350:
        /*0088*/ 	.byte	0x03, 0x5f
        /*008a*/ 	.short	0x0101


	//----- nvinfo : EIATTR_COOP_GROUP_MASK_REGIDS
	.align		4
        /*008c*/ 	.byte	0x04, 0x29
        /*008e*/ 	.short	(.L_2352 - .L_2351)


	//   ....[0]....
.L_2351:
        /*0090*/ 	.word	0xffffffff


	//   ....[1]....
        /*0094*/ 	.word	0xffffffff


	//   ....[2]....
        /*0098*/ 	.word	0xffffffff


	//   ....[3]....
        /*009c*/ 	.word	0xffffffff


	//   ....[4]....
        /*00a0*/ 	.word	0xffffffff


	//   ....[5]....
        /*00a4*/ 	.word	0xffffffff


	//   ....[6]....
        /*00a8*/ 	.word	0xffffffff


	//   ....[7]....
        /*00ac*/ 	.word	0xffffffff


	//   ....[8]....
        /*00b0*/ 	.word	0xffffffff


	//   ....[9]....
        /*00b4*/ 	.word	0xffffffff


	//   ....[10]....
        /*00b8*/ 	.word	0xffffffff


	//   ....[11]....
        /*00bc*/ 	.word	0xffffffff


	//   ....[12]....
        /*00c0*/ 	.word	0xffffffff


	//   ....[13]....
        /*00c4*/ 	.word	0xffffffff


	//   ....[14]....
        /*00c8*/ 	.word	0xffffffff


	//   ....[15]....
        /*00cc*/ 	.word	0xffffffff


	//   ....[16]....
        /*00d0*/ 	.word	0xffffffff


	//   ....[17]....
        /*00d4*/ 	.word	0xffffffff


	//   ....[18]....
        /*00d8*/ 	.word	0x0500000f


	//   ....[19]....
        /*00dc*/ 	.word	0x0500000f


	//   ....[20]....
        /*00e0*/ 	.word	0x0500000f


	//   ....[21]....
        /*00e4*/ 	.word	0x0500000f


	//   ....[22]....
        /*00e8*/ 	.word	0x0500000f


	//   ....[23]....
        /*00ec*/ 	.word	0x0500000f


	//   ....[24]....
        /*00f0*/ 	.word	0x0500000f


	//   ....[25]....
        /*00f4*/ 	.word	0x0500000f


	//   ....[26]....
        /*00f8*/ 	.word	0x0500000f


	//   ....[27]....
        /*00fc*/ 	.word	0x0500000f


	//   ....[28]....
        /*0100*/ 	.word	0x0500000f


	//   ....[29]....
        /*0104*/ 	.word	0x0500000f


	//   ....[30]....
        /*0108*/ 	.word	0x0500000f


	//   ....[31]....
        /*010c*/ 	.word	0x0500000f


	//   ....[32]....
        /*0110*/ 	.word	0x0500000f


	//   ....[33]....
        /*0114*/ 	.word	0x0500000f


	//   ....[34]....
        /*0118*/ 	.word	0x0500000f


	//   ....[35]....
        /*011c*/ 	.word	0x0500000f


	//----- nvinfo : EIATTR_COOP_GROUP_INSTR_OFFSETS
	.align		4
.L_2352:
        /*0120*/ 	.byte	0x04, 0x28
        /*0122*/ 	.short	(.L_2354 - .L_2353)


	//   ....[0]....
.L_2353:
        /*0124*/ 	.word	0x000002a0


	//   ....[1]....
        /*0128*/ 	.word	0x000002b0


	//   ....[2]....
        /*012c*/ 	.word	0x000002c0


	//   ....[3]....
        /*0130*/ 	.word	0x000003d0


	//   ....[4]....
        /*0134*/ 	.word	0x000003e0


	//   ....[5]....
        /*0138*/ 	.word	0x000003f0


	//   ....[6]....
        /*013c*/ 	.word	0x00000520


	//   ....[7]....
        /*0140*/ 	.word	0x00000530


	//   ....[8]....
        /*0144*/ 	.word	0x00000540


	//   ....[9]....
        /*0148*/ 	.word	0x00000670


	//   ....[10]....
        /*014c*/ 	.word	0x00000680


	//   ....[11]....
        /*0150*/ 	.word	0x00000690


	//   ....[12]....
        /*0154*/ 	.word	0x000007c0


	//   ....[13]....
        /*0158*/ 	.word	0x000007d0


	//   ....[14]....
        /*015c*/ 	.word	0x000007e0


	//   ....[15]....
        /*0160*/ 	.word	0x00000910


	//   ....[16]....
        /*0164*/ 	.word	0x00000920


	//   ....[17]....
        /*0168*/ 	.word	0x00000930


	//   ....[18]....
        /*016c*/ 	.word	0x00000c60


	//   ....[19]....
        /*0170*/ 	.word	0x00000cf0


	//   ....[20]....
        /*0174*/ 	.word	0x00000d40


	//   ....[21]....
        /*0178*/ 	.word	0x00000dd0


	//   ....[22]....
        /*017c*/ 	.word	0x00000e60


	//   ....[23]....
        /*0180*/ 	.word	0x00000eb0


	//   ....[24]....
        /*0184*/ 	.word	0x00000f40


	//   ....[25]....
        /*0188*/ 	.word	0x00000fd0


	//   ....[26]....
        /*018c*/ 	.word	0x00001020


	//   ....[27]....
        /*0190*/ 	.word	0x000010b0


	//   ....[28]....
        /*0194*/ 	.word	0x00001140


	//   ....[29]....
        /*0198*/ 	.word	0x00001190


	//   ....[30]....
        /*019c*/ 	.word	0x00001220


	//   ....[31]....
        /*01a0*/ 	.word	0x000012b0


	//   ....[32]....
        /*01a4*/ 	.word	0x00001300


	//   ....[33]....
        /*01a8*/ 	.word	0x00001390


	//   ....[34]....
        /*01ac*/ 	.word	0x00001420


	//   ....[35]....
        /*01b0*/ 	.word	0x00001470


	//----- nvinfo : EIATTR_VRC_CTA_INIT_COUNT
	.align		4
.L_2354:
        /*01b4*/ 	.byte	0x02, 0x4a
	.zero		1
	.zero		1


	//----- nvinfo : EIATTR_SYSCALL_OFFSETS
	.align		4
        /*01b8*/ 	.byte	0x04, 0x46
        /*01ba*/ 	.short	(.L_2356 - .L_2355)


	//   ....[0]....
.L_2355:
        /*01bc*/ 	.word	0x00000140


	//----- nvinfo : EIATTR_EXIT_INSTR_OFFSETS
	.align		4
.L_2356:
        /*01c0*/ 	.byte	0x04, 0x1c
        /*01c2*/ 	.short	(.L_2358 - .L_2357)


	//   ....[0]....
.L_2357:
        /*01c4*/ 	.word	0x000001b0


	//   ....[1]....
        /*01c8*/ 	.word	0x00000bf0


	//----- nvinfo : EIATTR_MAX_THREADS
	.align		4
.L_2358:
        /*01cc*/ 	.byte	0x04, 0x05
        /*01ce*/ 	.short	(.L_2360 - .L_2359)
.L_2359:
        /*01d0*/ 	.word	0x00000100
        /*01d4*/ 	.word	0x00000001
        /*01d8*/ 	.word	0x00000001


	//----- nvinfo : EIATTR_CRS_STACK_SIZE
	.align		4
.L_2360:
        /*01dc*/ 	.byte	0x04, 0x1e
        /*01de*/ 	.short	(.L_2362 - .L_2361)
.L_2361:
        /*01e0*/ 	.word	0x00000000


	//----- nvinfo : EIATTR_CBANK_PARAM_SIZE
	.align		4
.L_2362:
        /*01e4*/ 	.byte	0x03, 0x19
        /*01e6*/ 	.short	0x0060


	//----- nvinfo : EIATTR_PARAM_CBANK
	.align		4
        /*01e8*/ 	.byte	0x04, 0x0a
        /*01ea*/ 	.short	(.L_2364 - .L_2363)
	.align		4
.L_2363:
        /*01ec*/ 	.word	index@(.nv.constant0._Z17LayerNormWarpImplI19BiasAddResidualLoadI6__halffE11AffineStoreIfS1_EfLi1ELi1ELi1ELi32ELi1ELb0EEvT_T0_iidPT1_S8_)
        /*01f0*/ 	.short	0x0380
        /*01f2*/ 	.short	0x0060


	//----- nvinfo : EIATTR_SW_WAR
	.align		4
.L_2364:
        /*01f4*/ 	.byte	0x04, 0x36
        /*01f6*/ 	.short	(.L_2366 - .L_2365)
.L_2365:
        /*01f8*/ 	.word	0x00000008
.L_2366:


//--------------------- .nv.info._Z17LayerNormWarpImplI19BiasAddResidualLoadI6__halffE11AffineStoreIfS1_EfLi1ELi1ELi0ELi32ELi2ELb1EEvT_T0_iidPT1_S8_ --------------------------
	.section	.nv.info._Z17LayerNormWarpImplI19BiasAddResidualLoadI6__halffE11AffineStoreIfS1_EfLi1ELi1ELi0ELi32ELi2ELb1EEvT_T0_iidPT1_S8_,"",@"SHT_CUDA_INFO"
	.sectionflags	@""
	.align	4


	//----- nvinfo : EIATTR_CUDA_API_VERSION
	.align		4
        /*0000*/ 	.byte	0x04, 0x37
        /*0002*/ 	.short	(.L_2368 - .L_2367)
.L_2367:
        /*0004*/ 	.word	0x00000082


	//----- nvinfo : EIATTR_KPARAM_INFO
	.align		4
.L_2368:
        /*0008*/ 	.byte	0x04, 0x17
        /*000a*/ 	.short	(.L_2370 - .L_2369)
.L_2369:
        /*000c*/ 	.word	0x00000000
        /*0010*/ 	.short	0x0006
        /*0012*/ 	.short	0x0058
        /*0014*/ 	.byte	0x00, 0xf5, 0x21, 0x00


	//----- nvinfo : EIATTR_KPARAM_INFO
	.align		4
.L_2370:
        /*0018*/ 	.byte	0x04, 0x17
        /*001a*/ 	.short	(.L_2372 - .L_2371)
.L_2371:
        /*001c*/ 	.word	0x00000000
        /*0020*/ 	.short	0x0005
        /*0022*/ 	.short	0x0050
        /*0024*/ 	.byte	0x00, 0xf5, 0x21, 0x00


	//----- nvinfo : EIATTR_KPARAM_INFO
	.align		4
.L_2372:
        /*0028*/ 	.byte	0x04, 0x17
        /*002a*/ 	.short	(.L_2374 - .L_2373)
.L_2373:
        /*002c*/ 	.word	0x00000000
        /*0030*/ 	.short	0x0004
        /*0032*/ 	.short	0x0048
        /*0034*/ 	.byte	0x00, 0xf0, 0x21, 0x00


	//----- nvinfo : EIATTR_KPARAM_INFO
	.align		4
.L_2374:
        /*0038*/ 	.byte	0x04, 0x17
        /*003a*/ 	.short	(.L_2376 - .L_2375)
.L_2375:
        /*003c*/ 	.word	0x00000000
        /*0040*/ 	.short	0x0003
        /*0042*/ 	.short	0x0044
        /*0044*/ 	.byte	0x00, 0xf0, 0x11, 0x00


	//----- nvinfo : EIATTR_KPARAM_INFO
	.align		4
.L_2376:
        /*0048*/ 	.byte	0x04, 0x17
        /*004a*/ 	.short	(.L_2378 - .L_2377)
.L_2377:
        /*004c*/ 	.word	0x00000000
        /*0050*/ 	.short	0x0002
        /*0052*/ 	.short	0x0040
        /*0054*/ 	.byte	0x00, 0xf0, 0x11, 0x00


	//----- nvinfo : EIATTR_KPARAM_INFO
	.align		4
.L_2378:
        /*0058*/ 	.byte	0x04, 0x17
        /*005a*/ 	.short	(.L_2380 - .L_2379)
.L_2379:
        /*005c*/ 	.word	0x00000000
        /*0060*/ 	.short	0x0001
        /*0062*/ 	.short	0x0020
        /*0064*/ 	.byte	0x00, 0xf0, 0x81, 0x00


	//----- nvinfo : EIATTR_KPARAM_INFO
	.align		4
.L_2380:
        /*0068*/ 	.byte	0x04, 0x17
        /*006a*/ 	.short	(.L_2382 - .L_2381)
.L_2381:
        /*006c*/ 	.word	0x00000000
        /*0070*/ 	.short	0x0000
        /*0072*/ 	.short	0x0000
        /*0074*/ 	.byte	0x00, 0xf0, 0x81, 0x00


	//----- nvinfo : EIATTR_SPARSE_MMA_MASK
	.align		4
.L_2382:
        /*0078*/ 	.byte	0x03, 0x50
        /*007a*/ 	.short	0x0000


	//----- nvinfo : EIATTR_MAXREG_COUNT
	.align		4
        /*007c*/ 	.byte	0x03, 0x1b
        /*007e*/ 	.short	0x00ff


	//----- nvinfo : EIATTR_EXTERNS
	.align		4
        /*0080*/ 	.byte	0x04, 0x0f
        /*0082*/ 	.short	(.L_2384 - .L_2383)


	//   ....[0]....
	.align		4
.L_2383:
        /*0084*/ 	.word	index@(__assertfail)


	//----- nvinfo : EIATTR_MERCURY_ISA_VERSION
	.align		4
.L_2384:
        /*0088*/ 	.byte	0x03, 0x5f
        /*008a*/ 	.short	0x0101


	//----- nvinfo : EIATTR_COOP_GROUP_MASK_REGIDS
	.align		4
        /*008c*/ 	.byte	0x04, 0x29
        /*008e*/ 	.short	(.L_2386 - .L_2385)


	//   ....[0]....
.L_2385:
        /*0090*/ 	.word	0xffffffff


	//   ....[1]....
        /*0094*/ 	.word	0xffffffff


	//   ....[2]....
        /*0098*/ 	.word	0xffffffff


	//   ....[3]....
        /*009c*/ 	.word	0xffffffff


	//   ....[4]....
        /*00a0*/ 	.word	0xffffffff


	//   ....[5]....
        /*00a4*/ 	.word	0xffffffff


	//   ....[6]....
        /*00a8*/ 	.word	0xffffffff


	//   ....[7]....
        /*00ac*/ 	.word	0xffffffff


	//   ....[8]....
        /*00b0*/ 	.word	0xffffffff


	//   ....[9]....
        /*00b4*/ 	.word	0xffffffff


	//   ....[10]....
        /*00b8*/ 	.word	0xffffffff


	//   ....[11]....
        /*00bc*/ 	.word	0xffffffff


	//   ....[12]....
        /*00c0*/ 	.word	0xffffffff


	//   ....[13]....
        /*00c4*/ 	.word	0xffffffff


	//   ....[14]....
        /*00c8*/ 	.word	0xffffffff


	//   ....[15]....
        /*00cc*/ 	.word	0xffffffff


	//   ....[16]....
        /*00d0*/ 	.word	0xffffffff


	//   ....[17]....
        /*00d4*/ 	.word	0xffffffff


	//   ....[18]....
        /*00d8*/ 	.word	0xffffffff


	//   ....[19]....
        /*00dc*/ 	.word	0xffffffff


	//   ....[20]....
        /*00e0*/ 	.word	0xffffffff


	//   ....[21]....
        /*00e4*/ 	.word	0xffffffff


	//   ....[22]....
        /*00e8*/ 	.word	0xffffffff


	//   ....[23]....
        /*00ec*/ 	.word	0xffffffff


	//   ....[24]....
        /*00f0*/ 	.word	0xffffffff


	//   ....[25]....
        /*00f4*/ 	.word	0xffffffff


	//   ....[26]....
        /*00f8*/ 	.word	0xffffffff


	//   ....[27]....
        /*00fc*/ 	.word	0xffffffff


	//   ....[28]....
        /*0100*/ 	.word	0xffffffff


	//   ....[29]....
        /*0104*/ 	.word	0xffffffff


	//   ....[30]....
        /*0108*/ 	.word	0xffffffff


	//   ....[31]....
        /*010c*/ 	.word	0xffffffff


	//   ....[32]....
        /*0110*/ 	.word	0xffffffff


	//   ....[33]....
        /*0114*/ 	.word	0xffffffff


	//   ....[34]....
        /*0118*/ 	.word	0xffffffff


	//   ....[35]....
        /*011c*/ 	.word	0xffffffff


	//   ....[36]....
        /*0120*/ 	.word	0x0500000f


	//   ....[37]....
        /*0124*/ 	.word	0x0500000f


	//   ....[38]....
        /*0128*/ 	.word	0x0500000f


	//   ....[39]....
        /*012c*/ 	.word	0x0500000f


	//   ....[40]....
        /*0130*/ 	.word	0x0500000f


	//   ....[41]....
        /*0134*/ 	.word	0x0500000f


	//   ....[42]....
        /*0138*/ 	.word	0x0500000f


	//   ....[43]....
        /*013c*/ 	.word	0x0500000f


	//   ....[44]....
        /*0140*/ 	.word	0x0500000f


	//   ....[45]....
        /*0144*/ 	.word	0x0500000f


	//   ....[46]....
        /*0148*/ 	.word	0x0500000f


	//   ....[47]....
        /*014c*/ 	.word	0x0500000f


	//   ....[48]....
        /*0150*/ 	.word	0x0500000f


	//   ....[49]....
        /*0154*/ 	.word	0x0500000f


	//   ....[50]....
        /*0158*/ 	.word	0x0500000f


	//   ....[51]....
        /*015c*/ 	.word	0x0500000f


	//   ....[52]....
        /*0160*/ 	.word	0x0500000f


	//   ....[53]....
        /*0164*/ 	.word	0x0500000f


	//   ....[54]....
        /*0168*/ 	.word	0x0500000f


	//   ....[55]....
        /*016c*/ 	.word	0x0500000f


	//   ....[56]....
        /*0170*/ 	.word	0x0500000f


	//   ....[57]....
        /*0174*/ 	.word	0x0500000f


	//   ....[58]....
        /*0178*/ 	.word	0x0500000f


	//   ....[59]....
        /*017c*/ 	.word	0x0500000f


	//   ....[60]....
        /*0180*/ 	.word	0x0500000f


	//   ....[61]....
        /*0184*/ 	.word	0x0500000f


	//   ....[62]....
        /*0188*/ 	.word	0x0500000f


	//   ....[63]....
        /*018c*/ 	.word	0x0500000f


	//   ....[64]....
        /*0190*/ 	.word	0x0500000f


	//   ....[65]....
        /*0194*/ 	.word	0x0500000f


	//   ....[66]....
        /*0198*/ 	.word	0x0500000f


	//   ....[67]....
        /*019c*/ 	.word	0x0500000f


	//   ....[68]....
        /*01a0*/ 	.word	0x0500000f


	//   ....[69]....
        /*01a4*/ 	.word	0x0500000f


	//   ....[70]....
        /*01a8*/ 	.word	0x0500000f


	//   ....[71]....
        /*01ac*/ 	.word	0x0500000f


	//----- nvinfo : EIATTR_COOP_GROUP_INSTR_OFFSETS
	.align		4
.L_2386:
        /*01b0*/ 	.byte	0x04, 0x28
        /*01b2*/ 	.short	(.L_2388 - .L_2387)


	//   ....[0]....
.L_2387:
        /*01b4*/ 	.word	0x000003a0


	//   ....[1]....
        /*01b8*/ 	.word	0x000003b0


	//   ....[2]....
        /*01bc*/ 	.word	0x000003c0


	//   ....[3]....
        /*01c0*/ 	.word	0x00000510


	//   ....[4]....
        /*01c4*/ 	.word	0x00000520


	//   ....[5]....
        /*01c8*/ 	.word	0x00000530


	//   ....[6]....
        /*01cc*/ 	.word	0x00000680


	//   ....[7]....
        /*01d0*/ 	.word	0x00000690


	//   ....[8]....
        /*01d4*/ 	.word	0x000006a0


	//   ....[9]....
        /*01d8*/ 	.word	0x000007f0


	//   ....[10]....
        /*01dc*/ 	.word	0x00000800


	//   ....[11]....
        /*01e0*/ 	.word	0x00000810


	//   ....[12]....
        /*01e4*/ 	.word	0x00000960


	//   ....[13]....
        /*01e8*/ 	.word	0x00000970


	//   ....[14]....
        /*01ec*/ 	.word	0x00000980


	//   ....[15]....
        /*01f0*/ 	.word	0x00000ad0


	//   ....[16]....
        /*01f4*/ 	.word	0x00000ae0


	//   ....[17]....
        /*01f8*/ 	.word	0x00000af0


	//   ....[18]....
        /*01fc*/ 	.word	0x00000db0


	//   ....[19]....
        /*0200*/ 	.word	0x00000dc0


	//   ....[20]....
        /*0204*/ 	.word	0x00000dd0


	//   ....[21]....
        /*0208*/ 	.word	0x00000f20


	//   ....[22]....
        /*020c*/ 	.word	0x00000f30


	//   ....[23]....
        /*0210*/ 	.word	0x00000f40


	//   ....[24]....
        /*0214*/ 	.word	0x00001090


	//   ....[25]....
        /*0218*/ 	.word	0x000010a0


	//   ....[26]....
        /*021c*/ 	.word	0x000010b0


	//   ....[27]....
        /*0220*/ 	.word	0x00001200


	//   ....[28]....
        /*0224*/ 	.word	0x00001210


	//   ....[29]....
        /*0228*/ 	.word	0x00001220


	//   ....[30]....
        /*022c*/ 	.word	0x00001370


	//   ....[31]....
        /*0230*/ 	.word	0x00001380


	//   ....[32]....
        /*0234*/ 	.word	0x00001390


	//   ....[33]....
        /*0238*/ 	.word	0x000014e0


	//   ....[34]....
        /*023c*/ 	.word	0x000014f0


	//   ....[35]....
        /*0240*/ 	.word	0x00001500


	//   ....[36]....
        /*0244*/ 	.word	0x00001820


	//   ....[37]....
        /*0248*/ 	.word	0x000018b0


	//   ....[38]....
        /*024c*/ 	.word	0x00001900


	//   ....[39]....
        /*0250*/ 	.word	0x00001990


	//   ....[40]....
        /*0254*/ 	.word	0x00001a20


	//   ....[41]....
        /*0258*/ 	.word	0x00001a70


	//   ....[42]....
        /*025c*/ 	.word	0x00001b00


	//   ....[43]....
        /*0260*/ 	.word	0x00001b90


	//   ....[44]....
        /*0264*/ 	.word	0x00001be0


	//   ....[45]....
        /*0268*/ 	.word	0x00001c70


	//   ....[46]....
        /*026c*/ 	.word	0x00001d00


	//   ....[47]....
        /*0270*/ 	.word	0x00001d50


	//   ....[48]....
        /*0274*/ 	.word	0x00001de0


	//   ....[49]....
        /*0278*/ 	.word	0x00001e70


	//   ....[50]....
        /*027c*/ 	.word	0x00001ec0


	//   ....[51]....
        /*0280*/ 	.word	0x00001f50


	//   ....[52]....
        /*0284*/ 	.word	0x00001fe0


	//   ....[53]....
        /*0288*/ 	.word	0x00002030


	//   ....[54]....
        /*028c*/ 	.word	0x000020c0


	//   ....[55]....
        /*0290*/ 	.word	0x00002150


	//   ....[56]....
        /*0294*/ 	.word	0x000021a0


	//   ....[57]....
        /*0298*/ 	.word	0x00002230


	//   ....[58]....
        /*029c*/ 	.word	0x000022c0


	//   ....[59]....
        /*02a0*/ 	.word	0x00002310


	//   ....[60]....
        /*02a4*/ 	.word	0x000023a0


	//   ....[61]....
        /*02a8*/ 	.word	0x00002430


	//   ....[62]....
        /*02ac*/ 	.word	0x00002480


	//   ....[63]....
        /*02b0*/ 	.word	0x00002510


	//   ....[64]....
        /*02b4*/ 	.word	0x000025a0


	//   ....[65]....
        /*02b8*/ 	.word	0x000025f0


	//   ....[66]....
        /*02bc*/ 	.word	0x00002680


	//   ....[67]....
        /*02c0*/ 	.word	0x00002710


	//   ....[68]....
        /*02c4*/ 	.word	0x00002760


	//   ....[69]....
        /*02c8*/ 	.word	0x000027f0


	//   ....[70]....
        /*02cc*/ 	.word	0x00002880


	//   ....[71]....
        /*02d0*/ 	.word	0x000028d0


	//----- nvinfo : EIATTR_VRC_CTA_INIT_COUNT
	.align		4
.L_2388:
        /*02d4*/ 	.byte	0x02, 0x4a
	.zero		1
	.zero		1


	//----- nvinfo : EIATTR_SYSCALL_OFFSETS
	.align		4
        /*02d8*/ 	.byte	0x04, 0x46
        /*02da*/ 	.short	(.L_2390 - .L_2389)


	//   ....[0]....
.L_2389:
        /*02dc*/ 	.word	0x00000140


	//----- nvinfo : EIATTR_EXIT_INSTR_OFFSETS
	.align		4
.L_2390:
        /*02e0*/ 	.byte	0x04, 0x1c
        /*02e2*/ 	.short	(.L_2392 - .L_2391)


	//   ....[0]....
.L_2391:
        /*02e4*/ 	.word	0x000001c0


	//   ....[1]....
        /*02e8*/ 	.word	0x000017b0


	//----- nvinfo : EIATTR_MAX_THREADS
	.align		4
.L_2392:
        /*02ec*/ 	.byte	0x04, 0x05
        /*02ee*/ 	.short	(.L_2394 - .L_2393)
.L_2393:
        /*02f0*/ 	.word	0x00000100
        /*02f4*/ 	.word	0x00000001
        /*02f8*/ 	.word	0x00000001


	//----- nvinfo : EIATTR_CRS_STACK_SIZE
	.align		4
.L_2394:
        /*02fc*/ 	.byte	0x04, 0x1e
        /*02fe*/ 	.short	(.L_2396 - .L_2395)
.L_2395:
        /*0300*/ 	.word	0x00000000


	//----- nvinfo : EIATTR_CBANK_PARAM_SIZE
	.align		4
.L_2396:
        /*0304*/ 	.byte	0x03, 0x19
        /*0306*/ 	.short	0x0060


	//----- nvinfo : EIATTR_PARAM_CBANK
	.align		4
        /*0308*/ 	.byte	0x04, 0x0a
        /*030a*/ 	.short	(.L_2398 - .L_2397)
	.align		4
.L_2397:
        /*030c*/ 	.word	index@(.nv.constant0._Z17LayerNormWarpImplI19BiasAddResidualLoadI6__halffE11AffineStoreIfS1_EfLi1ELi1ELi0ELi32ELi2ELb1EEvT_T0_iidPT1_S8_)
        /*0310*/ 	.short	0x0380
        /*0312*/ 	.short	0x0060


	//----- nvinfo : EIATTR_SW_WAR
	.align		4
.L_2398:
        /*0314*/ 	.byte	0x04, 0x36
        /*0316*/ 	.short	(.L_2400 - .L_2399)
.L_2399:
        /*0318*/ 	.word	0x00000008
.L_2400:


//--------------------- .nv.info._Z17LayerNormWarpImplI19BiasAddResidualLoadI6__halffE11AffineStoreIfS1_EfLi1ELi1ELi1ELi32ELi2ELb0EEvT_T0_iidPT1_S8_ --------------------------
	.section	.nv.info._Z17LayerNormWarpImplI19BiasAddResidualLoadI6__halffE11AffineStoreIfS1_EfLi1ELi1ELi1ELi32ELi2ELb0EEvT_T0_iidPT1_S8_,"",@"SHT_CUDA_INFO"
	.sectionflags	@""
	.align	4


	//----- nvinfo : EIATTR_CUDA_API_VERSION
	.align		4
        /*0000*/ 	.byte	0x04, 0x37
        /*0002*/ 	.short	(.L_2402 - .L_2401)
.L_2401:
        /*0004*/ 	.word	0x00000082


	//----- nvinfo : EIATTR_KPARAM_INFO
	.align		4
.L_2402:
        /*0008*/ 	.byte	0x04, 0x17
        /*000a*/ 	.short	(.L_2404 - .L_2403)
.L_2403:
        /*000c*/ 	.word	0x00000000
        /*0010*/ 	.short	0x0006
        /*0012*/ 	.short	0x0058
        /*0014*/ 	.byte	0x00, 0xf5, 0x21, 0x00


	//----- nvinfo : EIATTR_KPARAM_INFO
	.align		4
.L_2404:
        /*0018*/ 	.byte	0x04, 0x17
        /*001a*/ 	.short	(.L_2406 - .L_2405)
.L_2405:
        /*001c*/ 	.word	0x00000000
        /*0020*/ 	.short	0x0005
        /*0022*/ 	.short	0x0050
        /*0024*/ 	.byte	0x00, 0xf5, 0x21, 0x00


	//----- nvinfo : EIATTR_KPARAM_INFO
	.align		4
.L_2406:
        /*0028*/ 	.byte	0x04, 0x17
        /*002a*/ 	.short	(.L_2408 - .L_2407)
.L_2407:
        /*002c*/ 	.word	0x00000000
        /*0030*/ 	.short	0x0004
        /*0032*/ 	.short	0x0048
        /*0034*/ 	.byte	0x00, 0xf0, 0x21, 0x00


	//----- nvinfo : EIATTR_KPARAM_INFO
	.align		4
.L_2408:
        /*0038*/ 	.byte	0x04, 0x17
        /*003a*/ 	.short	(.L_2410 - .L_2409)
.L_2409:
        /*003c*/ 	.word	0x00000000
        /*0040*/ 	.short	0x0003
        /*0042*/ 	.short	0x0044
        /*0044*/ 	.byte	0x00, 0xf0, 0x11, 0x00


	//----- nvinfo : EIATTR_KPARAM_INFO
	.align		4
.L_2410:
        /*0048*/ 	.byte	0x04, 0x17
        /*004a*/ 	.short	(.L_2412 - .L_2411)
.L_2411:
        /*004c*/ 	.word	0x00000000
        /*0050*/ 	.short	0x0002
        /*0052*/ 	.short	0x0040
        /*0054*/ 	.byte	0x00, 0xf0, 0x11, 0x00


	//----- nvinfo : EIATTR_KPARAM_INFO
	.align		4
.L_2412:
        /*0058*/ 	.byte	0x04, 0x17
        /*005a*/ 	.short	(.L_2414 - .L_2413)
.L_2413:
        /*005c*/ 	.word	0x00000000
        /*0060*/ 	.short	0x0001
        /*0062*/ 	.short	0x0020
        /*0064*/ 	.byte	0x00, 0xf0, 0x81, 0x00


	//----- nvinfo : EIATTR_KPARAM_INFO
	.align		4
.L_2414:
        /*0068*/ 	.byte	0x04, 0x17
        /*006a*/ 	.short	(.L_2416 - .L_2415)
.L_2415:
        /*006c*/ 	.word	0x00000000
        /*0070*/ 	.short	0x0000
        /*0072*/ 	.short	0x0000
        /*0074*/ 	.byte	0x00, 0xf0, 0x81, 0x00


	//----- nvinfo : EIATTR_SPARSE_MMA_MASK
	.align		4
.L_2416:
        /*0078*/ 	.byte	0x03, 0x50
        /*007a*/ 	.short	0x0000


	//----- nvinfo : EIATTR_MAXREG_COUNT
	.align		4
        /*007c*/ 	.byte	0x03, 0x1b
        /*007e*/ 	.short	0x00ff


	//----- nvinfo : EIATTR_EXTERNS
	.align		4
        /*0080*/ 	.byte	0x04, 0x0f
        /*0082*/ 	.short	(.L_2418 - .L_2417)


	//   ....[0]....
	.align		4
.L_2417:
        /*0084*/ 	.word	index@(__assertfail)


	//----- nvinfo : EIATTR_MERCURY_ISA_VERSION
	.align		4
.L_2418:
        /*0088*/ 	.byte	0x03, 0x5f
        /*008a*/ 	.short	0x0101


	//----- nvinfo : EIATTR_COOP_GROUP_MASK_REGIDS
	.align		4
        /*008c*/ 	.byte	0x04, 0x29
        /*008e*/ 	.short	(.L_2420 - .L_2419)


	//   ....[0]....
.L_2419:
        /*0090*/ 	.word	0xffffffff


	//   ....[1]....
        /*0094*/ 	.word	0xffffffff


	//   ....[2]....
        /*0098*/ 	.word	0xffffffff


	//   ....[3]....
        /*009c*/ 	.word	0xffffffff


	//   ....[4]....
        /*00a0*/ 	.word	0xffffffff


	//   ....[5]....
        /*00a4*/ 	.word	0xffffffff


	//   ....[6]....
        /*00a8*/ 	.word	0xffffffff


	//   ....[7]....
        /*00ac*/ 	.word	0xffffffff


	//   ....[8]....
        /*00b0*/ 	.word	0xffffffff


	//   ....[9]....
        /*00b4*/ 	.word	0xffffffff


	//   ....[10]....
        /*00b8*/ 	.word	0xffffffff


	//   ....[11]....
        /*00bc*/ 	.word	0xffffffff


	//   ....[12]....
        /*00c0*/ 	.word	0xffffffff


	//   ....[13]....
        /*00c4*/ 	.word	0xffffffff


	//   ....[14]....
        /*00c8*/ 	.word	0xffffffff


	//   ....[15]....
        /*00cc*/ 	.word	0xffffffff


	//   ....[16]....
        /*00d0*/ 	.word	0xffffffff


	//   ....[17]....
        /*00d4*/ 	.word	0xffffffff


	//   ....[18]....
        /*00d8*/ 	.word	0xffffffff


	//   ....[19]....
        /*00dc*/ 	.word	0xffffffff


	//   ....[20]....
        /*00e0*/ 	.word	0xffffffff


	//   ....[21]....
        /*00e4*/ 	.word	0xffffffff


	//   ....[22]....
        /*00e8*/ 	.word	0xffffffff


	//   ....[23]....
        /*00ec*/ 	.word	0xffffffff


	//   ....[24]....
        /*00f0*/ 	.word	0xffffffff


	//   ....[25]....
        /*00f4*/ 	.word	0xffffffff


	//   ....[26]....
        /*00f8*/ 	.word	0xffffffff


	//   ....[27]....
        /*00fc*/ 	.word	0xffffffff


	//   ....[28]....
        /*0100*/ 	.word	0xffffffff


	//   ....[29]....
        /*0104*/ 	.word	0xffffffff


	//   ....[30]....
        /*0108*/ 	.word	0xffffffff


	//   ....[31]....
        /*010c*/ 	.word	0xffffffff


	//   ....[32]....
        /*0110*/ 	.word	0xffffffff


	//   ....[33]....
        /*0114*/ 	.word	0xffffffff


	//   ....[34]....
        /*0118*/ 	.word	0xffffffff


	//   ....[35]....
        /*011c*/ 	.word	0xffffffff


	//   ....[36]....
        /*0120*/ 	.word	0x0500000f


	//   ....[37]....
        /*0124*/ 	.word	0x0500000f


	//   ....[38]....
        /*0128*/ 	.word	0x0500000f


	//   ....[39]....
        /*012c*/ 	.word	0x0500000f


	//   ....[40]....
        /*0130*/ 	.word	0x0500000f


	//   ....[41]....
        /*0134*/ 	.word	0x0500000f


	//   ....[42]....
        /*0138*/ 	.word	0x0500000f


	//   ....[43]....
        /*013c*/ 	.word	0x0500000f


	//   ....[44]....
        /*0140*/ 	.word	0x0500000f


	//   ....[45]....
        /*0144*/ 	.word	0x0500000f


	//   ....[46]....
        /*0148*/ 	.word	0x0500000f


	//   ....[47]....
        /*014c*/ 	.word	0x0500000f


	//   ....[48]....
        /*0150*/ 	.word	0x0500000f


	//   ....[49]....
        /*0154*/ 	.word	0x0500000f


	//   ....[50]....
        /*0158*/ 	.word	0x0500000f


	//   ....[51]....
        /*015c*/ 	.word	0x0500000f


	//   ....[52]....
        /*0160*/ 	.word	0x0500000f


	//   ....[53]....
        /*0164*/ 	.word	0x0500000f


	//   ....[54]....
        /*0168*/ 	.word	0x0500000f


	//   ....[55]....
        /*016c*/ 	.word	0x0500000f


	//   ....[56]....
        /*0170*/ 	.word	0x0500000f


	//   ....[57]....
        /*0174*/ 	.word	0x0500000f


	//   ....[58]....
        /*0178*/ 	.word	0x0500000f


	//   ....[59]....
        /*017c*/ 	.word	0x0500000f


	//   ....[60]....
        /*0180*/ 	.word	0x0500000f


	//   ....[61]....
        /*0184*/ 	.word	0x0500000f


	//   ....[62]....
        /*0188*/ 	.word	0x0500000f


	//   ....[63]....
        /*018c*/ 	.word	0x0500000f


	//   ....[64]....
        /*0190*/ 	.word	0x0500000f


	//   ....[65]....
        /*0194*/ 	.word	0x0500000f


	//   ....[66]....
        /*0198*/ 	.word	0x0500000f


	//   ....[67]....
        /*019c*/ 	.word	0x0500000f


	//   ....[68]....
        /*01a0*/ 	.word	0x0500000f


	//   ....[69]....
        /*01a4*/ 	.word	0x0500000f


	//   ....[70]....
        /*01a8*/ 	.word	0x0500000f


	//   ....[71]....
        /*01ac*/ 	.word	0x0500000f


	//----- nvinfo : EIATTR_COOP_GROUP_INSTR_OFFSETS
	.align		4
.L_2420:
        /*01b0*/ 	.byte	0x04, 0x28
        /*01b2*/ 	.short	(.L_2422 - .L_2421)


	//   ....[0]....
.L_2421:
        /*01b4*/ 	.word	0x000002f0


	//   ....[1]....
        /*01b8*/ 	.word	0x00000310


	//   ....[2]....
        /*01bc*/ 	.word	0x00000320


	//   ....[3]....
        /*01c0*/ 	.word	0x00000430


	//   ....[4]....
        /*01c4*/ 	.word	0x00000440


	//   ....[5]....
        /*01c8*/ 	.word	0x00000450


	//   ....[6]....
        /*01cc*/ 	.word	0x00000580


	//   ....[7]....
        /*01d0*/ 	.word	0x00000590


	//   ....[8]....
        /*01d4*/ 	.word	0x000005a0


	//   ....[9]....
        /*01d8*/ 	.word	0x000006d0


	//   ....[10]....
        /*01dc*/ 	.word	0x000006e0


	//   ....[11]....
        /*01e0*/ 	.word	0x000006f0


	//   ....[12]....
        /*01e4*/ 	.word	0x00000820


	//   ....[13]....
        /*01e8*/ 	.word	0x00000830


	//   ....[14]....
        /*01ec*/ 	.word	0x00000840


	//   ....[15]....
        /*01f0*/ 	.word	0x00000970


	//   ....[16]....
        /*01f4*/ 	.word	0x00000980


	//   ....[17]....
        /*01f8*/ 	.word	0x00000990


	//   ....[18]....
        /*01fc*/ 	.word	0x00000c30


	//   ....[19]....
        /*0200*/ 	.word	0x00000c40


	//   ....[20]....
        /*0204*/ 	.word	0x00000c50


	//   ....[21]....
        /*0208*/ 	.word	0x00000d70


	//   ....[22]....
        /*020c*/ 	.word	0x00000d80


	//   ....[23]....
        /*0210*/ 	.word	0x00000d90


	//   ....[24]....
        /*0214*/ 	.word	0x00000ec0


	//   ....[25]....
        /*0218*/ 	.word	0x00000ed0


	//   ....[26]....
        /*021c*/ 	.word	0x00000ee0


	//   ....[27]....
        /*0220*/ 	.word	0x00001010


	//   ....[28]....
        /*0224*/ 	.word	0x00001020


	//   ....[29]....
        /*0228*/ 	.word	0x00001030


	//   ....[30]....
        /*022c*/ 	.word	0x00001160


	//   ....[31]....
        /*0230*/ 	.word	0x00001170


	//   ....[32]....
        /*0234*/ 	.word	0x00001180


	//   ....[33]....
        /*0238*/ 	.word	0x000012b0


	//   ....[34]....
        /*023c*/ 	.word	0x000012c0


	//   ....[35]....
        /*0240*/ 	.word	0x000012d0


	//   ....[36]....
        /*0244*/ 	.word	0x000015b0


	//   ....[37]....
        /*0248*/ 	.word	0x00001650


	//   ....[38]....
        /*024c*/ 	.word	0x000016a0


	//   ....[39]....
        /*0250*/ 	.word	0x00001730


	//   ....[40]....
        /*0254*/ 	.word	0x000017c0


	//   ....[41]....
        /*0258*/ 	.word	0x00001810


	//   ....[42]....
        /*025c*/ 	.word	0x000018a0


	//   ....[43]....
        /*0260*/ 	.word	0x00001930


	//   ....[44]....
        /*0264*/ 	.word	0x00001980


	//   ....[45]....
        /*0268*/ 	.word	0x00001a10


	//   ....[46]....
        /*026c*/ 	.word	0x00001aa0


	//   ....[47]....
        /*0270*/ 	.word	0x00001af0


	//   ....[48]....
        /*0274*/ 	.word	0x00001b80


	//   ....[49]....
        /*0278*/ 	.word	0x00001c10


	//   ....[50]....
        /*027c*/ 	.word	0x00001c60


	//   ....[51]....
        /*0280*/ 	.word	0x00001cf0


	//   ....[52]....
        /*0284*/ 	.word	0x00001d80


	//   ....[53]....
        /*0288*/ 	.word	0x00001dd0


	//   ....[54]....
        /*028c*/ 	.word	0x00001e60


	//   ....[55]....
        /*0290*/ 	.word	0x00001ef0


	//   ....[56]....
        /*0294*/ 	.word	0x00001f40


	//   ....[57]....
        /*0298*/ 	.word	0x00001fd0


	//   ....[58]....
        /*029c*/ 	.word	0x00002060


	//   ....[59]....
        /*02a0*/ 	.word	0x000020b0


	//   ....[60]....
        /*02a4*/ 	.word	0x00002140


	//   ....[61]....
        /*02a8*/ 	.word	0x000021d0


	//   ....[62]....
        /*02ac*/ 	.word	0x00002220


	//   ....[63]....
        /*02b0*/ 	.word	0x000022b0


	//   ....[64]....
        /*02b4*/ 	.word	0x00002340


	//   ....[65]....
        /*02b8*/ 	.word	0x00002390


	//   ....[66]....
        /*02bc*/ 	.word	0x00002420


	//   ....[67]....
        /*02c0*/ 	.word	0x000024b0


	//   ....[68]....
        /*02c4*/ 	.word	0x00002500


	//   ....[69]....
        /*02c8*/ 	.word	0x00002590


	//   ....[70]....
        /*02cc*/ 	.word	0x00002620


	//   ....[71]....
        /*02d0*/ 	.word	0x00002670


	//----- nvinfo : EIATTR_VRC_CTA_INIT_COUNT
	.align		4
.L_2422:
        /*02d4*/ 	.byte	0x02, 0x4a
	.zero		1
	.zero		1


	//----- nvinfo : EIATTR_SYSCALL_OFFSETS
	.align		4
        /*02d8*/ 	.byte	0x04, 0x46
        /*02da*/ 	.short	(.L_2424 - .L_2423)


	//   ....[0]....
.L_2423:
        /*02dc*/ 	.word	0x00000140


	//----- nvinfo : EIATTR_EXIT_INSTR_OFFSETS
	.align		4
.L_2424:
        /*02e0*/ 	.byte	0x04, 0x1c
        /*02e2*/ 	.short	(.L_2426 - .L_2425)


	//   ....[0]....
.L_2425:
        /*02e4*/ 	.word	0x000001c0


	//   ....[1]....
        /*02e8*/ 	.word	0x00001540


	//----- nvinfo : EIATTR_MAX_THREADS
	.align		4
.L_2426:
        /*02ec*/ 	.byte	0x04, 0x05
        /*02ee*/ 	.short	(.L_2428 - .L_2427)
.L_2427:
        /*02f0*/ 	.word	0x00000100
        /*02f4*/ 	.word	0x00000001
        /*02f8*/ 	.word	0x00000001


	//----- nvinfo : EIATTR_CRS_STACK_SIZE
	.align		4
.L_2428:
        /*02fc*/ 	.byte	0x04, 0x1e
        /*02fe*/ 	.short	(.L_2430 - .L_2429)
.L_2429:
        /*0300*/ 	.word	0x00000000


	//----- nvinfo : EIATTR_CBANK_PARAM_SIZE
	.align		4
.L_2430:
        /*0304*/ 	.byte	0x03, 0x19
        /*0306*/ 	.short	0x0060


	//----- nvinfo : EIATTR_PARAM_CBANK
	.align		4
        /*0308*/ 	.byte	0x04, 0x0a
        /*030a*/ 	.short	(.L_2432 - .L_2431)
	.align		4
.L_2431:
        /*030c*/ 	.word	index@(.nv.constant0._Z17LayerNormWarpImplI19BiasAddResidualLoadI6__halffE11AffineStoreIfS1_EfLi1ELi1ELi1ELi32ELi2ELb0EEvT_T0_iidPT1_S8_)
        /*0310*/ 	.short	0x0380
        /*0312*/ 	.short	0x0060


	//----- nvinfo : EIATTR_SW_WAR
	.align		4
.L_2432:
        /*0314*/ 	.byte	0x04, 0x36
        /*0316*/ 	.short	(.L_2434 - .L_2433)
.L_2433:
        /*0318*/ 	.word	0x00000008
.L_2434:


//--------------------- .nv.info._Z17LayerNormWarpImplI19BiasAddResidualLoadI6__halffE11AffineStoreIfS1_EfLi1ELi1ELi0ELi16ELi1ELb1EEvT_T0_iidPT1_S8_ --------------------------
	.section	.nv.info._Z17LayerNormWarpImplI19BiasAddResidualLoadI6__halffE11AffineStoreIfS1_EfLi1ELi1ELi0ELi16ELi1ELb1EEvT_T0_iidPT1_S8_,"",@"SHT_CUDA_INFO"
	.sectionflags	@""
	.align	4


	//----- nvinfo : EIATTR_CUDA_API_VERSION
	.align		4
        /*0000*/ 	.byte	0x04, 0x37
        /*0002*/ 	.short	(.L_2436 - .L_2435)
.L_2435:
        /*0004*/ 	.word	0x00000082


	//----- nvinfo : EIATTR_KPARAM_INFO
	.align		4
.L_2436:
        /*0008*/ 	.byte	0x04, 0x17
        /*000a*/ 	.short	(.L_2438 - .L_2437)
.L_2437:
        /*000c*/ 	.word	0x00000000
        /*0010*/ 	.short	0x0006
        /*0012*/ 	.short	0x0058
        /*0014*/ 	.byte	0x00, 0xf5, 0x21, 0x00


	//----- nvinfo : EIATTR_KPARAM_INFO
	.align		4
.L_2438:
        /*0018*/ 	.byte	0x04, 0x17
        /*001a*/ 	.short	(.L_2440 - .L_2439)
.L_2439:
        /*001c*/ 	.word	0x00000000
        /*0020*/ 	.short	0x0005
        /*0022*/ 	.short	0x0050
        /*0024*/ 	.byte	0x00, 0xf5, 0x21, 0x00


	//----- nvinfo : EIATTR_KPARAM_INFO
	.align		4
.L_2440:
        /*0028*/ 	.byte	0x04, 0x17
        /*002a*/ 	.short	(.L_2442 - .L_2441)
.L_2441:
        /*002c*/ 	.word	0x00000000
        /*0030*/ 	.short	0x0004
        /*0032*/ 	.short	0x0048
        /*0034*/ 	.byte	0x00, 0xf0, 0x21, 0x00


	//----- nvinfo : EIATTR_KPARAM_INFO
	.align		4
.L_2442:
        /*0038*/ 	.byte	0x04, 0x17
        /*003a*/ 	.short	(.L_2444 - .L_2443)
.L_2443:
        /*003c*/ 	.word	0x00000000
        /*0040*/ 	.short	0x0003
        /*0042*/ 	.short	0x0044
        /*0044*/ 	.byte	0x00, 0xf0, 0x11, 0x00


	//----- nvinfo : EIATTR_KPARAM_INFO
	.align		4
.L_2444:
        /*0048*/ 	.byte	0x04, 0x17
        /*004a*/ 	.short	(.L_2446 - .L_2445)
.L_2445:
        /*004c*/ 	.word	0x00000000
        /*0050*/ 	.short	0x0002
        /*0052*/ 	.short	0x0040
        /*0054*/ 	.byte	0x00, 0xf0, 0x11, 0x00


	//----- nvinfo : EIATTR_KPARAM_INFO
	.align		4
.L_2446:
        /*0058*/ 	.byte	0x04, 0x17
        /*005a*/ 	.short	(.L_2448 - .L_2447)
.L_2447:
        /*005c*/ 	.word	0x00000000
        /*0060*/ 	.short	0x0001
        /*0062*/ 	.short	0x0020
        /*0064*/ 	.byte	0x00, 0xf0, 0x81, 0x00


	//----- nvinfo : EIATTR_KPARAM_INFO
	.align		4
.L_2448:
        /*0068*/ 	.byte	0x04, 0x17
        /*006a*/ 	.short	(.L_2450 - .L_2449)
.L_2449:
        /*006c*/ 	.word	0x00000000
        /*0070*/ 	.short	0x0000
        /*0072*/ 	.short	0x0000
        /*0074*/ 	.byte	0x00, 0xf0, 0x81, 0x00


	//----- nvinfo : EIATTR_SPARSE_MMA_MASK
	.align		4
.L_2450:
        /*0078*/ 	.byte	0x03, 0x50
        /*007a*/ 	.short	0x0000


	//----- nvinfo : EIATTR_MAXREG_COUNT
	.align		4
        /*007c*/ 	.byte	0x03, 0x1b
        /*007e*/ 	.short	0x00ff


	//----- nvinfo : EIATTR_EXTERNS
	.align		4
        /*0080*/ 	.byte	0x04, 0x0f
        /*0082*/ 	.short	(.L_2452 - .L_2451)


	//   ....[0]....
	.align		4
.L_2451:
        /*0084*/ 	.word	index@(__assertfail)


	//----- nvinfo : EIATTR_MERCURY_ISA_VERSION
	.align		4
.L_2452:
        /*0088*/ 	.byte	0x03, 0x5f
        /*008a*/ 	.short	0x0101


	//----- nvinfo : EIATTR_COOP_GROUP_MASK_REGIDS
	.align		4
        /*008c*/ 	.byte	0x04, 0x29
        /*008e*/ 	.short	(.L_2454 - .L_2453)


	//   ....[0]....
.L_2453:
        /*0090*/ 	.word	0xffffffff


	//   ....[1]....
        /*0094*/ 	.word	0xffffffff


	//   ....[2]....
        /*0098*/ 	.word	0xffffffff


	//   ....[3]....
        /*009c*/ 	.word	0xffffffff


	//   ....[4]....
        /*00a0*/ 	.word	0xffffffff


	//   ....[5]....
        /*00a4*/ 	.word	0xffffffff


	//   ....[6]....
        /*00a8*/ 	.word	0xffffffff


	//   ....[7]....
        /*00ac*/ 	.word	0xffffffff


	//   ....[8]....
        /*00b0*/ 	.word	0xffffffff


	//   ....[9]....
        /*00b4*/ 	.word	0xffffffff


	//   ....[10]....
        /*00b8*/ 	.word	0xffffffff


	//   ....[11]....
        /*00bc*/ 	.word	0xffffffff


	//   ....[12]....
        /*00c0*/ 	.word	0xffffffff


	//   ....[13]....
        /*00c4*/ 	.word	0xffffffff


	//   ....[14]....
        /*00c8*/ 	.word	0xffffffff


	//   ....[15]....
        /*00cc*/ 	.word	0x0500000f


	//   ....[16]....
        /*00d0*/ 	.word	0x0500000f


	//   ....[17]....
        /*00d4*/ 	.word	0x0500000f


	//   ....[18]....
        /*00d8*/ 	.word	0x0500000f


	//   ....[19]....
        /*00dc*/ 	.word	0x0500000f


	//   ....[20]....
        /*00e0*/ 	.word	0x0500000f


	//   ....[21]....
        /*00e4*/ 	.word	0x0500000f


	//   ....[22]....
        /*00e8*/ 	.word	0x0500000f


	//   ....[23]....
        /*00ec*/ 	.word	0x0500000f


	//   ....[24]....
        /*00f0*/ 	.word	0x0500000f


	//   ....[25]....
        /*00f4*/ 	.word	0x0500000f


	//   ....[26]....
        /*00f8*/ 	.word	0x0500000f


	//   ....[27]....
        /*00fc*/ 	.word	0x0500000f


	//   ....[28]....
        /*0100*/ 	.word	0x0500000f


	//   ....[29]....
        /*0104*/ 	.word	0x0500000f


	//----- nvinfo : EIATTR_COOP_GROUP_INSTR_OFFSETS
	.align		4
.L_2454:
        /*0108*/ 	.byte	0x04, 0x28
        /*010a*/ 	.short	(.L_2456 - .L_2455)


	//   ....[0]....
.L_2455:
        /*010c*/ 	.word	0x000002e0


	//   ....[1]....
        /*0110*/ 	.word	0x000002f0


	//   ....[2]....
        /*0114*/ 	.word	0x00000300


	//   ....[3]....
        /*0118*/ 	.word	0x00000450


	//   ....[4]....
        /*011c*/ 	.word	0x00000460


	//   ....[5]....
        /*0120*/ 	.word	0x00000470


	//   ....[6]....
        /*0124*/ 	.word	0x000005c0


	//   ....[7]....
        /*0128*/ 	.word	0x000005d0


	//   ....[8]....
        /*012c*/ 	.word	0x000005e0


	//   ....[9]....
        /*0130*/ 	.word	0x00000730


	//   ....[10]....
        /*0134*/ 	.word	0x00000740


	//   ....[11]....
        /*0138*/ 	.word	0x00000750


	//   ....[12]....
        /*013c*/ 	.word	0x000008a0


	//   ....[13]....
        /*0140*/ 	.word	0x000008b0


	//   ....[14]....
        /*0144*/ 	.word	0x000008c0


	//   ....[15]....
        /*0148*/ 	.word	0x00000c20


	//   ....[16]....
        /*014c*/ 	.word	0x00000cb0


	//   ....[17]....
        /*0150*/ 	.word	0x00000d00


	//   ....[18]....
        /*0154*/ 	.word	0x00000d90


	//   ....[19]....
        /*0158*/ 	.word	0x00000e20


	//   ....[20]....
        /*015c*/ 	.word	0x00000e70


	//   ....[21]....
        /*0160*/ 	.word	0x00000f00


	//   ....[22]....
        /*0164*/ 	.word	0x00000f90


	//   ....[23]....
        /*0168*/ 	.word	0x00000fe0


	//   ....[24]....
        /*016c*/ 	.word	0x00001070


	//   ....[25]....
        /*0170*/ 	.word	0x00001100


	//   ....[26]....
        /*0174*/ 	.word	0x00001150


	//   ....[27]....
        /*0178*/ 	.word	0x000011e0


	//   ....[28]....
        /*017c*/ 	.word	0x00001270


	//   ....[29]....
        /*0180*/ 	.word	0x000012c0


	//----- nvinfo : EIATTR_VRC_CTA_INIT_COUNT
	.align		4
.L_2456:
        /*0184*/ 	.byte	0x02, 0x4a
	.zero		1
	.zero		1


	//----- nvinfo : EIATTR_SYSCALL_OFFSETS
	.align		4
        /*0188*/ 	.byte	0x04, 0x46
        /*018a*/ 	.short	(.L_2458 - .L_2457)


	//   ....[0]....
.L_2457:
        /*018c*/ 	.word	0x00000140


	//----- nvinfo : EIATTR_EXIT_INSTR_OFFSETS
	.align		4
.L_2458:
        /*0190*/ 	.byte	0x04, 0x1c
        /*0192*/ 	.short	(.L_2460 - .L_2459)


	//   ....[0]....
.L_2459:
        /*0194*/ 	.word	0x000001b0


	//   ....[1]....
        /*0198*/ 	.word	0x00000bb0


	//----- nvinfo : EIATTR_MAX_THREADS
	.align		4
.L_2460:
        /*019c*/ 	.byte	0x04, 0x05
        /*019e*/ 	.short	(.L_2462 - .L_2461)
.L_2461:
        /*01a0*/ 	.word	0x00000100
        /*01a4*/ 	.word	0x00000001
        /*01a8*/ 	.word	0x00000001


	//----- nvinfo : EIATTR_CRS_STACK_SIZE
	.align		4
.L_2462:
        /*01ac*/ 	.byte	0x04, 0x1e
        /*01ae*/ 	.short	(.L_2464 - .L_2463)
.L_2463:
        /*01b0*/ 	.word	0x00000000


	//----- nvinfo : EIATTR_CBANK_PARAM_SIZE
	.align		4
.L_2464:
        /*01b4*/ 	.byte	0x03, 0x19
        /*01b6*/ 	.short	0x0060


	//----- nvinfo : EIATTR_PARAM_CBANK
	.align		4
        /*01b8*/ 	.byte	0x04, 0x0a
        /*01ba*/ 	.short	(.L_2466 - .L_2465)
	.align		4
.L_2465:
        /*01bc*/ 	.word	index@(.nv.constant0._Z17LayerNormWarpImplI19BiasAddResidualLoadI6__halffE11AffineStoreIfS1_EfLi1ELi1ELi0ELi16ELi1ELb1EEvT_T0_iidPT1_S8_)
        /*01c0*/ 	.short	0x0380
        /*01c2*/ 	.short	0x0060


	//----- nvinfo : EIATTR_SW_WAR
	.align		4
.L_2466:
        /*01c4*/ 	.byte	0x04, 0x36
        /*01c6*/ 	.short	(.L_2468 - .L_2467)
.L_2467:
        /*01c8*/ 	.word	0x00000008
.L_2468:


//--------------------- .nv.info._Z17LayerNormWarpImplI19BiasAddResidualLoadI6__halffE11AffineStoreIfS1_EfLi1ELi1ELi1ELi16ELi1ELb0EEvT_T0_iidPT1_S8_ --------------------------
	.section	.nv.info._Z17LayerNormWarpImplI19BiasAddResidualLoadI6__halffE11AffineStoreIfS1_EfLi1ELi1ELi1ELi16ELi1ELb0EEvT_T0_iidPT1_S8_,"",@"SHT_CUDA_INFO"
	.sectionflags	@""
	.align	4


	//----- nvinfo : EIATTR_CUDA_API_VERSION
	.align		4
        /*0000*/ 	.byte	0x04, 0x37
        /*0002*/ 	.short	(.L_2470 - .L_2469)
.L_2469:
        /*0004*/ 	.word	0x00000082


	//----- nvinfo : EIATTR_KPARAM_INFO
	.align		4
.L_2470:
        /*0008*/ 	.byte	0x04, 0x17
        /*000a*/ 	.short	(.L_2472 - .L_2471)
.L_2471:
        /*000c*/ 	.word	0x00000000
        /*0010*/ 	.short	0x0006
        /*0012*/ 	.short	0x0058
        /*0014*/ 	.byte	0x00, 0xf5, 0x21, 0x00


	//----- nvinfo : EIATTR_KPARAM_INFO
	.align		4
.L_2472:
        /*0018*/ 	.byte	0x04, 0x17
        /*001a*/ 	.short	(.L_2474 - .L_2473)
.L_2473:
        /*001c*/ 	.word	0x00000000
        /*0020*/ 	.short	0x0005
        /*0022*/ 	.short	0x0050
        /*0024*/ 	.byte	0x00, 0xf5, 0x21, 0x00


	//----- nvinfo : EIATTR_KPARAM_INFO
	.align		4
.L_2474:
        /*0028*/ 	.byte	0x04, 0x17
        /*002a*/ 	.short	(.L_2476 - .L_2475)
.L_2475:
        /*002c*/ 	.word	0x00000000
        /*0030*/ 	.short	0x0004
        /*0032*/ 	.short	0x0048
        /*0034*/ 	.byte	0x00, 0xf0, 0x21, 0x00


	//----- nvinfo : EIATTR_KPARAM_INFO
	.align		4
.L_2476:
        /*0038*/ 	.byte	0x04, 0x17
        /*003a*/ 	.short	(.L_2478 - .L_2477)
.L_2477:
        /*003c*/ 	.word	0x00000000
        /*0040*/ 	.short	0x0003
        /*0042*/ 	.short	0x0044
        /*0044*/ 	.byte	0x00, 0xf0, 0x11, 0x00


	//----- nvinfo : EIATTR_KPARAM_INFO
	.align		4
.L_2478:
        /*0048*/ 	.byte	0x04, 0x17
        /*004a*/ 	.short	(.L_2480 - .L_2479)
.L_2479:
        /*004c*/ 	.word	0x00000000
        /*0050*/ 	.short	0x0002
        /*0052*/ 	.short	0x0040
        /*0054*/ 	.byte	0x00, 0xf0, 0x11, 0x00


	//----- nvinfo : EIATTR_KPARAM_INFO
	.align		4
.L_2480:
        /*0058*/ 	.byte	0x04, 0x17
        /*005a*/ 	.short	(.L_2482 - .L_2481)
.L_2481:
        /*005c*/ 	.word	0x00000000
        /*0060*/ 	.short	0x0001
        /*0062*/ 	.short	0x0020
        /*0064*/ 	.byte	0x00, 0xf0, 0x81, 0x00


	//----- nvinfo : EIATTR_KPARAM_INFO
	.align		4
.L_2482:
        /*0068*/ 	.byte	0x04, 0x17
        /*006a*/ 	.short	(.L_2484 - .L_2483)
.L_2483:
        /*006c*/ 	.word	0x00000000
        /*0070*/ 	.short	0x0000
        /*0072*/ 	.short	0x0000
        /*0074*/ 	.byte	0x00, 0xf0, 0x81, 0x00


	//----- nvinfo : EIATTR_SPARSE_MMA_MASK
	.align		4
.L_2484:
        /*0078*/ 	.byte	0x03, 0x50
        /*007a*/ 	.short	0x0000


	//----- nvinfo : EIATTR_MAXREG_COUNT
	.align		4
        /*007c*/ 	.byte	0x03, 0x1b
        /*007e*/ 	.short	0x00ff


	//----- nvinfo : EIATTR_EXTERNS
	.align		4
        /*0080*/ 	.byte	0x04, 0x0f
        /*0082*/ 	.short	(.L_2486 - .L_2485)


	//   ....[0]....
	.align		4
.L_2485:
        /*0084*/ 	.word	index@(__assertfail)


	//----- nvinfo : EIATTR_MERCURY_ISA_VERSION
	.align		4
.L_2486:
        /*0088*/ 	.byte	0x03, 0x5f
        /*008a*/ 	.short	0x0101


	//----- nvinfo : EIATTR_COOP_GROUP_MASK_REGIDS
	.align		4
        /*008c*/ 	.byte	0x04, 0x29
        /*008e*/ 	.short	(.L_2488 - .L_2487)


	//   ....[0]....
.L_2487:
        /*0090*/ 	.word	0xffffffff


	//   ....[1]....
        /*0094*/ 	.word	0xffffffff


	//   ....[2]....
        /*0098*/ 	.word	0xffffffff


	//   ....[3]....
        /*009c*/ 	.word	0xffffffff


	//   ....[4]....
        /*00a0*/ 	.word	0xffffffff


	//   ....[5]....
        /*00a4*/ 	.word	0xffffffff


	//   ....[6]....
        /*00a8*/ 	.word	0xffffffff


	//   ....[7]....
        /*00ac*/ 	.word	0xffffffff


	//   ....[8]....
        /*00b0*/ 	.word	0xffffffff


	//   ....[9]....
        /*00b4*/ 	.word	0xffffffff


	//   ....[10]....
        /*00b8*/ 	.word	0xffffffff


	//   ....[11]....
        /*00bc*/ 	.word	0xffffffff


	//   ....[12]....
        /*00c0*/ 	.word	0xffffffff


	//   ....[13]....
        /*00c4*/ 	.word	0xffffffff


	//   ....[14]....
        /*00c8*/ 	.word	0xffffffff


	//   ....[15]....
        /*00cc*/ 	.word	0x0500000f


	//   ....[16]....
        /*00d0*/ 	.word	0x0500000f


	//   ....[17]....
        /*00d4*/ 	.word	0x0500000f


	//   ....[18]....
        /*00d8*/ 	.word	0x0500000f


	//   ....[19]....
        /*00dc*/ 	.word	0x0500000f


	//   ....[20]....
        /*00e0*/ 	.word	0x0500000f


	//   ....[21]....
        /*00e4*/ 	.word	0x0500000f


	//   ....[22]....
        /*00e8*/ 	.word	0x0500000f


	//   ....[23]....
        /*00ec*/ 	.word	0x0500000f


	//   ....[24]....
        /*00f0*/ 	.word	0x0500000f


	//   ....[25]....
        /*00f4*/ 	.word	0x0500000f


	//   ....[26]....
        /*00f8*/ 	.word	0x0500000f


	//   ....[27]....
        /*00fc*/ 	.word	0x0500000f


	//   ....[28]....
        /*0100*/ 	.word	0x0500000f


	//   ....[29]....
        /*0104*/ 	.word	0x0500000f


	//----- nvinfo : EIATTR_COOP_GROUP_INSTR_OFFSETS
	.align		4
.L_2488:
        /*0108*/ 	.byte	0x04, 0x28
        /*010a*/ 	.short	(.L_2490 - .L_2489)


	//   ....[0]....
.L_2489:
        /*010c*/ 	.word	0x000002a0


	//   ....[1]....
        /*0110*/ 	.word	0x000002b0


	//   ....[2]....
        /*0114*/ 	.word	0x000002c0


	//   ....[3]....
        /*0118*/ 	.word	0x000003d0


	//   ....[4]....
        /*011c*/ 	.word	0x000003e0


	//   ....[5]....
        /*0120*/ 	.word	0x000003f0


	//   ....[6]....
        /*0124*/ 	.word	0x00000520


	//   ....[7]....
        /*0128*/ 	.word	0x00000530


	//   ....[8]....
        /*012c*/ 	.word	0x00000540


	//   ....[9]....
        /*0130*/ 	.word	0x00000670


	//   ....[10]....
        /*0134*/ 	.word	0x00000680


	//   ....[11]....
        /*0138*/ 	.word	0x00000690


	//   ....[12]....
        /*013c*/ 	.word	0x000007c0


	//   ....[13]....
        /*0140*/ 	.word	0x000007d0


	//   ....[14]....
        /*0144*/ 	.word	0x000007e0


	//   ....[15]....
        /*0148*/ 	.word	0x00000b10


	//   ....[16]....
        /*014c*/ 	.word	0x00000ba0


	//   ....[17]....
        /*0150*/ 	.word	0x00000bf0


	//   ....[18]....
        /*0154*/ 	.word	0x00000c80


	//   ....[19]....
        /*0158*/ 	.word	0x00000d10


	//   ....[20]....
        /*015c*/ 	.word	0x00000d60


	//   ....[21]....
        /*0160*/ 	.word	0x00000df0


	//   ....[22]....
        /*0164*/ 	.word	0x00000e80


	//   ....[23]....
        /*0168*/ 	.word	0x00000ed0


	//   ....[24]....
        /*016c*/ 	.word	0x00000f60


	//   ....[25]....
        /*0170*/ 	.word	0x00000ff0


	//   ....[26]....
        /*0174*/ 	.word	0x00001040


	//   ....[27]....
        /*0178*/ 	.word	0x000010d0


	//   ....[28]....
        /*017c*/ 	.word	0x00001160


	//   ....[29]....
        /*0180*/ 	.word	0x000011b0


	//----- nvinfo : EIATTR_VRC_CTA_INIT_COUNT
	.align		4
.L_2490:
        /*0184*/ 	.byte	0x02, 0x4a
	.zero		1
	.zero		1


	//----- nvinfo : EIATTR_SYSCALL_OFFSETS
	.align		4
        /*0188*/ 	.byte	0x04, 0x46
        /*018a*/ 	.short	(.L_2492 - .L_2491)


	//   ....[0]....
.L_2491:
        /*018c*/ 	.word	0x00000140


	//----- nvinfo : EIATTR_EXIT_INSTR_OFFSETS
	.align		4
.L_2492:
        /*0190*/ 	.byte	0x04, 0x1c
        /*0192*/ 	.short	(.L_2494 - .L_2493)


	//   ....[0]....
.L_2493:
        /*0194*/ 	.word	0x000001b0


	//   ....[1]....
        /*0198*/ 	.word	0x00000aa0


	//----- nvinfo : EIATTR_MAX_THREADS
	.align		4
.L_2494:
        /*019c*/ 	.byte	0x04, 0x05
        /*019e*/ 	.short	(.L_2496 - .L_2495)
.L_2495:
        /*01a0*/ 	.word	0x00000100
        /*01a4*/ 	.word	0x00000001
        /*01a8*/ 	.word	0x00000001


	//----- nvinfo : EIATTR_CRS_STACK_SIZE
	.align		4
.L_2496:
        /*01ac*/ 	.byte	0x04, 0x1e
        /*01ae*/ 	.short	(.L_2498 - .L_2497)
.L_2497:
        /*01b0*/ 	.word	0x00000000


	//----- nvinfo : EIATTR_CBANK_PARAM_SIZE
	.align		4
.L_2498:
        /*01b4*/ 	.byte	0x03, 0x19
        /*01b6*/ 	.short	0x0060


	//----- nvinfo : EIATTR_PARAM_CBANK
	.align		4
        /*01b8*/ 	.byte	0x04, 0x0a
        /*01ba*/ 	.short	(.L_2500 - .L_2499)
	.align		4
.L_2499:
        /*01bc*/ 	.word	index@(.nv.constant0._Z17LayerNormWarpImplI19BiasAddResidualLoadI6__halffE11AffineStoreIfS1_EfLi1ELi1ELi1ELi16ELi1ELb0EEvT_T0_iidPT1_S8_)
        /*01c0*/ 	.short	0x0380
        /*01c2*/ 	.short	0x0060


	//----- nvinfo : EIATTR_SW_WAR
	.align		4
.L_2500:
        /*01c4*/ 	.byte	0x04, 0x36
        /*01c6*/ 	.short	(.L_2502 - .L_2501)
.L_2501:
        /*01c8*/ 	.word	0x00000008
.L_2502:


//--------------------- .nv.info._Z17LayerNormWarpImplI19BiasAddResidualLoadI6__halffE11AffineStoreIfS1_EfLi1ELi1ELi0ELi16ELi2ELb1EEvT_T0_iidPT1_S8_ --------------------------
	.section	.nv.info._Z17LayerNormWarpImplI19BiasAddResidualLoadI6__halffE11AffineStoreIfS1_EfLi1ELi1ELi0ELi16ELi2ELb1EEvT_T0_iidPT1_S8_,"",@"SHT_CUDA_INFO"
	.sectionflags	@""
	.align	4


	//----- nvinfo : EIATTR_CUDA_API_VERSION
	.align		4
        /*0000*/ 	.byte	0x04, 0x37
        /*0002*/ 	.short	(.L_2504 - .L_2503)
.L_2503:
        /*0004*/ 	.word	0x00000082


	//----- nvinfo : EIATTR_KPARAM_INFO
	.align		4
.L_2504:
        /*0008*/ 	.byte	0x04, 0x17
        /*000a*/ 	.short	(.L_2506 - .L_2505)
.L_2505:
        /*000c*/ 	.word	0x00000000
        /*0010*/ 	.short	0x0006
        /*0012*/ 	.short	0x0058
        /*0014*/ 	.byte	0x00, 0xf5, 0x21, 0x00


	//----- nvinfo : EIATTR_KPARAM_INFO
	.align		4
.L_2506:
        /*0018*/ 	.byte	0x04, 0x17
        /*001a*/ 	.short	(.L_2508 - .L_2507)
.L_2507:
        /*001c*/ 	.word	0x00000000
        /*0020*/ 	.short	0x0005
        /*0022*/ 	.short	0x0050
        /*0024*/ 	.byte	0x00, 0xf5, 0x21, 0x00


	//----- nvinfo : EIATTR_KPARAM_INFO
	.align		4
.L_2508:
        /*0028*/ 	.byte	0x04, 0x17
        /*002a*/ 	.short	(.L_2510 - .L_2509)
.L_2509:
        /*002c*/ 	.word	0x00000000
        /*0030*/ 	.short	0x0004
        /*0032*/ 	.short	0x0048
        /*0034*/ 	.byte	0x00, 0xf0, 0x21, 0x00


	//----- nvinfo : EIATTR_KPARAM_INFO
	.align		4
.L_2510:
        /*0038*/ 	.byte	0x04, 0x17
        /*003a*/ 	.short	(.L_2512 - .L_2511)
.L_2511:
        /*003c*/ 	.word	0x00000000
        /*0040*/ 	.short	0x0003
        /*0042*/ 	.short	0x0044
        /*0044*/ 	.byte	0x00, 0xf0, 0x11, 0x00


	//----- nvinfo : EIATTR_KPARAM_INFO
	.align		4
.L_2512:
        /*0048*/ 	.byte	0x04, 0x17
        /*004a*/ 	.short	(.L_2514 - .L_2513)
.L_2513:
        /*004c*/ 	.word	0x00000000
        /*0050*/ 	.short	0x0002
        /*0052*/ 	.short	0x0040
        /*0054*/ 	.byte	0x00, 0xf0, 0x11, 0x00


	//----- nvinfo : EIATTR_KPARAM_INFO
	.align		4
.L_2514:
        /*0058*/ 	.byte	0x04, 0x17
        /*005a*/ 	.short	(.L_2516 - .L_2515)
.L_2515:
        /*005c*/ 	.word	0x00000000
        /*0060*/ 	.short	0x0001
        /*0062*/ 	.short	0x0020
        /*0064*/ 	.byte	0x00, 0xf0, 0x81, 0x00


	//----- nvinfo : EIATTR_KPARAM_INFO
	.align		4
.L_2516:
        /*0068*/ 	.byte	0x04, 0x17
        /*006a*/ 	.short	(.L_2518 - .L_2517)
.L_2517:
        /*006c*/ 	.word	0x00000000
        /*0070*/ 	.short	0x0000
        /*0072*/ 	.short	0x0000
        /*0074*/ 	.byte	0x00, 0xf0, 0x81, 0x00


	//----- nvinfo : EIATTR_SPARSE_MMA_MASK
	.align		4
.L_2518:
        /*0078*/ 	.byte	0x03, 0x50
        /*007a*/ 	.short	0x0000


	//----- nvinfo : EIATTR_MAXREG_COUNT
	.align		4
        /*007c*/ 	.byte	0x03, 0x1b
        /*007e*/ 	.short	0x00ff


	//----- nvinfo : EIATTR_EXTERNS
	.align		4
        /*0080*/ 	.byte	0x04, 0x0f
        /*0082*/ 	.short	(.L_2520 - .L_2519)


	//   ....[0]....
	.align		4
.L_2519:
        /*0084*/ 	.word	index@(__assertfail)


	//----- nvinfo : EIATTR_MERCURY_ISA_VERSION
	.align		4
.L_2520:
        /*0088*/ 	.byte	0x03, 0x5f
        /*008a*/ 	.short	0x0101


	//----- nvinfo : EIATTR_COOP_GROUP_MASK_REGIDS
	.align		4
        /*008c*/ 	.byte	0x04, 0x29
        /*008e*/ 	.short	(.L_2522 - .L_2521)


	//   ....[0]....
.L_2521:
        /*0090*/ 	.word	0xffffffff


	//   ....[1]....
        /*0094*/ 	.word	0xffffffff


	//   ....[2]....
        /*0098*/ 	.word	0xffffffff


	//   ....[3]....
        /*009c*/ 	.word	0xffffffff


	//   ....[4]....
        /*00a0*/ 	.word	0xffffffff


	//   ....[5]....
        /*00a4*/ 	.word	0xffffffff


	//   ....[6]....
        /*00a8*/ 	.word	0xffffffff


	//   ....[7]....
        /*00ac*/ 	.word	0xffffffff


	//   ....[8]....
        /*00b0*/ 	.word	0xffffffff


	//   ....[9]....
        /*00b4*/ 	.word	0xffffffff


	//   ....[10]....
        /*00b8*/ 	.word	0xffffffff


	//   ....[11]....
        /*00bc*/ 	.word	0xffffffff


	//   ....[12]....
        /*00c0*/ 	.word	0xffffffff


	//   ....[13]....
        /*00c4*/ 	.word	0xffffffff


	//   ....[14]....
        /*00c8*/ 	.word	0xffffffff


	//   ....[15]....
        /*00cc*/ 	.word	0xffffffff


	//   ....[16]....
        /*00d0*/ 	.word	0xffffffff


	//   ....[17]....
        /*00d4*/ 	.word	0xffffffff


	//   ....[18]....
        /*00d8*/ 	.word	0xffffffff


	//   ....[19]....
        /*00dc*/ 	.word	0xffffffff


	//   ....[20]....
        /*00e0*/ 	.word	0xffffffff


	//   ....[21]....
        /*00e4*/ 	.word	0xffffffff


	//   ....[22]....
        /*00e8*/ 	.word	0xffffffff


	//   ....[23]....
        /*00ec*/ 	.word	0xffffffff


	//   ....[24]....
        /*00f0*/ 	.word	0xffffffff


	//   ....[25]....
        /*00f4*/ 	.word	0xffffffff


	//   ....[26]....
        /*00f8*/ 	.word	0xffffffff


	//   ....[27]....
        /*00fc*/ 	.word	0xffffffff


	//   ....[28]....
        /*0100*/ 	.word	0xffffffff


	//   ....[29]....
        /*0104*/ 	.word	0xffffffff


	//   ....[30]....
        /*0108*/ 	.word	0x0500000f


	//   ....[31]....
        /*010c*/ 	.word	0x0500000f


	//   ....[32]....
        /*0110*/ 	.word	0x0500000f


	//   ....[33]....
        /*0114*/ 	.word	0x0500000f


	//   ....[34]....
        /*0118*/ 	.word	0x0500000f


	//   ....[35]....
        /*011c*/ 	.word	0x0500000f


	//   ....[36]....
        /*0120*/ 	.word	0x0500000f


	//   ....[37]....
        /*0124*/ 	.word	0x0500000f


	//   ....[38]....
        /*0128*/ 	.word	0x0500000f


	//   ....[39]....
        /*012c*/ 	.word	0x0500000f


	//   ....[40]....
        /*0130*/ 	.word	0x0500000f


	//   ....[41]....
        /*0134*/ 	.word	0x0500000f


	//   ....[42]....
        /*0138*/ 	.word	0x0500000f


	//   ....[43]....
        /*013c*/ 	.word	0x0500000f


	//   ....[44]....
        /*0140*/ 	.word	0x0500000f


	//   ....[45]....
        /*0144*/ 	.word	0x0500000f


	//   ....[46]....
        /*0148*/ 	.word	0x0500000f


	//   ....[47]....
        /*014c*/ 	.word	0x0500000f


	//   ....[48]....
        /*0150*/ 	.word	0x0500000f


	//   ....[49]....
        /*0154*/ 	.word	0x0500000f


	//   ....[50]....
        /*0158*/ 	.word	0x0500000f


	//   ....[51]....
        /*015c*/ 	.word	0x0500000f


	//   ....[52]....
        /*0160*/ 	.word	0x0500000f


	//   ....[53]....
        /*0164*/ 	.word	0x0500000f


	//   ....[54]....
        /*0168*/ 	.word	0x0500000f


	//   ....[55]....
        /*016c*/ 	.word	0x0500000f


	//   ....[56]....
        /*0170*/ 	.word	0x0500000f


	//   ....[57]....
        /*0174*/ 	.word	0x0500000f


	//   ....[58]....
        /*0178*/ 	.word	0x0500000f


	//   ....[59]....
        /*017c*/ 	.word	0x0500000f


	//----- nvinfo : EIATTR_COOP_GROUP_INSTR_OFFSETS
	.align		4
.L_2522:
        /*0180*/ 	.byte	0x04, 0x28
        /*0182*/ 	.short	(.L_2524 - .L_2523)


	//   ....[0]....
.L_2523:
        /*0184*/ 	.word	0x000003a0


	//   ....[1]....
        /*0188*/ 	.word	0x000003b0


	//   ....[2]....
        /*018c*/ 	.word	0x000003c0


	//   ....[3]....
        /*0190*/ 	.word	0x00000510


	//   ....[4]....
        /*0194*/ 	.word	0x00000520


	//   ....[5]....
        /*0198*/ 	.word	0x00000530


	//   ....[6]....
        /*019c*/ 	.word	0x00000680


	//   ....[7]....
        /*01a0*/ 	.word	0x00000690


	//   ....[8]....
        /*01a4*/ 	.word	0x000006a0


	//   ....[9]....
        /*01a8*/ 	.word	0x000007f0


	//   ....[10]....
        /*01ac*/ 	.word	0x00000800


	//   ....[11]....
        /*01b0*/ 	.word	0x00000810


	//   ....[12]....
        /*01b4*/ 	.word	0x00000960


	//   ....[13]....
        /*01b8*/ 	.word	0x00000970


	//   ....[14]....
        /*01bc*/ 	.word	0x00000980


	//   ....[15]....
        /*01c0*/ 	.word	0x00000c60


	//   ....[16]....
        /*01c4*/ 	.word	0x00000c70


	//   ....[17]....
        /*01c8*/ 	.word	0x00000c80


	//   ....[18]....
        /*01cc*/ 	.word	0x00000dd0


	//   ....[19]....
        /*01d0*/ 	.word	0x00000de0


	//   ....[20]....
        /*01d4*/ 	.word	0x00000df0


	//   ....[21]....
        /*01d8*/ 	.word	0x00000f40


	//   ....[22]....
        /*01dc*/ 	.word	0x00000f50


	//   ....[23]....
        /*01e0*/ 	.word	0x00000f60


	//   ....[24]....
        /*01e4*/ 	.word	0x000010b0


	//   ....[25]....
        /*01e8*/ 	.word	0x000010c0


	//   ....[26]....
        /*01ec*/ 	.word	0x000010d0


	//   ....[27]....
        /*01f0*/ 	.word	0x00001220


	//   ....[28]....
        /*01f4*/ 	.word	0x00001230


	//   ....[29]....
        /*01f8*/ 	.word	0x00001240


	//   ....[30]....
        /*01fc*/ 	.word	0x00001580


	//   ....[31]....
        /*0200*/ 	.word	0x00001610


	//   ....[32]....
        /*0204*/ 	.word	0x00001660


	//   ....[33]....
        /*0208*/ 	.word	0x000016f0


	//   ....[34]....
        /*020c*/ 	.word	0x00001780


	//   ....[35]....
        /*0210*/ 	.word	0x000017d0


	//   ....[36]....
        /*0214*/ 	.word	0x00001860


	//   ....[37]....
        /*0218*/ 	.word	0x000018f0


	//   ....[38]....
        /*021c*/ 	.word	0x00001940


	//   ....[39]....
        /*0220*/ 	.word	0x000019d0


	//   ....[40]....
        /*0224*/ 	.word	0x00001a60


	//   ....[41]....
        /*0228*/ 	.word	0x00001ab0


	//   ....[42]....
        /*022c*/ 	.word	0x00001b40


	//   ....[43]....
        /*0230*/ 	.word	0x00001bd0


	//   ....[44]....
        /*0234*/ 	.word	0x00001c20


	//   ....[45]....
        /*0238*/ 	.word	0x00001cb0


	//   ....[46]....
        /*023c*/ 	.word	0x00001d40


	//   ....[47]....
        /*0240*/ 	.word	0x00001d90


	//   ....[48]....
        /*0244*/ 	.word	0x00001e20


	//   ....[49]....
        /*0248*/ 	.word	0x00001eb0


	//   ....[50]....
        /*024c*/ 	.word	0x00001f00


	//   ....[51]....
        /*0250*/ 	.word	0x00001f90


	//   ....[52]....
        /*0254*/ 	.word	0x00002020


	//   ....[53]....
        /*0258*/ 	.word	0x00002070


	//   ....[54]....
        /*025c*/ 	.word	0x00002100


	//   ....[55]....
        /*0260*/ 	.word	0x00002190


	//   ....[56]....
        /*0264*/ 	.word	0x000021e0


	//   ....[57]....
        /*0268*/ 	.word	0x00002270


	//   ....[58]....
        /*026c*/ 	.word	0x00002300


	//   ....[59]....
        /*0270*/ 	.word	0x00002350


	//----- nvinfo : EIATTR_VRC_CTA_INIT_COUNT
	.align		4
.L_2524:
        /*0274*/ 	.byte	0x02, 0x4a
	.zero		1
	.zero		1


	//----- nvinfo : EIATTR_SYSCALL_OFFSETS
	.align		4
        /*0278*/ 	.byte	0x04, 0x46
        /*027a*/ 	.short	(.L_2526 - .L_2525)


	//   ....[0]....
.L_2525:
        /*027c*/ 	.word	0x00000140


	//----- nvinfo : EIATTR_EXIT_INSTR_OFFSETS
	.align		4
.L_2526:
        /*0280*/ 	.byte	0x04, 0x1c
        /*0282*/ 	.short	(.L_2528 - .L_2527)


	//   ....[0]....
.L_2527:
        /*0284*/ 	.word	0x000001c0


	//   ....[1]....
        /*0288*/ 	.word	0x00001510


	//----- nvinfo : EIATTR_MAX_THREADS
	.align		4
.L_2528:
        /*028c*/ 	.byte	0x04, 0x05
        /*028e*/ 	.short	(.L_2530 - .L_2529)
.L_2529:
        /*0290*/ 	.word	0x00000100
        /*0294*/ 	.word	0x00000001
        /*0298*/ 	.word	0x00000001


	//----- nvinfo : EIATTR_CRS_STACK_SIZE
	.align		4
.L_2530:
        /*029c*/ 	.byte	0x04, 0x1e
        /*029e*/ 	.short	(.L_2532 - .L_2531)
.L_2531:
        /*02a0*/ 	.word	0x00000000


	//----- nvinfo : EIATTR_CBANK_PARAM_SIZE
	.align		4
.L_2532:
        /*02a4*/ 	.byte	0x03, 0x19
        /*02a6*/ 	.short	0x0060


	//----- nvinfo : EIATTR_PARAM_CBANK
	.align		4
        /*02a8*/ 	.byte	0x04, 0x0a
        /*02aa*/ 	.short	(.L_2534 - .L_2533)
	.align		4
.L_2533:
        /*02ac*/ 	.word	index@(.nv.constant0._Z17LayerNormWarpImplI19BiasAddResidualLoadI6__halffE11AffineStoreIfS1_EfLi1ELi1ELi0ELi16ELi2ELb1EEvT_T0_iidPT1_S8_)
        /*02b0*/ 	.short	0x0380
        /*02b2*/ 	.short	0x0060


	//----- nvinfo : EIATTR_SW_WAR
	.align		4
.L_2534:
        /*02b4*/ 	.byte	0x04, 0x36
        /*02b6*/ 	.short	(.L_2536 - .L_2535)
.L_2535:
        /*02b8*/ 	.word	0x00000008
.L_2536:


//--------------------- .nv.info._Z17LayerNormWarpImplI19BiasAddResidualLoadI6__halffE11AffineStoreIfS1_EfLi1ELi1ELi1ELi16ELi2ELb0EEvT_T0_iidPT1_S8_ --------------------------
	.section	.nv.info._Z17LayerNormWarpImplI19BiasAddResidualLoadI6__halffE11AffineStoreIfS1_EfLi1ELi1ELi1ELi16ELi2ELb0EEvT_T0_iidPT1_S8_,"",@"SHT_CUDA_INFO"
	.sectionflags	@""
	.align	4


	//----- nvinfo : EIATTR_CUDA_API_VERSION
	.align		4
        /*0000*/ 	.byte	0x04, 0x37
        /*0002*/ 	.short	(.L_2538 - .L_2537)
.L_2537:
        /*0004*/ 	.word	0x00000082


	//----- nvinfo : EIATTR_KPARAM_INFO
	.align		4
.L_2538:
        /*0008*/ 	.byte	0x04, 0x17
        /*000a*/ 	.short	(.L_2540 - .L_2539)
.L_2539:
        /*000c*/ 	.word	0x00000000
        /*0010*/ 	.short	0x0006
        /*0012*/ 	.short	0x0058
        /*0014*/ 	.byte	0x00, 0xf5, 0x21, 0x00


	//----- nvinfo : EIATTR_KPARAM_INFO
	.align		4
.L_2540:
        /*0018*/ 	.byte	0x04, 0x17
        /*001a*/ 	.short	(.L_2542 - .L_2541)
.L_2541:
        /*001c*/ 	.word	0x00000000
        /*0020*/ 	.short	0x0005
        /*0022*/ 	.short	0x0050
        /*0024*/ 	.byte	0x00, 0xf5, 0x21, 0x00


	//----- nvinfo : EIATTR_KPARAM_INFO
	.align		4
.L_2542:
        /*0028*/ 	.byte	0x04, 0x17
        /*002a*/ 	.short	(.L_2544 - .L_2543)
.L_2543:
        /*002c*/ 	.word	0x00000000
        /*0030*/ 	.short	0x0004
        /*0032*/ 	.short	0x0048
        /*0034*/ 	.byte	0x00, 0xf0, 0x21, 0x00


	//----- nvinfo : EIATTR_KPARAM_INFO
	.align		4
.L_2544:
        /*0038*/ 	.byte	0x04, 0x17
        /*003a*/ 	.short	(.L_2546 - .L_2545)
.L_2545:
        /*003c*/ 	.word	0x00000000
        /*0040*/ 	.short	0x0003
        /*0042*/ 	.short	0x0044
        /*0044*/ 	.byte	0x00, 0xf0, 0x11, 0x00


	//----- nvinfo : EIATTR_KPARAM_INFO
	.align		4
.L_2546:
        /*0048*/ 	.byte	0x04, 0x17
        /*004a*/ 	.short	(.L_2548 - .L_2547)
.L_2547:
        /*004c*/ 	.word	0x00000000
        /*0050*/ 	.short	0x0002
        /*0052*/ 	.short	0x0040
        /*0054*/ 	.byte	0x00, 0xf0, 0x11, 0x00


	//----- nvinfo : EIATTR_KPARAM_INFO
	.align		4
.L_2548:
        /*0058*/ 	.byte	0x04, 0x17
        /*005a*/ 	.short	(.L_2550 - .L_2549)
.L_2549:
        /*005c*/ 	.word	0x00000000
        /*0060*/ 	.short	0x0001
        /*0062*/ 	.short	0x0020
        /*0064*/ 	.byte	0x00, 0xf0, 0x81, 0x00


	//----- nvinfo : EIATTR_KPARAM_INFO
	.align		4
.L_2550:
        /*0068*/ 	.byte	0x04, 0x17
        /*006a*/ 	.short	(.L_2552 - .L_2551)
.L_2551:
        /*006c*/ 	.word	0x00000000
        /*0070*/ 	.short	0x0000
        /*0072*/ 	.short	0x0000
        /*0074*/ 	.byte	0x00, 0xf0, 0x81, 0x00


	//----- nvinfo : EIATTR_SPARSE_MMA_MASK
	.align		4
.L_2552:
        /*0078*/ 	.byte	0x03, 0x50
        /*007a*/ 	.short	0x0000


	//----- nvinfo : EIATTR_MAXREG_COUNT
	.align		4
        /*007c*/ 	.byte	0x03, 0x1b
        /*007e*/ 	.short	0x00ff


	//----- nvinfo : EIATTR_EXTERNS
	.align		4
        /*0080*/ 	.byte	0x04, 0x0f
        /*0082*/ 	.short	(.L_2554 - .L_2553)


	//   ....[0]....
	.align		4
.L_2553:
        /*0084*/ 	.word	index@(__assertfail)


	//----- nvinfo : EIATTR_MERCURY_ISA_VERSION
	.align		4
.L_2554:
        /*0088*/ 	.byte	0x03, 0x5f
        /*008a*/ 	.short	0x0101


	//----- nvinfo : EIATTR_COOP_GROUP_MASK_REGIDS
	.align		4
        /*008c*/ 	.byte	0x04, 0x29
        /*008e*/ 	.short	(.L_2556 - .L_2555)


	//   ....[0]....
.L_2555:
        /*0090*/ 	.word	0xffffffff


	//   ....[1]....
        /*0094*/ 	.word	0xffffffff


	//   ....[2]....
        /*0098*/ 	.word	0xffffffff


	//   ....[3]....
        /*009c*/ 	.word	0xffffffff


	//   ....[4]....
        /*00a0*/ 	.word	0xffffffff


	//   ....[5]....
        /*00a4*/ 	.word	0xffffffff


	//   ....[6]....
        /*00a8*/ 	.word	0xffffffff


	//   ....[7]....
        /*00ac*/ 	.word	0xffffffff


	//   ....[8]....
        /*00b0*/ 	.word	0xffffffff


	//   ....[9]....
        /*00b4*/ 	.word	0xffffffff


	//   ....[10]....
        /*00b8*/ 	.word	0xffffffff


	//   ....[11]....
        /*00bc*/ 	.word	0xffffffff


	//   ....[12]....
        /*00c0*/ 	.word	0xffffffff


	//   ....[13]....
        /*00c4*/ 	.word	0xffffffff


	//   ....[14]....
        /*00c8*/ 	.word	0xffffffff


	//   ....[15]....
        /*00cc*/ 	.word	0xffffffff


	//   ....[16]....
        /*00d0*/ 	.word	0xffffffff


	//   ....[17]....
        /*00d4*/ 	.word	0xffffffff


	//   ....[18]....
        /*00d8*/ 	.word	0xffffffff


	//   ....[19]....
        /*00dc*/ 	.word	0xffffffff


	//   ....[20]....
        /*00e0*/ 	.word	0xffffffff


	//   ....[21]....
        /*00e4*/ 	.word	0xffffffff


	//   ....[22]....
        /*00e8*/ 	.word	0xffffffff


	//   ....[23]....
        /*00ec*/ 	.word	0xffffffff


	//   ....[24]....
        /*00f0*/ 	.word	0xffffffff


	//   ....[25]....
        /*00f4*/ 	.word	0xffffffff


	//   ....[26]....
        /*00f8*/ 	.word	0xffffffff


	//   ....[27]....
        /*00fc*/ 	.word	0xffffffff


	//   ....[28]....
        /*0100*/ 	.word	0xffffffff


	//   ....[29]....
        /*0104*/ 	.word	0xffffffff


	//   ....[30]....
        /*0108*/ 	.word	0x0500000f


	//   ....[31]....
        /*010c*/ 	.word	0x0500000f


	//   ....[32]....
        /*0110*/ 	.word	0x0500000f


	//   ....[33]....
        /*0114*/ 	.word	0x0500000f


	//   ....[34]....
        /*0118*/ 	.word	0x0500000f


	//   ....[35]....
        /*011c*/ 	.word	0x0500000f


	//   ....[36]....
        /*0120*/ 	.word	0x0500000f


	//   ....[37]....
        /*0124*/ 	.word	0x0500000f


	//   ....[38]....
        /*0128*/ 	.word	0x0500000f


	//   ....[39]....
        /*012c*/ 	.word	0x0500000f


	//   ....[40]....
        /*0130*/ 	.word	0x0500000f


	//   ....[41]....
        /*0134*/ 	.word	0x0500000f


	//   ....[42]....
        /*0138*/ 	.word	0x0500000f


	//   ....[43]....
        /*013c*/ 	.word	0x0500000f


	//   ....[44]....
        /*0140*/ 	.word	0x0500000f


	//   ....[45]....
        /*0144*/ 	.word	0x0500000f


	//   ....[46]....
        /*0148*/ 	.word	0x0500000f


	//   ....[47]....
        /*014c*/ 	.word	0x0500000f


	//   ....[48]....
        /*0150*/ 	.word	0x0500000f


	//   ....[49]....
        /*0154*/ 	.word	0x0500000f


	//   ....[50]....
        /*0158*/ 	.word	0x0500000f


	//   ....[51]....
        /*015c*/ 	.word	0x0500000f


	//   ....[52]....
        /*0160*/ 	.word	0x0500000f


	//   ....[53]....
        /*0164*/ 	.word	0x0500000f


	//   ....[54]....
        /*0168*/ 	.word	0x0500000f


	//   ....[55]....
        /*016c*/ 	.word	0x0500000f


	//   ....[56]....
        /*0170*/ 	.word	0x0500000f


	//   ....[57]....
        /*0174*/ 	.word	0x0500000f


	//   ....[58]....
        /*0178*/ 	.word	0x0500000f


	//   ....[59]....
        /*017c*/ 	.word	0x0500000f


	//----- nvinfo : EIATTR_COOP_GROUP_INSTR_OFFSETS
	.align		4
.L_2556:
        /*0180*/ 	.byte	0x04, 0x28
        /*0182*/ 	.short	(.L_2558 - .L_2557)


	//   ....[0]....
.L_2557:
        /*0184*/ 	.word	0x000002f0


	//   ....[1]....
        /*0188*/ 	.word	0x00000310


	//   ....[2]....
        /*018c*/ 	.word	0x00000320


	//   ....[3]....
        /*0190*/ 	.word	0x00000430


	//   ....[4]....
        /*0194*/ 	.word	0x00000440


	//   ....[5]....
        /*0198*/ 	.word	0x00000450


	//   ....[6]....
        /*019c*/ 	.word	0x00000580


	//   ....[7]....
        /*01a0*/ 	.word	0x00000590


	//   ....[8]....
        /*01a4*/ 	.word	0x000005a0


	//   ....[9]....
        /*01a8*/ 	.word	0x000006d0


	//   ....[10]....
        /*01ac*/ 	.word	0x000006e0


	//   ....[11]....
        /*01b0*/ 	.word	0x000006f0


	//   ....[12]....
        /*01b4*/ 	.word	0x00000820


	//   ....[13]....
        /*01b8*/ 	.word	0x00000830


	//   ....[14]....
        /*01bc*/ 	.word	0x00000840


	//   ....[15]....
        /*01c0*/ 	.word	0x00000ae0


	//   ....[16]....
        /*01c4*/ 	.word	0x00000af0


	//   ....[17]....
        /*01c8*/ 	.word	0x00000b00


	//   ....[18]....
        /*01cc*/ 	.word	0x00000c20


	//   ....[19]....
        /*01d0*/ 	.word	0x00000c30


	//   ....[20]....
        /*01d4*/ 	.word	0x00000c40


	//   ....[21]....
        /*01d8*/ 	.word	0x00000d70


	//   ....[22]....
        /*01dc*/ 	.word	0x00000d80


	//   ....[23]....
        /*01e0*/ 	.word	0x00000d90


	//   ....[24]....
        /*01e4*/ 	.word	0x00000ec0


	//   ....[25]....
        /*01e8*/ 	.word	0x00000ed0


	//   ....[26]....
        /*01ec*/ 	.word	0x00000ee0


	//   ....[27]....
        /*01f0*/ 	.word	0x00001010


	//   ....[28]....
        /*01f4*/ 	.word	0x00001020


	//   ....[29]....
        /*01f8*/ 	.word	0x00001030


	//   ....[30]....
        /*01fc*/ 	.word	0x00001310


	//   ....[31]....
        /*0200*/ 	.word	0x000013b0


	//   ....[32]....
        /*0204*/ 	.word	0x00001400


	//   ....[33]....
        /*0208*/ 	.word	0x00001490


	//   ....[34]....
        /*020c*/ 	.word	0x00001520


	//   ....[35]....
        /*0210*/ 	.word	0x00001570


	//   ....[36]....
        /*0214*/ 	.word	0x00001600


	//   ....[37]....
        /*0218*/ 	.word	0x00001690


	//   ....[38]....
        /*021c*/ 	.word	0x000016e0


	//   ....[39]....
        /*0220*/ 	.word	0x00001770


	//   ....[40]....
        /*0224*/ 	.word	0x00001800


	//   ....[41]....
        /*0228*/ 	.word	0x00001850


	//   ....[42]....
        /*022c*/ 	.word	0x000018e0


	//   ....[43]....
        /*0230*/ 	.word	0x00001970


	//   ....[44]....
        /*0234*/ 	.word	0x000019c0


	//   ....[45]....
        /*0238*/ 	.word	0x00001a50


	//   ....[46]....
        /*023c*/ 	.word	0x00001ae0


	//   ....[47]....
        /*0240*/ 	.word	0x00001b30


	//   ....[48]....
        /*0244*/ 	.word	0x00001bc0


	//   ....[49]....
        /*0248*/ 	.word	0x00001c50


	//   ....[50]....
        /*024c*/ 	.word	0x00001ca0


	//   ....[51]....
        /*0250*/ 	.word	0x00001d30


	//   ....[52]....
        /*0254*/ 	.word	0x00001dc0


	//   ....[53]....
        /*0258*/ 	.word	0x00001e10


	//   ....[54]....
        /*025c*/ 	.word	0x00001ea0


	//   ....[55]....
        /*0260*/ 	.word	0x00001f30


	//   ....[56]....
        /*0264*/ 	.word	0x00001f80


	//   ....[57]....
        /*0268*/ 	.word	0x00002010


	//   ....[58]....
        /*026c*/ 	.word	0x000020a0


	//   ....[59]....
        /*0270*/ 	.word	0x000020f0


	//----- nvinfo : EIATTR_VRC_CTA_INIT_COUNT
	.align		4
.L_2558:
        /*0274*/ 	.byte	0x02, 0x4a
	.zero		1
	.zero		1


	//----- nvinfo : EIATTR_SYSCALL_OFFSETS
	.align		4
        /*0278*/ 	.byte	0x04, 0x46
        /*027a*/ 	.short	(.L_2560 - .L_2559)


	//   ....[0]....
.L_2559:
        /*027c*/ 	.word	0x00000140


	//----- nvinfo : EIATTR_EXIT_INSTR_OFFSETS
	.align		4
.L_2560:
        /*0280*/ 	.byte	0x04, 0x1c
        /*0282*/ 	.short	(.L_2562 - .L_2561)


	//   ....[0]....
.L_2561:
        /*0284*/ 	.word	0x000001c0


	//   ....[1]....
        /*0288*/ 	.word	0x000012a0


	//----- nvinfo : EIATTR_MAX_THREADS
	.align		4
.L_2562:
        /*028c*/ 	.byte	0x04, 0x05
        /*028e*/ 	.short	(.L_2564 - .L_2563)
.L_2563:
        /*0290*/ 	.word	0x00000100
        /*0294*/ 	.word	0x00000001
        /*0298*/ 	.word	0x00000001


	//----- nvinfo : EIATTR_CRS_STACK_SIZE
	.align		4
.L_2564:
        /*029c*/ 	.byte	0x04, 0x1e
        /*029e*/ 	.short	(.L_2566 - .L_2565)
.L_2565:
        /*02a0*/ 	.word	0x00000000


	//----- nvinfo : EIATTR_CBANK_PARAM_SIZE
	.align		4
.L_2566:
        /*02a4*/ 	.byte	0x03, 0x19
        /*02a6*/ 	.short	0x0060


	//----- nvinfo : EIATTR_PARAM_CBANK
	.align		4
        /*02a8*/ 	.byte	0x04, 0x0a
        /*02aa*/ 	.short	(.L_2568 - .L_2567)
	.align		4
.L_2567:
        /*02ac*/ 	.word	index@(.nv.constant0._Z17LayerNormWarpImplI19BiasAddResidualLoadI6__halffE11AffineStoreIfS1_EfLi1ELi1ELi1ELi16ELi2ELb0EEvT_T0_iidPT1_S8_)
        /*02b0*/ 	.short	0x0380
        /*02b2*/ 	.short	0x0060


	//----- nvinfo : EIATTR_SW_WAR
	.align		4
.L_2568:
        /*02b4*/ 	.byte	0x04, 0x36
        /*02b6*/ 	.short	(.L_2570 - .L_2569)
.L_2569:
        /*02b8*/ 	.word	0x00000008
.L_2570:


//--------------------- .nv.info._Z17LayerNormWarpImplI19BiasAddResidualLoadI6__halffE11AffineStoreIfS1_EfLi1ELi1ELi0ELi8ELi1ELb1EEvT_T0_iidPT1_S8_ --------------------------
	.section	.nv.info._Z17LayerNormWarpImplI19BiasAddResidualLoadI6__halffE11AffineStoreIfS1_EfLi1ELi1ELi0ELi8ELi1ELb1EEvT_T0_iidPT1_S8_,"",@"SHT_CUDA_INFO"
	.sectionflags	@""
	.align	4


	//----- nvinfo : EIATTR_CUDA_API_VERSION
	.align		4
        /*0000*/ 	.byte	0x04, 0x37
        /*0002*/ 	.short	(.L_2572 - .L_2571)
.L_2571:
        /*0004*/ 	.word	0x00000082


	//----- nvinfo : EIATTR_KPARAM_INFO
	.align		4
.L_2572:
        /*0008*/ 	.byte	0x04, 0x17
        /*000a*/ 	.short	(.L_2574 - .L_2573)
.L_2573:
        /*000c*/ 	.word	0x00000000
        /*0010*/ 	.short	0x0006
        /*0012*/ 	.short	0x0058
        /*0014*/ 	.byte	0x00, 0xf5, 0x21, 0x00


	//----- nvinfo : EIATTR_KPARAM_INFO
	.align		4
.L_2574:
        /*0018*/ 	.byte	0x04, 0x17
        /*001a*/ 	.short	(.L_2576 - .L_2575)
.L_2575:
        /*001c*/ 	.word	0x00000000
        /*0020*/ 	.short	0x0005
        /*0022*/ 	.short	0x0050
        /*0024*/ 	.byte	0x00, 0xf5, 0x21, 0x00


	//----- nvinfo : EIATTR_KPARAM_INFO
	.align		4
.L_2576:
        /*0028*/ 	.byte	0x04, 0x17
        /*002a*/ 	.short	(.L_2578 - .L_2577)
.L_2577:
        /*002c*/ 	.word	0x00000000
        /*0030*/ 	.short	0x0004
        /*0032*/ 	.short	0x0048
        /*0034*/ 	.byte	0x00, 0xf0, 0x21, 0x00


	//----- nvinfo : EIATTR_KPARAM_INFO
	.align		4
.L_2578:
        /*0038*/ 	.byte	0x04, 0x17
        /*003a*/ 	.short	(.L_2580 - .L_2579)
.L_2579:
        /*003c*/ 	.word	0x00000000
        /*0040*/ 	.short	0x0003
        /*0042*/ 	.short	0x0044
        /*0044*/ 	.byte	0x00, 0xf0, 0x11, 0x00


	//----- nvinfo : EIATTR_KPARAM_INFO
	.align		4
.L_2580:
        /*0048*/ 	.byte	0x04, 0x17
        /*004a*/ 	.short	(.L_2582 - .L_2581)
.L_2581:
        /*004c*/ 	.word	0x00000000
        /*0050*/ 	.short	0x0002
        /*0052*/ 	.short	0x0040
        /*0054*/ 	.byte	0x00, 0xf0, 0x11, 0x00


	//----- nvinfo : EIATTR_KPARAM_INFO
	.align		4
.L_2582:
        /*0058*/ 	.byte	0x04, 0x17
        /*005a*/ 	.short	(.L_2584 - .L_2583)
.L_2583:
        /*005c*/ 	.word	0x00000000
        /*0060*/ 	.short	0x0001
        /*0062*/ 	.short	0x0020
        /*0064*/ 	.byte	0x00, 0xf0, 0x81, 0x00


	//----- nvinfo : EIATTR_KPARAM_INFO
	.align		4
.L_2584:
        /*0068*/ 	.byte	0x04, 0x17
        /*006a*/ 	.short	(.L_2586 - .L_2585)
.L_2585:
        /*006c*/ 	.word	0x00000000
        /*0070*/ 	.short	0x0000
        /*0072*/ 	.short	0x0000
        /*0074*/ 	.byte	0x00, 0xf0, 0x81, 0x00


	//----- nvinfo : EIATTR_SPARSE_MMA_MASK
	.align		4
.L_2586:
        /*0078*/ 	.byte	0x03, 0x50
        /*007a*/ 	.short	0x0000


	//----- nvinfo : EIATTR_MAXREG_COUNT
	.align		4
        /*007c*/ 	.byte	0x03, 0x1b
        /*007e*/ 	.short	0x00ff


	//----- nvinfo : EIATTR_EXTERNS
	.align		4
        /*0080*/ 	.byte	0x04, 0x0f
        /*0082*/ 	.short	(.L_2588 - .L_2587)


	//   ....[0]....
	.align		4
.L_2587:
        /*0084*/ 	.word	index@(__assertfail)


	//----- nvinfo : EIATTR_MERCURY_ISA_VERSION
	.align		4
.L_2588:
        /*0088*/ 	.byte	0x03, 0x5f
        /*008a*/ 	.short	0x0101


	//----- nvinfo : EIATTR_COOP_GROUP_MASK_REGIDS
	.align		4
        /*008c*/ 	.byte	0x04, 0x29
        /*008e*/ 	.short	(.L_2590 - .L_2589)


	//   ....[0]....
.L_2589:
        /*0090*/ 	.word	0xffffffff


	//   ....[1]....
        /*0094*/ 	.word	0xffffffff


	//   ....[2]....
        /*0098*/ 	.word	0xffffffff


	//   ....[3]....
        /*009c*/ 	.word	0xffffffff


	//   ....[4]....
        /*00a0*/ 	.word	0xffffffff


	//   ....[5]....
        /*00a4*/ 	.word	0xffffffff


	//   ....[6]....
        /*00a8*/ 	.word	0xffffffff


	//   ....[7]....
        /*00ac*/ 	.word	0xffffffff


	//   ....[8]....
        /*00b0*/ 	.word	0xffffffff


	//   ....[9]....
        /*00b4*/ 	.word	0xffffffff


	//   ....[10]....
        /*00b8*/ 	.word	0xffffffff


	//   ....[11]....
        /*00bc*/ 	.word	0xffffffff


	//   ....[12]....
        /*00c0*/ 	.word	0x0500000f


	//   ....[13]....
        /*00c4*/ 	.word	0x0500000f


	//   ....[14]....
        /*00c8*/ 	.word	0x0500000f


	//   ....[15]....
        /*00cc*/ 	.word	0x0500000f


	//   ....[16]....
        /*00d0*/ 	.word	0x0500000f


	//   ....[17]....
        /*00d4*/ 	.word	0x0500000f


	//   ....[18]....
        /*00d8*/ 	.word	0x0500000f


	//   ....[19]....
        /*00dc*/ 	.word	0x0500000f


	//   ....[20]....
        /*00e0*/ 	.word	0x0500000f


	//   ....[21]....
        /*00e4*/ 	.word	0x0500000f


	//   ....[22]....
        /*00e8*/ 	.word	0x0500000f


	//   ....[23]....
        /*00ec*/ 	.word	0x0500000f


	//----- nvinfo : EIATTR_COOP_GROUP_INSTR_OFFSETS
	.align		4
.L_2590:
        /*00f0*/ 	.byte	0x04, 0x28
        /*00f2*/ 	.short	(.L_2592 - .L_2591)


	//   ....[0]....
.L_2591:
        /*00f4*/ 	.word	0x000002e0


	//   ....[1]....
        /*00f8*/ 	.word	0x000002f0


	//   ....[2]....
        /*00fc*/ 	.word	0x00000300


	//   ....[3]....
        /*0100*/ 	.word	0x00000450


	//   ....[4]....
        /*0104*/ 	.word	0x00000460


	//   ....[5]....
        /*0108*/ 	.word	0x00000470


	//   ....[6]....
        /*010c*/ 	.word	0x000005c0


	//   ....[7]....
        /*0110*/ 	.word	0x000005d0


	//   ....[8]....
        /*0114*/ 	.word	0x000005e0


	//   ....[9]....
        /*0118*/ 	.word	0x00000730


	//   ....[10]....
        /*011c*/ 	.word	0x00000740


	//   ....[11]....
        /*0120*/ 	.word	0x00000750


	//   ....[12]....
        /*0124*/ 	.word	0x00000ab0


	//   ....[13]....
        /*0128*/ 	.word	0x00000b40


	//   ....[14]....
        /*012c*/ 	.word	0x00000b90


	//   ....[15]....
        /*0130*/ 	.word	0x00000c20


	//   ....[16]....
        /*0134*/ 	.word	0x00000cb0


	//   ....[17]....
        /*0138*/ 	.word	0x00000d00


	//   ....[18]....
        /*013c*/ 	.word	0x00000d90


	//   ....[19]....
        /*0140*/ 	.word	0x00000e20


	//   ....[20]....
        /*0144*/ 	.word	0x00000e70


	//   ....[21]....
        /*0148*/ 	.word	0x00000f00


	//   ....[22]....
        /*014c*/ 	.word	0x00000f90


	//   ....[23]....
        /*0150*/ 	.word	0x00000fe0


	//----- nvinfo : EIATTR_VRC_CTA_INIT_COUNT
	.align		4
.L_2592:
        /*0154*/ 	.byte	0x02, 0x4a
	.zero		1
	.zero		1


	//----- nvinfo : EIATTR_SYSCALL_OFFSETS
	.align		4
        /*0158*/ 	.byte	0x04, 0x46
        /*015a*/ 	.short	(.L_2594 - .L_2593)


	//   ....[0]....
.L_2593:
        /*015c*/ 	.word	0x00000140


	//----- nvinfo : EIATTR_EXIT_INSTR_OFFSETS
	.align		4
.L_2594:
        /*0160*/ 	.byte	0x04, 0x1c
        /*0162*/ 	.short	(.L_2596 - .L_2595)


	//   ....[0]....
.L_2595:
        /*0164*/ 	.word	0x000001b0


	//   ....[1]....
        /*0168*/ 	.word	0x00000a40


	//----- nvinfo : EIATTR_MAX_THREADS
	.align		4
.L_2596:
        /*016c*/ 	.byte	0x04, 0x05
        /*016e*/ 	.short	(.L_2598 - .L_2597)
.L_2597:
        /*0170*/ 	.word	0x00000100
        /*0174*/ 	.word	0x00000001
        /*0178*/ 	.word	0x00000001


	//----- nvinfo : EIATTR_CRS_STACK_SIZE
	.align		4
.L_2598:
        /*017c*/ 	.byte	0x04, 0x1e
        /*017e*/ 	.short	(.L_2600 - .L_2599)
.L_2599:
        /*0180*/ 	.word	0x00000000


	//----- nvinfo : EIATTR_CBANK_PARAM_SIZE
	.align		4
.L_2600:
        /*0184*/ 	.byte	0x03, 0x19
        /*0186*/ 	.short	0x0060


	//----- nvinfo : EIATTR_PARAM_CBANK
	.align		4
        /*0188*/ 	.byte	0x04, 0x0a
        /*018a*/ 	.short	(.L_2602 - .L_2601)
	.align		4
.L_2601:
        /*018c*/ 	.word	index@(.nv.constant0._Z17LayerNormWarpImplI19BiasAddResidualLoadI6__halffE11AffineStoreIfS1_EfLi1ELi1ELi0ELi8ELi1ELb1EEvT_T0_iidPT1_S8_)
        /*0190*/ 	.short	0x0380
        /*0192*/ 	.short	0x0060


	//----- nvinfo : EIATTR_SW_WAR
	.align		4
.L_2602:
        /*0194*/ 	.byte	0x04, 0x36
        /*0196*/ 	.short	(.L_2604 - .L_2603)
.L_2603:
        /*0198*/ 	.word	0x00000008
.L_2604:


//--------------------- .nv.info._Z17LayerNormWarpImplI19BiasAddResidualLoadI6__halffE11AffineStoreIfS1_EfLi1ELi1ELi1ELi8ELi1ELb0EEvT_T0_iidPT1_S8_ --------------------------
	.section	.nv.info._Z17LayerNormWarpImplI19BiasAddResidualLoadI6__halffE11AffineStoreIfS1_EfLi1ELi1ELi1ELi8ELi1ELb0EEvT_T0_iidPT1_S8_,"",@"SHT_CUDA_INFO"
	.sectionflags	@""
	.align	4


	//----- nvinfo : EIATTR_CUDA_API_VERSION
	.align		4
        /*0000*/ 	.byte	0x04, 0x37
        /*0002*/ 	.short	(.L_2606 - .L_2605)
.L_2605:
        /*0004*/ 	.word	0x00000082


	//----- nvinfo : EIATTR_KPARAM_INFO
	.align		4
.L_2606:
        /*0008*/ 	.byte	0x04, 0x17
        /*000a*/ 	.short	(.L_2608 - .L_2607)
.L_2607:
        /*000c*/ 	.word	0x00000000
        /*0010*/ 	.short	0x0006
        /*0012*/ 	.short	0x0058
        /*0014*/ 	.byte	0x00, 0xf5, 0x21, 0x00


	//----- nvinfo : EIATTR_KPARAM_INFO
	.align		4
.L_2608:
        /*0018*/ 	.byte	0x04, 0x17
        /*001a*/ 	.short	(.L_2610 - .L_2609)
.L_2609:
        /*001c*/ 	.word	0x00000000
        /*0020*/ 	.short	0x0005
        /*0022*/ 	.short	0x0050
        /*0024*/ 	.byte	0x00, 0xf5, 0x21, 0x00


	//----- nvinfo : EIATTR_KPARAM_INFO
	.align		4
.L_2610:
        /*0028*/ 	.byte	0x04, 0x17
        /*002a*/ 	.short	(.L_2612 - .L_2611)
.L_2611:
        /*002c*/ 	.word	0x00000000
        /*0030*/ 	.short	0x0004
        /*0032*/ 	.short	0x0048
        /*0034*/ 	.byte	0x00, 0xf0, 0x21, 0x00


	//----- nvinfo : EIATTR_KPARAM_INFO
	.align		4
.L_2612:
        /*0038*/ 	.byte	0x04, 0x17
        /*003a*/ 	.short	(.L_2614 - .L_2613)
.L_2613:
        /*003c*/ 	.word	0x00000000
        /*0040*/ 	.short	0x0003
        /*0042*/ 	.short	0x0044
        /*0044*/ 	.byte	0x00, 0xf0, 0x11, 0x00


	//----- nvinfo : EIATTR_KPARAM_INFO
	.align		4
.L_2614:
        /*0048*/ 	.byte	0x04, 0x17
        /*004a*/ 	.short	(.L_2616 - .L_2615)
.L_2615:
        /*004c*/ 	.word	0x00000000
        /*0050*/ 	.short	0x0002
        /*0052*/ 	.short	0x0040
        /*0054*/ 	.byte	0x00, 0xf0, 0x11, 0x00


	//----- nvinfo : EIATTR_KPARAM_INFO
	.align		4
.L_2616:
        /*0058*/ 	.byte	0x04, 0x17
        /*005a*/ 	.short	(.L_2618 - .L_2617)
.L_2617:
        /*005c*/ 	.word	0x00000000
        /*0060*/ 	.short	0x0001
        /*0062*/ 	.short	0x0020
        /*0064*/ 	.byte	0x00, 0xf0, 0x81, 0x00


	//----- nvinfo : EIATTR_KPARAM_INFO
	.align		4
.L_2618:
        /*0068*/ 	.byte	0x04, 0x17
        /*006a*/ 	.short	(.L_2620 - .L_2619)
.L_2619:
        /*006c*/ 	.word	0x00000000
        /*0070*/ 	.short	0x0000
        /*0072*/ 	.short	0x0000
        /*0074*/ 	.byte	0x00, 0xf0, 0x81, 0x00


	//----- nvinfo : EIATTR_SPARSE_MMA_MASK
	.align		4
.L_2620:
        /*0078*/ 	.byte	0x03, 0x50
        /*007a*/ 	.short	0x0000


	//----- nvinfo : EIATTR_MAXREG_COUNT
	.align		4
        /*007c*/ 	.byte	0x03, 0x1b
        /*007e*/ 	.short	0x00ff


	//----- nvinfo : EIATTR_EXTERNS
	.align		4
        /*0080*/ 	.byte	0x04, 0x0f
        /*0082*/ 	.short	(.L_2622 - .L_2621)


	//   ....[0]....
	.align		4
.L_2621:
        /*0084*/ 	.word	index@(__assertfail)


	//----- nvinfo : EIATTR_MERCURY_ISA_VERSION
	.align		4
.L_2622:
        /*0088*/ 	.byte	0x03, 0x5f
        /*008a*/ 	.short	0x0101


	//----- nvinfo : EIATTR_COOP_GROUP_MASK_REGIDS
	.align		4
        /*008c*/ 	.byte	0x04, 0x29
        /*008e*/ 	.short	(.L_2624 - .L_2623)


	//   ....[0]....
.L_2623:
        /*0090*/ 	.word	0xffffffff


	//   ....[1]....
        /*0094*/ 	.word	0xffffffff


	//   ....[2]....
        /*0098*/ 	.word	0xffffffff


	//   ....[3]....
        /*009c*/ 	.word	0xffffffff


	//   ....[4]....
        /*00a0*/ 	.word	0xffffffff


	//   ....[5]....
        /*00a4*/ 	.word	0xffffffff


	//   ....[6]....
        /*00a8*/ 	.word	0xffffffff


	//   ....[7]....
        /*00ac*/ 	.word	0xffffffff


	//   ....[8]....
        /*00b0*/ 	.word	0xffffffff


	//   ....[9]....
        /*00b4*/ 	.word	0xffffffff


	//   ....[10]....
        /*00b8*/ 	.word	0xffffffff


	//   ....[11]....
        /*00bc*/ 	.word	0xffffffff


	//   ....[12]....
        /*00c0*/ 	.word	0x0500000f


	//   ....[13]....
        /*00c4*/ 	.word	0x0500000f


	//   ....[14]....
        /*00c8*/ 	.word	0x0500000f


	//   ....[15]....
        /*00cc*/ 	.word	0x0500000f


	//   ....[16]....
        /*00d0*/ 	.word	0x0500000f


	//   ....[17]....
        /*00d4*/ 	.word	0x0500000f


	//   ....[18]....
        /*00d8*/ 	.word	0x0500000f


	//   ....[19]....
        /*00dc*/ 	.word	0x0500000f


	//   ....[20]....
        /*00e0*/ 	.word	0x0500000f


	//   ....[21]....
        /*00e4*/ 	.word	0x0500000f


	//   ....[22]....
        /*00e8*/ 	.word	0x0500000f


	//   ....[23]....
        /*00ec*/ 	.word	0x0500000f


	//----- nvinfo : EIATTR_COOP_GROUP_INSTR_OFFSETS
	.align		4
.L_2624:
        /*00f0*/ 	.byte	0x04, 0x28
        /*00f2*/ 	.short	(.L_2626 - .L_2625)


	//   ....[0]....
.L_2625:
        /*00f4*/ 	.word	0x000002a0


	//   ....[1]....
        /*00f8*/ 	.word	0x000002b0


	//   ....[2]....
        /*00fc*/ 	.word	0x000002c0


	//   ....[3]....
        /*0100*/ 	.word	0x000003d0


	//   ....[4]....
        /*0104*/ 	.word	0x000003e0


	//   ....[5]....
        /*0108*/ 	.word	0x000003f0


	//   ....[6]....
        /*010c*/ 	.word	0x00000520


	//   ....[7]....
        /*0110*/ 	.word	0x00000530


	//   ....[8]....
        /*0114*/ 	.word	0x00000540


	//   ....[9]....
        /*0118*/ 	.word	0x00000670


	//   ....[10]....
        /*011c*/ 	.word	0x00000680


	//   ....[11]....
        /*0120*/ 	.word	0x00000690


	//   ....[12]....
        /*0124*/ 	.word	0x000009c0


	//   ....[13]....
        /*0128*/ 	.word	0x00000a50


	//   ....[14]....
        /*012c*/ 	.word	0x00000aa0


	//   ....[15]....
        /*0130*/ 	.word	0x00000b30


	//   ....[16]....
        /*0134*/ 	.word	0x00000bc0


	//   ....[17]....
        /*0138*/ 	.word	0x00000c10


	//   ....[18]....
        /*013c*/ 	.word	0x00000ca0


	//   ....[19]....
        /*0140*/ 	.word	0x00000d30


	//   ....[20]....
        /*0144*/ 	.word	0x00000d80


	//   ....[21]....
        /*0148*/ 	.word	0x00000e10


	//   ....[22]....
        /*014c*/ 	.word	0x00000ea0


	//   ....[23]....
        /*0150*/ 	.word	0x00000ef0


	//----- nvinfo : EIATTR_VRC_CTA_INIT_COUNT
	.align		4
.L_2626:
        /*0154*/ 	.byte	0x02, 0x4a
	.zero		1
	.zero		1


	//----- nvinfo : EIATTR_SYSCALL_OFFSETS
	.align		4
        /*0158*/ 	.byte	0x04, 0x46
        /*015a*/ 	.short	(.L_2628 - .L_2627)


	//   ....[0]....
.L_2627:
        /*015c*/ 	.word	0x00000140


	//----- nvinfo : EIATTR_EXIT_INSTR_OFFSETS
	.align		4
.L_2628:
        /*0160*/ 	.byte	0x04, 0x1c
        /*0162*/ 	.short	(.L_2630 - .L_2629)


	//   ....[0]....
.L_2629:
        /*0164*/ 	.word	0x000001b0


	//   ....[1]....
        /*0168*/ 	.word	0x00000950


	//----- nvinfo : EIATTR_MAX_THREADS
	.align		4
.L_2630:
        /*016c*/ 	.byte	0x04, 0x05
        /*016e*/ 	.short	(.L_2632 - .L_2631)
.L_2631:
        /*0170*/ 	.word	0x00000100
        /*0174*/ 	.word	0x00000001
        /*0178*/ 	.word	0x00000001


	//----- nvinfo : EIATTR_CRS_STACK_SIZE
	.align		4
.L_2632:
        /*017c*/ 	.byte	0x04, 0x1e
        /*017e*/ 	.short	(.L_2634 - .L_2633)
.L_2633:
        /*0180*/ 	.word	0x00000000


	//----- nvinfo : EIATTR_CBANK_PARAM_SIZE
	.align		4
.L_2634:
        /*0184*/ 	.byte	0x03, 0x19
        /*0186*/ 	.short	0x0060


	//----- nvinfo : EIATTR_PARAM_CBANK
	.align		4
        /*0188*/ 	.byte	0x04, 0x0a
        /*018a*/ 	.short	(.L_2636 - .L_2635)
	.align		4
.L_2635:
        /*018c*/ 	.word	index@(.nv.constant0._Z17LayerNormWarpImplI19BiasAddResidualLoadI6__halffE11AffineStoreIfS1_EfLi1ELi1ELi1ELi8ELi1ELb0EEvT_T0_iidPT1_S8_)
        /*0190*/ 	.short	0x0380
        /*0192*/ 	.short	0x0060


	//----- nvinfo : EIATTR_SW_WAR
	.align		4
.L_2636:
        /*0194*/ 	.byte	0x04, 0x36
        /*0196*/ 	.short	(.L_2638 - .L_2637)
.L_2637:
        /*0198*/ 	.word	0x00000008
.L_2638:


//--------------------- .nv.info._Z17LayerNormWarpImplI19BiasAddResidualLoadI6__halffE11AffineStoreIfS1_EfLi1ELi1ELi0ELi8ELi2ELb1EEvT_T0_iidPT1_S8_ --------------------------
	.section	.nv.info._Z17LayerNormWarpImplI19BiasAddResidualLoadI6__halffE11AffineStoreIfS1_EfLi1ELi1ELi0ELi8ELi2ELb1EEvT_T0_iidPT1_S8_,"",@"SHT_CUDA_INFO"
	.sectionflags	@""
	.align	4


	//----- nvinfo : EIATTR_CUDA_API_VERSION
	.align		4
        /*0000*/ 	.byte	0x04, 0x37
        /*0002*/ 	.short	(.L_2640 - .L_2639)
.L_2639:
        /*0004*/ 	.word	0x00000082


	//----- nvinfo : EIATTR_KPARAM_INFO
	.align		4
.L_2640:
        /*0008*/ 	.byte	0x04, 0x17
        /*000a*/ 	.short	(.L_2642 - .L_2641)
.L_2641:
        /*000c*/ 	.word	0x00000000
        /*0010*/ 	.short	0x0006
        /*0012*/ 	.short	0x0058
        /*0014*/ 	.byte	0x00, 0xf5, 0x21, 0x00


	//----- nvinfo : EIATTR_KPARAM_INFO
	.align		4
.L_2642:
        /*0018*/ 	.byte	0x04, 0x17
        /*001a*/ 	.short	(.L_2644 - .L_2643)
.L_2643:
        /*001c*/ 	.word	0x00000000
        /*0020*/ 	.short	0x0005
        /*0022*/ 	.short	0x0050
        /*0024*/ 	.byte	0x00, 0xf5, 0x21, 0x00


	//----- nvinfo : EIATTR_KPARAM_INFO
	.align		4
.L_2644:
        /*0028*/ 	.byte	0x04, 0x17
        /*002a*/ 	.short	(.L_2646 - .L_2645)
.L_2645:
        /*002c*/ 	.word	0x00000000
        /*0030*/ 	.short	0x0004
        /*0032*/ 	.short	0x0048
        /*0034*/ 	.byte	0x00, 0xf0, 0x21, 0x00


	//----- nvinfo : EIATTR_KPARAM_INFO
	.align		4
.L_2646:
        /*0038*/ 	.byte	0x04, 0x17
        /*003a*/ 	.short	(.L_2648 - .L_2647)
.L_2647:
        /*003c*/ 	.word	0x00000000
        /*0040*/ 	.short	0x0003
        /*0042*/ 	.short	0x0044
        /*0044*/ 	.byte	0x00, 0xf0, 0x11, 0x00


	//----- nvinfo : EIATTR_KPARAM_INFO
	.align		4
.L_2648:
        /*0048*/ 	.byte	0x04, 0x17
        /*004a*/ 	.short	(.L_2650 - .L_2649)
.L_2649:
        /*004c*/ 	.word	0x00000000
        /*0050*/ 	.short	0x0002
        /*0052*/ 	.short	0x0040
        /*0054*/ 	.byte	0x00, 0xf0, 0x11, 0x00


	//----- nvinfo : EIATTR_KPARAM_INFO
	.align		4
.L_2650:
        /*0058*/ 	.byte	0x04, 0x17
        /*005a*/ 	.short	(.L_2652 - .L_2651)
.L_2651:
        /*005c*/ 	.word	0x00000000
        /*0060*/ 	.short	0x0001
        /*0062*/ 	.short	0x0020
        /*0064*/ 	.byte	0x00, 0xf0, 0x81, 0x00


	//----- nvinfo : EIATTR_KPARAM_INFO
	.align		4
.L_2652:
        /*0068*/ 	.byte	0x04, 0x17
        /*006a*/ 	.short	(.L_2654 - .L_2653)
.L_2653:
        /*006c*/ 	.word	0x00000000
        /*0070*/ 	.short	0x0000
        /*0072*/ 	.short	0x0000
        /*0074*/ 	.byte	0x00, 0xf0, 0x81, 0x00


	//----- nvinfo : EIATTR_SPARSE_MMA_MASK
	.align		4
.L_2654:
        /*0078*/ 	.byte	0x03, 0x50
        /*007a*/ 	.short	0x0000


	//----- nvinfo : EIATTR_MAXREG_COUNT
	.align		4
        /*007c*/ 	.byte	0x03, 0x1b
        /*007e*/ 	.short	0x00ff


	//----- nvinfo : EIATTR_EXTERNS
	.align		4
        /*0080*/ 	.byte	0x04, 0x0f
        /*0082*/ 	.short	(.L_2656 - .L_2655)


	//   ....[0]....
	.align		4
.L_2655:
        /*0084*/ 	.word	index@(__assertfail)


	//----- nvinfo : EIATTR_MERCURY_ISA_VERSION
	.align		4
.L_2656:
        /*0088*/ 	.byte	0x03, 0x5f
        /*008a*/ 	.short	0x0101


	//----- nvinfo : EIATTR_COOP_GROUP_MASK_REGIDS
	.align		4
        /*008c*/ 	.byte	0x04, 0x29
        /*008e*/ 	.short	(.L_2658 - .L_2657)


	//   ....[0]....
.L_2657:
        /*0090*/ 	.word	0xffffffff


	//   ....[1]....
        /*0094*/ 	.word	0xffffffff


	//   ....[2]....
        /*0098*/ 	.word	0xffffffff


	//   ....[3]....
        /*009c*/ 	.word	0xffffffff


	//   ....[4]....
        /*00a0*/ 	.word	0xffffffff


	//   ....[5]....
        /*00a4*/ 	.word	0xffffffff


	//   ....[6]....
        /*00a8*/ 	.word	0xffffffff


	//   ....[7]....
        /*00ac*/ 	.word	0xffffffff


	//   ....[8]....
        /*00b0*/ 	.word	0xffffffff


	//   ....[9]....
        /*00b4*/ 	.word	0xffffffff


	//   ....[10]....
        /*00b8*/ 	.word	0xffffffff


	//   ....[11]....
        /*00bc*/ 	.word	0xffffffff


	//   ....[12]....
        /*00c0*/ 	.word	0xffffffff


	//   ....[13]....
        /*00c4*/ 	.word	0xffffffff


	//   ....[14]....
        /*00c8*/ 	.word	0xffffffff


	//   ....[15]....
        /*00cc*/ 	.word	0xffffffff


	//   ....[16]....
        /*00d0*/ 	.word	0xffffffff


	//   ....[17]....
        /*00d4*/ 	.word	0xffffffff


	//   ....[18]....
        /*00d8*/ 	.word	0xffffffff


	//   ....[19]....
        /*00dc*/ 	.word	0xffffffff


	//   ....[20]....
        /*00e0*/ 	.word	0xffffffff


	//   ....[21]....
        /*00e4*/ 	.word	0xffffffff


	//   ....[22]....
        /*00e8*/ 	.word	0xffffffff


	//   ....[23]....
        /*00ec*/ 	.word	0xffffffff


	//   ....[24]....
        /*00f0*/ 	.word	0x0500000f


	//   ....[25]....
        /*00f4*/ 	.word	0x0500000f


	//   ....[26]....
        /*00f8*/ 	.word	0x0500000f


	//   ....[27]....
        /*00fc*/ 	.word	0x0500000f


	//   ....[28]....
        /*0100*/ 	.word	0x0500000f


	//   ....[29]....
        /*0104*/ 	.word	0x0500000f


	//   ....[30]....
        /*0108*/ 	.word	0x0500000f


	//   ....[31]....
        /*010c*/ 	.word	0x0500000f


	//   ....[32]....
        /*0110*/ 	.word	0x0500000f


	//   ....[33]....
        /*0114*/ 	.word	0x0500000f


	//   ....[34]....
        /*0118*/ 	.word	0x0500000f


	//   ....[35]....
        /*011c*/ 	.word	0x0500000f


	//   ....[36]....
        /*0120*/ 	.word	0x0500000f


	//   ....[37]....
        /*0124*/ 	.word	0x0500000f


	//   ....[38]....
        /*0128*/ 	.word	0x0500000f


	//   ....[39]....
        /*012c*/ 	.word	0x0500000f


	//   ....[40]....
        /*0130*/ 	.word	0x0500000f


	//   ....[41]....
        /*0134*/ 	.word	0x0500000f


	//   ....[42]....
        /*0138*/ 	.word	0x0500000f


	//   ....[43]....
        /*013c*/ 	.word	0x0500000f


	//   ....[44]....
        /*0140*/ 	.word	0x0500000f


	//   ....[45]....
        /*0144*/ 	.word	0x0500000f


	//   ....[46]....
        /*0148*/ 	.word	0x0500000f


	//   ....[47]....
        /*014c*/ 	.word	0x0500000f


	//----- nvinfo : EIATTR_COOP_GROUP_INSTR_OFFSETS
	.align		4
.L_2658:
        /*0150*/ 	.byte	0x04, 0x28
        /*0152*/ 	.short	(.L_2660 - .L_2659)


	//   ....[0]....
.L_2659:
        /*0154*/ 	.word	0x000003a0


	//   ....[1]....
        /*0158*/ 	.word	0x000003b0


	//   ....[2]....
        /*015c*/ 	.word	0x000003c0


	//   ....[3]....
        /*0160*/ 	.word	0x00000510


	//   ....[4]....
        /*0164*/ 	.word	0x00000520


	//   ....[5]....
        /*0168*/ 	.word	0x00000530


	//   ....[6]....
        /*016c*/ 	.word	0x00000680


	//   ....[7]....
        /*0170*/ 	.word	0x00000690


	//   ....[8]....
        /*0174*/ 	.word	0x000006a0


	//   ....[9]....
        /*0178*/ 	.word	0x000007f0


	//   ....[10]....
        /*017c*/ 	.word	0x00000800


	//   ....[11]....
        /*0180*/ 	.word	0x00000810


	//   ....[12]....
        /*0184*/ 	.word	0x00000af0


	//   ....[13]....
        /*0188*/ 	.word	0x00000b00


	//   ....[14]....
        /*018c*/ 	.word	0x00000b10


	//   ....[15]....
        /*0190*/ 	.word	0x00000c60


	//   ....[16]....
        /*0194*/ 	.word	0x00000c70


	//   ....[17]....
        /*0198*/ 	.word	0x00000c80


	//   ....[18]....
        /*019c*/ 	.word	0x00000dd0


	//   ....[19]....
        /*01a0*/ 	.word	0x00000de0


	//   ....[20]....
        /*01a4*/ 	.word	0x00000df0


	//   ....[21]....
        /*01a8*/ 	.word	0x00000f40


	//   ....[22]....
        /*01ac*/ 	.word	0x00000f50


	//   ....[23]....
        /*01b0*/ 	.word	0x00000f60


	//   ....[24]....
        /*01b4*/ 	.word	0x000012a0


	//   ....[25]....
        /*01b8*/ 	.word	0x00001330


	//   ....[26]....
        /*01bc*/ 	.word	0x00001380


	//   ....[27]....
        /*01c0*/ 	.word	0x00001410


	//   ....[28]....
        /*01c4*/ 	.word	0x000014a0


	//   ....[29]....
        /*01c8*/ 	.word	0x000014f0


	//   ....[30]....
        /*01cc*/ 	.word	0x00001580


	//   ....[31]....
        /*01d0*/ 	.word	0x00001610


	//   ....[32]....
        /*01d4*/ 	.word	0x00001660


	//   ....[33]....
        /*01d8*/ 	.word	0x000016f0


	//   ....[34]....
        /*01dc*/ 	.word	0x00001780


	//   ....[35]....
        /*01e0*/ 	.word	0x000017d0


	//   ....[36]....
        /*01e4*/ 	.word	0x00001860


	//   ....[37]....
        /*01e8*/ 	.word	0x000018f0


	//   ....[38]....
        /*01ec*/ 	.word	0x00001940


	//   ....[39]....
        /*01f0*/ 	.word	0x000019d0


	//   ....[40]....
        /*01f4*/ 	.word	0x00001a60


	//   ....[41]....
        /*01f8*/ 	.word	0x00001ab0


	//   ....[42]....
        /*01fc*/ 	.word	0x00001b40


	//   ....[43]....
        /*0200*/ 	.word	0x00001bd0


	//   ....[44]....
        /*0204*/ 	.word	0x00001c20


	//   ....[45]....
        /*0208*/ 	.word	0x00001cb0


	//   ....[46]....
        /*020c*/ 	.word	0x00001d40


	//   ....[47]....
        /*0210*/ 	.word	0x00001d90


	//----- nvinfo : EIATTR_VRC_CTA_INIT_COUNT
	.align		4
.L_2660:
        /*0214*/ 	.byte	0x02, 0x4a
	.zero		1
	.zero		1


	//----- nvinfo : EIATTR_SYSCALL_OFFSETS
	.align		4
        /*0218*/ 	.byte	0x04, 0x46
        /*021a*/ 	.short	(.L_2662 - .L_2661)


	//   ....[0]....
.L_2661:
        /*021c*/ 	.word	0x00000140


	//----- nvinfo : EIATTR_EXIT_INSTR_OFFSETS
	.align		4
.L_2662:
        /*0220*/ 	.byte	0x04, 0x1c
        /*0222*/ 	.short	(.L_2664 - .L_2663)


	//   ....[0]....
.L_2663:
        /*0224*/ 	.word	0x000001c0


	//   ....[1]....
        /*0228*/ 	.word	0x00001230


	//----- nvinfo : EIATTR_MAX_THREADS
	.align		4
.L_2664:
        /*022c*/ 	.byte	0x04, 0x05
        /*022e*/ 	.short	(.L_2666 - .L_2665)
.L_2665:
        /*0230*/ 	.word	0x00000100
        /*0234*/ 	.word	0x00000001
        /*0238*/ 	.word	0x00000001


	//----- nvinfo : EIATTR_CRS_STACK_SIZE
	.align		4
.L_2666:
        /*023c*/ 	.byte	0x04, 0x1e
        /*023e*/ 	.short	(.L_2668 - .L_2667)
.L_2667:
        /*0240*/ 	.word	0x00000000


	//----- nvinfo : EIATTR_CBANK_PARAM_SIZE
	.align		4
.L_2668:
        /*0244*/ 	.byte	0x03, 0x19
        /*0246*/ 	.short	0x0060


	//----- nvinfo : EIATTR_PARAM_CBANK
	.align		4
        /*0248*/ 	.byte	0x04, 0x0a
        /*024a*/ 	.short	(.L_2670 - .L_2669)
	.align		4
.L_2669:
        /*024c*/ 	.word	index@(.nv.constant0._Z17LayerNormWarpImplI19BiasAddResidualLoadI6__halffE11AffineStoreIfS1_EfLi1ELi1ELi0ELi8ELi2ELb1EEvT_T0_iidPT1_S8_)
        /*0250*/ 	.short	0x0380
        /*0252*/ 	.short	0x0060


	//----- nvinfo : EIATTR_SW_WAR
	.align		4
.L_2670:
        /*0254*/ 	.byte	0x04, 0x36
        /*0256*/ 	.short	(.L_2672 - .L_2671)
.L_2671:
        /*0258*/ 	.word	0x00000008
.L_2672:


//--------------------- .nv.info._Z17LayerNormWarpImplI19BiasAddResidualLoadI6__halffE11AffineStoreIfS1_EfLi1ELi1ELi1ELi8ELi2ELb0EEvT_T0_iidPT1_S8_ --------------------------
	.section	.nv.info._Z17LayerNormWarpImplI19BiasAddResidualLoadI6__halffE11AffineStoreIfS1_EfLi1ELi1ELi1ELi8ELi2ELb0EEvT_T0_iidPT1_S8_,"",@"SHT_CUDA_INFO"
	.sectionflags	@""
	.align	4


	//----- nvinfo : EIATTR_CUDA_API_VERSION
	.align		4
        /*0000*/ 	.byte	0x04, 0x37
        /*0002*/ 	.short	(.L_2674 - .L_2673)
.L_2673:
        /*0004*/ 	.word	0x00000082


	//----- nvinfo : EIATTR_KPARAM_INFO
	.align		4
.L_2674:
        /*0008*/ 	.byte	0x04, 0x17
        /*000a*/ 	.short	(.L_2676 - .L_2675)
.L_2675:
        /*000c*/ 	.word	0x00000000
        /*0010*/ 	.short	0x0006
        /*0012*/ 	.short	0x0058
        /*0014*/ 	.byte	0x00, 0xf5, 0x21, 0x00


	//----- nvinfo : EIATTR_KPARAM_INFO
	.align		4
.L_2676:
        /*0018*/ 	.byte	0x04, 0x17
        /*001a*/ 	.short	(.L_2678 - .L_2677)
.L_2677:
        /*001c*/ 	.word	0x00000000
        /*0020*/ 	.short	0x0005
        /*0022*/ 	.short	0x0050
        /*0024*/ 	.byte	0x00, 0xf5, 0x21, 0x00


	//----- nvinfo : EIATTR_KPARAM_INFO
	.align		4
.L_2678:
        /*0028*/ 	.byte	0x04, 0x17
        /*002a*/ 	.short	(.L_2680 - .L_2679)
.L_2679:
        /*002c*/ 	.word	0x00000000
        /*0030*/ 	.short	0x0004
        /*0032*/ 	.short	0x0048
        /*0034*/ 	.byte	0x00, 0xf0, 0x21, 0x00


	//----- nvinfo : EIATTR_KPARAM_INFO
	.align		4
.L_2680:
        /*0038*/ 	.byte	0x04, 0x17
        /*003a*/ 	.short	(.L_2682 - .L_2681)
.L_2681:
        /*003c*/ 	.word	0x00000000
        /*0040*/ 	.short	0x0003
        /*0042*/ 	.short	0x0044
        /*0044*/ 	.byte	0x00, 0xf0, 0x11, 0x00


	//----- nvinfo : EIATTR_KPARAM_INFO
	.align		4
.L_2682:
        /*0048*/ 	.byte	0x04, 0x17
        /*004a*/ 	.short	(.L_2684 - .L_2683)
.L_2683:
        /*004c*/ 	.word	0x00000000
        /*0050*/ 	.short	0x0002
        /*0052*/ 	.short	0x0040
        /*0054*/ 	.byte	0x00, 0xf0, 0x11, 0x00


	//----- nvinfo : EIATTR_KPARAM_INFO
	.align		4
.L_2684:
        /*0058*/ 	.byte	0x04, 0x17
        /*005a*/ 	.short	(.L_2686 - .L_2685)
.L_2685:
        /*005c*/ 	.word	0x00000000
        /*0060*/ 	.short	0x0001
        /*0062*/ 	.short	0x0020
        /*0064*/ 	.byte	0x00, 0xf0, 0x81, 0x00


	//----- nvinfo : EIATTR_KPARAM_INFO
	.align		4
.L_2686:
        /*0068*/ 	.byte	0x04, 0x17
        /*006a*/ 	.short	(.L_2688 - .L_2687)
.L_2687:
        /*006c*/ 	.word	0x00000000
        /*0070*/ 	.short	0x0000
        /*0072*/ 	.short	0x0000
        /*0074*/ 	.byte	0x00, 0xf0, 0x81, 0x00


	//----- nvinfo : EIATTR_SPARSE_MMA_MASK
	.align		4
.L_2688:
        /*0078*/ 	.byte	0x03, 0x50
        /*007a*/ 	.short	0x0000


	//----- nvinfo : EIATTR_MAXREG_COUNT
	.align		4
        /*007c*/ 	.byte	0x03, 0x1b
        /*007e*/ 	.short	0x00ff


	//----- nvinfo : EIATTR_EXTERNS
	.align		4
        /*0080*/ 	.byte	0x04, 0x0f
        /*0082*/ 	.short	(.L_2690 - .L_2689)


	//   ....[0]....
	.align		4
.L_2689:
        /*0084*/ 	.word	index@(__assertfail)


	//----- nvinfo : EIATTR_MERCURY_ISA_VERSION
	.align		4
.L_2690:
        /*0088*/ 	.byte	0x03, 0x5f
        /*008a*/ 	.short	0x0101


	//----- nvinfo : EIATTR_COOP_GROUP_MASK_REGIDS
	.align		4
        /*008c*/ 	.byte	0x04, 0x29
        /*008e*/ 	.short	(.L_2692 - .L_2691)


	//   ....[0]....
.L_2691:
        /*0090*/ 	.word	0xffffffff


	//   ....[1]....
        /*0094*/ 	.word	0xffffffff


	//   ....[2]....
        /*0098*/ 	.word	0xffffffff


	//   ....[3]....
        /*009c*/ 	.word	0xffffffff


	//   ....[4]....
        /*00a0*/ 	.word	0xffffffff


	//   ....[5]....
        /*00a4*/ 	.word	0xffffffff


	//   ....[6]....
        /*00a8*/ 	.word	0xffffffff


	//   ....[7]....
        /*00ac*/ 	.word	0xffffffff


	//   ....[8]....
        /*00b0*/ 	.word	0xffffffff


	//   ....[9]....
        /*00b4*/ 	.word	0xffffffff


	//   ....[10]....
        /*00b8*/ 	.word	0xffffffff


	//   ....[11]....
        /*00bc*/ 	.word	0xffffffff


	//   ....[12]....
        /*00c0*/ 	.word	0xffffffff


	//   ....[13]....
        /*00c4*/ 	.word	0xffffffff


	//   ....[14]....
        /*00c8*/ 	.word	0xffffffff


	//   ....[15]....
        /*00cc*/ 	.word	0xffffffff


	//   ....[16]....
        /*00d0*/ 	.word	0xffffffff


	//   ....[17]....
        /*00d4*/ 	.word	0xffffffff


	//   ....[18]....
        /*00d8*/ 	.word	0xffffffff


	//   ....[19]....
        /*00dc*/ 	.word	0xffffffff


	//   ....[20]....
        /*00e0*/ 	.word	0xffffffff


	//   ....[21]....
        /*00e4*/ 	.word	0xffffffff


	//   ....[22]....
        /*00e8*/ 	.word	0xffffffff


	//   ....[23]....
        /*00ec*/ 	.word	0xffffffff


	//   ....[24]....
        /*00f0*/ 	.word	0x0500000f


	//   ....[25]....
        /*00f4*/ 	.word	0x0500000f


	//   ....[26]....
        /*00f8*/ 	.word	0x0500000f


	//   ....[27]....
        /*00fc*/ 	.word	0x0500000f


	//   ....[28]....
        /*0100*/ 	.word	0x0500000f


	//   ....[29]....
        /*0104*/ 	.word	0x0500000f


	//   ....[30]....
        /*0108*/ 	.word	0x0500000f


	//   ....[31]....
        /*010c*/ 	.word	0x0500000f


	//   ....[32]....
        /*0110*/ 	.word	0x0500000f


	//   ....[33]....
        /*0114*/ 	.word	0x0500000f


	//   ....[34]....
        /*0118*/ 	.word	0x0500000f


	//   ....[35]....
        /*011c*/ 	.word	0x0500000f


	//   ....[36]....
        /*0120*/ 	.word	0x0500000f


	//   ....[37]....
        /*0124*/ 	.word	0x0500000f


	//   ....[38]....
        /*0128*/ 	.word	0x0500000f


	//   ....[39]....
        /*012c*/ 	.word	0x0500000f


	//   ....[40]....
        /*0130*/ 	.word	0x0500000f


	//   ....[41]....
        /*0134*/ 	.word	0x0500000f


	//   ....[42]....
        /*0138*/ 	.word	0x0500000f


	//   ....[43]....
        /*013c*/ 	.word	0x0500000f


	//   ....[44]....
        /*0140*/ 	.word	0x0500000f


	//   ....[45]....
        /*0144*/ 	.word	0x0500000f


	//   ....[46]....
        /*0148*/ 	.word	0x0500000f


	//   ....[47]....
        /*014c*/ 	.word	0x0500000f


	//----- nvinfo : EIATTR_COOP_GROUP_INSTR_OFFSETS
	.align		4
.L_2692:
        /*0150*/ 	.byte	0x04, 0x28
        /*0152*/ 	.short	(.L_2694 - .L_2693)


	//   ....[0]....
.L_2693:
        /*0154*/ 	.word	0x000002f0


	//   ....[1]....
        /*0158*/ 	.word	0x00000310


	//   ....[2]....
        /*015c*/ 	.word	0x00000320


	//   ....[3]....
        /*0160*/ 	.word	0x00000430


	//   ....[4]....
        /*0164*/ 	.word	0x00000440


	//   ....[5]....
        /*0168*/ 	.word	0x00000450


	//   ....[6]....
        /*016c*/ 	.word	0x00000580


	//   ....[7]....
        /*0170*/ 	.word	0x00000590


	//   ....[8]....
        /*0174*/ 	.word	0x000005a0


	//   ....[9]....
        /*0178*/ 	.word	0x000006d0


	//   ....[10]....
        /*017c*/ 	.word	0x000006e0


	//   ....[11]....
        /*0180*/ 	.word	0x000006f0


	//   ....[12]....
        /*0184*/ 	.word	0x00000990


	//   ....[13]....
        /*0188*/ 	.word	0x000009a0


	//   ....[14]....
        /*018c*/ 	.word	0x000009b0


	//   ....[15]....
        /*0190*/ 	.word	0x00000ad0


	//   ....[16]....
        /*0194*/ 	.word	0x00000ae0


	//   ....[17]....
        /*0198*/ 	.word	0x00000af0


	//   ....[18]....
        /*019c*/ 	.word	0x00000c20


	//   ....[19]....
        /*01a0*/ 	.word	0x00000c30


	//   ....[20]....
        /*01a4*/ 	.word	0x00000c40


	//   ....[21]....
        /*01a8*/ 	.word	0x00000d70


	//   ....[22]....
        /*01ac*/ 	.word	0x00000d80


	//   ....[23]....
        /*01b0*/ 	.word	0x00000d90


	//   ....[24]....
        /*01b4*/ 	.word	0x00001070


	//   ....[25]....
        /*01b8*/ 	.word	0x00001110


	//   ....[26]....
        /*01bc*/ 	.word	0x00001160


	//   ....[27]....
        /*01c0*/ 	.word	0x000011f0


	//   ....[28]....
        /*01c4*/ 	.word	0x00001280


	//   ....[29]....
        /*01c8*/ 	.word	0x000012d0


	//   ....[30]....
        /*01cc*/ 	.word	0x00001360


	//   ....[31]....
        /*01d0*/ 	.word	0x000013f0


	//   ....[32]....
        /*01d4*/ 	.word	0x00001440


	//   ....[33]....
        /*01d8*/ 	.word	0x000014d0


	//   ....[34]....
        /*01dc*/ 	.word	0x00001560


	//   ....[35]....
        /*01e0*/ 	.word	0x000015b0


	//   ....[36]....
        /*01e4*/ 	.word	0x00001640


	//   ....[37]....
        /*01e8*/ 	.word	0x000016d0


	//   ....[38]....
        /*01ec*/ 	.word	0x00001720


	//   ....[39]....
        /*01f0*/ 	.word	0x000017b0


	//   ....[40]....
        /*01f4*/ 	.word	0x00001840


	//   ....[41]....
        /*01f8*/ 	.word	0x00001890


	//   ....[42]....
        /*01fc*/ 	.word	0x00001920


	//   ....[43]....
        /*0200*/ 	.word	0x000019b0


	//   ....[44]....
        /*0204*/ 	.word	0x00001a00


	//   ....[45]....
        /*0208*/ 	.word	0x00001a90


	//   ....[46]....
        /*020c*/ 	.word	0x00001b20


	//   ....[47]....
        /*0210*/ 	.word	0x00001b70


	//----- nvinfo : EIATTR_VRC_CTA_INIT_COUNT
	.align		4
.L_2694:
        /*0214*/ 	.byte	0x02, 0x4a
	.zero		1
	.zero		1


	//----- nvinfo : EIATTR_SYSCALL_OFFSETS
	.align		4
        /*0218*/ 	.byte	0x04, 0x46
        /*021a*/ 	.short	(.L_2696 - .L_2695)


	//   ....[0]....
.L_2695:
        /*021c*/ 	.word	0x00000140


	//----- nvinfo : EIATTR_EXIT_INSTR_OFFSETS
	.align		4
.L_2696:
        /*0220*/ 	.byte	0x04, 0x1c
        /*0222*/ 	.short	(.L_2698 - .L_2697)


	//   ....[0]....
.L_2697:
        /*0224*/ 	.word	0x000001c0


	//   ....[1]....
        /*0228*/ 	.word	0x00001000


	//----- nvinfo : EIATTR_MAX_THREADS
	.align		4
.L_2698:
        /*022c*/ 	.byte	0x04, 0x05
        /*022e*/ 	.short	(.L_2700 - .L_2699)
.L_2699:
        /*0230*/ 	.word	0x00000100
        /*0234*/ 	.word	0x00000001
        /*0238*/ 	.word	0x00000001


	//----- nvinfo : EIATTR_CRS_STACK_SIZE
	.align		4
.L_2700:
        /*023c*/ 	.byte	0x04, 0x1e
        /*023e*/ 	.short	(.L_2702 - .L_2701)
.L_2701:
        /*0240*/ 	.word	0x00000000


	//----- nvinfo : EIATTR_CBANK_PARAM_SIZE
	.align		4
.L_2702:
        /*0244*/ 	.byte	0x03, 0x19
        /*0246*/ 	.short	0x0060


	//----- nvinfo : EIATTR_PARAM_CBANK
	.align		4
        /*0248*/ 	.byte	0x04, 0x0a
        /*024a*/ 	.short	(.L_2704 - .L_2703)
	.align		4
.L_2703:
        /*024c*/ 	.word	index@(.nv.constant0._Z17LayerNormWarpImplI19BiasAddResidualLoadI6__halffE11AffineStoreIfS1_EfLi1ELi1ELi1ELi8ELi2ELb0EEvT_T0_iidPT1_S8_)
        /*0250*/ 	.short	0x0380
        /*0252*/ 	.short	0x0060


	//----- nvinfo : EIATTR_SW_WAR
	.align		4
.L_2704:
        /*0254*/ 	.byte	0x04, 0x36
        /*0256*/ 	.short	(.L_2706 - .L_2705)
.L_2705:
        /*0258*/ 	.word	0x00000008
.L_2706:


//--------------------- .nv.info._Z17LayerNormWarpImplI19BiasAddResidualLoadI6__halffE11AffineStoreIfS1_EfLi1ELi1ELi0ELi4ELi1ELb1EEvT_T0_iidPT1_S8_ --------------------------
	.section	.nv.info._Z17LayerNormWarpImplI19BiasAddResidualLoadI6__halffE11AffineStoreIfS1_EfLi1ELi1ELi0ELi4ELi1ELb1EEvT_T0_iidPT1_S8_,"",@"SHT_CUDA_INFO"
	.sectionflags	@""
	.align	4


	//----- nvinfo : EIATTR_CUDA_API_VERSION
	.align		4
        /*0000*/ 	.byte	0x04, 0x37
        /*0002*/ 	.short	(.L_2708 - .L_2707)
.L_2707:
        /*0004*/ 	.word	0x00000082


	//----- nvinfo : EIATTR_KPARAM_INFO
	.align		4
.L_2708:
        /*0008*/ 	.byte	0x04, 0x17
        /*000a*/ 	.short	(.L_2710 - .L_2709)
.L_2709:
        /*000c*/ 	.word	0x00000000
        /*0010*/ 	.short	0x0006
        /*0012*/ 	.short	0x0058
        /*0014*/ 	.byte	0x00, 0xf5, 0x21, 0x00


	//----- nvinfo : EIATTR_KPARAM_INFO
	.align		4
.L_2710:
        /*0018*/ 	.byte	0x04, 0x17
        /*001a*/ 	.short	(.L_2712 - .L_2711)
.L_2711:
        /*001c*/ 	.word	0x00000000
        /*0020*/ 	.short	0x0005
        /*0022*/ 	.short	0x0050
        /*0024*/ 	.byte	0x00, 0xf5, 0x21, 0x00


	//----- nvinfo : EIATTR_KPARAM_INFO
	.align		4
.L_2712:
        /*0028*/ 	.byte	0x04, 0x17
        /*002a*/ 	.short	(.L_2714 - .L_2713)
.L_2713:
        /*002c*/ 	.word	0x00000000
        /*0030*/ 	.short	0x0004
        /*0032*/ 	.short	0x0048
        /*0034*/ 	.byte	0x00, 0xf0, 0x21, 0x00


	//----- nvinfo : EIATTR_KPARAM_INFO
	.align		4
.L_2714:
        /*0038*/ 	.byte	0x04, 0x17
        /*003a*/ 	.short	(.L_2716 - .L_2715)
.L_2715:
        /*003c*/ 	.word	0x00000000
        /*0040*/ 	.short	0x0003
        /*0042*/ 	.short	0x0044
        /*0044*/ 	.byte	0x00, 0xf0, 0x11, 0x00


	//----- nvinfo : EIATTR_KPARAM_INFO
	.align		4
.L_2716:
        /*0048*/ 	.byte	0x04, 0x17
        /*004a*/ 	.short	(.L_2718 - .L_2717)
.L_2717:
        /*004c*/ 	.word	0x00000000
        /*0050*/ 	.short	0x0002
        /*0052*/ 	.short	0x0040
        /*0054*/ 	.byte	0x00, 0xf0, 0x11, 0x00


	//----- nvinfo : EIATTR_KPARAM_INFO
	.align		4
.L_2718:
        /*0058*/ 	.byte	0x04, 0x17
        /*005a*/ 	.short	(.L_2720 - .L_2719)
.L_2719:
        /*005c*/ 	.word	0x00000000
        /*0060*/ 	.short	0x0001
        /*0062*/ 	.short	0x0020
        /*0064*/ 	.byte	0x00, 0xf0, 0x81, 0x00


	//----- nvinfo : EIATTR_KPARAM_INFO
	.align		4
.L_2720:
        /*0068*/ 	.byte	0x04, 0x17
        /*006a*/ 	.short	(.L_2722 - .L_2721)
.L_2721:
        /*006c*/ 	.word	0x00000000
        /*0070*/ 	.short	0x0000
        /*0072*/ 	.short	0x0000
        /*0074*/ 	.byte	0x00, 0xf0, 0x81, 0x00


	//----- nvinfo : EIATTR_SPARSE_MMA_MASK
	.align		4
.L_2722:
        /*0078*/ 	.byte	0x03, 0x50
        /*007a*/ 	.short	0x0000


	//----- nvinfo : EIATTR_MAXREG_COUNT
	.align		4
        /*007c*/ 	.byte	0x03, 0x1b
        /*007e*/ 	.short	0x00ff


	//----- nvinfo : EIATTR_EXTERNS
	.align		4
        /*0080*/ 	.byte	0x04, 0x0f
        /*0082*/ 	.short	(.L_2724 - .L_2723)


	//   ....[0]....
	.align		4
.L_2723:
        /*0084*/ 	.word	index@(__assertfail)


	//----- nvinfo : EIATTR_MERCURY_ISA_VERSION
	.align		4
.L_2724:
        /*0088*/ 	.byte	0x03, 0x5f
        /*008a*/ 	.short	0x0101


	//----- nvinfo : EIATTR_COOP_GROUP_MASK_REGIDS
	.align		4
        /*008c*/ 	.byte	0x04, 0x29
        /*008e*/ 	.short	(.L_2726 - .L_2725)


	//   ....[0]....
.L_2725:
        /*0090*/ 	.word	0xffffffff


	//   ....[1]....
        /*0094*/ 	.word	0xffffffff


	//   ....[2]....
        /*0098*/ 	.word	0xffffffff


	//   ....[3]....
        /*009c*/ 	.word	0xffffffff


	//   ....[4]....
        /*00a0*/ 	.word	0xffffffff


	//   ....[5]....
        /*00a4*/ 	.word	0xffffffff


	//   ....[6]....
        /*00a8*/ 	.word	0xffffffff


	//   ....[7]....
        /*00ac*/ 	.word	0xffffffff


	//   ....[8]....
        /*00b0*/ 	.word	0xffffffff


	//   ....[9]....
        /*00b4*/ 	.word	0x0500000f


	//   ....[10]....
        /*00b8*/ 	.word	0x0500000f


	//   ....[11]....
        /*00bc*/ 	.word	0x0500000f


	//   ....[12]....
        /*00c0*/ 	.word	0x0500000f


	//   ....[13]....
        /*00c4*/ 	.word	0x0500000f


	//   ....[14]....
        /*00c8*/ 	.word	0x0500000f


	//   ....[15]....
        /*00cc*/ 	.word	0x0500000f


	//   ....[16]....
        /*00d0*/ 	.word	0x0500000f


	//   ....[17]....
        /*00d4*/ 	.word	0x0500000f


	//----- nvinfo : EIATTR_COOP_GROUP_INSTR_OFFSETS
	.align		4
.L_2726:
        /*00d8*/ 	.byte	0x04, 0x28
        /*00da*/ 	.short	(.L_2728 - .L_2727)


	//   ....[0]....
.L_2727:
        /*00dc*/ 	.word	0x000002e0


	//   ....[1]....
        /*00e0*/ 	.word	0x000002f0


	//   ....[2]....
        /*00e4*/ 	.word	0x00000300


	//   ....[3]....
        /*00e8*/ 	.word	0x00000450


	//   ....[4]....
        /*00ec*/ 	.word	0x00000460


	//   ....[5]....
        /*00f0*/ 	.word	0x00000470


	//   ....[6]....
        /*00f4*/ 	.word	0x000005c0


	//   ....[7]....
        /*00f8*/ 	.word	0x000005d0


	//   ....[8]....
        /*00fc*/ 	.word	0x000005e0


	//   ....[9]....
        /*0100*/ 	.word	0x00000940


	//   ....[10]....
        /*0104*/ 	.word	0x000009d0


	//   ....[11]....
        /*0108*/ 	.word	0x00000a20


	//   ....[12]....
        /*010c*/ 	.word	0x00000ab0


	//   ....[13]....
        /*0110*/ 	.word	0x00000b40


	//   ....[14]....
        /*0114*/ 	.word	0x00000b90


	//   ....[15]....
        /*0118*/ 	.word	0x00000c20


	//   ....[16]....
        /*011c*/ 	.word	0x00000cb0


	//   ....[17]....
        /*0120*/ 	.word	0x00000d00


	//----- nvinfo : EIATTR_VRC_CTA_INIT_COUNT
	.align		4
.L_2728:
        /*0124*/ 	.byte	0x02, 0x4a
	.zero		1
	.zero		1


	//----- nvinfo : EIATTR_SYSCALL_OFFSETS
	.align		4
        /*0128*/ 	.byte	0x04, 0x46
        /*012a*/ 	.short	(.L_2730 - .L_2729)


	//   ....[0]....
.L_2729:
        /*012c*/ 	.word	0x00000140


	//----- nvinfo : EIATTR_EXIT_INSTR_OFFSETS
	.align		4
.L_2730:
        /*0130*/ 	.byte	0x04, 0x1c
        /*0132*/ 	.short	(.L_2732 - .L_2731)


	//   ....[0]....
.L_2731:
        /*0134*/ 	.word	0x000001b0


	//   ....[1]....
        /*0138*/ 	.word	0x000008d0


	//----- nvinfo : EIATTR_MAX_THREADS
	.align		4
.L_2732:
        /*013c*/ 	.byte	0x04, 0x05
        /*013e*/ 	.short	(.L_2734 - .L_2733)
.L_2733:
        /*0140*/ 	.word	0x00000100
        /*0144*/ 	.word	0x00000001
        /*0148*/ 	.word	0x00000001


	//----- nvinfo : EIATTR_CRS_STACK_SIZE
	.align		4
.L_2734:
        /*014c*/ 	.byte	0x04, 0x1e
        /*014e*/ 	.short	(.L_2736 - .L_2735)
.L_2735:
        /*0150*/ 	.word	0x00000000


	//----- nvinfo : EIATTR_CBANK_PARAM_SIZE
	.align		4
.L_2736:
        /*0154*/ 	.byte	0x03, 0x19
        /*0156*/ 	.short	0x0060


	//----- nvinfo : EIATTR_PARAM_CBANK
	.align		4
        /*0158*/ 	.byte	0x04, 0x0a
        /*015a*/ 	.short	(.L_2738 - .L_2737)
	.align		4
.L_2737:
        /*015c*/ 	.word	index@(.nv.constant0._Z17LayerNormWarpImplI19BiasAddResidualLoadI6__halffE11AffineStoreIfS1_EfLi1ELi1ELi0ELi4ELi1ELb1EEvT_T0_iidPT1_S8_)
        /*0160*/ 	.short	0x0380
        /*0162*/ 	.short	0x0060


	//----- nvinfo : EIATTR_SW_WAR
	.align		4
.L_2738:
        /*0164*/ 	.byte	0x04, 0x36
        /*0166*/ 	.short	(.L_2740 - .L_2739)
.L_2739:
        /*0168*/ 	.word	0x00000008
.L_2740:


//--------------------- .nv.info._Z17LayerNormWarpImplI19BiasAddResidualLoadI6__halffE11AffineStoreIfS1_EfLi1ELi1ELi1ELi4ELi1ELb0EEvT_T0_iidPT1_S8_ --------------------------
	.section	.nv.info._Z17LayerNormWarpImplI19BiasAddResidualLoadI6__halffE11AffineStoreIfS1_EfLi1ELi1ELi1ELi4ELi1ELb0EEvT_T0_iidPT1_S8_,"",@"SHT_CUDA_INFO"
	.sectionflags	@""
	.align	4


	//----- nvinfo : EIATTR_CUDA_API_VERSION
	.align		4
        /*0000*/ 	.byte	0x04, 0x37
        /*0002*/ 	.short	(.L_2742 - .L_2741)
.L_2741:
        /*0004*/ 	.word	0x00000082


	//----- nvinfo : EIATTR_KPARAM_INFO
	.align		4
.L_2742:
        /*0008*/ 	.byte	0x04, 0x17
        /*000a*/ 	.short	(.L_2744 - .L_2743)
.L_2743:
        /*000c*/ 	.word	0x00000000
        /*0010*/ 	.short	0x0006
        /*0012*/ 	.short	0x0058
        /*0014*/ 	.byte	0x00, 0xf5, 0x21, 0x00


	//----- nvinfo : EIATTR_KPARAM_INFO
	.align		4
.L_2744:
        /*0018*/ 	.byte	0x04, 0x17
        /*001a*/ 	.short	(.L_2746 - .L_2745)
.L_2745:
        /*001c*/ 	.word	0x00000000
        /*0020*/ 	.short	0x0005
        /*0022*/ 	.short	0x0050
        /*0024*/ 	.byte	0x00, 0xf5, 0x21, 0x00


	//----- nvinfo : EIATTR_KPARAM_INFO
	.align		4
.L_2746:
        /*0028*/ 	.byte	0x04, 0x17
        /*002a*/ 	.short	(.L_2748 - .L_2747)
.L_2747:
        /*002c*/ 	.word	0x00000000
        /*0030*/ 	.short	0x0004
        /*0032*/ 	.short	0x0048
        /*0034*/ 	.byte	0x00, 0xf0, 0x21, 0x00


	//----- nvinfo : EIATTR_KPARAM_INFO
	.align		4
.L_2748:
        /*0038*/ 	.byte	0x04, 0x17
        /*003a*/ 	.short	(.L_2750 - .L_2749)
.L_2749:
        /*003c*/ 	.word	0x00000000
        /*0040*/ 	.short	0x0003
        /*0042*/ 	.short	0x0044
        /*0044*/ 	.byte	0x00, 0xf0, 0x11, 0x00


	//----- nvinfo : EIATTR_KPARAM_INFO
	.align		4
.L_2750:
        /*0048*/ 	.byte	0x04, 0x17
        /*004a*/ 	.short	(.L_2752 - .L_2751)
.L_2751:
        /*004c*/ 	.word	0x00000000
        /*0050*/ 	.short	0x0002
        /*0052*/ 	.short	0x0040
        /*0054*/ 	.byte	0x00, 0xf0, 0x11, 0x00


	//----- nvinfo : EIATTR_KPARAM_INFO
	.align		4
.L_2752:
        /*0058*/ 	.byte	0x04, 0x17
        /*005a*/ 	.short	(.L_2754 - .L_2753)
.L_2753:
        /*005c*/ 	.word	0x00000000
        /*0060*/ 	.short	0x0001
        /*0062*/ 	.short	0x0020
        /*0064*/ 	.byte	0x00, 0xf0, 0x81, 0x00


	//----- nvinfo : EIATTR_KPARAM_INFO
	.align		4
.L_2754:
        /*0068*/ 	.byte	0x04, 0x17
        /*006a*/ 	.short	(.L_2756 - .L_2755)
.L_2755:
        /*006c*/ 	.word	0x00000000
        /*0070*/ 	.short	0x0000
        /*0072*/ 	.short	0x0000
        /*0074*/ 	.byte	0x00, 0xf0, 0x81, 0x00


	//----- nvinfo : EIATTR_SPARSE_MMA_MASK
	.align		4
.L_2756:
        /*0078*/ 	.byte	0x03, 0x50
        /*007a*/ 	.short	0x0000


	//----- nvinfo : EIATTR_MAXREG_COUNT
	.align		4
        /*007c*/ 	.byte	0x03, 0x1b
        /*007e*/ 	.short	0x00ff


	//----- nvinfo : EIATTR_EXTERNS
	.align		4
        /*0080*/ 	.byte	0x04, 0x0f
        /*0082*/ 	.short	(.L_2758 - .L_2757)


	//   ....[0]....
	.align		4
.L_2757:
        /*0084*/ 	.word	index@(__assertfail)


	//----- nvinfo : EIATTR_MERCURY_ISA_VERSION
	.align		4
.L_2758:
        /*0088*/ 	.byte	0x03, 0x5f
        /*008a*/ 	.short	0x0101


	//----- nvinfo : EIATTR_COOP_GROUP_MASK_REGIDS
	.align		4
        /*008c*/ 	.byte	0x04, 0x29
        /*008e*/ 	.short	(.L_2760 - .L_2759)


	//   ....[0]....
.L_2759:
        /*0090*/ 	.word	0xffffffff


	//   ....[1]....
        /*0094*/ 	.word	0xffffffff


	//   ....[2]....
        /*0098*/ 	.word	0xffffffff


	//   ....[3]....
        /*009c*/ 	.word	0xffffffff


	//   ....[4]....
        /*00a0*/ 	.word	0xffffffff


	//   ....[5]....
        /*00a4*/ 	.word	0xffffffff


	//   ....[6]....
        /*00a8*/ 	.word	0xffffffff


	//   ....[7]....
        /*00ac*/ 	.word	0xffffffff


	//   ....[8]....
        /*00b0*/ 	.word	0xffffffff


	//   ....[9]....
        /*00b4*/ 	.word	0x0500000f


	//   ....[10]....
        /*00b8*/ 	.word	0x0500000f


	//   ....[11]....
        /*00bc*/ 	.word	0x0500000f


	//   ....[12]....
        /*00c0*/ 	.word	0x0500000f


	//   ....[13]....
        /*00c4*/ 	.word	0x0500000f


	//   ....[14]....
        /*00c8*/ 	.word	0x0500000f


	//   ....[15]....
        /*00cc*/ 	.word	0x0500000f


	//   ....[16]....
        /*00d0*/ 	.word	0x0500000f


	//   ....[17]....
        /*00d4*/ 	.word	0x0500000f


	//----- nvinfo : EIATTR_COOP_GROUP_INSTR_OFFSETS
	.align		4
.L_2760:
        /*00d8*/ 	.byte	0x04, 0x28
        /*00da*/ 	.short	(.L_2762 - .L_2761)


	//   ....[0]....
.L_2761:
        /*00dc*/ 	.word	0x000002a0


	//   ....[1]....
        /*00e0*/ 	.word	0x000002b0


	//   ....[2]....
        /*00e4*/ 	.word	0x000002c0


	//   ....[3]....
        /*00e8*/ 	.word	0x000003d0


	//   ....[4]....
        /*00ec*/ 	.word	0x000003e0


	//   ....[5]....
        /*00f0*/ 	.word	0x000003f0


	//   ....[6]....
        /*00f4*/ 	.word	0x00000520


	//   ....[7]....
        /*00f8*/ 	.word	0x00000530


	//   ....[8]....
        /*00fc*/ 	.word	0x00000540


	//   ....[9]....
        /*0100*/ 	.word	0x00000870


	//   ....[10]....
        /*0104*/ 	.word	0x00000900


	//   ....[11]....
        /*0108*/ 	.word	0x00000950


	//   ....[12]....
        /*010c*/ 	.word	0x000009e0


	//   ....[13]....
        /*0110*/ 	.word	0x00000a70


	//   ....[14]....
        /*0114*/ 	.word	0x00000ac0


	//   ....[15]....
        /*0118*/ 	.word	0x00000b50


	//   ....[16]....
        /*011c*/ 	.word	0x00000be0


	//   ....[17]....
        /*0120*/ 	.word	0x00000c30


	//----- nvinfo : EIATTR_VRC_CTA_INIT_COUNT
	.align		4
.L_2762:
        /*0124*/ 	.byte	0x02, 0x4a
	.zero		1
	.zero		1


	//----- nvinfo : EIATTR_SYSCALL_OFFSETS
	.align		4
        /*0128*/ 	.byte	0x04, 0x46
        /*012a*/ 	.short	(.L_2764 - .L_2763)


	//   ....[0]....
.L_2763:
        /*012c*/ 	.word	0x00000140


	//----- nvinfo : EIATTR_EXIT_INSTR_OFFSETS
	.align		4
.L_2764:
        /*0130*/ 	.byte	0x04, 0x1c
        /*0132*/ 	.short	(.L_2766 - .L_2765)


	//   ....[0]....
.L_2765:
        /*0134*/ 	.word	0x000001b0


	//   ....[1]....
        /*0138*/ 	.word	0x00000800


	//----- nvinfo : EIATTR_MAX_THREADS
	.align		4
.L_2766:
        /*013c*/ 	.byte	0x04, 0x05
        /*013e*/ 	.short	(.L_2768 - .L_2767)
.L_2767:
        /*0140*/ 	.word	0x00000100
        /*0144*/ 	.word	0x00000001
        /*0148*/ 	.word	0x00000001


	//----- nvinfo : EIATTR_CRS_STACK_SIZE
	.align		4
.L_2768:
        /*014c*/ 	.byte	0x04, 0x1e
        /*014e*/ 	.short	(.L_2770 - .L_2769)
.L_2769:
        /*0150*/ 	.word	0x00000000


	//----- nvinfo : EIATTR_CBANK_PARAM_SIZE
	.align		4
.L_2770:
        /*0154*/ 	.byte	0x03, 0x19
        /*0156*/ 	.short	0x0060


	//----- nvinfo : EIATTR_PARAM_CBANK
	.align		4
        /*0158*/ 	.byte	0x04, 0x0a
        /*015a*/ 	.short	(.L_2772 - .L_2771)
	.align		4
.L_2771:
        /*015c*/ 	.word	index@(.nv.constant0._Z17LayerNormWarpImplI19BiasAddResidualLoadI6__halffE11AffineStoreIfS1_EfLi1ELi1ELi1ELi4ELi1ELb0EEvT_T0_iidPT1_S8_)
        /*0160*/ 	.short	0x0380
        /*0162*/ 	.short	0x0060


	//----- nvinfo : EIATTR_SW_WAR
	.align		4
.L_2772:
        /*0164*/ 	.byte	0x04, 0x36
        /*0166*/ 	.short	(.L_2774 - .L_2773)
.L_2773:
        /*0168*/ 	.word	0x00000008
.L_2774:


//--------------------- .nv.info._Z17LayerNormWarpImplI19BiasAddResidualLoadI6__halffE11AffineStoreIfS1_EfLi1ELi1ELi0ELi4ELi2ELb1EEvT_T0_iidPT1_S8_ --------------------------
	.section	.nv.info._Z17LayerNormWarpImplI19BiasAddResidualLoadI6__halffE11AffineStoreIfS1_EfLi1ELi1ELi0ELi4ELi2ELb1EEvT_T0_iidPT1_S8_,"",@"SHT_CUDA_INFO"
	.sectionflags	@""
	.align	4


	//----- nvinfo : EIATTR_CUDA_API_VERSION
	.align		4
        /*0000*/ 	.byte	0x04, 0x37
        /*0002*/ 	.short	(.L_2776 - .L_2775)
.L_2775:
        /*0004*/ 	.word	0x00000082


	//----- nvinfo : EIATTR_KPARAM_INFO
	.align		4
.L_2776:
        /*0008*/ 	.byte	0x04, 0x17
        /*000a*/ 	.short	(.L_2778 - .L_2777)
.L_2777:
        /*000c*/ 	.word	0x00000000
        /*0010*/ 	.short	0x0006
        /*0012*/ 	.short	0x0058
        /*0014*/ 	.byte	0x00, 0xf5, 0x21, 0x00


	//----- nvinfo : EIATTR_KPARAM_INFO
	.align		4
.L_2778:
        /*0018*/ 	.byte	0x04, 0x17
        /*001a*/ 	.short	(.L_2780 - .L_2779)
.L_2779:
        /*001c*/ 	.word	0x00000000
        /*0020*/ 	.short	0x0005
        /*0022*/ 	.short	0x0050
        /*0024*/ 	.byte	0x00, 0xf5, 0x21, 0x00


	//----- nvinfo : EIATTR_KPARAM_INFO
	.align		4
.L_2780:
        /*0028*/ 	.byte	0x04, 0x17
        /*002a*/ 	.short	(.L_2782 - .L_2781)
.L_2781:
        /*002c*/ 	.word	0x00000000
        /*0030*/ 	.short	0x0004
        /*0032*/ 	.short	0x0048
        /*0034*/ 	.byte	0x00, 0xf0, 0x21, 0x00


	//----- nvinfo : EIATTR_KPARAM_INFO
	.align		4
.L_2782:
        /*0038*/ 	.byte	0x04, 0x17
        /*003a*/ 	.short	(.L_2784 - .L_2783)
.L_2783:
        /*003c*/ 	.word	0x00000000
        /*0040*/ 	.short	0x0003
        /*0042*/ 	.short	0x0044
        /*0044*/ 	.byte	0x00, 0xf0, 0x11, 0x00


	//----- nvinfo : EIATTR_KPARAM_INFO
	.align		4
.L_2784:
        /*0048*/ 	.byte	0x04, 0x17
        /*004a*/ 	.short	(.L_2786 - .L_2785)
.L_2785:
        /*004c*/ 	.word	0x00000000
        /*0050*/ 	.short	0x0002
        /*0052*/ 	.short	0x0040
        /*0054*/ 	.byte	0x00, 0xf0, 0x11, 0x00


	//----- nvinfo : EIATTR_KPARAM_INFO
	.align		4
.L_2786:
        /*0058*/ 	.byte	0x04, 0x17
        /*005a*/ 	.short	(.L_2788 - .L_2787)
.L_2787:
        /*005c*/ 	.word	0x00000000
        /*0060*/ 	.short	0x0001
        /*0062*/ 	.short	0x0020
        /*0064*/ 	.byte	0x00, 0xf0, 0x81, 0x00


	//----- nvinfo : EIATTR_KPARAM_INFO
	.align		4
.L_2788:
        /*0068*/ 	.byte	0x04, 0x17
        /*006a*/ 	.short	(.L_2790 - .L_2789)
.L_2789:
        /*006c*/ 	.word	0x00000000
        /*0070*/ 	.short	0x0000
        /*0072*/ 	.short	0x0000
        /*0074*/ 	.byte	0x00, 0xf0, 0x81, 0x00


	//----- nvinfo : EIATTR_SPARSE_MMA_MASK
	.align		4
.L_2790:
        /*0078*/ 	.byte	0x03, 0x50
        /*007a*/ 	.short	0x0000


	//----- nvinfo : EIATTR_MAXREG_COUNT
	.align		4
        /*007c*/ 	.byte	0x03, 0x1b
        /*007e*/ 	.short	0x00ff


	//----- nvinfo : EIATTR_EXTERNS
	.align		4
        /*0080*/ 	.byte	0x04, 0x0f
        /*0082*/ 	.short	(.L_2792 - .L_2791)


	//   ....[0]....
	.align		4
.L_2791:
        /*0084*/ 	.word	index@(__assertfail)


	//----- nvinfo : EIATTR_MERCURY_ISA_VERSION
	.align		4
.L_2792:
        /*0088*/ 	.byte	0x03, 0x5f
        /*008a*/ 	.short	0x0101


	//----- nvinfo : EIATTR_COOP_GROUP_MASK_REGIDS
	.align		4
        /*008c*/ 	.byte	0x04, 0x29
        /*008e*/ 	.short	(.L_2794 - .L_2793)


	//   ....[0]....
.L_2793:
        /*0090*/ 	.word	0xffffffff


	//   ....[1]....
        /*0094*/ 	.word	0xffffffff


	//   ....[2]....
        /*0098*/ 	.word	0xffffffff


	//   ....[3]....
        /*009c*/ 	.word	0xffffffff


	//   ....[4]....
        /*00a0*/ 	.word	0xffffffff


	//   ....[5]....
        /*00a4*/ 	.word	0xffffffff


	//   ....[6]....
        /*00a8*/ 	.word	0xffffffff


	//   ....[7]....
        /*00ac*/ 	.word	0xffffffff


	//   ....[8]....
        /*00b0*/ 	.word	0xffffffff


	//   ....[9]....
        /*00b4*/ 	.word	0xffffffff


	//   ....[10]....
        /*00b8*/ 	.word	0xffffffff


	//   ....[11]....
        /*00bc*/ 	.word	0xffffffff


	//   ....[12]....
        /*00c0*/ 	.word	0xffffffff


	//   ....[13]....
        /*00c4*/ 	.word	0xffffffff


	//   ....[14]....
        /*00c8*/ 	.word	0xffffffff


	//   ....[15]....
        /*00cc*/ 	.word	0xffffffff


	//   ....[16]....
        /*00d0*/ 	.word	0xffffffff


	//   ....[17]....
        /*00d4*/ 	.word	0xffffffff


	//   ....[18]....
        /*00d8*/ 	.word	0x0500000f


	//   ....[19]....
        /*00dc*/ 	.word	0x0500000f


	//   ....[20]....
        /*00e0*/ 	.word	0x0500000f


	//   ....[21]....
        /*00e4*/ 	.word	0x0500000f


	//   ....[22]....
        /*00e8*/ 	.word	0x0500000f


	//   ....[23]....
        /*00ec*/ 	.word	0x0500000f


	//   ....[24]....
        /*00f0*/ 	.word	0x0500000f


	//   ....[25]....
        /*00f4*/ 	.word	0x0500000f


	//   ....[26]....
        /*00f8*/ 	.word	0x0500000f


	//   ....[27]....
        /*00fc*/ 	.word	0x0500000f


	//   ....[28]....
        /*0100*/ 	.word	0x0500000f


	//   ....[29]....
        /*0104*/ 	.word	0x0500000f


	//   ....[30]....
        /*0108*/ 	.word	0x0500000f


	//   ....[31]....
        /*010c*/ 	.word	0x0500000f


	//   ....[32]....
        /*0110*/ 	.word	0x0500000f


	//   ....[33]....
        /*0114*/ 	.word	0x0500000f


	//   ....[34]....
        /*0118*/ 	.word	0x0500000f


	//   ....[35]....
        /*011c*/ 	.word	0x0500000f


	//----- nvinfo : EIATTR_COOP_GROUP_INSTR_OFFSETS
	.align		4
.L_2794:
        /*0120*/ 	.byte	0x04, 0x28
        /*0122*/ 	.short	(.L_2796 - .L_2795)


	//   ....[0]....
.L_2795:
        /*0124*/ 	.word	0x000003a0


	//   ....[1]....
        /*0128*/ 	.word	0x000003b0


	//   ....[2]....
        /*012c*/ 	.word	0x000003c0


	//   ....[3]....
        /*0130*/ 	.word	0x00000510


	//   ....[4]....
        /*0134*/ 	.word	0x00000520


	//   ....[5]....
        /*0138*/ 	.word	0x00000530


	//   ....[6]....
        /*013c*/ 	.word	0x00000680


	//   ....[7]....
        /*0140*/ 	.word	0x00000690


	//   ....[8]....
        /*0144*/ 	.word	0x000006a0


	//   ....[9]....
        /*0148*/ 	.word	0x00000980


	//   ....[10]....
        /*014c*/ 	.word	0x00000990


	//   ....[11]....
        /*0150*/ 	.word	0x000009a0


	//   ....[12]....
        /*0154*/ 	.word	0x00000af0


	//   ....[13]....
        /*0158*/ 	.word	0x00000b00


	//   ....[14]....
        /*015c*/ 	.word	0x00000b10


	//   ....[15]....
        /*0160*/ 	.word	0x00000c60


	//   ....[16]....
        /*0164*/ 	.word	0x00000c70


	//   ....[17]....
        /*0168*/ 	.word	0x00000c80


	//   ....[18]....
        /*016c*/ 	.word	0x00000fc0


	//   ....[19]....
        /*0170*/ 	.word	0x00001050


	//   ....[20]....
        /*0174*/ 	.word	0x000010a0


	//   ....[21]....
        /*0178*/ 	.word	0x00001130


	//   ....[22]....
        /*017c*/ 	.word	0x000011c0


	//   ....[23]....
        /*0180*/ 	.word	0x00001210


	//   ....[24]....
        /*0184*/ 	.word	0x000012a0


	//   ....[25]....
        /*0188*/ 	.word	0x00001330


	//   ....[26]....
        /*018c*/ 	.word	0x00001380


	//   ....[27]....
        /*0190*/ 	.word	0x00001410


	//   ....[28]....
        /*0194*/ 	.word	0x000014a0


	//   ....[29]....
        /*0198*/ 	.word	0x000014f0


	//   ....[30]....
        /*019c*/ 	.word	0x00001580


	//   ....[31]....
        /*01a0*/ 	.word	0x00001610


	//   ....[32]....
        /*01a4*/ 	.word	0x00001660


	//   ....[33]....
        /*01a8*/ 	.word	0x000016f0


	//   ....[34]....
        /*01ac*/ 	.word	0x00001780


	//   ....[35]....
        /*01b0*/ 	.word	0x000017d0


	//----- nvinfo : EIATTR_VRC_CTA_INIT_COUNT
	.align		4
.L_2796:
        /*01b4*/ 	.byte	0x02, 0x4a
	.zero		1
	.zero		1


	//----- nvinfo : EIATTR_SYSCALL_OFFSETS
	.align		4
        /*01b8*/ 	.byte	0x04, 0x46
        /*01ba*/ 	.short	(.L_2798 - .L_2797)


	//   ....[0]....
.L_2797:
        /*01bc*/ 	.word	0x00000140


	//----- nvinfo : EIATTR_EXIT_INSTR_OFFSETS
	.align		4
.L_2798:
        /*01c0*/ 	.byte	0x04, 0x1c
        /*01c2*/ 	.short	(.L_2800 - .L_2799)


	//   ....[0]....
.L_2799:
        /*01c4*/ 	.word	0x000001c0


	//   ....[1]....
        /*01c8*/ 	.word	0x00000f50


	//----- nvinfo : EIATTR_MAX_THREADS
	.align		4
.L_2800:
        /*01cc*/ 	.byte	0x04, 0x05
        /*01ce*/ 	.short	(.L_2802 - .L_2801)
.L_2801:
        /*01d0*/ 	.word	0x00000100
        /*01d4*/ 	.word	0x00000001
        /*01d8*/ 	.word	0x00000001


	//----- nvinfo : EIATTR_CRS_STACK_SIZE
	.align		4
.L_2802:
        /*01dc*/ 	.byte	0x04, 0x1e
        /*01de*/ 	.short	(.L_2804 - .L_2803)
.L_2803:
        /*01e0*/ 	.word	0x00000000


	//----- nvinfo : EIATTR_CBANK_PARAM_SIZE
	.align		4
.L_2804:
        /*01e4*/ 	.byte	0x03, 0x19
        /*01e6*/ 	.short	0x0060


	//----- nvinfo : EIATTR_PARAM_CBANK
	.align		4
        /*01e8*/ 	.byte	0x04, 0x0a
        /*01ea*/ 	.short	(.L_2806 - .L_2805)
	.align		4
.L_2805:
        /*01ec*/ 	.word	index@(.nv.constant0._Z17LayerNormWarpImplI19BiasAddResidualLoadI6__halffE11AffineStoreIfS1_EfLi1ELi1ELi0ELi4ELi2ELb1EEvT_T0_iidPT1_S8_)
        /*01f0*/ 	.short	0x0380
        /*01f2*/ 	.short	0x0060


	//----- nvinfo : EIATTR_SW_WAR
	.align		4
.L_2806:
        /*01f4*/ 	.byte	0x04, 0x36
        /*01f6*/ 	.short	(.L_2808 - .L_2807)
.L_2807:
        /*01f8*/ 	.word	0x00000008
.L_2808:


//--------------------- .nv.info._Z17LayerNormWarpImplI19BiasAddResidualLoadI6__halffE11AffineStoreIfS1_EfLi1ELi1ELi1ELi4ELi2ELb0EEvT_T0_iidPT1_S8_ --------------------------
	.section	.nv.info._Z17LayerNormWarpImplI19BiasAddResidualLoadI6__halffE11AffineStoreIfS1_EfLi1ELi1ELi1ELi4ELi2ELb0EEvT_T0_iidPT1_S8_,"",@"SHT_CUDA_INFO"
	.sectionflags	@""
	.align	4


	//----- nvinfo : EIATTR_CUDA_API_VERSION
	.align		4
        /*0000*/ 	.byte	0x04, 0x37
        /*0002*/ 	.short	(.L_2810 - .L_2809)
.L_2809:
        /*0004*/ 	.word	0x00000082


	//----- nvinfo : EIATTR_KPARAM_INFO
	.align		4
.L_2810:
        /*0008*/ 	.byte	0x04, 0x17
        /*000a*/ 	.short	(.L_2812 - .L_2811)
.L_2811:
        /*000c*/ 	.word	0x00000000
        /*0010*/ 	.short	0x0006
        /*0012*/ 	.short	0x0058
        /*0014*/ 	.byte	0x00, 0xf5, 0x21, 0x00


	//----- nvinfo : EIATTR_KPARAM_INFO
	.align		4
.L_2812:
        /*0018*/ 	.byte	0x04, 0x17
        /*001a*/ 	.short	(.L_2814 - .L_2813)
.L_2813:
        /*001c*/ 	.word	0x00000000
        /*0020*/ 	.short	0x0005
        /*0022*/ 	.short	0x0050
        /*0024*/ 	.byte	0x00, 0xf5, 0x21, 0x00


	//----- nvinfo : EIATTR_KPARAM_INFO
	.align		4
.L_2814:
        /*0028*/ 	.byte	0x04, 0x17
        /*002a*/ 	.short	(.L_2816 - .L_2815)
.L_2815:
        /*002c*/ 	.word	0x00000000
        /*0030*/ 	.short	0x0004
        /*0032*/ 	.short	0x0048
        /*0034*/ 	.byte	0x00, 0xf0, 0x21, 0x00


	//----- nvinfo : EIATTR_KPARAM_INFO
	.align		4
.L_2816:
        /*0038*/ 	.byte	0x04, 0x17
        /*003a*/ 	.short	(.L_2818 - .L_2817)
.L_2817:
        /*003c*/ 	.word	0x00000000
        /*0040*/ 	.short	0x0003
        /*0042*/ 	.short	0x0044
        /*0044*/ 	.byte	0x00, 0xf0, 0x11, 0x00


	//----- nvinfo : EIATTR_KPARAM_INFO
	.align		4
.L_2818:
        /*0048*/ 	.byte	0x04, 0x17
        /*004a*/ 	.short	(.L_2820 - .L_2819)
.L_2819:
        /*004c*/ 	.word	0x00000000
        /*0050*/ 	.short	0x0002
        /*0052*/ 	.short	0x0040
        /*0054*/ 	.byte	0x00, 0xf0, 0x11, 0x00


	//----- nvinfo : EIATTR_KPARAM_INFO
	.align		4
.L_2820:
        /*0058*/ 	.byte	0x04, 0x17
        /*005a*/ 	.short	(.L_2822 - .L_2821)
.L_2821:
        /*005c*/ 	.word	0x00000000
        /*0060*/ 	.short	0x0001
        /*0062*/ 	.short	0x0020
        /*0064*/ 	.byte	0x00, 0xf0, 0x81, 0x00


	//----- nvinfo : EIATTR_KPARAM_INFO
	.align		4
.L_2822:
        /*0068*/ 	.byte	0x04, 0x17
        /*006a*/ 	.short	(.L_2824 - .L_2823)
.L_2823:
        /*006c*/ 	.word	0x00000000
        /*0070*/ 	.short	0x0000
        /*0072*/ 	.short	0x0000
        /*0074*/ 	.byte	0x00, 0xf0, 0x81, 0x00


	//----- nvinfo : EIATTR_SPARSE_MMA_MASK
	.align		4
.L_2824:
        /*0078*/ 	.byte	0x03, 0x50
        /*007a*/ 	.short	0x0000


	//----- nvinfo : EIATTR_MAXREG_COUNT
	.align		4
        /*007c*/ 	.byte	0x03, 0x1b
        /*007e*/ 	.short	0x00ff


	//----- nvinfo : EIATTR_EXTERNS
	.align		4
        /*0080*/ 	.byte	0x04, 0x0f
        /*0082*/ 	.short	(.L_2826 - .L_2825)


	//   ....[0]....
	.align		4
.L_2825:
        /*0084*/ 	.word	index@(__assertfail)


	//----- nvinfo : EIATTR_MERCURY_ISA_VERSION
	.align		4
.L_2826:
        /*0088*/ 	.byte	0x03, 0x5f
        /*008a*/ 	.short	0x0101


	//----- nvinfo : EIATTR_COOP_GROUP_MASK_REGIDS
	.align		4
        /*008c*/ 	.byte	0x04, 0x29
        /*008e*/ 	.short	(.L_2828 - .L_2827)


	//   ....[0]....
.L_2827:
        /*0090*/ 	.word	0xffffffff


	//   ....[1]....
        /*0094*/ 	.word	0xffffffff


	//   ....[2]....
        /*0098*/ 	.word	0xffffffff


	//   ....[3]....
        /*009c*/ 	.word	0xffffffff


	//   ....[4]....
        /*00a0*/ 	.word	0xffffffff


	//   ....[5]....
        /*00a4*/ 	.word	0xffffffff


	//   ....[6]....
        /*00a8*/ 	.word	0xffffffff


	//   ....[7]....
        /*00ac*/ 	.word	0xffffffff


	//   ....[8]....
        /*00b0*/ 	.word	0xffffffff


	//   ....[9]....
        /*00b4*/ 	.word	0xffffffff


	//   ....[10]....
        /*00b8*/ 	.word	0xffffffff


	//   ....[11]....
        /*00bc*/ 	.word	0xffffffff


	//   ....[12]....
        /*00c0*/ 	.word	0xffffffff


	//   ....[13]....
        /*00c4*/ 	.word	0xffffffff


	//   ....[14]....
        /*00c8*/ 	.word	0xffffffff


	//   ....[15]....
        /*00cc*/ 	.word	0xffffffff


	//   ....[16]....
        /*00d0*/ 	.word	0xffffffff


	//   ....[17]....
        /*00d4*/ 	.word	0xffffffff


	//   ....[18]....
        /*00d8*/ 	.word	0x0500000f


	//   ....[19]....
        /*00dc*/ 	.word	0x0500000f


	//   ....[20]....
        /*00e0*/ 	.word	0x0500000f


	//   ....[21]....
        /*00e4*/ 	.word	0x0500000f


	//   ....[22]....
        /*00e8*/ 	.word	0x0500000f


	//   ....[23]....
        /*00ec*/ 	.word	0x0500000f


	//   ....[24]....
        /*00f0*/ 	.word	0x0500000f


	//   ....[25]....
        /*00f4*/ 	.word	0x0500000f


	//   ....[26]....
        /*00f8*/ 	.word	0x0500000f


	//   ....[27]....
        /*00fc*/ 	.word	0x0500000f


	//   ....[28]....
        /*0100*/ 	.word	0x0500000f


	//   ....[29]....
        /*0104*/ 	.word	0x0500000f


	//   ....[30]....
        /*0108*/ 	.word	0x0500000f


	//   ....[31]....
        /*010c*/ 	.word	0x0500000f


	//   ....[32]....
        /*0110*/ 	.word	0x0500000f


	//   ....[33]....
        /*0114*/ 	.word	0x0500000f


	//   ....[34]....
        /*0118*/ 	.word	0x0500000f


	//   ....[35]....
        /*011c*/ 	.word	0x0500000f


	//----- nvinfo : EIATTR_COOP_GROUP_INSTR_OFFSETS
	.align		4
.L_2828:
        /*0120*/ 	.byte	0x04, 0x28
        /*0122*/ 	.short	(.L_2830 - .L_2829)


	//   ....[0]....
.L_2829:
        /*0124*/ 	.word	0x00000300


	//   ....[1]....
        /*0128*/ 	.word	0x00000310


	//   ....[2]....
        /*012c*/ 	.word	0x00000320


	//   ....[3]....
        /*0130*/ 	.word	0x00000430


	//   ....[4]....
        /*0134*/ 	.word	0x00000440


	//   ....[5]....
        /*0138*/ 	.word	0x00000450


	//   ....[6]....
        /*013c*/ 	.word	0x00000580


	//   ....[7]....
        /*0140*/ 	.word	0x00000590


	//   ....[8]....
        /*0144*/ 	.word	0x000005a0


	//   ....[9]....
        /*0148*/ 	.word	0x00000840


	//   ....[10]....
        /*014c*/ 	.word	0x00000850


	//   ....[11]....
        /*0150*/ 	.word	0x00000860


	//   ....[12]....
        /*0154*/ 	.word	0x00000980


	//   ....[13]....
        /*0158*/ 	.word	0x00000990


	//   ....[14]....
        /*015c*/ 	.word	0x000009a0


	//   ....[15]....
        /*0160*/ 	.word	0x00000ad0


	//   ....[16]....
        /*0164*/ 	.word	0x00000ae0


	//   ....[17]....
        /*0168*/ 	.word	0x00000af0


	//   ....[18]....
        /*016c*/ 	.word	0x00000dc0


	//   ....[19]....
        /*0170*/ 	.word	0x00000e50


	//   ....[20]....
        /*0174*/ 	.word	0x00000ea0


	//   ....[21]....
        /*0178*/ 	.word	0x00000f30


	//   ....[22]....
        /*017c*/ 	.word	0x00000fc0


	//   ....[23]....
        /*0180*/ 	.word	0x00001010


	//   ....[24]....
        /*0184*/ 	.word	0x000010a0


	//   ....[25]....
        /*0188*/ 	.word	0x00001130


	//   ....[26]....
        /*018c*/ 	.word	0x00001180


	//   ....[27]....
        /*0190*/ 	.word	0x00001210


	//   ....[28]....
        /*0194*/ 	.word	0x000012a0


	//   ....[29]....
        /*0198*/ 	.word	0x000012f0


	//   ....[30]....
        /*019c*/ 	.word	0x00001380


	//   ....[31]....
        /*01a0*/ 	.word	0x00001410


	//   ....[32]....
        /*01a4*/ 	.word	0x00001460


	//   ....[33]....
        /*01a8*/ 	.word	0x000014f0


	//   ....[34]....
        /*01ac*/ 	.word	0x00001580


	//   ....[35]....
        /*01b0*/ 	.word	0x000015d0


	//----- nvinfo : EIATTR_VRC_CTA_INIT_COUNT
	.align		4
.L_2830:
        /*01b4*/ 	.byte	0x02, 0x4a
	.zero		1
	.zero		1


	//----- nvinfo : EIATTR_SYSCALL_OFFSETS
	.align		4
        /*01b8*/ 	.byte	0x04, 0x46
        /*01ba*/ 	.short	(.L_2832 - .L_2831)


	//   ....[0]....
.L_2831:
        /*01bc*/ 	.word	0x00000140


	//----- nvinfo : EIATTR_EXIT_INSTR_OFFSETS
	.align		4
.L_2832:
        /*01c0*/ 	.byte	0x04, 0x1c
        /*01c2*/ 	.short	(.L_2834 - .L_2833)


	//   ....[0]....
.L_2833:
        /*01c4*/ 	.word	0x000001c0


	//   ....[1]....
        /*01c8*/ 	.word	0x00000d60


	//----- nvinfo : EIATTR_MAX_THREADS
	.align		4
.L_2834:
        /*01cc*/ 	.byte	0x04, 0x05
        /*01ce*/ 	.short	(.L_2836 - .L_2835)
.L_2835:
        /*01d0*/ 	.word	0x00000100
        /*01d4*/ 	.word	0x00000001
        /*01d8*/ 	.word	0x00000001


	//----- nvinfo : EIATTR_CRS_STACK_SIZE
	.align		4
.L_2836:
        /*01dc*/ 	.byte	0x04, 0x1e
        /*01de*/ 	.short	(.L_2838 - .L_2837)
.L_2837:
        /*01e0*/ 	.word	0x00000000


	//----- nvinfo : EIATTR_CBANK_PARAM_SIZE
	.align		4
.L_2838:
        /*01e4*/ 	.byte	0x03, 0x19
        /*01e6*/ 	.short	0x0060


	//----- nvinfo : EIATTR_PARAM_CBANK
	.align		4
        /*01e8*/ 	.byte	0x04, 0x0a
        /*01ea*/ 	.short	(.L_2840 - .L_2839)
	.align		4
.L_2839:
        /*01ec*/ 	.word	index@(.nv.constant0._Z17LayerNormWarpImplI19BiasAddResidualLoadI6__halffE11AffineStoreIfS1_EfLi1ELi1ELi1ELi4ELi2ELb0EEvT_T0_iidPT1_S8_)
        /*01f0*/ 	.short	0x0380
        /*01f2*/ 	.short	0x0060


	//----- nvinfo : EIATTR_SW_WAR
	.align		4
.L_2840:
        /*01f4*/ 	.byte	0x04, 0x36
        /*01f6*/ 	.short	(.L_2842 - .L_2841)
.L_2841:
        /*01f8*/ 	.word	0x00000008
.L_2842:


//--------------------- .nv.info._Z17LayerNormWarpImplI19BiasAddResidualLoadI6__halffE11AffineStoreIfS1_EfLi4ELi160ELi128ELi32ELi1ELb1EEvT_T0_iidPT1_S8_ --------------------------
	.section	.nv.info._Z17LayerNormWarpImplI19BiasAddResidualLoadI6__halffE11AffineStoreIfS1_EfLi4ELi160ELi128ELi32ELi1ELb1EEvT_T0_iidPT1_S8_,"",@"SHT_CUDA_INFO"
	.sectionflags	@""
	.align	4


	//----- nvinfo : EIATTR_CUDA_API_VERSION
	.align		4
        /*0000*/ 	.byte	0x04, 0x37
        /*0002*/ 	.short	(.L_2844 - .L_2843)
.L_2843:
        /*0004*/ 	.word	0x00000082


	//----- nvinfo : EIATTR_KPARAM_INFO
	.align		4
.L_2844:
        /*0008*/ 	.byte	0x04, 0x17
        /*000a*/ 	.short	(.L_2846 - .L_2845)
.L_2845:
        /*000c*/ 	.word	0x00000000
        /*0010*/ 	.short	0x0006
        /*0012*/ 	.short	0x0058
        /*0014*/ 	.byte	0x00, 0xf5, 0x21, 0x00


	//----- nvinfo : EIATTR_KPARAM_INFO
	.align		4
.L_2846:
        /*0018*/ 	.byte	0x04, 0x17
        /*001a*/ 	.short	(.L_2848 - .L_2847)
.L_2847:
        /*001c*/ 	.word	0x00000000
        /*0020*/ 	.short	0x0005
        /*0022*/ 	.short	0x0050
        /*0024*/ 	.byte	0x00, 0xf5, 0x21, 0x00


	//----- nvinfo : EIATTR_KPARAM_INFO
	.align		4
.L_2848:
        /*0028*/ 	.byte	0x04, 0x17
        /*002a*/ 	.short	(.L_2850 - .L_2849)
.L_2849:
        /*002c*/ 	.word	0x00000000
        /*0030*/ 	.short	0x0004
        /*0032*/ 	.short	0x0048
        /*0034*/ 	.byte	0x00, 0xf0, 0x21, 0x00


	//----- nvinfo : EIATTR_KPARAM_INFO
	.align		4
.L_2850:
        /*0038*/ 	.byte	0x04, 0x17
        /*003a*/ 	.short	(.L_2852 - .L_2851)
.L_2851:
        /*003c*/ 	.word	0x00000000
        /*0040*/ 	.short	0x0003
        /*0042*/ 	.short	0x0044
        /*0044*/ 	.byte	0x00, 0xf0, 0x11, 0x00


	//----- nvinfo : EIATTR_KPARAM_INFO
	.align		4
.L_2852:
        /*0048*/ 	.byte	0x04, 0x17
        /*004a*/ 	.short	(.L_2854 - .L_2853)
.L_2853:
        /*004c*/ 	.word	0x00000000
        /*0050*/ 	.short	0x0002
        /*0052*/ 	.short	0x0040
        /*0054*/ 	.byte	0x00, 0xf0, 0x11, 0x00


	//----- nvinfo : EIATTR_KPARAM_INFO
	.align		4
.L_2854:
        /*0058*/ 	.byte	0x04, 0x17
        /*005a*/ 	.short	(.L_2856 - .L_2855)
.L_2855:
        /*005c*/ 	.word	0x00000000
        /*0060*/ 	.short	0x0001
        /*0062*/ 	.short	0x0020
        /*0064*/ 	.byte	0x00, 0xf0, 0x81, 0x00


	//----- nvinfo : EIATTR_KPARAM_INFO
	.align		4
.L_2856:
        /*0068*/ 	.byte	0x04, 0x17
        /*006a*/ 	.short	(.L_2858 - .L_2857)
.L_2857:
        /*006c*/ 	.word	0x00000000
        /*0070*/ 	.short	0x0000
        /*0072*/ 	.short	0x0000
        /*0074*/ 	.byte	0x00, 0xf0, 0x81, 0x00


	//----- nvinfo : EIATTR_SPARSE_MMA_MASK
	.align		4
.L_2858:
        /*0078*/ 	.byte	0x03, 0x50
        /*007a*/ 	.short	0x0000


	//----- nvinfo : EIATTR_MAXREG_COUNT
	.align		4
        /*007c*/ 	.byte	0x03, 0x1b
        /*007e*/ 	.short	0x00ff


	//----- nvinfo : EIATTR_EXTERNS
	.align		4
        /*0080*/ 	.byte	0x04, 0x0f
        /*0082*/ 	.short	(.L_2860 - .L_2859)


	//   ....[0]....
	.align		4
.L_2859:
        /*0084*/ 	.word	index@(__assertfail)


	//----- nvinfo : EIATTR_MERCURY_ISA_VERSION
	.align		4
.L_2860:
        /*0088*/ 	.byte	0x03, 0x5f
        /*008a*/ 	.short	0x0101


	//----- nvinfo : EIATTR_COOP_GROUP_MASK_REGIDS
	.align		4
        /*008c*/ 	.byte	0x04, 0x29
        /*008e*/ 	.short	(.L_2862 - .L_2861)


	//   ....[0]....
.L_2861:
        /*0090*/ 	.word	0xffffffff


	//   ....[1]....
        /*0094*/ 	.word	0xffffffff


	//   ....[2]....
        /*0098*/ 	.word	0xffffffff


	//   ....[3]....
        /*009c*/ 	.word	0xffffffff


	//   ....[4]....
        /*00a0*/ 	.word	0xffffffff


	//   ....[5]....
        /*00a4*/ 	.word	0xffffffff


	//   ....[6]....
        /*00a8*/ 	.word	0xffffffff


	//   ....[7]....
        /*00ac*/ 	.word	0xffffffff


	//   ....[8]....
        /*00b0*/ 	.word	0xffffffff


	//   ....[9]....
        /*00b4*/ 	.word	0xffffffff


	//   ....[10]....
        /*00b8*/ 	.word	0xffffffff


	//   ....[11]....
        /*00bc*/ 	.word	0xffffffff


	//   ....[12]....
        /*00c0*/ 	.word	0xffffffff


	//   ....[13]....
        /*00c4*/ 	.word	0xffffffff


	//   ....[14]....
        /*00c8*/ 	.word	0xffffffff


	//   ....[15]....
        /*00cc*/ 	.word	0xffffffff


	//   ....[16]....
        /*00d0*/ 	.word	0xffffffff


	//   ....[17]....
        /*00d4*/ 	.word	0xffffffff


	//   ....[18]....
        /*00d8*/ 	.word	0x0500000f


	//   ....[19]....
        /*00dc*/ 	.word	0x0500000f


	//   ....[20]....
        /*00e0*/ 	.word	0x0500000f


	//   ....[21]....
        /*00e4*/ 	.word	0x0500000f


	//   ....[22]....
        /*00e8*/ 	.word	0x0500000f


	//   ....[23]....
        /*00ec*/ 	.word	0x0500000f


	//   ....[24]....
        /*00f0*/ 	.word	0x0500000f


	//   ....[25]....
        /*00f4*/ 	.word	0x0500000f


	//   ....[26]....
        /*00f8*/ 	.word	0x0500000f


	//   ....[27]....
        /*00fc*/ 	.word	0x0500000f


	//   ....[28]....
        /*0100*/ 	.word	0x0500000f


	//   ....[29]....
        /*0104*/ 	.word	0x0500000f


	//   ....[30]....
        /*0108*/ 	.word	0x0500000f


	//   ....[31]....
        /*010c*/ 	.word	0x0500000f


	//   ....[32]....
        /*0110*/ 	.word	0x0500000f


	//   ....[33]....
        /*0114*/ 	.word	0x0500000f


	//   ....[34]....
        /*0118*/ 	.word	0x0500000f


	//   ....[35]....
        /*011c*/ 	.word	0x0500000f


	//----- nvinfo : EIATTR_COOP_GROUP_INSTR_OFFSETS
	.align		4
.L_2862:
        /*0120*/ 	.byte	0x04, 0x28
        /*0122*/ 	.short	(.L_2864 - .L_2863)


	//   ....[0]....
.L_2863:
        /*0124*/ 	.word	0x00007930


	//   ....[1]....
        /*0128*/ 	.word	0x00007940


	//   ....[2]....
        /*012c*/ 	.word	0x00007950


	//   ....[3]....
        /*0130*/ 	.word	0x00007aa0


	//   ....[4]....
        /*0134*/ 	.word	0x00007ab0


	//   ....[5]....
        /*0138*/ 	.word	0x00007ac0


	//   ....[6]....
        /*013c*/ 	.word	0x00007c10


	//   ....[7]....
        /*0140*/ 	.word	0x00007c20


	//   ....[8]....
        /*0144*/ 	.word	0x00007c30


	//   ....[9]....
        /*0148*/ 	.word	0x00007d80


	//   ....[10]....
        /*014c*/ 	.word	0x00007d90


	//   ....[11]....
        /*0150*/ 	.word	0x00007da0


	//   ....[12]....
        /*0154*/ 	.word	0x00007ef0


	//   ....[13]....
        /*0158*/ 	.word	0x00007f00


	//   ....[14]....
        /*015c*/ 	.word	0x00007f10


	//   ....[15]....
        /*0160*/ 	.word	0x00008060


	//   ....[16]....
        /*0164*/ 	.word	0x00008070


	//   ....[17]....
        /*0168*/ 	.word	0x00008080


	//   ....[18]....
        /*016c*/ 	.word	0x0000c660


	//   ....[19]....
        /*0170*/ 	.word	0x0000c6f0


	//   ....[20]....
        /*0174*/ 	.word	0x0000c740


	//   ....[21]....
        /*0178*/ 	.word	0x0000c7d0


	//   ....[22]....
        /*017c*/ 	.word	0x0000c860


	//   ....[23]....
        /*0180*/ 	.word	0x0000c8b0


	//   ....[24]....
        /*0184*/ 	.word	0x0000c940


	//   ....[25]....
        /*0188*/ 	.word	0x0000c9d0


	//   ....[26]....
        /*018c*/ 	.word	0x0000ca20


	//   ....[27]....
        /*0190*/ 	.word	0x0000cab0


	//   ....[28]....
        /*0194*/ 	.word	0x0000cb40


	//   ....[29]....
        /*0198*/ 	.word	0x0000cb90


	//   ....[30]....
        /*019c*/ 	.word	0x0000cc20


	//   ....[31]....
        /*01a0*/ 	.word	0x0000ccb0


	//   ....[32]....
        /*01a4*/ 	.word	0x0000cd00


	//   ....[33]....
        /*01a8*/ 	.word	0x0000cd90


	//   ....[34]....
        /*01ac*/ 	.word	0x0000ce20


	//   ....[35]....
        /*01b0*/ 	.word	0x0000ce70


	//----- nvinfo : EIATTR_VRC_CTA_INIT_COUNT
	.align		4
.L_2864:
        /*01b4*/ 	.byte	0x02, 0x4a
	.zero		1
	.zero		1


	//----- nvinfo : EIATTR_SYSCALL_OFFSETS
	.align		4
        /*01b8*/ 	.byte	0x04, 0x46
        /*01ba*/ 	.short	(.L_2866 - .L_2865)


	//   ....[0]....
.L_2865:
        /*01bc*/ 	.word	0x00000160


	//----- nvinfo : EIATTR_EXIT_INSTR_OFFSETS
	.align		4
.L_2866:
        /*01c0*/ 	.byte	0x04, 0x1c
        /*01c2*/ 	.short	(.L_2868 - .L_2867)


	//   ....[0]....
.L_2867:
        /*01c4*/ 	.word	0x000001d0


	//   ....[1]....
        /*01c8*/ 	.word	0x0000c5f0


	//----- nvinfo : EIATTR_MAX_THREADS
	.align		4
.L_2868:
        /*01cc*/ 	.byte	0x04, 0x05
        /*01ce*/ 	.short	(.L_2870 - .L_2869)
.L_2869:
        /*01d0*/ 	.word	0x00000100
        /*01d4*/ 	.word	0x00000001
        /*01d8*/ 	.word	0x00000001


	//----- nvinfo : EIATTR_CRS_STACK_SIZE
	.align		4
.L_2870:
        /*01dc*/ 	.byte	0x04, 0x1e
        /*01de*/ 	.short	(.L_2872 - .L_2871)
.L_2871:
        /*01e0*/ 	.word	0x00000000


	//----- nvinfo : EIATTR_CBANK_PARAM_SIZE
	.align		4
.L_2872:
        /*01e4*/ 	.byte	0x03, 0x19
        /*01e6*/ 	.short	0x0060


	//----- nvinfo : EIATTR_PARAM_CBANK
	.align		4
        /*01e8*/ 	.byte	0x04, 0x0a
        /*01ea*/ 	.short	(.L_2874 - .L_2873)
	.align		4
.L_2873:
        /*01ec*/ 	.word	index@(.nv.constant0._Z17LayerNormWarpImplI19BiasAddResidualLoadI6__halffE11AffineStoreIfS1_EfLi4ELi160ELi128ELi32ELi1ELb1EEvT_T0_iidPT1_S8_)
        /*01f0*/ 	.short	0x0380
        /*01f2*/ 	.short	0x0060


	//----- nvinfo : EIATTR_SW_WAR
	.align		4
.L_2874:
        /*01f4*/ 	.byte	0x04, 0x36
        /*01f6*/ 	.short	(.L_2876 - .L_2875)
.L_2875:
        /*01f8*/ 	.word	0x00000008
.L_2876:


//--------------------- .nv.info._Z17LayerNormWarpImplI19BiasAddResidualLoadI6__halffE11AffineStoreIfS1_EfLi4ELi160ELi160ELi32ELi1ELb0EEvT_T0_iidPT1_S8_ --------------------------
	.section	.nv.info._Z17LayerNormWarpImplI19BiasAddResidualLoadI6__halffE11AffineStoreIfS1_EfLi4ELi160ELi160ELi32ELi1ELb0EEvT_T0_iidPT1_S8_,"",@"SHT_CUDA_INFO"
	.sectionflags	@""
	.align	4


	//----- nvinfo : EIATTR_CUDA_API_VERSION
	.align		4
        /*0000*/ 	.byte	0x04, 0x37
        /*0002*/ 	.short	(.L_2878 - .L_2877)
.L_2877:
        /*0004*/ 	.word	0x00000082


	//----- nvinfo : EIATTR_KPARAM_INFO
	.align		4
.L_2878:
        /*0008*/ 	.byte	0x04, 0x17
        /*000a*/ 	.short	(.L_2880 - .L_2879)
.L_2879:
        /*000c*/ 	.word	0x00000000
        /*0010*/ 	.short	0x0006
        /*0012*/ 	.short	0x0058
        /*0014*/ 	.byte	0x00, 0xf5, 0x21, 0x00


	//----- nvinfo : EIATTR_KPARAM_INFO
	.align		4
.L_2880:
        /*0018*/ 	.byte	0x04, 0x17
        /*001a*/ 	.short	(.L_2882 - .L_2881)
.L_2881:
        /*001c*/ 	.word	0x00000000
        /*0020*/ 	.short	0x0005
        /*0022*/ 	.short	0x0050
        /*0024*/ 	.byte	0x00, 0xf5, 0x21, 0x00


	//----- nvinfo : EIATTR_KPARAM_INFO
	.align		4
.L_2882:
        /*0028*/ 	.byte	0x04, 0x17
        /*002a*/ 	.short	(.L_2884 - .L_2883)
.L_2883:
        /*002c*/ 	.word	0x00000000
        /*0030*/ 	.short	0x0004
        /*0032*/ 	.short	0x0048
        /*0034*/ 	.byte	0x00, 0xf0, 0x21, 0x00


	//----- nvinfo : EIATTR_KPARAM_INFO
	.align		4
.L_2884:
        /*0038*/ 	.byte	0x04, 0x17
        /*003a*/ 	.short	(.L_2886 - .L_2885)
.L_2885:
        /*003c*/ 	.word	0x00000000
        /*0040*/ 	.short	0x0003
        /*0042*/ 	.short	0x0044
        /*0044*/ 	.byte	0x00, 0xf0, 0x11, 0x00


	//----- nvinfo : EIATTR_KPARAM_INFO
	.align		4
.L_2886:
        /*0048*/ 	.byte	0x04, 0x17
        /*004a*/ 	.short	(.L_2888 - .L_2887)
.L_2887:
        /*004c*/ 	.word	0x00000000
        /*0050*/ 	.short	0x0002
        /*0052*/ 	.short	0x0040
        /*0054*/ 	.byte	0x00, 0xf0, 0x11, 0x00


	//----- nvinfo : EIATTR_KPARAM_INFO
	.align		4
.L_2888:
        /*0058*/ 	.byte	0x04, 0x17
        /*005a*/ 	.short	(.L_2890 - .L_2889)
.L_2889:
        /*005c*/ 	.word	0x00000000
        /*0060*/ 	.short	0x0001
        /*0062*/ 	.short	0x0020
        /*0064*/ 	.byte	0x00, 0xf0, 0x81, 0x00


	//----- nvinfo : EIATTR_KPARAM_INFO
	.align		4
.L_2890:
        /*0068*/ 	.byte	0x04, 0x17
        /*006a*/ 	.short	(.L_2892 - .L_2891)
.L_2891:
        /*006c*/ 	.word	0x00000000
        /*0070*/ 	.short	0x0000
        /*0072*/ 	.short	0x0000
        /*0074*/ 	.byte	0x00, 0xf0, 0x81, 0x00


	//----- nvinfo : EIATTR_SPARSE_MMA_MASK
	.align		4
.L_2892:
        /*0078*/ 	.byte	0x03, 0x50
        /*007a*/ 	.short	0x0000


	//----- nvinfo : EIATTR_MAXREG_COUNT
	.align		4
        /*007c*/ 	.byte	0x03, 0x1b
        /*007e*/ 	.short	0x00ff


	//----- nvinfo : EIATTR_EXTERNS
	.align		4
        /*0080*/ 	.byte	0x04, 0x0f
        /*0082*/ 	.short	(.L_2894 - .L_2893)


	//   ....[0]....
	.align		4
.L_2893:
        /*0084*/ 	.word	index@(__assertfail)


	//----- nvinfo : EIATTR_MERCURY_ISA_VERSION
	.align		4
.L_2894:
        /*0088*/ 	.byte	0x03, 0x5f
        /*008a*/ 	.short	0x0101


	//----- nvinfo : EIATTR_COOP_GROUP_MASK_REGIDS
	.align		4
        /*008c*/ 	.byte	0x04, 0x29
        /*008e*/ 	.short	(.L_2896 - .L_2895)


	//   ....[0]....
.L_2895:
        /*0090*/ 	.word	0xffffffff


	//   ....[1]....
        /*0094*/ 	.word	0xffffffff


	//   ....[2]....
        /*0098*/ 	.word	0xffffffff


	//   ....[3]....
        /*009c*/ 	.word	0xffffffff


	//   ....[4]....
        /*00a0*/ 	.word	0xffffffff


	//   ....[5]....
        /*00a4*/ 	.word	0xffffffff


	//   ....[6]....
        /*00a8*/ 	.word	0xffffffff


	//   ....[7]....
        /*00ac*/ 	.word	0xffffffff


	//   ....[8]....
        /*00b0*/ 	.word	0xffffffff


	//   ....[9]....
        /*00b4*/ 	.word	0xffffffff


	//   ....[10]....
        /*00b8*/ 	.word	0xffffffff


	//   ....[11]....
        /*00bc*/ 	.word	0xffffffff


	//   ....[12]....
        /*00c0*/ 	.word	0xffffffff


	//   ....[13]....
        /*00c4*/ 	.word	0xffffffff


	//   ....[14]....
        /*00c8*/ 	.word	0xffffffff


	//   ....[15]....
        /*00cc*/ 	.word	0xffffffff


	//   ....[16]....
        /*00d0*/ 	.word	0xffffffff


	//   ....[17]....
        /*00d4*/ 	.word	0xffffffff


	//   ....[18]....
        /*00d8*/ 	.word	0x0500000f


	//   ....[19]....
        /*00dc*/ 	.word	0x0500000f


	//   ....[20]....
        /*00e0*/ 	.word	0x0500000f


	//   ....[21]....
        /*00e4*/ 	.word	0x0500000f


	//   ....[22]....
        /*00e8*/ 	.word	0x0500000f


	//   ....[23]....
        /*00ec*/ 	.word	0x0500000f


	//   ....[24]....
        /*00f0*/ 	.word	0x0500000f


	//   ....[25]....
        /*00f4*/ 	.word	0x0500000f


	//   ....[26]....
        /*00f8*/ 	.word	0x0500000f


	//   ....[27]....
        /*00fc*/ 	.word	0x0500000f


	//   ....[28]....
        /*0100*/ 	.word	0x0500000f


	//   ....[29]....
        /*0104*/ 	.word	0x0500000f


	//   ....[30]....
        /*0108*/ 	.word	0x0500000f


	//   ....[31]....
        /*010c*/ 	.word	0x0500000f


	//   ....[32]....
        /*0110*/ 	.word	0x0500000f


	//   ....[33]....
        /*0114*/ 	.word	0x0500000f


	//   ....[34]....
        /*0118*/ 	.word	0x0500000f


	//   ....[35]....
        /*011c*/ 	.word	0x0500000f


	//----- nvinfo : EIATTR_COOP_GROUP_INSTR_OFFSETS
	.align		4
.L_2896:
        /*0120*/ 	.byte	0x04, 0x28
        /*0122*/ 	.short	(.L_2898 - .L_2897)


	//   ....[0]....
.L_2897:
        /*0124*/ 	.word	0x00006580


	//   ....[1]....
        /*0128*/ 	.word	0x00006590


	//   ....[2]....
        /*012c*/ 	.word	0x000065a0


	//   ....[3]....
        /*0130*/ 	.word	0x000066c0


	//   ....[4]....
        /*0134*/ 	.word	0x000066d0


	//   ....[5]....
        /*0138*/ 	.word	0x000066e0


	//   ....[6]....
        /*013c*/ 	.word	0x00006810


	//   ....[7]....
        /*0140*/ 	.word	0x00006820


	//   ....[8]....
        /*0144*/ 	.word	0x00006830


	//   ....[9]....
        /*0148*/ 	.word	0x00006960


	//   ....[10]....
        /*014c*/ 	.word	0x00006970


	//   ....[11]....
        /*0150*/ 	.word	0x00006980


	//   ....[12]....
        /*0154*/ 	.word	0x00006ab0


	//   ....[13]....
        /*0158*/ 	.word	0x00006ac0


	//   ....[14]....
        /*015c*/ 	.word	0x00006ad0


	//   ....[15]....
        /*0160*/ 	.word	0x00006c00


	//   ....[16]....
        /*0164*/ 	.word	0x00006c10


	//   ....[17]....
        /*0168*/ 	.word	0x00006c20


	//   ....[18]....
        /*016c*/ 	.word	0x0000af00


	//   ....[19]....
        /*0170*/ 	.word	0x0000af90


	//   ....[20]....
        /*0174*/ 	.word	0x0000afe0


	//   ....[21]....
        /*0178*/ 	.word	0x0000b070


	//   ....[22]....
        /*017c*/ 	.word	0x0000b100


	//   ....[23]....
        /*0180*/ 	.word	0x0000b150


	//   ....[24]....
        /*0184*/ 	.word	0x0000b1e0


	//   ....[25]....
        /*0188*/ 	.word	0x0000b270


	//   ....[26]....
        /*018c*/ 	.word	0x0000b2c0


	//   ....[27]....
        /*0190*/ 	.word	0x0000b350


	//   ....[28]....
        /*0194*/ 	.word	0x0000b3e0


	//   ....[29]....
        /*0198*/ 	.word	0x0000b430


	//   ....[30]....
        /*019c*/ 	.word	0x0000b4c0


	//   ....[31]....
        /*01a0*/ 	.word	0x0000b550


	//   ....[32]....
        /*01a4*/ 	.word	0x0000b5a0


	//   ....[33]....
        /*01a8*/ 	.word	0x0000b630


	//   ....[34]....
        /*01ac*/ 	.word	0x0000b6c0


	//   ....[35]....
        /*01b0*/ 	.word	0x0000b710


	//----- nvinfo : EIATTR_VRC_CTA_INIT_COUNT
	.align		4
.L_2898:
        /*01b4*/ 	.byte	0x02, 0x4a
	.zero		1
	.zero		1


	//----- nvinfo : EIATTR_SYSCALL_OFFSETS
	.align		4
        /*01b8*/ 	.byte	0x04, 0x46
        /*01ba*/ 	.short	(.L_2900 - .L_2899)


	//   ....[0]....
.L_2899:
        /*01bc*/ 	.word	0x00000180


	//----- nvinfo : EIATTR_EXIT_INSTR_OFFSETS
	.align		4
.L_2900:
        /*01c0*/ 	.byte	0x04, 0x1c
        /*01c2*/ 	.short	(.L_2902 - .L_2901)


	//   ....[0]....
.L_2901:
        /*01c4*/ 	.word	0x000001f0


	//   ....[1]....
        /*01c8*/ 	.word	0x0000ae90


	//----- nvinfo : EIATTR_MAX_THREADS
	.align		4
.L_2902:
        /*01cc*/ 	.byte	0x04, 0x05
        /*01ce*/ 	.short	(.L_2904 - .L_2903)
.L_2903:
        /*01d0*/ 	.word	0x00000100
        /*01d4*/ 	.word	0x00000001
        /*01d8*/ 	.word	0x00000001


	//----- nvinfo : EIATTR_CRS_STACK_SIZE
	.align		4
.L_2904:
        /*01dc*/ 	.byte	0x04, 0x1e
        /*01de*/ 	.short	(.L_2906 - .L_2905)
.L_2905:
        /*01e0*/ 	.word	0x00000000


	//----- nvinfo : EIATTR_CBANK_PARAM_SIZE
	.align		4
.L_2906:
        /*01e4*/ 	.byte	0x03, 0x19
        /*01e6*/ 	.short	0x0060


	//----- nvinfo : EIATTR_PARAM_CBANK
	.align		4
        /*01e8*/ 	.byte	0x04, 0x0a
        /*01ea*/ 	.short	(.L_2908 - .L_2907)
	.align		4
.L_2907:
        /*01ec*/ 	.word	index@(.nv.constant0._Z17LayerNormWarpImplI19BiasAddResidualLoadI6__halffE11AffineStoreIfS1_EfLi4ELi160ELi160ELi32ELi1ELb0EEvT_T0_iidPT1_S8_)
        /*01f0*/ 	.short	0x0380
        /*01f2*/ 	.short	0x0060


	//----- nvinfo : EIATTR_SW_WAR
	.align		4
.L_2908:
        /*01f4*/ 	.byte	0x04, 0x36
        /*01f6*/ 	.short	(.L_2910 - .L_2909)
.L_2909:
        /*01f8*/ 	.word	0x00000008
.L_2910:


//--------------------- .nv.info._Z17LayerNormWarpImplI19BiasAddResidualLoadI6__halffE11AffineStoreIfS1_EfLi4ELi128ELi96ELi32ELi1ELb1EEvT_T0_iidPT1_S8_ --------------------------
	.section	.nv.info._Z17LayerNormWarpImplI19BiasAddResidualLoadI6__halffE11AffineStoreIfS1_EfLi4ELi128ELi96ELi32ELi1ELb1EEvT_T0_iidPT1_S8_,"",@"SHT_CUDA_INFO"
	.sectionflags	@""
	.align	4


	//----- nvinfo : EIATTR_CUDA_API_VERSION
	.align		4
        /*0000*/ 	.byte	0x04, 0x37
        /*0002*/ 	.short	(.L_2912 - .L_2911)
.L_2911:
        /*0004*/ 	.word	0x00000082


	//----- nvinfo : EIATTR_KPARAM_INFO
	.align		4
.L_2912:
        /*0008*/ 	.byte	0x04, 0x17
        /*000a*/ 	.short	(.L_2914 - .L_2913)
.L_2913:
        /*000c*/ 	.word	0x00000000
        /*0010*/ 	.short	0x0006
        /*0012*/ 	.short	0x0058
        /*0014*/ 	.byte	0x00, 0xf5, 0x21, 0x00


	//----- nvinfo : EIATTR_KPARAM_INFO
	.align		4
.L_2914:
        /*0018*/ 	.byte	0x04, 0x17
        /*001a*/ 	.short	(.L_2916 - .L_2915)
.L_2915:
        /*001c*/ 	.word	0x00000000
        /*0020*/ 	.short	0x0005
        /*0022*/ 	.short	0x0050
        /*0024*/ 	.byte	0x00, 0xf5, 0x21, 0x00


	//----- nvinfo : EIATTR_KPARAM_INFO
	.align		4
.L_2916:
        /*0028*/ 	.byte	0x04, 0x17
        /*002a*/ 	.short	(.L_2918 - .L_2917)
.L_2917:
        /*002c*/ 	.word	0x00000000
        /*0030*/ 	.short	0x0004
        /*0032*/ 	.short	0x0048
        /*0034*/ 	.byte	0x00, 0xf0, 0x21, 0x00


	//----- nvinfo : EIATTR_KPARAM_INFO
	.align		4
.L_2918:
        /*0038*/ 	.byte	0x04, 0x17
        /*003a*/ 	.short	(.L_2920 - .L_2919)
.L_2919:
        /*003c*/ 	.word	0x00000000
        /*0040*/ 	.short	0x0003
        /*0042*/ 	.short	0x0044
        /*0044*/ 	.byte	0x00, 0xf0, 0x11, 0x00


	//----- nvinfo : EIATTR_KPARAM_INFO
	.align		4
.L_2920:
        /*0048*/ 	.byte	0x04, 0x17
        /*004a*/ 	.short	(.L_2922 - .L_2921)
.L_2921:
        /*004c*/ 	.word	0x00000000
        /*0050*/ 	.short	0x0002
        /*0052*/ 	.short	0x0040
        /*0054*/ 	.byte	0x00, 0xf0, 0x11, 0x00


	//----- nvinfo : EIATTR_KPARAM_INFO
	.align		4
.L_2922:
        /*0058*/ 	.byte	0x04, 0x17
        /*005a*/ 	.short	(.L_2924 - .L_2923)
.L_2923:
        /*005c*/ 	.word	0x00000000
        /*0060*/ 	.short	0x0001
        /*0062*/ 	.short	0x0020
        /*0064*/ 	.byte	0x00, 0xf0, 0x81, 0x00


	//----- nvinfo : EIATTR_KPARAM_INFO
	.align		4
.L_2924:
        /*0068*/ 	.byte	0x04, 0x17
        /*006a*/ 	.short	(.L_2926 - .L_2925)
.L_2925:
        /*006c*/ 	.word	0x00000000
        /*0070*/ 	.short	0x0000
        /*0072*/ 	.short	0x0000
        /*0074*/ 	.byte	0x00, 0xf0, 0x81, 0x00


	//----- nvinfo : EIATTR_SPARSE_MMA_MASK
	.align		4
.L_2926:
        /*0078*/ 	.byte	0x03, 0x50
        /*007a*/ 	.short	0x0000


	//----- nvinfo : EIATTR_MAXREG_COUNT
	.align		4
        /*007c*/ 	.byte	0x03, 0x1b
        /*007e*/ 	.short	0x00ff


	//----- nvinfo : EIATTR_EXTERNS
	.align		4
        /*0080*/ 	.byte	0x04, 0x0f
        /*0082*/ 	.short	(.L_2928 - .L_2927)


	//   ....[0]....
	.align		4
.L_2927:
        /*0084*/ 	.word	index@(__assertfail)


	//----- nvinfo : EIATTR_MERCURY_ISA_VERSION
	.align		4
.L_2928:
        /*0088*/ 	.byte	0x03, 0x5f
        /*008a*/ 	.short	0x0101


	//----- nvinfo : EIATTR_COOP_GROUP_MASK_REGIDS
	.align		4
        /*008c*/ 	.byte	0x04, 0x29
        /*008e*/ 	.short	(.L_2930 - .L_2929)


	//   ....[0]....
.L_2929:
        /*0090*/ 	.word	0xffffffff


	//   ....[1]....
        /*0094*/ 	.word	0xffffffff


	//   ....[2]....
        /*0098*/ 	.word	0xffffffff


	//   ....[3]....
        /*009c*/ 	.word	0xffffffff


	//   ....[4]....
        /*00a0*/ 	.word	0xffffffff


	//   ....[5]....
        /*00a4*/ 	.word	0xffffffff


	//   ....[6]....
        /*00a8*/ 	.word	0xffffffff


	//   ....[7]....
        /*00ac*/ 	.word	0xffffffff


	//   ....[8]....
        /*00b0*/ 	.word	0xffffffff


	//   ....[9]....
        /*00b4*/ 	.word	0xffffffff


	//   ....[10]....
        /*00b8*/ 	.word	0xffffffff


	//   ....[11]....
        /*00bc*/ 	.word	0xffffffff


	//   ....[12]....
        /*00c0*/ 	.word	0xffffffff


	//   ....[13]....
        /*00c4*/ 	.word	0xffffffff


	//   ....[14]....
        /*00c8*/ 	.word	0xffffffff


	//   ....[15]....
        /*00cc*/ 	.word	0xffffffff


	//   ....[16]....
        /*00d0*/ 	.word	0xffffffff


	//   ....[17]....
        /*00d4*/ 	.word	0xffffffff


	//   ....[18]....
        /*00d8*/ 	.word	0x0500000f


	//   ....[19]....
        /*00dc*/ 	.word	0x0500000f


	//   ....[20]....
        /*00e0*/ 	.word	0x0500000f


	//   ....[21]....
        /*00e4*/ 	.word	0x0500000f


	//   ....[22]....
        /*00e8*/ 	.word	0x0500000f


	//   ....[23]....
        /*00ec*/ 	.word	0x0500000f


	//   ....[24]....
        /*00f0*/ 	.word	0x0500000f


	//   ....[25]....
        /*00f4*/ 	.word	0x0500000f


	//   ....[26]....
        /*00f8*/ 	.word	0x0500000f


	//   ....[27]....
        /*00fc*/ 	.word	0x0500000f


	//   ....[28]....
        /*0100*/ 	.word	0x0500000f


	//   ....[29]....
        /*0104*/ 	.word	0x0500000f


	//   ....[30]....
        /*0108*/ 	.word	0x0500000f


	//   ....[31]....
        /*010c*/ 	.word	0x0500000f


	//   ....[32]....
        /*0110*/ 	.word	0x0500000f


	//   ....[33]....
        /*0114*/ 	.word	0x0500000f


	//   ....[34]....
        /*0118*/ 	.word	0x0500000f


	//   ....[35]....
        /*011c*/ 	.word	0x0500000f


	//----- nvinfo : EIATTR_COOP_GROUP_INSTR_OFFSETS
	.align		4
.L_2930:
        /*0120*/ 	.byte	0x04, 0x28
        /*0122*/ 	.short	(.L_2932 - .L_2931)


	//   ....[0]....
.L_2931:
        /*0124*/ 	.word	0x00006610


	//   ....[1]....
        /*0128*/ 	.word	0x00006620


	//   ....[2]....
        /*012c*/ 	.word	0x00006630


	//   ....[3]....
        /*0130*/ 	.word	0x00006780


	//   ....[4]....
        /*0134*/ 	.word	0x00006790


	//   ....[5]....
        /*0138*/ 	.word	0x000067a0


	//   ....[6]....
        /*013c*/ 	.word	0x000068f0


	//   ....[7]....
        /*0140*/ 	.word	0x00006900


	//   ....[8]....
        /*0144*/ 	.word	0x00006910


	//   ....[9]....
        /*0148*/ 	.word	0x00006a60


	//   ....[10]....
        /*014c*/ 	.word	0x00006a70


	//   ....[11]....
        /*0150*/ 	.word	0x00006a80


	//   ....[12]....
        /*0154*/ 	.word	0x00006bd0


	//   ....[13]....
        /*0158*/ 	.word	0x00006be0


	//   ....[14]....
        /*015c*/ 	.word	0x00006bf0


	//   ....[15]....
        /*0160*/ 	.word	0x00006d40


	//   ....[16]....
        /*0164*/ 	.word	0x00006d50


	//   ....[17]....
        /*0168*/ 	.word	0x00006d60


	//   ....[18]....
        /*016c*/ 	.word	0x0000a6e0


	//   ....[19]....
        /*0170*/ 	.word	0x0000a770


	//   ....[20]....
        /*0174*/ 	.word	0x0000a7c0


	//   ....[21]....
        /*0178*/ 	.word	0x0000a850


	//   ....[22]....
        /*017c*/ 	.word	0x0000a8e0


	//   ....[23]....
        /*0180*/ 	.word	0x0000a930


	//   ....[24]....
        /*0184*/ 	.word	0x0000a9c0


	//   ....[25]....
        /*0188*/ 	.word	0x0000aa50


	//   ....[26]....
        /*018c*/ 	.word	0x0000aaa0


	//   ....[27]....
        /*0190*/ 	.word	0x0000ab30


	//   ....[28]....
        /*0194*/ 	.word	0x0000abc0


	//   ....[29]....
        /*0198*/ 	.word	0x0000ac10


	//   ....[30]....
        /*019c*/ 	.word	0x0000aca0


	//   ....[31]....
        /*01a0*/ 	.word	0x0000ad30


	//   ....[32]....
        /*01a4*/ 	.word	0x0000ad80


	//   ....[33]....
        /*01a8*/ 	.word	0x0000ae10


	//   ....[34]....
        /*01ac*/ 	.word	0x0000aea0


	//   ....[35]....
        /*01b0*/ 	.word	0x0000aef0


	//----- nvinfo : EIATTR_VRC_CTA_INIT_COUNT
	.align		4
.L_2932:
        /*01b4*/ 	.byte	0x02, 0x4a
	.zero		1
	.zero		1


	//----- nvinfo : EIATTR_SYSCALL_OFFSETS
	.align		4
        /*01b8*/ 	.byte	0x04, 0x46
        /*01ba*/ 	.short	(.L_2934 - .L_2933)


	//   ....[0]....
.L_2933:
        /*01bc*/ 	.word	0x00000160


	//----- nvinfo : EIATTR_EXIT_INSTR_OFFSETS
	.align		4
.L_2934:
        /*01c0*/ 	.byte	0x04, 0x1c
        /*01c2*/ 	.short	(.L_2936 - .L_2935)


	//   ....[0]....
.L_2935:
        /*01c4*/ 	.word	0x000001d0


	//   ....[1]....
        /*01c8*/ 	.word	0x0000a670


	//----- nvinfo : EIATTR_MAX_THREADS
	.align		4
.L_2936:
        /*01cc*/ 	.byte	0x04, 0x05
        /*01ce*/ 	.short	(.L_2938 - .L_2937)
.L_2937:
        /*01d0*/ 	.word	0x00000100
        /*01d4*/ 	.word	0x00000001
        /*01d8*/ 	.word	0x00000001


	//----- nvinfo : EIATTR_CRS_STACK_SIZE
	.align		4
.L_2938:
        /*01dc*/ 	.byte	0x04, 0x1e
        /*01de*/ 	.short	(.L_2940 - .L_2939)
.L_2939:
        /*01e0*/ 	.word	0x00000000


	//----- nvinfo : EIATTR_CBANK_PARAM_SIZE
	.align		4
.L_2940:
        /*01e4*/ 	.byte	0x03, 0x19
        /*01e6*/ 	.short	0x0060


	//----- nvinfo : EIATTR_PARAM_CBANK
	.align		4
        /*01e8*/ 	.byte	0x04, 0x0a
        /*01ea*/ 	.short	(.L_2942 - .L_2941)
	.align		4
.L_2941:
        /*01ec*/ 	.word	index@(.nv.constant0._Z17LayerNormWarpImplI19BiasAddResidualLoadI6__halffE11AffineStoreIfS1_EfLi4ELi128ELi96ELi32ELi1ELb1EEvT_T0_iidPT1_S8_)
        /*01f0*/ 	.short	0x0380
        /*01f2*/ 	.short	0x0060


	//----- nvinfo : EIATTR_SW_WAR
	.align		4
.L_2942:
        /*01f4*/ 	.byte	0x04, 0x36
        /*01f6*/ 	.short	(.L_2944 - .L_2943)
.L_2943:
        /*01f8*/ 	.word	0x00000008
.L_2944:


//--------------------- .nv.info._Z17LayerNormWarpImplI19BiasAddResidualLoadI6__halffE11AffineStoreIfS1_EfLi4ELi128ELi128ELi32ELi1ELb0EEvT_T0_iidPT1_S8_ --------------------------
	.section	.nv.info._Z17LayerNormWarpImplI19BiasAddResidualLoadI6__halffE11AffineStoreIfS1_EfLi4ELi128ELi128ELi32ELi1ELb0EEvT_T0_iidPT1_S8_,"",@"SHT_CUDA_INFO"
	.sectionflags	@""
	.align	4


	//----- nvinfo : EIATTR_CUDA_API_VERSION
	.align		4
        /*0000*/ 	.byte	0x04, 0x37
        /*0002*/ 	.short	(.L_2946 - .L_2945)
.L_2945:
        /*0004*/ 	.word	0x00000082


	//----- nvinfo : EIATTR_KPARAM_INFO
	.align		4
.L_2946:
        /*0008*/ 	.byte	0x04, 0x17
        /*000a*/ 	.short	(.L_2948 - .L_2947)
.L_2947:
        /*000c*/ 	.word	0x00000000
        /*0010*/ 	.short	0x0006
        /*0012*/ 	.short	0x0058
        /*0014*/ 	.byte	0x00, 0xf5, 0x21, 0x00


	//----- nvinfo : EIATTR_KPARAM_INFO
	.align		4
.L_2948:
        /*0018*/ 	.byte	0x04, 0x17
        /*001a*/ 	.short	(.L_2950 - .L_2949)
.L_2949:
        /*001c*/ 	.word	0x00000000
        /*0020*/ 	.short	0x0005
        /*0022*/ 	.short	0x0050
        /*0024*/ 	.byte	0x00, 0xf5, 0x21, 0x00


	//----- nvinfo : EIATTR_KPARAM_INFO
	.align		4
.L_2950:
        /*0028*/ 	.byte	0x04, 0x17
        /*002a*/ 	.short	(.L_2952 - .L_2951)
.L_2951:
        /*002c*/ 	.word	0x00000000
        /*0030*/ 	.short	0x0004
        /*0032*/ 	.short	0x0048
        /*0034*/ 	.byte	0x00, 0xf0, 0x21, 0x00


	//----- nvinfo : EIATTR_KPARAM_INFO
	.align		4
.L_2952:
        /*0038*/ 	.byte	0x04, 0x17
        /*003a*/ 	.short	(.L_2954 - .L_2953)
.L_2953:
        /*003c*/ 	.word	0x00000000
        /*0040*/ 	.short	0x0003
        /*0042*/ 	.short	0x0044
        /*0044*/ 	.byte	0x00, 0xf0, 0x11, 0x00


	//----- nvinfo : EIATTR_KPARAM_INFO
	.align		4
.L_2954:
        /*0048*/ 	.byte	0x04, 0x17
        /*004a*/ 	.short	(.L_2956 - .L_2955)
.L_2955:
        /*004c*/ 	.word	0x00000000
        /*0050*/ 	.short	0x0002
        /*0052*/ 	.short	0x0040
        /*0054*/ 	.byte	0x00, 0xf0, 0x11, 0x00


	//----- nvinfo : EIATTR_KPARAM_INFO
	.align		4
.L_2956:
        /*0058*/ 	.byte	0x04, 0x17
        /*005a*/ 	.short	(.L_2958 - .L_2957)
.L_2957:
        /*005c*/ 	.word	0x00000000
        /*0060*/ 	.short	0x0001
        /*0062*/ 	.short	0x0020
        /*0064*/ 	.byte	0x00, 0xf0, 0x81, 0x00


	//----- nvinfo : EIATTR_KPARAM_INFO
	.align		4
.L_2958:
        /*0068*/ 	.byte	0x04, 0x17
        /*006a*/ 	.short	(.L_2960 - .L_2959)
.L_2959:
        /*006c*/ 	.word	0x00000000
        /*0070*/ 	.short	0x0000
        /*0072*/ 	.short	0x0000
        /*0074*/ 	.byte	0x00, 0xf0, 0x81, 0x00


	//----- nvinfo : EIATTR_SPARSE_MMA_MASK
	.align		4
.L_2960:
        /*0078*/ 	.byte	0x03, 0x50
        /*007a*/ 	.short	0x0000


	//----- nvinfo : EIATTR_MAXREG_COUNT
	.align		4
        /*007c*/ 	.byte	0x03, 0x1b
        /*007e*/ 	.short	0x00ff


	//----- nvinfo : EIATTR_EXTERNS
	.align		4
        /*0080*/ 	.byte	0x04, 0x0f
        /*0082*/ 	.short	(.L_2962 - .L_2961)


	//   ....[0]....
	.align		4
.L_2961:
        /*0084*/ 	.word	index@(__assertfail)


	//----- nvinfo : EIATTR_MERCURY_ISA_VERSION
	.align		4
.L_2962:
        /*0088*/ 	.byte	0x03, 0x5f
        /*008a*/ 	.short	0x0101


	//----- nvinfo : EIATTR_COOP_GROUP_MASK_REGIDS
	.align		4
        /*008c*/ 	.byte	0x04, 0x29
        /*008e*/ 	.short	(.L_2964 - .L_2963)


	//   ....[0]....
.L_2963:
        /*0090*/ 	.word	0xffffffff


	//   ....[1]....
        /*0094*/ 	.word	0xffffffff


	//   ....[2]....
        /*0098*/ 	.word	0xffffffff


	//   ....[3]....
        /*009c*/ 	.word	0xffffffff


	//   ....[4]....
        /*00a0*/ 	.word	0xffffffff


	//   ....[5]....
        /*00a4*/ 	.word	0xffffffff


	//   ....[6]....
        /*00a8*/ 	.word	0xffffffff


	//   ....[7]....
        /*00ac*/ 	.word	0xffffffff


	//   ....[8]....
        /*00b0*/ 	.word	0xffffffff


	//   ....[9]....
        /*00b4*/ 	.word	0xffffffff


	//   ....[10]....
        /*00b8*/ 	.word	0xffffffff


	//   ....[11]....
        /*00bc*/ 	.word	0xffffffff


	//   ....[12]....
        /*00c0*/ 	.word	0xffffffff


	//   ....[13]....
        /*00c4*/ 	.word	0xffffffff


	//   ....[14]....
        /*00c8*/ 	.word	0xffffffff


	//   ....[15]....
        /*00cc*/ 	.word	0xffffffff


	//   ....[16]....
        /*00d0*/ 	.word	0xffffffff


	//   ....[17]....
        /*00d4*/ 	.word	0xffffffff


	//   ....[18]....
        /*00d8*/ 	.word	0x0500000f


	//   ....[19]....
        /*00dc*/ 	.word	0x0500000f


	//   ....[20]....
        /*00e0*/ 	.word	0x0500000f


	//   ....[21]....
        /*00e4*/ 	.word	0x0500000f


	//   ....[22]....
        /*00e8*/ 	.word	0x0500000f


	//   ....[23]....
        /*00ec*/ 	.word	0x0500000f


	//   ....[24]....
        /*00f0*/ 	.word	0x0500000f


	//   ....[25]....
        /*00f4*/ 	.word	0x0500000f


	//   ....[26]....
        /*00f8*/ 	.word	0x0500000f


	//   ....[27]....
        /*00fc*/ 	.word	0x0500000f


	//   ....[28]....
        /*0100*/ 	.word	0x0500000f


	//   ....[29]....
        /*0104*/ 	.word	0x0500000f


	//   ....[30]....
        /*0108*/ 	.word	0x0500000f


	//   ....[31]....
        /*010c*/ 	.word	0x0500000f


	//   ....[32]....
        /*0110*/ 	.word	0x0500000f


	//   ....[33]....
        /*0114*/ 	.word	0x0500000f


	//   ....[34]....
        /*0118*/ 	.word	0x0500000f


	//   ....[35]....
        /*011c*/ 	.word	0x0500000f


	//----- nvinfo : EIATTR_COOP_GROUP_INSTR_OFFSETS
	.align		4
.L_2964:
        /*0120*/ 	.byte	0x04, 0x28
        /*0122*/ 	.short	(.L_2966 - .L_2965)


	//   ....[0]....
.L_2965:
        /*0124*/ 	.word	0x00005180


	//   ....[1]....
        /*0128*/ 	.word	0x00005190


	//   ....[2]....
        /*012c*/ 	.word	0x000051a0


	//   ....[3]....
        /*0130*/ 	.word	0x000052c0


	//   ....[4]....
        /*0134*/ 	.word	0x000052d0


	//   ....[5]....
        /*0138*/ 	.word	0x000052e0


	//   ....[6]....
        /*013c*/ 	.word	0x00005410


	//   ....[7]....
        /*0140*/ 	.word	0x00005420


	//   ....[8]....
        /*0144*/ 	.word	0x00005430


	//   ....[9]....
        /*0148*/ 	.word	0x00005560


	//   ....[10]....
        /*014c*/ 	.word	0x00005570


	//   ....[11]....
        /*0150*/ 	.word	0x00005580


	//   ....[12]....
        /*0154*/ 	.word	0x000056b0


	//   ....[13]....
        /*0158*/ 	.word	0x000056c0


	//   ....[14]....
        /*015c*/ 	.word	0x000056d0


	//   ....[15]....
        /*0160*/ 	.word	0x00005800


	//   ....[16]....
        /*0164*/ 	.word	0x00005810


	//   ....[17]....
        /*0168*/ 	.word	0x00005820


	//   ....[18]....
        /*016c*/ 	.word	0x00008e80


	//   ....[19]....
        /*0170*/ 	.word	0x00008f10


	//   ....[20]....
        /*0174*/ 	.word	0x00008f60


	//   ....[21]....
        /*0178*/ 	.word	0x00008ff0


	//   ....[22]....
        /*017c*/ 	.word	0x00009080


	//   ....[23]....
        /*0180*/ 	.word	0x000090d0


	//   ....[24]....
        /*0184*/ 	.word	0x00009160


	//   ....[25]....
        /*0188*/ 	.word	0x000091f0


	//   ....[26]....
        /*018c*/ 	.word	0x00009240


	//   ....[27]....
        /*0190*/ 	.word	0x000092d0


	//   ....[28]....
        /*0194*/ 	.word	0x00009360


	//   ....[29]....
        /*0198*/ 	.word	0x000093b0


	//   ....[30]....
        /*019c*/ 	.word	0x00009440


	//   ....[31]....
        /*01a0*/ 	.word	0x000094d0


	//   ....[32]....
        /*01a4*/ 	.word	0x00009520


	//   ....[33]....
        /*01a8*/ 	.word	0x000095b0


	//   ....[34]....
        /*01ac*/ 	.word	0x00009640


	//   ....[35]....
        /*01b0*/ 	.word	0x00009690


	//----- nvinfo : EIATTR_VRC_CTA_INIT_COUNT
	.align		4
.L_2966:
        /*01b4*/ 	.byte	0x02, 0x4a
	.zero		1
	.zero		1


	//----- nvinfo : EIATTR_SYSCALL_OFFSETS
	.align		4
        /*01b8*/ 	.byte	0x04, 0x46
        /*01ba*/ 	.short	(.L_2968 - .L_2967)


	//   ....[0]....
.L_2967:
        /*01bc*/ 	.word	0x00000180


	//----- nvinfo : EIATTR_EXIT_INSTR_OFFSETS
	.align		4
.L_2968:
        /*01c0*/ 	.byte	0x04, 0x1c
        /*01c2*/ 	.short	(.L_2970 - .L_2969)


	//   ....[0]....
.L_2969:
        /*01c4*/ 	.word	0x000001f0


	//   ....[1]....
        /*01c8*/ 	.word	0x00008e10


	//----- nvinfo : EIATTR_MAX_THREADS
	.align		4
.L_2970:
        /*01cc*/ 	.byte	0x04, 0x05
        /*01ce*/ 	.short	(.L_2972 - .L_2971)
.L_2971:
        /*01d0*/ 	.word	0x00000100
        /*01d4*/ 	.word	0x00000001
        /*01d8*/ 	.word	0x00000001


	//----- nvinfo : EIATTR_CRS_STACK_SIZE
	.align		4
.L_2972:
        /*01dc*/ 	.byte	0x04, 0x1e
        /*01de*/ 	.short	(.L_2974 - .L_2973)
.L_2973:
        /*01e0*/ 	.word	0x00000000


	//----- nvinfo : EIATTR_CBANK_PARAM_SIZE
	.align		4
.L_2974:
        /*01e4*/ 	.byte	0x03, 0x19
        /*01e6*/ 	.short	0x0060


	//----- nvinfo : EIATTR_PARAM_CBANK
	.align		4
        /*01e8*/ 	.byte	0x04, 0x0a
        /*01ea*/ 	.short	(.L_2976 - .L_2975)
	.align		4
.L_2975:
        /*01ec*/ 	.word	index@(.nv.constant0._Z17LayerNormWarpImplI19BiasAddResidualLoadI6__halffE11AffineStoreIfS1_EfLi4ELi128ELi128ELi32ELi1ELb0EEvT_T0_iidPT1_S8_)
        /*01f0*/ 	.short	0x0380
        /*01f2*/ 	.short	0x0060


	//----- nvinfo : EIATTR_SW_WAR
	.align		4
.L_2976:
        /*01f4*/ 	.byte	0x04, 0x36
        /*01f6*/ 	.short	(.L_2978 - .L_2977)
.L_2977:
        /*01f8*/ 	.word	0x00000008
.L_2978:


//--------------------- .nv.info._Z17LayerNormWarpImplI19BiasAddResidualLoadI6__halffE11AffineStoreIfS1_EfLi4ELi96ELi64ELi32ELi1ELb1EEvT_T0_iidPT1_S8_ --------------------------
	.section	.nv.info._Z17LayerNormWarpImplI19BiasAddResidualLoadI6__halffE11AffineStoreIfS1_EfLi4ELi96ELi64ELi32ELi1ELb1EEvT_T0_iidPT1_S8_,"",@"SHT_CUDA_INFO"
	.sectionflags	@""
	.align	4


	//----- nvinfo : EIATTR_CUDA_API_VERSION
	.align		4
        /*0000*/ 	.byte	0x04, 0x37
        /*0002*/ 	.short	(.L_2980 - .L_2979)
.L_2979:
        /*0004*/ 	.word	0x00000082


	//----- nvinfo : EIATTR_KPARAM_INFO
	.align		4
.L_2980:
        /*0008*/ 	.byte	0x04, 0x17
        /*000a*/ 	.short	(.L_2982 - .L_2981)
.L_2981:
        /*000c*/ 	.word	0x00000000
        /*0010*/ 	.short	0x0006
        /*0012*/ 	.short	0x0058
        /*0014*/ 	.byte	0x00, 0xf5, 0x21, 0x00


	//----- nvinfo : EIATTR_KPARAM_INFO
	.align		4
.L_2982:
        /*0018*/ 	.byte	0x04, 0x17
        /*001a*/ 	.short	(.L_2984 - .L_2983)
.L_2983:
        /*001c*/ 	.word	0x00000000
        /*0020*/ 	.short	0x0005
        /*0022*/ 	.short	0x0050
        /*0024*/ 	.byte	0x00, 0xf5, 0x21, 0x00


	//----- nvinfo : EIATTR_KPARAM_INFO
	.align		4
.L_2984:
        /*0028*/ 	.byte	0x04, 0x17
        /*002a*/ 	.short	(.L_2986 - .L_2985)
.L_2985:
        /*002c*/ 	.word	0x00000000
        /*0030*/ 	.short	0x0004
        /*0032*/ 	.short	0x0048
        /*0034*/ 	.byte	0x00, 0xf0, 0x21, 0x00


	//----- nvinfo : EIATTR_KPARAM_INFO
	.align		4
.L_2986:
        /*0038*/ 	.byte	0x04, 0x17
        /*003a*/ 	.short	(.L_2988 - .L_2987)
.L_2987:
        /*003c*/ 	.word	0x00000000
        /*0040*/ 	.short	0x0003
        /*0042*/ 	.short	0x0044
        /*0044*/ 	.byte	0x00, 0xf0, 0x11, 0x00


	//----- nvinfo : EIATTR_KPARAM_INFO
	.align		4
.L_2988:
        /*0048*/ 	.byte	0x04, 0x17
        /*004a*/ 	.short	(.L_2990 - .L_2989)
.L_2989:
        /*004c*/ 	.word	0x00000000
        /*0050*/ 	.short	0x0002
        /*0052*/ 	.short	0x0040
        /*0054*/ 	.byte	0x00, 0xf0, 0x11, 0x00


	//----- nvinfo : EIATTR_KPARAM_INFO
	.align		4
.L_2990:
        /*0058*/ 	.byte	0x04, 0x17
        /*005a*/ 	.short	(.L_2992 - .L_2991)
.L_2991:
        /*005c*/ 	.word	0x00000000
        /*0060*/ 	.short	0x0001
        /*0062*/ 	.short	0x0020
        /*0064*/ 	.byte	0x00, 0xf0, 0x81, 0x00


	//----- nvinfo : EIATTR_KPARAM_INFO
	.align		4
.L_2992:
        /*0068*/ 	.byte	0x04, 0x17
        /*006a*/ 	.short	(.L_2994 - .L_2993)
.L_2993:
        /*006c*/ 	.word	0x00000000
        /*0070*/ 	.short	0x0000
        /*0072*/ 	.short	0x0000
        /*0074*/ 	.byte	0x00, 0xf0, 0x81, 0x00


	//----- nvinfo : EIATTR_SPARSE_MMA_MASK
	.align		4
.L_2994:
        /*0078*/ 	.byte	0x03, 0x50
        /*007a*/ 	.short	0x0000


	//----- nvinfo : EIATTR_MAXREG_COUNT
	.align		4
        /*007c*/ 	.byte	0x03, 0x1b
        /*007e*/ 	.short	0x00ff


	//----- nvinfo : EIATTR_EXTERNS
	.align		4
        /*0080*/ 	.byte	0x04, 0x0f
        /*0082*/ 	.short	(.L_2996 - .L_2995)


	//   ....[0]....
	.align		4
.L_2995:
        /*0084*/ 	.word	index@(__assertfail)


	//----- nvinfo : EIATTR_MERCURY_ISA_VERSION
	.align		4
.L_2996:
        /*0088*/ 	.byte	0x03, 0x5f
        /*008a*/ 	.short	0x0101


	//----- nvinfo : EIATTR_COOP_GROUP_MASK_REGIDS
	.align		4
        /*008c*/ 	.byte	0x04, 0x29
        /*008e*/ 	.short	(.L_2998 - .L_2997)


	//   ....[0]....
.L_2997:
        /*0090*/ 	.word	0xffffffff


	//   ....[1]....
        /*0094*/ 	.word	0xffffffff


	//   ....[2]....
        /*0098*/ 	.word	0xffffffff


	//   ....[3]....
        /*009c*/ 	.word	0xffffffff


	//   ....[4]....
        /*00a0*/ 	.word	0xffffffff


	//   ....[5]....
        /*00a4*/ 	.word	0xffffffff


	//   ....[6]....
        /*00a8*/ 	.word	0xffffffff


	//   ....[7]....
        /*00ac*/ 	.word	0xffffffff


	//   ....[8]....
        /*00b0*/ 	.word	0xffffffff


	//   ....[9]....
        /*00b4*/ 	.word	0xffffffff


	//   ....[10]....
        /*00b8*/ 	.word	0xffffffff


	//   ....[11]....
        /*00bc*/ 	.word	0xffffffff


	//   ....[12]....
        /*00c0*/ 	.word	0xffffffff


	//   ....[13]....
        /*00c4*/ 	.word	0xffffffff


	//   ....[14]....
        /*00c8*/ 	.word	0xffffffff


	//   ....[15]....
        /*00cc*/ 	.word	0xffffffff


	//   ....[16]....
        /*00d0*/ 	.word	0xffffffff


	//   ....[17]....
        /*00d4*/ 	.word	0xffffffff


	//   ....[18]....
        /*00d8*/ 	.word	0x0500000f


	//   ....[19]....
        /*00dc*/ 	.word	0x0500000f


	//   ....[20]....
        /*00e0*/ 	.word	0x0500000f


	//   ....[21]....
        /*00e4*/ 	.word	0x0500000f


	//   ....[22]....
        /*00e8*/ 	.word	0x0500000f


	//   ....[23]....
        /*00ec*/ 	.word	0x0500000f


	//   ....[24]....
        /*00f0*/ 	.word	0x0500000f


	//   ....[25]....
        /*00f4*/ 	.word	0x0500000f


	//   ....[26]....
        /*00f8*/ 	.word	0x0500000f


	//   ....[27]....
        /*00fc*/ 	.word	0x0500000f


	//   ....[28]....
        /*0100*/ 	.word	0x0500000f


	//   ....[29]....
        /*0104*/ 	.word	0x0500000f


	//   ....[30]....
        /*0108*/ 	.word	0x0500000f


	//   ....[31]....
        /*010c*/ 	.word	0x0500000f


	//   ....[32]....
        /*0110*/ 	.word	0x0500000f


	//   ....[33]....
        /*0114*/ 	.word	0x0500000f


	//   ....[34]....
        /*0118*/ 	.word	0x0500000f


	//   ....[35]....
        /*011c*/ 	.word	0x0500000f


	//----- nvinfo : EIATTR_COOP_GROUP_INSTR_OFFSETS
	.align		4
.L_2998:
        /*0120*/ 	.byte	0x04, 0x28
        /*0122*/ 	.short	(.L_3000 - .L_2999)


	//   ....[0]....
.L_2999:
        /*0124*/ 	.word	0x00005270


	//   ....[1]....
        /*0128*/ 	.word	0x00005280


	//   ....[2]....
        /*012c*/ 	.word	0x00005290


	//   ....[3]....
        /*0130*/ 	.word	0x000053e0


	//   ....[4]....
        /*0134*/ 	.word	0x000053f0


	//   ....[5]....
        /*0138*/ 	.word	0x00005400


	//   ....[6]....
        /*013c*/ 	.word	0x00005550


	//   ....[7]....
        /*0140*/ 	.word	0x00005560


	//   ....[8]....
        /*0144*/ 	.word	0x00005570


	//   ....[9]....
        /*0148*/ 	.word	0x000056c0


	//   ....[10]....
        /*014c*/ 	.word	0x000056d0


	//   ....[11]....
        /*0150*/ 	.word	0x000056e0


	//   ....[12]....
        /*0154*/ 	.word	0x00005830


	//   ....[13]....
        /*0158*/ 	.word	0x00005840


	//   ....[14]....
        /*015c*/ 	.word	0x00005850


	//   ....[15]....
        /*0160*/ 	.word	0x000059a0


	//   ....[16]....
        /*0164*/ 	.word	0x000059b0


	//   ....[17]....
        /*0168*/ 	.word	0x000059c0


	//   ....[18]....
        /*016c*/ 	.word	0x00008690


	//   ....[19]....
        /*0170*/ 	.word	0x00008720


	//   ....[20]....
        /*0174*/ 	.word	0x00008770


	//   ....[21]....
        /*0178*/ 	.word	0x00008800


	//   ....[22]....
        /*017c*/ 	.word	0x00008890


	//   ....[23]....
        /*0180*/ 	.word	0x000088e0


	//   ....[24]....
        /*0184*/ 	.word	0x00008970


	//   ....[25]....
        /*0188*/ 	.word	0x00008a00


	//   ....[26]....
        /*018c*/ 	.word	0x00008a50


	//   ....[27]....
        /*0190*/ 	.word	0x00008ae0


	//   ....[28]....
        /*0194*/ 	.word	0x00008b70


	//   ....[29]....
        /*0198*/ 	.word	0x00008bc0


	//   ....[30]....
        /*019c*/ 	.word	0x00008c50


	//   ....[31]....
        /*01a0*/ 	.word	0x00008ce0


	//   ....[32]....
        /*01a4*/ 	.word	0x00008d30


	//   ....[33]....
        /*01a8*/ 	.word	0x00008dc0


	//   ....[34]....
        /*01ac*/ 	.word	0x00008e50


	//   ....[35]....
        /*01b0*/ 	.word	0x00008ea0


	//----- nvinfo : EIATTR_VRC_CTA_INIT_COUNT
	.align		4
.L_3000:
        /*01b4*/ 	.byte	0x02, 0x4a
	.zero		1
	.zero		1


	//----- nvinfo : EIATTR_SYSCALL_OFFSETS
	.align		4
        /*01b8*/ 	.byte	0x04, 0x46
        /*01ba*/ 	.short	(.L_3002 - .L_3001)


	//   ....[0]....
.L_3001:
        /*01bc*/ 	.word	0x00000160


	//----- nvinfo : EIATTR_EXIT_INSTR_OFFSETS
	.align		4
.L_3002:
        /*01c0*/ 	.byte	0x04, 0x1c
        /*01c2*/ 	.short	(.L_3004 - .L_3003)


	//   ....[0]....
.L_3003:
        /*01c4*/ 	.word	0x000001d0


	//   ....[1]....
        /*01c8*/ 	.word	0x00008620


	//----- nvinfo : EIATTR_MAX_THREADS
	.align		4
.L_3004:
        /*01cc*/ 	.byte	0x04, 0x05
        /*01ce*/ 	.short	(.L_3006 - .L_3005)
.L_3005:
        /*01d0*/ 	.word	0x00000100
        /*01d4*/ 	.word	0x00000001
        /*01d8*/ 	.word	0x00000001


	//----- nvinfo : EIATTR_CRS_STACK_SIZE
	.align		4
.L_3006:
        /*01dc*/ 	.byte	0x04, 0x1e
        /*01de*/ 	.short	(.L_3008 - .L_3007)
.L_3007:
        /*01e0*/ 	.word	0x00000000


	//----- nvinfo : EIATTR_CBANK_PARAM_SIZE
	.align		4
.L_3008:
        /*01e4*/ 	.byte	0x03, 0x19
        /*01e6*/ 	.short	0x0060


	//----- nvinfo : EIATTR_PARAM_CBANK
	.align		4
        /*01e8*/ 	.byte	0x04, 0x0a
        /*01ea*/ 	.short	(.L_3010 - .L_3009)
	.align		4
.L_3009:
        /*01ec*/ 	.word	index@(.nv.constant0._Z17LayerNormWarpImplI19BiasAddResidualLoadI6__halffE11AffineStoreIfS1_EfLi4ELi96ELi64ELi32ELi1ELb1EEvT_T0_iidPT1_S8_)
        /*01f0*/ 	.short	0x0380
        /*01f2*/ 	.short	0x0060


	//----- nvinfo : EIATTR_SW_WAR
	.align		4
.L_3010:
        /*01f4*/ 	.byte	0x04, 0x36
        /*01f6*/ 	.short	(.L_3012 - .L_3011)
.L_3011:
        /*01f8*/ 	.word	0x00000008
.L_3012:


//--------------------- .nv.info._Z17LayerNormWarpImplI19BiasAddResidualLoadI6__halffE11AffineStoreIfS1_EfLi4ELi96ELi96ELi32ELi1ELb0EEvT_T0_iidPT1_S8_ --------------------------
	.section	.nv.info._Z17LayerNormWarpImplI19BiasAddResidualLoadI6__halffE11AffineStoreIfS1_EfLi4ELi96ELi96ELi32ELi1ELb0EEvT_T0_iidPT1_S8_,"",@"SHT_CUDA_INFO"
	.sectionflags	@""
	.align	4


	//----- nvinfo : EIATTR_CUDA_API_VERSION
	.align		4
        /*0000*/ 	.byte	0x04, 0x37
        /*0002*/ 	.short	(.L_3014 - .L_3013)
.L_3013:
        /*0004*/ 	.word	0x00000082


	//----- nvinfo : EIATTR_KPARAM_INFO
	.align		4
.L_3014:
        /*0008*/ 	.byte	0x04, 0x17
        /*000a*/ 	.short	(.L_3016 - .L_3015)
.L_3015:
        /*000c*/ 	.word	0x00000000
        /*0010*/ 	.short	0x0006
        /*0012*/ 	.short	0x0058
        /*0014*/ 	.byte	0x00, 0xf5, 0x21, 0x00


	//----- nvinfo : EIATTR_KPARAM_INFO
	.align		4
.L_3016:
        /*0018*/ 	.byte	0x04, 0x17
        /*001a*/ 	.short	(.L_3018 - .L_3017)
.L_3017:
        /*001c*/ 	.word	0x00000000
        /*0020*/ 	.short	0x0005
        /*0022*/ 	.short	0x0050
        /*0024*/ 	.byte	0x00, 0xf5, 0x21, 0x00


	//----- nvinfo : EIATTR_KPARAM_INFO
	.align		4
.L_3018:
        /*0028*/ 	.byte	0x04, 0x17
        /*002a*/ 	.short	(.L_3020 - .L_3019)
.L_3019:
        /*002c*/ 	.word	0x00000000
        /*0030*/ 	.short	0x0004
        /*0032*/ 	.short	0x0048
        /*0034*/ 	.byte	0x00, 0xf0, 0x21, 0x00


	//----- nvinfo : EIATTR_KPARAM_INFO
	.align		4
.L_3020:
        /*0038*/ 	.byte	0x04, 0x17
        /*003a*/ 	.short	(.L_3022 - .L_3021)
.L_3021:
        /*003c*/ 	.word	0x00000000
        /*0040*/ 	.short	0x0003
        /*0042*/ 	.short	0x0044
        /*0044*/ 	.byte	0x00, 0xf0, 0x11, 0x00


	//----- nvinfo : EIATTR_KPARAM_INFO
	.align		4
.L_3022:
        /*0048*/ 	.byte	0x04, 0x17
        /*004a*/ 	.short	(.L_3024 - .L_3023)
.L_3023:
        /*004c*/ 	.word	0x00000000
        /*0050*/ 	.short	0x0002
        /*0052*/ 	.short	0x0040
        /*0054*/ 	.byte	0x00, 0xf0, 0x11, 0x00


	//----- nvinfo : EIATTR_KPARAM_INFO
	.align		4
.L_3024:
        /*0058*/ 	.byte	0x04, 0x17
        /*005a*/ 	.short	(.L_3026 - .L_3025)
.L_3025:
        /*005c*/ 	.word	0x00000000
        /*0060*/ 	.short	0x0001
        /*0062*/ 	.short	0x0020
        /*0064*/ 	.byte	0x00, 0xf0, 0x81, 0x00


	//----- nvinfo : EIATTR_KPARAM_INFO
	.align		4
.L_3026:
        /*0068*/ 	.byte	0x04, 0x17
        /*006a*/ 	.short	(.L_3028 - .L_3027)
.L_3027:
        /*006c*/ 	.word	0x00000000
        /*0070*/ 	.short	0x0000
        /*0072*/ 	.short	0x0000
        /*0074*/ 	.byte	0x00, 0xf0, 0x81, 0x00


	//----- nvinfo : EIATTR_SPARSE_MMA_MASK
	.align		4
.L_3028:
        /*0078*/ 	.byte	0x03, 0x50
        /*007a*/ 	.short	0x0000


	//----- nvinfo : EIATTR_MAXREG_COUNT
	.align		4
        /*007c*/ 	.byte	0x03, 0x1b
        /*007e*/ 	.short	0x00ff


	//----- nvinfo : EIATTR_EXTERNS
	.align		4
        /*0080*/ 	.byte	0x04, 0x0f
        /*0082*/ 	.short	(.L_3030 - .L_3029)


	//   ....[0]....
	.align		4
.L_3029:
        /*0084*/ 	.word	index@(__assertfail)


	//----- nvinfo : EIATTR_MERCURY_ISA_VERSION
	.align		4
.L_3030:
        /*0088*/ 	.byte	0x03, 0x5f
        /*008a*/ 	.short	0x0101


	//----- nvinfo : EIATTR_COOP_GROUP_MASK_REGIDS
	.align		4
        /*008c*/ 	.byte	0x04, 0x29
        /*008e*/ 	.short	(.L_3032 - .L_3031)


	//   ....[0]....
.L_3031:
        /*0090*/ 	.word	0xffffffff


	//   ....[1]....
        /*0094*/ 	.word	0xffffffff


	//   ....[2]....
        /*0098*/ 	.word	0xffffffff


	//   ....[3]....
        /*009c*/ 	.word	0xffffffff


	//   ....[4]....
        /*00a0*/ 	.word	0xffffffff


	//   ....[5]....
        /*00a4*/ 	.word	0xffffffff


	//   ....[6]....
        /*00a8*/ 	.word	0xffffffff


	//   ....[7]....
        /*00ac*/ 	.word	0xffffffff


	//   ....[8]....
        /*00b0*/ 	.word	0xffffffff


	//   ....[9]....
        /*00b4*/ 	.word	0xffffffff


	//   ....[10]....
        /*00b8*/ 	.word	0xffffffff


	//   ....[11]....
        /*00bc*/ 	.word	0xffffffff


	//   ....[12]....
        /*00c0*/ 	.word	0xffffffff


	//   ....[13]....
        /*00c4*/ 	.word	0xffffffff


	//   ....[14]....
        /*00c8*/ 	.word	0xffffffff


	//   ....[15]....
        /*00cc*/ 	.word	0xffffffff


	//   ....[16]....
        /*00d0*/ 	.word	0xffffffff


	//   ....[17]....
        /*00d4*/ 	.word	0xffffffff


	//   ....[18]....
        /*00d8*/ 	.word	0x0500000f


	//   ....[19]....
        /*00dc*/ 	.word	0x0500000f


	//   ....[20]....
        /*00e0*/ 	.word	0x0500000f


	//   ....[21]....
        /*00e4*/ 	.word	0x0500000f


	//   ....[22]....
        /*00e8*/ 	.word	0x0500000f


	//   ....[23]....
        /*00ec*/ 	.word	0x0500000f


	//   ....[24]....
        /*00f0*/ 	.word	0x0500000f


	//   ....[25]....
        /*00f4*/ 	.word	0x0500000f


	//   ....[26]....
        /*00f8*/ 	.word	0x0500000f


	//   ....[27]....
        /*00fc*/ 	.word	0x0500000f


	//   ....[28]....
        /*0100*/ 	.word	0x0500000f


	//   ....[29]....
        /*0104*/ 	.word	0x0500000f


	//   ....[30]....
        /*0108*/ 	.word	0x0500000f


	//   ....[31]....
        /*010c*/ 	.word	0x0500000f


	//   ....[32]....
        /*0110*/ 	.word	0x0500000f


	//   ....[33]....
        /*0114*/ 	.word	0x0500000f


	//   ....[34]....
        /*0118*/ 	.word	0x0500000f


	//   ....[35]....
        /*011c*/ 	.word	0x0500000f


	//----- nvinfo : EIATTR_COOP_GROUP_INSTR_OFFSETS
	.align		4
.L_3032:
        /*0120*/ 	.byte	0x04, 0x28
        /*0122*/ 	.short	(.L_3034 - .L_3033)


	//   ....[0]....
.L_3033:
        /*0124*/ 	.word	0x00003e40


	//   ....[1]....
        /*0128*/ 	.word	0x00003e50


	//   ....[2]....
        /*012c*/ 	.word	0x00003e60


	//   ....[3]....
        /*0130*/ 	.word	0x00003f80


	//   ....[4]....
        /*0134*/ 	.word	0x00003f90


	//   ....[5]....
        /*0138*/ 	.word	0x00003fa0


	//   ....[6]....
        /*013c*/ 	.word	0x000040d0


	//   ....[7]....
        /*0140*/ 	.word	0x000040e0


	//   ....[8]....
        /*0144*/ 	.word	0x000040f0


	//   ....[9]....
        /*0148*/ 	.word	0x00004220


	//   ....[10]....
        /*014c*/ 	.word	0x00004230


	//   ....[11]....
        /*0150*/ 	.word	0x00004240


	//   ....[12]....
        /*0154*/ 	.word	0x00004370


	//   ....[13]....
        /*0158*/ 	.word	0x00004380


	//   ....[14]....
        /*015c*/ 	.word	0x00004390


	//   ....[15]....
        /*0160*/ 	.word	0x000044c0


	//   ....[16]....
        /*0164*/ 	.word	0x000044d0


	//   ....[17]....
        /*0168*/ 	.word	0x000044e0


	//   ....[18]....
        /*016c*/ 	.word	0x00006e40


	//   ....[19]....
        /*0170*/ 	.word	0x00006ed0


	//   ....[20]....
        /*0174*/ 	.word	0x00006f20


	//   ....[21]....
        /*0178*/ 	.word	0x00006fb0


	//   ....[22]....
        /*017c*/ 	.word	0x00007040


	//   ....[23]....
        /*0180*/ 	.word	0x00007090


	//   ....[24]....
        /*0184*/ 	.word	0x00007120


	//   ....[25]....
        /*0188*/ 	.word	0x000071b0


	//   ....[26]....
        /*018c*/ 	.word	0x00007200


	//   ....[27]....
        /*0190*/ 	.word	0x00007290


	//   ....[28]....
        /*0194*/ 	.word	0x00007320


	//   ....[29]....
        /*0198*/ 	.word	0x00007370


	//   ....[30]....
        /*019c*/ 	.word	0x00007400


	//   ....[31]....
        /*01a0*/ 	.word	0x00007490


	//   ....[32]....
        /*01a4*/ 	.word	0x000074e0


	//   ....[33]....
        /*01a8*/ 	.word	0x00007570


	//   ....[34]....
        /*01ac*/ 	.word	0x00007600


	//   ....[35]....
        /*01b0*/ 	.word	0x00007650


	//----- nvinfo : EIATTR_VRC_CTA_INIT_COUNT
	.align		4
.L_3034:
        /*01b4*/ 	.byte	0x02, 0x4a
	.zero		1
	.zero		1


	//----- nvinfo : EIATTR_SYSCALL_OFFSETS
	.align		4
        /*01b8*/ 	.byte	0x04, 0x46
        /*01ba*/ 	.short	(.L_3036 - .L_3035)


	//   ....[0]....
.L_3035:
        /*01bc*/ 	.word	0x00000180


	//----- nvinfo : EIATTR_EXIT_INSTR_OFFSETS
	.align		4
.L_3036:
        /*01c0*/ 	.byte	0x04, 0x1c
        /*01c2*/ 	.short	(.L_3038 - .L_3037)


	//   ....[0]....
.L_3037:
        /*01c4*/ 	.word	0x000001f0


	//   ....[1]....
        /*01c8*/ 	.word	0x00006dd0


	//----- nvinfo : EIATTR_MAX_THREADS
	.align		4
.L_3038:
        /*01cc*/ 	.byte	0x04, 0x05
        /*01ce*/ 	.short	(.L_3040 - .L_3039)
.L_3039:
        /*01d0*/ 	.word	0x00000100
        /*01d4*/ 	.word	0x00000001
        /*01d8*/ 	.word	0x00000001


	//----- nvinfo : EIATTR_CRS_STACK_SIZE
	.align		4
.L_3040:
        /*01dc*/ 	.byte	0x04, 0x1e
        /*01de*/ 	.short	(.L_3042 - .L_3041)
.L_3041:
        /*01e0*/ 	.word	0x00000000


	//----- nvinfo : EIATTR_CBANK_PARAM_SIZE
	.align		4
.L_3042:
        /*01e4*/ 	.byte	0x03, 0x19
        /*01e6*/ 	.short	0x0060


	//----- nvinfo : EIATTR_PARAM_CBANK
	.align		4
        /*01e8*/ 	.byte	0x04, 0x0a
        /*01ea*/ 	.short	(.L_3044 - .L_3043)
	.align		4
.L_3043:
        /*01ec*/ 	.word	index@(.nv.constant0._Z17LayerNormWarpImplI19BiasAddResidualLoadI6__halffE11AffineStoreIfS1_EfLi4ELi96ELi96ELi32ELi1ELb0EEvT_T0_iidPT1_S8_)
        /*01f0*/ 	.short	0x0380
        /*01f2*/ 	.short	0x0060


	//----- nvinfo : EIATTR_SW_WAR
	.align		4
.L_3044:
        /*01f4*/ 	.byte	0x04, 0x36
        /*01f6*/ 	.short	(.L_3046 - .L_3045)
.L_3045:
        /*01f8*/ 	.word	0x00000008
.L_3046:


//--------------------- .nv.info._Z17LayerNormWarpImplI19BiasAddResidualLoadI6__halffE11AffineStoreIfS1_EfLi4ELi64ELi32ELi32ELi1ELb1EEvT_T0_iidPT1_S8_ --------------------------
	.section	.nv.info._Z17LayerNormWarpImplI19BiasAddResidualLoadI6__halffE11AffineStoreIfS1_EfLi4ELi64ELi32ELi32ELi1ELb1EEvT_T0_iidPT1_S8_,"",@"SHT_CUDA_INFO"
	.sectionflags	@""
	.align	4


	//----- nvinfo : EIATTR_CUDA_API_VERSION
	.align		4
        /*0000*/ 	.byte	0x04, 0x37
        /*0002*/ 	.short	(.L_3048 - .L_3047)
.L_3047:
        /*0004*/ 	.word	0x00000082


	//----- nvinfo : EIATTR_KPARAM_INFO
	.align		4
.L_3048:
        /*0008*/ 	.byte	0x04, 0x17
        /*000a*/ 	.short	(.L_3050 - .L_3049)
.L_3049:
        /*000c*/ 	.word	0x00000000
        /*0010*/ 	.short	0x0006
        /*0012*/ 	.short	0x0058
        /*0014*/ 	.byte	0x00, 0xf5, 0x21, 0x00


	//----- nvinfo : EIATTR_KPARAM_INFO
	.align		4
.L_3050:
        /*0018*/ 	.byte	0x04, 0x17
        /*001a*/ 	.short	(.L_3052 - .L_3051)
.L_3051:
        /*001c*/ 	.word	0x00000000
        /*0020*/ 	.short	0x0005
        /*0022*/ 	.short	0x0050
        /*0024*/ 	.byte	0x00, 0xf5, 0x21, 0x00


	//----- nvinfo : EIATTR_KPARAM_INFO
	.align		4
.L_3052:
        /*0028*/ 	.byte	0x04, 0x17
        /*002a*/ 	.short	(.L_3054 - .L_3053)
.L_3053:
        /*002c*/ 	.word	0x00000000
        /*0030*/ 	.short	0x0004
        /*0032*/ 	.short	0x0048
        /*0034*/ 	.byte	0x00, 0xf0, 0x21, 0x00


	//----- nvinfo : EIATTR_KPARAM_INFO
	.align		4
.L_3054:
        /*0038*/ 	.byte	0x04, 0x17
        /*003a*/ 	.short	(.L_3056 - .L_3055)
.L_3055:
        /*003c*/ 	.word	0x00000000
        /*0040*/ 	.short	0x0003
        /*0042*/ 	.short	0x0044
        /*0044*/ 	.byte	0x00, 0xf0, 0x11, 0x00


	//----- nvinfo : EIATTR_KPARAM_INFO
	.align		4
.L_3056:
        /*0048*/ 	.byte	0x04, 0x17
        /*004a*/ 	.short	(.L_3058 - .L_3057)
.L_3057:
        /*004c*/ 	.word	0x00000000
        /*0050*/ 	.short	0x0002
        /*0052*/ 	.short	0x0040
        /*0054*/ 	.byte	0x00, 0xf0, 0x11, 0x00


	//----- nvinfo : EIATTR_KPARAM_INFO
	.align		4
.L_3058:
        /*0058*/ 	.byte	0x04, 0x17
        /*005a*/ 	.short	(.L_3060 - .L_3059)
.L_3059:
        /*005c*/ 	.word	0x00000000
        /*0060*/ 	.short	0x0001
        /*0062*/ 	.short	0x0020
        /*0064*/ 	.byte	0x00, 0xf0, 0x81, 0x00


	//----- nvinfo : EIATTR_KPARAM_INFO
	.align		4
.L_3060:
        /*0068*/ 	.byte	0x04, 0x17
        /*006a*/ 	.short	(.L_3062 - .L_3061)
.L_3061:
        /*006c*/ 	.word	0x00000000
        /*0070*/ 	.short	0x0000
        /*0072*/ 	.short	0x0000
        /*0074*/ 	.byte	0x00, 0xf0, 0x81, 0x00


	//----- nvinfo : EIATTR_SPARSE_MMA_MASK
	.align		4
.L_3062:
        /*0078*/ 	.byte	0x03, 0x50
        /*007a*/ 	.short	0x0000


	//----- nvinfo : EIATTR_MAXREG_COUNT
	.align		4
        /*007c*/ 	.byte	0x03, 0x1b
        /*007e*/ 	.short	0x00ff


	//----- nvinfo : EIATTR_EXTERNS
	.align		4
        /*0080*/ 	.byte	0x04, 0x0f
        /*0082*/ 	.short	(.L_3064 - .L_3063)


	//   ....[0]....
	.align		4
.L_3063:
        /*0084*/ 	.word	index@(__assertfail)


	//----- nvinfo : EIATTR_MERCURY_ISA_VERSION
	.align		4
.L_3064:
        /*0088*/ 	.byte	0x03, 0x5f
        /*008a*/ 	.short	0x0101


	//----- nvinfo : EIATTR_COOP_GROUP_MASK_REGIDS
	.align		4
        /*008c*/ 	.byte	0x04, 0x29
        /*008e*/ 	.short	(.L_3066 - .L_3065)


	//   ....[0]....
.L_3065:
        /*0090*/ 	.word	0xffffffff


	//   ....[1]....
        /*0094*/ 	.word	0xffffffff


	//   ....[2]....
        /*0098*/ 	.word	0xffffffff


	//   ....[3]....
        /*009c*/ 	.word	0xffffffff


	//   ....[4]....
        /*00a0*/ 	.word	0xffffffff


	//   ....[5]....
        /*00a4*/ 	.word	0xffffffff


	//   ....[6]....
        /*00a8*/ 	.word	0xffffffff


	//   ....[7]....
        /*00ac*/ 	.word	0xffffffff


	//   ....[8]....
        /*00b0*/ 	.word	0xffffffff


	//   ....[9]....
        /*00b4*/ 	.word	0xffffffff


	//   ....[10]....
        /*00b8*/ 	.word	0xffffffff


	//   ....[11]....
        /*00bc*/ 	.word	0xffffffff


	//   ....[12]....
        /*00c0*/ 	.word	0xffffffff


	//   ....[13]....
        /*00c4*/ 	.word	0xffffffff


	//   ....[14]....
        /*00c8*/ 	.word	0xffffffff


	//   ....[15]....
        /*00cc*/ 	.word	0xffffffff


	//   ....[16]....
        /*00d0*/ 	.word	0xffffffff


	//   ....[17]....
        /*00d4*/ 	.word	0xffffffff


	//   ....[18]....
        /*00d8*/ 	.word	0x0500000f


	//   ....[19]....
        /*00dc*/ 	.word	0x0500000f


	//   ....[20]....
        /*00e0*/ 	.word	0x0500000f


	//   ....[21]....
        /*00e4*/ 	.word	0x0500000f


	//   ....[22]....
        /*00e8*/ 	.word	0x0500000f


	//   ....[23]....
        /*00ec*/ 	.word	0x0500000f


	//   ....[24]....
        /*00f0*/ 	.word	0x0500000f


	//   ....[25]....
        /*00f4*/ 	.word	0x0500000f


	//   ....[26]....
        /*00f8*/ 	.word	0x0500000f


	//   ....[27]....
        /*00fc*/ 	.word	0x0500000f


	//   ....[28]....
        /*0100*/ 	.word	0x0500000f


	//   ....[29]....
        /*0104*/ 	.word	0x0500000f


	//   ....[30]....
        /*0108*/ 	.word	0x0500000f


	//   ....[31]....
        /*010c*/ 	.word	0x0500000f


	//   ....[32]....
        /*0110*/ 	.word	0x0500000f


	//   ....[33]....
        /*0114*/ 	.word	0x0500000f


	//   ....[34]....
        /*0118*/ 	.word	0x0500000f


	//   ....[35]....
        /*011c*/ 	.word	0x0500000f


	//----- nvinfo : EIATTR_COOP_GROUP_INSTR_OFFSETS
	.align		4
.L_3066:
        /*0120*/ 	.byte	0x04, 0x28
        /*0122*/ 	.short	(.L_3068 - .L_3067)


	//   ....[0]....
.L_3067:
        /*0124*/ 	.word	0x00003db0


	//   ....[1]....
        /*0128*/ 	.word	0x00003dc0


	//   ....[2]....
        /*012c*/ 	.word	0x00003dd0


	//   ....[3]....
        /*0130*/ 	.word	0x00003f20


	//   ....[4]....
        /*0134*/ 	.word	0x00003f30


	//   ....[5]....
        /*0138*/ 	.word	0x00003f40


	//   ....[6]....
        /*013c*/ 	.word	0x00004090


	//   ....[7]....
        /*0140*/ 	.word	0x000040a0


	//   ....[8]....
        /*0144*/ 	.word	0x000040b0


	//   ....[9]....
        /*0148*/ 	.word	0x00004200


	//   ....[10]....
        /*014c*/ 	.word	0x00004210


	//   ....[11]....
        /*0150*/ 	.word	0x00004220


	//   ....[12]....
        /*0154*/ 	.word	0x00004370


	//   ....[13]....
        /*0158*/ 	.word	0x00004380


	//   ....[14]....
        /*015c*/ 	.word	0x00004390


	//   ....[15]....
        /*0160*/ 	.word	0x000044e0


	//   ....[16]....
        /*0164*/ 	.word	0x000044f0


	//   ....[17]....
        /*0168*/ 	.word	0x00004500


	//   ....[18]....
        /*016c*/ 	.word	0x00006580


	//   ....[19]....
        /*0170*/ 	.word	0x00006610


	//   ....[20]....
        /*0174*/ 	.word	0x00006660


	//   ....[21]....
        /*0178*/ 	.word	0x000066f0


	//   ....[22]....
        /*017c*/ 	.word	0x00006780


	//   ....[23]....
        /*0180*/ 	.word	0x000067d0


	//   ....[24]....
        /*0184*/ 	.word	0x00006860


	//   ....[25]....
        /*0188*/ 	.word	0x000068f0


	//   ....[26]....
        /*018c*/ 	.word	0x00006940


	//   ....[27]....
        /*0190*/ 	.word	0x000069d0


	//   ....[28]....
        /*0194*/ 	.word	0x00006a60


	//   ....[29]....
        /*0198*/ 	.word	0x00006ab0


	//   ....[30]....
        /*019c*/ 	.word	0x00006b40


	//   ....[31]....
        /*01a0*/ 	.word	0x00006bd0


	//   ....[32]....
        /*01a4*/ 	.word	0x00006c20


	//   ....[33]....
        /*01a8*/ 	.word	0x00006cb0


	//   ....[34]....
        /*01ac*/ 	.word	0x00006d40


	//   ....[35]....
        /*01b0*/ 	.word	0x00006d90


	//----- nvinfo : EIATTR_VRC_CTA_INIT_COUNT
	.align		4
.L_3068:
        /*01b4*/ 	.byte	0x02, 0x4a
	.zero		1
	.zero		1


	//----- nvinfo : EIATTR_SYSCALL_OFFSETS
	.align		4
        /*01b8*/ 	.byte	0x04, 0x46
        /*01ba*/ 	.short	(.L_3070 - .L_3069)


	//   ....[0]....
.L_3069:
        /*01bc*/ 	.word	0x00000160


	//----- nvinfo : EIATTR_EXIT_INSTR_OFFSETS
	.align		4
.L_3070:
        /*01c0*/ 	.byte	0x04, 0x1c
        /*01c2*/ 	.short	(.L_3072 - .L_3071)


	//   ....[0]....
.L_3071:
        /*01c4*/ 	.word	0x000001d0


	//   ....[1]....
        /*01c8*/ 	.word	0x00006510


	//----- nvinfo : EIATTR_MAX_THREADS
	.align		4
.L_3072:
        /*01cc*/ 	.byte	0x04, 0x05
        /*01ce*/ 	.short	(.L_3074 - .L_3073)
.L_3073:
        /*01d0*/ 	.word	0x00000100
        /*01d4*/ 	.word	0x00000001
        /*01d8*/ 	.word	0x00000001


	//----- nvinfo : EIATTR_CRS_STACK_SIZE
	.align		4
.L_3074:
        /*01dc*/ 	.byte	0x04, 0x1e
        /*01de*/ 	.short	(.L_3076 - .L_3075)
.L_3075:
        /*01e0*/ 	.word	0x00000000


	//----- nvinfo : EIATTR_CBANK_PARAM_SIZE
	.align		4
.L_3076:
        /*01e4*/ 	.byte	0x03, 0x19
        /*01e6*/ 	.short	0x0060


	//----- nvinfo : EIATTR_PARAM_CBANK
	.align		4
        /*01e8*/ 	.byte	0x04, 0x0a
        /*01ea*/ 	.short	(.L_3078 - .L_3077)
	.align		4
.L_3077:
        /*01ec*/ 	.word	index@(.nv.constant0._Z17LayerNormWarpImplI19BiasAddResidualLoadI6__halffE11AffineStoreIfS1_EfLi4ELi64ELi32ELi32ELi1ELb1EEvT_T0_iidPT1_S8_)
        /*01f0*/ 	.short	0x0380
        /*01f2*/ 	.short	0x0060


	//----- nvinfo : EIATTR_SW_WAR
	.align		4
.L_3078:
        /*01f4*/ 	.byte	0x04, 0x36
        /*01f6*/ 	.short	(.L_3080 - .L_3079)
.L_3079:
        /*01f8*/ 	.word	0x00000008
.L_3080:


//--------------------- .nv.info._Z17LayerNormWarpImplI19BiasAddResidualLoadI6__halffE11AffineStoreIfS1_EfLi4ELi64ELi64ELi32ELi1ELb0EEvT_T0_iidPT1_S8_ --------------------------
	.section	.nv.info._Z17LayerNormWarpImplI19BiasAddResidualLoadI6__halffE11AffineStoreIfS1_EfLi4ELi64ELi64ELi32ELi1ELb0EEvT_T0_iidPT1_S8_,"",@"SHT_CUDA_INFO"
	.sectionflags	@""
	.align	4


	//----- nvinfo : EIATTR_CUDA_API_VERSION
	.align		4
        /*0000*/ 	.byte	0x04, 0x37
        /*0002*/ 	.short	(.L_3082 - .L_3081)
.L_3081:
        /*0004*/ 	.word	0x00000082


	//----- nvinfo : EIATTR_KPARAM_INFO
	.align		4
.L_3082:
        /*0008*/ 	.byte	0x04, 0x17
        /*000a*/ 	.short	(.L_3084 - .L_3083)
.L_3083:
        /*000c*/ 	.word	0x00000000
        /*0010*/ 	.short	0x0006
        /*0012*/ 	.short	0x0058
        /*0014*/ 	.byte	0x00, 0xf5, 0x21, 0x00


	//----- nvinfo : EIATTR_KPARAM_INFO
	.align		4
.L_3084:
        /*0018*/ 	.byte	0x04, 0x17
        /*001a*/ 	.short	(.L_3086 - .L_3085)
.L_3085:
        /*001c*/ 	.word	0x00000000
        /*0020*/ 	.short	0x0005
        /*0022*/ 	.short	0x0050
        /*0024*/ 	.byte	0x00, 0xf5, 0x21, 0x00


	//----- nvinfo : EIATTR_KPARAM_INFO
	.align		4
.L_3086:
        /*0028*/ 	.byte	0x04, 0x17
        /*002a*/ 	.short	(.L_3088 - .L_3087)
.L_3087:
        /*002c*/ 	.word	0x00000000
        /*0030*/ 	.short	0x0004
        /*0032*/ 	.short	0x0048
        /*0034*/ 	.byte	0x00, 0xf0, 0x21, 0x00


	//----- nvinfo : EIATTR_KPARAM_INFO
	.align		4
.L_3088:
        /*0038*/ 	.byte	0x04, 0x17
        /*003a*/ 	.short	(.L_3090 - .L_3089)
.L_3089:
        /*003c*/ 	.word	0x00000000
        /*0040*/ 	.short	0x0003
        /*0042*/ 	.short	0x0044
        /*0044*/ 	.byte	0x00, 0xf0, 0x11, 0x00


	//----- nvinfo : EIATTR_KPARAM_INFO
	.align		4
.L_3090:
        /*0048*/ 	.byte	0x04, 0x17
        /*004a*/ 	.short	(.L_3092 - .L_3091)
.L_3091:
        /*004c*/ 	.word	0x00000000
        /*0050*/ 	.short	0x0002
        /*0052*/ 	.short	0x0040
        /*0054*/ 	.byte	0x00, 0xf0, 0x11, 0x00


	//----- nvinfo : EIATTR_KPARAM_INFO
	.align		4
.L_3092:
        /*0058*/ 	.byte	0x04, 0x17
        /*005a*/ 	.short	(.L_3094 - .L_3093)
.L_3093:
        /*005c*/ 	.word	0x00000000
        /*0060*/ 	.short	0x0001
        /*0062*/ 	.short	0x0020
        /*0064*/ 	.byte	0x00, 0xf0, 0x81, 0x00


	//----- nvinfo : EIATTR_KPARAM_INFO
	.align		4
.L_3094:
        /*0068*/ 	.byte	0x04, 0x17
        /*006a*/ 	.short	(.L_3096 - .L_3095)
.L_3095:
        /*006c*/ 	.word	0x00000000
        /*0070*/ 	.short	0x0000
        /*0072*/ 	.short	0x0000
        /*0074*/ 	.byte	0x00, 0xf0, 0x81, 0x00


	//----- nvinfo : EIATTR_SPARSE_MMA_MASK
	.align		4
.L_3096:
        /*0078*/ 	.byte	0x03, 0x50
        /*007a*/ 	.short	0x0000


	//----- nvinfo : EIATTR_MAXREG_COUNT
	.align		4
        /*007c*/ 	.byte	0x03, 0x1b
        /*007e*/ 	.short	0x00ff


	//----- nvinfo : EIATTR_EXTERNS
	.align		4
        /*0080*/ 	.byte	0x04, 0x0f
        /*0082*/ 	.short	(.L_3098 - .L_3097)


	//   ....[0]....
	.align		4
.L_3097:
        /*0084*/ 	.word	index@(__assertfail)


	//----- nvinfo : EIATTR_MERCURY_ISA_VERSION
	.align		4
.L_3098:
        /*0088*/ 	.byte	0x03, 0x5f
        /*008a*/ 	.short	0x0101


	//----- nvinfo : EIATTR_COOP_GROUP_MASK_REGIDS
	.align		4
        /*008c*/ 	.byte	0x04, 0x29
        /*008e*/ 	.short	(.L_3100 - .L_3099)


	//   ....[0]....
.L_3099:
        /*0090*/ 	.word	0xffffffff


	//   ....[1]....
        /*0094*/ 	.word	0xffffffff


	//   ....[2]....
        /*0098*/ 	.word	0xffffffff


	//   ....[3]....
        /*009c*/ 	.word	0xffffffff


	//   ....[4]....
        /*00a0*/ 	.word	0xffffffff


	//   ....[5]....
        /*00a4*/ 	.word	0xffffffff


	//   ....[6]....
        /*00a8*/ 	.word	0xffffffff


	//   ....[7]....
        /*00ac*/ 	.word	0xffffffff


	//   ....[8]....
        /*00b0*/ 	.word	0xffffffff


	//   ....[9]....
        /*00b4*/ 	.word	0xffffffff


	//   ....[10]....
        /*00b8*/ 	.word	0xffffffff


	//   ....[11]....
        /*00bc*/ 	.word	0xffffffff


	//   ....[12]....
        /*00c0*/ 	.word	0xffffffff


	//   ....[13]....
        /*00c4*/ 	.word	0xffffffff


	//   ....[14]....
        /*00c8*/ 	.word	0xffffffff


	//   ....[15]....
        /*00cc*/ 	.word	0xffffffff


	//   ....[16]....
        /*00d0*/ 	.word	0xffffffff


	//   ....[17]....
        /*00d4*/ 	.word	0xffffffff


	//   ....[18]....
        /*00d8*/ 	.word	0x0500000f


	//   ....[19]....
        /*00dc*/ 	.word	0x0500000f


	//   ....[20]....
        /*00e0*/ 	.word	0x0500000f


	//   ....[21]....
        /*00e4*/ 	.word	0x0500000f


	//   ....[22]....
        /*00e8*/ 	.word	0x0500000f


	//   ....[23]....
        /*00ec*/ 	.word	0x0500000f


	//   ....[24]....
        /*00f0*/ 	.word	0x0500000f


	//   ....[25]....
        /*00f4*/ 	.word	0x0500000f


	//   ....[26]....
        /*00f8*/ 	.word	0x0500000f


	//   ....[27]....
        /*00fc*/ 	.word	0x0500000f


	//   ....[28]....
        /*0100*/ 	.word	0x0500000f


	//   ....[29]....
        /*0104*/ 	.word	0x0500000f


	//   ....[30]....
        /*0108*/ 	.word	0x0500000f


	//   ....[31]....
        /*010c*/ 	.word	0x0500000f


	//   ....[32]....
        /*0110*/ 	.word	0x0500000f


	//   ....[33]....
        /*0114*/ 	.word	0x0500000f


	//   ....[34]....
        /*0118*/ 	.word	0x0500000f


	//   ....[35]....
        /*011c*/ 	.word	0x0500000f


	//----- nvinfo : EIATTR_COOP_GROUP_INSTR_OFFSETS
	.align		4
.L_3100:
        /*0120*/ 	.byte	0x04, 0x28
        /*0122*/ 	.short	(.L_3102 - .L_3101)


	//   ....[0]....
.L_3101:
        /*0124*/ 	.word	0x00002a70


	//   ....[1]....
        /*0128*/ 	.word	0x00002a80


	//   ....[2]....
        /*012c*/ 	.word	0x00002a90


	//   ....[3]....
        /*0130*/ 	.word	0x00002bb0


	//   ....[4]....
        /*0134*/ 	.word	0x00002bc0


	//   ....[5]....
        /*0138*/ 	.word	0x00002bd0


	//   ....[6]....
        /*013c*/ 	.word	0x00002d00


	//   ....[7]....
        /*0140*/ 	.word	0x00002d10


	//   ....[8]....
        /*0144*/ 	.word	0x00002d20


	//   ....[9]....
        /*0148*/ 	.word	0x00002e50


	//   ....[10]....
        /*014c*/ 	.word	0x00002e60


	//   ....[11]....
        /*0150*/ 	.word	0x00002e70


	//   ....[12]....
        /*0154*/ 	.word	0x00002fa0


	//   ....[13]....
        /*0158*/ 	.word	0x00002fb0


	//   ....[14]....
        /*015c*/ 	.word	0x00002fc0


	//   ....[15]....
        /*0160*/ 	.word	0x000030f0


	//   ....[16]....
        /*0164*/ 	.word	0x00003100


	//   ....[17]....
        /*0168*/ 	.word	0x00003110


	//   ....[18]....
        /*016c*/ 	.word	0x00004e80


	//   ....[19]....
        /*0170*/ 	.word	0x00004f10


	//   ....[20]....
        /*0174*/ 	.word	0x00004f60


	//   ....[21]....
        /*0178*/ 	.word	0x00004ff0


	//   ....[22]....
        /*017c*/ 	.word	0x00005080


	//   ....[23]....
        /*0180*/ 	.word	0x000050d0


	//   ....[24]....
        /*0184*/ 	.word	0x00005160


	//   ....[25]....
        /*0188*/ 	.word	0x000051f0


	//   ....[26]....
        /*018c*/ 	.word	0x00005240


	//   ....[27]....
        /*0190*/ 	.word	0x000052d0


	//   ....[28]....
        /*0194*/ 	.word	0x00005360


	//   ....[29]....
        /*0198*/ 	.word	0x000053b0


	//   ....[30]....
        /*019c*/ 	.word	0x00005440


	//   ....[31]....
        /*01a0*/ 	.word	0x000054d0


	//   ....[32]....
        /*01a4*/ 	.word	0x00005520


	//   ....[33]....
        /*01a8*/ 	.word	0x000055b0


	//   ....[34]....
        /*01ac*/ 	.word	0x00005640


	//   ....[35]....
        /*01b0*/ 	.word	0x00005690


	//----- nvinfo : EIATTR_VRC_CTA_INIT_COUNT
	.align		4
.L_3102:
        /*01b4*/ 	.byte	0x02, 0x4a
	.zero		1
	.zero		1


	//----- nvinfo : EIATTR_SYSCALL_OFFSETS
	.align		4
        /*01b8*/ 	.byte	0x04, 0x46
        /*01ba*/ 	.short	(.L_3104 - .L_3103)


	//   ....[0]....
.L_3103:
        /*01bc*/ 	.word	0x000001a0


	//----- nvinfo : EIATTR_EXIT_INSTR_OFFSETS
	.align		4
.L_3104:
        /*01c0*/ 	.byte	0x04, 0x1c
        /*01c2*/ 	.short	(.L_3106 - .L_3105)


	//   ....[0]....
.L_3105:
        /*01c4*/ 	.word	0x00000210


	//   ....[1]....
        /*01c8*/ 	.word	0x00004e10


	//----- nvinfo : EIATTR_MAX_THREADS
	.align		4
.L_3106:
        /*01cc*/ 	.byte	0x04, 0x05
        /*01ce*/ 	.short	(.L_3108 - .L_3107)
.L_3107:
        /*01d0*/ 	.word	0x00000100
        /*01d4*/ 	.word	0x00000001
        /*01d8*/ 	.word	0x00000001


	//----- nvinfo : EIATTR_CRS_STACK_SIZE
	.align		4
.L_3108:
        /*01dc*/ 	.byte	0x04, 0x1e
        /*01de*/ 	.short	(.L_3110 - .L_3109)
.L_3109:
        /*01e0*/ 	.word	0x00000000


	//----- nvinfo : EIATTR_CBANK_PARAM_SIZE
	.align		4
.L_3110:
        /*01e4*/ 	.byte	0x03, 0x19
        /*01e6*/ 	.short	0x0060


	//----- nvinfo : EIATTR_PARAM_CBANK
	.align		4
        /*01e8*/ 	.byte	0x04, 0x0a
        /*01ea*/ 	.short	(.L_3112 - .L_3111)
	.align		4
.L_3111:
        /*01ec*/ 	.word	index@(.nv.constant0._Z17LayerNormWarpImplI19BiasAddResidualLoadI6__halffE11AffineStoreIfS1_EfLi4ELi64ELi64ELi32ELi1ELb0EEvT_T0_iidPT1_S8_)
        /*01f0*/ 	.short	0x0380
        /*01f2*/ 	.short	0x0060


	//----- nvinfo : EIATTR_SW_WAR
	.align		4
.L_3112:
        /*01f4*/ 	.byte	0x04, 0x36
        /*01f6*/ 	.short	(.L_3114 - .L_3113)
.L_3113:
        /*01f8*/ 	.word	0x00000008
.L_3114:


//--------------------- .nv.info._Z17LayerNormWarpImplI19BiasAddResidualLoadI6__halffE11AffineStoreIfS1_EfLi4ELi32ELi28ELi32ELi1ELb1EEvT_T0_iidPT1_S8_ --------------------------
	.section	.nv.info._Z17LayerNormWarpImplI19BiasAddResidualLoadI6__halffE11AffineStoreIfS1_EfLi4ELi32ELi28ELi32ELi1ELb1EEvT_T0_iidPT1_S8_,"",@"SHT_CUDA_INFO"
	.sectionflags	@""
	.align	4


	//----- nvinfo : EIATTR_CUDA_API_VERSION
	.align		4
        /*0000*/ 	.byte	0x04, 0x37
        /*0002*/ 	.short	(.L_3116 - .L_3115)
.L_3115:
        /*0004*/ 	.word	0x00000082


	//----- nvinfo : EIATTR_KPARAM_INFO
	.align		4
.L_3116:
        /*0008*/ 	.byte	0x04, 0x17
        /*000a*/ 	.short	(.L_3118 - .L_3117)
.L_3117:
        /*000c*/ 	.word	0x00000000
        /*0010*/ 	.short	0x0006
        /*0012*/ 	.short	0x0058
        /*0014*/ 	.byte	0x00, 0xf5, 0x21, 0x00


	//----- nvinfo : EIATTR_KPARAM_INFO
	.align		4
.L_3118:
        /*0018*/ 	.byte	0x04, 0x17
        /*001a*/ 	.short	(.L_3120 - .L_3119)
.L_3119:
        /*001c*/ 	.word	0x00000000
        /*0020*/ 	.short	0x0005
        /*0022*/ 	.short	0x0050
        /*0024*/ 	.byte	0x00, 0xf5, 0x21, 0x00


	//----- nvinfo : EIATTR_KPARAM_INFO
	.align		4
.L_3120:
        /*0028*/ 	.byte	0x04, 0x17
        /*002a*/ 	.short	(.L_3122 - .L_3121)
.L_3121:
        /*002c*/ 	.word	0x00000000
        /*0030*/ 	.short	0x0004
        /*0032*/ 	.short	0x0048
        /*0034*/ 	.byte	0x00, 0xf0, 0x21, 0x00


	//----- nvinfo : EIATTR_KPARAM_INFO
	.align		4
.L_3122:
        /*0038*/ 	.byte	0x04, 0x17
        /*003a*/ 	.short	(.L_3124 - .L_3123)
.L_3123:
        /*003c*/ 	.word	0x00000000
        /*0040*/ 	.short	0x0003
        /*0042*/ 	.short	0x0044
        /*0044*/ 	.byte	0x00, 0xf0, 0x11, 0x00


	//----- nvinfo : EIATTR_KPARAM_INFO
	.align		4
.L_3124:
        /*0048*/ 	.byte	0x04, 0x17
        /*004a*/ 	.short	(.L_3126 - .L_3125)
.L_3125:
        /*004c*/ 	.word	0x00000000
        /*0050*/ 	.short	0x0002
        /*0052*/ 	.short	0x0040
        /*0054*/ 	.byte	0x00, 0xf0, 0x11, 0x00


	//----- nvinfo : EIATTR_KPARAM_INFO
	.align		4
.L_3126:
        /*0058*/ 	.byte	0x04, 0x17
        /*005a*/ 	.short	(.L_3128 - .L_3127)
.L_3127:
        /*005c*/ 	.word	0x00000000
        /*0060*/ 	.short	0x0001
        /*0062*/ 	.short	0x0020
        /*0064*/ 	.byte	0x00, 0xf0, 0x81, 0x00


	//----- nvinfo : EIATTR_KPARAM_INFO
	.align		4
.L_3128:
        /*0068*/ 	.byte	0x04, 0x17
        /*006a*/ 	.short	(.L_3130 - .L_3129)
.L_3129:
        /*006c*/ 	.word	0x00000000
        /*0070*/ 	.short	0x0000
        /*0072*/ 	.short	0x0000
        /*0074*/ 	.byte	0x00, 0xf0, 0x81, 0x00


	//----- nvinfo : EIATTR_SPARSE_MMA_MASK
	.align		4
.L_3130:
        /*0078*/ 	.byte	0x03, 0x50
        /*007a*/ 	.short	0x0000


	//----- nvinfo : EIATTR_MAXREG_COUNT
	.align		4
        /*007c*/ 	.byte	0x03, 0x1b
        /*007e*/ 	.short	0x00ff


	//----- nvinfo : EIATTR_EXTERNS
	.align		4
        /*0080*/ 	.byte	0x04, 0x0f
        /*0082*/ 	.short	(.L_3132 - .L_3131)


	//   ....[0]....
	.align		4
.L_3131:
        /*0084*/ 	.word	index@(__assertfail)


	//----- nvinfo : EIATTR_MERCURY_ISA_VERSION
	.align		4
.L_3132:
        /*0088*/ 	.byte	0x03, 0x5f
        /*008a*/ 	.short	0x0101


	//----- nvinfo : EIATTR_COOP_GROUP_MASK_REGIDS
	.align		4
        /*008c*/ 	.byte	0x04, 0x29
        /*008e*/ 	.short	(.L_3134 - .L_3133)


	//   ....[0]....
.L_3133:
        /*0090*/ 	.word	0xffffffff


	//   ....[1]....
        /*0094*/ 	.word	0xffffffff


	//   ....[2]....
        /*0098*/ 	.word	0xffffffff


	//   ....[3]....
        /*009c*/ 	.word	0xffffffff


	//   ....[4]....
        /*00a0*/ 	.word	0xffffffff


	//   ....[5]....
        /*00a4*/ 	.word	0xffffffff


	//   ....[6]....
        /*00a8*/ 	.word	0xffffffff


	//   ....[7]....
        /*00ac*/ 	.word	0xffffffff


	//   ....[8]....
        /*00b0*/ 	.word	0xffffffff


	//   ....[9]....
        /*00b4*/ 	.word	0xffffffff


	//   ....[10]....
        /*00b8*/ 	.word	0xffffffff


	//   ....[11]....
        /*00bc*/ 	.word	0xffffffff


	//   ....[12]....
        /*00c0*/ 	.word	0xffffffff


	//   ....[13]....
        /*00c4*/ 	.word	0xffffffff


	//   ....[14]....
        /*00c8*/ 	.word	0xffffffff


	//   ....[15]....
        /*00cc*/ 	.word	0xffffffff


	//   ....[16]....
        /*00d0*/ 	.word	0xffffffff


	//   ....[17]....
        /*00d4*/ 	.word	0xffffffff


	//   ....[18]....
        /*00d8*/ 	.word	0x0500000f


	//   ....[19]....
        /*00dc*/ 	.word	0x0500000f


	//   ....[20]....
        /*00e0*/ 	.word	0x0500000f


	//   ....[21]....
        /*00e4*/ 	.word	0x0500000f


	//   ....[22]....
        /*00e8*/ 	.word	0x0500000f


	//   ....[23]....
        /*00ec*/ 	.word	0x0500000f


	//   ....[24]....
        /*00f0*/ 	.word	0x0500000f


	//   ....[25]....
        /*00f4*/ 	.word	0x0500000f


	//   ....[26]....
        /*00f8*/ 	.word	0x0500000f


	//   ....[27]....
        /*00fc*/ 	.word	0x0500000f


	//   ....[28]....
        /*0100*/ 	.word	0x0500000f


	//   ....[29]....
        /*0104*/ 	.word	0x0500000f


	//   ....[30]....
        /*0108*/ 	.word	0x0500000f


	//   ....[31]....
        /*010c*/ 	.word	0x0500000f


	//   ....[32]....
        /*0110*/ 	.word	0x0500000f


	//   ....[33]....
        /*0114*/ 	.word	0x0500000f


	//   ....[34]....
        /*0118*/ 	.word	0x0500000f


	//   ....[35]....
        /*011c*/ 	.word	0x0500000f


	//----- nvinfo : EIATTR_COOP_GROUP_INSTR_OFFSETS
	.align		4
.L_3134:
        /*0120*/ 	.byte	0x04, 0x28
        /*0122*/ 	.short	(.L_3136 - .L_3135)


	//   ....[0]....
.L_3135:
        /*0124*/ 	.word	0x00001840


	//   ....[1]....
        /*0128*/ 	.word	0x00001850


	//   ....[2]....
        /*012c*/ 	.word	0x00001860


	//   ....[3]....
        /*0130*/ 	.word	0x000019b0


	//   ....[4]....
        /*0134*/ 	.word	0x000019c0


	//   ....[5]....
        /*0138*/ 	.word	0x000019d0


	//   ....[6]....
        /*013c*/ 	.word	0x00001b20


	//   ....[7]....
        /*0140*/ 	.word	0x00001b30


	//   ....[8]....
        /*0144*/ 	.word	0x00001b40


	//   ....[9]....
        /*0148*/ 	.word	0x00001c90


	//   ....[10]....
        /*014c*/ 	.word	0x00001ca0


	//   ....[11]....
        /*0150*/ 	.word	0x00001cb0


	//   ....[12]....
        /*0154*/ 	.word	0x00001e00


	//   ....[13]....
        /*0158*/ 	.word	0x00001e10


	//   ....[14]....
        /*015c*/ 	.word	0x00001e20


	//   ....[15]....
        /*0160*/ 	.word	0x00001f70


	//   ....[16]....
        /*0164*/ 	.word	0x00001f80


	//   ....[17]....
        /*0168*/ 	.word	0x00001f90


	//   ....[18]....
        /*016c*/ 	.word	0x00003060


	//   ....[19]....
        /*0170*/ 	.word	0x000030f0


	//   ....[20]....
        /*0174*/ 	.word	0x00003140


	//   ....[21]....
        /*0178*/ 	.word	0x000031d0


	//   ....[22]....
        /*017c*/ 	.word	0x00003260


	//   ....[23]....
        /*0180*/ 	.word	0x000032b0


	//   ....[24]....
        /*0184*/ 	.word	0x00003340


	//   ....[25]....
        /*0188*/ 	.word	0x000033d0


	//   ....[26]....
        /*018c*/ 	.word	0x00003420


	//   ....[27]....
        /*0190*/ 	.word	0x000034b0


	//   ....[28]....
        /*0194*/ 	.word	0x00003540


	//   ....[29]....
        /*0198*/ 	.word	0x00003590


	//   ....[30]....
        /*019c*/ 	.word	0x00003620


	//   ....[31]....
        /*01a0*/ 	.word	0x000036b0


	//   ....[32]....
        /*01a4*/ 	.word	0x00003700


	//   ....[33]....
        /*01a8*/ 	.word	0x00003790


	//   ....[34]....
        /*01ac*/ 	.word	0x00003820


	//   ....[35]....
        /*01b0*/ 	.word	0x00003870


	//----- nvinfo : EIATTR_VRC_CTA_INIT_COUNT
	.align		4
.L_3136:
        /*01b4*/ 	.byte	0x02, 0x4a
	.zero		1
	.zero		1


	//----- nvinfo : EIATTR_SYSCALL_OFFSETS
	.align		4
        /*01b8*/ 	.byte	0x04, 0x46
        /*01ba*/ 	.short	(.L_3138 - .L_3137)


	//   ....[0]....
.L_3137:
        /*01bc*/ 	.word	0x00000170


	//----- nvinfo : EIATTR_EXIT_INSTR_OFFSETS
	.align		4
.L_3138:
        /*01c0*/ 	.byte	0x04, 0x1c
        /*01c2*/ 	.short	(.L_3140 - .L_3139)


	//   ....[0]....
.L_3139:
        /*01c4*/ 	.word	0x000001e0


	//   ....[1]....
        /*01c8*/ 	.word	0x00002ff0


	//----- nvinfo : EIATTR_MAX_THREADS
	.align		4
.L_3140:
        /*01cc*/ 	.byte	0x04, 0x05
        /*01ce*/ 	.short	(.L_3142 - .L_3141)
.L_3141:
        /*01d0*/ 	.word	0x00000100
        /*01d4*/ 	.word	0x00000001
        /*01d8*/ 	.word	0x00000001


	//----- nvinfo : EIATTR_CRS_STACK_SIZE
	.align		4
.L_3142:
        /*01dc*/ 	.byte	0x04, 0x1e
        /*01de*/ 	.short	(.L_3144 - .L_3143)
.L_3143:
        /*01e0*/ 	.word	0x00000000


	//----- nvinfo : EIATTR_CBANK_PARAM_SIZE
	.align		4
.L_3144:
        /*01e4*/ 	.byte	0x03, 0x19
        /*01e6*/ 	.short	0x0060


	//----- nvinfo : EIATTR_PARAM_CBANK
	.align		4
        /*01e8*/ 	.byte	0x04, 0x0a
        /*01ea*/ 	.short	(.L_3146 - .L_3145)
	.align		4
.L_3145:
        /*01ec*/ 	.word	index@(.nv.constant0._Z17LayerNormWarpImplI19BiasAddResidualLoadI6__halffE11AffineStoreIfS1_EfLi4ELi32ELi28ELi32ELi1ELb1EEvT_T0_iidPT1_S8_)
        /*01f0*/ 	.short	0x0380
        /*01f2*/ 	.short	0x0060


	//----- nvinfo : EIATTR_SW_WAR
	.align		4
.L_3146:
        /*01f4*/ 	.byte	0x04, 0x36
        /*01f6*/ 	.short	(.L_3148 - .L_3147)
.L_3147:
        /*01f8*/ 	.word	0x00000008
.L_3148:


//--------------------- .nv.info._Z17LayerNormWarpImplI19BiasAddResidualLoadI6__halffE11AffineStoreIfS1_EfLi4ELi32ELi32ELi32ELi1ELb0EEvT_T0_iidPT1_S8_ --------------------------
	.section	.nv.info._Z17LayerNormWarpImplI19BiasAddResidualLoadI6__halffE11AffineStoreIfS1_EfLi4ELi32ELi32ELi32ELi1ELb0EEvT_T0_iidPT1_S8_,"",@"SHT_CUDA_INFO"
	.sectionflags	@""
	.align	4


	//----- nvinfo : EIATTR_CUDA_API_VERSION
	.align		4
        /*0000*/ 	.byte	0x04, 0x37
        /*0002*/ 	.short	(.L_3150 - .L_3149)
.L_3149:
        /*0004*/ 	.word	0x00000082


	//----- nvinfo : EIATTR_KPARAM_INFO
	.align		4
.L_3150:
        /*0008*/ 	.byte	0x04, 0x17
        /*000a*/ 	.short	(.L_3152 - .L_3151)
.L_3151:
        /*000c*/ 	.word	0x00000000
        /*0010*/ 	.short	0x0006
        /*0012*/ 	.short	0x0058
        /*0014*/ 	.byte	0x00, 0xf5, 0x21, 0x00


	//----- nvinfo : EIATTR_KPARAM_INFO
	.align		4
.L_3152:
        /*0018*/ 	.byte	0x04, 0x17
        /*001a*/ 	.short	(.L_3154 - .L_3153)
.L_3153:
        /*001c*/ 	.word	0x00000000
        /*0020*/ 	.short	0x0005
        /*0022*/ 	.short	0x0050
        /*0024*/ 	.byte	0x00, 0xf5, 0x21, 0x00


	//----- nvinfo : EIATTR_KPARAM_INFO
	.align		4
.L_3154:
        /*0028*/ 	.byte	0x04, 0x17
        /*002a*/ 	.short	(.L_3156 - .L_3155)
.L_3155:
        /*002c*/ 	.word	0x00000000
        /*0030*/ 	.short	0x0004
        /*0032*/ 	.short	0x0048
        /*0034*/ 	.byte	0x00, 0xf0, 0x21, 0x00


	//----- nvinfo : EIATTR_KPARAM_INFO
	.align		4
.L_3156:
        /*0038*/ 	.byte	0x04, 0x17
        /*003a*/ 	.short	(.L_3158 - .L_3157)
.L_3157:
        /*003c*/ 	.word	0x00000000
        /*0040*/ 	.short	0x0003
        /*0042*/ 	.short	0x0044
        /*0044*/ 	.byte	0x00, 0xf0, 0x11, 0x00


	//----- nvinfo : EIATTR_KPARAM_INFO
	.align		4
.L_3158:
        /*0048*/ 	.byte	0x04, 0x17
        /*004a*/ 	.short	(.L_3160 - .L_3159)
.L_3159:
        /*004c*/ 	.word	0x00000000
        /*0050*/ 	.short	0x0002
        /*0052*/ 	.short	0x0040
        /*0054*/ 	.byte	0x00, 0xf0, 0x11, 0x00


	//----- nvinfo : EIATTR_KPARAM_INFO
	.align		4
.L_3160:
        /*0058*/ 	.byte	0x04, 0x17
        /*005a*/ 	.short	(.L_3162 - .L_3161)
.L_3161:
        /*005c*/ 	.word	0x00000000
        /*0060*/ 	.short	0x0001
        /*0062*/ 	.short	0x0020
        /*0064*/ 	.byte	0x00, 0xf0, 0x81, 0x00


	//----- nvinfo : EIATTR_KPARAM_INFO
	.align		4
.L_3162:
        /*0068*/ 	.byte	0x04, 0x17
        /*006a*/ 	.short	(.L_3164 - .L_3163)
.L_3163:
        /*006c*/ 	.word	0x00000000
        /*0070*/ 	.short	0x0000
        /*0072*/ 	.short	0x0000
        /*0074*/ 	.byte	0x00, 0xf0, 0x81, 0x00


	//----- nvinfo : EIATTR_SPARSE_MMA_MASK
	.align		4
.L_3164:
        /*0078*/ 	.byte	0x03, 0x50
        /*007a*/ 	.short	0x0000


	//----- nvinfo : EIATTR_MAXREG_COUNT
	.align		4
        /*007c*/ 	.byte	0x03, 0x1b
        /*007e*/ 	.short	0x00ff


	//----- nvinfo : EIATTR_EXTERNS
	.align		4
        /*0080*/ 	.byte	0x04, 0x0f
        /*0082*/ 	.short	(.L_3166 - .L_3165)


	//   ....[0]....
	.align		4
.L_3165:
        /*0084*/ 	.word	index@(__assertfail)


	//----- nvinfo : EIATTR_MERCURY_ISA_VERSION
	.align		4
.L_3166:
        /*0088*/ 	.byte	0x03, 0x5f
        /*008a*/ 	.short	0x0101


	//----- nvinfo : EIATTR_COOP_GROUP_MASK_REGIDS
	.align		4
        /*008c*/ 	.byte	0x04, 0x29
        /*008e*/ 	.short	(.L_3168 - .L_3167)


	//   ....[0]....
.L_3167:
        /*0090*/ 	.word	0xffffffff


	//   ....[1]....
        /*0094*/ 	.word	0xffffffff


	//   ....[2]....
        /*0098*/ 	.word	0xffffffff


	//   ....[3]....
        /*009c*/ 	.word	0xffffffff


	//   ....[4]....
        /*00a0*/ 	.word	0xffffffff


	//   ....[5]....
        /*00a4*/ 	.word	0xffffffff


	//   ....[6]....
        /*00a8*/ 	.word	0xffffffff


	//   ....[7]....
        /*00ac*/ 	.word	0xffffffff


	//   ....[8]....
        /*00b0*/ 	.word	0xffffffff


	//   ....[9]....
        /*00b4*/ 	.word	0xffffffff


	//   ....[10]....
        /*00b8*/ 	.word	0xffffffff


	//   ....[11]....
        /*00bc*/ 	.word	0xffffffff


	//   ....[12]....
        /*00c0*/ 	.word	0xffffffff


	//   ....[13]....
        /*00c4*/ 	.word	0xffffffff


	//   ....[14]....
        /*00c8*/ 	.word	0xffffffff


	//   ....[15]....
        /*00cc*/ 	.word	0xffffffff


	//   ....[16]....
        /*00d0*/ 	.word	0xffffffff


	//   ....[17]....
        /*00d4*/ 	.word	0xffffffff


	//   ....[18]....
        /*00d8*/ 	.word	0x0500000f


	//   ....[19]....
        /*00dc*/ 	.word	0x0500000f


	//   ....[20]....
        /*00e0*/ 	.word	0x0500000f


	//   ....[21]....
        /*00e4*/ 	.word	0x0500000f


	//   ....[22]....
        /*00e8*/ 	.word	0x0500000f


	//   ....[23]....
        /*00ec*/ 	.word	0x0500000f


	//   ....[24]....
        /*00f0*/ 	.word	0x0500000f


	//   ....[25]....
        /*00f4*/ 	.word	0x0500000f


	//   ....[26]....
        /*00f8*/ 	.word	0x0500000f


	//   ....[27]....
        /*00fc*/ 	.word	0x0500000f


	//   ....[28]....
        /*0100*/ 	.word	0x0500000f


	//   ....[29]....
        /*0104*/ 	.word	0x0500000f


	//   ....[30]....
        /*0108*/ 	.word	0x0500000f


	//   ....[31]....
        /*010c*/ 	.word	0x0500000f


	//   ....[32]....
        /*0110*/ 	.word	0x0500000f


	//   ....[33]....
        /*0114*/ 	.word	0x0500000f


	//   ....[34]....
        /*0118*/ 	.word	0x0500000f


	//   ....[35]....
        /*011c*/ 	.word	0x0500000f


	//----- nvinfo : EIATTR_COOP_GROUP_INSTR_OFFSETS
	.align		4
.L_3168:
        /*0120*/ 	.byte	0x04, 0x28
        /*0122*/ 	.short	(.L_3170 - .L_3169)


	//   ....[0]....
.L_3169:
        /*0124*/ 	.word	0x00001740


	//   ....[1]....
        /*0128*/ 	.word	0x00001750


	//   ....[2]....
        /*012c*/ 	.word	0x00001760


	//   ....[3]....
        /*0130*/ 	.word	0x00001880


	//   ....[4]....
        /*0134*/ 	.word	0x00001890


	//   ....[5]....
        /*0138*/ 	.word	0x000018a0


	//   ....[6]....
        /*013c*/ 	.word	0x000019d0


	//   ....[7]....
        /*0140*/ 	.word	0x000019e0


	//   ....[8]....
        /*0144*/ 	.word	0x000019f0


	//   ....[9]....
        /*0148*/ 	.word	0x00001b20


	//   ....[10]....
        /*014c*/ 	.word	0x00001b30


	//   ....[11]....
        /*0150*/ 	.word	0x00001b40


	//   ....[12]....
        /*0154*/ 	.word	0x00001c70


	//   ....[13]....
        /*0158*/ 	.word	0x00001c80


	//   ....[14]....
        /*015c*/ 	.word	0x00001c90


	//   ....[15]....
        /*0160*/ 	.word	0x00001dc0


	//   ....[16]....
        /*0164*/ 	.word	0x00001dd0


	//   ....[17]....
        /*0168*/ 	.word	0x00001de0


	//   ....[18]....
        /*016c*/ 	.word	0x00002e60


	//   ....[19]....
        /*0170*/ 	.word	0x00002ef0


	//   ....[20]....
        /*0174*/ 	.word	0x00002f40


	//   ....[21]....
        /*0178*/ 	.word	0x00002fd0


	//   ....[22]....
        /*017c*/ 	.word	0x00003060


	//   ....[23]....
        /*0180*/ 	.word	0x000030b0


	//   ....[24]....
        /*0184*/ 	.word	0x00003140


	//   ....[25]....
        /*0188*/ 	.word	0x000031d0


	//   ....[26]....
        /*018c*/ 	.word	0x00003220


	//   ....[27]....
        /*0190*/ 	.word	0x000032b0


	//   ....[28]....
        /*0194*/ 	.word	0x00003340


	//   ....[29]....
        /*0198*/ 	.word	0x00003390


	//   ....[30]....
        /*019c*/ 	.word	0x00003420


	//   ....[31]....
        /*01a0*/ 	.word	0x000034b0


	//   ....[32]....
        /*01a4*/ 	.word	0x00003500


	//   ....[33]....
        /*01a8*/ 	.word	0x00003590


	//   ....[34]....
        /*01ac*/ 	.word	0x00003620


	//   ....[35]....
        /*01b0*/ 	.word	0x00003670


	//----- nvinfo : EIATTR_VRC_CTA_INIT_COUNT
	.align		4
.L_3170:
        /*01b4*/ 	.byte	0x02, 0x4a
	.zero		1
	.zero		1


	//----- nvinfo : EIATTR_SYSCALL_OFFSETS
	.align		4
        /*01b8*/ 	.byte	0x04, 0x46
        /*01ba*/ 	.short	(.L_3172 - .L_3171)


	//   ....[0]....
.L_3171:
        /*01bc*/ 	.word	0x00000180


	//----- nvinfo : EIATTR_EXIT_INSTR_OFFSETS
	.align		4
.L_3172:
        /*01c0*/ 	.byte	0x04, 0x1c
        /*01c2*/ 	.short	(.L_3174 - .L_3173)


	//   ....[0]....
.L_3173:
        /*01c4*/ 	.word	0x000001f0


	//   ....[1]....
        /*01c8*/ 	.word	0x00002df0


	//----- nvinfo : EIATTR_MAX_THREADS
	.align		4
.L_3174:
        /*01cc*/ 	.byte	0x04, 0x05
        /*01ce*/ 	.short	(.L_3176 - .L_3175)
.L_3175:
        /*01d0*/ 	.word	0x00000100
        /*01d4*/ 	.word	0x00000001
        /*01d8*/ 	.word	0x00000001


	//----- nvinfo : EIATTR_CRS_STACK_SIZE
	.align		4
.L_3176:
        /*01dc*/ 	.byte	0x04, 0x1e
        /*01de*/ 	.short	(.L_3178 - .L_3177)
.L_3177:
        /*01e0*/ 	.word	0x00000000


	//----- nvinfo : EIATTR_CBANK_PARAM_SIZE
	.align		4
.L_3178:
        /*01e4*/ 	.byte	0x03, 0x19
        /*01e6*/ 	.short	0x0060


	//----- nvinfo : EIATTR_PARAM_CBANK
	.align		4
        /*01e8*/ 	.byte	0x04, 0x0a
        /*01ea*/ 	.short	(.L_3180 - .L_3179)
	.align		4
.L_3179:
        /*01ec*/ 	.word	index@(.nv.constant0._Z17LayerNormWarpImplI19BiasAddResidualLoadI6__halffE11AffineStoreIfS1_EfLi4ELi32ELi32ELi32ELi1ELb0EEvT_T0_iidPT1_S8_)
        /*01f0*/ 	.short	0x0380
        /*01f2*/ 	.short	0x0060


	//----- nvinfo : EIATTR_SW_WAR
	.align		4
.L_3180:
        /*01f4*/ 	.byte	0x04, 0x36
        /*01f6*/ 	.short	(.L_3182 - .L_3181)
.L_3181:
        /*01f8*/ 	.word	0x00000008
.L_3182:


//--------------------- .nv.info._Z17LayerNormWarpImplI19BiasAddResidualLoadI6__halffE11AffineStoreIfS1_EfLi4ELi28ELi24ELi32ELi1ELb1EEvT_T0_iidPT1_S8_ --------------------------
	.section	.nv.info._Z17LayerNormWarpImplI19BiasAddResidualLoadI6__halffE11AffineStoreIfS1_EfLi4ELi28ELi24ELi32ELi1ELb1EEvT_T0_iidPT1_S8_,"",@"SHT_CUDA_INFO"
	.sectionflags	@""
	.align	4


	//----- nvinfo : EIATTR_CUDA_API_VERSION
	.align		4
        /*0000*/ 	.byte	0x04, 0x37
        /*0002*/ 	.short	(.L_3184 - .L_3183)
.L_3183:
        /*0004*/ 	.word	0x00000082


	//----- nvinfo : EIATTR_KPARAM_INFO
	.align		4
.L_3184:
        /*0008*/ 	.byte	0x04, 0x17
        /*000a*/ 	.short	(.L_3186 - .L_3185)
.L_3185:
        /*000c*/ 	.word	0x00000000
        /*0010*/ 	.short	0x0006
        /*0012*/ 	.short	0x0058
        /*0014*/ 	.byte	0x00, 0xf5, 0x21, 0x00


	//----- nvinfo : EIATTR_KPARAM_INFO
	.align		4
.L_3186:
        /*0018*/ 	.byte	0x04, 0x17
        /*001a*/ 	.short	(.L_3188 - .L_3187)
.L_3187:
        /*001c*/ 	.word	0x00000000
        /*0020*/ 	.short	0x0005
        /*0022*/ 	.short	0x0050
        /*0024*/ 	.byte	0x00, 0xf5, 0x21, 0x00


	//----- nvinfo : EIATTR_KPARAM_INFO
	.align		4
.L_3188:
        /*0028*/ 	.byte	0x04, 0x17
        /*002a*/ 	.short	(.L_3190 - .L_3189)
.L_3189:
        /*002c*/ 	.word	0x00000000
        /*0030*/ 	.short	0x0004
        /*0032*/ 	.short	0x0048
        /*0034*/ 	.byte	0x00, 0xf0, 0x21, 0x00


	//----- nvinfo : EIATTR_KPARAM_INFO
	.align		4
.L_3190:
        /*0038*/ 	.byte	0x04, 0x17
        /*003a*/ 	.short	(.L_3192 - .L_3191)
.L_3191:
        /*003c*/ 	.word	0x00000000
        /*0040*/ 	.short	0x0003
        /*0042*/ 	.short	0x0044
        /*0044*/ 	.byte	0x00, 0xf0, 0x11, 0x00


	//----- nvinfo : EIATTR_KPARAM_INFO
	.align		4
.L_3192:
        /*0048*/ 	.byte	0x04, 0x17
        /*004a*/ 	.short	(.L_3194 - .L_3193)
.L_3193:
        /*004c*/ 	.word	0x00000000
        /*0050*/ 	.short	0x0002
        /*0052*/ 	.short	0x0040
        /*0054*/ 	.byte	0x00, 0xf0, 0x11, 0x00


	//----- nvinfo : EIATTR_KPARAM_INFO
	.align		4
.L_3194:
        /*0058*/ 	.byte	0x04, 0x17
        /*005a*/ 	.short	(.L_3196 - .L_3195)
.L_3195:
        /*005c*/ 	.word	0x00000000
        /*0060*/ 	.short	0x0001
        /*0062*/ 	.short	0x0020
        /*0064*/ 	.byte	0x00, 0xf0, 0x81, 0x00


	//----- nvinfo : EIATTR_KPARAM_INFO
	.align		4
.L_3196:
        /*0068*/ 	.byte	0x04, 0x17
        /*006a*/ 	.short	(.L_3198 - .L_3197)
.L_3197:
        /*006c*/ 	.word	0x00000000
        /*0070*/ 	.short	0x0000
        /*0072*/ 	.short	0x0000
        /*0074*/ 	.byte	0x00, 0xf0, 0x81, 0x00


	//----- nvinfo : EIATTR_SPARSE_MMA_MASK
	.align		4
.L_3198:
        /*0078*/ 	.byte	0x03, 0x50
        /*007a*/ 	.short	0x0000


	//----- nvinfo : EIATTR_MAXREG_COUNT
	.align		4
        /*007c*/ 	.byte	0x03, 0x1b
        /*007e*/ 	.short	0x00ff


	//----- nvinfo : EIATTR_EXTERNS
	.align		4
        /*0080*/ 	.byte	0x04, 0x0f
        /*0082*/ 	.short	(.L_3200 - .L_3199)


	//   ....[0]....
	.align		4
.L_3199:
        /*0084*/ 	.word	index@(__assertfail)


	//----- nvinfo : EIATTR_MERCURY_ISA_VERSION
	.align		4
.L_3200:
        /*0088*/ 	.byte	0x03, 0x5f
        /*008a*/ 	.short	0x0101


	//----- nvinfo : EIATTR_COOP_GROUP_MASK_REGIDS
	.align		4
        /*008c*/ 	.byte	0x04, 0x29
        /*008e*/ 	.short	(.L_3202 - .L_3201)


	//   ....[0]....
.L_3201:
        /*0090*/ 	.word	0xffffffff


	//   ....[1]....
        /*0094*/ 	.word	0xffffffff


	//   ....[2]....
        /*0098*/ 	.word	0xffffffff


	//   ....[3]....
        /*009c*/ 	.word	0xffffffff


	//   ....[4]....
        /*00a0*/ 	.word	0xffffffff


	//   ....[5]....
        /*00a4*/ 	.word	0xffffffff


	//   ....[6]....
        /*00a8*/ 	.word	0xffffffff


	//   ....[7]....
        /*00ac*/ 	.word	0xffffffff


	//   ....[8]....
        /*00b0*/ 	.word	0xffffffff


	//   ....[9]....
        /*00b4*/ 	.word	0xffffffff


	//   ....[10]....
        /*00b8*/ 	.word	0xffffffff


	//   ....[11]....
        /*00bc*/ 	.word	0xffffffff


	//   ....[12]....
        /*00c0*/ 	.word	0xffffffff


	//   ....[13]....
        /*00c4*/ 	.word	0xffffffff


	//   ....[14]....
        /*00c8*/ 	.word	0xffffffff


	//   ....[15]....
        /*00cc*/ 	.word	0xffffffff


	//   ....[16]....
        /*00d0*/ 	.word	0xffffffff


	//   ....[17]....
        /*00d4*/ 	.word	0xffffffff


	//   ....[18]....
        /*00d8*/ 	.word	0x0500000f


	//   ....[19]....
        /*00dc*/ 	.word	0x0500000f


	//   ....[20]....
        /*00e0*/ 	.word	0x0500000f


	//   ....[21]....
        /*00e4*/ 	.word	0x0500000f


	//   ....[22]....
        /*00e8*/ 	.word	0x0500000f


	//   ....[23]....
        /*00ec*/ 	.word	0x0500000f


	//   ....[24]....
        /*00f0*/ 	.word	0x0500000f


	//   ....[25]....
        /*00f4*/ 	.word	0x0500000f


	//   ....[26]....
        /*00f8*/ 	.word	0x0500000f


	//   ....[27]....
        /*00fc*/ 	.word	0x0500000f


	//   ....[28]....
        /*0100*/ 	.word	0x0500000f


	//   ....[29]....
        /*0104*/ 	.word	0x0500000f


	//   ....[30]....
        /*0108*/ 	.word	0x0500000f


	//   ....[31]....
        /*010c*/ 	.word	0x0500000f


	//   ....[32]....
        /*0110*/ 	.word	0x0500000f


	//   ....[33]....
        /*0114*/ 	.word	0x0500000f


	//   ....[34]....
        /*0118*/ 	.word	0x0500000f


	//   ....[35]....
        /*011c*/ 	.word	0x0500000f


	//----- nvinfo : EIATTR_COOP_GROUP_INSTR_OFFSETS
	.align		4
.L_3202:
        /*0120*/ 	.byte	0x04, 0x28
        /*0122*/ 	.short	(.L_3204 - .L_3203)


	//   ....[0]....
.L_3203:
        /*0124*/ 	.word	0x000015c0


	//   ....[1]....
        /*0128*/ 	.word	0x000015d0


	//   ....[2]....
        /*012c*/ 	.word	0x000015e0


	//   ....[3]....
        /*0130*/ 	.word	0x00001730


	//   ....[4]....
        /*0134*/ 	.word	0x00001740


	//   ....[5]....
        /*0138*/ 	.word	0x00001750


	//   ....[6]....
        /*013c*/ 	.word	0x000018a0


	//   ....[7]....
        /*0140*/ 	.word	0x000018b0


	//   ....[8]....
        /*0144*/ 	.word	0x000018c0


	//   ....[9]....
        /*0148*/ 	.word	0x00001a10


	//   ....[10]....
        /*014c*/ 	.word	0x00001a20


	//   ....[11]....
        /*0150*/ 	.word	0x00001a30


	//   ....[12]....
        /*0154*/ 	.word	0x00001b80


	//   ....[13]....
        /*0158*/ 	.word	0x00001b90


	//   ....[14]....
        /*015c*/ 	.word	0x00001ba0


	//   ....[15]....
        /*0160*/ 	.word	0x00001cf0


	//   ....[16]....
        /*0164*/ 	.word	0x00001d00


	//   ....[17]....
        /*0168*/ 	.word	0x00001d10


	//   ....[18]....
        /*016c*/ 	.word	0x00002c50


	//   ....[19]....
        /*0170*/ 	.word	0x00002ce0


	//   ....[20]....
        /*0174*/ 	.word	0x00002d30


	//   ....[21]....
        /*0178*/ 	.word	0x00002dc0


	//   ....[22]....
        /*017c*/ 	.word	0x00002e50


	//   ....[23]....
        /*0180*/ 	.word	0x00002ea0


	//   ....[24]....
        /*0184*/ 	.word	0x00002f30


	//   ....[25]....
        /*0188*/ 	.word	0x00002fc0


	//   ....[26]....
        /*018c*/ 	.word	0x00003010


	//   ....[27]....
        /*0190*/ 	.word	0x000030a0


	//   ....[28]....
        /*0194*/ 	.word	0x00003130


	//   ....[29]....
        /*0198*/ 	.word	0x00003180


	//   ....[30]....
        /*019c*/ 	.word	0x00003210


	//   ....[31]....
        /*01a0*/ 	.word	0x000032a0


	//   ....[32]....
        /*01a4*/ 	.word	0x000032f0


	//   ....[33]....
        /*01a8*/ 	.word	0x00003380


	//   ....[34]....
        /*01ac*/ 	.word	0x00003410


	//   ....[35]....
        /*01b0*/ 	.word	0x00003460


	//----- nvinfo : EIATTR_VRC_CTA_INIT_COUNT
	.align		4
.L_3204:
        /*01b4*/ 	.byte	0x02, 0x4a
	.zero		1
	.zero		1


	//----- nvinfo : EIATTR_SYSCALL_OFFSETS
	.align		4
        /*01b8*/ 	.byte	0x04, 0x46
        /*01ba*/ 	.short	(.L_3206 - .L_3205)


	//   ....[0]....
.L_3205:
        /*01bc*/ 	.word	0x00000170


	//----- nvinfo : EIATTR_EXIT_INSTR_OFFSETS
	.align		4
.L_3206:
        /*01c0*/ 	.byte	0x04, 0x1c
        /*01c2*/ 	.short	(.L_3208 - .L_3207)


	//   ....[0]....
.L_3207:
        /*01c4*/ 	.word	0x000001e0


	//   ....[1]....
        /*01c8*/ 	.word	0x00002be0


	//----- nvinfo : EIATTR_MAX_THREADS
	.align		4
.L_3208:
        /*01cc*/ 	.byte	0x04, 0x05
        /*01ce*/ 	.short	(.L_3210 - .L_3209)
.L_3209:
        /*01d0*/ 	.word	0x00000100
        /*01d4*/ 	.word	0x00000001
        /*01d8*/ 	.word	0x00000001


	//----- nvinfo : EIATTR_CRS_STACK_SIZE
	.align		4
.L_3210:
        /*01dc*/ 	.byte	0x04, 0x1e
        /*01de*/ 	.short	(.L_3212 - .L_3211)
.L_3211:
        /*01e0*/ 	.word	0x00000000


	//----- nvinfo : EIATTR_CBANK_PARAM_SIZE
	.align		4
.L_3212:
        /*01e4*/ 	.byte	0x03, 0x19
        /*01e6*/ 	.short	0x0060


	//----- nvinfo : EIATTR_PARAM_CBANK
	.align		4
        /*01e8*/ 	.byte	0x04, 0x0a
        /*01ea*/ 	.short	(.L_3214 - .L_3213)
	.align		4
.L_3213:
        /*01ec*/ 	.word	index@(.nv.constant0._Z17LayerNormWarpImplI19BiasAddResidualLoadI6__halffE11AffineStoreIfS1_EfLi4ELi28ELi24ELi32ELi1ELb1EEvT_T0_iidPT1_S8_)
        /*01f0*/ 	.short	0x0380
        /*01f2*/ 	.short	0x0060


	//----- nvinfo : EIATTR_SW_WAR
	.align		4
.L_3214:
        /*01f4*/ 	.byte	0x04, 0x36
        /*01f6*/ 	.short	(.L_3216 - .L_3215)
.L_3215:
        /*01f8*/ 	.word	0x00000008
.L_3216:


//--------------------- .nv.info._Z17LayerNormWarpImplI19BiasAddResidualLoadI6__halffE11AffineStoreIfS1_EfLi4ELi28ELi28ELi32ELi1ELb0EEvT_T0_iidPT1_S8_ --------------------------
	.section	.nv.info._Z17LayerNormWarpImplI19BiasAddResidualLoadI6__halffE11AffineStoreIfS1_EfLi4ELi28ELi28ELi32ELi1ELb0EEvT_T0_iidPT1_S8_,"",@"SHT_CUDA_INFO"
	.sectionflags	@""
	.align	4


	//----- nvinfo : EIATTR_CUDA_API_VERSION
	.align		4
        /*0000*/ 	.byte	0x04, 0x37
        /*0002*/ 	.short	(.L_3218 - .L_3217)
.L_3217:
        /*0004*/ 	.word	0x00000082


	//----- nvinfo : EIATTR_KPARAM_INFO
	.align		4
.L_3218:
        /*0008*/ 	.byte	0x04, 0x17
        /*000a*/ 	.short	(.L_3220 - .L_3219)
.L_3219:
        /*000c*/ 	.word	0x00000000
        /*0010*/ 	.short	0x0006
        /*0012*/ 	.short	0x0058
        /*0014*/ 	.byte	0x00, 0xf5, 0x21, 0x00


	//----- nvinfo : EIATTR_KPARAM_INFO
	.align		4
.L_3220:
        /*0018*/ 	.byte	0x04, 0x17
        /*001a*/ 	.short	(.L_3222 - .L_3221)
.L_3221:
        /*001c*/ 	.word	0x00000000
        /*0020*/ 	.short	0x0005
        /*0022*/ 	.short	0x0050
        /*0024*/ 	.byte	0x00, 0xf5, 0x21, 0x00


	//----- nvinfo : EIATTR_KPARAM_INFO
	.align		4
.L_3222:
        /*0028*/ 	.byte	0x04, 0x17
        /*002a*/ 	.short	(.L_3224 - .L_3223)
.L_3223:
        /*002c*/ 	.word	0x00000000
        /*0030*/ 	.short	0x0004
        /*0032*/ 	.short	0x0048
        /*0034*/ 	.byte	0x00, 0xf0, 0x21, 0x00


	//----- nvinfo : EIATTR_KPARAM_INFO
	.align		4
.L_3224:
        /*0038*/ 	.byte	0x04, 0x17
        /*003a*/ 	.short	(.L_3226 - .L_3225)
.L_3225:
        /*003c*/ 	.word	0x00000000
        /*0040*/ 	.short	0x0003
        /*0042*/ 	.short	0x0044
        /*0044*/ 	.byte	0x00, 0xf0, 0x11, 0x00


	//----- nvinfo : EIATTR_KPARAM_INFO
	.align		4
.L_3226:
        /*0048*/ 	.byte	0x04, 0x17
        /*004a*/ 	.short	(.L_3228 - .L_3227)
.L_3227:
        /*004c*/ 	.word	0x00000000
        /*0050*/ 	.short	0x0002
        /*0052*/ 	.short	0x0040
        /*0054*/ 	.byte	0x00, 0xf0, 0x11, 0x00


	//----- nvinfo : EIATTR_KPARAM_INFO
	.align		4
.L_3228:
        /*0058*/ 	.byte	0x04, 0x17
        /*005a*/ 	.short	(.L_3230 - .L_3229)
.L_3229:
        /*005c*/ 	.word	0x00000000
        /*0060*/ 	.short	0x0001
        /*0062*/ 	.short	0x0020
        /*0064*/ 	.byte	0x00, 0xf0, 0x81, 0x00


	//----- nvinfo : EIATTR_KPARAM_INFO
	.align		4
.L_3230:
        /*0068*/ 	.byte	0x04, 0x17
        /*006a*/ 	.short	(.L_3232 - .L_3231)
.L_3231:
        /*006c*/ 	.word	0x00000000
        /*0070*/ 	.short	0x0000
        /*0072*/ 	.short	0x0000
        /*0074*/ 	.byte	0x00, 0xf0, 0x81, 0x00


	//----- nvinfo : EIATTR_SPARSE_MMA_MASK
	.align		4
.L_3232:
        /*0078*/ 	.byte	0x03, 0x50
        /*007a*/ 	.short	0x0000


	//----- nvinfo : EIATTR_MAXREG_COUNT
	.align		4
        /*007c*/ 	.byte	0x03, 0x1b
        /*007e*/ 	.short	0x00ff


	//----- nvinfo : EIATTR_EXTERNS
	.align		4
        /*0080*/ 	.byte	0x04, 0x0f
        /*0082*/ 	.short	(.L_3234 - .L_3233)


	//   ....[0]....
	.align		4
.L_3233:
        /*0084*/ 	.word	index@(__assertfail)


	//----- nvinfo : EIATTR_ANNOTATIONS
	.align		4
.L_3234:
        /*0088*/ 	.byte	0x04, 0x55
        /*008a*/ 	.short	(.L_3236 - .L_3235)


	//   ....[0]....
.L_3235:
        /*008c*/ 	.word	0x00000001
        /*0090*/ 	.byte	0x20, 0x03, 0x00, 0x00, 0x01, 0x00, 0x00, 0x00, 0x80, 0x07, 0x00, 0x00, 0x01, 0x00, 0x00, 0x00
        /*00a0*/ 	.byte	0x20, 0x1f, 0x00, 0x00, 0x01, 0x00, 0x00, 0x00, 0x20, 0x22, 0x00, 0x00


	//----- nvinfo : EIATTR_MERCURY_ISA_VERSION
	.align		4
.L_3236:
        /*00ac*/ 	.byte	0x03, 0x5f
        /*00ae*/ 	.short	0x0101


	//----- nvinfo : EIATTR_COOP_GROUP_MASK_REGIDS
	.align		4
        /*00b0*/ 	.byte	0x04, 0x29
        /*00b2*/ 	.short	(.L_3238 - .L_3237)


	//   ....[0]....
.L_3237:
        /*00b4*/ 	.word	0xffffffff


	//   ....[1]....
        /*00b8*/ 	.word	0xffffffff


	//   ....[2]....
        /*00bc*/ 	.word	0xffffffff


	//   ....[3]....
        /*00c0*/ 	.word	0xffffffff


	//   ....[4]....
        /*00c4*/ 	.word	0xffffffff


	//   ....[5]....
        /*00c8*/ 	.word	0xffffffff


	//   ....[6]....
        /*00cc*/ 	.word	0xffffffff


	//   ....[7]....
        /*00d0*/ 	.word	0xffffffff


	//   ....[8]....
        /*00d4*/ 	.word	0xffffffff


	//   ....[9]....
        /*00d8*/ 	.word	0xffffffff


	//   ....[10]....
        /*00dc*/ 	.word	0xffffffff


	//   ....[11]....
        /*00e0*/ 	.word	0xffffffff


	//   ....[12]....
        /*00e4*/ 	.word	0xffffffff


	//   ....[13]....
        /*00e8*/ 	.word	0xffffffff


	//   ....[14]....
        /*00ec*/ 	.word	0xffffffff


	//   ....[15]....
        /*00f0*/ 	.word	0xffffffff


	//   ....[16]....
        /*00f4*/ 	.word	0xffffffff


	//   ....[17]....
        /*00f8*/ 	.word	0xffffffff


	//   ....[18]....
        /*00fc*/ 	.word	0x0500000f


	//   ....[19]....
        /*0100*/ 	.word	0x0500000f


	//   ....[20]....
        /*0104*/ 	.word	0x0500000f


	//   ....[21]....
        /*0108*/ 	.word	0x0500000f


	//   ....[22]....
        /*010c*/ 	.word	0x0500000f


	//   ....[23]....
        /*0110*/ 	.word	0x0500000f


	//   ....[24]....
        /*0114*/ 	.word	0x0500000f


	//   ....[25]....
        /*0118*/ 	.word	0x0500000f


	//   ....[26]....
        /*011c*/ 	.word	0x0500000f


	//   ....[27]....
        /*0120*/ 	.word	0x0500000f


	//   ....[28]....
        /*0124*/ 	.word	0x0500000f


	//   ....[29]....
        /*0128*/ 	.word	0x0500000f


	//   ....[30]....
        /*012c*/ 	.word	0x0500000f


	//   ....[31]....
        /*0130*/ 	.word	0x0500000f


	//   ....[32]....
        /*0134*/ 	.word	0x0500000f


	//   ....[33]....
        /*0138*/ 	.word	0x0500000f


	//   ....[34]....
        /*013c*/ 	.word	0x0500000f


	//   ....[35]....
        /*0140*/ 	.word	0x0500000f


	//----- nvinfo : EIATTR_COOP_GROUP_INSTR_OFFSETS
	.align		4
.L_3238:
        /*0144*/ 	.byte	0x04, 0x28
        /*0146*/ 	.short	(.L_3240 - .L_3239)


	//   ....[0]....
.L_3239:
        /*0148*/ 	.word	0x00001570


	//   ....[1]....
        /*014c*/ 	.word	0x00001580


	//   ....[2]....
        /*0150*/ 	.word	0x00001590


	//   ....[3]....
        /*0154*/ 	.word	0x000016b0


	//   ....[4]....
        /*0158*/ 	.word	0x000016c0


	//   ....[5]....
        /*015c*/ 	.word	0x000016d0


	//   ....[6]....
        /*0160*/ 	.word	0x00001800


	//   ....[7]....
        /*0164*/ 	.word	0x00001810


	//   ....[8]....
        /*0168*/ 	.word	0x00001820


	//   ....[9]....
        /*016c*/ 	.word	0x00001950


	//   ....[10]....
        /*0170*/ 	.word	0x00001960


	//   ....[11]....
        /*0174*/ 	.word	0x00001970


	//   ....[12]....
        /*0178*/ 	.word	0x00001aa0


	//   ....[13]....
        /*017c*/ 	.word	0x00001ab0


	//   ....[14]....
        /*0180*/ 	.word	0x00001ac0


	//   ....[15]....
        /*0184*/ 	.word	0x00001bf0


	//   ....[16]....
        /*0188*/ 	.word	0x00001c00


	//   ....[17]....
        /*018c*/ 	.word	0x00001c10


	//   ....[18]....
        /*0190*/ 	.word	0x00002c80


	//   ....[19]....
        /*0194*/ 	.word	0x00002d10


	//   ....[20]....
        /*0198*/ 	.word	0x00002d80


	//   ....[21]....
        /*019c*/ 	.word	0x00002e20


	//   ....[22]....
        /*01a0*/ 	.word	0x00002eb0


	//   ....[23]....
        /*01a4*/ 	.word	0x00002f00


	//   ....[24]....
        /*01a8*/ 	.word	0x00002fa0


	//   ....[25]....
        /*01ac*/ 	.word	0x00003030


	//   ....[26]....
        /*01b0*/ 	.word	0x00003080


	//   ....[27]....
        /*01b4*/ 	.word	0x00003120


	//   ....[28]....
        /*01b8*/ 	.word	0x000031b0


	//   ....[29]....
        /*01bc*/ 	.word	0x00003200


	//   ....[30]....
        /*01c0*/ 	.word	0x000032a0


	//   ....[31]....
        /*01c4*/ 	.word	0x00003330


	//   ....[32]....
        /*01c8*/ 	.word	0x00003380


	//   ....[33]....
        /*01cc*/ 	.word	0x00003420


	//   ....[34]....
        /*01d0*/ 	.word	0x000034b0


	//   ....[35]....
        /*01d4*/ 	.word	0x00003500


	//----- nvinfo : EIATTR_VRC_CTA_INIT_COUNT
	.align		4
.L_3240:
        /*01d8*/ 	.byte	0x02, 0x4a
	.zero		1
	.zero		1


	//----- nvinfo : EIATTR_SYSCALL_OFFSETS
	.align		4
        /*01dc*/ 	.byte	0x04, 0x46
        /*01de*/ 	.short	(.L_3242 - .L_3241)


	//   ....[0]....
.L_3241:
        /*01e0*/ 	.word	0x00000190


	//----- nvinfo : EIATTR_EXIT_INSTR_OFFSETS
	.align		4
.L_3242:
        /*01e4*/ 	.byte	0x04, 0x1c
        /*01e6*/ 	.short	(.L_3244 - .L_3243)


	//   ....[0]....
.L_3243:
        /*01e8*/ 	.word	0x00000200


	//   ....[1]....
        /*01ec*/ 	.word	0x00002c10


	//----- nvinfo : EIATTR_MAX_THREADS
	.align		4
.L_3244:
        /*01f0*/ 	.byte	0x04, 0x05
        /*01f2*/ 	.short	(.L_3246 - .L_3245)
.L_3245:
        /*01f4*/ 	.word	0x00000100
        /*01f8*/ 	.word	0x00000001
        /*01fc*/ 	.word	0x00000001


	//----- nvinfo : EIATTR_CRS_STACK_SIZE
	.align		4
.L_3246:
        /*0200*/ 	.byte	0x04, 0x1e
        /*0202*/ 	.short	(.L_3248 - .L_3247)
.L_3247:
        /*0204*/ 	.word	0x00000000


	//----- nvinfo : EIATTR_CBANK_PARAM_SIZE
	.align		4
.L_3248:
        /*0208*/ 	.byte	0x03, 0x19
        /*020a*/ 	.short	0x0060


	//----- nvinfo : EIATTR_PARAM_CBANK
	.align		4
        /*020c*/ 	.byte	0x04, 0x0a
        /*020e*/ 	.short	(.L_3250 - .L_3249)
	.align		4
.L_3249:
        /*0210*/ 	.word	index@(.nv.constant0._Z17LayerNormWarpImplI19BiasAddResidualLoadI6__halffE11AffineStoreIfS1_EfLi4ELi28ELi28ELi32ELi1ELb0EEvT_T0_iidPT1_S8_)
        /*0214*/ 	.short	0x0380
        /*0216*/ 	.short	0x0060


	//----- nvinfo : EIATTR_SW_WAR
	.align		4
.L_3250:
        /*0218*/ 	.byte	0x04, 0x36
        /*021a*/ 	.short	(.L_3252 - .L_3251)
.L_3251:
        /*021c*/ 	.word	0x00000008
.L_3252:


//--------------------- .nv.info._Z17LayerNormWarpImplI19BiasAddResidualLoadI6__halffE11AffineStoreIfS1_EfLi4ELi24ELi20ELi32ELi1ELb1EEvT_T0_iidPT1_S8_ --------------------------
	.section	.nv.info._Z17LayerNormWarpImplI19BiasAddResidualLoadI6__halffE11AffineStoreIfS1_EfLi4ELi24ELi20ELi32ELi1ELb1EEvT_T0_iidPT1_S8_,"",@"SHT_CUDA_INFO"
	.sectionflags	@""
	.align	4


	//----- nvinfo : EIATTR_CUDA_API_VERSION
	.align		4
        /*0000*/ 	.byte	0x04, 0x37
        /*0002*/ 	.short	(.L_3254 - .L_3253)
.L_3253:
        /*0004*/ 	.word	0x00000082


	//----- nvinfo : EIATTR_KPARAM_INFO
	.align		4
.L_3254:
        /*0008*/ 	.byte	0x04, 0x17
        /*000a*/ 	.short	(.L_3256 - .L_3255)
.L_3255:
        /*000c*/ 	.word	0x00000000
        /*0010*/ 	.short	0x0006
        /*0012*/ 	.short	0x0058
        /*0014*/ 	.byte	0x00, 0xf5, 0x21, 0x00


	//----- nvinfo : EIATTR_KPARAM_INFO
	.align		4
.L_3256:
        /*0018*/ 	.byte	0x04, 0x17
        /*001a*/ 	.short	(.L_3258 - .L_3257)
.L_3257:
        /*001c*/ 	.word	0x00000000
        /*0020*/ 	.short	0x0005
        /*0022*/ 	.short	0x0050
        /*0024*/ 	.byte	0x00, 0xf5, 0x21, 0x00


	//----- nvinfo : EIATTR_KPARAM_INFO
	.align		4
.L_3258:
        /*0028*/ 	.byte	0x04, 0x17
        /*002a*/ 	.short	(.L_3260 - .L_3259)
.L_3259:
        /*002c*/ 	.word	0x00000000
        /*0030*/ 	.short	0x0004
        /*0032*/ 	.short	0x0048
        /*0034*/ 	.byte	0x00, 0xf0, 0x21, 0x00


	//----- nvinfo : EIATTR_KPARAM_INFO
	.align		4
.L_3260:
        /*0038*/ 	.byte	0x04, 0x17
        /*003a*/ 	.short	(.L_3262 - .L_3261)
.L_3261:
        /*003c*/ 	.word	0x00000000
        /*0040*/ 	.short	0x0003
        /*0042*/ 	.short	0x0044
        /*0044*/ 	.byte	0x00, 0xf0, 0x11, 0x00


	//----- nvinfo : EIATTR_KPARAM_INFO
	.align		4
.L_3262:
        /*0048*/ 	.byte	0x04, 0x17
        /*004a*/ 	.short	(.L_3264 - .L_3263)
.L_3263:
        /*004c*/ 	.word	0x00000000
        /*0050*/ 	.short	0x0002
        /*0052*/ 	.short	0x0040
        /*0054*/ 	.byte	0x00, 0xf0, 0x11, 0x00


	//----- nvinfo : EIATTR_KPARAM_INFO
	.align		4
.L_3264:
        /*0058*/ 	.byte	0x04, 0x17
        /*005a*/ 	.short	(.L_3266 - .L_3265)
.L_3265:
        /*005c*/ 	.word	0x00000000
        /*0060*/ 	.short	0x0001
        /*0062*/ 	.short	0x0020
        /*0064*/ 	.byte	0x00, 0xf0, 0x81, 0x00


	//----- nvinfo : EIATTR_KPARAM_INFO
	.align		4
.L_3266:
        /*0068*/ 	.byte	0x04, 0x17
        /*006a*/ 	.short	(.L_3268 - .L_3267)
.L_3267:
        /*006c*/ 	.word	0x00000000
        /*0070*/ 	.short	0x0000
        /*0072*/ 	.short	0x0000
        /*0074*/ 	.byte	0x00, 0xf0, 0x81, 0x00


	//----- nvinfo : EIATTR_SPARSE_MMA_MASK
	.align		4
.L_3268:
        /*0078*/ 	.byte	0x03, 0x50
        /*007a*/ 	.short	0x0000


	//----- nvinfo : EIATTR_MAXREG_COUNT
	.align		4
        /*007c*/ 	.byte	0x03, 0x1b
        /*007e*/ 	.short	0x00ff


	//----- nvinfo : EIATTR_EXTERNS
	.align		4
        /*0080*/ 	.byte	0x04, 0x0f
        /*0082*/ 	.short	(.L_3270 - .L_3269)


	//   ....[0]....
	.align		4
.L_3269:
        /*0084*/ 	.word	index@(__assertfail)


	//----- nvinfo : EIATTR_MERCURY_ISA_VERSION
	.align		4
.L_3270:
        /*0088*/ 	.byte	0x03, 0x5f
        /*008a*/ 	.short	0x0101


	//----- nvinfo : EIATTR_COOP_GROUP_MASK_REGIDS
	.align		4
        /*008c*/ 	.byte	0x04, 0x29
        /*008e*/ 	.short	(.L_3272 - .L_3271)


	//   ....[0]....
.L_3271:
        /*0090*/ 	.word	0xffffffff


	//   ....[1]....
        /*0094*/ 	.word	0xffffffff


	//   ....[2]....
        /*0098*/ 	.word	0xffffffff


	//   ....[3]....
        /*009c*/ 	.word	0xffffffff


	//   ....[4]....
        /*00a0*/ 	.word	0xffffffff


	//   ....[5]....
        /*00a4*/ 	.word	0xffffffff


	//   ....[6]....
        /*00a8*/ 	.word	0xffffffff


	//   ....[7]....
        /*00ac*/ 	.word	0xffffffff


	//   ....[8]....
        /*00b0*/ 	.word	0xffffffff


	//   ....[9]....
        /*00b4*/ 	.word	0xffffffff


	//   ....[10]....
        /*00b8*/ 	.word	0xffffffff


	//   ....[11]....
        /*00bc*/ 	.word	0xffffffff


	//   ....[12]....
        /*00c0*/ 	.word	0xffffffff


	//   ....[13]....
        /*00c4*/ 	.word	0xffffffff


	//   ....[14]....
        /*00c8*/ 	.word	0xffffffff


	//   ....[15]....
        /*00cc*/ 	.word	0xffffffff


	//   ....[16]....
        /*00d0*/ 	.word	0xffffffff


	//   ....[17]....
        /*00d4*/ 	.word	0xffffffff


	//   ....[18]....
        /*00d8*/ 	.word	0x0500000f


	//   ....[19]....
        /*00dc*/ 	.word	0x0500000f


	//   ....[20]....
        /*00e0*/ 	.word	0x0500000f


	//   ....[21]....
        /*00e4*/ 	.word	0x0500000f


	//   ....[22]....
        /*00e8*/ 	.word	0x0500000f


	//   ....[23]....
        /*00ec*/ 	.word	0x0500000f


	//   ....[24]....
        /*00f0*/ 	.word	0x0500000f


	//   ....[25]....
        /*00f4*/ 	.word	0x0500000f


	//   ....[26]....
        /*00f8*/ 	.word	0x0500000f


	//   ....[27]....
        /*00fc*/ 	.word	0x0500000f


	//   ....[28]....
        /*0100*/ 	.word	0x0500000f


	//   ....[29]....
        /*0104*/ 	.word	0x0500000f


	//   ....[30]....
        /*0108*/ 	.word	0x0500000f


	//   ....[31]....
        /*010c*/ 	.word	0x0500000f


	//   ....[32]....
        /*0110*/ 	.word	0x0500000f


	//   ....[33]....
        /*0114*/ 	.word	0x0500000f


	//   ....[34]....
        /*0118*/ 	.word	0x0500000f


	//   ....[35]....
        /*011c*/ 	.word	0x0500000f


	//----- nvinfo : EIATTR_COOP_GROUP_INSTR_OFFSETS
	.align		4
.L_3272:
        /*0120*/ 	.byte	0x04, 0x28
        /*0122*/ 	.short	(.L_3274 - .L_3273)


	//   ....[0]....
.L_3273:
        /*0124*/ 	.word	0x00001350


	//   ....[1]....
        /*0128*/ 	.word	0x00001360


	//   ....[2]....
        /*012c*/ 	.word	0x00001370


	//   ....[3]....
        /*0130*/ 	.word	0x000014c0


	//   ....[4]....
        /*0134*/ 	.word	0x000014d0


	//   ....[5]....
        /*0138*/ 	.word	0x000014e0


	//   ....[6]....
        /*013c*/ 	.word	0x00001630


	//   ....[7]....
        /*0140*/ 	.word	0x00001640


	//   ....[8]....
        /*0144*/ 	.word	0x00001650


	//   ....[9]....
        /*0148*/ 	.word	0x000017a0


	//   ....[10]....
        /*014c*/ 	.word	0x000017b0


	//   ....[11]....
        /*0150*/ 	.word	0x000017c0


	//   ....[12]....
        /*0154*/ 	.word	0x00001910


	//   ....[13]....
        /*0158*/ 	.word	0x00001920


	//   ....[14]....
        /*015c*/ 	.word	0x00001930


	//   ....[15]....
        /*0160*/ 	.word	0x00001a80


	//   ....[16]....
        /*0164*/ 	.word	0x00001a90


	//   ....[17]....
        /*0168*/ 	.word	0x00001aa0


	//   ....[18]....
        /*016c*/ 	.word	0x00002890


	//   ....[19]....
        /*0170*/ 	.word	0x00002920


	//   ....[20]....
        /*0174*/ 	.word	0x00002970


	//   ....[21]....
        /*0178*/ 	.word	0x00002a00


	//   ....[22]....
        /*017c*/ 	.word	0x00002a90


	//   ....[23]....
        /*0180*/ 	.word	0x00002ae0


	//   ....[24]....
        /*0184*/ 	.word	0x00002b70


	//   ....[25]....
        /*0188*/ 	.word	0x00002c00


	//   ....[26]....
        /*018c*/ 	.word	0x00002c50


	//   ....[27]....
        /*0190*/ 	.word	0x00002ce0


	//   ....[28]....
        /*0194*/ 	.word	0x00002d70


	//   ....[29]....
        /*0198*/ 	.word	0x00002dc0


	//   ....[30]....
        /*019c*/ 	.word	0x00002e50


	//   ....[31]....
        /*01a0*/ 	.word	0x00002ee0


	//   ....[32]....
        /*01a4*/ 	.word	0x00002f30


	//   ....[33]....
        /*01a8*/ 	.word	0x00002fc0


	//   ....[34]....
        /*01ac*/ 	.word	0x00003050


	//   ....[35]....
        /*01b0*/ 	.word	0x000030a0


	//----- nvinfo : EIATTR_VRC_CTA_INIT_COUNT
	.align		4
.L_3274:
        /*01b4*/ 	.byte	0x02, 0x4a
	.zero		1
	.zero		1


	//----- nvinfo : EIATTR_SYSCALL_OFFSETS
	.align		4
        /*01b8*/ 	.byte	0x04, 0x46
        /*01ba*/ 	.short	(.L_3276 - .L_3275)


	//   ....[0]....
.L_3275:
        /*01bc*/ 	.word	0x00000170


	//----- nvinfo : EIATTR_EXIT_INSTR_OFFSETS
	.align		4
.L_3276:
        /*01c0*/ 	.byte	0x04, 0x1c
        /*01c2*/ 	.short	(.L_3278 - .L_3277)


	//   ....[0]....
.L_3277:
        /*01c4*/ 	.word	0x000001e0


	//   ....[1]....
        /*01c8*/ 	.word	0x00002820


	//----- nvinfo : EIATTR_MAX_THREADS
	.align		4
.L_3278:
        /*01cc*/ 	.byte	0x04, 0x05
        /*01ce*/ 	.short	(.L_3280 - .L_3279)
.L_3279:
        /*01d0*/ 	.word	0x00000100
        /*01d4*/ 	.word	0x00000001
        /*01d8*/ 	.word	0x00000001


	//----- nvinfo : EIATTR_CRS_STACK_SIZE
	.align		4
.L_3280:
        /*01dc*/ 	.byte	0x04, 0x1e
        /*01de*/ 	.short	(.L_3282 - .L_3281)
.L_3281:
        /*01e0*/ 	.word	0x00000000


	//----- nvinfo : EIATTR_CBANK_PARAM_SIZE
	.align		4
.L_3282:
        /*01e4*/ 	.byte	0x03, 0x19
        /*01e6*/ 	.short	0x0060


	//----- nvinfo : EIATTR_PARAM_CBANK
	.align		4
        /*01e8*/ 	.byte	0x04, 0x0a
        /*01ea*/ 	.short	(.L_3284 - .L_3283)
	.align		4
.L_3283:
        /*01ec*/ 	.word	index@(.nv.constant0._Z17LayerNormWarpImplI19BiasAddResidualLoadI6__halffE11AffineStoreIfS1_EfLi4ELi24ELi20ELi32ELi1ELb1EEvT_T0_iidPT1_S8_)
        /*01f0*/ 	.short	0x0380
        /*01f2*/ 	.short	0x0060


	//----- nvinfo : EIATTR_SW_WAR
	.align		4
.L_3284:
        /*01f4*/ 	.byte	0x04, 0x36
        /*01f6*/ 	.short	(.L_3286 - .L_3285)
.L_3285:
        /*01f8*/ 	.word	0x00000008
.L_3286:


//--------------------- .nv.info._Z17LayerNormWarpImplI19BiasAddResidualLoadI6__halffE11AffineStoreIfS1_EfLi4ELi24ELi24ELi32ELi1ELb0EEvT_T0_iidPT1_S8_ --------------------------
	.section	.nv.info._Z17LayerNormWarpImplI19BiasAddResidualLoadI6__halffE11AffineStoreIfS1_EfLi4ELi24ELi24ELi32ELi1ELb0EEvT_T0_iidPT1_S8_,"",@"SHT_CUDA_INFO"
	.sectionflags	@""
	.align	4


	//----- nvinfo : EIATTR_CUDA_API_VERSION
	.align		4
        /*0000*/ 	.byte	0x04, 0x37
        /*0002*/ 	.short	(.L_3288 - .L_3287)
.L_3287:
        /*0004*/ 	.word	0x00000082


	//----- nvinfo : EIATTR_KPARAM_INFO
	.align		4
.L_3288:
        /*0008*/ 	.byte	0x04, 0x17
        /*000a*/ 	.short	(.L_3290 - .L_3289)
.L_3289:
        /*000c*/ 	.word	0x00000000
        /*0010*/ 	.short	0x0006
        /*0012*/ 	.short	0x0058
        /*0014*/ 	.byte	0x00, 0xf5, 0x21, 0x00


	//----- nvinfo : EIATTR_KPARAM_INFO
	.align		4
.L_3290:
        /*0018*/ 	.byte	0x04, 0x17
        /*001a*/ 	.short	(.L_3292 - .L_3291)
.L_3291:
        /*001c*/ 	.word	0x00000000
        /*0020*/ 	.short	0x0005
        /*0022*/ 	.short	0x0050
        /*0024*/ 	.byte	0x00, 0xf5, 0x21, 0x00


	//----- nvinfo : EIATTR_KPARAM_INFO
	.align		4
.L_3292:
        /*0028*/ 	.byte	0x04, 0x17
        /*002a*/ 	.short	(.L_3294 - .L_3293)
.L_3293:
        /*002c*/ 	.word	0x00000000
        /*0030*/ 	.short	0x0004
        /*0032*/ 	.short	0x0048
        /*0034*/ 	.byte	0x00, 0xf0, 0x21, 0x00


	//----- nvinfo : EIATTR_KPARAM_INFO
	.align		4
.L_3294:
        /*0038*/ 	.byte	0x04, 0x17
        /*003a*/ 	.short	(.L_3296 - .L_3295)
.L_3295:
        /*003c*/ 	.word	0x00000000
        /*0040*/ 	.short	0x0003
        /*0042*/ 	.short	0x0044
        /*0044*/ 	.byte	0x00, 0xf0, 0x11, 0x00


	//----- nvinfo : EIATTR_KPARAM_INFO
	.align		4
.L_3296:
        /*0048*/ 	.byte	0x04, 0x17
        /*004a*/ 	.short	(.L_3298 - .L_3297)
.L_3297:
        /*004c*/ 	.word	0x00000000
        /*0050*/ 	.short	0x0002
        /*0052*/ 	.short	0x0040
        /*0054*/ 	.byte	0x00, 0xf0, 0x11, 0x00


	//----- nvinfo : EIATTR_KPARAM_INFO
	.align		4
.L_3298:
        /*0058*/ 	.byte	0x04, 0x17
        /*005a*/ 	.short	(.L_3300 - .L_3299)
.L_3299:
        /*005c*/ 	.word	0x00000000
        /*0060*/ 	.short	0x0001
        /*0062*/ 	.short	0x0020
        /*0064*/ 	.byte	0x00, 0xf0, 0x81, 0x00


	//----- nvinfo : EIATTR_KPARAM_INFO
	.align		4
.L_3300:
        /*0068*/ 	.byte	0x04, 0x17
        /*006a*/ 	.short	(.L_3302 - .L_3301)
.L_3301:
        /*006c*/ 	.word	0x00000000
        /*0070*/ 	.short	0x0000
        /*0072*/ 	.short	0x0000
        /*0074*/ 	.byte	0x00, 0xf0, 0x81, 0x00


	//----- nvinfo : EIATTR_SPARSE_MMA_MASK
	.align		4
.L_3302:
        /*0078*/ 	.byte	0x03, 0x50
        /*007a*/ 	.short	0x0000


	//----- nvinfo : EIATTR_MAXREG_COUNT
	.align		4
        /*007c*/ 	.byte	0x03, 0x1b
        /*007e*/ 	.short	0x00ff


	//----- nvinfo : EIATTR_EXTERNS
	.align		4
        /*0080*/ 	.byte	0x04, 0x0f
        /*0082*/ 	.short	(.L_3304 - .L_3303)


	//   ....[0]....
	.align		4
.L_3303:
        /*0084*/ 	.word	index@(__assertfail)


	//----- nvinfo : EIATTR_MERCURY_ISA_VERSION
	.align		4
.L_3304:
        /*0088*/ 	.byte	0x03, 0x5f
        /*008a*/ 	.short	0x0101


	//----- nvinfo : EIATTR_COOP_GROUP_MASK_REGIDS
	.align		4
        /*008c*/ 	.byte	0x04, 0x29
        /*008e*/ 	.short	(.L_3306 - .L_3305)


	//   ....[0]....
.L_3305:
        /*0090*/ 	.word	0xffffffff


	//   ....[1]....
        /*0094*/ 	.word	0xffffffff


	//   ....[2]....
        /*0098*/ 	.word	0xffffffff


	//   ....[3]....
        /*009c*/ 	.word	0xffffffff


	//   ....[4]....
        /*00a0*/ 	.word	0xffffffff


	//   ....[5]....
        /*00a4*/ 	.word	0xffffffff


	//   ....[6]....
        /*00a8*/ 	.word	0xffffffff


	//   ....[7]....
        /*00ac*/ 	.word	0xffffffff


	//   ....[8]....
        /*00b0*/ 	.word	0xffffffff


	//   ....[9]....
        /*00b4*/ 	.word	0xffffffff


	//   ....[10]....
        /*00b8*/ 	.word	0xffffffff


	//   ....[11]....
        /*00bc*/ 	.word	0xffffffff


	//   ....[12]....
        /*00c0*/ 	.word	0xffffffff


	//   ....[13]....
        /*00c4*/ 	.word	0xffffffff


	//   ....[14]....
        /*00c8*/ 	.word	0xffffffff


	//   ....[15]....
        /*00cc*/ 	.word	0xffffffff


	//   ....[16]....
        /*00d0*/ 	.word	0xffffffff


	//   ....[17]....
        /*00d4*/ 	.word	0xffffffff


	//   ....[18]....
        /*00d8*/ 	.word	0x0500000f


	//   ....[19]....
        /*00dc*/ 	.word	0x0500000f


	//   ....[20]....
        /*00e0*/ 	.word	0x0500000f


	//   ....[21]....
        /*00e4*/ 	.word	0x0500000f


	//   ....[22]....
        /*00e8*/ 	.word	0x0500000f


	//   ....[23]....
        /*00ec*/ 	.word	0x0500000f


	//   ....[24]....
        /*00f0*/ 	.word	0x0500000f


	//   ....[25]....
        /*00f4*/ 	.word	0x0500000f


	//   ....[26]....
        /*00f8*/ 	.word	0x0500000f


	//   ....[27]....
        /*00fc*/ 	.word	0x0500000f


	//   ....[28]....
        /*0100*/ 	.word	0x0500000f


	//   ....[29]....
        /*0104*/ 	.word	0x0500000f


	//   ....[30]....
        /*0108*/ 	.word	0x0500000f


	//   ....[31]....
        /*010c*/ 	.word	0x0500000f


	//   ....[32]....
        /*0110*/ 	.word	0x0500000f


	//   ....[33]....
        /*0114*/ 	.word	0x0500000f


	//   ....[34]....
        /*0118*/ 	.word	0x0500000f


	//   ....[35]....
        /*011c*/ 	.word	0x0500000f


	//----- nvinfo : EIATTR_COOP_GROUP_INSTR_OFFSETS
	.align		4
.L_3306:
        /*0120*/ 	.byte	0x04, 0x28
        /*0122*/ 	.short	(.L_3308 - .L_3307)


	//   ....[0]....
.L_3307:
        /*0124*/ 	.word	0x000012a0


	//   ....[1]....
        /*0128*/ 	.word	0x000012b0


	//   ....[2]....
        /*012c*/ 	.word	0x000012c0


	//   ....[3]....
        /*0130*/ 	.word	0x000013f0


	//   ....[4]....
        /*0134*/ 	.word	0x00001400


	//   ....[5]....
        /*0138*/ 	.word	0x00001410


	//   ....[6]....
        /*013c*/ 	.word	0x00001540


	//   ....[7]....
        /*0140*/ 	.word	0x00001550


	//   ....[8]....
        /*0144*/ 	.word	0x00001560


	//   ....[9]....
        /*0148*/ 	.word	0x00001690


	//   ....[10]....
        /*014c*/ 	.word	0x000016a0


	//   ....[11]....
        /*0150*/ 	.word	0x000016b0


	//   ....[12]....
        /*0154*/ 	.word	0x000017e0


	//   ....[13]....
        /*0158*/ 	.word	0x000017f0


	//   ....[14]....
        /*015c*/ 	.word	0x00001800


	//   ....[15]....
        /*0160*/ 	.word	0x00001930


	//   ....[16]....
        /*0164*/ 	.word	0x00001940


	//   ....[17]....
        /*0168*/ 	.word	0x00001950


	//   ....[18]....
        /*016c*/ 	.word	0x00002700


	//   ....[19]....
        /*0170*/ 	.word	0x00002790


	//   ....[20]....
        /*0174*/ 	.word	0x000027f0


	//   ....[21]....
        /*0178*/ 	.word	0x00002880


	//   ....[22]....
        /*017c*/ 	.word	0x00002910


	//   ....[23]....
        /*0180*/ 	.word	0x00002960


	//   ....[24]....
        /*0184*/ 	.word	0x000029f0


	//   ....[25]....
        /*0188*/ 	.word	0x00002a80


	//   ....[26]....
        /*018c*/ 	.word	0x00002ad0


	//   ....[27]....
        /*0190*/ 	.word	0x00002b60


	//   ....[28]....
        /*0194*/ 	.word	0x00002bf0


	//   ....[29]....
        /*0198*/ 	.word	0x00002c40


	//   ....[30]....
        /*019c*/ 	.word	0x00002cd0


	//   ....[31]....
        /*01a0*/ 	.word	0x00002d60


	//   ....[32]....
        /*01a4*/ 	.word	0x00002db0


	//   ....[33]....
        /*01a8*/ 	.word	0x00002e40


	//   ....[34]....
        /*01ac*/ 	.word	0x00002ed0


	//   ....[35]....
        /*01b0*/ 	.word	0x00002f20


	//----- nvinfo : EIATTR_VRC_CTA_INIT_COUNT
	.align		4
.L_3308:
        /*01b4*/ 	.byte	0x02, 0x4a
	.zero		1
	.zero		1


	//----- nvinfo : EIATTR_SYSCALL_OFFSETS
	.align		4
        /*01b8*/ 	.byte	0x04, 0x46
        /*01ba*/ 	.short	(.L_3310 - .L_3309)


	//   ....[0]....
.L_3309:
        /*01bc*/ 	.word	0x00000180


	//----- nvinfo : EIATTR_EXIT_INSTR_OFFSETS
	.align		4
.L_3310:
        /*01c0*/ 	.byte	0x04, 0x1c
        /*01c2*/ 	.short	(.L_3312 - .L_3311)


	//   ....[0]....
.L_3311:
        /*01c4*/ 	.word	0x000001f0


	//   ....[1]....
        /*01c8*/ 	.word	0x00002690


	//----- nvinfo : EIATTR_MAX_THREADS
	.align		4
.L_3312:
        /*01cc*/ 	.byte	0x04, 0x05
        /*01ce*/ 	.short	(.L_3314 - .L_3313)
.L_3313:
        /*01d0*/ 	.word	0x00000100
        /*01d4*/ 	.word	0x00000001
        /*01d8*/ 	.word	0x00000001


	//----- nvinfo : EIATTR_CRS_STACK_SIZE
	.align		4
.L_3314:
        /*01dc*/ 	.byte	0x04, 0x1e
        /*01de*/ 	.short	(.L_3316 - .L_3315)
.L_3315:
        /*01e0*/ 	.word	0x00000000


	//----- nvinfo : EIATTR_CBANK_PARAM_SIZE
	.align		4
.L_3316:
        /*01e4*/ 	.byte	0x03, 0x19
        /*01e6*/ 	.short	0x0060


	//----- nvinfo : EIATTR_PARAM_CBANK
	.align		4
        /*01e8*/ 	.byte	0x04, 0x0a
        /*01ea*/ 	.short	(.L_3318 - .L_3317)
	.align		4
.L_3317:
        /*01ec*/ 	.word	index@(.nv.constant0._Z17LayerNormWarpImplI19BiasAddResidualLoadI6__halffE11AffineStoreIfS1_EfLi4ELi24ELi24ELi32ELi1ELb0EEvT_T0_iidPT1_S8_)
        /*01f0*/ 	.short	0x0380
        /*01f2*/ 	.short	0x0060


	//----- nvinfo : EIATTR_SW_WAR
	.align		4
.L_3318:
        /*01f4*/ 	.byte	0x04, 0x36
        /*01f6*/ 	.short	(.L_3320 - .L_3319)
.L_3319:
        /*01f8*/ 	.word	0x00000008
.L_3320:


//--------------------- .nv.info._Z17LayerNormWarpImplI19BiasAddResidualLoadI6__halffE11AffineStoreIfS1_EfLi4ELi20ELi16ELi32ELi1ELb1EEvT_T0_iidPT1_S8_ --------------------------
	.section	.nv.info._Z17LayerNormWarpImplI19BiasAddResidualLoadI6__halffE11AffineStoreIfS1_EfLi4ELi20ELi16ELi32ELi1ELb1EEvT_T0_iidPT1_S8_,"",@"SHT_CUDA_INFO"
	.sectionflags	@""
	.align	4


	//----- nvinfo : EIATTR_CUDA_API_VERSION
	.align		4
        /*0000*/ 	.byte	0x04, 0x37
        /*0002*/ 	.short	(.L_3322 - .L_3321)
.L_3321:
        /*0004*/ 	.word	0x00000082


	//----- nvinfo : EIATTR_KPARAM_INFO
	.align		4
.L_3322:
        /*0008*/ 	.byte	0x04, 0x17
        /*000a*/ 	.short	(.L_3324 - .L_3323)
.L_3323:
        /*000c*/ 	.word	0x00000000
        /*0010*/ 	.short	0x0006
        /*0012*/ 	.short	0x0058
        /*0014*/ 	.byte	0x00, 0xf5, 0x21, 0x00


	//----- nvinfo : EIATTR_KPARAM_INFO
	.align		4
.L_3324:
        /*0018*/ 	.byte	0x04, 0x17
        /*001a*/ 	.short	(.L_3326 - .L_3325)
.L_3325:
        /*001c*/ 	.word	0x00000000
        /*0020*/ 	.short	0x0005
        /*0022*/ 	.short	0x0050
        /*0024*/ 	.byte	0x00, 0xf5, 0x21, 0x00


	//----- nvinfo : EIATTR_KPARAM_INFO
	.align		4
.L_3326:
        /*0028*/ 	.byte	0x04, 0x17
        /*002a*/ 	.short	(.L_3328 - .L_3327)
.L_3327:
        /*002c*/ 	.word	0x00000000
        /*0030*/ 	.short	0x0004
        /*0032*/ 	.short	0x0048
        /*0034*/ 	.byte	0x00, 0xf0, 0x21, 0x00


	//----- nvinfo : EIATTR_KPARAM_INFO
	.align		4
.L_3328:
        /*0038*/ 	.byte	0x04, 0x17
        /*003a*/ 	.short	(.L_3330 - .L_3329)
.L_3329:
        /*003c*/ 	.word	0x00000000
        /*0040*/ 	.short	0x0003
        /*0042*/ 	.short	0x0044
        /*0044*/ 	.byte	0x00, 0xf0, 0x11, 0x00


	//----- nvinfo : EIATTR_KPARAM_INFO
	.align		4
.L_3330:
        /*0048*/ 	.byte	0x04, 0x17
        /*004a*/ 	.short	(.L_3332 - .L_3331)
.L_3331:
        /*004c*/ 	.word	0x00000000
        /*0050*/ 	.short	0x0002
        /*0052*/ 	.short	0x0040
        /*0054*/ 	.byte	0x00, 0xf0, 0x11, 0x00


	//----- nvinfo : EIATTR_KPARAM_INFO
	.align		4
.L_3332:
        /*0058*/ 	.byte	0x04, 0x17
        /*005a*/ 	.short	(.L_3334 - .L_3333)
.L_3333:
        /*005c*/ 	.word	0x00000000
        /*0060*/ 	.short	0x0001
        /*0062*/ 	.short	0x0020
        /*0064*/ 	.byte	0x00, 0xf0, 0x81, 0x00


	//----- nvinfo : EIATTR_KPARAM_INFO
	.align		4
.L_3334:
        /*0068*/ 	.byte	0x04, 0x17
        /*006a*/ 	.short	(.L_3336 - .L_3335)
.L_3335:
        /*006c*/ 	.word	0x00000000
        /*0070*/ 	.short	0x0000
        /*0072*/ 	.short	0x0000
        /*0074*/ 	.byte	0x00, 0xf0, 0x81, 0x00


	//----- nvinfo : EIATTR_SPARSE_MMA_MASK
	.align		4
.L_3336:
        /*0078*/ 	.byte	0x03, 0x50
        /*007a*/ 	.short	0x0000


	//----- nvinfo : EIATTR_MAXREG_COUNT
	.align		4
        /*007c*/ 	.byte	0x03, 0x1b
        /*007e*/ 	.short	0x00ff


	//----- nvinfo : EIATTR_EXTERNS
	.align		4
        /*0080*/ 	.byte	0x04, 0x0f
        /*0082*/ 	.short	(.L_3338 - .L_3337)


	//   ....[0]....
	.align		4
.L_3337:
        /*0084*/ 	.word	index@(__assertfail)


	//----- nvinfo : EIATTR_MERCURY_ISA_VERSION
	.align		4
.L_3338:
        /*0088*/ 	.byte	0x03, 0x5f
        /*008a*/ 	.short	0x0101


	//----- nvinfo : EIATTR_COOP_GROUP_MASK_REGIDS
	.align		4
        /*008c*/ 	.byte	0x04, 0x29
        /*008e*/ 	.short	(.L_3340 - .L_3339)


	//   ....[0]....
.L_3339:
        /*0090*/ 	.word	0xffffffff


	//   ....[1]....
        /*0094*/ 	.word	0xffffffff


	//   ....[2]....
        /*0098*/ 	.word	0xffffffff


	//   ....[3]....
        /*009c*/ 	.word	0xffffffff


	//   ....[4]....
        /*00a0*/ 	.word	0xffffffff


	//   ....[5]....
        /*00a4*/ 	.word	0xffffffff


	//   ....[6]....
        /*00a8*/ 	.word	0xffffffff


	//   ....[7]....
        /*00ac*/ 	.word	0xffffffff


	//   ....[8]....
        /*00b0*/ 	.word	0xffffffff


	//   ....[9]....
        /*00b4*/ 	.word	0xffffffff


	//   ....[10]....
        /*00b8*/ 	.word	0xffffffff


	//   ....[11]....
        /*00bc*/ 	.word	0xffffffff


	//   ....[12]....
        /*00c0*/ 	.word	0xffffffff


	//   ....[13]....
        /*00c4*/ 	.word	0xffffffff


	//   ....[14]....
        /*00c8*/ 	.word	0xffffffff


	//   ....[15]....
        /*00cc*/ 	.word	0xffffffff


	//   ....[16]....
        /*00d0*/ 	.word	0xffffffff


	//   ....[17]....
        /*00d4*/ 	.word	0xffffffff


	//   ....[18]....
        /*00d8*/ 	.word	0x0500000f


	//   ....[19]....
        /*00dc*/ 	.word	0x0500000f


	//   ....[20]....
        /*00e0*/ 	.word	0x0500000f


	//   ....[21]....
        /*00e4*/ 	.word	0x0500000f


	//   ....[22]....
        /*00e8*/ 	.word	0x0500000f


	//   ....[23]....
        /*00ec*/ 	.word	0x0500000f


	//   ....[24]....
        /*00f0*/ 	.word	0x0500000f


	//   ....[25]....
        /*00f4*/ 	.word	0x0500000f


	//   ....[26]....
        /*00f8*/ 	.word	0x0500000f


	//   ....[27]....
        /*00fc*/ 	.word	0x0500000f


	//   ....[28]....
        /*0100*/ 	.word	0x0500000f


	//   ....[29]....
        /*0104*/ 	.word	0x0500000f


	//   ....[30]....
        /*0108*/ 	.word	0x0500000f


	//   ....[31]....
        /*010c*/ 	.word	0x0500000f


	//   ....[32]....
        /*0110*/ 	.word	0x0500000f


	//   ....[33]....
        /*0114*/ 	.word	0x0500000f


	//   ....[34]....
        /*0118*/ 	.word	0x0500000f


	//   ....[35]....
        /*011c*/ 	.word	0x0500000f


	//----- nvinfo : EIATTR_COOP_GROUP_INSTR_OFFSETS
	.align		4
.L_3340:
        /*0120*/ 	.byte	0x04, 0x28
        /*0122*/ 	.short	(.L_3342 - .L_3341)


	//   ....[0]....
.L_3341:
        /*0124*/ 	.word	0x00001100


	//   ....[1]....
        /*0128*/ 	.word	0x00001110


	//   ....[2]....
        /*012c*/ 	.word	0x00001120


	//   ....[3]....
        /*0130*/ 	.word	0x00001270


	//   ....[4]....
        /*0134*/ 	.word	0x00001280


	//   ....[5]....
        /*0138*/ 	.word	0x00001290


	//   ....[6]....
        /*013c*/ 	.word	0x000013e0


	//   ....[7]....
        /*0140*/ 	.word	0x000013f0


	//   ....[8]....
        /*0144*/ 	.word	0x00001400


	//   ....[9]....
        /*0148*/ 	.word	0x00001550


	//   ....[10]....
        /*014c*/ 	.word	0x00001560


	//   ....[11]....
        /*0150*/ 	.word	0x00001570


	//   ....[12]....
        /*0154*/ 	.word	0x000016c0


	//   ....[13]....
        /*0158*/ 	.word	0x000016d0


	//   ....[14]....
        /*015c*/ 	.word	0x000016e0


	//   ....[15]....
        /*0160*/ 	.word	0x00001830


	//   ....[16]....
        /*0164*/ 	.word	0x00001840


	//   ....[17]....
        /*0168*/ 	.word	0x00001850


	//   ....[18]....
        /*016c*/ 	.word	0x00002480


	//   ....[19]....
        /*0170*/ 	.word	0x00002510


	//   ....[20]....
        /*0174*/ 	.word	0x00002560


	//   ....[21]....
        /*0178*/ 	.word	0x000025f0


	//   ....[22]....
        /*017c*/ 	.word	0x00002680


	//   ....[23]....
        /*0180*/ 	.word	0x000026d0


	//   ....[24]....
        /*0184*/ 	.word	0x00002760


	//   ....[25]....
        /*0188*/ 	.word	0x000027f0


	//   ....[26]....
        /*018c*/ 	.word	0x00002840


	//   ....[27]....
        /*0190*/ 	.word	0x000028d0


	//   ....[28]....
        /*0194*/ 	.word	0x00002960


	//   ....[29]....
        /*0198*/ 	.word	0x000029b0


	//   ....[30]....
        /*019c*/ 	.word	0x00002a40


	//   ....[31]....
        /*01a0*/ 	.word	0x00002ad0


	//   ....[32]....
        /*01a4*/ 	.word	0x00002b20


	//   ....[33]....
        /*01a8*/ 	.word	0x00002bb0


	//   ....[34]....
        /*01ac*/ 	.word	0x00002c40


	//   ....[35]....
        /*01b0*/ 	.word	0x00002c90


	//----- nvinfo : EIATTR_VRC_CTA_INIT_COUNT
	.align		4
.L_3342:
        /*01b4*/ 	.byte	0x02, 0x4a
	.zero		1
	.zero		1


	//----- nvinfo : EIATTR_SYSCALL_OFFSETS
	.align		4
        /*01b8*/ 	.byte	0x04, 0x46
        /*01ba*/ 	.short	(.L_3344 - .L_3343)


	//   ....[0]....
.L_3343:
        /*01bc*/ 	.word	0x00000160


	//----- nvinfo : EIATTR_EXIT_INSTR_OFFSETS
	.align		4
.L_3344:
        /*01c0*/ 	.byte	0x04, 0x1c
        /*01c2*/ 	.short	(.L_3346 - .L_3345)


	//   ....[0]....
.L_3345:
        /*01c4*/ 	.word	0x000001d0


	//   ....[1]....
        /*01c8*/ 	.word	0x00002410


	//----- nvinfo : EIATTR_MAX_THREADS
	.align		4
.L_3346:
        /*01cc*/ 	.byte	0x04, 0x05
        /*01ce*/ 	.short	(.L_3348 - .L_3347)
.L_3347:
        /*01d0*/ 	.word	0x00000100
        /*01d4*/ 	.word	0x00000001
        /*01d8*/ 	.word	0x00000001


	//----- nvinfo : EIATTR_CRS_STACK_SIZE
	.align		4
.L_3348:
        /*01dc*/ 	.byte	0x04, 0x1e
        /*01de*/ 	.short	(.L_3350 - .L_3349)
.L_3349:
        /*01e0*/ 	.word	0x00000000


	//----- nvinfo : EIATTR_CBANK_PARAM_SIZE
	.align		4
.L_3350:
        /*01e4*/ 	.byte	0x03, 0x19
        /*01e6*/ 	.short	0x0060


	//----- nvinfo : EIATTR_PARAM_CBANK
	.align		4
        /*01e8*/ 	.byte	0x04, 0x0a
        /*01ea*/ 	.short	(.L_3352 - .L_3351)
	.align		4
.L_3351:
        /*01ec*/ 	.word	index@(.nv.constant0._Z17LayerNormWarpImplI19BiasAddResidualLoadI6__halffE11AffineStoreIfS1_EfLi4ELi20ELi16ELi32ELi1ELb1EEvT_T0_iidPT1_S8_)
        /*01f0*/ 	.short	0x0380
        /*01f2*/ 	.short	0x0060


	//----- nvinfo : EIATTR_SW_WAR
	.align		4
.L_3352:
        /*01f4*/ 	.byte	0x04, 0x36
        /*01f6*/ 	.short	(.L_3354 - .L_3353)
.L_3353:
        /*01f8*/ 	.word	0x00000008
.L_3354:


//--------------------- .nv.info._Z17LayerNormWarpImplI19BiasAddResidualLoadI6__halffE11AffineStoreIfS1_EfLi4ELi20ELi20ELi32ELi1ELb0EEvT_T0_iidPT1_S8_ --------------------------
	.section	.nv.info._Z17LayerNormWarpImplI19BiasAddResidualLoadI6__halffE11AffineStoreIfS1_EfLi4ELi20ELi20ELi32ELi1ELb0EEvT_T0_iidPT1_S8_,"",@"SHT_CUDA_INFO"
	.sectionflags	@""
	.align	4


	//----- nvinfo : EIATTR_CUDA_API_VERSION
	.align		4
        /*0000*/ 	.byte	0x04, 0x37
        /*0002*/ 	.short	(.L_3356 - .L_3355)
.L_3355:
        /*0004*/ 	.word	0x00000082


	//----- nvinfo : EIATTR_KPARAM_INFO
	.align		4
.L_3356:
        /*0008*/ 	.byte	0x04, 0x17
        /*000a*/ 	.short	(.L_3358 - .L_3357)
.L_3357:
        /*000c*/ 	.word	0x00000000
        /*0010*/ 	.short	0x0006
        /*0012*/ 	.short	0x0058
        /*0014*/ 	.byte	0x00, 0xf5, 0x21, 0x00


	//----- nvinfo : EIATTR_KPARAM_INFO
	.align		4
.L_3358:
        /*0018*/ 	.byte	0x04, 0x17
        /*001a*/ 	.short	(.L_3360 - .L_3359)
.L_3359:
        /*001c*/ 	.word	0x00000000
        /*0020*/ 	.short	0x0005
        /*0022*/ 	.short	0x0050
        /*0024*/ 	.byte	0x00, 0xf5, 0x21, 0x00


	//----- nvinfo : EIATTR_KPARAM_INFO
	.align		4
.L_3360:
        /*0028*/ 	.byte	0x04, 0x17
        /*002a*/ 	.short	(.L_3362 - .L_3361)
.L_3361:
        /*002c*/ 	.word	0x00000000
        /*0030*/ 	.short	0x0004
        /*0032*/ 	.short	0x0048
        /*0034*/ 	.byte	0x00, 0xf0, 0x21, 0x00


	//----- nvinfo : EIATTR_KPARAM_INFO
	.align		4
.L_3362:
        /*0038*/ 	.byte	0x04, 0x17
        /*003a*/ 	.short	(.L_3364 - .L_3363)
.L_3363:
        /*003c*/ 	.word	0x00000000
        /*0040*/ 	.short	0x0003
        /*0042*/ 	.short	0x0044
        /*0044*/ 	.byte	0x00, 0xf0, 0x11, 0x00


	//----- nvinfo : EIATTR_KPARAM_INFO
	.align		4
.L_3364:
        /*0048*/ 	.byte	0x04, 0x17
        /*004a*/ 	.short	(.L_3366 - .L_3365)
.L_3365:
        /*004c*/ 	.word	0x00000000
        /*0050*/ 	.short	0x0002
        /*0052*/ 	.short	0x0040
        /*0054*/ 	.byte	0x00, 0xf0, 0x11, 0x00


	//----- nvinfo : EIATTR_KPARAM_INFO
	.align		4
.L_3366:
        /*0058*/ 	.byte	0x04, 0x17
        /*005a*/ 	.short	(.L_3368 - .L_3367)
.L_3367:
        /*005c*/ 	.word	0x00000000
        /*0060*/ 	.short	0x0001
        /*0062*/ 	.short	0x0020
        /*0064*/ 	.byte	0x00, 0xf0, 0x81, 0x00


	//----- nvinfo : EIATTR_KPARAM_INFO
	.align		4
.L_3368:
        /*0068*/ 	.byte	0x04, 0x17
        /*006a*/ 	.short	(.L_3370 - .L_3369)
.L_3369:
        /*006c*/ 	.word	0x00000000
        /*0070*/ 	.short	0x0000
        /*0072*/ 	.short	0x0000
        /*0074*/ 	.byte	0x00, 0xf0, 0x81, 0x00


	//----- nvinfo : EIATTR_SPARSE_MMA_MASK
	.align		4
.L_3370:
        /*0078*/ 	.byte	0x03, 0x50
        /*007a*/ 	.short	0x0000


	//----- nvinfo : EIATTR_MAXREG_COUNT
	.align		4
        /*007c*/ 	.byte	0x03, 0x1b
        /*007e*/ 	.short	0x00ff


	//----- nvinfo : EIATTR_EXTERNS
	.align		4
        /*0080*/ 	.byte	0x04, 0x0f
        /*0082*/ 	.short	(.L_3372 - .L_3371)


	//   ....[0]....
	.align		4
.L_3371:
        /*0084*/ 	.word	index@(__assertfail)


	//----- nvinfo : EIATTR_MERCURY_ISA_VERSION
	.align		4
.L_3372:
        /*0088*/ 	.byte	0x03, 0x5f
        /*008a*/ 	.short	0x0101


	//----- nvinfo : EIATTR_COOP_GROUP_MASK_REGIDS
	.align		4
        /*008c*/ 	.byte	0x04, 0x29
        /*008e*/ 	.short	(.L_3374 - .L_3373)


	//   ....[0]....
.L_3373:
        /*0090*/ 	.word	0xffffffff


	//   ....[1]....
        /*0094*/ 	.word	0xffffffff


	//   ....[2]....
        /*0098*/ 	.word	0xffffffff


	//   ....[3]....
        /*009c*/ 	.word	0xffffffff


	//   ....[4]....
        /*00a0*/ 	.word	0xffffffff


	//   ....[5]....
        /*00a4*/ 	.word	0xffffffff


	//   ....[6]....
        /*00a8*/ 	.word	0xffffffff


	//   ....[7]....
        /*00ac*/ 	.word	0xffffffff


	//   ....[8]....
        /*00b0*/ 	.word	0xffffffff


	//   ....[9]....
        /*00b4*/ 	.word	0xffffffff


	//   ....[10]....
        /*00b8*/ 	.word	0xffffffff


	//   ....[11]....
        /*00bc*/ 	.word	0xffffffff


	//   ....[12]....
        /*00c0*/ 	.word	0xffffffff


	//   ....[13]....
        /*00c4*/ 	.word	0xffffffff


	//   ....[14]....
        /*00c8*/ 	.word	0xffffffff


	//   ....[15]....
        /*00cc*/ 	.word	0xffffffff


	//   ....[16]....
        /*00d0*/ 	.word	0xffffffff


	//   ....[17]....
        /*00d4*/ 	.word	0xffffffff


	//   ....[18]....
        /*00d8*/ 	.word	0x0500000f


	//   ....[19]....
        /*00dc*/ 	.word	0x0500000f


	//   ....[20]....
        /*00e0*/ 	.word	0x0500000f


	//   ....[21]....
        /*00e4*/ 	.word	0x0500000f


	//   ....[22]....
        /*00e8*/ 	.word	0x0500000f


	//   ....[23]....
        /*00ec*/ 	.word	0x0500000f


	//   ....[24]....
        /*00f0*/ 	.word	0x0500000f


	//   ....[25]....
        /*00f4*/ 	.word	0x0500000f


	//   ....[26]....
        /*00f8*/ 	.word	0x0500000f


	//   ....[27]....
        /*00fc*/ 	.word	0x0500000f


	//   ....[28]....
        /*0100*/ 	.word	0x0500000f


	//   ....[29]....
        /*0104*/ 	.word	0x0500000f


	//   ....[30]....
        /*0108*/ 	.word	0x0500000f


	//   ....[31]....
        /*010c*/ 	.word	0x0500000f


	//   ....[32]....
        /*0110*/ 	.word	0x0500000f


	//   ....[33]....
        /*0114*/ 	.word	0x0500000f


	//   ....[34]....
        /*0118*/ 	.word	0x0500000f


	//   ....[35]....
        /*011c*/ 	.word	0x0500000f


	//----- nvinfo : EIATTR_COOP_GROUP_INSTR_OFFSETS
	.align		4
.L_3374:
        /*0120*/ 	.byte	0x04, 0x28
        /*0122*/ 	.short	(.L_3376 - .L_3375)


	//   ....[0]....
.L_3375:
        /*0124*/ 	.word	0x00000ff0


	//   ....[1]....
        /*0128*/ 	.word	0x00001000


	//   ....[2]....
        /*012c*/ 	.word	0x00001010


	//   ....[3]....
        /*0130*/ 	.word	0x00001130


	//   ....[4]....
        /*0134*/ 	.word	0x00001140


	//   ....[5]....
        /*0138*/ 	.word	0x00001150


	//   ....[6]....
        /*013c*/ 	.word	0x00001280


	//   ....[7]....
        /*0140*/ 	.word	0x00001290


	//   ....[8]....
        /*0144*/ 	.word	0x000012a0


	//   ....[9]....
        /*0148*/ 	.word	0x000013d0


	//   ....[10]....
        /*014c*/ 	.word	0x000013e0


	//   ....[11]....
        /*0150*/ 	.word	0x000013f0


	//   ....[12]....
        /*0154*/ 	.word	0x00001520


	//   ....[13]....
        /*0158*/ 	.word	0x00001530


	//   ....[14]....
        /*015c*/ 	.word	0x00001540


	//   ....[15]....
        /*0160*/ 	.word	0x00001670


	//   ....[16]....
        /*0164*/ 	.word	0x00001680


	//   ....[17]....
        /*0168*/ 	.word	0x00001690


	//   ....[18]....
        /*016c*/ 	.word	0x00002270


	//   ....[19]....
        /*0170*/ 	.word	0x00002300


	//   ....[20]....
        /*0174*/ 	.word	0x00002350


	//   ....[21]....
        /*0178*/ 	.word	0x000023e0


	//   ....[22]....
        /*017c*/ 	.word	0x00002470


	//   ....[23]....
        /*0180*/ 	.word	0x000024c0


	//   ....[24]....
        /*0184*/ 	.word	0x00002550


	//   ....[25]....
        /*0188*/ 	.word	0x000025e0


	//   ....[26]....
        /*018c*/ 	.word	0x00002630


	//   ....[27]....
        /*0190*/ 	.word	0x000026c0


	//   ....[28]....
        /*0194*/ 	.word	0x00002750


	//   ....[29]....
        /*0198*/ 	.word	0x000027a0


	//   ....[30]....
        /*019c*/ 	.word	0x00002830


	//   ....[31]....
        /*01a0*/ 	.word	0x000028c0


	//   ....[32]....
        /*01a4*/ 	.word	0x00002910


	//   ....[33]....
        /*01a8*/ 	.word	0x000029a0


	//   ....[34]....
        /*01ac*/ 	.word	0x00002a30


	//   ....[35]....
        /*01b0*/ 	.word	0x00002a80


	//----- nvinfo : EIATTR_VRC_CTA_INIT_COUNT
	.align		4
.L_3376:
        /*01b4*/ 	.byte	0x02, 0x4a
	.zero		1
	.zero		1


	//----- nvinfo : EIATTR_SYSCALL_OFFSETS
	.align		4
        /*01b8*/ 	.byte	0x04, 0x46
        /*01ba*/ 	.short	(.L_3378 - .L_3377)


	//   ....[0]....
.L_3377:
        /*01bc*/ 	.word	0x00000180


	//----- nvinfo : EIATTR_EXIT_INSTR_OFFSETS
	.align		4
.L_3378:
        /*01c0*/ 	.byte	0x04, 0x1c
        /*01c2*/ 	.short	(.L_3380 - .L_3379)


	//   ....[0]....
.L_3379:
        /*01c4*/ 	.word	0x000001f0


	//   ....[1]....
        /*01c8*/ 	.word	0x00002200


	//----- nvinfo : EIATTR_MAX_THREADS
	.align		4
.L_3380:
        /*01cc*/ 	.byte	0x04, 0x05
        /*01ce*/ 	.short	(.L_3382 - .L_3381)
.L_3381:
        /*01d0*/ 	.word	0x00000100
        /*01d4*/ 	.word	0x00000001
        /*01d8*/ 	.word	0x00000001


	//----- nvinfo : EIATTR_CRS_STACK_SIZE
	.align		4
.L_3382:
        /*01dc*/ 	.byte	0x04, 0x1e
        /*01de*/ 	.short	(.L_3384 - .L_3383)
.L_3383:
        /*01e0*/ 	.word	0x00000000


	//----- nvinfo : EIATTR_CBANK_PARAM_SIZE
	.align		4
.L_3384:
        /*01e4*/ 	.byte	0x03, 0x19
        /*01e6*/ 	.short	0x0060


	//----- nvinfo : EIATTR_PARAM_CBANK
	.align		4
        /*01e8*/ 	.byte	0x04, 0x0a
        /*01ea*/ 	.short	(.L_3386 - .L_3385)
	.align		4
.L_3385:
        /*01ec*/ 	.word	index@(.nv.constant0._Z17LayerNormWarpImplI19BiasAddResidualLoadI6__halffE11AffineStoreIfS1_EfLi4ELi20ELi20ELi32ELi1ELb0EEvT_T0_iidPT1_S8_)
        /*01f0*/ 	.short	0x0380
        /*01f2*/ 	.short	0x0060


	//----- nvinfo : EIATTR_SW_WAR
	.align		4
.L_3386:
        /*01f4*/ 	.byte	0x04, 0x36
        /*01f6*/ 	.short	(.L_3388 - .L_3387)
.L_3387:
        /*01f8*/ 	.word	0x00000008
.L_3388:


//--------------------- .nv.info._Z17LayerNormWarpImplI19BiasAddResidualLoadI6__halffE11AffineStoreIfS1_EfLi4ELi16ELi12ELi32ELi1ELb1EEvT_T0_iidPT1_S8_ --------------------------
	.section	.nv.info._Z17LayerNormWarpImplI19BiasAddResidualLoadI6__halffE11AffineStoreIfS1_EfLi4ELi16ELi12ELi32ELi1ELb1EEvT_T0_iidPT1_S8_,"",@"SHT_CUDA_INFO"
	.sectionflags	@""
	.align	4


	//----- nvinfo : EIATTR_CUDA_API_VERSION
	.align		4
        /*0000*/ 	.byte	0x04, 0x37
        /*0002*/ 	.short	(.L_3390 - .L_3389)
.L_3389:
        /*0004*/ 	.word	0x00000082


	//----- nvinfo : EIATTR_KPARAM_INFO
	.align		4
.L_3390:
        /*0008*/ 	.byte	0x04, 0x17
        /*000a*/ 	.short	(.L_3392 - .L_3391)
.L_3391:
        /*000c*/ 	.word	0x00000000
        /*0010*/ 	.short	0x0006
        /*0012*/ 	.short	0x0058
        /*0014*/ 	.byte	0x00, 0xf5, 0x21, 0x00


	//----- nvinfo : EIATTR_KPARAM_INFO
	.align		4
.L_3392:
        /*0018*/ 	.byte	0x04, 0x17
        /*001a*/ 	.short	(.L_3394 - .L_3393)
.L_3393:
        /*001c*/ 	.word	0x00000000
        /*0020*/ 	.short	0x0005
        /*0022*/ 	.short	0x0050
        /*0024*/ 	.byte	0x00, 0xf5, 0x21, 0x00


	//----- nvinfo : EIATTR_KPARAM_INFO
	.align		4
.L_3394:
        /*0028*/ 	.byte	0x04, 0x17
        /*002a*/ 	.short	(.L_3396 - .L_3395)
.L_3395:
        /*002c*/ 	.word	0x00000000
        /*0030*/ 	.short	0x0004
        /*0032*/ 	.short	0x0048
        /*0034*/ 	.byte	0x00, 0xf0, 0x21, 0x00


	//----- nvinfo : EIATTR_KPARAM_INFO
	.align		4
.L_3396:
        /*0038*/ 	.byte	0x04, 0x17
        /*003a*/ 	.short	(.L_3398 - .L_3397)
.L_3397:
        /*003c*/ 	.word	0x00000000
        /*0040*/ 	.short	0x0003
        /*0042*/ 	.short	0x0044
        /*0044*/ 	.byte	0x00, 0xf0, 0x11, 0x00


	//----- nvinfo : EIATTR_KPARAM_INFO
	.align		4
.L_3398:
        /*0048*/ 	.byte	0x04, 0x17
        /*004a*/ 	.short	(.L_3400 - .L_3399)
.L_3399:
        /*004c*/ 	.word	0x00000000
        /*0050*/ 	.short	0x0002
        /*0052*/ 	.short	0x0040
        /*0054*/ 	.byte	0x00, 0xf0, 0x11, 0x00


	//----- nvinfo : EIATTR_KPARAM_INFO
	.align		4
.L_3400:
        /*0058*/ 	.byte	0x04, 0x17
        /*005a*/ 	.short	(.L_3402 - .L_3401)
.L_3401:
        /*005c*/ 	.word	0x00000000
        /*0060*/ 	.short	0x0001
        /*0062*/ 	.short	0x0020
        /*0064*/ 	.byte	0x00, 0xf0, 0x81, 0x00


	//----- nvinfo : EIATTR_KPARAM_INFO
	.align		4
.L_3402:
        /*0068*/ 	.byte	0x04, 0x17
        /*006a*/ 	.short	(.L_3404 - .L_3403)
.L_3403:
        /*006c*/ 	.word	0x00000000
        /*0070*/ 	.short	0x0000
        /*0072*/ 	.short	0x0000
        /*0074*/ 	.byte	0x00, 0xf0, 0x81, 0x00


	//----- nvinfo : EIATTR_SPARSE_MMA_MASK
	.align		4
.L_3404:
        /*0078*/ 	.byte	0x03, 0x50
        /*007a*/ 	.short	0x0000


	//----- nvinfo : EIATTR_MAXREG_COUNT
	.align		4
        /*007c*/ 	.byte	0x03, 0x1b
        /*007e*/ 	.short	0x00ff


	//----- nvinfo : EIATTR_EXTERNS
	.align		4
        /*0080*/ 	.byte	0x04, 0x0f
        /*0082*/ 	.short	(.L_3406 - .L_3405)


	//   ....[0]....
	.align		4
.L_3405:
        /*0084*/ 	.word	index@(__assertfail)


	//----- nvinfo : EIATTR_MERCURY_ISA_VERSION
	.align		4
.L_3406:
        /*0088*/ 	.byte	0x03, 0x5f
        /*008a*/ 	.short	0x0101


	//----- nvinfo : EIATTR_COOP_GROUP_MASK_REGIDS
	.align		4
        /*008c*/ 	.byte	0x04, 0x29
        /*008e*/ 	.short	(.L_3408 - .L_3407)


	//   ....[0]....
.L_3407:
        /*0090*/ 	.word	0xffffffff


	//   ....[1]....
        /*0094*/ 	.word	0xffffffff


	//   ....[2]....
        /*0098*/ 	.word	0xffffffff


	//   ....[3]....
        /*009c*/ 	.word	0xffffffff


	//   ....[4]....
        /*00a0*/ 	.word	0xffffffff


	//   ....[5]....
        /*00a4*/ 	.word	0xffffffff


	//   ....[6]....
        /*00a8*/ 	.word	0xffffffff


	//   ....[7]....
        /*00ac*/ 	.word	0xffffffff


	//   ....[8]....
        /*00b0*/ 	.word	0xffffffff


	//   ....[9]....
        /*00b4*/ 	.word	0xffffffff


	//   ....[10]....
        /*00b8*/ 	.word	0xffffffff


	//   ....[11]....
        /*00bc*/ 	.word	0xffffffff


	//   ....[12]....
        /*00c0*/ 	.word	0xffffffff


	//   ....[13]....
        /*00c4*/ 	.word	0xffffffff


	//   ....[14]....
        /*00c8*/ 	.word	0xffffffff


	//   ....[15]....
        /*00cc*/ 	.word	0xffffffff


	//   ....[16]....
        /*00d0*/ 	.word	0xffffffff


	//   ....[17]....
        /*00d4*/ 	.word	0xffffffff


	//   ....[18]....
        /*00d8*/ 	.word	0x0500000f


	//   ....[19]....
        /*00dc*/ 	.word	0x0500000f


	//   ....[20]....
        /*00e0*/ 	.word	0x0500000f


	//   ....[21]....
        /*00e4*/ 	.word	0x0500000f


	//   ....[22]....
        /*00e8*/ 	.word	0x0500000f


	//   ....[23]....
        /*00ec*/ 	.word	0x0500000f


	//   ....[24]....
        /*00f0*/ 	.word	0x0500000f


	//   ....[25]....
        /*00f4*/ 	.word	0x0500000f


	//   ....[26]....
        /*00f8*/ 	.word	0x0500000f


	//   ....[27]....
        /*00fc*/ 	.word	0x0500000f


	//   ....[28]....
        /*0100*/ 	.word	0x0500000f


	//   ....[29]....
        /*0104*/ 	.word	0x0500000f


	//   ....[30]....
        /*0108*/ 	.word	0x0500000f


	//   ....[31]....
        /*010c*/ 	.word	0x0500000f


	//   ....[32]....
        /*0110*/ 	.word	0x0500000f


	//   ....[33]....
        /*0114*/ 	.word	0x0500000f


	//   ....[34]....
        /*0118*/ 	.word	0x0500000f


	//   ....[35]....
        /*011c*/ 	.word	0x0500000f


	//----- nvinfo : EIATTR_COOP_GROUP_INSTR_OFFSETS
	.align		4
.L_3408:
        /*0120*/ 	.byte	0x04, 0x28
        /*0122*/ 	.short	(.L_3410 - .L_3409)


	//   ....[0]....
.L_3409:
        /*0124*/ 	.word	0x00000e80


	//   ....[1]....
        /*0128*/ 	.word	0x00000e90


	//   ....[2]....
        /*012c*/ 	.word	0x00000ea0


	//   ....[3]....
        /*0130*/ 	.word	0x00000ff0


	//   ....[4]....
        /*0134*/ 	.word	0x00001000


	//   ....[5]....
        /*0138*/ 	.word	0x00001010


	//   ....[6]....
        /*013c*/ 	.word	0x00001160


	//   ....[7]....
        /*0140*/ 	.word	0x00001170


	//   ....[8]....
        /*0144*/ 	.word	0x00001180


	//   ....[9]....
        /*0148*/ 	.word	0x000012d0


	//   ....[10]....
        /*014c*/ 	.word	0x000012e0


	//   ....[11]....
        /*0150*/ 	.word	0x000012f0


	//   ....[12]....
        /*0154*/ 	.word	0x00001440


	//   ....[13]....
        /*0158*/ 	.word	0x00001450


	//   ....[14]....
        /*015c*/ 	.word	0x00001460


	//   ....[15]....
        /*0160*/ 	.word	0x000015b0


	//   ....[16]....
        /*0164*/ 	.word	0x000015c0


	//   ....[17]....
        /*0168*/ 	.word	0x000015d0


	//   ....[18]....
        /*016c*/ 	.word	0x000020a0


	//   ....[19]....
        /*0170*/ 	.word	0x00002130


	//   ....[20]....
        /*0174*/ 	.word	0x00002180


	//   ....[21]....
        /*0178*/ 	.word	0x00002210


	//   ....[22]....
        /*017c*/ 	.word	0x000022a0


	//   ....[23]....
        /*0180*/ 	.word	0x000022f0


	//   ....[24]....
        /*0184*/ 	.word	0x00002380


	//   ....[25]....
        /*0188*/ 	.word	0x00002410


	//   ....[26]....
        /*018c*/ 	.word	0x00002460


	//   ....[27]....
        /*0190*/ 	.word	0x000024f0


	//   ....[28]....
        /*0194*/ 	.word	0x00002580


	//   ....[29]....
        /*0198*/ 	.word	0x000025d0


	//   ....[30]....
        /*019c*/ 	.word	0x00002660


	//   ....[31]....
        /*01a0*/ 	.word	0x000026f0


	//   ....[32]....
        /*01a4*/ 	.word	0x00002740


	//   ....[33]....
        /*01a8*/ 	.word	0x000027d0


	//   ....[34]....
        /*01ac*/ 	.word	0x00002860


	//   ....[35]....
        /*01b0*/ 	.word	0x000028b0


	//----- nvinfo : EIATTR_VRC_CTA_INIT_COUNT
	.align		4
.L_3410:
        /*01b4*/ 	.byte	0x02, 0x4a
	.zero		1
	.zero		1


	//----- nvinfo : EIATTR_SYSCALL_OFFSETS
	.align		4
        /*01b8*/ 	.byte	0x04, 0x46
        /*01ba*/ 	.short	(.L_3412 - .L_3411)


	//   ....[0]....
.L_3411:
        /*01bc*/ 	.word	0x00000170


	//----- nvinfo : EIATTR_EXIT_INSTR_OFFSETS
	.align		4
.L_3412:
        /*01c0*/ 	.byte	0x04, 0x1c
        /*01c2*/ 	.short	(.L_3414 - .L_3413)


	//   ....[0]....
.L_3413:
        /*01c4*/ 	.word	0x000001e0


	//   ....[1]....
        /*01c8*/ 	.word	0x00002030


	//----- nvinfo : EIATTR_MAX_THREADS
	.align		4
.L_3414:
        /*01cc*/ 	.byte	0x04, 0x05
        /*01ce*/ 	.short	(.L_3416 - .L_3415)
.L_3415:
        /*01d0*/ 	.word	0x00000100
        /*01d4*/ 	.word	0x00000001
        /*01d8*/ 	.word	0x00000001


	//----- nvinfo : EIATTR_CRS_STACK_SIZE
	.align		4
.L_3416:
        /*01dc*/ 	.byte	0x04, 0x1e
        /*01de*/ 	.short	(.L_3418 - .L_3417)
.L_3417:
        /*01e0*/ 	.word	0x00000000


	//----- nvinfo : EIATTR_CBANK_PARAM_SIZE
	.align		4
.L_3418:
        /*01e4*/ 	.byte	0x03, 0x19
        /*01e6*/ 	.short	0x0060


	//----- nvinfo : EIATTR_PARAM_CBANK
	.align		4
        /*01e8*/ 	.byte	0x04, 0x0a
        /*01ea*/ 	.short	(.L_3420 - .L_3419)
	.align		4
.L_3419:
        /*01ec*/ 	.word	index@(.nv.constant0._Z17LayerNormWarpImplI19BiasAddResidualLoadI6__halffE11AffineStoreIfS1_EfLi4ELi16ELi12ELi32ELi1ELb1EEvT_T0_iidPT1_S8_)
        /*01f0*/ 	.short	0x0380
        /*01f2*/ 	.short	0x0060


	//----- nvinfo : EIATTR_SW_WAR
	.align		4
.L_3420:
        /*01f4*/ 	.byte	0x04, 0x36
        /*01f6*/ 	.short	(.L_3422 - .L_3421)
.L_3421:
        /*01f8*/ 	.word	0x00000008
.L_3422:


//--------------------- .nv.info._Z17LayerNormWarpImplI19BiasAddResidualLoadI6__halffE11AffineStoreIfS1_EfLi4ELi16ELi16ELi32ELi1ELb0EEvT_T0_iidPT1_S8_ --------------------------
	.section	.nv.info._Z17LayerNormWarpImplI19BiasAddResidualLoadI6__halffE11AffineStoreIfS1_EfLi4ELi16ELi16ELi32ELi1ELb0EEvT_T0_iidPT1_S8_,"",@"SHT_CUDA_INFO"
	.sectionflags	@""
	.align	4


	//----- nvinfo : EIATTR_CUDA_API_VERSION
	.align		4
        /*0000*/ 	.byte	0x04, 0x37
        /*0002*/ 	.short	(.L_3424 - .L_3423)
.L_3423:
        /*0004*/ 	.word	0x00000082


	//----- nvinfo : EIATTR_KPARAM_INFO
	.align		4
.L_3424:
        /*0008*/ 	.byte	0x04, 0x17
        /*000a*/ 	.short	(.L_3426 - .L_3425)
.L_3425:
        /*000c*/ 	.word	0x00000000
        /*0010*/ 	.short	0x0006
        /*0012*/ 	.short	0x0058
        /*0014*/ 	.byte	0x00, 0xf5, 0x21, 0x00


	//----- nvinfo : EIATTR_KPARAM_INFO
	.align		4
.L_3426:
        /*0018*/ 	.byte	0x04, 0x17
        /*001a*/ 	.short	(.L_3428 - .L_3427)
.L_3427:
        /*001c*/ 	.word	0x00000000
        /*0020*/ 	.short	0x0005
        /*0022*/ 	.short	0x0050
        /*0024*/ 	.byte	0x00, 0xf5, 0x21, 0x00


	//----- nvinfo : EIATTR_KPARAM_INFO
	.align		4
.L_3428:
        /*0028*/ 	.byte	0x04, 0x17
        /*002a*/ 	.short	(.L_3430 - .L_3429)
.L_3429:
        /*002c*/ 	.word	0x00000000
        /*0030*/ 	.short	0x0004
        /*0032*/ 	.short	0x0048
        /*0034*/ 	.byte	0x00, 0xf0, 0x21, 0x00


	//----- nvinfo : EIATTR_KPARAM_INFO
	.align		4
.L_3430:
        /*0038*/ 	.byte	0x04, 0x17
        /*003a*/ 	.short	(.L_3432 - .L_3431)
.L_3431:
        /*003c*/ 	.word	0x00000000
        /*0040*/ 	.short	0x0003
        /*0042*/ 	.short	0x0044
        /*0044*/ 	.byte	0x00, 0xf0, 0x11, 0x00


	//----- nvinfo : EIATTR_KPARAM_INFO
	.align		4
.L_3432:
        /*0048*/ 	.byte	0x04, 0x17
        /*004a*/ 	.short	(.L_3434 - .L_3433)
.L_3433:
        /*004c*/ 	.word	0x00000000
        /*0050*/ 	.short	0x0002
        /*0052*/ 	.short	0x0040
        /*0054*/ 	.byte	0x00, 0xf0, 0x11, 0x00


	//----- nvinfo : EIATTR_KPARAM_INFO
	.align		4
.L_3434:
        /*0058*/ 	.byte	0x04, 0x17
        /*005a*/ 	.short	(.L_3436 - .L_3435)
.L_3435:
        /*005c*/ 	.word	0x00000000
        /*0060*/ 	.short	0x0001
        /*0062*/ 	.short	0x0020
        /*0064*/ 	.byte	0x00, 0xf0, 0x81, 0x00


	//----- nvinfo : EIATTR_KPARAM_INFO
	.align		4
.L_3436:
        /*0068*/ 	.byte	0x04, 0x17
        /*006a*/ 	.short	(.L_3438 - .L_3437)
.L_3437:
        /*006c*/ 	.word	0x00000000
        /*0070*/ 	.short	0x0000
        /*0072*/ 	.short	0x0000
        /*0074*/ 	.byte	0x00, 0xf0, 0x81, 0x00


	//----- nvinfo : EIATTR_SPARSE_MMA_MASK
	.align		4
.L_3438:
        /*0078*/ 	.byte	0x03, 0x50
        /*007a*/ 	.short	0x0000


	//----- nvinfo : EIATTR_MAXREG_COUNT
	.align		4
        /*007c*/ 	.byte	0x03, 0x1b
        /*007e*/ 	.short	0x00ff


	//----- nvinfo : EIATTR_EXTERNS
	.align		4
        /*0080*/ 	.byte	0x04, 0x0f
        /*0082*/ 	.short	(.L_3440 - .L_3439)


	//   ....[0]....
	.align		4
.L_3439:
        /*0084*/ 	.word	index@(__assertfail)


	//----- nvinfo : EIATTR_MERCURY_ISA_VERSION
	.align		4
.L_3440:
        /*0088*/ 	.byte	0x03, 0x5f
        /*008a*/ 	.short	0x0101


	//----- nvinfo : EIATTR_COOP_GROUP_MASK_REGIDS
	.align		4
        /*008c*/ 	.byte	0x04, 0x29
        /*008e*/ 	.short	(.L_3442 - .L_3441)


	//   ....[0]....
.L_3441:
        /*0090*/ 	.word	0xffffffff


	//   ....[1]....
        /*0094*/ 	.word	0xffffffff


	//   ....[2]....
        /*0098*/ 	.word	0xffffffff


	//   ....[3]....
        /*009c*/ 	.word	0xffffffff


	//   ....[4]....
        /*00a0*/ 	.word	0xffffffff


	//   ....[5]....
        /*00a4*/ 	.word	0xffffffff


	//   ....[6]....
        /*00a8*/ 	.word	0xffffffff


	//   ....[7]....
        /*00ac*/ 	.word	0xffffffff


	//   ....[8]....
        /*00b0*/ 	.word	0xffffffff


	//   ....[9]....
        /*00b4*/ 	.word	0xffffffff


	//   ....[10]....
        /*00b8*/ 	.word	0xffffffff


	//   ....[11]....
        /*00bc*/ 	.word	0xffffffff


	//   ....[12]....
        /*00c0*/ 	.word	0xffffffff


	//   ....[13]....
        /*00c4*/ 	.word	0xffffffff


	//   ....[14]....
        /*00c8*/ 	.word	0xffffffff


	//   ....[15]....
        /*00cc*/ 	.word	0xffffffff


	//   ....[16]....
        /*00d0*/ 	.word	0xffffffff


	//   ....[17]....
        /*00d4*/ 	.word	0xffffffff


	//   ....[18]....
        /*00d8*/ 	.word	0x0500000f


	//   ....[19]....
        /*00dc*/ 	.word	0x0500000f


	//   ....[20]....
        /*00e0*/ 	.word	0x0500000f


	//   ....[21]....
        /*00e4*/ 	.word	0x0500000f


	//   ....[22]....
        /*00e8*/ 	.word	0x0500000f


	//   ....[23]....
        /*00ec*/ 	.word	0x0500000f


	//   ....[24]....
        /*00f0*/ 	.word	0x0500000f


	//   ....[25]....
        /*00f4*/ 	.word	0x0500000f


	//   ....[26]....
        /*00f8*/ 	.word	0x0500000f


	//   ....[27]....
        /*00fc*/ 	.word	0x0500000f


	//   ....[28]....
        /*0100*/ 	.word	0x0500000f


	//   ....[29]....
        /*0104*/ 	.word	0x0500000f


	//   ....[30]....
        /*0108*/ 	.word	0x0500000f


	//   ....[31]....
        /*010c*/ 	.word	0x0500000f


	//   ....[32]....
        /*0110*/ 	.word	0x0500000f


	//   ....[33]....
        /*0114*/ 	.word	0x0500000f


	//   ....[34]....
        /*0118*/ 	.word	0x0500000f


	//   ....[35]....
        /*011c*/ 	.word	0x0500000f


	//----- nvinfo : EIATTR_COOP_GROUP_INSTR_OFFSETS
	.align		4
.L_3442:
        /*0120*/ 	.byte	0x04, 0x28
        /*0122*/ 	.short	(.L_3444 - .L_3443)


	//   ....[0]....
.L_3443:
        /*0124*/ 	.word	0x00000d90


	//   ....[1]....
        /*0128*/ 	.word	0x00000da0


	//   ....[2]....
        /*012c*/ 	.word	0x00000db0


	//   ....[3]....
        /*0130*/ 	.word	0x00000ee0


	//   ....[4]....
        /*0134*/ 	.word	0x00000ef0


	//   ....[5]....
        /*0138*/ 	.word	0x00000f00


	//   ....[6]....
        /*013c*/ 	.word	0x00001030


	//   ....[7]....
        /*0140*/ 	.word	0x00001040


	//   ....[8]....
        /*0144*/ 	.word	0x00001050


	//   ....[9]....
        /*0148*/ 	.word	0x00001180


	//   ....[10]....
        /*014c*/ 	.word	0x00001190


	//   ....[11]....
        /*0150*/ 	.word	0x000011a0


	//   ....[12]....
        /*0154*/ 	.word	0x000012d0


	//   ....[13]....
        /*0158*/ 	.word	0x000012e0


	//   ....[14]....
        /*015c*/ 	.word	0x000012f0


	//   ....[15]....
        /*0160*/ 	.word	0x00001420


	//   ....[16]....
        /*0164*/ 	.word	0x00001430


	//   ....[17]....
        /*0168*/ 	.word	0x00001440


	//   ....[18]....
        /*016c*/ 	.word	0x00001ed0


	//   ....[19]....
        /*0170*/ 	.word	0x00001f60


	//   ....[20]....
        /*0174*/ 	.word	0x00001fc0


	//   ....[21]....
        /*0178*/ 	.word	0x00002050


	//   ....[22]....
        /*017c*/ 	.word	0x000020e0


	//   ....[23]....
        /*0180*/ 	.word	0x00002130


	//   ....[24]....
        /*0184*/ 	.word	0x000021c0


	//   ....[25]....
        /*0188*/ 	.word	0x00002250


	//   ....[26]....
        /*018c*/ 	.word	0x000022a0


	//   ....[27]....
        /*0190*/ 	.word	0x00002330


	//   ....[28]....
        /*0194*/ 	.word	0x000023c0


	//   ....[29]....
        /*0198*/ 	.word	0x00002410


	//   ....[30]....
        /*019c*/ 	.word	0x000024a0


	//   ....[31]....
        /*01a0*/ 	.word	0x00002530


	//   ....[32]....
        /*01a4*/ 	.word	0x00002580


	//   ....[33]....
        /*01a8*/ 	.word	0x00002610


	//   ....[34]....
        /*01ac*/ 	.word	0x000026a0


	//   ....[35]....
        /*01b0*/ 	.word	0x000026f0


	//----- nvinfo : EIATTR_VRC_CTA_INIT_COUNT
	.align		4
.L_3444:
        /*01b4*/ 	.byte	0x02, 0x4a
	.zero		1
	.zero		1


	//----- nvinfo : EIATTR_SYSCALL_OFFSETS
	.align		4
        /*01b8*/ 	.byte	0x04, 0x46
        /*01ba*/ 	.short	(.L_3446 - .L_3445)


	//   ....[0]....
.L_3445:
        /*01bc*/ 	.word	0x00000180


	//----- nvinfo : EIATTR_EXIT_INSTR_OFFSETS
	.align		4
.L_3446:
        /*01c0*/ 	.byte	0x04, 0x1c
        /*01c2*/ 	.short	(.L_3448 - .L_3447)


	//   ....[0]....
.L_3447:
        /*01c4*/ 	.word	0x000001f0


	//   ....[1]....
        /*01c8*/ 	.word	0x00001e60


	//----- nvinfo : EIATTR_MAX_THREADS
	.align		4
.L_3448:
        /*01cc*/ 	.byte	0x04, 0x05
        /*01ce*/ 	.short	(.L_3450 - .L_3449)
.L_3449:
        /*01d0*/ 	.word	0x00000100
        /*01d4*/ 	.word	0x00000001
        /*01d8*/ 	.word	0x00000001


	//----- nvinfo : EIATTR_CRS_STACK_SIZE
	.align		4
.L_3450:
        /*01dc*/ 	.byte	0x04, 0x1e
        /*01de*/ 	.short	(.L_3452 - .L_3451)
.L_3451:
        /*01e0*/ 	.word	0x00000000


	//----- nvinfo : EIATTR_CBANK_PARAM_SIZE
	.align		4
.L_3452:
        /*01e4*/ 	.byte	0x03, 0x19
        /*01e6*/ 	.short	0x0060


	//----- nvinfo : EIATTR_PARAM_CBANK
	.align		4
        /*01e8*/ 	.byte	0x04, 0x0a
        /*01ea*/ 	.short	(.L_3454 - .L_3453)
	.align		4
.L_3453:
        /*01ec*/ 	.word	index@(.nv.constant0._Z17LayerNormWarpImplI19BiasAddResidualLoadI6__halffE11AffineStoreIfS1_EfLi4ELi16ELi16ELi32ELi1ELb0EEvT_T0_iidPT1_S8_)
        /*01f0*/ 	.short	0x0380
        /*01f2*/ 	.short	0x0060


	//----- nvinfo : EIATTR_SW_WAR
	.align		4
.L_3454:
        /*01f4*/ 	.byte	0x04, 0x36
        /*01f6*/ 	.short	(.L_3456 - .L_3455)
.L_3455:
        /*01f8*/ 	.word	0x00000008
.L_3456:


//--------------------- .nv.info._Z17LayerNormWarpImplI19BiasAddResidualLoadI6__halffE11AffineStoreIfS1_EfLi4ELi12ELi8ELi32ELi1ELb1EEvT_T0_iidPT1_S8_ --------------------------
	.section	.nv.info._Z17LayerNormWarpImplI19BiasAddResidualLoadI6__halffE11AffineStoreIfS1_EfLi4ELi12ELi8ELi32ELi1ELb1EEvT_T0_iidPT1_S8_,"",@"SHT_CUDA_INFO"
	.sectionflags	@""
	.align	4


	//----- nvinfo : EIATTR_CUDA_API_VERSION
	.align		4
        /*0000*/ 	.byte	0x04, 0x37
        /*0002*/ 	.short	(.L_3458 - .L_3457)
.L_3457:
        /*0004*/ 	.word	0x00000082


	//----- nvinfo : EIATTR_KPARAM_INFO
	.align		4
.L_3458:
        /*0008*/ 	.byte	0x04, 0x17
        /*000a*/ 	.short	(.L_3460 - .L_3459)
.L_3459:
        /*000c*/ 	.word	0x00000000
        /*0010*/ 	.short	0x0006
        /*0012*/ 	.short	0x0058
        /*0014*/ 	.byte	0x00, 0xf5, 0x21, 0x00


	//----- nvinfo : EIATTR_KPARAM_INFO
	.align		4
.L_3460:
        /*0018*/ 	.byte	0x04, 0x17
        /*001a*/ 	.short	(.L_3462 - .L_3461)
.L_3461:
        /*001c*/ 	.word	0x00000000
        /*0020*/ 	.short	0x0005
        /*0022*/ 	.short	0x0050
        /*0024*/ 	.byte	0x00, 0xf5, 0x21, 0x00


	//----- nvinfo : EIATTR_KPARAM_INFO
	.align		4
.L_3462:
        /*0028*/ 	.byte	0x04, 0x17
        /*002a*/ 	.short	(.L_3464 - .L_3463)
.L_3463:
        /*002c*/ 	.word	0x00000000
        /*0030*/ 	.short	0x0004
        /*0032*/ 	.short	0x0048
        /*0034*/ 	.byte	0x00, 0xf0, 0x21, 0x00


	//----- nvinfo : EIATTR_KPARAM_INFO
	.align		4
.L_3464:
        /*0038*/ 	.byte	0x04, 0x17
        /*003a*/ 	.short	(.L_3466 - .L_3465)
.L_3465:
        /*003c*/ 	.word	0x00000000
        /*0040*/ 	.short	0x0003
        /*0042*/ 	.short	0x0044
        /*0044*/ 	.byte	0x00, 0xf0, 0x11, 0x00


	//----- nvinfo : EIATTR_KPARAM_INFO
	.align		4
.L_3466:
        /*0048*/ 	.byte	0x04, 0x17
        /*004a*/ 	.short	(.L_3468 - .L_3467)
.L_3467:
        /*004c*/ 	.word	0x00000000
        /*0050*/ 	.short	0x0002
        /*0052*/ 	.short	0x0040
        /*0054*/ 	.byte	0x00, 0xf0, 0x11, 0x00


	//----- nvinfo : EIATTR_KPARAM_INFO
	.align		4
.L_3468:
        /*0058*/ 	.byte	0x04, 0x17
        /*005a*/ 	.short	(.L_3470 - .L_3469)
.L_3469:
        /*005c*/ 	.word	0x00000000
        /*0060*/ 	.short	0x0001
        /*0062*/ 	.short	0x0020
        /*0064*/ 	.byte	0x00, 0xf0, 0x81, 0x00


	//----- nvinfo : EIATTR_KPARAM_INFO
	.align		4
.L_3470:
        /*0068*/ 	.byte	0x04, 0x17
        /*006a*/ 	.short	(.L_3472 - .L_3471)
.L_3471:
        /*006c*/ 	.word	0x00000000
        /*0070*/ 	.short	0x0000
        /*0072*/ 	.short	0x0000
        /*0074*/ 	.byte	0x00, 0xf0, 0x81, 0x00


	//----- nvinfo : EIATTR_SPARSE_MMA_MASK
	.align		4
.L_3472:
        /*0078*/ 	.byte	0x03, 0x50
        /*007a*/ 	.short	0x0000


	//----- nvinfo : EIATTR_MAXREG_COUNT
	.align		4
        /*007c*/ 	.byte	0x03, 0x1b
        /*007e*/ 	.short	0x00ff


	//----- nvinfo : EIATTR_EXTERNS
	.align		4
        /*0080*/ 	.byte	0x04, 0x0f
        /*0082*/ 	.short	(.L_3474 - .L_3473)


	//   ....[0]....
	.align		4
.L_3473:
        /*0084*/ 	.word	index@(__assertfail)


	//----- nvinfo : EIATTR_MERCURY_ISA_VERSION
	.align		4
.L_3474:
        /*0088*/ 	.byte	0x03, 0x5f
        /*008a*/ 	.short	0x0101


	//----- nvinfo : EIATTR_COOP_GROUP_MASK_REGIDS
	.align		4
        /*008c*/ 	.byte	0x04, 0x29
        /*008e*/ 	.short	(.L_3476 - .L_3475)


	//   ....[0]....
.L_3475:
        /*0090*/ 	.word	0xffffffff


	//   ....[1]....
        /*0094*/ 	.word	0xffffffff


	//   ....[2]....
        /*0098*/ 	.word	0xffffffff


	//   ....[3]....
        /*009c*/ 	.word	0xffffffff


	//   ....[4]....
        /*00a0*/ 	.word	0xffffffff


	//   ....[5]....
        /*00a4*/ 	.word	0xffffffff


	//   ....[6]....
        /*00a8*/ 	.word	0xffffffff


	//   ....[7]....
        /*00ac*/ 	.word	0xffffffff


	//   ....[8]....
        /*00b0*/ 	.word	0xffffffff


	//   ....[9]....
        /*00b4*/ 	.word	0xffffffff


	//   ....[10]....
        /*00b8*/ 	.word	0xffffffff


	//   ....[11]....
        /*00bc*/ 	.word	0xffffffff


	//   ....[12]....
        /*00c0*/ 	.word	0xffffffff


	//   ....[13]....
        /*00c4*/ 	.word	0xffffffff


	//   ....[14]....
        /*00c8*/ 	.word	0xffffffff


	//   ....[15]....
        /*00cc*/ 	.word	0xffffffff


	//   ....[16]....
        /*00d0*/ 	.word	0xffffffff


	//   ....[17]....
        /*00d4*/ 	.word	0xffffffff


	//   ....[18]....
        /*00d8*/ 	.word	0x0500000f


	//   ....[19]....
        /*00dc*/ 	.word	0x0500000f


	//   ....[20]....
        /*00e0*/ 	.word	0x0500000f


	//   ....[21]....
        /*00e4*/ 	.word	0x0500000f


	//   ....[22]....
        /*00e8*/ 	.word	0x0500000f


	//   ....[23]....
        /*00ec*/ 	.word	0x0500000f


	//   ....[24]....
        /*00f0*/ 	.word	0x0500000f


	//   ....[25]....
        /*00f4*/ 	.word	0x0500000f


	//   ....[26]....
        /*00f8*/ 	.word	0x0500000f


	//   ....[27]....
        /*00fc*/ 	.word	0x0500000f


	//   ....[28]....
        /*0100*/ 	.word	0x0500000f


	//   ....[29]....
        /*0104*/ 	.word	0x0500000f


	//   ....[30]....
        /*0108*/ 	.word	0x0500000f


	//   ....[31]....
        /*010c*/ 	.word	0x0500000f


	//   ....[32]....
        /*0110*/ 	.word	0x0500000f


	//   ....[33]....
        /*0114*/ 	.word	0x0500000f


	//   ....[34]....
        /*0118*/ 	.word	0x0500000f


	//   ....[35]....
        /*011c*/ 	.word	0x0500000f


	//----- nvinfo : EIATTR_COOP_GROUP_INSTR_OFFSETS
	.align		4
.L_3476:
        /*0120*/ 	.byte	0x04, 0x28
        /*0122*/ 	.short	(.L_3478 - .L_3477)


	//   ....[0]....
.L_3477:
        /*0124*/ 	.word	0x00000c10


	//   ....[1]....
        /*0128*/ 	.word	0x00000c20


	//   ....[2]....
        /*012c*/ 	.word	0x00000c30


	//   ....[3]....
        /*0130*/ 	.word	0x00000d80


	//   ....[4]....
        /*0134*/ 	.word	0x00000d90


	//   ....[5]....
        /*0138*/ 	.word	0x00000da0


	//   ....[6]....
        /*013c*/ 	.word	0x00000ef0


	//   ....[7]....
        /*0140*/ 	.word	0x00000f00


	//   ....[8]....
        /*0144*/ 	.word	0x00000f10


	//   ....[9]....
        /*0148*/ 	.word	0x00001060


	//   ....[10]....
        /*014c*/ 	.word	0x00001070


	//   ....[11]....
        /*0150*/ 	.word	0x00001080


	//   ....[12]....
        /*0154*/ 	.word	0x000011d0


	//   ....[13]....
        /*0158*/ 	.word	0x000011e0


	//   ....[14]....
        /*015c*/ 	.word	0x000011f0


	//   ....[15]....
        /*0160*/ 	.word	0x00001340


	//   ....[16]....
        /*0164*/ 	.word	0x00001350


	//   ....[17]....
        /*0168*/ 	.word	0x00001360


	//   ....[18]....
        /*016c*/ 	.word	0x00001ca0


	//   ....[19]....
        /*0170*/ 	.word	0x00001d30


	//   ....[20]....
        /*0174*/ 	.word	0x00001d80


	//   ....[21]....
        /*0178*/ 	.word	0x00001e10


	//   ....[22]....
        /*017c*/ 	.word	0x00001ea0


	//   ....[23]....
        /*0180*/ 	.word	0x00001ef0


	//   ....[24]....
        /*0184*/ 	.word	0x00001f80


	//   ....[25]....
        /*0188*/ 	.word	0x00002010


	//   ....[26]....
        /*018c*/ 	.word	0x00002060


	//   ....[27]....
        /*0190*/ 	.word	0x000020f0


	//   ....[28]....
        /*0194*/ 	.word	0x00002180


	//   ....[29]....
        /*0198*/ 	.word	0x000021d0


	//   ....[30]....
        /*019c*/ 	.word	0x00002260


	//   ....[31]....
        /*01a0*/ 	.word	0x000022f0


	//   ....[32]....
        /*01a4*/ 	.word	0x00002340


	//   ....[33]....
        /*01a8*/ 	.word	0x000023d0


	//   ....[34]....
        /*01ac*/ 	.word	0x00002460


	//   ....[35]....
        /*01b0*/ 	.word	0x000024b0


	//----- nvinfo : EIATTR_VRC_CTA_INIT_COUNT
	.align		4
.L_3478:
        /*01b4*/ 	.byte	0x02, 0x4a
	.zero		1
	.zero		1


	//----- nvinfo : EIATTR_SYSCALL_OFFSETS
	.align		4
        /*01b8*/ 	.byte	0x04, 0x46
        /*01ba*/ 	.short	(.L_3480 - .L_3479)


	//   ....[0]....
.L_3479:
        /*01bc*/ 	.word	0x00000170


	//----- nvinfo : EIATTR_EXIT_INSTR_OFFSETS
	.align		4
.L_3480:
        /*01c0*/ 	.byte	0x04, 0x1c
        /*01c2*/ 	.short	(.L_3482 - .L_3481)


	//   ....[0]....
.L_3481:
        /*01c4*/ 	.word	0x000001e0


	//   ....[1]....
        /*01c8*/ 	.word	0x00001c30


	//----- nvinfo : EIATTR_MAX_THREADS
	.align		4
.L_3482:
        /*01cc*/ 	.byte	0x04, 0x05
        /*01ce*/ 	.short	(.L_3484 - .L_3483)
.L_3483:
        /*01d0*/ 	.word	0x00000100
        /*01d4*/ 	.word	0x00000001
        /*01d8*/ 	.word	0x00000001


	//----- nvinfo : EIATTR_CRS_STACK_SIZE
	.align		4
.L_3484:
        /*01dc*/ 	.byte	0x04, 0x1e
        /*01de*/ 	.short	(.L_3486 - .L_3485)
.L_3485:
        /*01e0*/ 	.word	0x00000000


	//----- nvinfo : EIATTR_CBANK_PARAM_SIZE
	.align		4
.L_3486:
        /*01e4*/ 	.byte	0x03, 0x19
        /*01e6*/ 	.short	0x0060


	//----- nvinfo : EIATTR_PARAM_CBANK
	.align		4
        /*01e8*/ 	.byte	0x04, 0x0a
        /*01ea*/ 	.short	(.L_3488 - .L_3487)
	.align		4
.L_3487:
        /*01ec*/ 	.word	index@(.nv.constant0._Z17LayerNormWarpImplI19BiasAddResidualLoadI6__halffE11AffineStoreIfS1_EfLi4ELi12ELi8ELi32ELi1ELb1EEvT_T0_iidPT1_S8_)
        /*01f0*/ 	.short	0x0380
        /*01f2*/ 	.short	0x0060


	//----- nvinfo : EIATTR_SW_WAR
	.align		4
.L_3488:
        /*01f4*/ 	.byte	0x04, 0x36
        /*01f6*/ 	.short	(.L_3490 - .L_3489)
.L_3489:
        /*01f8*/ 	.word	0x00000008
.L_3490:


//--------------------- .nv.info._Z17LayerNormWarpImplI19BiasAddResidualLoadI6__halffE11AffineStoreIfS1_EfLi4ELi12ELi12ELi32ELi1ELb0EEvT_T0_iidPT1_S8_ --------------------------
	.section	.nv.info._Z17LayerNormWarpImplI19BiasAddResidualLoadI6__halffE11AffineStoreIfS1_EfLi4ELi12ELi12ELi32ELi1ELb0EEvT_T0_iidPT1_S8_,"",@"SHT_CUDA_INFO"
	.sectionflags	@""
	.align	4


	//----- nvinfo : EIATTR_CUDA_API_VERSION
	.align		4
        /*0000*/ 	.byte	0x04, 0x37
        /*0002*/ 	.short	(.L_3492 - .L_3491)
.L_3491:
        /*0004*/ 	.word	0x00000082


	//----- nvinfo : EIATTR_KPARAM_INFO
	.align		4
.L_3492:
        /*0008*/ 	.byte	0x04, 0x17
        /*000a*/ 	.short	(.L_3494 - .L_3493)
.L_3493:
        /*000c*/ 	.word	0x00000000
        /*0010*/ 	.short	0x0006
        /*0012*/ 	.short	0x0058
        /*0014*/ 	.byte	0x00, 0xf5, 0x21, 0x00


	//----- nvinfo : EIATTR_KPARAM_INFO
	.align		4
.L_3494:
        /*0018*/ 	.byte	0x04, 0x17
        /*001a*/ 	.short	(.L_3496 - .L_3495)
.L_3495:
        /*001c*/ 	.word	0x00000000
        /*0020*/ 	.short	0x0005
        /*0022*/ 	.short	0x0050
        /*0024*/ 	.byte	0x00, 0xf5, 0x21, 0x00


	//----- nvinfo : EIATTR_KPARAM_INFO
	.align		4
.L_3496:
        /*0028*/ 	.byte	0x04, 0x17
        /*002a*/ 	.short	(.L_3498 - .L_3497)
.L_3497:
        /*002c*/ 	.word	0x00000000
        /*0030*/ 	.short	0x0004
        /*0032*/ 	.short	0x0048
        /*0034*/ 	.byte	0x00, 0xf0, 0x21, 0x00


	//----- nvinfo : EIATTR_KPARAM_INFO
	.align		4
.L_3498:
        /*0038*/ 	.byte	0x04, 0x17
        /*003a*/ 	.short	(.L_3500 - .L_3499)
.L_3499:
        /*003c*/ 	.word	0x00000000
        /*0040*/ 	.short	0x0003
        /*0042*/ 	.short	0x0044
        /*0044*/ 	.byte	0x00, 0xf0, 0x11, 0x00


	//----- nvinfo : EIATTR_KPARAM_INFO
	.align		4
.L_3500:
        /*0048*/ 	.byte	0x04, 0x17
        /*004a*/ 	.short	(.L_3502 - .L_3501)
.L_3501:
        /*004c*/ 	.word	0x00000000
        /*0050*/ 	.short	0x0002
        /*0052*/ 	.short	0x0040
        /*0054*/ 	.byte	0x00, 0xf0, 0x11, 0x00


	//----- nvinfo : EIATTR_KPARAM_INFO
	.align		4
.L_3502:
        /*0058*/ 	.byte	0x04, 0x17
        /*005a*/ 	.short	(.L_3504 - .L_3503)
.L_3503:
        /*005c*/ 	.word	0x00000000
        /*0060*/ 	.short	0x0001
        /*0062*/ 	.short	0x0020
        /*0064*/ 	.byte	0x00, 0xf0, 0x81, 0x00


	//----- nvinfo : EIATTR_KPARAM_INFO
	.align		4
.L_3504:
        /*0068*/ 	.byte	0x04, 0x17
        /*006a*/ 	.short	(.L_3506 - .L_3505)
.L_3505:
        /*006c*/ 	.word	0x00000000
        /*0070*/ 	.short	0x0000
        /*0072*/ 	.short	0x0000
        /*0074*/ 	.byte	0x00, 0xf0, 0x81, 0x00


	//----- nvinfo : EIATTR_SPARSE_MMA_MASK
	.align		4
.L_3506:
        /*0078*/ 	.byte	0x03, 0x50
        /*007a*/ 	.short	0x0000


	//----- nvinfo : EIATTR_MAXREG_COUNT
	.align		4
        /*007c*/ 	.byte	0x03, 0x1b
        /*007e*/ 	.short	0x00ff


	//----- nvinfo : EIATTR_EXTERNS
	.align		4
        /*0080*/ 	.byte	0x04, 0x0f
        /*0082*/ 	.short	(.L_3508 - .L_3507)


	//   ....[0]....
	.align		4
.L_3507:
        /*0084*/ 	.word	index@(__assertfail)


	//----- nvinfo : EIATTR_MERCURY_ISA_VERSION
	.align		4
.L_3508:
        /*0088*/ 	.byte	0x03, 0x5f
        /*008a*/ 	.short	0x0101


	//----- nvinfo : EIATTR_COOP_GROUP_MASK_REGIDS
	.align		4
        /*008c*/ 	.byte	0x04, 0x29
        /*008e*/ 	.short	(.L_3510 - .L_3509)


	//   ....[0]....
.L_3509:
        /*0090*/ 	.word	0xffffffff


	//   ....[1]....
        /*0094*/ 	.word	0xffffffff


	//   ....[2]....
        /*0098*/ 	.word	0xffffffff


	//   ....[3]....
        /*009c*/ 	.word	0xffffffff


	//   ....[4]....
        /*00a0*/ 	.word	0xffffffff


	//   ....[5]....
        /*00a4*/ 	.word	0xffffffff


	//   ....[6]....
        /*00a8*/ 	.word	0xffffffff


	//   ....[7]....
        /*00ac*/ 	.word	0xffffffff


	//   ....[8]....
        /*00b0*/ 	.word	0xffffffff


	//   ....[9]....
        /*00b4*/ 	.word	0xffffffff


	//   ....[10]....
        /*00b8*/ 	.word	0xffffffff


	//   ....[11]....
        /*00bc*/ 	.word	0xffffffff


	//   ....[12]....
        /*00c0*/ 	.word	0xffffffff


	//   ....[13]....
        /*00c4*/ 	.word	0xffffffff


	//   ....[14]....
        /*00c8*/ 	.word	0xffffffff


	//   ....[15]....
        /*00cc*/ 	.word	0xffffffff


	//   ....[16]....
        /*00d0*/ 	.word	0xffffffff


	//   ....[17]....
        /*00d4*/ 	.word	0xffffffff


	//   ....[18]....
        /*00d8*/ 	.word	0x0500000f


	//   ....[19]....
        /*00dc*/ 	.word	0x0500000f


	//   ....[20]....
        /*00e0*/ 	.word	0x0500000f


	//   ....[21]....
        /*00e4*/ 	.word	0x0500000f


	//   ....[22]....
        /*00e8*/ 	.word	0x0500000f


	//   ....[23]....
        /*00ec*/ 	.word	0x0500000f


	//   ....[24]....
        /*00f0*/ 	.word	0x0500000f


	//   ....[25]....
        /*00f4*/ 	.word	0x0500000f


	//   ....[26]....
        /*00f8*/ 	.word	0x0500000f


	//   ....[27]....
        /*00fc*/ 	.word	0x0500000f


	//   ....[28]....
        /*0100*/ 	.word	0x0500000f


	//   ....[29]....
        /*0104*/ 	.word	0x0500000f


	//   ....[30]....
        /*0108*/ 	.word	0x0500000f


	//   ....[31]....
        /*010c*/ 	.word	0x0500000f


	//   ....[32]....
        /*0110*/ 	.word	0x0500000f


	//   ....[33]....
        /*0114*/ 	.word	0x0500000f


	//   ....[34]....
        /*0118*/ 	.word	0x0500000f


	//   ....[35]....
        /*011c*/ 	.word	0x0500000f


	//----- nvinfo : EIATTR_COOP_GROUP_INSTR_OFFSETS
	.align		4
.L_3510:
        /*0120*/ 	.byte	0x04, 0x28
        /*0122*/ 	.short	(.L_3512 - .L_3511)


	//   ....[0]....
.L_3511:
        /*0124*/ 	.word	0x00000b10


	//   ....[1]....
        /*0128*/ 	.word	0x00000b20


	//   ....[2]....
        /*012c*/ 	.word	0x00000b30


	//   ....[3]....
        /*0130*/ 	.word	0x00000c50


	//   ....[4]....
        /*0134*/ 	.word	0x00000c60


	//   ....[5]....
        /*0138*/ 	.word	0x00000c70


	//   ....[6]....
        /*013c*/ 	.word	0x00000da0


	//   ....[7]....
        /*0140*/ 	.word	0x00000db0


	//   ....[8]....
        /*0144*/ 	.word	0x00000dc0


	//   ....[9]....
        /*0148*/ 	.word	0x00000ef0


	//   ....[10]....
        /*014c*/ 	.word	0x00000f00


	//   ....[11]....
        /*0150*/ 	.word	0x00000f10


	//   ....[12]....
        /*0154*/ 	.word	0x00001040


	//   ....[13]....
        /*0158*/ 	.word	0x00001050


	//   ....[14]....
        /*015c*/ 	.word	0x00001060


	//   ....[15]....
        /*0160*/ 	.word	0x00001190


	//   ....[16]....
        /*0164*/ 	.word	0x000011a0


	//   ....[17]....
        /*0168*/ 	.word	0x000011b0


	//   ....[18]....
        /*016c*/ 	.word	0x00001a70


	//   ....[19]....
        /*0170*/ 	.word	0x00001b00


	//   ....[20]....
        /*0174*/ 	.word	0x00001b50


	//   ....[21]....
        /*0178*/ 	.word	0x00001be0


	//   ....[22]....
        /*017c*/ 	.word	0x00001c70


	//   ....[23]....
        /*0180*/ 	.word	0x00001cc0


	//   ....[24]....
        /*0184*/ 	.word	0x00001d50


	//   ....[25]....
        /*0188*/ 	.word	0x00001de0


	//   ....[26]....
        /*018c*/ 	.word	0x00001e30


	//   ....[27]....
        /*0190*/ 	.word	0x00001ec0


	//   ....[28]....
        /*0194*/ 	.word	0x00001f50


	//   ....[29]....
        /*0198*/ 	.word	0x00001fa0


	//   ....[30]....
        /*019c*/ 	.word	0x00002030


	//   ....[31]....
        /*01a0*/ 	.word	0x000020c0


	//   ....[32]....
        /*01a4*/ 	.word	0x00002110


	//   ....[33]....
        /*01a8*/ 	.word	0x000021a0


	//   ....[34]....
        /*01ac*/ 	.word	0x00002230


	//   ....[35]....
        /*01b0*/ 	.word	0x00002280


	//----- nvinfo : EIATTR_VRC_CTA_INIT_COUNT
	.align		4
.L_3512:
        /*01b4*/ 	.byte	0x02, 0x4a
	.zero		1
	.zero		1


	//----- nvinfo : EIATTR_SYSCALL_OFFSETS
	.align		4
        /*01b8*/ 	.byte	0x04, 0x46
        /*01ba*/ 	.short	(.L_3514 - .L_3513)


	//   ....[0]....
.L_3513:
        /*01bc*/ 	.word	0x00000180


	//----- nvinfo : EIATTR_EXIT_INSTR_OFFSETS
	.align		4
.L_3514:
        /*01c0*/ 	.byte	0x04, 0x1c
        /*01c2*/ 	.short	(.L_3516 - .L_3515)


	//   ....[0]....
.L_3515:
        /*01c4*/ 	.word	0x000001f0


	//   ....[1]....
        /*01c8*/ 	.word	0x00001a00


	//----- nvinfo : EIATTR_MAX_THREADS
	.align		4
.L_3516:
        /*01cc*/ 	.byte	0x04, 0x05
        /*01ce*/ 	.short	(.L_3518 - .L_3517)
.L_3517:
        /*01d0*/ 	.word	0x00000100
        /*01d4*/ 	.word	0x00000001
        /*01d8*/ 	.word	0x00000001


	//----- nvinfo : EIATTR_CRS_STACK_SIZE
	.align		4
.L_3518:
        /*01dc*/ 	.byte	0x04, 0x1e
        /*01de*/ 	.short	(.L_3520 - .L_3519)
.L_3519:
        /*01e0*/ 	.word	0x00000000


	//----- nvinfo : EIATTR_CBANK_PARAM_SIZE
	.align		4
.L_3520:
        /*01e4*/ 	.byte	0x03, 0x19
        /*01e6*/ 	.short	0x0060


	//----- nvinfo : EIATTR_PARAM_CBANK
	.align		4
        /*01e8*/ 	.byte	0x04, 0x0a
        /*01ea*/ 	.short	(.L_3522 - .L_3521)
	.align		4
.L_3521:
        /*01ec*/ 	.word	index@(.nv.constant0._Z17LayerNormWarpImplI19BiasAddResidualLoadI6__halffE11AffineStoreIfS1_EfLi4ELi12ELi12ELi32ELi1ELb0EEvT_T0_iidPT1_S8_)
        /*01f0*/ 	.short	0x0380
        /*01f2*/ 	.short	0x0060


	//----- nvinfo : EIATTR_SW_WAR
	.align		4
.L_3522:
        /*01f4*/ 	.byte	0x04, 0x36
        /*01f6*/ 	.short	(.L_3524 - .L_3523)
.L_3523:
        /*01f8*/ 	.word	0x00000008
.L_3524:


//--------------------- .nv.info._Z17LayerNormWarpImplI19BiasAddResidualLoadI6__halffE11AffineStoreIfS1_EfLi4ELi8ELi4ELi32ELi1ELb1EEvT_T0_iidPT1_S8_ --------------------------
	.section	.nv.info._Z17LayerNormWarpImplI19BiasAddResidualLoadI6__halffE11AffineStoreIfS1_EfLi4ELi8ELi4ELi32ELi1ELb1EEvT_T0_iidPT1_S8_,"",@"SHT_CUDA_INFO"
	.sectionflags	@""
	.align	4


	//----- nvinfo : EIATTR_CUDA_API_VERSION
	.align		4
        /*0000*/ 	.byte	0x04, 0x37
        /*0002*/ 	.short	(.L_3526 - .L_3525)
.L_3525:
        /*0004*/ 	.word	0x00000082


	//----- nvinfo : EIATTR_KPARAM_INFO
	.align		4
.L_3526:
        /*0008*/ 	.byte	0x04, 0x17
        /*000a*/ 	.short	(.L_3528 - .L_3527)
.L_3527:
        /*000c*/ 	.word	0x00000000
        /*0010*/ 	.short	0x0006
        /*0012*/ 	.short	0x0058
        /*0014*/ 	.byte	0x00, 0xf5, 0x21, 0x00


	//----- nvinfo : EIATTR_KPARAM_INFO
	.align		4
.L_3528:
        /*0018*/ 	.byte	0x04, 0x17
        /*001a*/ 	.short	(.L_3530 - .L_3529)
.L_3529:
        /*001c*/ 	.word	0x00000000
        /*0020*/ 	.short	0x0005
        /*0022*/ 	.short	0x0050
        /*0024*/ 	.byte	0x00, 0xf5, 0x21, 0x00


	//----- nvinfo : EIATTR_KPARAM_INFO
	.align		4
.L_3530:
        /*0028*/ 	.byte	0x04, 0x17
        /*002a*/ 	.short	(.L_3532 - .L_3531)
.L_3531:
        /*002c*/ 	.word	0x00000000
        /*0030*/ 	.short	0x0004
        /*0032*/ 	.short	0x0048
        /*0034*/ 	.byte	0x00, 0xf0, 0x21, 0x00


	//----- nvinfo : EIATTR_KPARAM_INFO
	.align		4
.L_3532:
        /*0038*/ 	.byte	0x04, 0x17
        /*003a*/ 	.short	(.L_3534 - .L_3533)
.L_3533:
        /*003c*/ 	.word	0x00000000
        /*0040*/ 	.short	0x0003
        /*0042*/ 	.short	0x0044
        /*0044*/ 	.byte	0x00, 0xf0, 0x11, 0x00


	//----- nvinfo : EIATTR_KPARAM_INFO
	.align		4
.L_3534:
        /*0048*/ 	.byte	0x04, 0x17
        /*004a*/ 	.short	(.L_3536 - .L_3535)
.L_3535:
        /*004c*/ 	.word	0x00000000
        /*0050*/ 	.short	0x0002
        /*0052*/ 	.short	0x0040
        /*0054*/ 	.byte	0x00, 0xf0, 0x11, 0x00


	//----- nvinfo : EIATTR_KPARAM_INFO
	.align		4
.L_3536:
        /*0058*/ 	.byte	0x04, 0x17
        /*005a*/ 	.short	(.L_3538 - .L_3537)
.L_3537:
        /*005c*/ 	.word	0x00000000
        /*0060*/ 	.short	0x0001
        /*0062*/ 	.short	0x0020
        /*0064*/ 	.byte	0x00, 0xf0, 0x81, 0x00


	//----- nvinfo : EIATTR_KPARAM_INFO
	.align		4
.L_3538:
        /*0068*/ 	.byte	0x04, 0x17
        /*006a*/ 	.short	(.L_3540 - .L_3539)
.L_3539:
        /*006c*/ 	.word	0x00000000
        /*0070*/ 	.short	0x0000
        /*0072*/ 	.short	0x0000
        /*0074*/ 	.byte	0x00, 0xf0, 0x81, 0x00


	//----- nvinfo : EIATTR_SPARSE_MMA_MASK
	.align		4
.L_3540:
        /*0078*/ 	.byte	0x03, 0x50
        /*007a*/ 	.short	0x0000


	//----- nvinfo : EIATTR_MAXREG_COUNT
	.align		4
        /*007c*/ 	.byte	0x03, 0x1b
        /*007e*/ 	.short	0x00ff


	//----- nvinfo : EIATTR_EXTERNS
	.align		4
        /*0080*/ 	.byte	0x04, 0x0f
        /*0082*/ 	.short	(.L_3542 - .L_3541)


	//   ....[0]....
	.align		4
.L_3541:
        /*0084*/ 	.word	index@(__assertfail)


	//----- nvinfo : EIATTR_MERCURY_ISA_VERSION
	.align		4
.L_3542:
        /*0088*/ 	.byte	0x03, 0x5f
        /*008a*/ 	.short	0x0101


	//----- nvinfo : EIATTR_COOP_GROUP_MASK_REGIDS
	.align		4
        /*008c*/ 	.byte	0x04, 0x29
        /*008e*/ 	.short	(.L_3544 - .L_3543)


	//   ....[0]....
.L_3543:
        /*0090*/ 	.word	0xffffffff


	//   ....[1]....
        /*0094*/ 	.word	0xffffffff


	//   ....[2]....
        /*0098*/ 	.word	0xffffffff


	//   ....[3]....
        /*009c*/ 	.word	0xffffffff


	//   ....[4]....
        /*00a0*/ 	.word	0xffffffff


	//   ....[5]....
        /*00a4*/ 	.word	0xffffffff


	//   ....[6]....
        /*00a8*/ 	.word	0xffffffff


	//   ....[7]....
        /*00ac*/ 	.word	0xffffffff


	//   ....[8]....
        /*00b0*/ 	.word	0xffffffff


	//   ....[9]....
        /*00b4*/ 	.word	0xffffffff


	//   ....[10]....
        /*00b8*/ 	.word	0xffffffff


	//   ....[11]....
        /*00bc*/ 	.word	0xffffffff


	//   ....[12]....
        /*00c0*/ 	.word	0xffffffff


	//   ....[13]....
        /*00c4*/ 	.word	0xffffffff


	//   ....[14]....
        /*00c8*/ 	.word	0xffffffff


	//   ....[15]....
        /*00cc*/ 	.word	0xffffffff


	//   ....[16]....
        /*00d0*/ 	.word	0xffffffff


	//   ....[17]....
        /*00d4*/ 	.word	0xffffffff


	//   ....[18]....
        /*00d8*/ 	.word	0x0500000f


	//   ....[19]....
        /*00dc*/ 	.word	0x0500000f


	//   ....[20]....
        /*00e0*/ 	.word	0x0500000f


	//   ....[21]....
        /*00e4*/ 	.word	0x0500000f


	//   ....[22]....
        /*00e8*/ 	.word	0x0500000f


	//   ....[23]....
        /*00ec*/ 	.word	0x0500000f


	//   ....[24]....
        /*00f0*/ 	.word	0x0500000f


	//   ....[25]....
        /*00f4*/ 	.word	0x0500000f


	//   ....[26]....
        /*00f8*/ 	.word	0x0500000f


	//   ....[27]....
        /*00fc*/ 	.word	0x0500000f


	//   ....[28]....
        /*0100*/ 	.word	0x0500000f


	//   ....[29]....
        /*0104*/ 	.word	0x0500000f


	//   ....[30]....
        /*0108*/ 	.word	0x0500000f


	//   ....[31]....
        /*010c*/ 	.word	0x0500000f


	//   ....[32]....
        /*0110*/ 	.word	0x0500000f


	//   ....[33]....
        /*0114*/ 	.word	0x0500000f


	//   ....[34]....
        /*0118*/ 	.word	0x0500000f


	//   ....[35]....
        /*011c*/ 	.word	0x0500000f


	//----- nvinfo : EIATTR_COOP_GROUP_INSTR_OFFSETS
	.align		4
.L_3544:
        /*0120*/ 	.byte	0x04, 0x28
        /*0122*/ 	.short	(.L_3546 - .L_3545)


	//   ....[0]....
.L_3545:
        /*0124*/ 	.word	0x00000980


	//   ....[1]....
        /*0128*/ 	.word	0x00000990


	//   ....[2]....
        /*012c*/ 	.word	0x000009a0


	//   ....[3]....
        /*0130*/ 	.word	0x00000af0


	//   ....[4]....
        /*0134*/ 	.word	0x00000b00


	//   ....[5]....
        /*0138*/ 	.word	0x00000b10


	//   ....[6]....
        /*013c*/ 	.word	0x00000c60


	//   ....[7]....
        /*0140*/ 	.word	0x00000c70


	//   ....[8]....
        /*0144*/ 	.word	0x00000c80


	//   ....[9]....
        /*0148*/ 	.word	0x00000dd0


	//   ....[10]....
        /*014c*/ 	.word	0x00000de0


	//   ....[11]....
        /*0150*/ 	.word	0x00000df0


	//   ....[12]....
        /*0154*/ 	.word	0x00000f40


	//   ....[13]....
        /*0158*/ 	.word	0x00000f50


	//   ....[14]....
        /*015c*/ 	.word	0x00000f60


	//   ....[15]....
        /*0160*/ 	.word	0x000010b0


	//   ....[16]....
        /*0164*/ 	.word	0x000010c0


	//   ....[17]....
        /*0168*/ 	.word	0x000010d0


	//   ....[18]....
        /*016c*/ 	.word	0x00001820


	//   ....[19]....
        /*0170*/ 	.word	0x000018b0


	//   ....[20]....
        /*0174*/ 	.word	0x00001900


	//   ....[21]....
        /*0178*/ 	.word	0x00001990


	//   ....[22]....
        /*017c*/ 	.word	0x00001a20


	//   ....[23]....
        /*0180*/ 	.word	0x00001a70


	//   ....[24]....
        /*0184*/ 	.word	0x00001b00


	//   ....[25]....
        /*0188*/ 	.word	0x00001b90


	//   ....[26]....
        /*018c*/ 	.word	0x00001be0


	//   ....[27]....
        /*0190*/ 	.word	0x00001c70


	//   ....[28]....
        /*0194*/ 	.word	0x00001d00


	//   ....[29]....
        /*0198*/ 	.word	0x00001d50


	//   ....[30]....
        /*019c*/ 	.word	0x00001de0


	//   ....[31]....
        /*01a0*/ 	.word	0x00001e70


	//   ....[32]....
        /*01a4*/ 	.word	0x00001ec0


	//   ....[33]....
        /*01a8*/ 	.word	0x00001f50


	//   ....[34]....
        /*01ac*/ 	.word	0x00001fe0


	//   ....[35]....
        /*01b0*/ 	.word	0x00002030


	//----- nvinfo : EIATTR_VRC_CTA_INIT_COUNT
	.align		4
.L_3546:
        /*01b4*/ 	.byte	0x02, 0x4a
	.zero		1
	.zero		1


	//----- nvinfo : EIATTR_SYSCALL_OFFSETS
	.align		4
        /*01b8*/ 	.byte	0x04, 0x46
        /*01ba*/ 	.short	(.L_3548 - .L_3547)


	//   ....[0]....
.L_3547:
        /*01bc*/ 	.word	0x00000160


	//----- nvinfo : EIATTR_EXIT_INSTR_OFFSETS
	.align		4
.L_3548:
        /*01c0*/ 	.byte	0x04, 0x1c
        /*01c2*/ 	.short	(.L_3550 - .L_3549)


	//   ....[0]....
.L_3549:
        /*01c4*/ 	.word	0x000001d0


	//   ....[1]....
        /*01c8*/ 	.word	0x000017b0


	//----- nvinfo : EIATTR_MAX_THREADS
	.align		4
.L_3550:
        /*01cc*/ 	.byte	0x04, 0x05
        /*01ce*/ 	.short	(.L_3552 - .L_3551)
.L_3551:
        /*01d0*/ 	.word	0x00000100
        /*01d4*/ 	.word	0x00000001
        /*01d8*/ 	.word	0x00000001


	//----- nvinfo : EIATTR_CRS_STACK_SIZE
	.align		4
.L_3552:
        /*01dc*/ 	.byte	0x04, 0x1e
        /*01de*/ 	.short	(.L_3554 - .L_3553)
.L_3553:
        /*01e0*/ 	.word	0x00000000


	//----- nvinfo : EIATTR_CBANK_PARAM_SIZE
	.align		4
.L_3554:
        /*01e4*/ 	.byte	0x03, 0x19
        /*01e6*/ 	.short	0x0060


	//----- nvinfo : EIATTR_PARAM_CBANK
	.align		4
        /*01e8*/ 	.byte	0x04, 0x0a
        /*01ea*/ 	.short	(.L_3556 - .L_3555)
	.align		4
.L_3555:
        /*01ec*/ 	.word	index@(.nv.constant0._Z17LayerNormWarpImplI19BiasAddResidualLoadI6__halffE11AffineStoreIfS1_EfLi4ELi8ELi4ELi32ELi1ELb1EEvT_T0_iidPT1_S8_)
        /*01f0*/ 	.short	0x0380
        /*01f2*/ 	.short	0x0060


	//----- nvinfo : EIATTR_SW_WAR
	.align		4
.L_3556:
        /*01f4*/ 	.byte	0x04, 0x36
        /*01f6*/ 	.short	(.L_3558 - .L_3557)
.L_3557:
        /*01f8*/ 	.word	0x00000008
.L_3558:


//--------------------- .nv.info._Z17LayerNormWarpImplI19BiasAddResidualLoadI6__halffE11AffineStoreIfS1_EfLi4ELi8ELi8ELi32ELi1ELb0EEvT_T0_iidPT1_S8_ --------------------------
	.section	.nv.info._Z17LayerNormWarpImplI19BiasAddResidualLoadI6__halffE11AffineStoreIfS1_EfLi4ELi8ELi8ELi32ELi1ELb0EEvT_T0_iidPT1_S8_,"",@"SHT_CUDA_INFO"
	.sectionflags	@""
	.align	4


	//----- nvinfo : EIATTR_CUDA_API_VERSION
	.align		4
        /*0000*/ 	.byte	0x04, 0x37
        /*0002*/ 	.short	(.L_3560 - .L_3559)
.L_3559:
        /*0004*/ 	.word	0x00000082


	//----- nvinfo : EIATTR_KPARAM_INFO
	.align		4
.L_3560:
        /*0008*/ 	.byte	0x04, 0x17
        /*000a*/ 	.short	(.L_3562 - .L_3561)
.L_3561:
        /*000c*/ 	.word	0x00000000
        /*0010*/ 	.short	0x0006
        /*0012*/ 	.short	0x0058
        /*0014*/ 	.byte	0x00, 0xf5, 0x21, 0x00


	//----- nvinfo : EIATTR_KPARAM_INFO
	.align		4
.L_3562:
        /*0018*/ 	.byte	0x04, 0x17
        /*001a*/ 	.short	(.L_3564 - .L_3563)
.L_3563:
        /*001c*/ 	.word	0x00000000
        /*0020*/ 	.short	0x0005
        /*0022*/ 	.short	0x0050
        /*0024*/ 	.byte	0x00, 0xf5, 0x21, 0x00


	//----- nvinfo : EIATTR_KPARAM_INFO
	.align		4
.L_3564:
        /*0028*/ 	.byte	0x04, 0x17
        /*002a*/ 	.short	(.L_3566 - .L_3565)
.L_3565:
        /*002c*/ 	.word	0x00000000
        /*0030*/ 	.short	0x0004
        /*0032*/ 	.short	0x0048
        /*0034*/ 	.byte	0x00, 0xf0, 0x21, 0x00


	//----- nvinfo : EIATTR_KPARAM_INFO
	.align		4
.L_3566:
        /*0038*/ 	.byte	0x04, 0x17
        /*003a*/ 	.short	(.L_3568 - .L_3567)
.L_3567:
        /*003c*/ 	.word	0x00000000
        /*0040*/ 	.short	0x0003
        /*0042*/ 	.short	0x0044
        /*0044*/ 	.byte	0x00, 0xf0, 0x11, 0x00


	//----- nvinfo : EIATTR_KPARAM_INFO
	.align		4
.L_3568:
        /*0048*/ 	.byte	0x04, 0x17
        /*004a*/ 	.short	(.L_3570 - .L_3569)
.L_3569:
        /*004c*/ 	.word	0x00000000
        /*0050*/ 	.short	0x0002
        /*0052*/ 	.short	0x0040
        /*0054*/ 	.byte	0x00, 0xf0, 0x11, 0x00


	//----- nvinfo : EIATTR_KPARAM_INFO
	.align		4
.L_3570:
        /*0058*/ 	.byte	0x04, 0x17
        /*005a*/ 	.short	(.L_3572 - .L_3571)
.L_3571:
        /*005c*/ 	.word	0x00000000
        /*0060*/ 	.short	0x0001
        /*0062*/ 	.short	0x0020
        /*0064*/ 	.byte	0x00, 0xf0, 0x81, 0x00


	//----- nvinfo : EIATTR_KPARAM_INFO
	.align		4
.L_3572:
        /*0068*/ 	.byte	0x04, 0x17
        /*006a*/ 	.short	(.L_3574 - .L_3573)
.L_3573:
        /*006c*/ 	.word	0x00000000
        /*0070*/ 	.short	0x0000
        /*0072*/ 	.short	0x0000
        /*0074*/ 	.byte	0x00, 0xf0, 0x81, 0x00


	//----- nvinfo : EIATTR_SPARSE_MMA_MASK
	.align		4
.L_3574:
        /*0078*/ 	.byte	0x03, 0x50
        /*007a*/ 	.short	0x0000


	//----- nvinfo : EIATTR_MAXREG_COUNT
	.align		4
        /*007c*/ 	.byte	0x03, 0x1b
        /*007e*/ 	.short	0x00ff


	//----- nvinfo : EIATTR_EXTERNS
	.align		4
        /*0080*/ 	.byte	0x04, 0x0f
        /*0082*/ 	.short	(.L_3576 - .L_3575)


	//   ....[0]....
	.align		4
.L_3575:
        /*0084*/ 	.word	index@(__assertfail)


	//----- nvinfo : EIATTR_MERCURY_ISA_VERSION
	.align		4
.L_3576:
        /*0088*/ 	.byte	0x03, 0x5f
        /*008a*/ 	.short	0x0101


	//----- nvinfo : EIATTR_COOP_GROUP_MASK_REGIDS
	.align		4
        /*008c*/ 	.byte	0x04, 0x29
        /*008e*/ 	.short	(.L_3578 - .L_3577)


	//   ....[0]....
.L_3577:
        /*0090*/ 	.word	0xffffffff


	//   ....[1]....
        /*0094*/ 	.word	0xffffffff


	//   ....[2]....
        /*0098*/ 	.word	0xffffffff


	//   ....[3]....
        /*009c*/ 	.word	0xffffffff


	//   ....[4]....
        /*00a0*/ 	.word	0xffffffff


	//   ....[5]....
        /*00a4*/ 	.word	0xffffffff


	//   ....[6]....
        /*00a8*/ 	.word	0xffffffff


	//   ....[7]....
        /*00ac*/ 	.word	0xffffffff


	//   ....[8]....
        /*00b0*/ 	.word	0xffffffff


	//   ....[9]....
        /*00b4*/ 	.word	0xffffffff


	//   ....[10]....
        /*00b8*/ 	.word	0xffffffff


	//   ....[11]....
        /*00bc*/ 	.word	0xffffffff


	//   ....[12]....
        /*00c0*/ 	.word	0xffffffff


	//   ....[13]....
        /*00c4*/ 	.word	0xffffffff


	//   ....[14]....
        /*00c8*/ 	.word	0xffffffff


	//   ....[15]....
        /*00cc*/ 	.word	0xffffffff


	//   ....[16]....
        /*00d0*/ 	.word	0xffffffff


	//   ....[17]....
        /*00d4*/ 	.word	0xffffffff


	//   ....[18]....
        /*00d8*/ 	.word	0x0500000f


	//   ....[19]....
        /*00dc*/ 	.word	0x0500000f


	//   ....[20]....
        /*00e0*/ 	.word	0x0500000f


	//   ....[21]....
        /*00e4*/ 	.word	0x0500000f


	//   ....[22]....
        /*00e8*/ 	.word	0x0500000f


	//   ....[23]....
        /*00ec*/ 	.word	0x0500000f


	//   ....[24]....
        /*00f0*/ 	.word	0x0500000f


	//   ....[25]....
        /*00f4*/ 	.word	0x0500000f


	//   ....[26]....
        /*00f8*/ 	.word	0x0500000f


	//   ....[27]....
        /*00fc*/ 	.word	0x0500000f


	//   ....[28]....
        /*0100*/ 	.word	0x0500000f


	//   ....[29]....
        /*0104*/ 	.word	0x0500000f


	//   ....[30]....
        /*0108*/ 	.word	0x0500000f


	//   ....[31]....
        /*010c*/ 	.word	0x0500000f


	//   ....[32]....
        /*0110*/ 	.word	0x0500000f


	//   ....[33]....
        /*0114*/ 	.word	0x0500000f


	//   ....[34]....
        /*0118*/ 	.word	0x0500000f


	//   ....[35]....
        /*011c*/ 	.word	0x0500000f


	//----- nvinfo : EIATTR_COOP_GROUP_INSTR_OFFSETS
	.align		4
.L_3578:
        /*0120*/ 	.byte	0x04, 0x28
        /*0122*/ 	.short	(.L_3580 - .L_3579)


	//   ....[0]....
.L_3579:
        /*0124*/ 	.word	0x000008a0


	//   ....[1]....
        /*0128*/ 	.word	0x000008b0


	//   ....[2]....
        /*012c*/ 	.word	0x000008c0


	//   ....[3]....
        /*0130*/ 	.word	0x000009d0


	//   ....[4]....
        /*0134*/ 	.word	0x000009e0


	//   ....[5]....
        /*0138*/ 	.word	0x000009f0


	//   ....[6]....
        /*013c*/ 	.word	0x00000b20


	//   ....[7]....
        /*0140*/ 	.word	0x00000b30


	//   ....[8]....
        /*0144*/ 	.word	0x00000b40


	//   ....[9]....
        /*0148*/ 	.word	0x00000c70


	//   ....[10]....
        /*014c*/ 	.word	0x00000c80


	//   ....[11]....
        /*0150*/ 	.word	0x00000c90


	//   ....[12]....
        /*0154*/ 	.word	0x00000dc0


	//   ....[13]....
        /*0158*/ 	.word	0x00000dd0


	//   ....[14]....
        /*015c*/ 	.word	0x00000de0


	//   ....[15]....
        /*0160*/ 	.word	0x00000f10


	//   ....[16]....
        /*0164*/ 	.word	0x00000f20


	//   ....[17]....
        /*0168*/ 	.word	0x00000f30


	//   ....[18]....
        /*016c*/ 	.word	0x00001650


	//   ....[19]....
        /*0170*/ 	.word	0x000016e0


	//   ....[20]....
        /*0174*/ 	.word	0x00001730


	//   ....[21]....
        /*0178*/ 	.word	0x000017c0


	//   ....[22]....
        /*017c*/ 	.word	0x00001850


	//   ....[23]....
        /*0180*/ 	.word	0x000018a0


	//   ....[24]....
        /*0184*/ 	.word	0x00001930


	//   ....[25]....
        /*0188*/ 	.word	0x000019c0


	//   ....[26]....
        /*018c*/ 	.word	0x00001a10


	//   ....[27]....
        /*0190*/ 	.word	0x00001aa0


	//   ....[28]....
        /*0194*/ 	.word	0x00001b30


	//   ....[29]....
        /*0198*/ 	.word	0x00001b80


	//   ....[30]....
        /*019c*/ 	.word	0x00001c10


	//   ....[31]....
        /*01a0*/ 	.word	0x00001ca0


	//   ....[32]....
        /*01a4*/ 	.word	0x00001cf0


	//   ....[33]....
        /*01a8*/ 	.word	0x00001d80


	//   ....[34]....
        /*01ac*/ 	.word	0x00001e10


	//   ....[35]....
        /*01b0*/ 	.word	0x00001e60


	//----- nvinfo : EIATTR_VRC_CTA_INIT_COUNT
	.align		4
.L_3580:
        /*01b4*/ 	.byte	0x02, 0x4a
	.zero		1
	.zero		1


	//----- nvinfo : EIATTR_SYSCALL_OFFSETS
	.align		4
        /*01b8*/ 	.byte	0x04, 0x46
        /*01ba*/ 	.short	(.L_3582 - .L_3581)


	//   ....[0]....
.L_3581:
        /*01bc*/ 	.word	0x00000180


	//----- nvinfo : EIATTR_EXIT_INSTR_OFFSETS
	.align		4
.L_3582:
        /*01c0*/ 	.byte	0x04, 0x1c
        /*01c2*/ 	.short	(.L_3584 - .L_3583)


	//   ....[0]....
.L_3583:
        /*01c4*/ 	.word	0x000001f0


	//   ....[1]....
        /*01c8*/ 	.word	0x000015e0


	//----- nvinfo : EIATTR_MAX_THREADS
	.align		4
.L_3584:
        /*01cc*/ 	.byte	0x04, 0x05
        /*01ce*/ 	.short	(.L_3586 - .L_3585)
.L_3585:
        /*01d0*/ 	.word	0x00000100
        /*01d4*/ 	.word	0x00000001
        /*01d8*/ 	.word	0x00000001


	//----- nvinfo : EIATTR_CRS_STACK_SIZE
	.align		4
.L_3586:
        /*01dc*/ 	.byte	0x04, 0x1e
        /*01de*/ 	.short	(.L_3588 - .L_3587)
.L_3587:
        /*01e0*/ 	.word	0x00000000


	//----- nvinfo : EIATTR_CBANK_PARAM_SIZE
	.align		4
.L_3588:
        /*01e4*/ 	.byte	0x03, 0x19
        /*01e6*/ 	.short	0x0060


	//----- nvinfo : EIATTR_PARAM_CBANK
	.align		4
        /*01e8*/ 	.byte	0x04, 0x0a
        /*01ea*/ 	.short	(.L_3590 - .L_3589)
	.align		4
.L_3589:
        /*01ec*/ 	.word	index@(.nv.constant0._Z17LayerNormWarpImplI19BiasAddResidualLoadI6__halffE11AffineStoreIfS1_EfLi4ELi8ELi8ELi32ELi1ELb0EEvT_T0_iidPT1_S8_)
        /*01f0*/ 	.short	0x0380
        /*01f2*/ 	.short	0x0060


	//----- nvinfo : EIATTR_SW_WAR
	.align		4
.L_3590:
        /*01f4*/ 	.byte	0x04, 0x36
        /*01f6*/ 	.short	(.L_3592 - .L_3591)
.L_3591:
        /*01f8*/ 	.word	0x00000008
.L_3592:


//--------------------- .nv.info._Z17LayerNormWarpImplI19BiasAddResidualLoadI6__halffE11AffineStoreIfS1_EfLi4ELi4ELi0ELi32ELi1ELb1EEvT_T0_iidPT1_S8_ --------------------------
	.section	.nv.info._Z17LayerNormWarpImplI19BiasAddResidualLoadI6__halffE11AffineStoreIfS1_EfLi4ELi4ELi0ELi32ELi1ELb1EEvT_T0_iidPT1_S8_,"",@"SHT_CUDA_INFO"
	.sectionflags	@""
	.align	4


	//----- nvinfo : EIATTR_CUDA_API_VERSION
	.align		4
        /*0000*/ 	.byte	0x04, 0x37
        /*0002*/ 	.short	(.L_3594 - .L_3593)
.L_3593:
        /*0004*/ 	.word	0x00000082


	//----- nvinfo : EIATTR_KPARAM_INFO
	.align		4
.L_3594:
        /*0008*/ 	.byte	0x04, 0x17
        /*000a*/ 	.short	(.L_3596 - .L_3595)
.L_3595:
        /*000c*/ 	.word	0x00000000
        /*0010*/ 	.short	0x0006
        /*0012*/ 	.short	0x0058
        /*0014*/ 	.byte	0x00, 0xf5, 0x21, 0x00


	//----- nvinfo : EIATTR_KPARAM_INFO
	.align		4
.L_3596:
        /*0018*/ 	.byte	0x04, 0x17
        /*001a*/ 	.short	(.L_3598 - .L_3597)
.L_3597:
        /*001c*/ 	.word	0x00000000
        /*0020*/ 	.short	0x0005
        /*0022*/ 	.short	0x0050
        /*0024*/ 	.byte	0x00, 0xf5, 0x21, 0x00


	//----- nvinfo : EIATTR_KPARAM_INFO
	.align		4
.L_3598:
        /*0028*/ 	.byte	0x04, 0x17
        /*002a*/ 	.short	(.L_3600 - .L_3599)
.L_3599:
        /*002c*/ 	.word	0x00000000
        /*0030*/ 	.short	0x0004
        /*0032*/ 	.short	0x0048
        /*0034*/ 	.byte	0x00, 0xf0, 0x21, 0x00


	//----- nvinfo : EIATTR_KPARAM_INFO
	.align		4
.L_3600:
        /*0038*/ 	.byte	0x04, 0x17
        /*003a*/ 	.short	(.L_3602 - .L_3601)
.L_3601:
        /*003c*/ 	.word	0x00000000
        /*0040*/ 	.short	0x0003
        /*0042*/ 	.short	0x0044
        /*0044*/ 	.byte	0x00, 0xf0, 0x11, 0x00


	//----- nvinfo : EIATTR_KPARAM_INFO
	.align		4
.L_3602:
        /*0048*/ 	.byte	0x04, 0x17
        /*004a*/ 	.short	(.L_3604 - .L_3603)
.L_3603:
        /*004c*/ 	.word	0x00000000
        /*0050*/ 	.short	0x0002
        /*0052*/ 	.short	0x0040
        /*0054*/ 	.byte	0x00, 0xf0, 0x11, 0x00


	//----- nvinfo : EIATTR_KPARAM_INFO
	.align		4
.L_3604:
        /*0058*/ 	.byte	0x04, 0x17
        /*005a*/ 	.short	(.L_3606 - .L_3605)
.L_3605:
        /*005c*/ 	.word	0x00000000
        /*0060*/ 	.short	0x0001
        /*0062*/ 	.short	0x0020
        /*0064*/ 	.byte	0x00, 0xf0, 0x81, 0x00


	//----- nvinfo : EIATTR_KPARAM_INFO
	.align		4
.L_3606:
        /*0068*/ 	.byte	0x04, 0x17
        /*006a*/ 	.short	(.L_3608 - .L_3607)
.L_3607:
        /*006c*/ 	.word	0x00000000
        /*0070*/ 	.short	0x0000
        /*0072*/ 	.short	0x0000
        /*0074*/ 	.byte	0x00, 0xf0, 0x81, 0x00


	//----- nvinfo : EIATTR_SPARSE_MMA_MASK
	.align		4
.L_3608:
        /*0078*/ 	.byte	0x03, 0x50
        /*007a*/ 	.short	0x0000


	//----- nvinfo : EIATTR_MAXREG_COUNT
	.align		4
        /*007c*/ 	.byte	0x03, 0x1b
        /*007e*/ 	.short	0x00ff


	//----- nvinfo : EIATTR_EXTERNS
	.align		4
        /*0080*/ 	.byte	0x04, 0x0f
        /*0082*/ 	.short	(.L_3610 - .L_3609)


	//   ....[0]....
	.align		4
.L_3609:
        /*0084*/ 	.word	index@(__assertfail)


	//----- nvinfo : EIATTR_MERCURY_ISA_VERSION
	.align		4
.L_3610:
        /*0088*/ 	.byte	0x03, 0x5f
        /*008a*/ 	.short	0x0101


	//----- nvinfo : EIATTR_COOP_GROUP_MASK_REGIDS
	.align		4
        /*008c*/ 	.byte	0x04, 0x29
        /*008e*/ 	.short	(.L_3612 - .L_3611)


	//   ....[0]....
.L_3611:
        /*0090*/ 	.word	0xffffffff


	//   ....[1]....
        /*0094*/ 	.word	0xffffffff


	//   ....[2]....
        /*0098*/ 	.word	0xffffffff


	//   ....[3]....
        /*009c*/ 	.word	0xffffffff


	//   ....[4]....
        /*00a0*/ 	.word	0xffffffff


	//   ....[5]....
        /*00a4*/ 	.word	0xffffffff


	//   ....[6]....
        /*00a8*/ 	.word	0xffffffff


	//   ....[7]....
        /*00ac*/ 	.word	0xffffffff


	//   ....[8]....
        /*00b0*/ 	.word	0xffffffff


	//   ....[9]....
        /*00b4*/ 	.word	0xffffffff


	//   ....[10]....
        /*00b8*/ 	.word	0xffffffff


	//   ....[11]....
        /*00bc*/ 	.word	0xffffffff


	//   ....[12]....
        /*00c0*/ 	.word	0xffffffff


	//   ....[13]....
        /*00c4*/ 	.word	0xffffffff


	//   ....[14]....
        /*00c8*/ 	.word	0xffffffff


	//   ....[15]....
        /*00cc*/ 	.word	0xffffffff


	//   ....[16]....
        /*00d0*/ 	.word	0xffffffff


	//   ....[17]....
        /*00d4*/ 	.word	0xffffffff


	//   ....[18]....
        /*00d8*/ 	.word	0x0500000f


	//   ....[19]....
        /*00dc*/ 	.word	0x0500000f


	//   ....[20]....
        /*00e0*/ 	.word	0x0500000f


	//   ....[21]....
        /*00e4*/ 	.word	0x0500000f


	//   ....[22]....
        /*00e8*/ 	.word	0x0500000f


	//   ....[23]....
        /*00ec*/ 	.word	0x0500000f


	//   ....[24]....
        /*00f0*/ 	.word	0x0500000f


	//   ....[25]....
        /*00f4*/ 	.word	0x0500000f


	//   ....[26]....
        /*00f8*/ 	.word	0x0500000f


	//   ....[27]....
        /*00fc*/ 	.word	0x0500000f


	//   ....[28]....
        /*0100*/ 	.word	0x0500000f


	//   ....[29]....
        /*0104*/ 	.word	0x0500000f


	//   ....[30]....
        /*0108*/ 	.word	0x0500000f


	//   ....[31]....
        /*010c*/ 	.word	0x0500000f


	//   ....[32]....
        /*0110*/ 	.word	0x0500000f


	//   ....[33]....
        /*0114*/ 	.word	0x0500000f


	//   ....[34]....
        /*0118*/ 	.word	0x0500000f


	//   ....[35]....
        /*011c*/ 	.word	0x0500000f


	//----- nvinfo : EIATTR_COOP_GROUP_INSTR_OFFSETS
	.align		4
.L_3612:
        /*0120*/ 	.byte	0x04, 0x28
        /*0122*/ 	.short	(.L_3614 - .L_3613)


	//   ....[0]....
.L_3613:
        /*0124*/ 	.word	0x000006d0


	//   ....[1]....
        /*0128*/ 	.word	0x000006e0


	//   ....[2]....
        /*012c*/ 	.word	0x000006f0


	//   ....[3]....
        /*0130*/ 	.word	0x00000840


	//   ....[4]....
        /*0134*/ 	.word	0x00000850


	//   ....[5]....
        /*0138*/ 	.word	0x00000860


	//   ....[6]....
        /*013c*/ 	.word	0x000009b0


	//   ....[7]....
        /*0140*/ 	.word	0x000009c0


	//   ....[8]....
        /*0144*/ 	.word	0x000009d0


	//   ....[9]....
        /*0148*/ 	.word	0x00000b20


	//   ....[10]....
        /*014c*/ 	.word	0x00000b30


	//   ....[11]....
        /*0150*/ 	.word	0x00000b40


	//   ....[12]....
        /*0154*/ 	.word	0x00000c90


	//   ....[13]....
        /*0158*/ 	.word	0x00000ca0


	//   ....[14]....
        /*015c*/ 	.word	0x00000cb0


	//   ....[15]....
        /*0160*/ 	.word	0x00000e00


	//   ....[16]....
        /*0164*/ 	.word	0x00000e10


	//   ....[17]....
        /*0168*/ 	.word	0x00000e20


	//   ....[18]....
        /*016c*/ 	.word	0x000013b0


	//   ....[19]....
        /*0170*/ 	.word	0x00001440


	//   ....[20]....
        /*0174*/ 	.word	0x00001490


	//   ....[21]....
        /*0178*/ 	.word	0x00001520


	//   ....[22]....
        /*017c*/ 	.word	0x000015b0


	//   ....[23]....
        /*0180*/ 	.word	0x00001600


	//   ....[24]....
        /*0184*/ 	.word	0x00001690


	//   ....[25]....
        /*0188*/ 	.word	0x00001720


	//   ....[26]....
        /*018c*/ 	.word	0x00001770


	//   ....[27]....
        /*0190*/ 	.word	0x00001800


	//   ....[28]....
        /*0194*/ 	.word	0x00001890


	//   ....[29]....
        /*0198*/ 	.word	0x000018e0


	//   ....[30]....
        /*019c*/ 	.word	0x00001970


	//   ....[31]....
        /*01a0*/ 	.word	0x00001a00


	//   ....[32]....
        /*01a4*/ 	.word	0x00001a50


	//   ....[33]....
        /*01a8*/ 	.word	0x00001ae0


	//   ....[34]....
        /*01ac*/ 	.word	0x00001b70


	//   ....[35]....
        /*01b0*/ 	.word	0x00001bc0


	//----- nvinfo : EIATTR_VRC_CTA_INIT_COUNT
	.align		4
.L_3614:
        /*01b4*/ 	.byte	0x02, 0x4a
	.zero		1
	.zero		1


	//----- nvinfo : EIATTR_SYSCALL_OFFSETS
	.align		4
        /*01b8*/ 	.byte	0x04, 0x46
        /*01ba*/ 	.short	(.L_3616 - .L_3615)


	//   ....[0]....
.L_3615:
        /*01bc*/ 	.word	0x00000180


	//----- nvinfo : EIATTR_EXIT_INSTR_OFFSETS
	.align		4
.L_3616:
        /*01c0*/ 	.byte	0x04, 0x1c
        /*01c2*/ 	.short	(.L_3618 - .L_3617)


	//   ....[0]....
.L_3617:
        /*01c4*/ 	.word	0x000001f0


	//   ....[1]....
        /*01c8*/ 	.word	0x00001340


	//----- nvinfo : EIATTR_MAX_THREADS
	.align		4
.L_3618:
        /*01cc*/ 	.byte	0x04, 0x05
        /*01ce*/ 	.short	(.L_3620 - .L_3619)
.L_3619:
        /*01d0*/ 	.word	0x00000100
        /*01d4*/ 	.word	0x00000001
        /*01d8*/ 	.word	0x00000001


	//----- nvinfo : EIATTR_CRS_STACK_SIZE
	.align		4
.L_3620:
        /*01dc*/ 	.byte	0x04, 0x1e
        /*01de*/ 	.short	(.L_3622 - .L_3621)
.L_3621:
        /*01e0*/ 	.word	0x00000000


	//----- nvinfo : EIATTR_CBANK_PARAM_SIZE
	.align		4
.L_3622:
        /*01e4*/ 	.byte	0x03, 0x19
        /*01e6*/ 	.short	0x0060


	//----- nvinfo : EIATTR_PARAM_CBANK
	.align		4
        /*01e8*/ 	.byte	0x04, 0x0a
        /*01ea*/ 	.short	(.L_3624 - .L_3623)
	.align		4
.L_3623:
        /*01ec*/ 	.word	index@(.nv.constant0._Z17LayerNormWarpImplI19BiasAddResidualLoadI6__halffE11AffineStoreIfS1_EfLi4ELi4ELi0ELi32ELi1ELb1EEvT_T0_iidPT1_S8_)
        /*01f0*/ 	.short	0x0380
        /*01f2*/ 	.short	0x0060


	//----- nvinfo : EIATTR_SW_WAR
	.align		4
.L_3624:
        /*01f4*/ 	.byte	0x04, 0x36
        /*01f6*/ 	.short	(.L_3626 - .L_3625)
.L_3625:
        /*01f8*/ 	.word	0x00000008
.L_3626:


//--------------------- .nv.info._Z17LayerNormWarpImplI19BiasAddResidualLoadI6__halffE11AffineStoreIfS1_EfLi4ELi4ELi4ELi32ELi1ELb0EEvT_T0_iidPT1_S8_ --------------------------
	.section	.nv.info._Z17LayerNormWarpImplI19BiasAddResidualLoadI6__halffE11AffineStoreIfS1_EfLi4ELi4ELi4ELi32ELi1ELb0EEvT_T0_iidPT1_S8_,"",@"SHT_CUDA_INFO"
	.sectionflags	@""
	.align	4


	//----- nvinfo : EIATTR_CUDA_API_VERSION
	.align		4
        /*0000*/ 	.byte	0x04, 0x37
        /*0002*/ 	.short	(.L_3628 - .L_3627)
.L_3627:
        /*0004*/ 	.word	0x00000082


	//----- nvinfo : EIATTR_KPARAM_INFO
	.align		4
.L_3628:
        /*0008*/ 	.byte	0x04, 0x17
        /*000a*/ 	.short	(.L_3630 - .L_3629)
.L_3629:
        /*000c*/ 	.word	0x00000000
        /*0010*/ 	.short	0x0006
        /*0012*/ 	.short	0x0058
        /*0014*/ 	.byte	0x00, 0xf5, 0x21, 0x00


	//----- nvinfo : EIATTR_KPARAM_INFO
	.align		4
.L_3630:
        /*0018*/ 	.byte	0x04, 0x17
        /*001a*/ 	.short	(.L_3632 - .L_3631)
.L_3631:
        /*001c*/ 	.word	0x00000000
        /*0020*/ 	.short	0x0005
        /*0022*/ 	.short	0x0050
        /*0024*/ 	.byte	0x00, 0xf5, 0x21, 0x00


	//----- nvinfo : EIATTR_KPARAM_INFO
	.align		4
.L_3632:
        /*0028*/ 	.byte	0x04, 0x17
        /*002a*/ 	.short	(.L_3634 - .L_3633)
.L_3633:
        /*002c*/ 	.word	0x00000000
        /*0030*/ 	.short	0x0004
        /*0032*/ 	.short	0x0048
        /*0034*/ 	.byte	0x00, 0xf0, 0x21, 0x00


	//----- nvinfo : EIATTR_KPARAM_INFO
	.align		4
.L_3634:
        /*0038*/ 	.byte	0x04, 0x17
        /*003a*/ 	.short	(.L_3636 - .L_3635)
.L_3635:
        /*003c*/ 	.word	0x00000000
        /*0040*/ 	.short	0x0003
        /*0042*/ 	.short	0x0044
        /*0044*/ 	.byte	0x00, 0xf0, 0x11, 0x00


	//----- nvinfo : EIATTR_KPARAM_INFO
	.align		4
.L_3636:
        /*0048*/ 	.byte	0x04, 0x17
        /*004a*/ 	.short	(.L_3638 - .L_3637)
.L_3637:
        /*004c*/ 	.word	0x00000000
        /*0050*/ 	.short	0x0002
        /*0052*/ 	.short	0x0040
        /*0054*/ 	.byte	0x00, 0xf0, 0x11, 0x00


	//----- nvinfo : EIATTR_KPARAM_INFO
	.align		4
.L_3638:
        /*0058*/ 	.byte	0x04, 0x17
        /*005a*/ 	.short	(.L_3640 - .L_3639)
.L_3639:
        /*005c*/ 	.word	0x00000000
        /*0060*/ 	.short	0x0001
        /*0062*/ 	.short	0x0020
        /*0064*/ 	.byte	0x00, 0xf0, 0x81, 0x00


	//----- nvinfo : EIATTR_KPARAM_INFO
	.align		4
.L_3640:
        /*0068*/ 	.byte	0x04, 0x17
        /*006a*/ 	.short	(.L_3642 - .L_3641)
.L_3641:
        /*006c*/ 	.word	0x00000000
        /*0070*/ 	.short	0x0000
        /*0072*/ 	.short	0x0000
        /*0074*/ 	.byte	0x00, 0xf0, 0x81, 0x00


	//----- nvinfo : EIATTR_SPARSE_MMA_MASK
	.align		4
.L_3642:
        /*0078*/ 	.byte	0x03, 0x50
        /*007a*/ 	.short	0x0000


	//----- nvinfo : EIATTR_MAXREG_COUNT
	.align		4
        /*007c*/ 	.byte	0x03, 0x1b
        /*007e*/ 	.short	0x00ff


	//----- nvinfo : EIATTR_EXTERNS
	.align		4
        /*0080*/ 	.byte	0x04, 0x0f
        /*0082*/ 	.short	(.L_3644 - .L_3643)


	//   ....[0]....
	.align		4
.L_3643:
        /*0084*/ 	.word	index@(__assertfail)


	//----- nvinfo : EIATTR_MERCURY_ISA_VERSION
	.align		4
.L_3644:
        /*0088*/ 	.byte	0x03, 0x5f
        /*008a*/ 	.short	0x0101


	//----- nvinfo : EIATTR_COOP_GROUP_MASK_REGIDS
	.align		4
        /*008c*/ 	.byte	0x04, 0x29
        /*008e*/ 	.short	(.L_3646 - .L_3645)


	//   ....[0]....
.L_3645:
        /*0090*/ 	.word	0xffffffff


	//   ....[1]....
        /*0094*/ 	.word	0xffffffff


	//   ....[2]....
        /*0098*/ 	.word	0xffffffff


	//   ....[3]....
        /*009c*/ 	.word	0xffffffff


	//   ....[4]....
        /*00a0*/ 	.word	0xffffffff


	//   ....[5]....
        /*00a4*/ 	.word	0xffffffff


	//   ....[6]....
        /*00a8*/ 	.word	0xffffffff


	//   ....[7]....
        /*00ac*/ 	.word	0xffffffff


	//   ....[8]....
        /*00b0*/ 	.word	0xffffffff


	//   ....[9]....
        /*00b4*/ 	.word	0xffffffff


	//   ....[10]....
        /*00b8*/ 	.word	0xffffffff


	//   ....[11]....
        /*00bc*/ 	.word	0xffffffff


	//   ....[12]....
        /*00c0*/ 	.word	0xffffffff


	//   ....[13]....
        /*00c4*/ 	.word	0xffffffff


	//   ....[14]....
        /*00c8*/ 	.word	0xffffffff


	//   ....[15]....
        /*00cc*/ 	.word	0xffffffff


	//   ....[16]....
        /*00d0*/ 	.word	0xffffffff


	//   ....[17]....
        /*00d4*/ 	.word	0xffffffff


	//   ....[18]....
        /*00d8*/ 	.word	0x0500000f


	//   ....[19]....
        /*00dc*/ 	.word	0x0500000f


	//   ....[20]....
        /*00e0*/ 	.word	0x0500000f


	//   ....[21]....
        /*00e4*/ 	.word	0x0500000f


	//   ....[22]....
        /*00e8*/ 	.word	0x0500000f


	//   ....[23]....
        /*00ec*/ 	.word	0x0500000f


	//   ....[24]....
        /*00f0*/ 	.word	0x0500000f


	//   ....[25]....
        /*00f4*/ 	.word	0x0500000f


	//   ....[26]....
        /*00f8*/ 	.word	0x0500000f


	//   ....[27]....
        /*00fc*/ 	.word	0x0500000f


	//   ....[28]....
        /*0100*/ 	.word	0x0500000f


	//   ....[29]....
        /*0104*/ 	.word	0x0500000f


	//   ....[30]....
        /*0108*/ 	.word	0x0500000f


	//   ....[31]....
        /*010c*/ 	.word	0x0500000f


	//   ....[32]....
        /*0110*/ 	.word	0x0500000f


	//   ....[33]....
        /*0114*/ 	.word	0x0500000f


	//   ....[34]....
        /*0118*/ 	.word	0x0500000f


	//   ....[35]....
        /*011c*/ 	.word	0x0500000f


	//----- nvinfo : EIATTR_COOP_GROUP_INSTR_OFFSETS
	.align		4
.L_3646:
        /*0120*/ 	.byte	0x04, 0x28
        /*0122*/ 	.short	(.L_3648 - .L_3647)


	//   ....[0]....
.L_3647:
        /*0124*/ 	.word	0x00000620


	//   ....[1]....
        /*0128*/ 	.word	0x00000630


	//   ....[2]....
        /*012c*/ 	.word	0x00000640


	//   ....[3]....
        /*0130*/ 	.word	0x00000760


	//   ....[4]....
        /*0134*/ 	.word	0x00000770


	//   ....[5]....
        /*0138*/ 	.word	0x00000780


	//   ....[6]....
        /*013c*/ 	.word	0x000008b0


	//   ....[7]....
        /*0140*/ 	.word	0x000008c0


	//   ....[8]....
        /*0144*/ 	.word	0x000008d0


	//   ....[9]....
        /*0148*/ 	.word	0x00000a00


	//   ....[10]....
        /*014c*/ 	.word	0x00000a10


	//   ....[11]....
        /*0150*/ 	.word	0x00000a20


	//   ....[12]....
        /*0154*/ 	.word	0x00000b50


	//   ....[13]....
        /*0158*/ 	.word	0x00000b60


	//   ....[14]....
        /*015c*/ 	.word	0x00000b70


	//   ....[15]....
        /*0160*/ 	.word	0x00000ca0


	//   ....[16]....
        /*0164*/ 	.word	0x00000cb0


	//   ....[17]....
        /*0168*/ 	.word	0x00000cc0


	//   ....[18]....
        /*016c*/ 	.word	0x00001230


	//   ....[19]....
        /*0170*/ 	.word	0x000012c0


	//   ....[20]....
        /*0174*/ 	.word	0x00001320


	//   ....[21]....
        /*0178*/ 	.word	0x000013b0


	//   ....[22]....
        /*017c*/ 	.word	0x00001440


	//   ....[23]....
        /*0180*/ 	.word	0x00001490


	//   ....[24]....
        /*0184*/ 	.word	0x00001520


	//   ....[25]....
        /*0188*/ 	.word	0x000015b0


	//   ....[26]....
        /*018c*/ 	.word	0x00001600


	//   ....[27]....
        /*0190*/ 	.word	0x00001690


	//   ....[28]....
        /*0194*/ 	.word	0x00001720


	//   ....[29]....
        /*0198*/ 	.word	0x00001770


	//   ....[30]....
        /*019c*/ 	.word	0x00001800


	//   ....[31]....
        /*01a0*/ 	.word	0x00001890


	//   ....[32]....
        /*01a4*/ 	.word	0x000018e0


	//   ....[33]....
        /*01a8*/ 	.word	0x00001970


	//   ....[34]....
        /*01ac*/ 	.word	0x00001a00


	//   ....[35]....
        /*01b0*/ 	.word	0x00001a50


	//----- nvinfo : EIATTR_VRC_CTA_INIT_COUNT
	.align		4
.L_3648:
        /*01b4*/ 	.byte	0x02, 0x4a
	.zero		1
	.zero		1


	//----- nvinfo : EIATTR_SYSCALL_OFFSETS
	.align		4
        /*01b8*/ 	.byte	0x04, 0x46
        /*01ba*/ 	.short	(.L_3650 - .L_3649)


	//   ....[0]....
.L_3649:
        /*01bc*/ 	.word	0x00000180


	//----- nvinfo : EIATTR_EXIT_INSTR_OFFSETS
	.align		4
.L_3650:
        /*01c0*/ 	.byte	0x04, 0x1c
        /*01c2*/ 	.short	(.L_3652 - .L_3651)


	//   ....[0]....
.L_3651:
        /*01c4*/ 	.word	0x000001f0


	//   ....[1]....
        /*01c8*/ 	.word	0x000011c0


	//----- nvinfo : EIATTR_MAX_THREADS
	.align		4
.L_3652:
        /*01cc*/ 	.byte	0x04, 0x05
        /*01ce*/ 	.short	(.L_3654 - .L_3653)
.L_3653:
        /*01d0*/ 	.word	0x00000100
        /*01d4*/ 	.word	0x00000001
        /*01d8*/ 	.word	0x00000001


	//----- nvinfo : EIATTR_CRS_STACK_SIZE
	.align		4
.L_3654:
        /*01dc*/ 	.byte	0x04, 0x1e
        /*01de*/ 	.short	(.L_3656 - .L_3655)
.L_3655:
        /*01e0*/ 	.word	0x00000000


	//----- nvinfo : EIATTR_CBANK_PARAM_SIZE
	.align		4
.L_3656:
        /*01e4*/ 	.byte	0x03, 0x19
        /*01e6*/ 	.short	0x0060


	//----- nvinfo : EIATTR_PARAM_CBANK
	.align		4
        /*01e8*/ 	.byte	0x04, 0x0a
        /*01ea*/ 	.short	(.L_3658 - .L_3657)
	.align		4
.L_3657:
        /*01ec*/ 	.word	index@(.nv.constant0._Z17LayerNormWarpImplI19BiasAddResidualLoadI6__halffE11AffineStoreIfS1_EfLi4ELi4ELi4ELi32ELi1ELb0EEvT_T0_iidPT1_S8_)
        /*01f0*/ 	.short	0x0380
        /*01f2*/ 	.short	0x0060


	//----- nvinfo : EIATTR_SW_WAR
	.align		4
.L_3658:
        /*01f4*/ 	.byte	0x04, 0x36
        /*01f6*/ 	.short	(.L_3660 - .L_3659)
.L_3659:
        /*01f8*/ 	.word	0x00000008
.L_3660:


//--------------------- .nv.info._Z17LayerNormWarpImplI19BiasAddResidualLoadI6__halffE11AffineStoreIfS1_EfLi4ELi4ELi0ELi32ELi2ELb1EEvT_T0_iidPT1_S8_ --------------------------
	.section	.nv.info._Z17LayerNormWarpImplI19BiasAddResidualLoadI6__halffE11AffineStoreIfS1_EfLi4ELi4ELi0ELi32ELi2ELb1EEvT_T0_iidPT1_S8_,"",@"SHT_CUDA_INFO"
	.sectionflags	@""
	.align	4


	//----- nvinfo : EIATTR_CUDA_API_VERSION
	.align		4
        /*0000*/ 	.byte	0x04, 0x37
        /*0002*/ 	.short	(.L_3662 - .L_3661)
.L_3661:
        /*0004*/ 	.word	0x00000082


	//----- nvinfo : EIATTR_KPARAM_INFO
	.align		4
.L_3662:
        /*0008*/ 	.byte	0x04, 0x17
        /*000a*/ 	.short	(.L_3664 - .L_3663)
.L_3663:
        /*000c*/ 	.word	0x00000000
        /*0010*/ 	.short	0x0006
        /*0012*/ 	.short	0x0058
        /*0014*/ 	.byte	0x00, 0xf5, 0x21, 0x00


	//----- nvinfo : EIATTR_KPARAM_INFO
	.align		4
.L_3664:
        /*0018*/ 	.byte	0x04, 0x17
        /*001a*/ 	.short	(.L_3666 - .L_3665)
.L_3665:
        /*001c*/ 	.word	0x00000000
        /*0020*/ 	.short	0x0005
        /*0022*/ 	.short	0x0050
        /*0024*/ 	.byte	0x00, 0xf5, 0x21, 0x00


	//----- nvinfo : EIATTR_KPARAM_INFO
	.align		4
.L_3666:
        /*0028*/ 	.byte	0x04, 0x17
        /*002a*/ 	.short	(.L_3668 - .L_3667)
.L_3667:
        /*002c*/ 	.word	0x00000000
        /*0030*/ 	.short	0x0004
        /*0032*/ 	.short	0x0048
        /*0034*/ 	.byte	0x00, 0xf0, 0x21, 0x00


	//----- nvinfo : EIATTR_KPARAM_INFO
	.align		4
.L_3668:
        /*0038*/ 	.byte	0x04, 0x17
        /*003a*/ 	.short	(.L_3670 - .L_3669)
.L_3669:
        /*003c*/ 	.word	0x00000000
        /*0040*/ 	.short	0x0003
        /*0042*/ 	.short	0x0044
        /*0044*/ 	.byte	0x00, 0xf0, 0x11, 0x00


	//----- nvinfo : EIATTR_KPARAM_INFO
	.align		4
.L_3670:
        /*0048*/ 	.byte	0x04, 0x17
        /*004a*/ 	.short	(.L_3672 - .L_3671)
.L_3671:
        /*004c*/ 	.word	0x00000000
        /*0050*/ 	.short	0x0002
        /*0052*/ 	.short	0x0040
        /*0054*/ 	.byte	0x00, 0xf0, 0x11, 0x00


	//----- nvinfo : EIATTR_KPARAM_INFO
	.align		4
.L_3672:
        /*0058*/ 	.byte	0x04, 0x17
        /*005a*/ 	.short	(.L_3674 - .L_3673)
.L_3673:
        /*005c*/ 	.word	0x00000000
        /*0060*/ 	.short	0x0001
        /*0062*/ 	.short	0x0020
        /*0064*/ 	.byte	0x00, 0xf0, 0x81, 0x00


	//----- nvinfo : EIATTR_KPARAM_INFO
	.align		4
.L_3674:
        /*0068*/ 	.byte	0x04, 0x17
        /*006a*/ 	.short	(.L_3676 - .L_3675)
.L_3675:
        /*006c*/ 	.word	0x00000000
        /*0070*/ 	.short	0x0000
        /*0072*/ 	.short	0x0000
        /*0074*/ 	.byte	0x00, 0xf0, 0x81, 0x00


	//----- nvinfo : EIATTR_SPARSE_MMA_MASK
	.align		4
.L_3676:
        /*0078*/ 	.byte	0x03, 0x50
        /*007a*/ 	.short	0x0000


	//----- nvinfo : EIATTR_MAXREG_COUNT
	.align		4
        /*007c*/ 	.byte	0x03, 0x1b
        /*007e*/ 	.short	0x00ff


	//----- nvinfo : EIATTR_EXTERNS
	.align		4
        /*0080*/ 	.byte	0x04, 0x0f
        /*0082*/ 	.short	(.L_3678 - .L_3677)


	//   ....[0]....
	.align		4
.L_3677:
        /*0084*/ 	.word	index@(__assertfail)


	//----- nvinfo : EIATTR_MERCURY_ISA_VERSION
	.align		4
.L_3678:
        /*0088*/ 	.byte	0x03, 0x5f
        /*008a*/ 	.short	0x0101


	//----- nvinfo : EIATTR_COOP_GROUP_MASK_REGIDS
	.align		4
        /*008c*/ 	.byte	0x04, 0x29
        /*008e*/ 	.short	(.L_3680 - .L_3679)


	//   ....[0]....
.L_3679:
        /*0090*/ 	.word	0xffffffff


	//   ....[1]....
        /*0094*/ 	.word	0xffffffff


	//   ....[2]....
        /*0098*/ 	.word	0xffffffff


	//   ....[3]....
        /*009c*/ 	.word	0xffffffff


	//   ....[4]....
        /*00a0*/ 	.word	0xffffffff


	//   ....[5]....
        /*00a4*/ 	.word	0xffffffff


	//   ....[6]....
        /*00a8*/ 	.word	0xffffffff


	//   ....[7]....
        /*00ac*/ 	.word	0xffffffff


	//   ....[8]....
        /*00b0*/ 	.word	0xffffffff


	//   ....[9]....
        /*00b4*/ 	.word	0xffffffff


	//   ....[10]....
        /*00b8*/ 	.word	0xffffffff


	//   ....[11]....
        /*00bc*/ 	.word	0xffffffff


	//   ....[12]....
        /*00c0*/ 	.word	0xffffffff


	//   ....[13]....
        /*00c4*/ 	.word	0xffffffff


	//   ....[14]....
        /*00c8*/ 	.word	0xffffffff


	//   ....[15]....
        /*00cc*/ 	.word	0xffffffff


	//   ....[16]....
        /*00d0*/ 	.word	0xffffffff


	//   ....[17]....
        /*00d4*/ 	.word	0xffffffff


	//   ....[18]....
        /*00d8*/ 	.word	0xffffffff


	//   ....[19]....
        /*00dc*/ 	.word	0xffffffff


	//   ....[20]....
        /*00e0*/ 	.word	0xffffffff


	//   ....[21]....
        /*00e4*/ 	.word	0xffffffff


	//   ....[22]....
        /*00e8*/ 	.word	0xffffffff


	//   ....[23]....
        /*00ec*/ 	.word	0xffffffff


	//   ....[24]....
        /*00f0*/ 	.word	0xffffffff


	//   ....[25]....
        /*00f4*/ 	.word	0xffffffff


	//   ....[26]....
        /*00f8*/ 	.word	0xffffffff


	//   ....[27]....
        /*00fc*/ 	.word	0xffffffff


	//   ....[28]....
        /*0100*/ 	.word	0xffffffff


	//   ....[29]....
        /*0104*/ 	.word	0xffffffff


	//   ....[30]....
        /*0108*/ 	.word	0xffffffff


	//   ....[31]....
        /*010c*/ 	.word	0xffffffff


	//   ....[32]....
        /*0110*/ 	.word	0xffffffff


	//   ....[33]....
        /*0114*/ 	.word	0xffffffff


	//   ....[34]....
        /*0118*/ 	.word	0xffffffff


	//   ....[35]....
        /*011c*/ 	.word	0xffffffff


	//   ....[36]....
        /*0120*/ 	.word	0x0500000f


	//   ....[37]....
        /*0124*/ 	.word	0x0500000f


	//   ....[38]....
        /*0128*/ 	.word	0x0500000f


	//   ....[39]....
        /*012c*/ 	.word	0x0500000f


	//   ....[40]....
        /*0130*/ 	.word	0x0500000f


	//   ....[41]....
        /*0134*/ 	.word	0x0500000f


	//   ....[42]....
        /*0138*/ 	.word	0x0500000f


	//   ....[43]....
        /*013c*/ 	.word	0x0500000f


	//   ....[44]....
        /*0140*/ 	.word	0x0500000f


	//   ....[45]....
        /*0144*/ 	.word	0x0500000f


	//   ....[46]....
        /*0148*/ 	.word	0x0500000f


	//   ....[47]....
        /*014c*/ 	.word	0x0500000f


	//   ....[48]....
        /*0150*/ 	.word	0x0500000f


	//   ....[49]....
        /*0154*/ 	.word	0x0500000f


	//   ....[50]....
        /*0158*/ 	.word	0x0500000f


	//   ....[51]....
        /*015c*/ 	.word	0x0500000f


	//   ....[52]....
        /*0160*/ 	.word	0x0500000f


	//   ....[53]....
        /*0164*/ 	.word	0x0500000f


	//   ....[54]....
        /*0168*/ 	.word	0x0500000f


	//   ....[55]....
        /*016c*/ 	.word	0x0500000f


	//   ....[56]....
        /*0170*/ 	.word	0x0500000f


	//   ....[57]....
        /*0174*/ 	.word	0x0500000f


	//   ....[58]....
        /*0178*/ 	.word	0x0500000f


	//   ....[59]....
        /*017c*/ 	.word	0x0500000f


	//   ....[60]....
        /*0180*/ 	.word	0x0500000f


	//   ....[61]....
        /*0184*/ 	.word	0x0500000f


	//   ....[62]....
        /*0188*/ 	.word	0x0500000f


	//   ....[63]....
        /*018c*/ 	.word	0x0500000f


	//   ....[64]....
        /*0190*/ 	.word	0x0500000f


	//   ....[65]....
        /*0194*/ 	.word	0x0500000f


	//   ....[66]....
        /*0198*/ 	.word	0x0500000f


	//   ....[67]....
        /*019c*/ 	.word	0x0500000f


	//   ....[68]....
        /*01a0*/ 	.word	0x0500000f


	//   ....[69]....
        /*01a4*/ 	.word	0x0500000f


	//   ....[70]....
        /*01a8*/ 	.word	0x0500000f


	//   ....[71]....
        /*01ac*/ 	.word	0x0500000f


	//----- nvinfo : EIATTR_COOP_GROUP_INSTR_OFFSETS
	.align		4
.L_3680:
        /*01b0*/ 	.byte	0x04, 0x28
        /*01b2*/ 	.short	(.L_3682 - .L_3681)


	//   ....[0]....
.L_3681:
        /*01b4*/ 	.word	0x00000a50


	//   ....[1]....
        /*01b8*/ 	.word	0x00000a60


	//   ....[2]....
        /*01bc*/ 	.word	0x00000a70


	//   ....[3]....
        /*01c0*/ 	.word	0x00000bc0


	//   ....[4]....
        /*01c4*/ 	.word	0x00000bd0


	//   ....[5]....
        /*01c8*/ 	.word	0x00000be0


	//   ....[6]....
        /*01cc*/ 	.word	0x00000d30


	//   ....[7]....
        /*01d0*/ 	.word	0x00000d40


	//   ....[8]....
        /*01d4*/ 	.word	0x00000d50


	//   ....[9]....
        /*01d8*/ 	.word	0x00000ea0


	//   ....[10]....
        /*01dc*/ 	.word	0x00000eb0


	//   ....[11]....
        /*01e0*/ 	.word	0x00000ec0


	//   ....[12]....
        /*01e4*/ 	.word	0x00001010


	//   ....[13]....
        /*01e8*/ 	.word	0x00001020


	//   ....[14]....
        /*01ec*/ 	.word	0x00001030


	//   ....[15]....
        /*01f0*/ 	.word	0x00001180


	//   ....[16]....
        /*01f4*/ 	.word	0x00001190


	//   ....[17]....
        /*01f8*/ 	.word	0x000011a0


	//   ....[18]....
        /*01fc*/ 	.word	0x000016a0


	//   ....[19]....
        /*0200*/ 	.word	0x000016b0


	//   ....[20]....
        /*0204*/ 	.word	0x000016c0


	//   ....[21]....
        /*0208*/ 	.word	0x00001810


	//   ....[22]....
        /*020c*/ 	.word	0x00001820


	//   ....[23]....
        /*0210*/ 	.word	0x00001830


	//   ....[24]....
        /*0214*/ 	.word	0x00001980


	//   ....[25]....
        /*0218*/ 	.word	0x00001990


	//   ....[26]....
        /*021c*/ 	.word	0x000019a0


	//   ....[27]....
        /*0220*/ 	.word	0x00001af0


	//   ....[28]....
        /*0224*/ 	.word	0x00001b00


	//   ....[29]....
        /*0228*/ 	.word	0x00001b10


	//   ....[30]....
        /*022c*/ 	.word	0x00001c60


	//   ....[31]....
        /*0230*/ 	.word	0x00001c70


	//   ....[32]....
        /*0234*/ 	.word	0x00001c80


	//   ....[33]....
        /*0238*/ 	.word	0x00001dd0


	//   ....[34]....
        /*023c*/ 	.word	0x00001de0


	//   ....[35]....
        /*0240*/ 	.word	0x00001df0


	//   ....[36]....
        /*0244*/ 	.word	0x00002360


	//   ....[37]....
        /*0248*/ 	.word	0x000023f0


	//   ....[38]....
        /*024c*/ 	.word	0x00002440


	//   ....[39]....
        /*0250*/ 	.word	0x000024d0


	//   ....[40]....
        /*0254*/ 	.word	0x00002560


	//   ....[41]....
        /*0258*/ 	.word	0x000025b0


	//   ....[42]....
        /*025c*/ 	.word	0x00002640


	//   ....[43]....
        /*0260*/ 	.word	0x000026d0


	//   ....[44]....
        /*0264*/ 	.word	0x00002720


	//   ....[45]....
        /*0268*/ 	.word	0x000027b0


	//   ....[46]....
        /*026c*/ 	.word	0x00002840


	//   ....[47]....
        /*0270*/ 	.word	0x00002890


	//   ....[48]....
        /*0274*/ 	.word	0x00002920


	//   ....[49]....
        /*0278*/ 	.word	0x000029b0


	//   ....[50]....
        /*027c*/ 	.word	0x00002a00


	//   ....[51]....
        /*0280*/ 	.word	0x00002a90


	//   ....[52]....
        /*0284*/ 	.word	0x00002b20


	//   ....[53]....
        /*0288*/ 	.word	0x00002b70


	//   ....[54]....
        /*028c*/ 	.word	0x00002c00


	//   ....[55]....
        /*0290*/ 	.word	0x00002c90


	//   ....[56]....
        /*0294*/ 	.word	0x00002ce0


	//   ....[57]....
        /*0298*/ 	.word	0x00002d70


	//   ....[58]....
        /*029c*/ 	.word	0x00002e00


	//   ....[59]....
        /*02a0*/ 	.word	0x00002e50


	//   ....[60]....
        /*02a4*/ 	.word	0x00002ee0


	//   ....[61]....
        /*02a8*/ 	.word	0x00002f70


	//   ....[62]....
        /*02ac*/ 	.word	0x00002fc0


	//   ....[63]....
        /*02b0*/ 	.word	0x00003050


	//   ....[64]....
        /*02b4*/ 	.word	0x000030e0


	//   ....[65]....
        /*02b8*/ 	.word	0x00003130


	//   ....[66]....
        /*02bc*/ 	.word	0x000031c0


	//   ....[67]....
        /*02c0*/ 	.word	0x00003250


	//   ....[68]....
        /*02c4*/ 	.word	0x000032a0


	//   ....[69]....
        /*02c8*/ 	.word	0x00003330


	//   ....[70]....
        /*02cc*/ 	.word	0x000033c0


	//   ....[71]....
        /*02d0*/ 	.word	0x00003410


	//----- nvinfo : EIATTR_VRC_CTA_INIT_COUNT
	.align		4
.L_3682:
        /*02d4*/ 	.byte	0x02, 0x4a
	.zero		1
	.zero		1


	//----- nvinfo : EIATTR_SYSCALL_OFFSETS
	.align		4
        /*02d8*/ 	.byte	0x04, 0x46
        /*02da*/ 	.short	(.L_3684 - .L_3683)


	//   ....[0]....
.L_3683:
        /*02dc*/ 	.word	0x00000180


	//----- nvinfo : EIATTR_EXIT_INSTR_OFFSETS
	.align		4
.L_3684:
        /*02e0*/ 	.byte	0x04, 0x1c
        /*02e2*/ 	.short	(.L_3686 - .L_3685)


	//   ....[0]....
.L_3685:
        /*02e4*/ 	.word	0x00000200


	//   ....[1]....
        /*02e8*/ 	.word	0x000022f0


	//----- nvinfo : EIATTR_MAX_THREADS
	.align		4
.L_3686:
        /*02ec*/ 	.byte	0x04, 0x05
        /*02ee*/ 	.short	(.L_3688 - .L_3687)
.L_3687:
        /*02f0*/ 	.word	0x00000100
        /*02f4*/ 	.word	0x00000001
        /*02f8*/ 	.word	0x00000001


	//----- nvinfo : EIATTR_CRS_STACK_SIZE
	.align		4
.L_3688:
        /*02fc*/ 	.byte	0x04, 0x1e
        /*02fe*/ 	.short	(.L_3690 - .L_3689)
.L_3689:
        /*0300*/ 	.word	0x00000000


	//----- nvinfo : EIATTR_CBANK_PARAM_SIZE
	.align		4
.L_3690:
        /*0304*/ 	.byte	0x03, 0x19
        /*0306*/ 	.short	0x0060


	//----- nvinfo : EIATTR_PARAM_CBANK
	.align		4
        /*0308*/ 	.byte	0x04, 0x0a
        /*030a*/ 	.short	(.L_3692 - .L_3691)
	.align		4
.L_3691:
        /*030c*/ 	.word	index@(.nv.constant0._Z17LayerNormWarpImplI19BiasAddResidualLoadI6__halffE11AffineStoreIfS1_EfLi4ELi4ELi0ELi32ELi2ELb1EEvT_T0_iidPT1_S8_)
        /*0310*/ 	.short	0x0380
        /*0312*/ 	.short	0x0060


	//----- nvinfo : EIATTR_SW_WAR
	.align		4
.L_3692:
        /*0314*/ 	.byte	0x04, 0x36
        /*0316*/ 	.short	(.L_3694 - .L_3693)
.L_3693:
        /*0318*/ 	.word	0x00000008
.L_3694:


//--------------------- .nv.info._Z17LayerNormWarpImplI19BiasAddResidualLoadI6__halffE11AffineStoreIfS1_EfLi4ELi4ELi4ELi32ELi2ELb0EEvT_T0_iidPT1_S8_ --------------------------
	.section	.nv.info._Z17LayerNormWarpImplI19BiasAddResidualLoadI6__halffE11AffineStoreIfS1_EfLi4ELi4ELi4ELi32ELi2ELb0EEvT_T0_iidPT1_S8_,"",@"SHT_CUDA_INFO"
	.sectionflags	@""
	.align	4


	//----- nvinfo : EIATTR_CUDA_API_VERSION
	.align		4
        /*0000*/ 	.byte	0x04, 0x37
        /*0002*/ 	.short	(.L_3696 - .L_3695)
.L_3695:
        /*0004*/ 	.word	0x00000082


	//----- nvinfo : EIATTR_KPARAM_INFO
	.align		4
.L_3696:
        /*0008*/ 	.byte	0x04, 0x17
        /*000a*/ 	.short	(.L_3698 - .L_3697)
.L_3697:
        /*000c*/ 	.word	0x00000000
        /*0010*/ 	.short	0x0006
        /*0012*/ 	.short	0x0058
        /*0014*/ 	.byte	0x00, 0xf5, 0x21, 0x00


	//----- nvinfo : EIATTR_KPARAM_INFO
	.align		4
.L_3698:
        /*0018*/ 	.byte	0x04, 0x17
        /*001a*/ 	.short	(.L_3700 - .L_3699)
.L_3699:
        /*001c*/ 	.word	0x00000000
        /*0020*/ 	.short	0x0005
        /*0022*/ 	.short	0x0050
        /*0024*/ 	.byte	0x00, 0xf5, 0x21, 0x00


	//----- nvinfo : EIATTR_KPARAM_INFO
	.align		4
.L_3700:
        /*0028*/ 	.byte	0x04, 0x17
        /*002a*/ 	.short	(.L_3702 - .L_3701)
.L_3701:
        /*002c*/ 	.word	0x00000000
        /*0030*/ 	.short	0x0004
        /*0032*/ 	.short	0x0048
        /*0034*/ 	.byte	0x00, 0xf0, 0x21, 0x00


	//----- nvinfo : EIATTR_KPARAM_INFO
	.align		4
.L_3702:
        /*0038*/ 	.byte	0x04, 0x17
        /*003a*/ 	.short	(.L_3704 - .L_3703)
.L_3703:
        /*003c*/ 	.word	0x00000000
        /*0040*/ 	.short	0x0003
        /*0042*/ 	.short	0x0044
        /*0044*/ 	.byte	0x00, 0xf0, 0x11, 0x00


	//----- nvinfo : EIATTR_KPARAM_INFO
	.align		4
.L_3704:
        /*0048*/ 	.byte	0x04, 0x17
        /*004a*/ 	.short	(.L_3706 - .L_3705)
.L_3705:
        /*004c*/ 	.word	0x00000000
        /*0050*/ 	.short	0x0002
        /*0052*/ 	.short	0x0040
        /*0054*/ 	.byte	0x00, 0xf0, 0x11, 0x00


	//----- nvinfo : EIATTR_KPARAM_INFO
	.align		4
.L_3706:
        /*0058*/ 	.byte	0x04, 0x17
        /*005a*/ 	.short	(.L_3708 - .L_3707)
.L_3707:
        /*005c*/ 	.word	0x00000000
        /*0060*/ 	.short	0x0001
        /*0062*/ 	.short	0x0020
        /*0064*/ 	.byte	0x00, 0xf0, 0x81, 0x00


	//----- nvinfo : EIATTR_KPARAM_INFO
	.align		4
.L_3708:
        /*0068*/ 	.byte	0x04, 0x17
        /*006a*/ 	.short	(.L_3710 - .L_3709)
.L_3709:
        /*006c*/ 	.word	0x00000000
        /*0070*/ 	.short	0x0000
        /*0072*/ 	.short	0x0000
        /*0074*/ 	.byte	0x00, 0xf0, 0x81, 0x00


	//----- nvinfo : EIATTR_SPARSE_MMA_MASK
	.align		4
.L_3710:
        /*0078*/ 	.byte	0x03, 0x50
        /*007a*/ 	.short	0x0000


	//----- nvinfo : EIATTR_MAXREG_COUNT
	.align		4
        /*007c*/ 	.byte	0x03, 0x1b
        /*007e*/ 	.short	0x00ff


	//----- nvinfo : EIATTR_EXTERNS
	.align		4
        /*0080*/ 	.byte	0x04, 0x0f
        /*0082*/ 	.short	(.L_3712 - .L_3711)


	//   ....[0]....
	.align		4
.L_3711:
        /*0084*/ 	.word	index@(__assertfail)


	//----- nvinfo : EIATTR_MERCURY_ISA_VERSION
	.align		4
.L_3712:
        /*0088*/ 	.byte	0x03, 0x5f
        /*008a*/ 	.short	0x0101


	//----- nvinfo : EIATTR_COOP_GROUP_MASK_REGIDS
	.align		4
        /*008c*/ 	.byte	0x04, 0x29
        /*008e*/ 	.short	(.L_3714 - .L_3713)


	//   ....[0]....
.L_3713:
        /*0090*/ 	.word	0xffffffff


	//   ....[1]....
        /*0094*/ 	.word	0xffffffff


	//   ....[2]....
        /*0098*/ 	.word	0xffffffff


	//   ....[3]....
        /*009c*/ 	.word	0xffffffff


	//   ....[4]....
        /*00a0*/ 	.word	0xffffffff


	//   ....[5]....
        /*00a4*/ 	.word	0xffffffff


	//   ....[6]....
        /*00a8*/ 	.word	0xffffffff


	//   ....[7]....
        /*00ac*/ 	.word	0xffffffff


	//   ....[8]....
        /*00b0*/ 	.word	0xffffffff


	//   ....[9]....
        /*00b4*/ 	.word	0xffffffff


	//   ....[10]....
        /*00b8*/ 	.word	0xffffffff


	//   ....[11]....
        /*00bc*/ 	.word	0xffffffff


	//   ....[12]....
        /*00c0*/ 	.word	0xffffffff


	//   ....[13]....
        /*00c4*/ 	.word	0xffffffff


	//   ....[14]....
        /*00c8*/ 	.word	0xffffffff


	//   ....[15]....
        /*00cc*/ 	.word	0xffffffff


	//   ....[16]....
        /*00d0*/ 	.word	0xffffffff


	//   ....[17]....
        /*00d4*/ 	.word	0xffffffff


	//   ....[18]....
        /*00d8*/ 	.word	0xffffffff


	//   ....[19]....
        /*00dc*/ 	.word	0xffffffff


	//   ....[20]....
        /*00e0*/ 	.word	0xffffffff


	//   ....[21]....
        /*00e4*/ 	.word	0xffffffff


	//   ....[22]....
        /*00e8*/ 	.word	0xffffffff


	//   ....[23]....
        /*00ec*/ 	.word	0xffffffff


	//   ....[24]....
        /*00f0*/ 	.word	0xffffffff


	//   ....[25]....
        /*00f4*/ 	.word	0xffffffff


	//   ....[26]....
        /*00f8*/ 	.word	0xffffffff


	//   ....[27]....
        /*00fc*/ 	.word	0xffffffff


	//   ....[28]....
        /*0100*/ 	.word	0xffffffff


	//   ....[29]....
        /*0104*/ 	.word	0xffffffff


	//   ....[30]....
        /*0108*/ 	.word	0xffffffff


	//   ....[31]....
        /*010c*/ 	.word	0xffffffff


	//   ....[32]....
        /*0110*/ 	.word	0xffffffff


	//   ....[33]....
        /*0114*/ 	.word	0xffffffff


	//   ....[34]....
        /*0118*/ 	.word	0xffffffff


	//   ....[35]....
        /*011c*/ 	.word	0xffffffff


	//   ....[36]....
        /*0120*/ 	.word	0x0500000f


	//   ....[37]....
        /*0124*/ 	.word	0x0500000f


	//   ....[38]....
        /*0128*/ 	.word	0x0500000f


	//   ....[39]....
        /*012c*/ 	.word	0x0500000f


	//   ....[40]....
        /*0130*/ 	.word	0x0500000f


	//   ....[41]....
        /*0134*/ 	.word	0x0500000f


	//   ....[42]....
        /*0138*/ 	.word	0x0500000f


	//   ....[43]....
        /*013c*/ 	.word	0x0500000f


	//   ....[44]....
        /*0140*/ 	.word	0x0500000f


	//   ....[45]....
        /*0144*/ 	.word	0x0500000f


	//   ....[46]....
        /*0148*/ 	.word	0x0500000f


	//   ....[47]....
        /*014c*/ 	.word	0x0500000f


	//   ....[48]....
        /*0150*/ 	.word	0x0500000f


	//   ....[49]....
        /*0154*/ 	.word	0x0500000f


	//   ....[50]....
        /*0158*/ 	.word	0x0500000f


	//   ....[51]....
        /*015c*/ 	.word	0x0500000f


	//   ....[52]....
        /*0160*/ 	.word	0x0500000f


	//   ....[53]....
        /*0164*/ 	.word	0x0500000f


	//   ....[54]....
        /*0168*/ 	.word	0x0500000f


	//   ....[55]....
        /*016c*/ 	.word	0x0500000f


	//   ....[56]....
        /*0170*/ 	.word	0x0500000f


	//   ....[57]....
        /*0174*/ 	.word	0x0500000f


	//   ....[58]....
        /*0178*/ 	.word	0x0500000f


	//   ....[59]....
        /*017c*/ 	.word	0x0500000f


	//   ....[60]....
        /*0180*/ 	.word	0x0500000f


	//   ....[61]....
        /*0184*/ 	.word	0x0500000f


	//   ....[62]....
        /*0188*/ 	.word	0x0500000f


	//   ....[63]....
        /*018c*/ 	.word	0x0500000f


	//   ....[64]....
        /*0190*/ 	.word	0x0500000f


	//   ....[65]....
        /*0194*/ 	.word	0x0500000f


	//   ....[66]....
        /*0198*/ 	.word	0x0500000f


	//   ....[67]....
        /*019c*/ 	.word	0x0500000f


	//   ....[68]....
        /*01a0*/ 	.word	0x0500000f


	//   ....[69]....
        /*01a4*/ 	.word	0x0500000f


	//   ....[70]....
        /*01a8*/ 	.word	0x0500000f


	//   ....[71]....
        /*01ac*/ 	.word	0x0500000f


	//----- nvinfo : EIATTR_COOP_GROUP_INSTR_OFFSETS
	.align		4
.L_3714:
        /*01b0*/ 	.byte	0x04, 0x28
        /*01b2*/ 	.short	(.L_3716 - .L_3715)


	//   ....[0]....
.L_3715:
        /*01b4*/ 	.word	0x00000900


	//   ....[1]....
        /*01b8*/ 	.word	0x00000910


	//   ....[2]....
        /*01bc*/ 	.word	0x00000920


	//   ....[3]....
        /*01c0*/ 	.word	0x00000a30


	//   ....[4]....
        /*01c4*/ 	.word	0x00000a40


	//   ....[5]....
        /*01c8*/ 	.word	0x00000a50


	//   ....[6]....
        /*01cc*/ 	.word	0x00000b80


	//   ....[7]....
        /*01d0*/ 	.word	0x00000b90


	//   ....[8]....
        /*01d4*/ 	.word	0x00000ba0


	//   ....[9]....
        /*01d8*/ 	.word	0x00000cd0


	//   ....[10]....
        /*01dc*/ 	.word	0x00000ce0


	//   ....[11]....
        /*01e0*/ 	.word	0x00000cf0


	//   ....[12]....
        /*01e4*/ 	.word	0x00000e20


	//   ....[13]....
        /*01e8*/ 	.word	0x00000e30


	//   ....[14]....
        /*01ec*/ 	.word	0x00000e40


	//   ....[15]....
        /*01f0*/ 	.word	0x00000f70


	//   ....[16]....
        /*01f4*/ 	.word	0x00000f80


	//   ....[17]....
        /*01f8*/ 	.word	0x00000f90


	//   ....[18]....
        /*01fc*/ 	.word	0x000014a0


	//   ....[19]....
        /*0200*/ 	.word	0x000014b0


	//   ....[20]....
        /*0204*/ 	.word	0x000014c0


	//   ....[21]....
        /*0208*/ 	.word	0x000015e0


	//   ....[22]....
        /*020c*/ 	.word	0x000015f0


	//   ....[23]....
        /*0210*/ 	.word	0x00001600


	//   ....[24]....
        /*0214*/ 	.word	0x00001730


	//   ....[25]....
        /*0218*/ 	.word	0x00001740


	//   ....[26]....
        /*021c*/ 	.word	0x00001750


	//   ....[27]....
        /*0220*/ 	.word	0x00001880


	//   ....[28]....
        /*0224*/ 	.word	0x00001890


	//   ....[29]....
        /*0228*/ 	.word	0x000018a0


	//   ....[30]....
        /*022c*/ 	.word	0x000019d0


	//   ....[31]....
        /*0230*/ 	.word	0x000019e0


	//   ....[32]....
        /*0234*/ 	.word	0x000019f0


	//   ....[33]....
        /*0238*/ 	.word	0x00001b20


	//   ....[34]....
        /*023c*/ 	.word	0x00001b30


	//   ....[35]....
        /*0240*/ 	.word	0x00001b40


	//   ....[36]....
        /*0244*/ 	.word	0x00002040


	//   ....[37]....
        /*0248*/ 	.word	0x000020d0


	//   ....[38]....
        /*024c*/ 	.word	0x00002120


	//   ....[39]....
        /*0250*/ 	.word	0x000021b0


	//   ....[40]....
        /*0254*/ 	.word	0x00002240


	//   ....[41]....
        /*0258*/ 	.word	0x00002290


	//   ....[42]....
        /*025c*/ 	.word	0x00002320


	//   ....[43]....
        /*0260*/ 	.word	0x000023b0


	//   ....[44]....
        /*0264*/ 	.word	0x00002400


	//   ....[45]....
        /*0268*/ 	.word	0x00002490


	//   ....[46]....
        /*026c*/ 	.word	0x00002520


	//   ....[47]....
        /*0270*/ 	.word	0x00002570


	//   ....[48]....
        /*0274*/ 	.word	0x00002600


	//   ....[49]....
        /*0278*/ 	.word	0x00002690


	//   ....[50]....
        /*027c*/ 	.word	0x000026e0


	//   ....[51]....
        /*0280*/ 	.word	0x00002770


	//   ....[52]....
        /*0284*/ 	.word	0x00002800


	//   ....[53]....
        /*0288*/ 	.word	0x00002850


	//   ....[54]....
        /*028c*/ 	.word	0x000028e0


	//   ....[55]....
        /*0290*/ 	.word	0x00002970


	//   ....[56]....
        /*0294*/ 	.word	0x000029c0


	//   ....[57]....
        /*0298*/ 	.word	0x00002a50


	//   ....[58]....
        /*029c*/ 	.word	0x00002ae0


	//   ....[59]....
        /*02a0*/ 	.word	0x00002b30


	//   ....[60]....
        /*02a4*/ 	.word	0x00002bc0


	//   ....[61]....
        /*02a8*/ 	.word	0x00002c50


	//   ....[62]....
        /*02ac*/ 	.word	0x00002ca0


	//   ....[63]....
        /*02b0*/ 	.word	0x00002d30


	//   ....[64]....
        /*02b4*/ 	.word	0x00002dc0


	//   ....[65]....
        /*02b8*/ 	.word	0x00002e10


	//   ....[66]....
        /*02bc*/ 	.word	0x00002ea0


	//   ....[67]....
        /*02c0*/ 	.word	0x00002f30


	//   ....[68]....
        /*02c4*/ 	.word	0x00002f80


	//   ....[69]....
        /*02c8*/ 	.word	0x00003010


	//   ....[70]....
        /*02cc*/ 	.word	0x000030a0


	//   ....[71]....
        /*02d0*/ 	.word	0x000030f0


	//----- nvinfo : EIATTR_VRC_CTA_INIT_COUNT
	.align		4
.L_3716:
        /*02d4*/ 	.byte	0x02, 0x4a
	.zero		1
	.zero		1


	//----- nvinfo : EIATTR_SYSCALL_OFFSETS
	.align		4
        /*02d8*/ 	.byte	0x04, 0x46
        /*02da*/ 	.short	(.L_3718 - .L_3717)


	//   ....[0]....
.L_3717:
        /*02dc*/ 	.word	0x00000170


	//----- nvinfo : EIATTR_EXIT_INSTR_OFFSETS
	.align		4
.L_3718:
        /*02e0*/ 	.byte	0x04, 0x1c
        /*02e2*/ 	.short	(.L_3720 - .L_3719)


	//   ....[0]....
.L_3719:
        /*02e4*/ 	.word	0x000001f0


	//   ....[1]....
        /*02e8*/ 	.word	0x00001fd0


	//----- nvinfo : EIATTR_MAX_THREADS
	.align		4
.L_3720:
        /*02ec*/ 	.byte	0x04, 0x05
        /*02ee*/ 	.short	(.L_3722 - .L_3721)
.L_3721:
        /*02f0*/ 	.word	0x00000100
        /*02f4*/ 	.word	0x00000001
        /*02f8*/ 	.word	0x00000001


	//----- nvinfo : EIATTR_CRS_STACK_SIZE
	.align		4
.L_3722:
        /*02fc*/ 	.byte	0x04, 0x1e
        /*02fe*/ 	.short	(.L_3724 - .L_3723)
.L_3723:
        /*0300*/ 	.word	0x00000000


	//----- nvinfo : EIATTR_CBANK_PARAM_SIZE
	.align		4
.L_3724:
        /*0304*/ 	.byte	0x03, 0x19
        /*0306*/ 	.short	0x0060


	//----- nvinfo : EIATTR_PARAM_CBANK
	.align		4
        /*0308*/ 	.byte	0x04, 0x0a
        /*030a*/ 	.short	(.L_3726 - .L_3725)
	.align		4
.L_3725:
        /*030c*/ 	.word	index@(.nv.constant0._Z17LayerNormWarpImplI19BiasAddResidualLoadI6__halffE11AffineStoreIfS1_EfLi4ELi4ELi4ELi32ELi2ELb0EEvT_T0_iidPT1_S8_)
        /*0310*/ 	.short	0x0380
        /*0312*/ 	.short	0x0060


	//----- nvinfo : EIATTR_SW_WAR
	.align		4
.L_3726:
        /*0314*/ 	.byte	0x04, 0x36
        /*0316*/ 	.short	(.L_3728 - .L_3727)
.L_3727:
        /*0318*/ 	.word	0x00000008
.L_3728:


//--------------------- .nv.info._Z17LayerNormWarpImplI19BiasAddResidualLoadI6__halffE11AffineStoreIfS1_EfLi4ELi4ELi0ELi16ELi1ELb1EEvT_T0_iidPT1_S8_ --------------------------
	.section	.nv.info._Z17LayerNormWarpImplI19BiasAddResidualLoadI6__halffE11AffineStoreIfS1_EfLi4ELi4ELi0ELi16ELi1ELb1EEvT_T0_iidPT1_S8_,"",@"SHT_CUDA_INFO"
	.sectionflags	@""
	.align	4


	//----- nvinfo : EIATTR_CUDA_API_VERSION
	.align		4
        /*0000*/ 	.byte	0x04, 0x37
        /*0002*/ 	.short	(.L_3730 - .L_3729)
.L_3729:
        /*0004*/ 	.word	0x00000082


	//----- nvinfo : EIATTR_KPARAM_INFO
	.align		4
.L_3730:
        /*0008*/ 	.byte	0x04, 0x17
        /*000a*/ 	.short	(.L_3732 - .L_3731)
.L_3731:
        /*000c*/ 	.word	0x00000000
        /*0010*/ 	.short	0x0006
        /*0012*/ 	.short	0x0058
        /*0014*/ 	.byte	0x00, 0xf5, 0x21, 0x00


	//----- nvinfo : EIATTR_KPARAM_INFO
	.align		4
.L_3732:
        /*0018*/ 	.byte	0x04, 0x17
        /*001a*/ 	.short	(.L_3734 - .L_3733)
.L_3733:
        /*001c*/ 	.word	0x00000000
        /*0020*/ 	.short	0x0005
        /*0022*/ 	.short	0x0050
        /*0024*/ 	.byte	0x00, 0xf5, 0x21, 0x00


	//----- nvinfo : EIATTR_KPARAM_INFO
	.align		4
.L_3734:
        /*0028*/ 	.byte	0x04, 0x17
        /*002a*/ 	.short	(.L_3736 - .L_3735)
.L_3735:
        /*002c*/ 	.word	0x00000000
        /*0030*/ 	.short	0x0004
        /*0032*/ 	.short	0x0048
        /*0034*/ 	.byte	0x00, 0xf0, 0x21, 0x00


	//----- nvinfo : EIATTR_KPARAM_INFO
	.align		4
.L_3736:
        /*0038*/ 	.byte	0x04, 0x17
        /*003a*/ 	.short	(.L_3738 - .L_3737)
.L_3737:
        /*003c*/ 	.word	0x00000000
        /*0040*/ 	.short	0x0003
        /*0042*/ 	.short	0x0044
        /*0044*/ 	.byte	0x00, 0xf0, 0x11, 0x00


	//----- nvinfo : EIATTR_KPARAM_INFO
	.align		4
.L_3738:
        /*0048*/ 	.byte	0x04, 0x17
        /*004a*/ 	.short	(.L_3740 - .L_3739)
.L_3739:
        /*004c*/ 	.word	0x00000000
        /*0050*/ 	.short	0x0002
        /*0052*/ 	.short	0x0040
        /*0054*/ 	.byte	0x00, 0xf0, 0x11, 0x00


	//----- nvinfo : EIATTR_KPARAM_INFO
	.align		4
.L_3740:
        /*0058*/ 	.byte	0x04, 0x17
        /*005a*/ 	.short	(.L_3742 - .L_3741)
.L_3741:
        /*005c*/ 	.word	0x00000000
        /*0060*/ 	.short	0x0001
        /*0062*/ 	.short	0x0020
        /*0064*/ 	.byte	0x00, 0xf0, 0x81, 0x00


	//----- nvinfo : EIATTR_KPARAM_INFO
	.align		4
.L_3742:
        /*0068*/ 	.byte	0x04, 0x17
        /*006a*/ 	.short	(.L_3744 - .L_3743)
.L_3743:
        /*006c*/ 	.word	0x00000000
        /*0070*/ 	.short	0x0000
        /*0072*/ 	.short	0x0000
        /*0074*/ 	.byte	0x00, 0xf0, 0x81, 0x00


	//----- nvinfo : EIATTR_SPARSE_MMA_MASK
	.align		4
.L_3744:
        /*0078*/ 	.byte	0x03, 0x50
        /*007a*/ 	.short	0x0000


	//----- nvinfo : EIATTR_MAXREG_COUNT
	.align		4
        /*007c*/ 	.byte	0x03, 0x1b
        /*007e*/ 	.short	0x00ff


	//----- nvinfo : EIATTR_EXTERNS
	.align		4
        /*0080*/ 	.byte	0x04, 0x0f
        /*0082*/ 	.short	(.L_3746 - .L_3745)


	//   ....[0]....
	.align		4
.L_3745:
        /*0084*/ 	.word	index@(__assertfail)


	//----- nvinfo : EIATTR_MERCURY_ISA_VERSION
	.align		4
.L_3746:
        /*0088*/ 	.byte	0x03, 0x5f
        /*008a*/ 	.short	0x0101


	//----- nvinfo : EIATTR_COOP_GROUP_MASK_REGIDS
	.align		4
        /*008c*/ 	.byte	0x04, 0x29
        /*008e*/ 	.short	(.L_3748 - .L_3747)


	//   ....[0]....
.L_3747:
        /*0090*/ 	.word	0xffffffff


	//   ....[1]....
        /*0094*/ 	.word	0xffffffff


	//   ....[2]....
        /*0098*/ 	.word	0xffffffff


	//   ....[3]....
        /*009c*/ 	.word	0xffffffff


	//   ....[4]....
        /*00a0*/ 	.word	0xffffffff


	//   ....[5]....
        /*00a4*/ 	.word	0xffffffff


	//   ....[6]....
        /*00a8*/ 	.word	0xffffffff


	//   ....[7]....
        /*00ac*/ 	.word	0xffffffff


	//   ....[8]....
        /*00b0*/ 	.word	0xffffffff


	//   ....[9]....
        /*00b4*/ 	.word	0xffffffff


	//   ....[10]....
        /*00b8*/ 	.word	0xffffffff


	//   ....[11]....
        /*00bc*/ 	.word	0xffffffff


	//   ....[12]....
        /*00c0*/ 	.word	0xffffffff


	//   ....[13]....
        /*00c4*/ 	.word	0xffffffff


	//   ....[14]....
        /*00c8*/ 	.word	0xffffffff


	//   ....[15]....
        /*00cc*/ 	.word	0x0500000f


	//   ....[16]....
        /*00d0*/ 	.word	0x0500000f


	//   ....[17]....
        /*00d4*/ 	.word	0x0500000f


	//   ....[18]....
        /*00d8*/ 	.word	0x0500000f


	//   ....[19]....
        /*00dc*/ 	.word	0x0500000f


	//   ....[20]....
        /*00e0*/ 	.word	0x0500000f


	//   ....[21]....
        /*00e4*/ 	.word	0x0500000f


	//   ....[22]....
        /*00e8*/ 	.word	0x0500000f


	//   ....[23]....
        /*00ec*/ 	.word	0x0500000f


	//   ....[24]....
        /*00f0*/ 	.word	0x0500000f


	//   ....[25]....
        /*00f4*/ 	.word	0x0500000f


	//   ....[26]....
        /*00f8*/ 	.word	0x0500000f


	//   ....[27]....
        /*00fc*/ 	.word	0x0500000f


	//   ....[28]....
        /*0100*/ 	.word	0x0500000f


	//   ....[29]....
        /*0104*/ 	.word	0x0500000f


	//----- nvinfo : EIATTR_COOP_GROUP_INSTR_OFFSETS
	.align		4
.L_3748:
        /*0108*/ 	.byte	0x04, 0x28
        /*010a*/ 	.short	(.L_3750 - .L_3749)


	//   ....[0]....
.L_3749:
        /*010c*/ 	.word	0x000006d0


	//   ....[1]....
        /*0110*/ 	.word	0x000006e0


	//   ....[2]....
        /*0114*/ 	.word	0x000006f0


	//   ....[3]....
        /*0118*/ 	.word	0x00000840


	//   ....[4]....
        /*011c*/ 	.word	0x00000850


	//   ....[5]....
        /*0120*/ 	.word	0x00000860


	//   ....[6]....
        /*0124*/ 	.word	0x000009b0


	//   ....[7]....
        /*0128*/ 	.word	0x000009c0


	//   ....[8]....
        /*012c*/ 	.word	0x000009d0


	//   ....[9]....
        /*0130*/ 	.word	0x00000b20


	//   ....[10]....
        /*0134*/ 	.word	0x00000b30


	//   ....[11]....
        /*0138*/ 	.word	0x00000b40


	//   ....[12]....
        /*013c*/ 	.word	0x00000c90


	//   ....[13]....
        /*0140*/ 	.word	0x00000ca0


	//   ....[14]....
        /*0144*/ 	.word	0x00000cb0


	//   ....[15]....
        /*0148*/ 	.word	0x00001260


	//   ....[16]....
        /*014c*/ 	.word	0x000012f0


	//   ....[17]....
        /*0150*/ 	.word	0x00001340


	//   ....[18]....
        /*0154*/ 	.word	0x000013d0


	//   ....[19]....
        /*0158*/ 	.word	0x00001460


	//   ....[20]....
        /*015c*/ 	.word	0x000014b0


	//   ....[21]....
        /*0160*/ 	.word	0x00001540


	//   ....[22]....
        /*0164*/ 	.word	0x000015d0


	//   ....[23]....
        /*0168*/ 	.word	0x00001620


	//   ....[24]....
        /*016c*/ 	.word	0x000016b0


	//   ....[25]....
        /*0170*/ 	.word	0x00001740


	//   ....[26]....
        /*0174*/ 	.word	0x00001790


	//   ....[27]....
        /*0178*/ 	.word	0x00001820


	//   ....[28]....
        /*017c*/ 	.word	0x000018b0


	//   ....[29]....
        /*0180*/ 	.word	0x00001900


	//----- nvinfo : EIATTR_VRC_CTA_INIT_COUNT
	.align		4
.L_3750:
        /*0184*/ 	.byte	0x02, 0x4a
	.zero		1
	.zero		1


	//----- nvinfo : EIATTR_SYSCALL_OFFSETS
	.align		4
        /*0188*/ 	.byte	0x04, 0x46
        /*018a*/ 	.short	(.L_3752 - .L_3751)


	//   ....[0]....
.L_3751:
        /*018c*/ 	.word	0x00000180


	//----- nvinfo : EIATTR_EXIT_INSTR_OFFSETS
	.align		4
.L_3752:
        /*0190*/ 	.byte	0x04, 0x1c
        /*0192*/ 	.short	(.L_3754 - .L_3753)


	//   ....[0]....
.L_3753:
        /*0194*/ 	.word	0x000001f0


	//   ....[1]....
        /*0198*/ 	.word	0x000011f0


	//----- nvinfo : EIATTR_MAX_THREADS
	.align		4
.L_3754:
        /*019c*/ 	.byte	0x04, 0x05
        /*019e*/ 	.short	(.L_3756 - .L_3755)
.L_3755:
        /*01a0*/ 	.word	0x00000100
        /*01a4*/ 	.word	0x00000001
        /*01a8*/ 	.word	0x00000001


	//----- nvinfo : EIATTR_CRS_STACK_SIZE
	.align		4
.L_3756:
        /*01ac*/ 	.byte	0x04, 0x1e
        /*01ae*/ 	.short	(.L_3758 - .L_3757)
.L_3757:
        /*01b0*/ 	.word	0x00000000


	//----- nvinfo : EIATTR_CBANK_PARAM_SIZE
	.align		4
.L_3758:
        /*01b4*/ 	.byte	0x03, 0x19
        /*01b6*/ 	.short	0x0060


	//----- nvinfo : EIATTR_PARAM_CBANK
	.align		4
        /*01b8*/ 	.byte	0x04, 0x0a
        /*01ba*/ 	.short	(.L_3760 - .L_3759)
	.align		4
.L_3759:
        /*01bc*/ 	.word	index@(.nv.constant0._Z17LayerNormWarpImplI19BiasAddResidualLoadI6__halffE11AffineStoreIfS1_EfLi4ELi4ELi0ELi16ELi1ELb1EEvT_T0_iidPT1_S8_)
        /*01c0*/ 	.short	0x0380
        /*01c2*/ 	.short	0x0060


	//----- nvinfo : EIATTR_SW_WAR
	.align		4
.L_3760:
        /*01c4*/ 	.byte	0x04, 0x36
        /*01c6*/ 	.short	(.L_3762 - .L_3761)
.L_3761:
        /*01c8*/ 	.word	0x00000008
.L_3762:


//--------------------- .nv.info._Z17LayerNormWarpImplI19BiasAddResidualLoadI6__halffE11AffineStoreIfS1_EfLi4ELi4ELi4ELi16ELi1ELb0EEvT_T0_iidPT1_S8_ --------------------------
	.section	.nv.info._Z17LayerNormWarpImplI19BiasAddResidualLoadI6__halffE11AffineStoreIfS1_EfLi4ELi4ELi4ELi16ELi1ELb0EEvT_T0_iidPT1_S8_,"",@"SHT_CUDA_INFO"
	.sectionflags	@""
	.align	4


	//----- nvinfo : EIATTR_CUDA_API_VERSION
	.align		4
        /*0000*/ 	.byte	0x04, 0x37
        /*0002*/ 	.short	(.L_3764 - .L_3763)
.L_3763:
        /*0004*/ 	.word	0x00000082


	//----- nvinfo : EIATTR_KPARAM_INFO
	.align		4
.L_3764:
        /*0008*/ 	.byte	0x04, 0x17
        /*000a*/ 	.short	(.L_3766 - .L_3765)
.L_3765:
        /*000c*/ 	.word	0x00000000
        /*0010*/ 	.short	0x0006
        /*0012*/ 	.short	0x0058
        /*0014*/ 	.byte	0x00, 0xf5, 0x21, 0x00


	//----- nvinfo : EIATTR_KPARAM_INFO
	.align		4
.L_3766:
        /*0018*/ 	.byte	0x04, 0x17
        /*001a*/ 	.short	(.L_3768 - .L_3767)
.L_3767:
        /*001c*/ 	.word	0x00000000
        /*0020*/ 	.short	0x0005
        /*0022*/ 	.short	0x0050
        /*0024*/ 	.byte	0x00, 0xf5, 0x21, 0x00


	//----- nvinfo : EIATTR_KPARAM_INFO
	.align		4
.L_3768:
        /*0028*/ 	.byte	0x04, 0x17
        /*002a*/ 	.short	(.L_3770 - .L_3769)
.L_3769:
        /*002c*/ 	.word	0x00000000
        /*0030*/ 	.short	0x0004
        /*0032*/ 	.short	0x0048
        /*0034*/ 	.byte	0x00, 0xf0, 0x21, 0x00


	//----- nvinfo : EIATTR_KPARAM_INFO
	.align		4
.L_3770:
        /*0038*/ 	.byte	0x04, 0x17
        /*003a*/ 	.short	(.L_3772 - .L_3771)
.L_3771:
        /*003c*/ 	.word	0x00000000
        /*0040*/ 	.short	0x0003
        /*0042*/ 	.short	0x0044
        /*0044*/ 	.byte	0x00, 0xf0, 0x11, 0x00


	//----- nvinfo : EIATTR_KPARAM_INFO
	.align		4
.L_3772:
        /*0048*/ 	.byte	0x04, 0x17
        /*004a*/ 	.short	(.L_3774 - .L_3773)
.L_3773:
        /*004c*/ 	.word	0x00000000
        /*0050*/ 	.short	0x0002
        /*0052*/ 	.short	0x0040
        /*0054*/ 	.byte	0x00, 0xf0, 0x11, 0x00


	//----- nvinfo : EIATTR_KPARAM_INFO
	.align		4
.L_3774:
        /*0058*/ 	.byte	0x04, 0x17
        /*005a*/ 	.short	(.L_3776 - .L_3775)
.L_3775:
        /*005c*/ 	.word	0x00000000
        /*0060*/ 	.short	0x0001
        /*0062*/ 	.short	0x0020
        /*0064*/ 	.byte	0x00, 0xf0, 0x81, 0x00


	//----- nvinfo : EIATTR_KPARAM_INFO
	.align		4
.L_3776:
        /*0068*/ 	.byte	0x04, 0x17
        /*006a*/ 	.short	(.L_3778 - .L_3777)
.L_3777:
        /*006c*/ 	.word	0x00000000
        /*0070*/ 	.short	0x0000
        /*0072*/ 	.short	0x0000
        /*0074*/ 	.byte	0x00, 0xf0, 0x81, 0x00


	//----- nvinfo : EIATTR_SPARSE_MMA_MASK
	.align		4
.L_3778:
        /*0078*/ 	.byte	0x03, 0x50
        /*007a*/ 	.short	0x0000


	//----- nvinfo : EIATTR_MAXREG_COUNT
	.align		4
        /*007c*/ 	.byte	0x03, 0x1b
        /*007e*/ 	.short	0x00ff


	//----- nvinfo : EIATTR_EXTERNS
	.align		4
        /*0080*/ 	.byte	0x04, 0x0f
        /*0082*/ 	.short	(.L_3780 - .L_3779)


	//   ....[0]....
	.align		4
.L_3779:
        /*0084*/ 	.word	index@(__assertfail)


	//----- nvinfo : EIATTR_MERCURY_ISA_VERSION
	.align		4
.L_3780:
        /*0088*/ 	.byte	0x03, 0x5f
        /*008a*/ 	.short	0x0101


	//----- nvinfo : EIATTR_COOP_GROUP_MASK_REGIDS
	.align		4
        /*008c*/ 	.byte	0x04, 0x29
        /*008e*/ 	.short	(.L_3782 - .L_3781)


	//   ....[0]....
.L_3781:
        /*0090*/ 	.word	0xffffffff


	//   ....[1]....
        /*0094*/ 	.word	0xffffffff


	//   ....[2]....
        /*0098*/ 	.word	0xffffffff


	//   ....[3]....
        /*009c*/ 	.word	0xffffffff


	//   ....[4]....
        /*00a0*/ 	.word	0xffffffff


	//   ....[5]....
        /*00a4*/ 	.word	0xffffffff


	//   ....[6]....
        /*00a8*/ 	.word	0xffffffff


	//   ....[7]....
        /*00ac*/ 	.word	0xffffffff


	//   ....[8]....
        /*00b0*/ 	.word	0xffffffff


	//   ....[9]....
        /*00b4*/ 	.word	0xffffffff


	//   ....[10]....
        /*00b8*/ 	.word	0xffffffff


	//   ....[11]....
        /*00bc*/ 	.word	0xffffffff


	//   ....[12]....
        /*00c0*/ 	.word	0xffffffff


	//   ....[13]....
        /*00c4*/ 	.word	0xffffffff


	//   ....[14]....
        /*00c8*/ 	.word	0xffffffff


	//   ....[15]....
        /*00cc*/ 	.word	0x0500000f


	//   ....[16]....
        /*00d0*/ 	.word	0x0500000f


	//   ....[17]....
        /*00d4*/ 	.word	0x0500000f


	//   ....[18]....
        /*00d8*/ 	.word	0x0500000f


	//   ....[19]....
        /*00dc*/ 	.word	0x0500000f


	//   ....[20]....
        /*00e0*/ 	.word	0x0500000f


	//   ....[21]....
        /*00e4*/ 	.word	0x0500000f


	//   ....[22]....
        /*00e8*/ 	.word	0x0500000f


	//   ....[23]....
        /*00ec*/ 	.word	0x0500000f


	//   ....[24]....
        /*00f0*/ 	.word	0x0500000f


	//   ....[25]....
        /*00f4*/ 	.word	0x0500000f


	//   ....[26]....
        /*00f8*/ 	.word	0x0500000f


	//   ....[27]....
        /*00fc*/ 	.word	0x0500000f


	//   ....[28]....
        /*0100*/ 	.word	0x0500000f


	//   ....[29]....
        /*0104*/ 	.word	0x0500000f


	//----- nvinfo : EIATTR_COOP_GROUP_INSTR_OFFSETS
	.align		4
.L_3782:
        /*0108*/ 	.byte	0x04, 0x28
        /*010a*/ 	.short	(.L_3784 - .L_3783)


	//   ....[0]....
.L_3783:
        /*010c*/ 	.word	0x00000620


	//   ....[1]....
        /*0110*/ 	.word	0x00000630


	//   ....[2]....
        /*0114*/ 	.word	0x00000640


	//   ....[3]....
        /*0118*/ 	.word	0x00000760


	//   ....[4]....
        /*011c*/ 	.word	0x00000770


	//   ....[5]....
        /*0120*/ 	.word	0x00000780


	//   ....[6]....
        /*0124*/ 	.word	0x000008b0


	//   ....[7]....
        /*0128*/ 	.word	0x000008c0


	//   ....[8]....
        /*012c*/ 	.word	0x000008d0


	//   ....[9]....
        /*0130*/ 	.word	0x00000a00


	//   ....[10]....
        /*0134*/ 	.word	0x00000a10


	//   ....[11]....
        /*0138*/ 	.word	0x00000a20


	//   ....[12]....
        /*013c*/ 	.word	0x00000b50


	//   ....[13]....
        /*0140*/ 	.word	0x00000b60


	//   ....[14]....
        /*0144*/ 	.word	0x00000b70


	//   ....[15]....
        /*0148*/ 	.word	0x00001100


	//   ....[16]....
        /*014c*/ 	.word	0x00001190


	//   ....[17]....
        /*0150*/ 	.word	0x000011f0


	//   ....[18]....
        /*0154*/ 	.word	0x00001280


	//   ....[19]....
        /*0158*/ 	.word	0x00001310


	//   ....[20]....
        /*015c*/ 	.word	0x00001360


	//   ....[21]....
        /*0160*/ 	.word	0x000013f0


	//   ....[22]....
        /*0164*/ 	.word	0x00001480


	//   ....[23]....
        /*0168*/ 	.word	0x000014d0


	//   ....[24]....
        /*016c*/ 	.word	0x00001560


	//   ....[25]....
        /*0170*/ 	.word	0x000015f0


	//   ....[26]....
        /*0174*/ 	.word	0x00001640


	//   ....[27]....
        /*0178*/ 	.word	0x000016d0


	//   ....[28]....
        /*017c*/ 	.word	0x00001760


	//   ....[29]....
        /*0180*/ 	.word	0x000017b0


	//----- nvinfo : EIATTR_VRC_CTA_INIT_COUNT
	.align		4
.L_3784:
        /*0184*/ 	.byte	0x02, 0x4a
	.zero		1
	.zero		1


	//----- nvinfo : EIATTR_SYSCALL_OFFSETS
	.align		4
        /*0188*/ 	.byte	0x04, 0x46
        /*018a*/ 	.short	(.L_3786 - .L_3785)


	//   ....[0]....
.L_3785:
        /*018c*/ 	.word	0x00000180


	//----- nvinfo : EIATTR_EXIT_INSTR_OFFSETS
	.align		4
.L_3786:
        /*0190*/ 	.byte	0x04, 0x1c
        /*0192*/ 	.short	(.L_3788 - .L_3787)


	//   ....[0]....
.L_3787:
        /*0194*/ 	.word	0x000001f0


	//   ....[1]....
        /*0198*/ 	.word	0x00001090


	//----- nvinfo : EIATTR_MAX_THREADS
	.align		4
.L_3788:
        /*019c*/ 	.byte	0x04, 0x05
        /*019e*/ 	.short	(.L_3790 - .L_3789)
.L_3789:
        /*01a0*/ 	.word	0x00000100
        /*01a4*/ 	.word	0x00000001
        /*01a8*/ 	.word	0x00000001


	//----- nvinfo : EIATTR_CRS_STACK_SIZE
	.align		4
.L_3790:
        /*01ac*/ 	.byte	0x04, 0x1e
        /*01ae*/ 	.short	(.L_3792 - .L_3791)
.L_3791:
        /*01b0*/ 	.word	0x00000000


	//----- nvinfo : EIATTR_CBANK_PARAM_SIZE
	.align		4
.L_3792:
        /*01b4*/ 	.byte	0x03, 0x19
        /*01b6*/ 	.short	0x0060


	//----- nvinfo : EIATTR_PARAM_CBANK
	.align		4
        /*01b8*/ 	.byte	0x04, 0x0a
        /*01ba*/ 	.short	(.L_3794 - .L_3793)
	.align		4
.L_3793:
        /*01bc*/ 	.word	index@(.nv.constant0._Z17LayerNormWarpImplI19BiasAddResidualLoadI6__halffE11AffineStoreIfS1_EfLi4ELi4ELi4ELi16ELi1ELb0EEvT_T0_iidPT1_S8_)
        /*01c0*/ 	.short	0x0380
        /*01c2*/ 	.short	0x0060


	//----- nvinfo : EIATTR_SW_WAR
	.align		4
.L_3794:
        /*01c4*/ 	.byte	0x04, 0x36
        /*01c6*/ 	.short	(.L_3796 - .L_3795)
.L_3795:
        /*01c8*/ 	.word	0x00000008
.L_3796:


//--------------------- .nv.info._Z17LayerNormWarpImplI19BiasAddResidualLoadI6__halffE11AffineStoreIfS1_EfLi4ELi4ELi0ELi16ELi2ELb1EEvT_T0_iidPT1_S8_ --------------------------
	.section	.nv.info._Z17LayerNormWarpImplI19BiasAddResidualLoadI6__halffE11AffineStoreIfS1_EfLi4ELi4ELi0ELi16ELi2ELb1EEvT_T0_iidPT1_S8_,"",@"SHT_CUDA_INFO"
	.sectionflags	@""
	.align	4


	//----- nvinfo : EIATTR_CUDA_API_VERSION
	.align		4
        /*0000*/ 	.byte	0x04, 0x37
        /*0002*/ 	.short	(.L_3798 - .L_3797)
.L_3797:
        /*0004*/ 	.word	0x00000082


	//----- nvinfo : EIATTR_KPARAM_INFO
	.align		4
.L_3798:
        /*0008*/ 	.byte	0x04, 0x17
        /*000a*/ 	.short	(.L_3800 - .L_3799)
.L_3799:
        /*000c*/ 	.word	0x00000000
        /*0010*/ 	.short	0x0006
        /*0012*/ 	.short	0x0058
        /*0014*/ 	.byte	0x00, 0xf5, 0x21, 0x00


	//----- nvinfo : EIATTR_KPARAM_INFO
	.align		4
.L_3800:
        /*0018*/ 	.byte	0x04, 0x17
        /*001a*/ 	.short	(.L_3802 - .L_3801)
.L_3801:
        /*001c*/ 	.word	0x00000000
        /*0020*/ 	.short	0x0005
        /*0022*/ 	.short	0x0050
        /*0024*/ 	.byte	0x00, 0xf5, 0x21, 0x00


	//----- nvinfo : EIATTR_KPARAM_INFO
	.align		4
.L_3802:
        /*0028*/ 	.byte	0x04, 0x17
        /*002a*/ 	.short	(.L_3804 - .L_3803)
.L_3803:
        /*002c*/ 	.word	0x00000000
        /*0030*/ 	.short	0x0004
        /*0032*/ 	.short	0x0048
        /*0034*/ 	.byte	0x00, 0xf0, 0x21, 0x00


	//----- nvinfo : EIATTR_KPARAM_INFO
	.align		4
.L_3804:
        /*0038*/ 	.byte	0x04, 0x17
        /*003a*/ 	.short	(.L_3806 - .L_3805)
.L_3805:
        /*003c*/ 	.word	0x00000000
        /*0040*/ 	.short	0x0003
        /*0042*/ 	.short	0x0044
        /*0044*/ 	.byte	0x00, 0xf0, 0x11, 0x00


	//----- nvinfo : EIATTR_KPARAM_INFO
	.align		4
.L_3806:
        /*0048*/ 	.byte	0x04, 0x17
        /*004a*/ 	.short	(.L_3808 - .L_3807)
.L_3807:
        /*004c*/ 	.word	0x00000000
        /*0050*/ 	.short	0x0002
        /*0052*/ 	.short	0x0040
        /*0054*/ 	.byte	0x00, 0xf0, 0x11, 0x00


	//----- nvinfo : EIATTR_KPARAM_INFO
	.align		4
.L_3808:
        /*0058*/ 	.byte	0x04, 0x17
        /*005a*/ 	.short	(.L_3810 - .L_3809)
.L_3809:
        /*005c*/ 	.word	0x00000000
        /*0060*/ 	.short	0x0001
        /*0062*/ 	.short	0x0020
        /*0064*/ 	.byte	0x00, 0xf0, 0x81, 0x00


	//----- nvinfo : EIATTR_KPARAM_INFO
	.align		4
.L_3810:
        /*0068*/ 	.byte	0x04, 0x17
        /*006a*/ 	.short	(.L_3812 - .L_3811)
.L_3811:
        /*006c*/ 	.word	0x00000000
        /*0070*/ 	.short	0x0000
        /*0072*/ 	.short	0x0000
        /*0074*/ 	.byte	0x00, 0xf0, 0x81, 0x00


	//----- nvinfo : EIATTR_SPARSE_MMA_MASK
	.align		4
.L_3812:
        /*0078*/ 	.byte	0x03, 0x50
        /*007a*/ 	.short	0x0000


	//----- nvinfo : EIATTR_MAXREG_COUNT
	.align		4
        /*007c*/ 	.byte	0x03, 0x1b
        /*007e*/ 	.short	0x00ff


	//----- nvinfo : EIATTR_EXTERNS
	.align		4
        /*0080*/ 	.byte	0x04, 0x0f
        /*0082*/ 	.short	(.L_3814 - .L_3813)


	//   ....[0]....
	.align		4
.L_3813:
        /*0084*/ 	.word	index@(__assertfail)


	//----- nvinfo : EIATTR_MERCURY_ISA_VERSION
	.align		4
.L_3814:
        /*0088*/ 	.byte	0x03, 0x5f
        /*008a*/ 	.short	0x0101


	//----- nvinfo : EIATTR_COOP_GROUP_MASK_REGIDS
	.align		4
        /*008c*/ 	.byte	0x04, 0x29
        /*008e*/ 	.short	(.L_3816 - .L_3815)


	//   ....[0]....
.L_3815:
        /*0090*/ 	.word	0xffffffff


	//   ....[1]....
        /*0094*/ 	.word	0xffffffff


	//   ....[2]....
        /*0098*/ 	.word	0xffffffff


	//   ....[3]....
        /*009c*/ 	.word	0xffffffff


	//   ....[4]....
        /*00a0*/ 	.word	0xffffffff


	//   ....[5]....
        /*00a4*/ 	.word	0xffffffff


	//   ....[6]....
        /*00a8*/ 	.word	0xffffffff


	//   ....[7]....
        /*00ac*/ 	.word	0xffffffff


	//   ....[8]....
        /*00b0*/ 	.word	0xffffffff


	//   ....[9]....
        /*00b4*/ 	.word	0xffffffff


	//   ....[10]....
        /*00b8*/ 	.word	0xffffffff


	//   ....[11]....
        /*00bc*/ 	.word	0xffffffff


	//   ....[12]....
        /*00c0*/ 	.word	0xffffffff


	//   ....[13]....
        /*00c4*/ 	.word	0xffffffff


	//   ....[14]....
        /*00c8*/ 	.word	0xffffffff


	//   ....[15]....
        /*00cc*/ 	.word	0xffffffff


	//   ....[16]....
        /*00d0*/ 	.word	0xffffffff


	//   ....[17]....
        /*00d4*/ 	.word	0xffffffff


	//   ....[18]....
        /*00d8*/ 	.word	0xffffffff


	//   ....[19]....
        /*00dc*/ 	.word	0xffffffff


	//   ....[20]....
        /*00e0*/ 	.word	0xffffffff


	//   ....[21]....
        /*00e4*/ 	.word	0xffffffff


	//   ....[22]....
        /*00e8*/ 	.word	0xffffffff


	//   ....[23]....
        /*00ec*/ 	.word	0xffffffff


	//   ....[24]....
        /*00f0*/ 	.word	0xffffffff


	//   ....[25]....
        /*00f4*/ 	.word	0xffffffff


	//   ....[26]....
        /*00f8*/ 	.word	0xffffffff


	//   ....[27]....
        /*00fc*/ 	.word	0xffffffff


	//   ....[28]....
        /*0100*/ 	.word	0xffffffff


	//   ....[29]....
        /*0104*/ 	.word	0xffffffff


	//   ....[30]....
        /*0108*/ 	.word	0x0500000f


	//   ....[31]....
        /*010c*/ 	.word	0x0500000f


	//   ....[32]....
        /*0110*/ 	.word	0x0500000f


	//   ....[33]....
        /*0114*/ 	.word	0x0500000f


	//   ....[34]....
        /*0118*/ 	.word	0x0500000f


	//   ....[35]....
        /*011c*/ 	.word	0x0500000f


	//   ....[36]....
        /*0120*/ 	.word	0x0500000f


	//   ....[37]....
        /*0124*/ 	.word	0x0500000f


	//   ....[38]....
        /*0128*/ 	.word	0x0500000f


	//   ....[39]....
        /*012c*/ 	.word	0x0500000f


	//   ....[40]....
        /*0130*/ 	.word	0x0500000f


	//   ....[41]....
        /*0134*/ 	.word	0x0500000f


	//   ....[42]....
        /*0138*/ 	.word	0x0500000f


	//   ....[43]....
        /*013c*/ 	.word	0x0500000f


	//   ....[44]....
        /*0140*/ 	.word	0x0500000f


	//   ....[45]....
        /*0144*/ 	.word	0x0500000f


	//   ....[46]....
        /*0148*/ 	.word	0x0500000f


	//   ....[47]....
        /*014c*/ 	.word	0x0500000f


	//   ....[48]....
        /*0150*/ 	.word	0x0500000f


	//   ....[49]....
        /*0154*/ 	.word	0x0500000f


	//   ....[50]....
        /*0158*/ 	.word	0x0500000f


	//   ....[51]....
        /*015c*/ 	.word	0x0500000f


	//   ....[52]....
        /*0160*/ 	.word	0x0500000f


	//   ....[53]....
        /*0164*/ 	.word	0x0500000f


	//   ....[54]....
        /*0168*/ 	.word	0x0500000f


	//   ....[55]....
        /*016c*/ 	.word	0x0500000f


	//   ....[56]....
        /*0170*/ 	.word	0x0500000f


	//   ....[57]....
        /*0174*/ 	.word	0x0500000f


	//   ....[58]....
        /*0178*/ 	.word	0x0500000f


	//   ....[59]....
        /*017c*/ 	.word	0x0500000f


	//----- nvinfo : EIATTR_COOP_GROUP_INSTR_OFFSETS
	.align		4
.L_3816:
        /*0180*/ 	.byte	0x04, 0x28
        /*0182*/ 	.short	(.L_3818 - .L_3817)


	//   ....[0]....
.L_3817:
        /*0184*/ 	.word	0x00000a50


	//   ....[1]....
        /*0188*/ 	.word	0x00000a60


	//   ....[2]....
        /*018c*/ 	.word	0x00000a70


	//   ....[3]....
        /*0190*/ 	.word	0x00000bc0


	//   ....[4]....
        /*0194*/ 	.word	0x00000bd0


	//   ....[5]....
        /*0198*/ 	.word	0x00000be0


	//   ....[6]....
        /*019c*/ 	.word	0x00000d30


	//   ....[7]....
        /*01a0*/ 	.word	0x00000d40


	//   ....[8]....
        /*01a4*/ 	.word	0x00000d50


	//   ....[9]....
        /*01a8*/ 	.word	0x00000ea0


	//   ....[10]....
        /*01ac*/ 	.word	0x00000eb0


	//   ....[11]....
        /*01b0*/ 	.word	0x00000ec0


	//   ....[12]....
        /*01b4*/ 	.word	0x00001010


	//   ....[13]....
        /*01b8*/ 	.word	0x00001020


	//   ....[14]....
        /*01bc*/ 	.word	0x00001030


	//   ....[15]....
        /*01c0*/ 	.word	0x00001550


	//   ....[16]....
        /*01c4*/ 	.word	0x00001560


	//   ....[17]....
        /*01c8*/ 	.word	0x00001570


	//   ....[18]....
        /*01cc*/ 	.word	0x000016c0


	//   ....[19]....
        /*01d0*/ 	.word	0x000016d0


	//   ....[20]....
        /*01d4*/ 	.word	0x000016e0


	//   ....[21]....
        /*01d8*/ 	.word	0x00001830


	//   ....[22]....
        /*01dc*/ 	.word	0x00001840


	//   ....[23]....
        /*01e0*/ 	.word	0x00001850


	//   ....[24]....
        /*01e4*/ 	.word	0x000019a0


	//   ....[25]....
        /*01e8*/ 	.word	0x000019b0


	//   ....[26]....
        /*01ec*/ 	.word	0x000019c0


	//   ....[27]....
        /*01f0*/ 	.word	0x00001b10


	//   ....[28]....
        /*01f4*/ 	.word	0x00001b20


	//   ....[29]....
        /*01f8*/ 	.word	0x00001b30


	//   ....[30]....
        /*01fc*/ 	.word	0x000020c0


	//   ....[31]....
        /*0200*/ 	.word	0x00002150


	//   ....[32]....
        /*0204*/ 	.word	0x000021a0


	//   ....[33]....
        /*0208*/ 	.word	0x00002230


	//   ....[34]....
        /*020c*/ 	.word	0x000022c0


	//   ....[35]....
        /*0210*/ 	.word	0x00002310


	//   ....[36]....
        /*0214*/ 	.word	0x000023a0


	//   ....[37]....
        /*0218*/ 	.word	0x00002430


	//   ....[38]....
        /*021c*/ 	.word	0x00002480


	//   ....[39]....
        /*0220*/ 	.word	0x00002510


	//   ....[40]....
        /*0224*/ 	.word	0x000025a0


	//   ....[41]....
        /*0228*/ 	.word	0x000025f0


	//   ....[42]....
        /*022c*/ 	.word	0x00002680


	//   ....[43]....
        /*0230*/ 	.word	0x00002710


	//   ....[44]....
        /*0234*/ 	.word	0x00002760


	//   ....[45]....
        /*0238*/ 	.word	0x000027f0


	//   ....[46]....
        /*023c*/ 	.word	0x00002880


	//   ....[47]....
        /*0240*/ 	.word	0x000028d0


	//   ....[48]....
        /*0244*/ 	.word	0x00002960


	//   ....[49]....
        /*0248*/ 	.word	0x000029f0


	//   ....[50]....
        /*024c*/ 	.word	0x00002a40


	//   ....[51]....
        /*0250*/ 	.word	0x00002ad0


	//   ....[52]....
        /*0254*/ 	.word	0x00002b60


	//   ....[53]....
        /*0258*/ 	.word	0x00002bb0


	//   ....[54]....
        /*025c*/ 	.word	0x00002c40


	//   ....[55]....
        /*0260*/ 	.word	0x00002cd0


	//   ....[56]....
        /*0264*/ 	.word	0x00002d20


	//   ....[57]....
        /*0268*/ 	.word	0x00002db0


	//   ....[58]....
        /*026c*/ 	.word	0x00002e40


	//   ....[59]....
        /*0270*/ 	.word	0x00002e90


	//----- nvinfo : EIATTR_VRC_CTA_INIT_COUNT
	.align		4
.L_3818:
        /*0274*/ 	.byte	0x02, 0x4a
	.zero		1
	.zero		1


	//----- nvinfo : EIATTR_SYSCALL_OFFSETS
	.align		4
        /*0278*/ 	.byte	0x04, 0x46
        /*027a*/ 	.short	(.L_3820 - .L_3819)


	//   ....[0]....
.L_3819:
        /*027c*/ 	.word	0x00000180


	//----- nvinfo : EIATTR_EXIT_INSTR_OFFSETS
	.align		4
.L_3820:
        /*0280*/ 	.byte	0x04, 0x1c
        /*0282*/ 	.short	(.L_3822 - .L_3821)


	//   ....[0]....
.L_3821:
        /*0284*/ 	.word	0x00000200


	//   ....[1]....
        /*0288*/ 	.word	0x00002050


	//----- nvinfo : EIATTR_MAX_THREADS
	.align		4
.L_3822:
        /*028c*/ 	.byte	0x04, 0x05
        /*028e*/ 	.short	(.L_3824 - .L_3823)
.L_3823:
        /*0290*/ 	.word	0x00000100
        /*0294*/ 	.word	0x00000001
        /*0298*/ 	.word	0x00000001


	//----- nvinfo : EIATTR_CRS_STACK_SIZE
	.align		4
.L_3824:
        /*029c*/ 	.byte	0x04, 0x1e
        /*029e*/ 	.short	(.L_3826 - .L_3825)
.L_3825:
        /*02a0*/ 	.word	0x00000000


	//----- nvinfo : EIATTR_CBANK_PARAM_SIZE
	.align		4
.L_3826:
        /*02a4*/ 	.byte	0x03, 0x19
        /*02a6*/ 	.short	0x0060


	//----- nvinfo : EIATTR_PARAM_CBANK
	.align		4
        /*02a8*/ 	.byte	0x04, 0x0a
        /*02aa*/ 	.short	(.L_3828 - .L_3827)
	.align		4
.L_3827:
        /*02ac*/ 	.word	index@(.nv.constant0._Z17LayerNormWarpImplI19BiasAddResidualLoadI6__halffE11AffineStoreIfS1_EfLi4ELi4ELi0ELi16ELi2ELb1EEvT_T0_iidPT1_S8_)
        /*02b0*/ 	.short	0x0380
        /*02b2*/ 	.short	0x0060


	//----- nvinfo : EIATTR_SW_WAR
	.align		4
.L_3828:
        /*02b4*/ 	.byte	0x04, 0x36
        /*02b6*/ 	.short	(.L_3830 - .L_3829)
.L_3829:
        /*02b8*/ 	.word	0x00000008
.L_3830:


//--------------------- .nv.info._Z17LayerNormWarpImplI19BiasAddResidualLoadI6__halffE11AffineStoreIfS1_EfLi4ELi4ELi4ELi16ELi2ELb0EEvT_T0_iidPT1_S8_ --------------------------
	.section	.nv.info._Z17LayerNormWarpImplI19BiasAddResidualLoadI6__halffE11AffineStoreIfS1_EfLi4ELi4ELi4ELi16ELi2ELb0EEvT_T0_iidPT1_S8_,"",@"SHT_CUDA_INFO"
	.sectionflags	@""
	.align	4


	//----- nvinfo : EIATTR_CUDA_API_VERSION
	.align		4
        /*0000*/ 	.byte	0x04, 0x37
        /*0002*/ 	.short	(.L_3832 - .L_3831)
.L_3831:
        /*0004*/ 	.word	0x00000082


	//----- nvinfo : EIATTR_KPARAM_INFO
	.align		4
.L_3832:
        /*0008*/ 	.byte	0x04, 0x17
        /*000a*/ 	.short	(.L_3834 - .L_3833)
.L_3833:
        /*000c*/ 	.word	0x00000000
        /*0010*/ 	.short	0x0006
        /*0012*/ 	.short	0x0058
        /*0014*/ 	.byte	0x00, 0xf5, 0x21, 0x00


	//----- nvinfo : EIATTR_KPARAM_INFO
	.align		4
.L_3834:
        /*0018*/ 	.byte	0x04, 0x17
        /*001a*/ 	.short	(.L_3836 - .L_3835)
.L_3835:
        /*001c*/ 	.word	0x00000000
        /*0020*/ 	.short	0x0005
        /*0022*/ 	.short	0x0050
        /*0024*/ 	.byte	0x00, 0xf5, 0x21, 0x00


	//----- nvinfo : EIATTR_KPARAM_INFO
	.align		4
.L_3836:
        /*0028*/ 	.byte	0x04, 0x17
        /*002a*/ 	.short	(.L_3838 - .L_3837)
.L_3837:
        /*002c*/ 	.word	0x00000000
        /*0030*/ 	.short	0x0004
        /*0032*/ 	.short	0x0048
        /*0034*/ 	.byte	0x00, 0xf0, 0x21, 0x00


	//----- nvinfo : EIATTR_KPARAM_INFO
	.align		4
.L_3838:
        /*0038*/ 	.byte	0x04, 0x17
        /*003a*/ 	.short	(.L_3840 - .L_3839)
.L_3839:
        /*003c*/ 	.word	0x00000000
        /*0040*/ 	.short	0x0003
        /*0042*/ 	.short	0x0044
        /*0044*/ 	.byte	0x00, 0xf0, 0x11, 0x00


	//----- nvinfo : EIATTR_KPARAM_INFO
	.align		4
.L_3840:
        /*0048*/ 	.byte	0x04, 0x17
        /*004a*/ 	.short	(.L_3842 - .L_3841)
.L_3841:
        /*004c*/ 	.word	0x00000000
        /*0050*/ 	.short	0x0002
        /*0052*/ 	.short	0x0040
        /*0054*/ 	.byte	0x00, 0xf0, 0x11, 0x00


	//----- nvinfo : EIATTR_KPARAM_INFO
	.align		4
.L_3842:
        /*0058*/ 	.byte	0x04, 0x17
        /*005a*/ 	.short	(.L_3844 - .L_3843)
.L_3843:
        /*005c*/ 	.word	0x00000000
        /*0060*/ 	.short	0x0001
        /*0062*/ 	.short	0x0020
        /*0064*/ 	.byte	0x00, 0xf0, 0x81, 0x00


	//----- nvinfo : EIATTR_KPARAM_INFO
	.align		4
.L_3844:
        /*0068*/ 	.byte	0x04, 0x17
        /*006a*/ 	.short	(.L_3846 - .L_3845)
.L_3845:
        /*006c*/ 	.word	0x00000000
        /*0070*/ 	.short	0x0000
        /*0072*/ 	.short	0x0000
        /*0074*/ 	.byte	0x00, 0xf0, 0x81, 0x00


	//----- nvinfo : EIATTR_SPARSE_MMA_MASK
	.align		4
.L_3846:
        /*0078*/ 	.byte	0x03, 0x50
        /*007a*/ 	.short	0x0000


	//----- nvinfo : EIATTR_MAXREG_COUNT
	.align		4
        /*007c*/ 	.byte	0x03, 0x1b
        /*007e*/ 	.short	0x00ff


	//----- nvinfo : EIATTR_EXTERNS
	.align		4
        /*0080*/ 	.byte	0x04, 0x0f
        /*0082*/ 	.short	(.L_3848 - .L_3847)


	//   ....[0]....
	.align		4
.L_3847:
        /*0084*/ 	.word	index@(__assertfail)


	//----- nvinfo : EIATTR_MERCURY_ISA_VERSION
	.align		4
.L_3848:
        /*0088*/ 	.byte	0x03, 0x5f
        /*008a*/ 	.short	0x0101


	//----- nvinfo : EIATTR_COOP_GROUP_MASK_REGIDS
	.align		4
        /*008c*/ 	.byte	0x04, 0x29
        /*008e*/ 	.short	(.L_3850 - .L_3849)


	//   ....[0]....
.L_3849:
        /*0090*/ 	.word	0xffffffff


	//   ....[1]....
        /*0094*/ 	.word	0xffffffff


	//   ....[2]....
        /*0098*/ 	.word	0xffffffff


	//   ....[3]....
        /*009c*/ 	.word	0xffffffff


	//   ....[4]....
        /*00a0*/ 	.word	0xffffffff


	//   ....[5]....
        /*00a4*/ 	.word	0xffffffff


	//   ....[6]....
        /*00a8*/ 	.word	0xffffffff


	//   ....[7]....
        /*00ac*/ 	.word	0xffffffff


	//   ....[8]....
        /*00b0*/ 	.word	0xffffffff


	//   ....[9]....
        /*00b4*/ 	.word	0xffffffff


	//   ....[10]....
        /*00b8*/ 	.word	0xffffffff


	//   ....[11]....
        /*00bc*/ 	.word	0xffffffff


	//   ....[12]....
        /*00c0*/ 	.word	0xffffffff


	//   ....[13]....
        /*00c4*/ 	.word	0xffffffff


	//   ....[14]....
        /*00c8*/ 	.word	0xffffffff


	//   ....[15]....
        /*00cc*/ 	.word	0xffffffff


	//   ....[16]....
        /*00d0*/ 	.word	0xffffffff


	//   ....[17]....
        /*00d4*/ 	.word	0xffffffff


	//   ....[18]....
        /*00d8*/ 	.word	0xffffffff


	//   ....[19]....
        /*00dc*/ 	.word	0xffffffff


	//   ....[20]....
        /*00e0*/ 	.word	0xffffffff


	//   ....[21]....
        /*00e4*/ 	.word	0xffffffff


	//   ....[22]....
        /*00e8*/ 	.word	0xffffffff


	//   ....[23]....
        /*00ec*/ 	.word	0xffffffff


	//   ....[24]....
        /*00f0*/ 	.word	0xffffffff


	//   ....[25]....
        /*00f4*/ 	.word	0xffffffff


	//   ....[26]....
        /*00f8*/ 	.word	0xffffffff


	//   ....[27]....
        /*00fc*/ 	.word	0xffffffff


	//   ....[28]....
        /*0100*/ 	.word	0xffffffff


	//   ....[29]....
        /*0104*/ 	.word	0xffffffff


	//   ....[30]....
        /*0108*/ 	.word	0x0500000f


	//   ....[31]....
        /*010c*/ 	.word	0x0500000f


	//   ....[32]....
        /*0110*/ 	.word	0x0500000f


	//   ....[33]....
        /*0114*/ 	.word	0x0500000f


	//   ....[34]....
        /*0118*/ 	.word	0x0500000f


	//   ....[35]....
        /*011c*/ 	.word	0x0500000f


	//   ....[36]....
        /*0120*/ 	.word	0x0500000f


	//   ....[37]....
        /*0124*/ 	.word	0x0500000f


	//   ....[38]....
        /*0128*/ 	.word	0x0500000f


	//   ....[39]....
        /*012c*/ 	.word	0x0500000f


	//   ....[40]....
        /*0130*/ 	.word	0x0500000f


	//   ....[41]....
        /*0134*/ 	.word	0x0500000f


	//   ....[42]....
        /*0138*/ 	.word	0x0500000f


	//   ....[43]....
        /*013c*/ 	.word	0x0500000f


	//   ....[44]....
        /*0140*/ 	.word	0x0500000f


	//   ....[45]....
        /*0144*/ 	.word	0x0500000f


	//   ....[46]....
        /*0148*/ 	.word	0x0500000f


	//   ....[47]....
        /*014c*/ 	.word	0x0500000f


	//   ....[48]....
        /*0150*/ 	.word	0x0500000f


	//   ....[49]....
        /*0154*/ 	.word	0x0500000f


	//   ....[50]....
        /*0158*/ 	.word	0x0500000f


	//   ....[51]....
        /*015c*/ 	.word	0x0500000f


	//   ....[52]....
        /*0160*/ 	.word	0x0500000f


	//   ....[53]....
        /*0164*/ 	.word	0x0500000f


	//   ....[54]....
        /*0168*/ 	.word	0x0500000f


	//   ....[55]....
        /*016c*/ 	.word	0x0500000f


	//   ....[56]....
        /*0170*/ 	.word	0x0500000f


	//   ....[57]....
        /*0174*/ 	.word	0x0500000f


	//   ....[58]....
        /*0178*/ 	.word	0x0500000f


	//   ....[59]....
        /*017c*/ 	.word	0x0500000f


	//----- nvinfo : EIATTR_COOP_GROUP_INSTR_OFFSETS
	.align		4
.L_3850:
        /*0180*/ 	.byte	0x04, 0x28
        /*0182*/ 	.short	(.L_3852 - .L_3851)


	//   ....[0]....
.L_3851:
        /*0184*/ 	.word	0x00000900


	//   ....[1]....
        /*0188*/ 	.word	0x00000910


	//   ....[2]....
        /*018c*/ 	.word	0x00000920


	//   ....[3]....
        /*0190*/ 	.word	0x00000a30


	//   ....[4]....
        /*0194*/ 	.word	0x00000a40


	//   ....[5]....
        /*0198*/ 	.word	0x00000a50


	//   ....[6]....
        /*019c*/ 	.word	0x00000b80


	//   ....[7]....
        /*01a0*/ 	.word	0x00000b90


	//   ....[8]....
        /*01a4*/ 	.word	0x00000ba0


	//   ....[9]....
        /*01a8*/ 	.word	0x00000cd0


	//   ....[10]....
        /*01ac*/ 	.word	0x00000ce0


	//   ....[11]....
        /*01b0*/ 	.word	0x00000cf0


	//   ....[12]....
        /*01b4*/ 	.word	0x00000e20


	//   ....[13]....
        /*01b8*/ 	.word	0x00000e30


	//   ....[14]....
        /*01bc*/ 	.word	0x00000e40


	//   ....[15]....
        /*01c0*/ 	.word	0x00001370


	//   ....[16]....
        /*01c4*/ 	.word	0x00001380


	//   ....[17]....
        /*01c8*/ 	.word	0x00001390


	//   ....[18]....
        /*01cc*/ 	.word	0x000014b0


	//   ....[19]....
        /*01d0*/ 	.word	0x000014c0


	//   ....[20]....
        /*01d4*/ 	.word	0x000014d0


	//   ....[21]....
        /*01d8*/ 	.word	0x00001600


	//   ....[22]....
        /*01dc*/ 	.word	0x00001610


	//   ....[23]....
        /*01e0*/ 	.word	0x00001620


	//   ....[24]....
        /*01e4*/ 	.word	0x00001750


	//   ....[25]....
        /*01e8*/ 	.word	0x00001760


	//   ....[26]....
        /*01ec*/ 	.word	0x00001770


	//   ....[27]....
        /*01f0*/ 	.word	0x000018a0


	//   ....[28]....
        /*01f4*/ 	.word	0x000018b0


	//   ....[29]....
        /*01f8*/ 	.word	0x000018c0


	//   ....[30]....
        /*01fc*/ 	.word	0x00001de0


	//   ....[31]....
        /*0200*/ 	.word	0x00001e70


	//   ....[32]....
        /*0204*/ 	.word	0x00001ec0


	//   ....[33]....
        /*0208*/ 	.word	0x00001f50


	//   ....[34]....
        /*020c*/ 	.word	0x00001fe0


	//   ....[35]....
        /*0210*/ 	.word	0x00002030


	//   ....[36]....
        /*0214*/ 	.word	0x000020c0


	//   ....[37]....
        /*0218*/ 	.word	0x00002150


	//   ....[38]....
        /*021c*/ 	.word	0x000021a0


	//   ....[39]....
        /*0220*/ 	.word	0x00002230


	//   ....[40]....
        /*0224*/ 	.word	0x000022c0


	//   ....[41]....
        /*0228*/ 	.word	0x00002310


	//   ....[42]....
        /*022c*/ 	.word	0x000023a0


	//   ....[43]....
        /*0230*/ 	.word	0x00002430


	//   ....[44]....
        /*0234*/ 	.word	0x00002480


	//   ....[45]....
        /*0238*/ 	.word	0x00002510


	//   ....[46]....
        /*023c*/ 	.word	0x000025a0


	//   ....[47]....
        /*0240*/ 	.word	0x000025f0


	//   ....[48]....
        /*0244*/ 	.word	0x00002680


	//   ....[49]....
        /*0248*/ 	.word	0x00002710


	//   ....[50]....
        /*024c*/ 	.word	0x00002760


	//   ....[51]....
        /*0250*/ 	.word	0x000027f0


	//   ....[52]....
        /*0254*/ 	.word	0x00002880


	//   ....[53]....
        /*0258*/ 	.word	0x000028d0


	//   ....[54]....
        /*025c*/ 	.word	0x00002960


	//   ....[55]....
        /*0260*/ 	.word	0x000029f0


	//   ....[56]....
        /*0264*/ 	.word	0x00002a40


	//   ....[57]....
        /*0268*/ 	.word	0x00002ad0


	//   ....[58]....
        /*026c*/ 	.word	0x00002b60


	//   ....[59]....
        /*0270*/ 	.word	0x00002bb0


	//----- nvinfo : EIATTR_VRC_CTA_INIT_COUNT
	.align		4
.L_3852:
        /*0274*/ 	.byte	0x02, 0x4a
	.zero		1
	.zero		1


	//----- nvinfo : EIATTR_SYSCALL_OFFSETS
	.align		4
        /*0278*/ 	.byte	0x04, 0x46
        /*027a*/ 	.short	(.L_3854 - .L_3853)


	//   ....[0]....
.L_3853:
        /*027c*/ 	.word	0x00000170


	//----- nvinfo : EIATTR_EXIT_INSTR_OFFSETS
	.align		4
.L_3854:
        /*0280*/ 	.byte	0x04, 0x1c
        /*0282*/ 	.short	(.L_3856 - .L_3855)


	//   ....[0]....
.L_3855:
        /*0284*/ 	.word	0x000001f0


	//   ....[1]....
        /*0288*/ 	.word	0x00001d70


	//----- nvinfo : EIATTR_MAX_THREADS
	.align		4
.L_3856:
        /*028c*/ 	.byte	0x04, 0x05
        /*028e*/ 	.short	(.L_3858 - .L_3857)
.L_3857:
        /*0290*/ 	.word	0x00000100
        /*0294*/ 	.word	0x00000001
        /*0298*/ 	.word	0x00000001


	//----- nvinfo : EIATTR_CRS_STACK_SIZE
	.align		4
.L_3858:
        /*029c*/ 	.byte	0x04, 0x1e
        /*029e*/ 	.short	(.L_3860 - .L_3859)
.L_3859:
        /*02a0*/ 	.word	0x00000000


	//----- nvinfo : EIATTR_CBANK_PARAM_SIZE
	.align		4
.L_3860:
        /*02a4*/ 	.byte	0x03, 0x19
        /*02a6*/ 	.short	0x0060


	//----- nvinfo : EIATTR_PARAM_CBANK
	.align		4
        /*02a8*/ 	.byte	0x04, 0x0a
        /*02aa*/ 	.short	(.L_3862 - .L_3861)
	.align		4
.L_3861:
        /*02ac*/ 	.word	index@(.nv.constant0._Z17LayerNormWarpImplI19BiasAddResidualLoadI6__halffE11AffineStoreIfS1_EfLi4ELi4ELi4ELi16ELi2ELb0EEvT_T0_iidPT1_S8_)
        /*02b0*/ 	.short	0x0380
        /*02b2*/ 	.short	0x0060


	//----- nvinfo : EIATTR_SW_WAR
	.align		4
.L_3862:
        /*02b4*/ 	.byte	0x04, 0x36
        /*02b6*/ 	.short	(.L_3864 - .L_3863)
.L_3863:
        /*02b8*/ 	.word	0x00000008
.L_3864:


//--------------------- .nv.info._Z17LayerNormWarpImplI19BiasAddResidualLoadI6__halffE11AffineStoreIfS1_EfLi4ELi4ELi0ELi8ELi1ELb1EEvT_T0_iidPT1_S8_ --------------------------
	.section	.nv.info._Z17LayerNormWarpImplI19BiasAddResidualLoadI6__halffE11AffineStoreIfS1_EfLi4ELi4ELi0ELi8ELi1ELb1EEvT_T0_iidPT1_S8_,"",@"SHT_CUDA_INFO"
	.sectionflags	@""
	.align	4


	//----- nvinfo : EIATTR_CUDA_API_VERSION
	.align		4
        /*0000*/ 	.byte	0x04, 0x37
        /*0002*/ 	.short	(.L_3866 - .L_3865)
.L_3865:
        /*0004*/ 	.word	0x00000082


	//----- nvinfo : EIATTR_KPARAM_INFO
	.align		4
.L_3866:
        /*0008*/ 	.byte	0x04, 0x17
        /*000a*/ 	.short	(.L_3868 - .L_3867)
.L_3867:
        /*000c*/ 	.word	0x00000000
        /*0010*/ 	.short	0x0006
        /*0012*/ 	.short	0x0058
        /*0014*/ 	.byte	0x00, 0xf5, 0x21, 0x00


	//----- nvinfo : EIATTR_KPARAM_INFO
	.align		4
.L_3868:
        /*0018*/ 	.byte	0x04, 0x17
        /*001a*/ 	.short	(.L_3870 - .L_3869)
.L_3869:
        /*001c*/ 	.word	0x00000000
        /*0020*/ 	.short	0x0005
        /*0022*/ 	.short	0x0050
        /*0024*/ 	.byte	0x00, 0xf5, 0x21, 0x00


	//----- nvinfo : EIATTR_KPARAM_INFO
	.align		4
.L_3870:
        /*0028*/ 	.byte	0x04, 0x17
        /*002a*/ 	.short	(.L_3872 - .L_3871)
.L_3871:
        /*002c*/ 	.word	0x00000000
        /*0030*/ 	.short	0x0004
        /*0032*/ 	.short	0x0048
        /*0034*/ 	.byte	0x00, 0xf0, 0x21, 0x00


	//----- nvinfo : EIATTR_KPARAM_INFO
	.align		4
.L_3872:
        /*0038*/ 	.byte	0x04, 0x17
        /*003a*/ 	.short	(.L_3874 - .L_3873)
.L_3873:
        /*003c*/ 	.word	0x00000000
        /*0040*/ 	.short	0x0003
        /*0042*/ 	.short	0x0044
        /*0044*/ 	.byte	0x00, 0xf0, 0x11, 0x00


	//----- nvinfo : EIATTR_KPARAM_INFO
	.align		4
.L_3874:
        /*0048*/ 	.byte	0x04, 0x17
        /*004a*/ 	.short	(.L_3876 - .L_3875)
.L_3875:
        /*004c*/ 	.word	0x00000000
        /*0050*/ 	.short	0x0002
        /*0052*/ 	.short	0x0040
        /*0054*/ 	.byte	0x00, 0xf0, 0x11, 0x00


	//----- nvinfo : EIATTR_KPARAM_INFO
	.align		4
.L_3876:
        /*0058*/ 	.byte	0x04, 0x17
        /*005a*/ 	.short	(.L_3878 - .L_3877)
.L_3877:
        /*005c*/ 	.word	0x00000000
        /*0060*/ 	.short	0x0001
        /*0062*/ 	.short	0x0020
        /*0064*/ 	.byte	0x00, 0xf0, 0x81, 0x00


	//----- nvinfo : EIATTR_KPARAM_INFO
	.align		4
.L_3878:
        /*0068*/ 	.byte	0x04, 0x17
        /*006a*/ 	.short	(.L_3880 - .L_3879)
.L_3879:
        /*006c*/ 	.word	0x00000000
        /*0070*/ 	.short	0x0000
        /*0072*/ 	.short	0x0000
        /*0074*/ 	.byte	0x00, 0xf0, 0x81, 0x00


	//----- nvinfo : EIATTR_SPARSE_MMA_MASK
	.align		4
.L_3880:
        /*0078*/ 	.byte	0x03, 0x50
        /*007a*/ 	.short	0x0000


	//----- nvinfo : EIATTR_MAXREG_COUNT
	.align		4
        /*007c*/ 	.byte	0x03, 0x1b
        /*007e*/ 	.short	0x00ff


	//----- nvinfo : EIATTR_EXTERNS
	.align		4
        /*0080*/ 	.byte	0x04, 0x0f
        /*0082*/ 	.short	(.L_3882 - .L_3881)


	//   ....[0]....
	.align		4
.L_3881:
        /*0084*/ 	.word	index@(__assertfail)


	//----- nvinfo : EIATTR_MERCURY_ISA_VERSION
	.align		4
.L_3882:
        /*0088*/ 	.byte	0x03, 0x5f
        /*008a*/ 	.short	0x0101


	//----- nvinfo : EIATTR_COOP_GROUP_MASK_REGIDS
	.align		4
        /*008c*/ 	.byte	0x04, 0x29
        /*008e*/ 	.short	(.L_3884 - .L_3883)


	//   ....[0]....
.L_3883:
        /*0090*/ 	.word	0xffffffff


	//   ....[1]....
        /*0094*/ 	.word	0xffffffff


	//   ....[2]....
        /*0098*/ 	.word	0xffffffff


	//   ....[3]....
        /*009c*/ 	.word	0xffffffff


	//   ....[4]....
        /*00a0*/ 	.word	0xffffffff


	//   ....[5]....
        /*00a4*/ 	.word	0xffffffff


	//   ....[6]....
        /*00a8*/ 	.word	0xffffffff


	//   ....[7]....
        /*00ac*/ 	.word	0xffffffff


	//   ....[8]....
        /*00b0*/ 	.word	0xffffffff


	//   ....[9]....
        /*00b4*/ 	.word	0xffffffff


	//   ....[10]....
        /*00b8*/ 	.word	0xffffffff


	//   ....[11]....
        /*00bc*/ 	.word	0xffffffff


	//   ....[12]....
        /*00c0*/ 	.word	0x0500000f


	//   ....[13]....
        /*00c4*/ 	.word	0x0500000f


	//   ....[14]....
        /*00c8*/ 	.word	0x0500000f


	//   ....[15]....
        /*00cc*/ 	.word	0x0500000f


	//   ....[16]....
        /*00d0*/ 	.word	0x0500000f


	//   ....[17]....
        /*00d4*/ 	.word	0x0500000f


	//   ....[18]....
        /*00d8*/ 	.word	0x0500000f


	//   ....[19]....
        /*00dc*/ 	.word	0x0500000f


	//   ....[20]....
        /*00e0*/ 	.word	0x0500000f


	//   ....[21]....
        /*00e4*/ 	.word	0x0500000f


	//   ....[22]....
        /*00e8*/ 	.word	0x0500000f


	//   ....[23]....
        /*00ec*/ 	.word	0x0500000f


	//----- nvinfo : EIATTR_COOP_GROUP_INSTR_OFFSETS
	.align		4
.L_3884:
        /*00f0*/ 	.byte	0x04, 0x28
        /*00f2*/ 	.short	(.L_3886 - .L_3885)


	//   ....[0]....
.L_3885:
        /*00f4*/ 	.word	0x000006d0


	//   ....[1]....
        /*00f8*/ 	.word	0x000006e0


	//   ....[2]....
        /*00fc*/ 	.word	0x000006f0


	//   ....[3]....
        /*0100*/ 	.word	0x00000840


	//   ....[4]....
        /*0104*/ 	.word	0x00000850


	//   ....[5]....
        /*0108*/ 	.word	0x00000860


	//   ....[6]....
        /*010c*/ 	.word	0x000009b0


	//   ....[7]....
        /*0110*/ 	.word	0x000009c0


	//   ....[8]....
        /*0114*/ 	.word	0x000009d0


	//   ....[9]....
        /*0118*/ 	.word	0x00000b20


	//   ....[10]....
        /*011c*/ 	.word	0x00000b30


	//   ....[11]....
        /*0120*/ 	.word	0x00000b40


	//   ....[12]....
        /*0124*/ 	.word	0x000010f0


	//   ....[13]....
        /*0128*/ 	.word	0x00001180


	//   ....[14]....
        /*012c*/ 	.word	0x000011d0


	//   ....[15]....
        /*0130*/ 	.word	0x00001260


	//   ....[16]....
        /*0134*/ 	.word	0x000012f0


	//   ....[17]....
        /*0138*/ 	.word	0x00001340


	//   ....[18]....
        /*013c*/ 	.word	0x000013d0


	//   ....[19]....
        /*0140*/ 	.word	0x00001460


	//   ....[20]....
        /*0144*/ 	.word	0x000014b0


	//   ....[21]....
        /*0148*/ 	.word	0x00001540


	//   ....[22]....
        /*014c*/ 	.word	0x000015d0


	//   ....[23]....
        /*0150*/ 	.word	0x00001620


	//----- nvinfo : EIATTR_VRC_CTA_INIT_COUNT
	.align		4
.L_3886:
        /*0154*/ 	.byte	0x02, 0x4a
	.zero		1
	.zero		1


	//----- nvinfo : EIATTR_SYSCALL_OFFSETS
	.align		4
        /*0158*/ 	.byte	0x04, 0x46
        /*015a*/ 	.short	(.L_3888 - .L_3887)


	//   ....[0]....
.L_3887:
        /*015c*/ 	.word	0x00000180


	//----- nvinfo : EIATTR_EXIT_INSTR_OFFSETS
	.align		4
.L_3888:
        /*0160*/ 	.byte	0x04, 0x1c
        /*0162*/ 	.short	(.L_3890 - .L_3889)


	//   ....[0]....
.L_3889:
        /*0164*/ 	.word	0x000001f0


	//   ....[1]....
        /*0168*/ 	.word	0x00001080


	//----- nvinfo : EIATTR_MAX_THREADS
	.align		4
.L_3890:
        /*016c*/ 	.byte	0x04, 0x05
        /*016e*/ 	.short	(.L_3892 - .L_3891)
.L_3891:
        /*0170*/ 	.word	0x00000100
        /*0174*/ 	.word	0x00000001
        /*0178*/ 	.word	0x00000001


	//----- nvinfo : EIATTR_CRS_STACK_SIZE
	.align		4
.L_3892:
        /*017c*/ 	.byte	0x04, 0x1e
        /*017e*/ 	.short	(.L_3894 - .L_3893)
.L_3893:
        /*0180*/ 	.word	0x00000000


	//----- nvinfo : EIATTR_CBANK_PARAM_SIZE
	.align		4
.L_3894:
        /*0184*/ 	.byte	0x03, 0x19
        /*0186*/ 	.short	0x0060


	//----- nvinfo : EIATTR_PARAM_CBANK
	.align		4
        /*0188*/ 	.byte	0x04, 0x0a
        /*018a*/ 	.short	(.L_3896 - .L_3895)
	.align		4
.L_3895:
        /*018c*/ 	.word	index@(.nv.constant0._Z17LayerNormWarpImplI19BiasAddResidualLoadI6__halffE11AffineStoreIfS1_EfLi4ELi4ELi0ELi8ELi1ELb1EEvT_T0_iidPT1_S8_)
        /*0190*/ 	.short	0x0380
        /*0192*/ 	.short	0x0060


	//----- nvinfo : EIATTR_SW_WAR
	.align		4
.L_3896:
        /*0194*/ 	.byte	0x04, 0x36
        /*0196*/ 	.short	(.L_3898 - .L_3897)
.L_3897:
        /*0198*/ 	.word	0x00000008
.L_3898:


//--------------------- .nv.info._Z17LayerNormWarpImplI19BiasAddResidualLoadI6__halffE11AffineStoreIfS1_EfLi4ELi4ELi4ELi8ELi1ELb0EEvT_T0_iidPT1_S8_ --------------------------
	.section	.nv.info._Z17LayerNormWarpImplI19BiasAddResidualLoadI6__halffE11AffineStoreIfS1_EfLi4ELi4ELi4ELi8ELi1ELb0EEvT_T0_iidPT1_S8_,"",@"SHT_CUDA_INFO"
	.sectionflags	@""
	.align	4


	//----- nvinfo : EIATTR_CUDA_API_VERSION
	.align		4
        /*0000*/ 	.byte	0x04, 0x37
        /*0002*/ 	.short	(.L_3900 - .L_3899)
.L_3899:
        /*0004*/ 	.word	0x00000082


	//----- nvinfo : EIATTR_KPARAM_INFO
	.align		4
.L_3900:
        /*0008*/ 	.byte	0x04, 0x17
        /*000a*/ 	.short	(.L_3902 - .L_3901)
.L_3901:
        /*000c*/ 	.word	0x00000000
        /*0010*/ 	.short	0x0006
        /*0012*/ 	.short	0x0058
        /*0014*/ 	.byte	0x00, 0xf5, 0x21, 0x00


	//----- nvinfo : EIATTR_KPARAM_INFO
	.align		4
.L_3902:
        /*0018*/ 	.byte	0x04, 0x17
        /*001a*/ 	.short	(.L_3904 - .L_3903)
.L_3903:
        /*001c*/ 	.word	0x00000000
        /*0020*/ 	.short	0x0005
        /*0022*/ 	.short	0x0050
        /*0024*/ 	.byte	0x00, 0xf5, 0x21, 0x00


	//----- nvinfo : EIATTR_KPARAM_INFO
	.align		4
.L_3904:
        /*0028*/ 	.byte	0x04, 0x17
        /*002a*/ 	.short	(.L_3906 - .L_3905)
.L_3905:
        /*002c*/ 	.word	0x00000000
        /*0030*/ 	.short	0x0004
        /*0032*/ 	.short	0x0048
        /*0034*/ 	.byte	0x00, 0xf0, 0x21, 0x00


	//----- nvinfo : EIATTR_KPARAM_INFO
	.align		4
.L_3906:
        /*0038*/ 	.byte	0x04, 0x17
        /*003a*/ 	.short	(.L_3908 - .L_3907)
.L_3907:
        /*003c*/ 	.word	0x00000000
        /*0040*/ 	.short	0x0003
        /*0042*/ 	.short	0x0044
        /*0044*/ 	.byte	0x00, 0xf0, 0x11, 0x00


	//----- nvinfo : EIATTR_KPARAM_INFO
	.align		4
.L_3908:
        /*0048*/ 	.byte	0x04, 0x17
        /*004a*/ 	.short	(.L_3910 - .L_3909)
.L_3909:
        /*004c*/ 	.word	0x00000000
        /*0050*/ 	.short	0x0002
        /*0052*/ 	.short	0x0040
        /*0054*/ 	.byte	0x00, 0xf0, 0x11, 0x00


	//----- nvinfo : EIATTR_KPARAM_INFO
	.align		4
.L_3910:
        /*0058*/ 	.byte	0x04, 0x17
        /*005a*/ 	.short	(.L_3912 - .L_3911)
.L_3911:
        /*005c*/ 	.word	0x00000000
        /*0060*/ 	.short	0x0001
        /*0062*/ 	.short	0x0020
        /*0064*/ 	.byte	0x00, 0xf0, 0x81, 0x00


	//----- nvinfo : EIATTR_KPARAM_INFO
	.align		4
.L_3912:
        /*0068*/ 	.byte	0x04, 0x17
        /*006a*/ 	.short	(.L_3914 - .L_3913)
.L_3913:
        /*006c*/ 	.word	0x00000000
        /*0070*/ 	.short	0x0000
        /*0072*/ 	.short	0x0000
        /*0074*/ 	.byte	0x00, 0xf0, 0x81, 0x00


	//----- nvinfo : EIATTR_SPARSE_MMA_MASK
	.align		4
.L_3914:
        /*0078*/ 	.byte	0x03, 0x50
        /*007a*/ 	.short	0x0000


	//----- nvinfo : EIATTR_MAXREG_COUNT
	.align		4
        /*007c*/ 	.byte	0x03, 0x1b
        /*007e*/ 	.short	0x00ff


	//----- nvinfo : EIATTR_EXTERNS
	.align		4
        /*0080*/ 	.byte	0x04, 0x0f
        /*0082*/ 	.short	(.L_3916 - .L_3915)


	//   ....[0]....
	.align		4
.L_3915:
        /*0084*/ 	.word	index@(__assertfail)


	//----- nvinfo : EIATTR_MERCURY_ISA_VERSION
	.align		4
.L_3916:
        /*0088*/ 	.byte	0x03, 0x5f
        /*008a*/ 	.short	0x0101


	//----- nvinfo : EIATTR_COOP_GROUP_MASK_REGIDS
	.align		4
        /*008c*/ 	.byte	0x04, 0x29
        /*008e*/ 	.short	(.L_3918 - .L_3917)


	//   ....[0]....
.L_3917:
        /*0090*/ 	.word	0xffffffff


	//   ....[1]....
        /*0094*/ 	.word	0xffffffff


	//   ....[2]....
        /*0098*/ 	.word	0xffffffff


	//   ....[3]....
        /*009c*/ 	.word	0xffffffff


	//   ....[4]....
        /*00a0*/ 	.word	0xffffffff


	//   ....[5]....
        /*00a4*/ 	.word	0xffffffff


	//   ....[6]....
        /*00a8*/ 	.word	0xffffffff


	//   ....[7]....
        /*00ac*/ 	.word	0xffffffff


	//   ....[8]....
        /*00b0*/ 	.word	0xffffffff


	//   ....[9]....
        /*00b4*/ 	.word	0xffffffff


	//   ....[10]....
        /*00b8*/ 	.word	0xffffffff


	//   ....[11]....
        /*00bc*/ 	.word	0xffffffff


	//   ....[12]....
        /*00c0*/ 	.word	0x0500000f


	//   ....[13]....
        /*00c4*/ 	.word	0x0500000f


	//   ....[14]....
        /*00c8*/ 	.word	0x0500000f


	//   ....[15]....
        /*00cc*/ 	.word	0x0500000f


	//   ....[16]....
        /*00d0*/ 	.word	0x0500000f


	//   ....[17]....
        /*00d4*/ 	.word	0x0500000f


	//   ....[18]....
        /*00d8*/ 	.word	0x0500000f


	//   ....[19]....
        /*00dc*/ 	.word	0x0500000f


	//   ....[20]....
        /*00e0*/ 	.word	0x0500000f


	//   ....[21]....
        /*00e4*/ 	.word	0x0500000f


	//   ....[22]....
        /*00e8*/ 	.word	0x0500000f


	//   ....[23]....
        /*00ec*/ 	.word	0x0500000f


	//----- nvinfo : EIATTR_COOP_GROUP_INSTR_OFFSETS
	.align		4
.L_3918:
        /*00f0*/ 	.byte	0x04, 0x28
        /*00f2*/ 	.short	(.L_3920 - .L_3919)


	//   ....[0]....
.L_3919:
        /*00f4*/ 	.word	0x00000620


	//   ....[1]....
        /*00f8*/ 	.word	0x00000630


	//   ....[2]....
        /*00fc*/ 	.word	0x00000640


	//   ....[3]....
        /*0100*/ 	.word	0x00000760


	//   ....[4]....
        /*0104*/ 	.word	0x00000770


	//   ....[5]....
        /*0108*/ 	.word	0x00000780


	//   ....[6]....
        /*010c*/ 	.word	0x000008b0


	//   ....[7]....
        /*0110*/ 	.word	0x000008c0


	//   ....[8]....
        /*0114*/ 	.word	0x000008d0


	//   ....[9]....
        /*0118*/ 	.word	0x00000a00


	//   ....[10]....
        /*011c*/ 	.word	0x00000a10


	//   ....[11]....
        /*0120*/ 	.word	0x00000a20


	//   ....[12]....
        /*0124*/ 	.word	0x00000fb0


	//   ....[13]....
        /*0128*/ 	.word	0x00001040


	//   ....[14]....
        /*012c*/ 	.word	0x000010a0


	//   ....[15]....
        /*0130*/ 	.word	0x00001130


	//   ....[16]....
        /*0134*/ 	.word	0x000011c0


	//   ....[17]....
        /*0138*/ 	.word	0x00001210


	//   ....[18]....
        /*013c*/ 	.word	0x000012a0


	//   ....[19]....
        /*0140*/ 	.word	0x00001330


	//   ....[20]....
        /*0144*/ 	.word	0x00001380


	//   ....[21]....
        /*0148*/ 	.word	0x00001410


	//   ....[22]....
        /*014c*/ 	.word	0x000014a0


	//   ....[23]....
        /*0150*/ 	.word	0x000014f0


	//----- nvinfo : EIATTR_VRC_CTA_INIT_COUNT
	.align		4
.L_3920:
        /*0154*/ 	.byte	0x02, 0x4a
	.zero		1
	.zero		1


	//----- nvinfo : EIATTR_SYSCALL_OFFSETS
	.align		4
        /*0158*/ 	.byte	0x04, 0x46
        /*015a*/ 	.short	(.L_3922 - .L_3921)


	//   ....[0]....
.L_3921:
        /*015c*/ 	.word	0x00000180


	//----- nvinfo : EIATTR_EXIT_INSTR_OFFSETS
	.align		4
.L_3922:
        /*0160*/ 	.byte	0x04, 0x1c
        /*0162*/ 	.short	(.L_3924 - .L_3923)


	//   ....[0]....
.L_3923:
        /*0164*/ 	.word	0x000001f0


	//   ....[1]....
        /*0168*/ 	.word	0x00000f40


	//----- nvinfo : EIATTR_MAX_THREADS
	.align		4
.L_3924:
        /*016c*/ 	.byte	0x04, 0x05
        /*016e*/ 	.short	(.L_3926 - .L_3925)
.L_3925:
        /*0170*/ 	.word	0x00000100
        /*0174*/ 	.word	0x00000001
        /*0178*/ 	.word	0x00000001


	//----- nvinfo : EIATTR_CRS_STACK_SIZE
	.align		4
.L_3926:
        /*017c*/ 	.byte	0x04, 0x1e
        /*017e*/ 	.short	(.L_3928 - .L_3927)
.L_3927:
        /*0180*/ 	.word	0x00000000


	//----- nvinfo : EIATTR_CBANK_PARAM_SIZE
	.align		4
.L_3928:
        /*0184*/ 	.byte	0x03, 0x19
        /*0186*/ 	.short	0x0060


	//----- nvinfo : EIATTR_PARAM_CBANK
	.align		4
        /*0188*/ 	.byte	0x04, 0x0a
        /*018a*/ 	.short	(.L_3930 - .L_3929)
	.align		4
.L_3929:
        /*018c*/ 	.word	index@(.nv.constant0._Z17LayerNormWarpImplI19BiasAddResidualLoadI6__halffE11AffineStoreIfS1_EfLi4ELi4ELi4ELi8ELi1ELb0EEvT_T0_iidPT1_S8_)
        /*0190*/ 	.short	0x0380
        /*0192*/ 	.short	0x0060


	//----- nvinfo : EIATTR_SW_WAR
	.align		4
.L_3930:
        /*0194*/ 	.byte	0x04, 0x36
        /*0196*/ 	.short	(.L_3932 - .L_3931)
.L_3931:
        /*0198*/ 	.word	0x00000008
.L_3932:


//--------------------- .nv.info._Z17LayerNormWarpImplI19BiasAddResidualLoadI6__halffE11AffineStoreIfS1_EfLi4ELi4ELi0ELi8ELi2ELb1EEvT_T0_iidPT1_S8_ --------------------------
	.section	.nv.info._Z17LayerNormWarpImplI19BiasAddResidualLoadI6__halffE11AffineStoreIfS1_EfLi4ELi4ELi0ELi8ELi2ELb1EEvT_T0_iidPT1_S8_,"",@"SHT_CUDA_INFO"
	.sectionflags	@""
	.align	4


	//----- nvinfo : EIATTR_CUDA_API_VERSION
	.align		4
        /*0000*/ 	.byte	0x04, 0x37
        /*0002*/ 	.short	(.L_3934 - .L_3933)
.L_3933:
        /*0004*/ 	.word	0x00000082


	//----- nvinfo : EIATTR_KPARAM_INFO
	.align		4
.L_3934:
        /*0008*/ 	.byte	0x04, 0x17
        /*000a*/ 	.short	(.L_3936 - .L_3935)
.L_3935:
        /*000c*/ 	.word	0x00000000
        /*0010*/ 	.short	0x0006
        /*0012*/ 	.short	0x0058
        /*0014*/ 	.byte	0x00, 0xf5, 0x21, 0x00


	//----- nvinfo : EIATTR_KPARAM_INFO
	.align		4
.L_3936:
        /*0018*/ 	.byte	0x04, 0x17
        /*001a*/ 	.short	(.L_3938 - .L_3937)
.L_3937:
        /*001c*/ 	.word	0x00000000
        /*0020*/ 	.short	0x0005
        /*0022*/ 	.short	0x0050
        /*0024*/ 	.byte	0x00, 0xf5, 0x21, 0x00


	//----- nvinfo : EIATTR_KPARAM_INFO
	.align		4
.L_3938:
        /*0028*/ 	.byte	0x04, 0x17
        /*002a*/ 	.short	(.L_3940 - .L_3939)
.L_3939:
        /*002c*/ 	.word	0x00000000
        /*0030*/ 	.short	0x0004
        /*0032*/ 	.short	0x0048
        /*0034*/ 	.byte	0x00, 0xf0, 0x21, 0x00


	//----- nvinfo : EIATTR_KPARAM_INFO
	.align		4
.L_3940:
        /*0038*/ 	.byte	0x04, 0x17
        /*003a*/ 	.short	(.L_3942 - .L_3941)
.L_3941:
        /*003c*/ 	.word	0x00000000
        /*0040*/ 	.short	0x0003
        /*0042*/ 	.short	0x0044
        /*0044*/ 	.byte	0x00, 0xf0, 0x11, 0x00


	//----- nvinfo : EIATTR_KPARAM_INFO
	.align		4
.L_3942:
        /*0048*/ 	.byte	0x04, 0x17
        /*004a*/ 	.short	(.L_3944 - .L_3943)
.L_3943:
        /*004c*/ 	.word	0x00000000
        /*0050*/ 	.short	0x0002
        /*0052*/ 	.short	0x0040
        /*0054*/ 	.byte	0x00, 0xf0, 0x11, 0x00


	//----- nvinfo : EIATTR_KPARAM_INFO
	.align		4
.L_3944:
        /*0058*/ 	.byte	0x04, 0x17
        /*005a*/ 	.short	(.L_3946 - .L_3945)
.L_3945:
        /*005c*/ 	.word	0x00000000
        /*0060*/ 	.short	0x0001
        /*0062*/ 	.short	0x0020
        /*0064*/ 	.byte	0x00, 0xf0, 0x81, 0x00


	//----- nvinfo : EIATTR_KPARAM_INFO
	.align		4
.L_3946:
        /*0068*/ 	.byte	0x04, 0x17
        /*006a*/ 	.short	(.L_3948 - .L_3947)
.L_3947:
        /*006c*/ 	.word	0x00000000
        /*0070*/ 	.short	0x0000
        /*0072*/ 	.short	0x0000
        /*0074*/ 	.byte	0x00, 0xf0, 0x81, 0x00


	//----- nvinfo : EIATTR_SPARSE_MMA_MASK
	.align		4
.L_3948:
        /*0078*/ 	.byte	0x03, 0x50
        /*007a*/ 	.short	0x0000


	//----- nvinfo : EIATTR_MAXREG_COUNT
	.align		4
        /*007c*/ 	.byte	0x03, 0x1b
        /*007e*/ 	.short	0x00ff


	//----- nvinfo : EIATTR_EXTERNS
	.align		4
        /*0080*/ 	.byte	0x04, 0x0f
        /*0082*/ 	.short	(.L_3950 - .L_3949)


	//   ....[0]....
	.align		4
.L_3949:
        /*0084*/ 	.word	index@(__assertfail)


	//----- nvinfo : EIATTR_MERCURY_ISA_VERSION
	.align		4
.L_3950:
        /*0088*/ 	.byte	0x03, 0x5f
        /*008a*/ 	.short	0x0101


	//----- nvinfo : EIATTR_COOP_GROUP_MASK_REGIDS
	.align		4
        /*008c*/ 	.byte	0x04, 0x29
        /*008e*/ 	.short	(.L_3952 - .L_3951)


	//   ....[0]....
.L_3951:
        /*0090*/ 	.word	0xffffffff


	//   ....[1]....
        /*0094*/ 	.word	0xffffffff


	//   ....[2]....
        /*0098*/ 	.word	0xffffffff


	//   ....[3]....
        /*009c*/ 	.word	0xffffffff


	//   ....[4]....
        /*00a0*/ 	.word	0xffffffff


	//   ....[5]....
        /*00a4*/ 	.word	0xffffffff


	//   ....[6]....
        /*00a8*/ 	.word	0xffffffff


	//   ....[7]....
        /*00ac*/ 	.word	0xffffffff


	//   ....[8]....
        /*00b0*/ 	.word	0xffffffff


	//   ....[9]....
        /*00b4*/ 	.word	0xffffffff


	//   ....[10]....
        /*00b8*/ 	.word	0xffffffff


	//   ....[11]....
        /*00bc*/ 	.word	0xffffffff


	//   ....[12]....
        /*00c0*/ 	.word	0xffffffff


	//   ....[13]....
        /*00c4*/ 	.word	0xffffffff


	//   ....[14]....
        /*00c8*/ 	.word	0xffffffff


	//   ....[15]....
        /*00cc*/ 	.word	0xffffffff


	//   ....[16]....
        /*00d0*/ 	.word	0xffffffff


	//   ....[17]....
        /*00d4*/ 	.word	0xffffffff


	//   ....[18]....
        /*00d8*/ 	.word	0xffffffff


	//   ....[19]....
        /*00dc*/ 	.word	0xffffffff


	//   ....[20]....
        /*00e0*/ 	.word	0xffffffff


	//   ....[21]....
        /*00e4*/ 	.word	0xffffffff


	//   ....[22]....
        /*00e8*/ 	.word	0xffffffff


	//   ....[23]....
        /*00ec*/ 	.word	0xffffffff


	//   ....[24]....
        /*00f0*/ 	.word	0x0500000f


	//   ....[25]....
        /*00f4*/ 	.word	0x0500000f


	//   ....[26]....
        /*00f8*/ 	.word	0x0500000f


	//   ....[27]....
        /*00fc*/ 	.word	0x0500000f


	//   ....[28]....
        /*0100*/ 	.word	0x0500000f


	//   ....[29]....
        /*0104*/ 	.word	0x0500000f


	//   ....[30]....
        /*0108*/ 	.word	0x0500000f


	//   ....[31]....
        /*010c*/ 	.word	0x0500000f


	//   ....[32]....
        /*0110*/ 	.word	0x0500000f


	//   ....[33]....
        /*0114*/ 	.word	0x0500000f


	//   ....[34]....
        /*0118*/ 	.word	0x0500000f


	//   ....[35]....
        /*011c*/ 	.word	0x0500000f


	//   ....[36]....
        /*0120*/ 	.word	0x0500000f


	//   ....[37]....
        /*0124*/ 	.word	0x0500000f


	//   ....[38]....
        /*0128*/ 	.word	0x0500000f


	//   ....[39]....
        /*012c*/ 	.word	0x0500000f


	//   ....[40]....
        /*0130*/ 	.word	0x0500000f


	//   ....[41]....
        /*0134*/ 	.word	0x0500000f


	//   ....[42]....
        /*0138*/ 	.word	0x0500000f


	//   ....[43]....
        /*013c*/ 	.word	0x0500000f


	//   ....[44]....
        /*0140*/ 	.word	0x0500000f


	//   ....[45]....
        /*0144*/ 	.word	0x0500000f


	//   ....[46]....
        /*0148*/ 	.word	0x0500000f


	//   ....[47]....
        /*014c*/ 	.word	0x0500000f


	//----- nvinfo : EIATTR_COOP_GROUP_INSTR_OFFSETS
	.align		4
.L_3952:
        /*0150*/ 	.byte	0x04, 0x28
        /*0152*/ 	.short	(.L_3954 - .L_3953)


	//   ....[0]....
.L_3953:
        /*0154*/ 	.word	0x00000a50


	//   ....[1]....
        /*0158*/ 	.word	0x00000a60


	//   ....[2]....
        /*015c*/ 	.word	0x00000a70


	//   ....[3]....
        /*0160*/ 	.word	0x00000bc0


	//   ....[4]....
        /*0164*/ 	.word	0x00000bd0


	//   ....[5]....
        /*0168*/ 	.word	0x00000be0


	//   ....[6]....
        /*016c*/ 	.word	0x00000d30


	//   ....[7]....
        /*0170*/ 	.word	0x00000d40


	//   ....[8]....
        /*0174*/ 	.word	0x00000d50


	//   ....[9]....
        /*0178*/ 	.word	0x00000ea0


	//   ....[10]....
        /*017c*/ 	.word	0x00000eb0


	//   ....[11]....
        /*0180*/ 	.word	0x00000ec0


	//   ....[12]....
        /*0184*/ 	.word	0x000013e0


	//   ....[13]....
        /*0188*/ 	.word	0x000013f0


	//   ....[14]....
        /*018c*/ 	.word	0x00001400


	//   ....[15]....
        /*0190*/ 	.word	0x00001550


	//   ....[16]....
        /*0194*/ 	.word	0x00001560


	//   ....[17]....
        /*0198*/ 	.word	0x00001570


	//   ....[18]....
        /*019c*/ 	.word	0x000016c0


	//   ....[19]....
        /*01a0*/ 	.word	0x000016d0


	//   ....[20]....
        /*01a4*/ 	.word	0x000016e0


	//   ....[21]....
        /*01a8*/ 	.word	0x00001830


	//   ....[22]....
        /*01ac*/ 	.word	0x00001840


	//   ....[23]....
        /*01b0*/ 	.word	0x00001850


	//   ....[24]....
        /*01b4*/ 	.word	0x00001de0


	//   ....[25]....
        /*01b8*/ 	.word	0x00001e70


	//   ....[26]....
        /*01bc*/ 	.word	0x00001ec0


	//   ....[27]....
        /*01c0*/ 	.word	0x00001f50


	//   ....[28]....
        /*01c4*/ 	.word	0x00001fe0


	//   ....[29]....
        /*01c8*/ 	.word	0x00002030


	//   ....[30]....
        /*01cc*/ 	.word	0x000020c0


	//   ....[31]....
        /*01d0*/ 	.word	0x00002150


	//   ....[32]....
        /*01d4*/ 	.word	0x000021a0


	//   ....[33]....
        /*01d8*/ 	.word	0x00002230


	//   ....[34]....
        /*01dc*/ 	.word	0x000022c0


	//   ....[35]....
        /*01e0*/ 	.word	0x00002310


	//   ....[36]....
        /*01e4*/ 	.word	0x000023a0


	//   ....[37]....
        /*01e8*/ 	.word	0x00002430


	//   ....[38]....
        /*01ec*/ 	.word	0x00002480


	//   ....[39]....
        /*01f0*/ 	.word	0x00002510


	//   ....[40]....
        /*01f4*/ 	.word	0x000025a0


	//   ....[41]....
        /*01f8*/ 	.word	0x000025f0


	//   ....[42]....
        /*01fc*/ 	.word	0x00002680


	//   ....[43]....
        /*0200*/ 	.word	0x00002710


	//   ....[44]....
        /*0204*/ 	.word	0x00002760


	//   ....[45]....
        /*0208*/ 	.word	0x000027f0


	//   ....[46]....
        /*020c*/ 	.word	0x00002880


	//   ....[47]....
        /*0210*/ 	.word	0x000028d0


	//----- nvinfo : EIATTR_VRC_CTA_INIT_COUNT
	.align		4
.L_3954:
        /*0214*/ 	.byte	0x02, 0x4a
	.zero		1
	.zero		1


	//----- nvinfo : EIATTR_SYSCALL_OFFSETS
	.align		4
        /*0218*/ 	.byte	0x04, 0x46
        /*021a*/ 	.short	(.L_3956 - .L_3955)


	//   ....[0]....
.L_3955:
        /*021c*/ 	.word	0x00000180


	//----- nvinfo : EIATTR_EXIT_INSTR_OFFSETS
	.align		4
.L_3956:
        /*0220*/ 	.byte	0x04, 0x1c
        /*0222*/ 	.short	(.L_3958 - .L_3957)


	//   ....[0]....
.L_3957:
        /*0224*/ 	.word	0x00000200


	//   ....[1]....
        /*0228*/ 	.word	0x00001d70


	//----- nvinfo : EIATTR_MAX_THREADS
	.align		4
.L_3958:
        /*022c*/ 	.byte	0x04, 0x05
        /*022e*/ 	.short	(.L_3960 - .L_3959)
.L_3959:
        /*0230*/ 	.word	0x00000100
        /*0234*/ 	.word	0x00000001
        /*0238*/ 	.word	0x00000001


	//----- nvinfo : EIATTR_CRS_STACK_SIZE
	.align		4
.L_3960:
        /*023c*/ 	.byte	0x04, 0x1e
        /*023e*/ 	.short	(.L_3962 - .L_3961)
.L_3961:
        /*0240*/ 	.word	0x00000000


	//----- nvinfo : EIATTR_CBANK_PARAM_SIZE
	.align		4
.L_3962:
        /*0244*/ 	.byte	0x03, 0x19
        /*0246*/ 	.short	0x0060


	//----- nvinfo : EIATTR_PARAM_CBANK
	.align		4
        /*0248*/ 	.byte	0x04, 0x0a
        /*024a*/ 	.short	(.L_3964 - .L_3963)
	.align		4
.L_3963:
        /*024c*/ 	.word	index@(.nv.constant0._Z17LayerNormWarpImplI19BiasAddResidualLoadI6__halffE11AffineStoreIfS1_EfLi4ELi4ELi0ELi8ELi2ELb1EEvT_T0_iidPT1_S8_)
        /*0250*/ 	.short	0x0380
        /*0252*/ 	.short	0x0060


	//----- nvinfo : EIATTR_SW_WAR
	.align		4
.L_3964:
        /*0254*/ 	.byte	0x04, 0x36
        /*0256*/ 	.short	(.L_3966 - .L_3965)
.L_3965:
        /*0258*/ 	.word	0x00000008
.L_3966:


//--------------------- .nv.info._Z17LayerNormWarpImplI19BiasAddResidualLoadI6__halffE11AffineStoreIfS1_EfLi4ELi4ELi4ELi8ELi2ELb0EEvT_T0_iidPT1_S8_ --------------------------
	.section	.nv.info._Z17LayerNormWarpImplI19BiasAddResidualLoadI6__halffE11AffineStoreIfS1_EfLi4ELi4ELi4ELi8ELi2ELb0EEvT_T0_iidPT1_S8_,"",@"SHT_CUDA_INFO"
	.sectionflags	@""
	.align	4


	//----- nvinfo : EIATTR_CUDA_API_VERSION
	.align		4
        /*0000*/ 	.byte	0x04, 0x37
        /*0002*/ 	.short	(.L_3968 - .L_3967)
.L_3967:
        /*0004*/ 	.word	0x00000082


	//----- nvinfo : EIATTR_KPARAM_INFO
	.align		4
.L_3968:
        /*0008*/ 	.byte	0x04, 0x17
        /*000a*/ 	.short	(.L_3970 - .L_3969)
.L_3969:
        /*000c*/ 	.word	0x00000000
        /*0010*/ 	.short	0x0006
        /*0012*/ 	.short	0x0058
        /*0014*/ 	.byte	0x00, 0xf5, 0x21, 0x00


	//----- nvinfo : EIATTR_KPARAM_INFO
	.align		4
.L_3970:
        /*0018*/ 	.byte	0x04, 0x17
        /*001a*/ 	.short	(.L_3972 - .L_3971)
.L_3971:
        /*001c*/ 	.word	0x00000000
        /*0020*/ 	.short	0x0005
        /*0022*/ 	.short	0x0050
        /*0024*/ 	.byte	0x00, 0xf5, 0x21, 0x00


	//----- nvinfo : EIATTR_KPARAM_INFO
	.align		4
.L_3972:
        /*0028*/ 	.byte	0x04, 0x17
        /*002a*/ 	.short	(.L_3974 - .L_3973)
.L_3973:
        /*002c*/ 	.word	0x00000000
        /*0030*/ 	.short	0x0004
        /*0032*/ 	.short	0x0048
        /*0034*/ 	.byte	0x00, 0xf0, 0x21, 0x00


	//----- nvinfo : EIATTR_KPARAM_INFO
	.align		4
.L_3974:
        /*0038*/ 	.byte	0x04, 0x17
        /*003a*/ 	.short	(.L_3976 - .L_3975)
.L_3975:
        /*003c*/ 	.word	0x00000000
        /*0040*/ 	.short	0x0003
        /*0042*/ 	.short	0x0044
        /*0044*/ 	.byte	0x00, 0xf0, 0x11, 0x00


	//----- nvinfo : EIATTR_KPARAM_INFO
	.align		4
.L_3976:
        /*0048*/ 	.byte	0x04, 0x17
        /*004a*/ 	.short	(.L_3978 - .L_3977)
.L_3977:
        /*004c*/ 	.word	0x00000000
        /*0050*/ 	.short	0x0002
        /*0052*/ 	.short	0x0040
        /*0054*/ 	.byte	0x00, 0xf0, 0x11, 0x00


	//----- nvinfo : EIATTR_KPARAM_INFO
	.align		4
.L_3978:
        /*0058*/ 	.byte	0x04, 0x17
        /*005a*/ 	.short	(.L_3980 - .L_3979)
.L_3979:
        /*005c*/ 	.word	0x00000000
        /*0060*/ 	.short	0x0001
        /*0062*/ 	.short	0x0020
        /*0064*/ 	.byte	0x00, 0xf0, 0x81, 0x00


	//----- nvinfo : EIATTR_KPARAM_INFO
	.align		4
.L_3980:
        /*0068*/ 	.byte	0x04, 0x17
        /*006a*/ 	.short	(.L_3982 - .L_3981)
.L_3981:
        /*006c*/ 	.word	0x00000000
        /*0070*/ 	.short	0x0000
        /*0072*/ 	.short	0x0000
        /*0074*/ 	.byte	0x00, 0xf0, 0x81, 0x00


	//----- nvinfo : EIATTR_SPARSE_MMA_MASK
	.align		4
.L_3982:
        /*0078*/ 	.byte	0x03, 0x50
        /*007a*/ 	.short	0x0000


	//----- nvinfo : EIATTR_MAXREG_COUNT
	.align		4
        /*007c*/ 	.byte	0x03, 0x1b
        /*007e*/ 	.short	0x00ff


	//----- nvinfo : EIATTR_EXTERNS
	.align		4
        /*0080*/ 	.byte	0x04, 0x0f
        /*0082*/ 	.short	(.L_3984 - .L_3983)


	//   ....[0]....
	.align		4
.L_3983:
        /*0084*/ 	.word	index@(__assertfail)


	//----- nvinfo : EIATTR_MERCURY_ISA_VERSION
	.align		4
.L_3984:
        /*0088*/ 	.byte	0x03, 0x5f
        /*008a*/ 	.short	0x0101


	//----- nvinfo : EIATTR_COOP_GROUP_MASK_REGIDS
	.align		4
        /*008c*/ 	.byte	0x04, 0x29
        /*008e*/ 	.short	(.L_3986 - .L_3985)


	//   ....[0]....
.L_3985:
        /*0090*/ 	.word	0xffffffff


	//   ....[1]....
        /*0094*/ 	.word	0xffffffff


	//   ....[2]....
        /*0098*/ 	.word	0xffffffff


	//   ....[3]....
        /*009c*/ 	.word	0xffffffff


	//   ....[4]....
        /*00a0*/ 	.word	0xffffffff


	//   ....[5]....
        /*00a4*/ 	.word	0xffffffff


	//   ....[6]....
        /*00a8*/ 	.word	0xffffffff


	//   ....[7]....
        /*00ac*/ 	.word	0xffffffff


	//   ....[8]....
        /*00b0*/ 	.word	0xffffffff


	//   ....[9]....
        /*00b4*/ 	.word	0xffffffff


	//   ....[10]....
        /*00b8*/ 	.word	0xffffffff


	//   ....[11]....
        /*00bc*/ 	.word	0xffffffff


	//   ....[12]....
        /*00c0*/ 	.word	0xffffffff


	//   ....[13]....
        /*00c4*/ 	.word	0xffffffff


	//   ....[14]....
        /*00c8*/ 	.word	0xffffffff


	//   ....[15]....
        /*00cc*/ 	.word	0xffffffff


	//   ....[16]....
        /*00d0*/ 	.word	0xffffffff


	//   ....[17]....
        /*00d4*/ 	.word	0xffffffff


	//   ....[18]....
        /*00d8*/ 	.word	0xffffffff


	//   ....[19]....
        /*00dc*/ 	.word	0xffffffff


	//   ....[20]....
        /*00e0*/ 	.word	0xffffffff


	//   ....[21]....
        /*00e4*/ 	.word	0xffffffff


	//   ....[22]....
        /*00e8*/ 	.word	0xffffffff


	//   ....[23]....
        /*00ec*/ 	.word	0xffffffff


	//   ....[24]....
        /*00f0*/ 	.word	0x0500000f


	//   ....[25]....
        /*00f4*/ 	.word	0x0500000f


	//   ....[26]....
        /*00f8*/ 	.word	0x0500000f


	//   ....[27]....
        /*00fc*/ 	.word	0x0500000f


	//   ....[28]....
        /*0100*/ 	.word	0x0500000f


	//   ....[29]....
        /*0104*/ 	.word	0x0500000f


	//   ....[30]....
        /*0108*/ 	.word	0x0500000f


	//   ....[31]....
        /*010c*/ 	.word	0x0500000f


	//   ....[32]....
        /*0110*/ 	.word	0x0500000f


	//   ....[33]....
        /*0114*/ 	.word	0x0500000f


	//   ....[34]....
        /*0118*/ 	.word	0x0500000f


	//   ....[35]....
        /*011c*/ 	.word	0x0500000f


	//   ....[36]....
        /*0120*/ 	.word	0x0500000f


	//   ....[37]....
        /*0124*/ 	.word	0x0500000f


	//   ....[38]....
        /*0128*/ 	.word	0x0500000f


	//   ....[39]....
        /*012c*/ 	.word	0x0500000f


	//   ....[40]....
        /*0130*/ 	.word	0x0500000f


	//   ....[41]....
        /*0134*/ 	.word	0x0500000f


	//   ....[42]....
        /*0138*/ 	.word	0x0500000f


	//   ....[43]....
        /*013c*/ 	.word	0x0500000f


	//   ....[44]....
        /*0140*/ 	.word	0x0500000f


	//   ....[45]....
        /*0144*/ 	.word	0x0500000f


	//   ....[46]....
        /*0148*/ 	.word	0x0500000f


	//   ....[47]....
        /*014c*/ 	.word	0x0500000f


	//----- nvinfo : EIATTR_COOP_GROUP_INSTR_OFFSETS
	.align		4
.L_3986:
        /*0150*/ 	.byte	0x04, 0x28
        /*0152*/ 	.short	(.L_3988 - .L_3987)


	//   ....[0]....
.L_3987:
        /*0154*/ 	.word	0x00000900


	//   ....[1]....
        /*0158*/ 	.word	0x00000910


	//   ....[2]....
        /*015c*/ 	.word	0x00000920


	//   ....[3]....
        /*0160*/ 	.word	0x00000a30


	//   ....[4]....
        /*0164*/ 	.word	0x00000a40


	//   ....[5]....
        /*0168*/ 	.word	0x00000a50


	//   ....[6]....
        /*016c*/ 	.word	0x00000b80


	//   ....[7]....
        /*0170*/ 	.word	0x00000b90


	//   ....[8]....
        /*0174*/ 	.word	0x00000ba0


	//   ....[9]....
        /*0178*/ 	.word	0x00000cd0


	//   ....[10]....
        /*017c*/ 	.word	0x00000ce0


	//   ....[11]....
        /*0180*/ 	.word	0x00000cf0


	//   ....[12]....
        /*0184*/ 	.word	0x00001220


	//   ....[13]....
        /*0188*/ 	.word	0x00001230


	//   ....[14]....
        /*018c*/ 	.word	0x00001240


	//   ....[15]....
        /*0190*/ 	.word	0x00001360


	//   ....[16]....
        /*0194*/ 	.word	0x00001370


	//   ....[17]....
        /*0198*/ 	.word	0x00001380


	//   ....[18]....
        /*019c*/ 	.word	0x000014b0


	//   ....[19]....
        /*01a0*/ 	.word	0x000014c0


	//   ....[20]....
        /*01a4*/ 	.word	0x000014d0


	//   ....[21]....
        /*01a8*/ 	.word	0x00001600


	//   ....[22]....
        /*01ac*/ 	.word	0x00001610


	//   ....[23]....
        /*01b0*/ 	.word	0x00001620


	//   ....[24]....
        /*01b4*/ 	.word	0x00001b40


	//   ....[25]....
        /*01b8*/ 	.word	0x00001bd0


	//   ....[26]....
        /*01bc*/ 	.word	0x00001c20


	//   ....[27]....
        /*01c0*/ 	.word	0x00001cb0


	//   ....[28]....
        /*01c4*/ 	.word	0x00001d40


	//   ....[29]....
        /*01c8*/ 	.word	0x00001d90


	//   ....[30]....
        /*01cc*/ 	.word	0x00001e20


	//   ....[31]....
        /*01d0*/ 	.word	0x00001eb0


	//   ....[32]....
        /*01d4*/ 	.word	0x00001f00


	//   ....[33]....
        /*01d8*/ 	.word	0x00001f90


	//   ....[34]....
        /*01dc*/ 	.word	0x00002020


	//   ....[35]....
        /*01e0*/ 	.word	0x00002070


	//   ....[36]....
        /*01e4*/ 	.word	0x00002100


	//   ....[37]....
        /*01e8*/ 	.word	0x00002190


	//   ....[38]....
        /*01ec*/ 	.word	0x000021e0


	//   ....[39]....
        /*01f0*/ 	.word	0x00002270


	//   ....[40]....
        /*01f4*/ 	.word	0x00002300


	//   ....[41]....
        /*01f8*/ 	.word	0x00002350


	//   ....[42]....
        /*01fc*/ 	.word	0x000023e0


	//   ....[43]....
        /*0200*/ 	.word	0x00002470


	//   ....[44]....
        /*0204*/ 	.word	0x000024c0


	//   ....[45]....
        /*0208*/ 	.word	0x00002550


	//   ....[46]....
        /*020c*/ 	.word	0x000025e0


	//   ....[47]....
        /*0210*/ 	.word	0x00002630


	//----- nvinfo : EIATTR_VRC_CTA_INIT_COUNT
	.align		4
.L_3988:
        /*0214*/ 	.byte	0x02, 0x4a
	.zero		1
	.zero		1


	//----- nvinfo : EIATTR_SYSCALL_OFFSETS
	.align		4
        /*0218*/ 	.byte	0x04, 0x46
        /*021a*/ 	.short	(.L_3990 - .L_3989)


	//   ....[0]....
.L_3989:
        /*021c*/ 	.word	0x00000170


	//----- nvinfo : EIATTR_EXIT_INSTR_OFFSETS
	.align		4
.L_3990:
        /*0220*/ 	.byte	0x04, 0x1c
        /*0222*/ 	.short	(.L_3992 - .L_3991)


	//   ....[0]....
.L_3991:
        /*0224*/ 	.word	0x000001f0


	//   ....[1]....
        /*0228*/ 	.word	0x00001ad0


	//----- nvinfo : EIATTR_MAX_THREADS
	.align		4
.L_3992:
        /*022c*/ 	.byte	0x04, 0x05
        /*022e*/ 	.short	(.L_3994 - .L_3993)
.L_3993:
        /*0230*/ 	.word	0x00000100
        /*0234*/ 	.word	0x00000001
        /*0238*/ 	.word	0x00000001


	//----- nvinfo : EIATTR_CRS_STACK_SIZE
	.align		4
.L_3994:
        /*023c*/ 	.byte	0x04, 0x1e
        /*023e*/ 	.short	(.L_3996 - .L_3995)
.L_3995:
        /*0240*/ 	.word	0x00000000


	//----- nvinfo : EIATTR_CBANK_PARAM_SIZE
	.align		4
.L_3996:
        /*0244*/ 	.byte	0x03, 0x19
        /*0246*/ 	.short	0x0060


	//----- nvinfo : EIATTR_PARAM_CBANK
	.align		4
        /*0248*/ 	.byte	0x04, 0x0a
        /*024a*/ 	.short	(.L_3998 - .L_3997)
	.align		4
.L_3997:
        /*024c*/ 	.word	index@(.nv.constant0._Z17LayerNormWarpImplI19BiasAddResidualLoadI6__halffE11AffineStoreIfS1_EfLi4ELi4ELi4ELi8ELi2ELb0EEvT_T0_iidPT1_S8_)
        /*0250*/ 	.short	0x0380
        /*0252*/ 	.short	0x0060


	//----- nvinfo : EIATTR_SW_WAR
	.align		4
.L_3998:
        /*0254*/ 	.byte	0x04, 0x36
        /*0256*/ 	.short	(.L_4000 - .L_3999)
.L_3999:
        /*0258*/ 	.word	0x00000008
.L_4000:


//--------------------- .nv.info._Z17LayerNormWarpImplI19BiasAddResidualLoadI6__halffE11AffineStoreIfS1_EfLi4ELi4ELi0ELi4ELi1ELb1EEvT_T0_iidPT1_S8_ --------------------------
	.section	.nv.info._Z17LayerNormWarpImplI19BiasAddResidualLoadI6__halffE11AffineStoreIfS1_EfLi4ELi4ELi0ELi4ELi1ELb1EEvT_T0_iidPT1_S8_,"",@"SHT_CUDA_INFO"
	.sectionflags	@""
	.align	4


	//----- nvinfo : EIATTR_CUDA_API_VERSION
	.align		4
        /*0000*/ 	.byte	0x04, 0x37
        /*0002*/ 	.short	(.L_4002 - .L_4001)
.L_4001:
        /*0004*/ 	.word	0x00000082


	//----- nvinfo : EIATTR_KPARAM_INFO
	.align		4
.L_4002:
        /*0008*/ 	.byte	0x04, 0x17
        /*000a*/ 	.short	(.L_4004 - .L_4003)
.L_4003:
        /*000c*/ 	.word	0x00000000
        /*0010*/ 	.short	0x0006
        /*0012*/ 	.short	0x0058
        /*0014*/ 	.byte	0x00, 0xf5, 0x21, 0x00


	//----- nvinfo : EIATTR_KPARAM_INFO
	.align		4
.L_4004:
        /*0018*/ 	.byte	0x04, 0x17
        /*001a*/ 	.short	(.L_4006 - .L_4005)
.L_4005:
        /*001c*/ 	.word	0x00000000
        /*0020*/ 	.short	0x0005
        /*0022*/ 	.short	0x0050
        /*0024*/ 	.byte	0x00, 0xf5, 0x21, 0x00


	//----- nvinfo : EIATTR_KPARAM_INFO
	.align		4
.L_4006:
        /*0028*/ 	.byte	0x04, 0x17
        /*002a*/ 	.short	(.L_4008 - .L_4007)
.L_4007:
        /*002c*/ 	.word	0x00000000
        /*0030*/ 	.short	0x0004
        /*0032*/ 	.short	0x0048
        /*0034*/ 	.byte	0x00, 0xf0, 0x21, 0x00


	//----- nvinfo : EIATTR_KPARAM_INFO
	.align		4
.L_4008:
        /*0038*/ 	.byte	0x04, 0x17
        /*003a*/ 	.short	(.L_4010 - .L_4009)
.L_4009:
        /*003c*/ 	.word	0x00000000
        /*0040*/ 	.short	0x0003
        /*0042*/ 	.short	0x0044
        /*0044*/ 	.byte	0x00, 0xf0, 0x11, 0x00


	//----- nvinfo : EIATTR_KPARAM_INFO
	.align		4
.L_4010:
        /*0048*/ 	.byte	0x04, 0x17
        /*004a*/ 	.short	(.L_4012 - .L_4011)
.L_4011:
        /*004c*/ 	.word	0x00000000
        /*0050*/ 	.short	0x0002
        /*0052*/ 	.short	0x0040
        /*0054*/ 	.byte	0x00, 0xf0, 0x11, 0x00


	//----- nvinfo : EIATTR_KPARAM_INFO
	.align		4
.L_4012:
        /*0058*/ 	.byte	0x04, 0x17
        /*005a*/ 	.short	(.L_4014 - .L_4013)
.L_4013:
        /*005c*/ 	.word	0x00000000
        /*0060*/ 	.short	0x0001
        /*0062*/ 	.short	0x0020
        /*0064*/ 	.byte	0x00, 0xf0, 0x81, 0x00


	//----- nvinfo : EIATTR_KPARAM_INFO
	.align		4
.L_4014:
        /*0068*/ 	.byte	0x04, 0x17
        /*006a*/ 	.short	(.L_4016 - .L_4015)
.L_4015:
        /*006c*/ 	.word	0x00000000
        /*0070*/ 	.short	0x0000
        /*0072*/ 	.short	0x0000
        /*0074*/ 	.byte	0x00, 0xf0, 0x81, 0x00


	//----- nvinfo : EIATTR_SPARSE_MMA_MASK
	.align		4
.L_4016:
        /*0078*/ 	.byte	0x03, 0x50
        /*007a*/ 	.short	0x0000


	//----- nvinfo : EIATTR_MAXREG_COUNT
	.align		4
        /*007c*/ 	.byte	0x03, 0x1b
        /*007e*/ 	.short	0x00ff


	//----- nvinfo : EIATTR_EXTERNS
	.align		4
        /*0080*/ 	.byte	0x04, 0x0f
        /*0082*/ 	.short	(.L_4018 - .L_4017)


	//   ....[0]....
	.align		4
.L_4017:
        /*0084*/ 	.word	index@(__assertfail)


	//----- nvinfo : EIATTR_MERCURY_ISA_VERSION
	.align		4
.L_4018:
        /*0088*/ 	.byte	0x03, 0x5f
        /*008a*/ 	.short	0x0101


	//----- nvinfo : EIATTR_COOP_GROUP_MASK_REGIDS
	.align		4
        /*008c*/ 	.byte	0x04, 0x29
        /*008e*/ 	.short	(.L_4020 - .L_4019)


	//   ....[0]....
.L_4019:
        /*0090*/ 	.word	0xffffffff


	//   ....[1]....
        /*0094*/ 	.word	0xffffffff


	//   ....[2]....
        /*0098*/ 	.word	0xffffffff


	//   ....[3]....
        /*009c*/ 	.word	0xffffffff


	//   ....[4]....
        /*00a0*/ 	.word	0xffffffff


	//   ....[5]....
        /*00a4*/ 	.word	0xffffffff


	//   ....[6]....
        /*00a8*/ 	.word	0xffffffff


	//   ....[7]....
        /*00ac*/ 	.word	0xffffffff


	//   ....[8]....
        /*00b0*/ 	.word	0xffffffff


	//   ....[9]....
        /*00b4*/ 	.word	0x0500000f


	//   ....[10]....
        /*00b8*/ 	.word	0x0500000f


	//   ....[11]....
        /*00bc*/ 	.word	0x0500000f


	//   ....[12]....
        /*00c0*/ 	.word	0x0500000f


	//   ....[13]....
        /*00c4*/ 	.word	0x0500000f


	//   ....[14]....
        /*00c8*/ 	.word	0x0500000f


	//   ....[15]....
        /*00cc*/ 	.word	0x0500000f


	//   ....[16]....
        /*00d0*/ 	.word	0x0500000f


	//   ....[17]....
        /*00d4*/ 	.word	0x0500000f


	//----- nvinfo : EIATTR_COOP_GROUP_INSTR_OFFSETS
	.align		4
.L_4020:
        /*00d8*/ 	.byte	0x04, 0x28
        /*00da*/ 	.short	(.L_4022 - .L_4021)


	//   ....[0]....
.L_4021:
        /*00dc*/ 	.word	0x000006d0


	//   ....[1]....
        /*00e0*/ 	.word	0x000006e0


	//   ....[2]....
        /*00e4*/ 	.word	0x000006f0


	//   ....[3]....
        /*00e8*/ 	.word	0x00000840


	//   ....[4]....
        /*00ec*/ 	.word	0x00000850


	//   ....[5]....
        /*00f0*/ 	.word	0x00000860


	//   ....[6]....
        /*00f4*/ 	.word	0x000009b0


	//   ....[7]....
        /*00f8*/ 	.word	0x000009c0


	//   ....[8]....
        /*00fc*/ 	.word	0x000009d0


	//   ....[9]....
        /*0100*/ 	.word	0x00000f80


	//   ....[10]....
        /*0104*/ 	.word	0x00001010


	//   ....[11]....
        /*0108*/ 	.word	0x00001060


	//   ....[12]....
        /*010c*/ 	.word	0x000010f0


	//   ....[13]....
        /*0110*/ 	.word	0x00001180


	//   ....[14]....
        /*0114*/ 	.word	0x000011d0


	//   ....[15]....
        /*0118*/ 	.word	0x00001260


	//   ....[16]....
        /*011c*/ 	.word	0x000012f0


	//   ....[17]....
        /*0120*/ 	.word	0x00001340


	//----- nvinfo : EIATTR_VRC_CTA_INIT_COUNT
	.align		4
.L_4022:
        /*0124*/ 	.byte	0x02, 0x4a
	.zero		1
	.zero		1


	//----- nvinfo : EIATTR_SYSCALL_OFFSETS
	.align		4
        /*0128*/ 	.byte	0x04, 0x46
        /*012a*/ 	.short	(.L_4024 - .L_4023)


	//   ....[0]....
.L_4023:
        /*012c*/ 	.word	0x00000180


	//----- nvinfo : EIATTR_EXIT_INSTR_OFFSETS
	.align		4
.L_4024:
        /*0130*/ 	.byte	0x04, 0x1c
        /*0132*/ 	.short	(.L_4026 - .L_4025)


	//   ....[0]....
.L_4025:
        /*0134*/ 	.word	0x000001f0


	//   ....[1]....
        /*0138*/ 	.word	0x00000f10


	//----- nvinfo : EIATTR_MAX_THREADS
	.align		4
.L_4026:
        /*013c*/ 	.byte	0x04, 0x05
        /*013e*/ 	.short	(.L_4028 - .L_4027)
.L_4027:
        /*0140*/ 	.word	0x00000100
        /*0144*/ 	.word	0x00000001
        /*0148*/ 	.word	0x00000001


	//----- nvinfo : EIATTR_CRS_STACK_SIZE
	.align		4
.L_4028:
        /*014c*/ 	.byte	0x04, 0x1e
        /*014e*/ 	.short	(.L_4030 - .L_4029)
.L_4029:
        /*0150*/ 	.word	0x00000000


	//----- nvinfo : EIATTR_CBANK_PARAM_SIZE
	.align		4
.L_4030:
        /*0154*/ 	.byte	0x03, 0x19
        /*0156*/ 	.short	0x0060


	//----- nvinfo : EIATTR_PARAM_CBANK
	.align		4
        /*0158*/ 	.byte	0x04, 0x0a
        /*015a*/ 	.short	(.L_4032 - .L_4031)
	.align		4
.L_4031:
        /*015c*/ 	.word	index@(.nv.constant0._Z17LayerNormWarpImplI19BiasAddResidualLoadI6__halffE11AffineStoreIfS1_EfLi4ELi4ELi0ELi4ELi1ELb1EEvT_T0_iidPT1_S8_)
        /*0160*/ 	.short	0x0380
        /*0162*/ 	.short	0x0060


	//----- nvinfo : EIATTR_SW_WAR
	.align		4
.L_4032:
        /*0164*/ 	.byte	0x04, 0x36
        /*0166*/ 	.short	(.L_4034 - .L_4033)
.L_4033:
        /*0168*/ 	.word	0x00000008
.L_4034:


//--------------------- .nv.info._Z17LayerNormWarpImplI19BiasAddResidualLoadI6__halffE11AffineStoreIfS1_EfLi4ELi4ELi4ELi4ELi1ELb0EEvT_T0_iidPT1_S8_ --------------------------
	.section	.nv.info._Z17LayerNormWarpImplI19BiasAddResidualLoadI6__halffE11AffineStoreIfS1_EfLi4ELi4ELi4ELi4ELi1ELb0EEvT_T0_iidPT1_S8_,"",@"SHT_CUDA_INFO"
	.sectionflags	@""
	.align	4


	//----- nvinfo : EIATTR_CUDA_API_VERSION
	.align		4
        /*0000*/ 	.byte	0x04, 0x37
        /*0002*/ 	.short	(.L_4036 - .L_4035)
.L_4035:
        /*0004*/ 	.word	0x00000082


	//----- nvinfo : EIATTR_KPARAM_INFO
	.align		4
.L_4036:
        /*0008*/ 	.byte	0x04, 0x17
        /*000a*/ 	.short	(.L_4038 - .L_4037)
.L_4037:
        /*000c*/ 	.word	0x00000000
        /*0010*/ 	.short	0x0006
        /*0012*/ 	.short	0x0058
        /*0014*/ 	.byte	0x00, 0xf5, 0x21, 0x00


	//----- nvinfo : EIATTR_KPARAM_INFO
	.align		4
.L_4038:
        /*0018*/ 	.byte	0x04, 0x17
        /*001a*/ 	.short	(.L_4040 - .L_4039)
.L_4039:
        /*001c*/ 	.word	0x00000000
        /*0020*/ 	.short	0x0005
        /*0022*/ 	.short	0x0050
        /*0024*/ 	.byte	0x00, 0xf5, 0x21, 0x00


	//----- nvinfo : EIATTR_KPARAM_INFO
	.align		4
.L_4040:
        /*0028*/ 	.byte	0x04, 0x17
        /*002a*/ 	.short	(.L_4042 - .L_4041)
.L_4041:
        /*002c*/ 	.word	0x00000000
        /*0030*/ 	.short	0x0004
        /*0032*/ 	.short	0x0048
        /*0034*/ 	.byte	0x00, 0xf0, 0x21, 0x00


	//----- nvinfo : EIATTR_KPARAM_INFO
	.align		4
.L_4042:
        /*0038*/ 	.byte	0x04, 0x17
        /*003a*/ 	.short	(.L_4044 - .L_4043)
.L_4043:
        /*003c*/ 	.word	0x00000000
        /*0040*/ 	.short	0x0003
        /*0042*/ 	.short	0x0044
        /*0044*/ 	.byte	0x00, 0xf0, 0x11, 0x00


	//----- nvinfo : EIATTR_KPARAM_INFO
	.align		4
.L_4044:
        /*0048*/ 	.byte	0x04, 0x17
        /*004a*/ 	.short	(.L_4046 - .L_4045)
.L_4045:
        /*004c*/ 	.word	0x00000000
        /*0050*/ 	.short	0x0002
        /*0052*/ 	.short	0x0040
        /*0054*/ 	.byte	0x00, 0xf0, 0x11, 0x00


	//----- nvinfo : EIATTR_KPARAM_INFO
	.align		4
.L_4046:
        /*0058*/ 	.byte	0x04, 0x17
        /*005a*/ 	.short	(.L_4048 - .L_4047)
.L_4047:
        /*005c*/ 	.word	0x00000000
        /*0060*/ 	.short	0x0001
        /*0062*/ 	.short	0x0020
        /*0064*/ 	.byte	0x00, 0xf0, 0x81, 0x00


	//----- nvinfo : EIATTR_KPARAM_INFO
	.align		4
.L_4048:
        /*0068*/ 	.byte	0x04, 0x17
        /*006a*/ 	.short	(.L_4050 - .L_4049)
.L_4049:
        /*006c*/ 	.word	0x00000000
        /*0070*/ 	.short	0x0000
        /*0072*/ 	.short	0x0000
        /*0074*/ 	.byte	0x00, 0xf0, 0x81, 0x00


	//----- nvinfo : EIATTR_SPARSE_MMA_MASK
	.align		4
.L_4050:
        /*0078*/ 	.byte	0x03, 0x50
        /*007a*/ 	.short	0x0000


	//----- nvinfo : EIATTR_MAXREG_COUNT
	.align		4
        /*007c*/ 	.byte	0x03, 0x1b
        /*007e*/ 	.short	0x00ff


	//----- nvinfo : EIATTR_EXTERNS
	.align		4
        /*0080*/ 	.byte	0x04, 0x0f
        /*0082*/ 	.short	(.L_4052 - .L_4051)


	//   ....[0]....
	.align		4
.L_4051:
        /*0084*/ 	.word	index@(__assertfail)


	//----- nvinfo : EIATTR_MERCURY_ISA_VERSION
	.align		4
.L_4052:
        /*0088*/ 	.byte	0x03, 0x5f
        /*008a*/ 	.short	0x0101


	//----- nvinfo : EIATTR_COOP_GROUP_MASK_REGIDS
	.align		4
        /*008c*/ 	.byte	0x04, 0x29
        /*008e*/ 	.short	(.L_4054 - .L_4053)


	//   ....[0]....
.L_4053:
        /*0090*/ 	.word	0xffffffff


	//   ....[1]....
        /*0094*/ 	.word	0xffffffff


	//   ....[2]....
        /*0098*/ 	.word	0xffffffff


	//   ....[3]....
        /*009c*/ 	.word	0xffffffff


	//   ....[4]....
        /*00a0*/ 	.word	0xffffffff


	//   ....[5]....
        /*00a4*/ 	.word	0xffffffff


	//   ....[6]....
        /*00a8*/ 	.word	0xffffffff


	//   ....[7]....
        /*00ac*/ 	.word	0xffffffff


	//   ....[8]....
        /*00b0*/ 	.word	0xffffffff


	//   ....[9]....
        /*00b4*/ 	.word	0x0500000f


	//   ....[10]....
        /*00b8*/ 	.word	0x0500000f


	//   ....[11]....
        /*00bc*/ 	.word	0x0500000f


	//   ....[12]....
        /*00c0*/ 	.word	0x0500000f


	//   ....[13]....
        /*00c4*/ 	.word	0x0500000f


	//   ....[14]....
        /*00c8*/ 	.word	0x0500000f


	//   ....[15]....
        /*00cc*/ 	.word	0x0500000f


	//   ....[16]....
        /*00d0*/ 	.word	0x0500000f


	//   ....[17]....
        /*00d4*/ 	.word	0x0500000f


	//----- nvinfo : EIATTR_COOP_GROUP_INSTR_OFFSETS
	.align		4
.L_4054:
        /*00d8*/ 	.byte	0x04, 0x28
        /*00da*/ 	.short	(.L_4056 - .L_4055)


	//   ....[0]....
.L_4055:
        /*00dc*/ 	.word	0x00000620


	//   ....[1]....
        /*00e0*/ 	.word	0x00000630


	//   ....[2]....
        /*00e4*/ 	.word	0x00000640


	//   ....[3]....
        /*00e8*/ 	.word	0x00000760


	//   ....[4]....
        /*00ec*/ 	.word	0x00000770


	//   ....[5]....
        /*00f0*/ 	.word	0x00000780


	//   ....[6]....
        /*00f4*/ 	.word	0x000008b0


	//   ....[7]....
        /*00f8*/ 	.word	0x000008c0


	//   ....[8]....
        /*00fc*/ 	.word	0x000008d0


	//   ....[9]....
        /*0100*/ 	.word	0x00000e60


	//   ....[10]....
        /*0104*/ 	.word	0x00000ef0


	//   ....[11]....
        /*0108*/ 	.word	0x00000f50


	//   ....[12]....
        /*010c*/ 	.word	0x00000fe0


	//   ....[13]....
        /*0110*/ 	.word	0x00001070


	//   ....[14]....
        /*0114*/ 	.word	0x000010c0


	//   ....[15]....
        /*0118*/ 	.word	0x00001150


	//   ....[16]....
        /*011c*/ 	.word	0x000011e0


	//   ....[17]....
        /*0120*/ 	.word	0x00001230


	//----- nvinfo : EIATTR_VRC_CTA_INIT_COUNT
	.align		4
.L_4056:
        /*0124*/ 	.byte	0x02, 0x4a
	.zero		1
	.zero		1


	//----- nvinfo : EIATTR_SYSCALL_OFFSETS
	.align		4
        /*0128*/ 	.byte	0x04, 0x46
        /*012a*/ 	.short	(.L_4058 - .L_4057)


	//   ....[0]....
.L_4057:
        /*012c*/ 	.word	0x00000180


	//----- nvinfo : EIATTR_EXIT_INSTR_OFFSETS
	.align		4
.L_4058:
        /*0130*/ 	.byte	0x04, 0x1c
        /*0132*/ 	.short	(.L_4060 - .L_4059)


	//   ....[0]....
.L_4059:
        /*0134*/ 	.word	0x000001f0


	//   ....[1]....
        /*0138*/ 	.word	0x00000df0


	//----- nvinfo : EIATTR_MAX_THREADS
	.align		4
.L_4060:
        /*013c*/ 	.byte	0x04, 0x05
        /*013e*/ 	.short	(.L_4062 - .L_4061)
.L_4061:
        /*0140*/ 	.word	0x00000100
        /*0144*/ 	.word	0x00000001
        /*0148*/ 	.word	0x00000001


	//----- nvinfo : EIATTR_CRS_STACK_SIZE
	.align		4
.L_4062:
        /*014c*/ 	.byte	0x04, 0x1e
        /*014e*/ 	.short	(.L_4064 - .L_4063)
.L_4063:
        /*0150*/ 	.word	0x00000000


	//----- nvinfo : EIATTR_CBANK_PARAM_SIZE
	.align		4
.L_4064:
        /*0154*/ 	.byte	0x03, 0x19
        /*0156*/ 	.short	0x0060


	//----- nvinfo : EIATTR_PARAM_CBANK
	.align		4
        /*0158*/ 	.byte	0x04, 0x0a
        /*015a*/ 	.short	(.L_4066 - .L_4065)
	.align		4
.L_4065:
        /*015c*/ 	.word	index@(.nv.constant0._Z17LayerNormWarpImplI19BiasAddResidualLoadI6__halffE11AffineStoreIfS1_EfLi4ELi4ELi4ELi4ELi1ELb0EEvT_T0_iidPT1_S8_)
        /*0160*/ 	.short	0x0380
        /*0162*/ 	.short	0x0060


	//----- nvinfo : EIATTR_SW_WAR
	.align		4
.L_4066:
        /*0164*/ 	.byte	0x04, 0x36
        /*0166*/ 	.short	(.L_4068 - .L_4067)
.L_4067:
        /*0168*/ 	.word	0x00000008
.L_4068:


//--------------------- .nv.info._Z17LayerNormWarpImplI19BiasAddResidualLoadI6__halffE11AffineStoreIfS1_EfLi4ELi4ELi0ELi4ELi2ELb1EEvT_T0_iidPT1_S8_ --------------------------
	.section	.nv.info._Z17LayerNormWarpImplI19BiasAddResidualLoadI6__halffE11AffineStoreIfS1_EfLi4ELi4ELi0ELi4ELi2ELb1EEvT_T0_iidPT1_S8_,"",@"SHT_CUDA_INFO"
	.sectionflags	@""
	.align	4


	//----- nvinfo : EIATTR_CUDA_API_VERSION
	.align		4
        /*0000*/ 	.byte	0x04, 0x37
        /*0002*/ 	.short	(.L_4070 - .L_4069)
.L_4069:
        /*0004*/ 	.word	0x00000082


	//----- nvinfo : EIATTR_KPARAM_INFO
	.align		4
.L_4070:
        /*0008*/ 	.byte	0x04, 0x17
        /*000a*/ 	.short	(.L_4072 - .L_4071)
.L_4071:
        /*000c*/ 	.word	0x00000000
        /*0010*/ 	.short	0x0006
        /*0012*/ 	.short	0x0058
        /*0014*/ 	.byte	0x00, 0xf5, 0x21, 0x00


	//----- nvinfo : EIATTR_KPARAM_INFO
	.align		4
.L_4072:
        /*0018*/ 	.byte	0x04, 0x17
        /*001a*/ 	.short	(.L_4074 - .L_4073)
.L_4073:
        /*001c*/ 	.word	0x00000000
        /*0020*/ 	.short	0x0005
        /*0022*/ 	.short	0x0050
        /*0024*/ 	.byte	0x00, 0xf5, 0x21, 0x00


	//----- nvinfo : EIATTR_KPARAM_INFO
	.align		4
.L_4074:
        /*0028*/ 	.byte	0x04, 0x17
        /*002a*/ 	.short	(.L_4076 - .L_4075)
.L_4075:
        /*002c*/ 	.word	0x00000000
        /*0030*/ 	.short	0x0004
        /*0032*/ 	.short	0x0048
        /*0034*/ 	.byte	0x00, 0xf0, 0x21, 0x00


	//----- nvinfo : EIATTR_KPARAM_INFO
	.align		4
.L_4076:
        /*0038*/ 	.byte	0x04, 0x17
        /*003a*/ 	.short	(.L_4078 - .L_4077)
.L_4077:
        /*003c*/ 	.word	0x00000000
        /*0040*/ 	.short	0x0003
        /*0042*/ 	.short	0x0044
        /*0044*/ 	.byte	0x00, 0xf0, 0x11, 0x00


	//----- nvinfo : EIATTR_KPARAM_INFO
	.align		4
.L_4078:
        /*0048*/ 	.byte	0x04, 0x17
        /*004a*/ 	.short	(.L_4080 - .L_4079)
.L_4079:
        /*004c*/ 	.word	0x00000000
        /*0050*/ 	.short	0x0002
        /*0052*/ 	.short	0x0040
        /*0054*/ 	.byte	0x00, 0xf0, 0x11, 0x00


	//----- nvinfo : EIATTR_KPARAM_INFO
	.align		4
.L_4080:
        /*0058*/ 	.byte	0x04, 0x17
        /*005a*/ 	.short	(.L_4082 - .L_4081)
.L_4081:
        /*005c*/ 	.word	0x00000000
        /*0060*/ 	.short	0x0001
        /*0062*/ 	.short	0x0020
        /*0064*/ 	.byte	0x00, 0xf0, 0x81, 0x00


	//----- nvinfo : EIATTR_KPARAM_INFO
	.align		4
.L_4082:
        /*0068*/ 	.byte	0x04, 0x17
        /*006a*/ 	.short	(.L_4084 - .L_4083)
.L_4083:
        /*006c*/ 	.word	0x00000000
        /*0070*/ 	.short	0x0000
        /*0072*/ 	.short	0x0000
        /*0074*/ 	.byte	0x00, 0xf0, 0x81, 0x00


	//----- nvinfo : EIATTR_SPARSE_MMA_MASK
	.align		4
.L_4084:
        /*0078*/ 	.byte	0x03, 0x50
        /*007a*/ 	.short	0x0000


	//----- nvinfo : EIATTR_MAXREG_COUNT
	.align		4
        /*007c*/ 	.byte	0x03, 0x1b
        /*007e*/ 	.short	0x00ff


	//----- nvinfo : EIATTR_EXTERNS
	.align		4
        /*0080*/ 	.byte	0x04, 0x0f
        /*0082*/ 	.short	(.L_4086 - .L_4085)


	//   ....[0]....
	.align		4
.L_4085:
        /*0084*/ 	.word	index@(__assertfail)


	//----- nvinfo : EIATTR_MERCURY_ISA_VERSION
	.align		4
.L_4086:
        /*0088*/ 	.byte	0x03, 0x5f
        /*008a*/ 	.short	0x0101


	//----- nvinfo : EIATTR_COOP_GROUP_MASK_REGIDS
	.align		4
        /*008c*/ 	.byte	0x04, 0x29
        /*008e*/ 	.short	(.L_4088 - .L_4087)


	//   ....[0]....
.L_4087:
        /*0090*/ 	.word	0xffffffff


	//   ....[1]....
        /*0094*/ 	.word	0xffffffff


	//   ....[2]....
        /*0098*/ 	.word	0xffffffff


	//   ....[3]....
        /*009c*/ 	.word	0xffffffff


	//   ....[4]....
        /*00a0*/ 	.word	0xffffffff


	//   ....[5]....
        /*00a4*/ 	.word	0xffffffff


	//   ....[6]....
        /*00a8*/ 	.word	0xffffffff


	//   ....[7]....
        /*00ac*/ 	.word	0xffffffff


	//   ....[8]....
        /*00b0*/ 	.word	0xffffffff


	//   ....[9]....
        /*00b4*/ 	.word	0xffffffff


	//   ....[10]....
        /*00b8*/ 	.word	0xffffffff


	//   ....[11]....
        /*00bc*/ 	.word	0xffffffff


	//   ....[12]....
        /*00c0*/ 	.word	0xffffffff


	//   ....[13]....
        /*00c4*/ 	.word	0xffffffff


	//   ....[14]....
        /*00c8*/ 	.word	0xffffffff


	//   ....[15]....
        /*00cc*/ 	.word	0xffffffff


	//   ....[16]....
        /*00d0*/ 	.word	0xffffffff


	//   ....[17]....
        /*00d4*/ 	.word	0xffffffff


	//   ....[18]....
        /*00d8*/ 	.word	0x0500000f


	//   ....[19]....
        /*00dc*/ 	.word	0x0500000f


	//   ....[20]....
        /*00e0*/ 	.word	0x0500000f


	//   ....[21]....
        /*00e4*/ 	.word	0x0500000f


	//   ....[22]....
        /*00e8*/ 	.word	0x0500000f


	//   ....[23]....
        /*00ec*/ 	.word	0x0500000f


	//   ....[24]....
        /*00f0*/ 	.word	0x0500000f


	//   ....[25]....
        /*00f4*/ 	.word	0x0500000f


	//   ....[26]....
        /*00f8*/ 	.word	0x0500000f


	//   ....[27]....
        /*00fc*/ 	.word	0x0500000f


	//   ....[28]....
        /*0100*/ 	.word	0x0500000f


	//   ....[29]....
        /*0104*/ 	.word	0x0500000f


	//   ....[30]....
        /*0108*/ 	.word	0x0500000f


	//   ....[31]....
        /*010c*/ 	.word	0x0500000f


	//   ....[32]....
        /*0110*/ 	.word	0x0500000f


	//   ....[33]....
        /*0114*/ 	.word	0x0500000f


	//   ....[34]....
        /*0118*/ 	.word	0x0500000f


	//   ....[35]....
        /*011c*/ 	.word	0x0500000f


	//----- nvinfo : EIATTR_COOP_GROUP_INSTR_OFFSETS
	.align		4
.L_4088:
        /*0120*/ 	.byte	0x04, 0x28
        /*0122*/ 	.short	(.L_4090 - .L_4089)


	//   ....[0]....
.L_4089:
        /*0124*/ 	.word	0x00000a50


	//   ....[1]....
        /*0128*/ 	.word	0x00000a60


	//   ....[2]....
        /*012c*/ 	.word	0x00000a70


	//   ....[3]....
        /*0130*/ 	.word	0x00000bc0


	//   ....[4]....
        /*0134*/ 	.word	0x00000bd0


	//   ....[5]....
        /*0138*/ 	.word	0x00000be0


	//   ....[6]....
        /*013c*/ 	.word	0x00000d30


	//   ....[7]....
        /*0140*/ 	.word	0x00000d40


	//   ....[8]....
        /*0144*/ 	.word	0x00000d50


	//   ....[9]....
        /*0148*/ 	.word	0x00001270


	//   ....[10]....
        /*014c*/ 	.word	0x00001280


	//   ....[11]....
        /*0150*/ 	.word	0x00001290


	//   ....[12]....
        /*0154*/ 	.word	0x000013e0


	//   ....[13]....
        /*0158*/ 	.word	0x000013f0


	//   ....[14]....
        /*015c*/ 	.word	0x00001400


	//   ....[15]....
        /*0160*/ 	.word	0x00001550


	//   ....[16]....
        /*0164*/ 	.word	0x00001560


	//   ....[17]....
        /*0168*/ 	.word	0x00001570


	//   ....[18]....
        /*016c*/ 	.word	0x00001b00


	//   ....[19]....
        /*0170*/ 	.word	0x00001b90


	//   ....[20]....
        /*0174*/ 	.word	0x00001be0


	//   ....[21]....
        /*0178*/ 	.word	0x00001c70


	//   ....[22]....
        /*017c*/ 	.word	0x00001d00


	//   ....[23]....
        /*0180*/ 	.word	0x00001d50


	//   ....[24]....
        /*0184*/ 	.word	0x00001de0


	//   ....[25]....
        /*0188*/ 	.word	0x00001e70


	//   ....[26]....
        /*018c*/ 	.word	0x00001ec0


	//   ....[27]....
        /*0190*/ 	.word	0x00001f50


	//   ....[28]....
        /*0194*/ 	.word	0x00001fe0


	//   ....[29]....
        /*0198*/ 	.word	0x00002030


	//   ....[30]....
        /*019c*/ 	.word	0x000020c0


	//   ....[31]....
        /*01a0*/ 	.word	0x00002150


	//   ....[32]....
        /*01a4*/ 	.word	0x000021a0


	//   ....[33]....
        /*01a8*/ 	.word	0x00002230


	//   ....[34]....
        /*01ac*/ 	.word	0x000022c0


	//   ....[35]....
        /*01b0*/ 	.word	0x00002310


	//----- nvinfo : EIATTR_VRC_CTA_INIT_COUNT
	.align		4
.L_4090:
        /*01b4*/ 	.byte	0x02, 0x4a
	.zero		1
	.zero		1


	//----- nvinfo : EIATTR_SYSCALL_OFFSETS
	.align		4
        /*01b8*/ 	.byte	0x04, 0x46
        /*01ba*/ 	.short	(.L_4092 - .L_4091)


	//   ....[0]....
.L_4091:
        /*01bc*/ 	.word	0x00000180


	//----- nvinfo : EIATTR_EXIT_INSTR_OFFSETS
	.align		4
.L_4092:
        /*01c0*/ 	.byte	0x04, 0x1c
        /*01c2*/ 	.short	(.L_4094 - .L_4093)


	//   ....[0]....
.L_4093:
        /*01c4*/ 	.word	0x00000200


	//   ....[1]....
        /*01c8*/ 	.word	0x00001a90


	//----- nvinfo : EIATTR_MAX_THREADS
	.align		4
.L_4094:
        /*01cc*/ 	.byte	0x04, 0x05
        /*01ce*/ 	.short	(.L_4096 - .L_4095)
.L_4095:
        /*01d0*/ 	.word	0x00000100
        /*01d4*/ 	.word	0x00000001
        /*01d8*/ 	.word	0x00000001


	//----- nvinfo : EIATTR_CRS_STACK_SIZE
	.align		4
.L_4096:
        /*01dc*/ 	.byte	0x04, 0x1e
        /*01de*/ 	.short	(.L_4098 - .L_4097)
.L_4097:
        /*01e0*/ 	.word	0x00000000


	//----- nvinfo : EIATTR_CBANK_PARAM_SIZE
	.align		4
.L_4098:
        /*01e4*/ 	.byte	0x03, 0x19
        /*01e6*/ 	.short	0x0060


	//----- nvinfo : EIATTR_PARAM_CBANK
	.align		4
        /*01e8*/ 	.byte	0x04, 0x0a
        /*01ea*/ 	.short	(.L_4100 - .L_4099)
	.align		4
.L_4099:
        /*01ec*/ 	.word	index@(.nv.constant0._Z17LayerNormWarpImplI19BiasAddResidualLoadI6__halffE11AffineStoreIfS1_EfLi4ELi4ELi0ELi4ELi2ELb1EEvT_T0_iidPT1_S8_)
        /*01f0*/ 	.short	0x0380
        /*01f2*/ 	.short	0x0060


	//----- nvinfo : EIATTR_SW_WAR
	.align		4
.L_4100:
        /*01f4*/ 	.byte	0x04, 0x36
        /*01f6*/ 	.short	(.L_4102 - .L_4101)
.L_4101:
        /*01f8*/ 	.word	0x00000008
.L_4102:


//--------------------- .nv.info._Z17LayerNormWarpImplI19BiasAddResidualLoadI6__halffE11AffineStoreIfS1_EfLi4ELi4ELi4ELi4ELi2ELb0EEvT_T0_iidPT1_S8_ --------------------------
	.section	.nv.info._Z17LayerNormWarpImplI19BiasAddResidualLoadI6__halffE11AffineStoreIfS1_EfLi4ELi4ELi4ELi4ELi2ELb0EEvT_T0_iidPT1_S8_,"",@"SHT_CUDA_INFO"
	.sectionflags	@""
	.align	4


	//----- nvinfo : EIATTR_CUDA_API_VERSION
	.align		4
        /*0000*/ 	.byte	0x04, 0x37
        /*0002*/ 	.short	(.L_4104 - .L_4103)
.L_4103:
        /*0004*/ 	.word	0x00000082


	//----- nvinfo : EIATTR_KPARAM_INFO
	.align		4
.L_4104:
        /*0008*/ 	.byte	0x04, 0x17
        /*000a*/ 	.short	(.L_4106 - .L_4105)
.L_4105:
        /*000c*/ 	.word	0x00000000
        /*0010*/ 	.short	0x0006
        /*0012*/ 	.short	0x0058
        /*0014*/ 	.byte	0x00, 0xf5, 0x21, 0x00


	//----- nvinfo : EIATTR_KPARAM_INFO
	.align		4
.L_4106:
        /*0018*/ 	.byte	0x04, 0x17
        /*001a*/ 	.short	(.L_4108 - .L_4107)
.L_4107:
        /*001c*/ 	.word	0x00000000
        /*0020*/ 	.short	0x0005
        /*0022*/ 	.short	0x0050
        /*0024*/ 	.byte	0x00, 0xf5, 0x21, 0x00


	//----- nvinfo : EIATTR_KPARAM_INFO
	.align		4
.L_4108:
        /*0028*/ 	.byte	0x04, 0x17
        /*002a*/ 	.short	(.L_4110 - .L_4109)
.L_4109:
        /*002c*/ 	.word	0x00000000
        /*0030*/ 	.short	0x0004
        /*0032*/ 	.short	0x0048
        /*0034*/ 	.byte	0x00, 0xf0, 0x21, 0x00


	//----- nvinfo : EIATTR_KPARAM_INFO
	.align		4
.L_4110:
        /*0038*/ 	.byte	0x04, 0x17
        /*003a*/ 	.short	(.L_4112 - .L_4111)
.L_4111:
        /*003c*/ 	.word	0x00000000
        /*0040*/ 	.short	0x0003
        /*0042*/ 	.short	0x0044
        /*0044*/ 	.byte	0x00, 0xf0, 0x11, 0x00


	//----- nvinfo : EIATTR_KPARAM_INFO
	.align		4
.L_4112:
        /*0048*/ 	.byte	0x04, 0x17
        /*004a*/ 	.short	(.L_4114 - .L_4113)
.L_4113:
        /*004c*/ 	.word	0x00000000
        /*0050*/ 	.short	0x0002
        /*0052*/ 	.short	0x0040
        /*0054*/ 	.byte	0x00, 0xf0, 0x11, 0x00


	//----- nvinfo : EIATTR_KPARAM_INFO
	.align		4
.L_4114:
        /*0058*/ 	.byte	0x04, 0x17
        /*005a*/ 	.short	(.L_4116 - .L_4115)
.L_4115:
        /*005c*/ 	.word	0x00000000
        /*0060*/ 	.short	0x0001
        /*0062*/ 	.short	0x0020
        /*0064*/ 	.byte	0x00, 0xf0, 0x81, 0x00


	//----- nvinfo : EIATTR_KPARAM_INFO
	.align		4
.L_4116:
        /*0068*/ 	.byte	0x04, 0x17
        /*006a*/ 	.short	(.L_4118 - .L_4117)
.L_4117:
        /*006c*/ 	.word	0x00000000
        /*0070*/ 	.short	0x0000
        /*0072*/ 	.short	0x0000
        /*0074*/ 	.byte	0x00, 0xf0, 0x81, 0x00


	//----- nvinfo : EIATTR_SPARSE_MMA_MASK
	.align		4
.L_4118:
        /*0078*/ 	.byte	0x03, 0x50
        /*007a*/ 	.short	0x0000


	//----- nvinfo : EIATTR_MAXREG_COUNT
	.align		4
        /*007c*/ 	.byte	0x03, 0x1b
        /*007e*/ 	.short	0x00ff


	//----- nvinfo : EIATTR_EXTERNS
	.align		4
        /*0080*/ 	.byte	0x04, 0x0f
        /*0082*/ 	.short	(.L_4120 - .L_4119)


	//   ....[0]....
	.align		4
.L_4119:
        /*0084*/ 	.word	index@(__assertfail)


	//----- nvinfo : EIATTR_MERCURY_ISA_VERSION
	.align		4
.L_4120:
        /*0088*/ 	.byte	0x03, 0x5f
        /*008a*/ 	.short	0x0101


	//----- nvinfo : EIATTR_COOP_GROUP_MASK_REGIDS
	.align		4
        /*008c*/ 	.byte	0x04, 0x29
        /*008e*/ 	.short	(.L_4122 - .L_4121)


	//   ....[0]....
.L_4121:
        /*0090*/ 	.word	0xffffffff


	//   ....[1]....
        /*0094*/ 	.word	0xffffffff


	//   ....[2]....
        /*0098*/ 	.word	0xffffffff


	//   ....[3]....
        /*009c*/ 	.word	0xffffffff


	//   ....[4]....
        /*00a0*/ 	.word	0xffffffff


	//   ....[5]....
        /*00a4*/ 	.word	0xffffffff


	//   ....[6]....
        /*00a8*/ 	.word	0xffffffff


	//   ....[7]....
        /*00ac*/ 	.word	0xffffffff


	//   ....[8]....
        /*00b0*/ 	.word	0xffffffff


	//   ....[9]....
        /*00b4*/ 	.word	0xffffffff


	//   ....[10]....
        /*00b8*/ 	.word	0xffffffff


	//   ....[11]....
        /*00bc*/ 	.word	0xffffffff


	//   ....[12]....
        /*00c0*/ 	.word	0xffffffff


	//   ....[13]....
        /*00c4*/ 	.word	0xffffffff


	//   ....[14]....
        /*00c8*/ 	.word	0xffffffff


	//   ....[15]....
        /*00cc*/ 	.word	0xffffffff


	//   ....[16]....
        /*00d0*/ 	.word	0xffffffff


	//   ....[17]....
        /*00d4*/ 	.word	0xffffffff


	//   ....[18]....
        /*00d8*/ 	.word	0x0500000f


	//   ....[19]....
        /*00dc*/ 	.word	0x0500000f


	//   ....[20]....
        /*00e0*/ 	.word	0x0500000f


	//   ....[21]....
        /*00e4*/ 	.word	0x0500000f


	//   ....[22]....
        /*00e8*/ 	.word	0x0500000f


	//   ....[23]....
        /*00ec*/ 	.word	0x0500000f


	//   ....[24]....
        /*00f0*/ 	.word	0x0500000f


	//   ....[25]....
        /*00f4*/ 	.word	0x0500000f


	//   ....[26]....
        /*00f8*/ 	.word	0x0500000f


	//   ....[27]....
        /*00fc*/ 	.word	0x0500000f


	//   ....[28]....
        /*0100*/ 	.word	0x0500000f


	//   ....[29]....
        /*0104*/ 	.word	0x0500000f


	//   ....[30]....
        /*0108*/ 	.word	0x0500000f


	//   ....[31]....
        /*010c*/ 	.word	0x0500000f


	//   ....[32]....
        /*0110*/ 	.word	0x0500000f


	//   ....[33]....
        /*0114*/ 	.word	0x0500000f


	//   ....[34]....
        /*0118*/ 	.word	0x0500000f


	//   ....[35]....
        /*011c*/ 	.word	0x0500000f


	//----- nvinfo : EIATTR_COOP_GROUP_INSTR_OFFSETS
	.align		4
.L_4122:
        /*0120*/ 	.byte	0x04, 0x28
        /*0122*/ 	.short	(.L_4124 - .L_4123)


	//   ....[0]....
.L_4123:
        /*0124*/ 	.word	0x00000900


	//   ....[1]....
        /*0128*/ 	.word	0x00000910


	//   ....[2]....
        /*012c*/ 	.word	0x00000920


	//   ....[3]....
        /*0130*/ 	.word	0x00000a30


	//   ....[4]....
        /*0134*/ 	.word	0x00000a40


	//   ....[5]....
        /*0138*/ 	.word	0x00000a50


	//   ....[6]....
        /*013c*/ 	.word	0x00000b80


	//   ....[7]....
        /*0140*/ 	.word	0x00000b90


	//   ....[8]....
        /*0144*/ 	.word	0x00000ba0


	//   ....[9]....
        /*0148*/ 	.word	0x000010d0


	//   ....[10]....
        /*014c*/ 	.word	0x000010e0


	//   ....[11]....
        /*0150*/ 	.word	0x000010f0


	//   ....[12]....
        /*0154*/ 	.word	0x00001210


	//   ....[13]....
        /*0158*/ 	.word	0x00001220


	//   ....[14]....
        /*015c*/ 	.word	0x00001230


	//   ....[15]....
        /*0160*/ 	.word	0x00001360


	//   ....[16]....
        /*0164*/ 	.word	0x00001370


	//   ....[17]....
        /*0168*/ 	.word	0x00001380


	//   ....[18]....
        /*016c*/ 	.word	0x000018a0


	//   ....[19]....
        /*0170*/ 	.word	0x00001930


	//   ....[20]....
        /*0174*/ 	.word	0x00001980


	//   ....[21]....
        /*0178*/ 	.word	0x00001a10


	//   ....[22]....
        /*017c*/ 	.word	0x00001aa0


	//   ....[23]....
        /*0180*/ 	.word	0x00001af0


	//   ....[24]....
        /*0184*/ 	.word	0x00001b80


	//   ....[25]....
        /*0188*/ 	.word	0x00001c10


	//   ....[26]....
        /*018c*/ 	.word	0x00001c60


	//   ....[27]....
        /*0190*/ 	.word	0x00001cf0


	//   ....[28]....
        /*0194*/ 	.word	0x00001d80


	//   ....[29]....
        /*0198*/ 	.word	0x00001dd0


	//   ....[30]....
        /*019c*/ 	.word	0x00001e60


	//   ....[31]....
        /*01a0*/ 	.word	0x00001ef0


	//   ....[32]....
        /*01a4*/ 	.word	0x00001f40


	//   ....[33]....
        /*01a8*/ 	.word	0x00001fd0


	//   ....[34]....
        /*01ac*/ 	.word	0x00002060


	//   ....[35]....
        /*01b0*/ 	.word	0x000020b0


	//----- nvinfo : EIATTR_VRC_CTA_INIT_COUNT
	.align		4
.L_4124:
        /*01b4*/ 	.byte	0x02, 0x4a
	.zero		1
	.zero		1


	//----- nvinfo : EIATTR_SYSCALL_OFFSETS
	.align		4
        /*01b8*/ 	.byte	0x04, 0x46
        /*01ba*/ 	.short	(.L_4126 - .L_4125)


	//   ....[0]....
.L_4125:
        /*01bc*/ 	.word	0x00000170


	//----- nvinfo : EIATTR_EXIT_INSTR_OFFSETS
	.align		4
.L_4126:
        /*01c0*/ 	.byte	0x04, 0x1c
        /*01c2*/ 	.short	(.L_4128 - .L_4127)


	//   ....[0]....
.L_4127:
        /*01c4*/ 	.word	0x000001f0


	//   ....[1]....
        /*01c8*/ 	.word	0x00001830


	//----- nvinfo : EIATTR_MAX_THREADS
	.align		4
.L_4128:
        /*01cc*/ 	.byte	0x04, 0x05
        /*01ce*/ 	.short	(.L_4130 - .L_4129)
.L_4129:
        /*01d0*/ 	.word	0x00000100
        /*01d4*/ 	.word	0x00000001
        /*01d8*/ 	.word	0x00000001


	//----- nvinfo : EIATTR_CRS_STACK_SIZE
	.align		4
.L_4130:
        /*01dc*/ 	.byte	0x04, 0x1e
        /*01de*/ 	.short	(.L_4132 - .L_4131)
.L_4131:
        /*01e0*/ 	.word	0x00000000


	//----- nvinfo : EIATTR_CBANK_PARAM_SIZE
	.align		4
.L_4132:
        /*01e4*/ 	.byte	0x03, 0x19
        /*01e6*/ 	.short	0x0060


	//----- nvinfo : EIATTR_PARAM_CBANK
	.align		4
        /*01e8*/ 	.byte	0x04, 0x0a
        /*01ea*/ 	.short	(.L_4134 - .L_4133)
	.align		4
.L_4133:
        /*01ec*/ 	.word	index@(.nv.constant0._Z17LayerNormWarpImplI19BiasAddResidualLoadI6__halffE11AffineStoreIfS1_EfLi4ELi4ELi4ELi4ELi2ELb0EEvT_T0_iidPT1_S8_)
        /*01f0*/ 	.short	0x0380
        /*01f2*/ 	.short	0x0060


	//----- nvinfo : EIATTR_SW_WAR
	.align		4
.L_4134:
        /*01f4*/ 	.byte	0x04, 0x36
        /*01f6*/ 	.short	(.L_4136 - .L_4135)
.L_4135:
        /*01f8*/ 	.word	0x00000008
.L_4136:


//--------------------- .nv.info._Z17LayerNormWarpImplI19BiasAddResidualLoadI6__halffE11AffineStoreIfS1_EfLi8ELi160ELi128ELi32ELi1ELb1EEvT_T0_iidPT1_S8_ --------------------------
	.section	.nv.info._Z17LayerNormWarpImplI19BiasAddResidualLoadI6__halffE11AffineStoreIfS1_EfLi8ELi160ELi128ELi32ELi1ELb1EEvT_T0_iidPT1_S8_,"",@"SHT_CUDA_INFO"
	.sectionflags	@""
	.align	4


	//----- nvinfo : EIATTR_CUDA_API_VERSION
	.align		4
        /*0000*/ 	.byte	0x04, 0x37
        /*0002*/ 	.short	(.L_4138 - .L_4137)
.L_4137:
        /*0004*/ 	.word	0x00000082


	//----- nvinfo : EIATTR_KPARAM_INFO
	.align		4
.L_4138:
        /*0008*/ 	.byte	0x04, 0x17
        /*000a*/ 	.short	(.L_4140 - .L_4139)
.L_4139:
        /*000c*/ 	.word	0x00000000
        /*0010*/ 	.short	0x0006
        /*0012*/ 	.short	0x0058
        /*0014*/ 	.byte	0x00, 0xf5, 0x21, 0x00


	//----- nvinfo : EIATTR_KPARAM_INFO
	.align		4
.L_4140:
        /*0018*/ 	.byte	0x04, 0x17
        /*001a*/ 	.short	(.L_4142 - .L_4141)
.L_4141:
        /*001c*/ 	.word	0x00000000
        /*0020*/ 	.short	0x0005
        /*0022*/ 	.short	0x0050
        /*0024*/ 	.byte	0x00, 0xf5, 0x21, 0x00


	//----- nvinfo : EIATTR_KPARAM_INFO
	.align		4
.L_4142:
        /*0028*/ 	.byte	0x04, 0x17
        /*002a*/ 	.short	(.L_4144 - .L_4143)
.L_4143:
        /*002c*/ 	.word	0x00000000
        /*0030*/ 	.short	0x0004
        /*0032*/ 	.short	0x0048
        /*0034*/ 	.byte	0x00, 0xf0, 0x21, 0x00


	//----- nvinfo : EIATTR_KPARAM_INFO
	.align		4
.L_4144:
        /*0038*/ 	.byte	0x04, 0x17
        /*003a*/ 	.short	(.L_4146 - .L_4145)
.L_4145:
        /*003c*/ 	.word	0x00000000
        /*0040*/ 	.short	0x0003
        /*0042*/ 	.short	0x0044
        /*0044*/ 	.byte	0x00, 0xf0, 0x11, 0x00


	//----- nvinfo : EIATTR_KPARAM_INFO
	.align		4
.L_4146:
        /*0048*/ 	.byte	0x04, 0x17
        /*004a*/ 	.short	(.L_4148 - .L_4147)
.L_4147:
        /*004c*/ 	.word	0x00000000
        /*0050*/ 	.short	0x0002
        /*0052*/ 	.short	0x0040
        /*0054*/ 	.byte	0x00, 0xf0, 0x11, 0x00


	//----- nvinfo : EIATTR_KPARAM_INFO
	.align		4
.L_4148:
        /*0058*/ 	.byte	0x04, 0x17
        /*005a*/ 	.short	(.L_4150 - .L_4149)
.L_4149:
        /*005c*/ 	.word	0x00000000
        /*0060*/ 	.short	0x0001
        /*0062*/ 	.short	0x0020
        /*0064*/ 	.byte	0x00, 0xf0, 0x81, 0x00


	//----- nvinfo : EIATTR_KPARAM_INFO
	.align		4
.L_4150:
        /*0068*/ 	.byte	0x04, 0x17
        /*006a*/ 	.short	(.L_4152 - .L_4151)
.L_4151:
        /*006c*/ 	.word	0x00000000
        /*0070*/ 	.short	0x0000
        /*0072*/ 	.short	0x0000
        /*0074*/ 	.byte	0x00, 0xf0, 0x81, 0x00


	//----- nvinfo : EIATTR_SPARSE_MMA_MASK
	.align		4
.L_4152:
        /*0078*/ 	.byte	0x03, 0x50
        /*007a*/ 	.short	0x0000


	//----- nvinfo : EIATTR_MAXREG_COUNT
	.align		4
        /*007c*/ 	.byte	0x03, 0x1b
        /*007e*/ 	.short	0x00ff


	//----- nvinfo : EIATTR_EXTERNS
	.align		4
        /*0080*/ 	.byte	0x04, 0x0f
        /*0082*/ 	.short	(.L_4154 - .L_4153)


	//   ....[0]....
	.align		4
.L_4153:
        /*0084*/ 	.word	index@(__assertfail)


	//----- nvinfo : EIATTR_MERCURY_ISA_VERSION
	.align		4
.L_4154:
        /*0088*/ 	.byte	0x03, 0x5f
        /*008a*/ 	.short	0x0101


	//----- nvinfo : EIATTR_COOP_GROUP_MASK_REGIDS
	.align		4
        /*008c*/ 	.byte	0x04, 0x29
        /*008e*/ 	.short	(.L_4156 - .L_4155)


	//   ....[0]....
.L_4155:
        /*0090*/ 	.word	0xffffffff


	//   ....[1]....
        /*0094*/ 	.word	0xffffffff


	//   ....[2]....
        /*0098*/ 	.word	0xffffffff


	//   ....[3]....
        /*009c*/ 	.word	0xffffffff


	//   ....[4]....
        /*00a0*/ 	.word	0xffffffff


	//   ....[5]....
        /*00a4*/ 	.word	0xffffffff


	//   ....[6]....
        /*00a8*/ 	.word	0xffffffff


	//   ....[7]....
        /*00ac*/ 	.word	0xffffffff


	//   ....[8]....
        /*00b0*/ 	.word	0xffffffff


	//   ....[9]....
        /*00b4*/ 	.word	0xffffffff


	//   ....[10]....
        /*00b8*/ 	.word	0xffffffff


	//   ....[11]....
        /*00bc*/ 	.word	0xffffffff


	//   ....[12]....
        /*00c0*/ 	.word	0xffffffff


	//   ....[13]....
        /*00c4*/ 	.word	0xffffffff


	//   ....[14]....
        /*00c8*/ 	.word	0xffffffff


	//   ....[15]....
        /*00cc*/ 	.word	0xffffffff


	//   ....[16]....
        /*00d0*/ 	.word	0xffffffff


	//   ....[17]....
        /*00d4*/ 	.word	0xffffffff


	//   ....[18]....
        /*00d8*/ 	.word	0x0500000f


	//   ....[19]....
        /*00dc*/ 	.word	0x0500000f


	//   ....[20]....
        /*00e0*/ 	.word	0x0500000f


	//   ....[21]....
        /*00e4*/ 	.word	0x0500000f


	//   ....[22]....
        /*00e8*/ 	.word	0x0500000f


	//   ....[23]....
        /*00ec*/ 	.word	0x0500000f


	//   ....[24]....
        /*00f0*/ 	.word	0x0500000f


	//   ....[25]....
        /*00f4*/ 	.word	0x0500000f


	//   ....[26]....
        /*00f8*/ 	.word	0x0500000f


	//   ....[27]....
        /*00fc*/ 	.word	0x0500000f


	//   ....[28]....
        /*0100*/ 	.word	0x0500000f


	//   ....[29]....
        /*0104*/ 	.word	0x0500000f


	//   ....[30]....
        /*0108*/ 	.word	0x0500000f


	//   ....[31]....
        /*010c*/ 	.word	0x0500000f


	//   ....[32]....
        /*0110*/ 	.word	0x0500000f


	//   ....[33]....
        /*0114*/ 	.word	0x0500000f


	//   ....[34]....
        /*0118*/ 	.word	0x0500000f


	//   ....[35]....
        /*011c*/ 	.word	0x0500000f


	//----- nvinfo : EIATTR_COOP_GROUP_INSTR_OFFSETS
	.align		4
.L_4156:
        /*0120*/ 	.byte	0x04, 0x28
        /*0122*/ 	.short	(.L_4158 - .L_4157)


	//   ....[0]....
.L_4157:
        /*0124*/ 	.word	0x000060f0


	//   ....[1]....
        /*0128*/ 	.word	0x00006100


	//   ....[2]....
        /*012c*/ 	.word	0x00006110


	//   ....[3]....
        /*0130*/ 	.word	0x00006260


	//   ....[4]....
        /*0134*/ 	.word	0x00006270


	//   ....[5]....
        /*0138*/ 	.word	0x00006280


	//   ....[6]....
        /*013c*/ 	.word	0x000063d0


	//   ....[7]....
        /*0140*/ 	.word	0x000063e0


	//   ....[8]....
        /*0144*/ 	.word	0x000063f0


	//   ....[9]....
        /*0148*/ 	.word	0x00006540


	//   ....[10]....
        /*014c*/ 	.word	0x00006550


	//   ....[11]....
        /*0150*/ 	.word	0x00006560


	//   ....[12]....
        /*0154*/ 	.word	0x000066b0


	//   ....[13]....
        /*0158*/ 	.word	0x000066c0


	//   ....[14]....
        /*015c*/ 	.word	0x000066d0


	//   ....[15]....
        /*0160*/ 	.word	0x00006820


	//   ....[16]....
        /*0164*/ 	.word	0x00006830


	//   ....[17]....
        /*0168*/ 	.word	0x00006840


	//   ....[18]....
        /*016c*/ 	.word	0x00009cc0


	//   ....[19]....
        /*0170*/ 	.word	0x00009d50


	//   ....[20]....
        /*0174*/ 	.word	0x00009da0


	//   ....[21]....
        /*0178*/ 	.word	0x00009e30


	//   ....[22]....
        /*017c*/ 	.word	0x00009ec0


	//   ....[23]....
        /*0180*/ 	.word	0x00009f10


	//   ....[24]....
        /*0184*/ 	.word	0x00009fa0


	//   ....[25]....
        /*0188*/ 	.word	0x0000a030


	//   ....[26]....
        /*018c*/ 	.word	0x0000a080


	//   ....[27]....
        /*0190*/ 	.word	0x0000a110


	//   ....[28]....
        /*0194*/ 	.word	0x0000a1a0


	//   ....[29]....
        /*0198*/ 	.word	0x0000a1f0


	//   ....[30]....
        /*019c*/ 	.word	0x0000a280


	//   ....[31]....
        /*01a0*/ 	.word	0x0000a310


	//   ....[32]....
        /*01a4*/ 	.word	0x0000a360


	//   ....[33]....
        /*01a8*/ 	.word	0x0000a3f0


	//   ....[34]....
        /*01ac*/ 	.word	0x0000a480


	//   ....[35]....
        /*01b0*/ 	.word	0x0000a4d0


	//----- nvinfo : EIATTR_VRC_CTA_INIT_COUNT
	.align		4
.L_4158:
        /*01b4*/ 	.byte	0x02, 0x4a
	.zero		1
	.zero		1


	//----- nvinfo : EIATTR_SYSCALL_OFFSETS
	.align		4
        /*01b8*/ 	.byte	0x04, 0x46
        /*01ba*/ 	.short	(.L_4160 - .L_4159)


	//   ....[0]....
.L_4159:
        /*01bc*/ 	.word	0x00000150


	//----- nvinfo : EIATTR_EXIT_INSTR_OFFSETS
	.align		4
.L_4160:
        /*01c0*/ 	.byte	0x04, 0x1c
        /*01c2*/ 	.short	(.L_4162 - .L_4161)


	//   ....[0]....
.L_4161:
        /*01c4*/ 	.word	0x000001c0


	//   ....[1]....
        /*01c8*/ 	.word	0x00009c50


	//----- nvinfo : EIATTR_MAX_THREADS
	.align		4
.L_4162:
        /*01cc*/ 	.byte	0x04, 0x05
        /*01ce*/ 	.short	(.L_4164 - .L_4163)
.L_4163:
        /*01d0*/ 	.word	0x00000100
        /*01d4*/ 	.word	0x00000001
        /*01d8*/ 	.word	0x00000001


	//----- nvinfo : EIATTR_CRS_STACK_SIZE
	.align		4
.L_4164:
        /*01dc*/ 	.byte	0x04, 0x1e
        /*01de*/ 	.short	(.L_4166 - .L_4165)
.L_4165:
        /*01e0*/ 	.word	0x00000000


	//----- nvinfo : EIATTR_CBANK_PARAM_SIZE
	.align		4
.L_4166:
        /*01e4*/ 	.byte	0x03, 0x19
        /*01e6*/ 	.short	0x0060


	//----- nvinfo : EIATTR_PARAM_CBANK
	.align		4
        /*01e8*/ 	.byte	0x04, 0x0a
        /*01ea*/ 	.short	(.L_4168 - .L_4167)
	.align		4
.L_4167:
        /*01ec*/ 	.word	index@(.nv.constant0._Z17LayerNormWarpImplI19BiasAddResidualLoadI6__halffE11AffineStoreIfS1_EfLi8ELi160ELi128ELi32ELi1ELb1EEvT_T0_iidPT1_S8_)
        /*01f0*/ 	.short	0x0380
        /*01f2*/ 	.short	0x0060


	//----- nvinfo : EIATTR_SW_WAR
	.align		4
.L_4168:
        /*01f4*/ 	.byte	0x04, 0x36
        /*01f6*/ 	.short	(.L_4170 - .L_4169)
.L_4169:
        /*01f8*/ 	.word	0x00000008
.L_4170:


//--------------------- .nv.info._Z17LayerNormWarpImplI19BiasAddResidualLoadI6__halffE11AffineStoreIfS1_EfLi8ELi160ELi160ELi32ELi1ELb0EEvT_T0_iidPT1_S8_ --------------------------
	.section	.nv.info._Z17LayerNormWarpImplI19BiasAddResidualLoadI6__halffE11AffineStoreIfS1_EfLi8ELi160ELi160ELi32ELi1ELb0EEvT_T0_iidPT1_S8_,"",@"SHT_CUDA_INFO"
	.sectionflags	@""
	.align	4


	//----- nvinfo : EIATTR_CUDA_API_VERSION
	.align		4
        /*0000*/ 	.byte	0x04, 0x37
        /*0002*/ 	.short	(.L_4172 - .L_4171)
.L_4171:
        /*0004*/ 	.word	0x00000082


	//----- nvinfo : EIATTR_KPARAM_INFO
	.align		4
.L_4172:
        /*0008*/ 	.byte	0x04, 0x17
        /*000a*/ 	.short	(.L_4174 - .L_4173)
.L_4173:
        /*000c*/ 	.word	0x00000000
        /*0010*/ 	.short	0x0006
        /*0012*/ 	.short	0x0058
        /*0014*/ 	.byte	0x00, 0xf5, 0x21, 0x00


	//----- nvinfo : EIATTR_KPARAM_INFO
	.align		4
.L_4174:
        /*0018*/ 	.byte	0x04, 0x17
        /*001a*/ 	.short	(.L_4176 - .L_4175)
.L_4175:
        /*001c*/ 	.word	0x00000000
        /*0020*/ 	.short	0x0005
        /*0022*/ 	.short	0x0050
        /*0024*/ 	.byte	0x00, 0xf5, 0x21, 0x00


	//----- nvinfo : EIATTR_KPARAM_INFO
	.align		4
.L_4176:
        /*0028*/ 	.byte	0x04, 0x17
        /*002a*/ 	.short	(.L_4178 - .L_4177)
.L_4177:
        /*002c*/ 	.word	0x00000000
        /*0030*/ 	.short	0x0004
        /*0032*/ 	.short	0x0048
        /*0034*/ 	.byte	0x00, 0xf0, 0x21, 0x00


	//----- nvinfo : EIATTR_KPARAM_INFO
	.align		4
.L_4178:
        /*0038*/ 	.byte	0x04, 0x17
        /*003a*/ 	.short	(.L_4180 - .L_4179)
.L_4179:
        /*003c*/ 	.word	0x00000000
        /*0040*/ 	.short	0x0003
        /*0042*/ 	.short	0x0044
        /*0044*/ 	.byte	0x00, 0xf0, 0x11, 0x00


	//----- nvinfo : EIATTR_KPARAM_INFO
	.align		4
.L_4180:
        /*0048*/ 	.byte	0x04, 0x17
        /*004a*/ 	.short	(.L_4182 - .L_4181)
.L_4181:
        /*004c*/ 	.word	0x00000000
        /*0050*/ 	.short	0x0002
        /*0052*/ 	.short	0x0040
        /*0054*/ 	.byte	0x00, 0xf0, 0x11, 0x00


	//----- nvinfo : EIATTR_KPARAM_INFO
	.align		4
.L_4182:
        /*0058*/ 	.byte	0x04, 0x17
        /*005a*/ 	.short	(.L_4184 - .L_4183)
.L_4183:
        /*005c*/ 	.word	0x00000000
        /*0060*/ 	.short	0x0001
        /*0062*/ 	.short	0x0020
        /*0064*/ 	.byte	0x00, 0xf0, 0x81, 0x00


	//----- nvinfo : EIATTR_KPARAM_INFO
	.align		4
.L_4184:
        /*0068*/ 	.byte	0x04, 0x17
        /*006a*/ 	.short	(.L_4186 - .L_4185)
.L_4185:
        /*006c*/ 	.word	0x00000000
        /*0070*/ 	.short	0x0000
        /*0072*/ 	.short	0x0000
        /*0074*/ 	.byte	0x00, 0xf0, 0x81, 0x00


	//----- nvinfo : EIATTR_SPARSE_MMA_MASK
	.align		4
.L_4186:
        /*0078*/ 	.byte	0x03, 0x50
        /*007a*/ 	.short	0x0000


	//----- nvinfo : EIATTR_MAXREG_COUNT
	.align		4
        /*007c*/ 	.byte	0x03, 0x1b
        /*007e*/ 	.short	0x00ff


	//----- nvinfo : EIATTR_EXTERNS
	.align		4
        /*0080*/ 	.byte	0x04, 0x0f
        /*0082*/ 	.short	(.L_4188 - .L_4187)


	//   ....[0]....
	.align		4
.L_4187:
        /*0084*/ 	.word	index@(__assertfail)


	//----- nvinfo : EIATTR_MERCURY_ISA_VERSION
	.align		4
.L_4188:
        /*0088*/ 	.byte	0x03, 0x5f
        /*008a*/ 	.short	0x0101


	//----- nvinfo : EIATTR_COOP_GROUP_MASK_REGIDS
	.align		4
        /*008c*/ 	.byte	0x04, 0x29
        /*008e*/ 	.short	(.L_4190 - .L_4189)


	//   ....[0]....
.L_4189:
        /*0090*/ 	.word	0xffffffff


	//   ....[1]....
        /*0094*/ 	.word	0xffffffff


	//   ....[2]....
        /*0098*/ 	.word	0xffffffff


	//   ....[3]....
        /*009c*/ 	.word	0xffffffff


	//   ....[4]....
        /*00a0*/ 	.word	0xffffffff


	//   ....[5]....
        /*00a4*/ 	.word	0xffffffff


	//   ....[6]....
        /*00a8*/ 	.word	0xffffffff


	//   ....[7]....
        /*00ac*/ 	.word	0xffffffff


	//   ....[8]....
        /*00b0*/ 	.word	0xffffffff


	//   ....[9]....
        /*00b4*/ 	.word	0xffffffff


	//   ....[10]....
        /*00b8*/ 	.word	0xffffffff


	//   ....[11]....
        /*00bc*/ 	.word	0xffffffff


	//   ....[12]....
        /*00c0*/ 	.word	0xffffffff


	//   ....[13]....
        /*00c4*/ 	.word	0xffffffff


	//   ....[14]....
        /*00c8*/ 	.word	0xffffffff


	//   ....[15]....
        /*00cc*/ 	.word	0xffffffff


	//   ....[16]....
        /*00d0*/ 	.word	0xffffffff


	//   ....[17]....
        /*00d4*/ 	.word	0xffffffff


	//   ....[18]....
        /*00d8*/ 	.word	0x0500000f


	//   ....[19]....
        /*00dc*/ 	.word	0x0500000f


	//   ....[20]....
        /*00e0*/ 	.word	0x0500000f


	//   ....[21]....
        /*00e4*/ 	.word	0x0500000f


	//   ....[22]....
        /*00e8*/ 	.word	0x0500000f


	//   ....[23]....
        /*00ec*/ 	.word	0x0500000f


	//   ....[24]....
        /*00f0*/ 	.word	0x0500000f


	//   ....[25]....
        /*00f4*/ 	.word	0x0500000f


	//   ....[26]....
        /*00f8*/ 	.word	0x0500000f


	//   ....[27]....
        /*00fc*/ 	.word	0x0500000f


	//   ....[28]....
        /*0100*/ 	.word	0x0500000f


	//   ....[29]....
        /*0104*/ 	.word	0x0500000f


	//   ....[30]....
        /*0108*/ 	.word	0x0500000f


	//   ....[31]....
        /*010c*/ 	.word	0x0500000f


	//   ....[32]....
        /*0110*/ 	.word	0x0500000f


	//   ....[33]....
        /*0114*/ 	.word	0x0500000f


	//   ....[34]....
        /*0118*/ 	.word	0x0500000f


	//   ....[35]....
        /*011c*/ 	.word	0x0500000f


	//----- nvinfo : EIATTR_COOP_GROUP_INSTR_OFFSETS
	.align		4
.L_4190:
        /*0120*/ 	.byte	0x04, 0x28
        /*0122*/ 	.short	(.L_4192 - .L_4191)


	//   ....[0]....
.L_4191:
        /*0124*/ 	.word	0x00005200


	//   ....[1]....
        /*0128*/ 	.word	0x00005210


	//   ....[2]....
        /*012c*/ 	.word	0x00005220


	//   ....[3]....
        /*0130*/ 	.word	0x00005340


	//   ....[4]....
        /*0134*/ 	.word	0x00005350


	//   ....[5]....
        /*0138*/ 	.word	0x00005360


	//   ....[6]....
        /*013c*/ 	.word	0x00005490


	//   ....[7]....
        /*0140*/ 	.word	0x000054a0


	//   ....[8]....
        /*0144*/ 	.word	0x000054b0


	//   ....[9]....
        /*0148*/ 	.word	0x000055e0


	//   ....[10]....
        /*014c*/ 	.word	0x000055f0


	//   ....[11]....
        /*0150*/ 	.word	0x00005600


	//   ....[12]....
        /*0154*/ 	.word	0x00005730


	//   ....[13]....
        /*0158*/ 	.word	0x00005740


	//   ....[14]....
        /*015c*/ 	.word	0x00005750


	//   ....[15]....
        /*0160*/ 	.word	0x00005880


	//   ....[16]....
        /*0164*/ 	.word	0x00005890


	//   ....[17]....
        /*0168*/ 	.word	0x000058a0


	//   ....[18]....
        /*016c*/ 	.word	0x00008b40


	//   ....[19]....
        /*0170*/ 	.word	0x00008bd0


	//   ....[20]....
        /*0174*/ 	.word	0x00008c20


	//   ....[21]....
        /*0178*/ 	.word	0x00008cb0


	//   ....[22]....
        /*017c*/ 	.word	0x00008d40


	//   ....[23]....
        /*0180*/ 	.word	0x00008d90


	//   ....[24]....
        /*0184*/ 	.word	0x00008e20


	//   ....[25]....
        /*0188*/ 	.word	0x00008eb0


	//   ....[26]....
        /*018c*/ 	.word	0x00008f00


	//   ....[27]....
        /*0190*/ 	.word	0x00008f90


	//   ....[28]....
        /*0194*/ 	.word	0x00009020


	//   ....[29]....
        /*0198*/ 	.word	0x00009070


	//   ....[30]....
        /*019c*/ 	.word	0x00009100


	//   ....[31]....
        /*01a0*/ 	.word	0x00009190


	//   ....[32]....
        /*01a4*/ 	.word	0x000091e0


	//   ....[33]....
        /*01a8*/ 	.word	0x00009270


	//   ....[34]....
        /*01ac*/ 	.word	0x00009300


	//   ....[35]....
        /*01b0*/ 	.word	0x00009350


	//----- nvinfo : EIATTR_VRC_CTA_INIT_COUNT
	.align		4
.L_4192:
        /*01b4*/ 	.byte	0x02, 0x4a
	.zero		1
	.zero		1


	//----- nvinfo : EIATTR_SYSCALL_OFFSETS
	.align		4
        /*01b8*/ 	.byte	0x04, 0x46
        /*01ba*/ 	.short	(.L_4194 - .L_4193)


	//   ....[0]....
.L_4193:
        /*01bc*/ 	.word	0x00000180


	//----- nvinfo : EIATTR_EXIT_INSTR_OFFSETS
	.align		4
.L_4194:
        /*01c0*/ 	.byte	0x04, 0x1c
        /*01c2*/ 	.short	(.L_4196 - .L_4195)


	//   ....[0]....
.L_4195:
        /*01c4*/ 	.word	0x000001f0


	//   ....[1]....
        /*01c8*/ 	.word	0x00008ad0


	//----- nvinfo : EIATTR_MAX_THREADS
	.align		4
.L_4196:
        /*01cc*/ 	.byte	0x04, 0x05
        /*01ce*/ 	.short	(.L_4198 - .L_4197)
.L_4197:
        /*01d0*/ 	.word	0x00000100
        /*01d4*/ 	.word	0x00000001
        /*01d8*/ 	.word	0x00000001


	//----- nvinfo : EIATTR_CRS_STACK_SIZE
	.align		4
.L_4198:
        /*01dc*/ 	.byte	0x04, 0x1e
        /*01de*/ 	.short	(.L_4200 - .L_4199)
.L_4199:
        /*01e0*/ 	.word	0x00000000


	//----- nvinfo : EIATTR_CBANK_PARAM_SIZE
	.align		4
.L_4200:
        /*01e4*/ 	.byte	0x03, 0x19
        /*01e6*/ 	.short	0x0060


	//----- nvinfo : EIATTR_PARAM_CBANK
	.align		4
        /*01e8*/ 	.byte	0x04, 0x0a
        /*01ea*/ 	.short	(.L_4202 - .L_4201)
	.align		4
.L_4201:
        /*01ec*/ 	.word	index@(.nv.constant0._Z17LayerNormWarpImplI19BiasAddResidualLoadI6__halffE11AffineStoreIfS1_EfLi8ELi160ELi160ELi32ELi1ELb0EEvT_T0_iidPT1_S8_)
        /*01f0*/ 	.short	0x0380
        /*01f2*/ 	.short	0x0060


	//----- nvinfo : EIATTR_SW_WAR
	.align		4
.L_4202:
        /*01f4*/ 	.byte	0x04, 0x36
        /*01f6*/ 	.short	(.L_4204 - .L_4203)
.L_4203:
        /*01f8*/ 	.word	0x00000008
.L_4204:


//--------------------- .nv.info._Z17LayerNormWarpImplI19BiasAddResidualLoadI6__halffE11AffineStoreIfS1_EfLi8ELi128ELi96ELi32ELi1ELb1EEvT_T0_iidPT1_S8_ --------------------------
	.section	.nv.info._Z17LayerNormWarpImplI19BiasAddResidualLoadI6__halffE11AffineStoreIfS1_EfLi8ELi128ELi96ELi32ELi1ELb1EEvT_T0_iidPT1_S8_,"",@"SHT_CUDA_INFO"
	.sectionflags	@""
	.align	4


	//----- nvinfo : EIATTR_CUDA_API_VERSION
	.align		4
        /*0000*/ 	.byte	0x04, 0x37
        /*0002*/ 	.short	(.L_4206 - .L_4205)
.L_4205:
        /*0004*/ 	.word	0x00000082


	//----- nvinfo : EIATTR_KPARAM_INFO
	.align		4
.L_4206:
        /*0008*/ 	.byte	0x04, 0x17
        /*000a*/ 	.short	(.L_4208 - .L_4207)
.L_4207:
        /*000c*/ 	.word	0x00000000
        /*0010*/ 	.short	0x0006
        /*0012*/ 	.short	0x0058
        /*0014*/ 	.byte	0x00, 0xf5, 0x21, 0x00


	//----- nvinfo : EIATTR_KPARAM_INFO
	.align		4
.L_4208:
        /*0018*/ 	.byte	0x04, 0x17
        /*001a*/ 	.short	(.L_4210 - .L_4209)
.L_4209:
        /*001c*/ 	.word	0x00000000
        /*0020*/ 	.short	0x0005
        /*0022*/ 	.short	0x0050
        /*0024*/ 	.byte	0x00, 0xf5, 0x21, 0x00


	//----- nvinfo : EIATTR_KPARAM_INFO
	.align		4
.L_4210:
        /*0028*/ 	.byte	0x04, 0x17
        /*002a*/ 	.short	(.L_4212 - .L_4211)
.L_4211:
        /*002c*/ 	.word	0x00000000
        /*0030*/ 	.short	0x0004
        /*0032*/ 	.short	0x0048
        /*0034*/ 	.byte	0x00, 0xf0, 0x21, 0x00


	//----- nvinfo : EIATTR_KPARAM_INFO
	.align		4
.L_4212:
        /*0038*/ 	.byte	0x04, 0x17
        /*003a*/ 	.short	(.L_4214 - .L_4213)
.L_4213:
        /*003c*/ 	.word	0x00000000
        /*0040*/ 	.short	0x0003
        /*0042*/ 	.short	0x0044
        /*0044*/ 	.byte	0x00, 0xf0, 0x11, 0x00


	//----- nvinfo : EIATTR_KPARAM_INFO
	.align		4
.L_4214:
        /*0048*/ 	.byte	0x04, 0x17
        /*004a*/ 	.short	(.L_4216 - .L_4215)
.L_4215:
        /*004c*/ 	.word	0x00000000
        /*0050*/ 	.short	0x0002
        /*0052*/ 	.short	0x0040
        /*0054*/ 	.byte	0x00, 0xf0, 0x11, 0x00


	//----- nvinfo : EIATTR_KPARAM_INFO
	.align		4
.L_4216:
        /*0058*/ 	.byte	0x04, 0x17
        /*005a*/ 	.short	(.L_4218 - .L_4217)
.L_4217:
        /*005c*/ 	.word	0x00000000
        /*0060*/ 	.short	0x0001
        /*0062*/ 	.short	0x0020
        /*0064*/ 	.byte	0x00, 0xf0, 0x81, 0x00


	//----- nvinfo : EIATTR_KPARAM_INFO
	.align		4
.L_4218:
        /*0068*/ 	.byte	0x04, 0x17
        /*006a*/ 	.short	(.L_4220 - .L_4219)
.L_4219:
        /*006c*/ 	.word	0x00000000
        /*0070*/ 	.short	0x0000
        /*0072*/ 	.short	0x0000
        /*0074*/ 	.byte	0x00, 0xf0, 0x81, 0x00


	//----- nvinfo : EIATTR_SPARSE_MMA_MASK
	.align		4
.L_4220:
        /*0078*/ 	.byte	0x03, 0x50
        /*007a*/ 	.short	0x0000


	//----- nvinfo : EIATTR_MAXREG_COUNT
	.align		4
        /*007c*/ 	.byte	0x03, 0x1b
        /*007e*/ 	.short	0x00ff


	//----- nvinfo : EIATTR_EXTERNS
	.align		4
        /*0080*/ 	.byte	0x04, 0x0f
        /*0082*/ 	.short	(.L_4222 - .L_4221)


	//   ....[0]....
	.align		4
.L_4221:
        /*0084*/ 	.word	index@(__assertfail)


	//----- nvinfo : EIATTR_MERCURY_ISA_VERSION
	.align		4
.L_4222:
        /*0088*/ 	.byte	0x03, 0x5f
        /*008a*/ 	.short	0x0101


	//----- nvinfo : EIATTR_COOP_GROUP_MASK_REGIDS
	.align		4
        /*008c*/ 	.byte	0x04, 0x29
        /*008e*/ 	.short	(.L_4224 - .L_4223)


	//   ....[0]....
.L_4223:
        /*0090*/ 	.word	0xffffffff


	//   ....[1]....
        /*0094*/ 	.word	0xffffffff


	//   ....[2]....
        /*0098*/ 	.word	0xffffffff


	//   ....[3]....
        /*009c*/ 	.word	0xffffffff


	//   ....[4]....
        /*00a0*/ 	.word	0xffffffff


	//   ....[5]....
        /*00a4*/ 	.word	0xffffffff


	//   ....[6]....
        /*00a8*/ 	.word	0xffffffff


	//   ....[7]....
        /*00ac*/ 	.word	0xffffffff


	//   ....[8]....
        /*00b0*/ 	.word	0xffffffff


	//   ....[9]....
        /*00b4*/ 	.word	0xffffffff


	//   ....[10]....
        /*00b8*/ 	.word	0xffffffff


	//   ....[11]....
        /*00bc*/ 	.word	0xffffffff


	//   ....[12]....
        /*00c0*/ 	.word	0xffffffff


	//   ....[13]....
        /*00c4*/ 	.word	0xffffffff


	//   ....[14]....
        /*00c8*/ 	.word	0xffffffff


	//   ....[15]....
        /*00cc*/ 	.word	0xffffffff


	//   ....[16]....
        /*00d0*/ 	.word	0xffffffff


	//   ....[17]....
        /*00d4*/ 	.word	0xffffffff


	//   ....[18]....
        /*00d8*/ 	.word	0x0500000f


	//   ....[19]....
        /*00dc*/ 	.word	0x0500000f


	//   ....[20]....
        /*00e0*/ 	.word	0x0500000f


	//   ....[21]....
        /*00e4*/ 	.word	0x0500000f


	//   ....[22]....
        /*00e8*/ 	.word	0x0500000f


	//   ....[23]....
        /*00ec*/ 	.word	0x0500000f


	//   ....[24]....
        /*00f0*/ 	.word	0x0500000f


	//   ....[25]....
        /*00f4*/ 	.word	0x0500000f


	//   ....[26]....
        /*00f8*/ 	.word	0x0500000f


	//   ....[27]....
        /*00fc*/ 	.word	0x0500000f


	//   ....[28]....
        /*0100*/ 	.word	0x0500000f


	//   ....[29]....
        /*0104*/ 	.word	0x0500000f


	//   ....[30]....
        /*0108*/ 	.word	0x0500000f


	//   ....[31]....
        /*010c*/ 	.word	0x0500000f


	//   ....[32]....
        /*0110*/ 	.word	0x0500000f


	//   ....[33]....
        /*0114*/ 	.word	0x0500000f


	//   ....[34]....
        /*0118*/ 	.word	0x0500000f


	//   ....[35]....
        /*011c*/ 	.word	0x0500000f


	//----- nvinfo : EIATTR_COOP_GROUP_INSTR_OFFSETS
	.align		4
.L_4224:
        /*0120*/ 	.byte	0x04, 0x28
        /*0122*/ 	.short	(.L_4226 - .L_4225)


	//   ....[0]....
.L_4225:
        /*0124*/ 	.word	0x00005110


	//   ....[1]....
        /*0128*/ 	.word	0x00005120


	//   ....[2]....
        /*012c*/ 	.word	0x00005130


	//   ....[3]....
        /*0130*/ 	.word	0x00005280


	//   ....[4]....
        /*0134*/ 	.word	0x00005290


	//   ....[5]....
        /*0138*/ 	.word	0x000052a0


	//   ....[6]....
        /*013c*/ 	.word	0x000053f0


	//   ....[7]....
        /*0140*/ 	.word	0x00005400


	//   ....[8]....
        /*0144*/ 	.word	0x00005410


	//   ....[9]....
        /*0148*/ 	.word	0x00005560


	//   ....[10]....
        /*014c*/ 	.word	0x00005570


	//   ....[11]....
        /*0150*/ 	.word	0x00005580


	//   ....[12]....
        /*0154*/ 	.word	0x000056d0


	//   ....[13]....
        /*0158*/ 	.word	0x000056e0


	//   ....[14]....
        /*015c*/ 	.word	0x000056f0


	//   ....[15]....
        /*0160*/ 	.word	0x00005840


	//   ....[16]....
        /*0164*/ 	.word	0x00005850


	//   ....[17]....
        /*0168*/ 	.word	0x00005860


	//   ....[18]....
        /*016c*/ 	.word	0x000083a0


	//   ....[19]....
        /*0170*/ 	.word	0x00008430


	//   ....[20]....
        /*0174*/ 	.word	0x00008480


	//   ....[21]....
        /*0178*/ 	.word	0x00008510


	//   ....[22]....
        /*017c*/ 	.word	0x000085a0


	//   ....[23]....
        /*0180*/ 	.word	0x000085f0


	//   ....[24]....
        /*0184*/ 	.word	0x00008680


	//   ....[25]....
        /*0188*/ 	.word	0x00008710


	//   ....[26]....
        /*018c*/ 	.word	0x00008760


	//   ....[27]....
        /*0190*/ 	.word	0x000087f0


	//   ....[28]....
        /*0194*/ 	.word	0x00008880


	//   ....[29]....
        /*0198*/ 	.word	0x000088d0


	//   ....[30]....
        /*019c*/ 	.word	0x00008960


	//   ....[31]....
        /*01a0*/ 	.word	0x000089f0


	//   ....[32]....
        /*01a4*/ 	.word	0x00008a40


	//   ....[33]....
        /*01a8*/ 	.word	0x00008ad0


	//   ....[34]....
        /*01ac*/ 	.word	0x00008b60


	//   ....[35]....
        /*01b0*/ 	.word	0x00008bb0


	//----- nvinfo : EIATTR_VRC_CTA_INIT_COUNT
	.align		4
.L_4226:
        /*01b4*/ 	.byte	0x02, 0x4a
	.zero		1
	.zero		1


	//----- nvinfo : EIATTR_SYSCALL_OFFSETS
	.align		4
        /*01b8*/ 	.byte	0x04, 0x46
        /*01ba*/ 	.short	(.L_4228 - .L_4227)


	//   ....[0]....
.L_4227:
        /*01bc*/ 	.word	0x00000150


	//----- nvinfo : EIATTR_EXIT_INSTR_OFFSETS
	.align		4
.L_4228:
        /*01c0*/ 	.byte	0x04, 0x1c
        /*01c2*/ 	.short	(.L_4230 - .L_4229)


	//   ....[0]....
.L_4229:
        /*01c4*/ 	.word	0x000001c0


	//   ....[1]....
        /*01c8*/ 	.word	0x00008330


	//----- nvinfo : EIATTR_MAX_THREADS
	.align		4
.L_4230:
        /*01cc*/ 	.byte	0x04, 0x05
        /*01ce*/ 	.short	(.L_4232 - .L_4231)
.L_4231:
        /*01d0*/ 	.word	0x00000100
        /*01d4*/ 	.word	0x00000001
        /*01d8*/ 	.word	0x00000001


	//----- nvinfo : EIATTR_CRS_STACK_SIZE
	.align		4
.L_4232:
        /*01dc*/ 	.byte	0x04, 0x1e
        /*01de*/ 	.short	(.L_4234 - .L_4233)
.L_4233:
        /*01e0*/ 	.word	0x00000000


	//----- nvinfo : EIATTR_CBANK_PARAM_SIZE
	.align		4
.L_4234:
        /*01e4*/ 	.byte	0x03, 0x19
        /*01e6*/ 	.short	0x0060


	//----- nvinfo : EIATTR_PARAM_CBANK
	.align		4
        /*01e8*/ 	.byte	0x04, 0x0a
        /*01ea*/ 	.short	(.L_4236 - .L_4235)
	.align		4
.L_4235:
        /*01ec*/ 	.word	index@(.nv.constant0._Z17LayerNormWarpImplI19BiasAddResidualLoadI6__halffE11AffineStoreIfS1_EfLi8ELi128ELi96ELi32ELi1ELb1EEvT_T0_iidPT1_S8_)
        /*01f0*/ 	.short	0x0380
        /*01f2*/ 	.short	0x0060


	//----- nvinfo : EIATTR_SW_WAR
	.align		4
.L_4236:
        /*01f4*/ 	.byte	0x04, 0x36
        /*01f6*/ 	.short	(.L_4238 - .L_4237)
.L_4237:
        /*01f8*/ 	.word	0x00000008
.L_4238:


//--------------------- .nv.info._Z17LayerNormWarpImplI19BiasAddResidualLoadI6__halffE11AffineStoreIfS1_EfLi8ELi128ELi128ELi32ELi1ELb0EEvT_T0_iidPT1_S8_ --------------------------
	.section	.nv.info._Z17LayerNormWarpImplI19BiasAddResidualLoadI6__halffE11AffineStoreIfS1_EfLi8ELi128ELi128ELi32ELi1ELb0EEvT_T0_iidPT1_S8_,"",@"SHT_CUDA_INFO"
	.sectionflags	@""
	.align	4


	//----- nvinfo : EIATTR_CUDA_API_VERSION
	.align		4
        /*0000*/ 	.byte	0x04, 0x37
        /*0002*/ 	.short	(.L_4240 - .L_4239)
.L_4239:
        /*0004*/ 	.word	0x00000082


	//----- nvinfo : EIATTR_KPARAM_INFO
	.align		4
.L_4240:
        /*0008*/ 	.byte	0x04, 0x17
        /*000a*/ 	.short	(.L_4242 - .L_4241)
.L_4241:
        /*000c*/ 	.word	0x00000000
        /*0010*/ 	.short	0x0006
        /*0012*/ 	.short	0x0058
        /*0014*/ 	.byte	0x00, 0xf5, 0x21, 0x00


	//----- nvinfo : EIATTR_KPARAM_INFO
	.align		4
.L_4242:
        /*0018*/ 	.byte	0x04, 0x17
        /*001a*/ 	.short	(.L_4244 - .L_4243)
.L_4243:
        /*001c*/ 	.word	0x00000000
        /*0020*/ 	.short	0x0005
        /*0022*/ 	.short	0x0050
        /*0024*/ 	.byte	0x00, 0xf5, 0x21, 0x00


	//----- nvinfo : EIATTR_KPARAM_INFO
	.align		4
.L_4244:
        /*0028*/ 	.byte	0x04, 0x17
        /*002a*/ 	.short	(.L_4246 - .L_4245)
.L_4245:
        /*002c*/ 	.word	0x00000000
        /*0030*/ 	.short	0x0004
        /*0032*/ 	.short	0x0048
        /*0034*/ 	.byte	0x00, 0xf0, 0x21, 0x00


	//----- nvinfo : EIATTR_KPARAM_INFO
	.align		4
.L_4246:
        /*0038*/ 	.byte	0x04, 0x17
        /*003a*/ 	.short	(.L_4248 - .L_4247)
.L_4247:
        /*003c*/ 	.word	0x00000000
        /*0040*/ 	.short	0x0003
        /*0042*/ 	.short	0x0044
        /*0044*/ 	.byte	0x00, 0xf0, 0x11, 0x00


	//----- nvinfo : EIATTR_KPARAM_INFO
	.align		4
.L_4248:
        /*0048*/ 	.byte	0x04, 0x17
        /*004a*/ 	.short	(.L_4250 - .L_4249)
.L_4249:
        /*004c*/ 	.word	0x00000000
        /*0050*/ 	.short	0x0002
        /*0052*/ 	.short	0x0040
        /*0054*/ 	.byte	0x00, 0xf0, 0x11, 0x00


	//----- nvinfo : EIATTR_KPARAM_INFO
	.align		4
.L_4250:
        /*0058*/ 	.byte	0x04, 0x17
        /*005a*/ 	.short	(.L_4252 - .L_4251)
.L_4251:
        /*005c*/ 	.word	0x00000000
        /*0060*/ 	.short	0x0001
        /*0062*/ 	.short	0x0020
        /*0064*/ 	.byte	0x00, 0xf0, 0x81, 0x00


	//----- nvinfo : EIATTR_KPARAM_INFO
	.align		4
.L_4252:
        /*0068*/ 	.byte	0x04, 0x17
        /*006a*/ 	.short	(.L_4254 - .L_4253)
.L_4253:
        /*006c*/ 	.word	0x00000000
        /*0070*/ 	.short	0x0000
        /*0072*/ 	.short	0x0000
        /*0074*/ 	.byte	0x00, 0xf0, 0x81, 0x00


	//----- nvinfo : EIATTR_SPARSE_MMA_MASK
	.align		4
.L_4254:
        /*0078*/ 	.byte	0x03, 0x50
        /*007a*/ 	.short	0x0000


	//----- nvinfo : EIATTR_MAXREG_COUNT
	.align		4
        /*007c*/ 	.byte	0x03, 0x1b
        /*007e*/ 	.short	0x00ff


	//----- nvinfo : EIATTR_EXTERNS
	.align		4
        /*0080*/ 	.byte	0x04, 0x0f
        /*0082*/ 	.short	(.L_4256 - .L_4255)


	//   ....[0]....
	.align		4
.L_4255:
        /*0084*/ 	.word	index@(__assertfail)


	//----- nvinfo : EIATTR_MERCURY_ISA_VERSION
	.align		4
.L_4256:
        /*0088*/ 	.byte	0x03, 0x5f
        /*008a*/ 	.short	0x0101


	//----- nvinfo : EIATTR_COOP_GROUP_MASK_REGIDS
	.align		4
        /*008c*/ 	.byte	0x04, 0x29
        /*008e*/ 	.short	(.L_4258 - .L_4257)


	//   ....[0]....
.L_4257:
        /*0090*/ 	.word	0xffffffff


	//   ....[1]....
        /*0094*/ 	.word	0xffffffff


	//   ....[2]....
        /*0098*/ 	.word	0xffffffff


	//   ....[3]....
        /*009c*/ 	.word	0xffffffff


	//   ....[4]....
        /*00a0*/ 	.word	0xffffffff


	//   ....[5]....
        /*00a4*/ 	.word	0xffffffff


	//   ....[6]....
        /*00a8*/ 	.word	0xffffffff


	//   ....[7]....
        /*00ac*/ 	.word	0xffffffff


	//   ....[8]....
        /*00b0*/ 	.word	0xffffffff


	//   ....[9]....
        /*00b4*/ 	.word	0xffffffff


	//   ....[10]....
        /*00b8*/ 	.word	0xffffffff


	//   ....[11]....
        /*00bc*/ 	.word	0xffffffff


	//   ....[12]....
        /*00c0*/ 	.word	0xffffffff


	//   ....[13]....
        /*00c4*/ 	.word	0xffffffff


	//   ....[14]....
        /*00c8*/ 	.word	0xffffffff


	//   ....[15]....
        /*00cc*/ 	.word	0xffffffff


	//   ....[16]....
        /*00d0*/ 	.word	0xffffffff


	//   ....[17]....
        /*00d4*/ 	.word	0xffffffff


	//   ....[18]....
        /*00d8*/ 	.word	0x0500000f


	//   ....[19]....
        /*00dc*/ 	.word	0x0500000f


	//   ....[20]....
        /*00e0*/ 	.word	0x0500000f


	//   ....[21]....
        /*00e4*/ 	.word	0x0500000f


	//   ....[22]....
        /*00e8*/ 	.word	0x0500000f


	//   ....[23]....
        /*00ec*/ 	.word	0x0500000f


	//   ....[24]....
        /*00f0*/ 	.word	0x0500000f


	//   ....[25]....
        /*00f4*/ 	.word	0x0500000f


	//   ....[26]....
        /*00f8*/ 	.word	0x0500000f


	//   ....[27]....
        /*00fc*/ 	.word	0x0500000f


	//   ....[28]....
        /*0100*/ 	.word	0x0500000f


	//   ....[29]....
        /*0104*/ 	.word	0x0500000f


	//   ....[30]....
        /*0108*/ 	.word	0x0500000f


	//   ....[31]....
        /*010c*/ 	.word	0x0500000f


	//   ....[32]....
        /*0110*/ 	.word	0x0500000f


	//   ....[33]....
        /*0114*/ 	.word	0x0500000f


	//   ....[34]....
        /*0118*/ 	.word	0x0500000f


	//   ....[35]....
        /*011c*/ 	.word	0x0500000f


	//----- nvinfo : EIATTR_COOP_GROUP_INSTR_OFFSETS
	.align		4
.L_4258:
        /*0120*/ 	.byte	0x04, 0x28
        /*0122*/ 	.short	(.L_4260 - .L_4259)


	//   ....[0]....
.L_4259:
        /*0124*/ 	.word	0x00004240


	//   ....[1]....
        /*0128*/ 	.word	0x00004250


	//   ....[2]....
        /*012c*/ 	.word	0x00004260


	//   ....[3]....
        /*0130*/ 	.word	0x00004380


	//   ....[4]....
        /*0134*/ 	.word	0x00004390


	//   ....[5]....
        /*0138*/ 	.word	0x000043a0


	//   ....[6]....
        /*013c*/ 	.word	0x000044d0


	//   ....[7]....
        /*0140*/ 	.word	0x000044e0


	//   ....[8]....
        /*0144*/ 	.word	0x000044f0


	//   ....[9]....
        /*0148*/ 	.word	0x00004620


	//   ....[10]....
        /*014c*/ 	.word	0x00004630


	//   ....[11]....
        /*0150*/ 	.word	0x00004640


	//   ....[12]....
        /*0154*/ 	.word	0x00004770


	//   ....[13]....
        /*0158*/ 	.word	0x00004780


	//   ....[14]....
        /*015c*/ 	.word	0x00004790


	//   ....[15]....
        /*0160*/ 	.word	0x000048c0


	//   ....[16]....
        /*0164*/ 	.word	0x000048d0


	//   ....[17]....
        /*0168*/ 	.word	0x000048e0


	//   ....[18]....
        /*016c*/ 	.word	0x00007240


	//   ....[19]....
        /*0170*/ 	.word	0x000072d0


	//   ....[20]....
        /*0174*/ 	.word	0x00007320


	//   ....[21]....
        /*0178*/ 	.word	0x000073b0


	//   ....[22]....
        /*017c*/ 	.word	0x00007440


	//   ....[23]....
        /*0180*/ 	.word	0x00007490


	//   ....[24]....
        /*0184*/ 	.word	0x00007520


	//   ....[25]....
        /*0188*/ 	.word	0x000075b0


	//   ....[26]....
        /*018c*/ 	.word	0x00007600


	//   ....[27]....
        /*0190*/ 	.word	0x00007690


	//   ....[28]....
        /*0194*/ 	.word	0x00007720


	//   ....[29]....
        /*0198*/ 	.word	0x00007770


	//   ....[30]....
        /*019c*/ 	.word	0x00007800


	//   ....[31]....
        /*01a0*/ 	.word	0x00007890


	//   ....[32]....
        /*01a4*/ 	.word	0x000078e0


	//   ....[33]....
        /*01a8*/ 	.word	0x00007970


	//   ....[34]....
        /*01ac*/ 	.word	0x00007a00


	//   ....[35]....
        /*01b0*/ 	.word	0x00007a50


	//----- nvinfo : EIATTR_VRC_CTA_INIT_COUNT
	.align		4
.L_4260:
        /*01b4*/ 	.byte	0x02, 0x4a
	.zero		1
	.zero		1


	//----- nvinfo : EIATTR_SYSCALL_OFFSETS
	.align		4
        /*01b8*/ 	.byte	0x04, 0x46
        /*01ba*/ 	.short	(.L_4262 - .L_4261)


	//   ....[0]....
.L_4261:
        /*01bc*/ 	.word	0x00000180


	//----- nvinfo : EIATTR_EXIT_INSTR_OFFSETS
	.align		4
.L_4262:
        /*01c0*/ 	.byte	0x04, 0x1c
        /*01c2*/ 	.short	(.L_4264 - .L_4263)


	//   ....[0]....
.L_4263:
        /*01c4*/ 	.word	0x000001f0


	//   ....[1]....
        /*01c8*/ 	.word	0x000071d0


	//----- nvinfo : EIATTR_MAX_THREADS
	.align		4
.L_4264:
        /*01cc*/ 	.byte	0x04, 0x05
        /*01ce*/ 	.short	(.L_4266 - .L_4265)
.L_4265:
        /*01d0*/ 	.word	0x00000100
        /*01d4*/ 	.word	0x00000001
        /*01d8*/ 	.word	0x00000001


	//----- nvinfo : EIATTR_CRS_STACK_SIZE
	.align		4
.L_4266:
        /*01dc*/ 	.byte	0x04, 0x1e
        /*01de*/ 	.short	(.L_4268 - .L_4267)
.L_4267:
        /*01e0*/ 	.word	0x00000000


	//----- nvinfo : EIATTR_CBANK_PARAM_SIZE
	.align		4
.L_4268:
        /*01e4*/ 	.byte	0x03, 0x19
        /*01e6*/ 	.short	0x0060


	//----- nvinfo : EIATTR_PARAM_CBANK
	.align		4
        /*01e8*/ 	.byte	0x04, 0x0a
        /*01ea*/ 	.short	(.L_4270 - .L_4269)
	.align		4
.L_4269:
        /*01ec*/ 	.word	index@(.nv.constant0._Z17LayerNormWarpImplI19BiasAddResidualLoadI6__halffE11AffineStoreIfS1_EfLi8ELi128ELi128ELi32ELi1ELb0EEvT_T0_iidPT1_S8_)
        /*01f0*/ 	.short	0x0380
        /*01f2*/ 	.short	0x0060


	//----- nvinfo : EIATTR_SW_WAR
	.align		4
.L_4270:
        /*01f4*/ 	.byte	0x04, 0x36
        /*01f6*/ 	.short	(.L_4272 - .L_4271)
.L_4271:
        /*01f8*/ 	.word	0x00000008
.L_4272:


//--------------------- .nv.info._Z17LayerNormWarpImplI19BiasAddResidualLoadI6__halffE11AffineStoreIfS1_EfLi8ELi96ELi64ELi32ELi1ELb1EEvT_T0_iidPT1_S8_ --------------------------
	.section	.nv.info._Z17LayerNormWarpImplI19BiasAddResidualLoadI6__halffE11AffineStoreIfS1_EfLi8ELi96ELi64ELi32ELi1ELb1EEvT_T0_iidPT1_S8_,"",@"SHT_CUDA_INFO"
	.sectionflags	@""
	.align	4


	//----- nvinfo : EIATTR_CUDA_API_VERSION
	.align		4
        /*0000*/ 	.byte	0x04, 0x37
        /*0002*/ 	.short	(.L_4274 - .L_4273)
.L_4273:
        /*0004*/ 	.word	0x00000082


	//----- nvinfo : EIATTR_KPARAM_INFO
	.align		4
.L_4274:
        /*0008*/ 	.byte	0x04, 0x17
        /*000a*/ 	.short	(.L_4276 - .L_4275)
.L_4275:
        /*000c*/ 	.word	0x00000000
        /*0010*/ 	.short	0x0006
        /*0012*/ 	.short	0x0058
        /*0014*/ 	.byte	0x00, 0xf5, 0x21, 0x00


	//----- nvinfo : EIATTR_KPARAM_INFO
	.align		4
.L_4276:
        /*0018*/ 	.byte	0x04, 0x17
        /*001a*/ 	.short	(.L_4278 - .L_4277)
.L_4277:
        /*001c*/ 	.word	0x00000000
        /*0020*/ 	.short	0x0005
        /*0022*/ 	.short	0x0050
        /*0024*/ 	.byte	0x00, 0xf5, 0x21, 0x00


	//----- nvinfo : EIATTR_KPARAM_INFO
	.align		4
.L_4278:
        /*0028*/ 	.byte	0x04, 0x17
        /*002a*/ 	.short	(.L_4280 - .L_4279)
.L_4279:
        /*002c*/ 	.word	0x00000000
        /*0030*/ 	.short	0x0004
        /*0032*/ 	.short	0x0048
        /*0034*/ 	.byte	0x00, 0xf0, 0x21, 0x00


	//----- nvinfo : EIATTR_KPARAM_INFO
	.align		4
.L_4280:
        /*0038*/ 	.byte	0x04, 0x17
        /*003a*/ 	.short	(.L_4282 - .L_4281)
.L_4281:
        /*003c*/ 	.word	0x00000000
        /*0040*/ 	.short	0x0003
        /*0042*/ 	.short	0x0044
        /*0044*/ 	.byte	0x00, 0xf0, 0x11, 0x00


	//----- nvinfo : EIATTR_KPARAM_INFO
	.align		4
.L_4282:
        /*0048*/ 	.byte	0x04, 0x17
        /*004a*/ 	.short	(.L_4284 - .L_4283)
.L_4283:
        /*004c*/ 	.word	0x00000000
        /*0050*/ 	.short	0x0002
        /*0052*/ 	.short	0x0040
        /*0054*/ 	.byte	0x00, 0xf0, 0x11, 0x00


	//----- nvinfo : EIATTR_KPARAM_INFO
	.align		4
.L_4284:
        /*0058*/ 	.byte	0x04, 0x17
        /*005a*/ 	.short	(.L_4286 - .L_4285)
.L_4285:
        /*005c*/ 	.word	0x00000000
        /*0060*/ 	.short	0x0001
        /*0062*/ 	.short	0x0020
        /*0064*/ 	.byte	0x00, 0xf0, 0x81, 0x00


	//----- nvinfo : EIATTR_KPARAM_INFO
	.align		4
.L_4286:
        /*0068*/ 	.byte	0x04, 0x17
        /*006a*/ 	.short	(.L_4288 - .L_4287)
.L_4287:
        /*006c*/ 	.word	0x00000000
        /*0070*/ 	.short	0x0000
        /*0072*/ 	.short	0x0000
        /*0074*/ 	.byte	0x00, 0xf0, 0x81, 0x00


	//----- nvinfo : EIATTR_SPARSE_MMA_MASK
	.align		4
.L_4288:
        /*0078*/ 	.byte	0x03, 0x50
        /*007a*/ 	.short	0x0000


	//----- nvinfo : EIATTR_MAXREG_COUNT
	.align		4
        /*007c*/ 	.byte	0x03, 0x1b
        /*007e*/ 	.short	0x00ff


	//----- nvinfo : EIATTR_EXTERNS
	.align		4
        /*0080*/ 	.byte	0x04, 0x0f
        /*0082*/ 	.short	(.L_4290 - .L_4289)


	//   ....[0]....
	.align		4
.L_4289:
        /*0084*/ 	.word	index@(__assertfail)


	//----- nvinfo : EIATTR_MERCURY_ISA_VERSION
	.align		4
.L_4290:
        /*0088*/ 	.byte	0x03, 0x5f
        /*008a*/ 	.short	0x0101


	//----- nvinfo : EIATTR_COOP_GROUP_MASK_REGIDS
	.align		4
        /*008c*/ 	.byte	0x04, 0x29
        /*008e*/ 	.short	(.L_4292 - .L_4291)


	//   ....[0]....
.L_4291:
        /*0090*/ 	.word	0xffffffff


	//   ....[1]....
        /*0094*/ 	.word	0xffffffff


	//   ....[2]....
        /*0098*/ 	.word	0xffffffff


	//   ....[3]....
        /*009c*/ 	.word	0xffffffff


	//   ....[4]....
        /*00a0*/ 	.word	0xffffffff


	//   ....[5]....
        /*00a4*/ 	.word	0xffffffff


	//   ....[6]....
        /*00a8*/ 	.word	0xffffffff


	//   ....[7]....
        /*00ac*/ 	.word	0xffffffff


	//   ....[8]....
        /*00b0*/ 	.word	0xffffffff


	//   ....[9]....
        /*00b4*/ 	.word	0xffffffff


	//   ....[10]....
        /*00b8*/ 	.word	0xffffffff


	//   ....[11]....
        /*00bc*/ 	.word	0xffffffff


	//   ....[12]....
        /*00c0*/ 	.word	0xffffffff


	//   ....[13]....
        /*00c4*/ 	.word	0xffffffff


	//   ....[14]....
        /*00c8*/ 	.word	0xffffffff


	//   ....[15]....
        /*00cc*/ 	.word	0xffffffff


	//   ....[16]....
        /*00d0*/ 	.word	0xffffffff


	//   ....[17]....
        /*00d4*/ 	.word	0xffffffff


	//   ....[18]....
        /*00d8*/ 	.word	0x0500000f


	//   ....[19]....
        /*00dc*/ 	.word	0x0500000f


	//   ....[20]....
        /*00e0*/ 	.word	0x0500000f


	//   ....[21]....
        /*00e4*/ 	.word	0x0500000f


	//   ....[22]....
        /*00e8*/ 	.word	0x0500000f


	//   ....[23]....
        /*00ec*/ 	.word	0x0500000f


	//   ....[24]....
        /*00f0*/ 	.word	0x0500000f


	//   ....[25]....
        /*00f4*/ 	.word	0x0500000f


	//   ....[26]....
        /*00f8*/ 	.word	0x0500000f


	//   ....[27]....
        /*00fc*/ 	.word	0x0500000f


	//   ....[28]....
        /*0100*/ 	.word	0x0500000f


	//   ....[29]....
        /*0104*/ 	.word	0x0500000f


	//   ....[30]....
        /*0108*/ 	.word	0x0500000f


	//   ....[31]....
        /*010c*/ 	.word	0x0500000f


	//   ....[32]....
        /*0110*/ 	.word	0x0500000f


	//   ....[33]....
        /*0114*/ 	.word	0x0500000f


	//   ....[34]....
        /*0118*/ 	.word	0x0500000f


	//   ....[35]....
        /*011c*/ 	.word	0x0500000f


	//----- nvinfo : EIATTR_COOP_GROUP_INSTR_OFFSETS
	.align		4
.L_4292:
        /*0120*/ 	.byte	0x04, 0x28
        /*0122*/ 	.short	(.L_4294 - .L_4293)


	//   ....[0]....
.L_4293:
        /*0124*/ 	.word	0x00004180


	//   ....[1]....
        /*0128*/ 	.word	0x00004190


	//   ....[2]....
        /*012c*/ 	.word	0x000041a0


	//   ....[3]....
        /*0130*/ 	.word	0x000042f0


	//   ....[4]....
        /*0134*/ 	.word	0x00004300


	//   ....[5]....
        /*0138*/ 	.word	0x00004310


	//   ....[6]....
        /*013c*/ 	.word	0x00004460


	//   ....[7]....
        /*0140*/ 	.word	0x00004470


	//   ....[8]....
        /*0144*/ 	.word	0x00004480


	//   ....[9]....
        /*0148*/ 	.word	0x000045d0


	//   ....[10]....
        /*014c*/ 	.word	0x000045e0


	//   ....[11]....
        /*0150*/ 	.word	0x000045f0


	//   ....[12]....
        /*0154*/ 	.word	0x00004740


	//   ....[13]....
        /*0158*/ 	.word	0x00004750


	//   ....[14]....
        /*015c*/ 	.word	0x00004760


	//   ....[15]....
        /*0160*/ 	.word	0x000048b0


	//   ....[16]....
        /*0164*/ 	.word	0x000048c0


	//   ....[17]....
        /*0168*/ 	.word	0x000048d0


	//   ....[18]....
        /*016c*/ 	.word	0x00006a40


	//   ....[19]....
        /*0170*/ 	.word	0x00006ad0


	//   ....[20]....
        /*0174*/ 	.word	0x00006b20


	//   ....[21]....
        /*0178*/ 	.word	0x00006bb0


	//   ....[22]....
        /*017c*/ 	.word	0x00006c40


	//   ....[23]....
        /*0180*/ 	.word	0x00006c90


	//   ....[24]....
        /*0184*/ 	.word	0x00006d20


	//   ....[25]....
        /*0188*/ 	.word	0x00006db0


	//   ....[26]....
        /*018c*/ 	.word	0x00006e00


	//   ....[27]....
        /*0190*/ 	.word	0x00006e90


	//   ....[28]....
        /*0194*/ 	.word	0x00006f20


	//   ....[29]....
        /*0198*/ 	.word	0x00006f70


	//   ....[30]....
        /*019c*/ 	.word	0x00007000


	//   ....[31]....
        /*01a0*/ 	.word	0x00007090


	//   ....[32]....
        /*01a4*/ 	.word	0x000070e0


	//   ....[33]....
        /*01a8*/ 	.word	0x00007170


	//   ....[34]....
        /*01ac*/ 	.word	0x00007200


	//   ....[35]....
        /*01b0*/ 	.word	0x00007250


	//----- nvinfo : EIATTR_VRC_CTA_INIT_COUNT
	.align		4
.L_4294:
        /*01b4*/ 	.byte	0x02, 0x4a
	.zero		1
	.zero		1


	//----- nvinfo : EIATTR_SYSCALL_OFFSETS
	.align		4
        /*01b8*/ 	.byte	0x04, 0x46
        /*01ba*/ 	.short	(.L_4296 - .L_4295)


	//   ....[0]....
.L_4295:
        /*01bc*/ 	.word	0x00000150


	//----- nvinfo : EIATTR_EXIT_INSTR_OFFSETS
	.align		4
.L_4296:
        /*01c0*/ 	.byte	0x04, 0x1c
        /*01c2*/ 	.short	(.L_4298 - .L_4297)


	//   ....[0]....
.L_4297:
        /*01c4*/ 	.word	0x000001c0


	//   ....[1]....
        /*01c8*/ 	.word	0x000069d0


	//----- nvinfo : EIATTR_MAX_THREADS
	.align		4
.L_4298:
        /*01cc*/ 	.byte	0x04, 0x05
        /*01ce*/ 	.short	(.L_4300 - .L_4299)
.L_4299:
        /*01d0*/ 	.word	0x00000100
        /*01d4*/ 	.word	0x00000001
        /*01d8*/ 	.word	0x00000001


	//----- nvinfo : EIATTR_CRS_STACK_SIZE
	.align		4
.L_4300:
        /*01dc*/ 	.byte	0x04, 0x1e
        /*01de*/ 	.short	(.L_4302 - .L_4301)
.L_4301:
        /*01e0*/ 	.word	0x00000000


	//----- nvinfo : EIATTR_CBANK_PARAM_SIZE
	.align		4
.L_4302:
        /*01e4*/ 	.byte	0x03, 0x19
        /*01e6*/ 	.short	0x0060


	//----- nvinfo : EIATTR_PARAM_CBANK
	.align		4
        /*01e8*/ 	.byte	0x04, 0x0a
        /*01ea*/ 	.short	(.L_4304 - .L_4303)
	.align		4
.L_4303:
        /*01ec*/ 	.word	index@(.nv.constant0._Z17LayerNormWarpImplI19BiasAddResidualLoadI6__halffE11AffineStoreIfS1_EfLi8ELi96ELi64ELi32ELi1ELb1EEvT_T0_iidPT1_S8_)
        /*01f0*/ 	.short	0x0380
        /*01f2*/ 	.short	0x0060


	//----- nvinfo : EIATTR_SW_WAR
	.align		4
.L_4304:
        /*01f4*/ 	.byte	0x04, 0x36
        /*01f6*/ 	.short	(.L_4306 - .L_4305)
.L_4305:
        /*01f8*/ 	.word	0x00000008
.L_4306:


//--------------------- .nv.info._Z17LayerNormWarpImplI19BiasAddResidualLoadI6__halffE11AffineStoreIfS1_EfLi8ELi96ELi96ELi32ELi1ELb0EEvT_T0_iidPT1_S8_ --------------------------
	.section	.nv.info._Z17LayerNormWarpImplI19BiasAddResidualLoadI6__halffE11AffineStoreIfS1_EfLi8ELi96ELi96ELi32ELi1ELb0EEvT_T0_iidPT1_S8_,"",@"SHT_CUDA_INFO"
	.sectionflags	@""
	.align	4


	//----- nvinfo : EIATTR_CUDA_API_VERSION
	.align		4
        /*0000*/ 	.byte	0x04, 0x37
        /*0002*/ 	.short	(.L_4308 - .L_4307)
.L_4307:
        /*0004*/ 	.word	0x00000082


	//----- nvinfo : EIATTR_KPARAM_INFO
	.align		4
.L_4308:
        /*0008*/ 	.byte	0x04, 0x17
        /*000a*/ 	.short	(.L_4310 - .L_4309)
.L_4309:
        /*000c*/ 	.word	0x00000000
        /*0010*/ 	.short	0x0006
        /*0012*/ 	.short	0x0058
        /*0014*/ 	.byte	0x00, 0xf5, 0x21, 0x00


	//----- nvinfo : EIATTR_KPARAM_INFO
	.align		4
.L_4310:
        /*0018*/ 	.byte	0x04, 0x17
        /*001a*/ 	.short	(.L_4312 - .L_4311)
.L_4311:
        /*001c*/ 	.word	0x00000000
        /*0020*/ 	.short	0x0005
        /*0022*/ 	.short	0x0050
        /*0024*/ 	.byte	0x00, 0xf5, 0x21, 0x00


	//----- nvinfo : EIATTR_KPARAM_INFO
	.align		4
.L_4312:
        /*0028*/ 	.byte	0x04, 0x17
        /*002a*/ 	.short	(.L_4314 - .L_4313)
.L_4313:
        /*002c*/ 	.word	0x00000000
        /*0030*/ 	.short	0x0004
        /*0032*/ 	.short	0x0048
        /*0034*/ 	.byte	0x00, 0xf0, 0x21, 0x00


	//----- nvinfo : EIATTR_KPARAM_INFO
	.align		4
.L_4314:
        /*0038*/ 	.byte	0x04, 0x17
        /*003a*/ 	.short	(.L_4316 - .L_4315)
.L_4315:
        /*003c*/ 	.word	0x00000000
        /*0040*/ 	.short	0x0003
        /*0042*/ 	.short	0x0044
        /*0044*/ 	.byte	0x00, 0xf0, 0x11, 0x00


	//----- nvinfo : EIATTR_KPARAM_INFO
	.align		4
.L_4316:
        /*0048*/ 	.byte	0x04, 0x17
        /*004a*/ 	.short	(.L_4318 - .L_4317)
.L_4317:
        /*004c*/ 	.word	0x00000000
        /*0050*/ 	.short	0x0002
        /*0052*/ 	.short	0x0040
        /*0054*/ 	.byte	0x00, 0xf0, 0x11, 0x00


	//----- nvinfo : EIATTR_KPARAM_INFO
	.align		4
.L_4318:
        /*0058*/ 	.byte	0x04, 0x17
        /*005a*/ 	.short	(.L_4320 - .L_4319)
.L_4319:
        /*005c*/ 	.word	0x00000000
        /*0060*/ 	.short	0x0001
        /*0062*/ 	.short	0x0020
        /*0064*/ 	.byte	0x00, 0xf0, 0x81, 0x00


	//----- nvinfo : EIATTR_KPARAM_INFO
	.align		4
.L_4320:
        /*0068*/ 	.byte	0x04, 0x17
        /*006a*/ 	.short	(.L_4322 - .L_4321)
.L_4321:
        /*006c*/ 	.word	0x00000000
        /*0070*/ 	.short	0x0000
        /*0072*/ 	.short	0x0000
        /*0074*/ 	.byte	0x00, 0xf0, 0x81, 0x00


	//----- nvinfo : EIATTR_SPARSE_MMA_MASK
	.align		4
.L_4322:
        /*0078*/ 	.byte	0x03, 0x50
        /*007a*/ 	.short	0x0000


	//----- nvinfo : EIATTR_MAXREG_COUNT
	.align		4
        /*007c*/ 	.byte	0x03, 0x1b
        /*007e*/ 	.short	0x00ff


	//----- nvinfo : EIATTR_EXTERNS
	.align		4
        /*0080*/ 	.byte	0x04, 0x0f
        /*0082*/ 	.short	(.L_4324 - .L_4323)


	//   ....[0]....
	.align		4
.L_4323:
        /*0084*/ 	.word	index@(__assertfail)


	//----- nvinfo : EIATTR_MERCURY_ISA_VERSION
	.align		4
.L_4324:
        /*0088*/ 	.byte	0x03, 0x5f
        /*008a*/ 	.short	0x0101


	//----- nvinfo : EIATTR_COOP_GROUP_MASK_REGIDS
	.align		4
        /*008c*/ 	.byte	0x04, 0x29
        /*008e*/ 	.short	(.L_4326 - .L_4325)


	//   ....[0]....
.L_4325:
        /*0090*/ 	.word	0xffffffff


	//   ....[1]....
        /*0094*/ 	.word	0xffffffff


	//   ....[2]....
        /*0098*/ 	.word	0xffffffff


	//   ....[3]....
        /*009c*/ 	.word	0xffffffff


	//   ....[4]....
        /*00a0*/ 	.word	0xffffffff


	//   ....[5]....
        /*00a4*/ 	.word	0xffffffff


	//   ....[6]....
        /*00a8*/ 	.word	0xffffffff


	//   ....[7]....
        /*00ac*/ 	.word	0xffffffff


	//   ....[8]....
        /*00b0*/ 	.word	0xffffffff


	//   ....[9]....
        /*00b4*/ 	.word	0xffffffff


	//   ....[10]....
        /*00b8*/ 	.word	0xffffffff


	//   ....[11]....
        /*00bc*/ 	.word	0xffffffff


	//   ....[12]....
        /*00c0*/ 	.word	0xffffffff


	//   ....[13]....
        /*00c4*/ 	.word	0xffffffff


	//   ....[14]....
        /*00c8*/ 	.word	0xffffffff


	//   ....[15]....
        /*00cc*/ 	.word	0xffffffff


	//   ....[16]....
        /*00d0*/ 	.word	0xffffffff


	//   ....[17]....
        /*00d4*/ 	.word	0xffffffff


	//   ....[18]....
        /*00d8*/ 	.word	0x0500000f


	//   ....[19]....
        /*00dc*/ 	.word	0x0500000f


	//   ....[20]....
        /*00e0*/ 	.word	0x0500000f


	//   ....[21]....
        /*00e4*/ 	.word	0x0500000f


	//   ....[22]....
        /*00e8*/ 	.word	0x0500000f


	//   ....[23]....
        /*00ec*/ 	.word	0x0500000f


	//   ....[24]....
        /*00f0*/ 	.word	0x0500000f


	//   ....[25]....
        /*00f4*/ 	.word	0x0500000f


	//   ....[26]....
        /*00f8*/ 	.word	0x0500000f


	//   ....[27]....
        /*00fc*/ 	.word	0x0500000f


	//   ....[28]....
        /*0100*/ 	.word	0x0500000f


	//   ....[29]....
        /*0104*/ 	.word	0x0500000f


	//   ....[30]....
        /*0108*/ 	.word	0x0500000f


	//   ....[31]....
        /*010c*/ 	.word	0x0500000f


	//   ....[32]....
        /*0110*/ 	.word	0x0500000f


	//   ....[33]....
        /*0114*/ 	.word	0x0500000f


	//   ....[34]....
        /*0118*/ 	.word	0x0500000f


	//   ....[35]....
        /*011c*/ 	.word	0x0500000f


	//----- nvinfo : EIATTR_COOP_GROUP_INSTR_OFFSETS
	.align		4
.L_4326:
        /*0120*/ 	.byte	0x04, 0x28
        /*0122*/ 	.short	(.L_4328 - .L_4327)


	//   ....[0]....
.L_4327:
        /*0124*/ 	.word	0x00003320


	//   ....[1]....
        /*0128*/ 	.word	0x00003330


	//   ....[2]....
        /*012c*/ 	.word	0x00003340


	//   ....[3]....
        /*0130*/ 	.word	0x00003460


	//   ....[4]....
        /*0134*/ 	.word	0x00003470


	//   ....[5]....
        /*0138*/ 	.word	0x00003480


	//   ....[6]....
        /*013c*/ 	.word	0x000035b0


	//   ....[7]....
        /*0140*/ 	.word	0x000035c0


	//   ....[8]....
        /*0144*/ 	.word	0x000035d0


	//   ....[9]....
        /*0148*/ 	.word	0x00003700


	//   ....[10]....
        /*014c*/ 	.word	0x00003710


	//   ....[11]....
        /*0150*/ 	.word	0x00003720


	//   ....[12]....
        /*0154*/ 	.word	0x00003850


	//   ....[13]....
        /*0158*/ 	.word	0x00003860


	//   ....[14]....
        /*015c*/ 	.word	0x00003870


	//   ....[15]....
        /*0160*/ 	.word	0x000039a0


	//   ....[16]....
        /*0164*/ 	.word	0x000039b0


	//   ....[17]....
        /*0168*/ 	.word	0x000039c0


	//   ....[18]....
        /*016c*/ 	.word	0x00005960


	//   ....[19]....
        /*0170*/ 	.word	0x000059f0


	//   ....[20]....
        /*0174*/ 	.word	0x00005a40


	//   ....[21]....
        /*0178*/ 	.word	0x00005ad0


	//   ....[22]....
        /*017c*/ 	.word	0x00005b60


	//   ....[23]....
        /*0180*/ 	.word	0x00005bb0


	//   ....[24]....
        /*0184*/ 	.word	0x00005c40


	//   ....[25]....
        /*0188*/ 	.word	0x00005cd0


	//   ....[26]....
        /*018c*/ 	.word	0x00005d20


	//   ....[27]....
        /*0190*/ 	.word	0x00005db0


	//   ....[28]....
        /*0194*/ 	.word	0x00005e40


	//   ....[29]....
        /*0198*/ 	.word	0x00005e90


	//   ....[30]....
        /*019c*/ 	.word	0x00005f20


	//   ....[31]....
        /*01a0*/ 	.word	0x00005fb0


	//   ....[32]....
        /*01a4*/ 	.word	0x00006000


	//   ....[33]....
        /*01a8*/ 	.word	0x00006090


	//   ....[34]....
        /*01ac*/ 	.word	0x00006120


	//   ....[35]....
        /*01b0*/ 	.word	0x00006170


	//----- nvinfo : EIATTR_VRC_CTA_INIT_COUNT
	.align		4
.L_4328:
        /*01b4*/ 	.byte	0x02, 0x4a
	.zero		1
	.zero		1


	//----- nvinfo : EIATTR_SYSCALL_OFFSETS
	.align		4
        /*01b8*/ 	.byte	0x04, 0x46
        /*01ba*/ 	.short	(.L_4330 - .L_4329)


	//   ....[0]....
.L_4329:
        /*01bc*/ 	.word	0x00000180


	//----- nvinfo : EIATTR_EXIT_INSTR_OFFSETS
	.align		4
.L_4330:
        /*01c0*/ 	.byte	0x04, 0x1c
        /*01c2*/ 	.short	(.L_4332 - .L_4331)


	//   ....[0]....
.L_4331:
        /*01c4*/ 	.word	0x000001f0


	//   ....[1]....
        /*01c8*/ 	.word	0x000058f0


	//----- nvinfo : EIATTR_MAX_THREADS
	.align		4
.L_4332:
        /*01cc*/ 	.byte	0x04, 0x05
        /*01ce*/ 	.short	(.L_4334 - .L_4333)
.L_4333:
        /*01d0*/ 	.word	0x00000100
        /*01d4*/ 	.word	0x00000001
        /*01d8*/ 	.word	0x00000001


	//----- nvinfo : EIATTR_CRS_STACK_SIZE
	.align		4
.L_4334:
        /*01dc*/ 	.byte	0x04, 0x1e
        /*01de*/ 	.short	(.L_4336 - .L_4335)
.L_4335:
        /*01e0*/ 	.word	0x00000000


	//----- nvinfo : EIATTR_CBANK_PARAM_SIZE
	.align		4
.L_4336:
        /*01e4*/ 	.byte	0x03, 0x19
        /*01e6*/ 	.short	0x0060


	//----- nvinfo : EIATTR_PARAM_CBANK
	.align		4
        /*01e8*/ 	.byte	0x04, 0x0a
        /*01ea*/ 	.short	(.L_4338 - .L_4337)
	.align		4
.L_4337:
        /*01ec*/ 	.word	index@(.nv.constant0._Z17LayerNormWarpImplI19BiasAddResidualLoadI6__halffE11AffineStoreIfS1_EfLi8ELi96ELi96ELi32ELi1ELb0EEvT_T0_iidPT1_S8_)
        /*01f0*/ 	.short	0x0380
        /*01f2*/ 	.short	0x0060


	//----- nvinfo : EIATTR_SW_WAR
	.align		4
.L_4338:
        /*01f4*/ 	.byte	0x04, 0x36
        /*01f6*/ 	.short	(.L_4340 - .L_4339)
.L_4339:
        /*01f8*/ 	.word	0x00000008
.L_4340:


//--------------------- .nv.info._Z17LayerNormWarpImplI19BiasAddResidualLoadI6__halffE11AffineStoreIfS1_EfLi8ELi64ELi32ELi32ELi1ELb1EEvT_T0_iidPT1_S8_ --------------------------
	.section	.nv.info._Z17LayerNormWarpImplI19BiasAddResidualLoadI6__halffE11AffineStoreIfS1_EfLi8ELi64ELi32ELi32ELi1ELb1EEvT_T0_iidPT1_S8_,"",@"SHT_CUDA_INFO"
	.sectionflags	@""
	.align	4


	//----- nvinfo : EIATTR_CUDA_API_VERSION
	.align		4
        /*0000*/ 	.byte	0x04, 0x37
        /*0002*/ 	.short	(.L_4342 - .L_4341)
.L_4341:
        /*0004*/ 	.word	0x00000082


	//----- nvinfo : EIATTR_KPARAM_INFO
	.align		4
.L_4342:
        /*0008*/ 	.byte	0x04, 0x17
        /*000a*/ 	.short	(.L_4344 - .L_4343)
.L_4343:
        /*000c*/ 	.word	0x00000000
        /*0010*/ 	.short	0x0006
        /*0012*/ 	.short	0x0058
        /*0014*/ 	.byte	0x00, 0xf5, 0x21, 0x00


	//----- nvinfo : EIATTR_KPARAM_INFO
	.align		4
.L_4344:
        /*0018*/ 	.byte	0x04, 0x17
        /*001a*/ 	.short	(.L_4346 - .L_4345)
.L_4345:
        /*001c*/ 	.word	0x00000000
        /*0020*/ 	.short	0x0005
        /*0022*/ 	.short	0x0050
        /*0024*/ 	.byte	0x00, 0xf5, 0x21, 0x00


	//----- nvinfo : EIATTR_KPARAM_INFO
	.align		4
.L_4346:
        /*0028*/ 	.byte	0x04, 0x17
        /*002a*/ 	.short	(.L_4348 - .L_4347)
.L_4347:
        /*002c*/ 	.word	0x00000000
        /*0030*/ 	.short	0x0004
        /*0032*/ 	.short	0x0048
        /*0034*/ 	.byte	0x00, 0xf0, 0x21, 0x00


	//----- nvinfo : EIATTR_KPARAM_INFO
	.align		4
.L_4348:
        /*0038*/ 	.byte	0x04, 0x17
        /*003a*/ 	.short	(.L_4350 - .L_4349)
.L_4349:
        /*003c*/ 	.word	0x00000000
        /*0040*/ 	.short	0x0003
        /*0042*/ 	.short	0x0044
        /*0044*/ 	.byte	0x00, 0xf0, 0x11, 0x00


	//----- nvinfo : EIATTR_KPARAM_INFO
	.align		4
.L_4350:
        /*0048*/ 	.byte	0x04, 0x17
        /*004a*/ 	.short	(.L_4352 - .L_4351)
.L_4351:
        /*004c*/ 	.word	0x00000000
        /*0050*/ 	.short	0x0002
        /*0052*/ 	.short	0x0040
        /*0054*/ 	.byte	0x00, 0xf0, 0x11, 0x00


	//----- nvinfo : EIATTR_KPARAM_INFO
	.align		4
.L_4352:
        /*0058*/ 	.byte	0x04, 0x17
        /*005a*/ 	.short	(.L_4354 - .L_4353)
.L_4353:
        /*005c*/ 	.word	0x00000000
        /*0060*/ 	.short	0x0001
        /*0062*/ 	.short	0x0020
        /*0064*/ 	.byte	0x00, 0xf0, 0x81, 0x00


	//----- nvinfo : EIATTR_KPARAM_INFO
	.align		4
.L_4354:
        /*0068*/ 	.byte	0x04, 0x17
        /*006a*/ 	.short	(.L_4356 - .L_4355)
.L_4355:
        /*006c*/ 	.word	0x00000000
        /*0070*/ 	.short	0x0000
        /*0072*/ 	.short	0x0000
        /*0074*/ 	.byte	0x00, 0xf0, 0x81, 0x00


	//----- nvinfo : EIATTR_SPARSE_MMA_MASK
	.align		4
.L_4356:
        /*0078*/ 	.byte	0x03, 0x50
        /*007a*/ 	.short	0x0000


	//----- nvinfo : EIATTR_MAXREG_COUNT
	.align		4
        /*007c*/ 	.byte	0x03, 0x1b
        /*007e*/ 	.short	0x00ff


	//----- nvinfo : EIATTR_EXTERNS
	.align		4
        /*0080*/ 	.byte	0x04, 0x0f
        /*0082*/ 	.short	(.L_4358 - .L_4357)


	//   ....[0]....
	.align		4
.L_4357:
        /*0084*/ 	.word	index@(__assertfail)


	//----- nvinfo : EIATTR_MERCURY_ISA_VERSION
	.align		4
.L_4358:
        /*0088*/ 	.byte	0x03, 0x5f
        /*008a*/ 	.short	0x0101


	//----- nvinfo : EIATTR_COOP_GROUP_MASK_REGIDS
	.align		4
        /*008c*/ 	.byte	0x04, 0x29
        /*008e*/ 	.short	(.L_4360 - .L_4359)


	//   ....[0]....
.L_4359:
        /*0090*/ 	.word	0xffffffff


	//   ....[1]....
        /*0094*/ 	.word	0xffffffff


	//   ....[2]....
        /*0098*/ 	.word	0xffffffff


	//   ....[3]....
        /*009c*/ 	.word	0xffffffff


	//   ....[4]....
        /*00a0*/ 	.word	0xffffffff


	//   ....[5]....
        /*00a4*/ 	.word	0xffffffff


	//   ....[6]....
        /*00a8*/ 	.word	0xffffffff


	//   ....[7]....
        /*00ac*/ 	.word	0xffffffff


	//   ....[8]....
        /*00b0*/ 	.word	0xffffffff


	//   ....[9]....
        /*00b4*/ 	.word	0xffffffff


	//   ....[10]....
        /*00b8*/ 	.word	0xffffffff


	//   ....[11]....
        /*00bc*/ 	.word	0xffffffff


	//   ....[12]....
        /*00c0*/ 	.word	0xffffffff


	//   ....[13]....
        /*00c4*/ 	.word	0xffffffff


	//   ....[14]....
        /*00c8*/ 	.word	0xffffffff


	//   ....[15]....
        /*00cc*/ 	.word	0xffffffff


	//   ....[16]....
        /*00d0*/ 	.word	0xffffffff


	//   ....[17]....
        /*00d4*/ 	.word	0xffffffff


	//   ....[18]....
        /*00d8*/ 	.word	0x0500000f


	//   ....[19]....
        /*00dc*/ 	.word	0x0500000f


	//   ....[20]....
        /*00e0*/ 	.word	0x0500000f


	//   ....[21]....
        /*00e4*/ 	.word	0x0500000f


	//   ....[22]....
        /*00e8*/ 	.word	0x0500000f


	//   ....[23]....
        /*00ec*/ 	.word	0x0500000f


	//   ....[24]....
        /*00f0*/ 	.word	0x0500000f


	//   ....[25]....
        /*00f4*/ 	.word	0x0500000f


	//   ....[26]....
        /*00f8*/ 	.word	0x0500000f


	//   ....[27]....
        /*00fc*/ 	.word	0x0500000f


	//   ....[28]....
        /*0100*/ 	.word	0x0500000f


	//   ....[29]....
        /*0104*/ 	.word	0x0500000f


	//   ....[30]....
        /*0108*/ 	.word	0x0500000f


	//   ....[31]....
        /*010c*/ 	.word	0x0500000f


	//   ....[32]....
        /*0110*/ 	.word	0x0500000f


	//   ....[33]....
        /*0114*/ 	.word	0x0500000f


	//   ....[34]....
        /*0118*/ 	.word	0x0500000f


	//   ....[35]....
        /*011c*/ 	.word	0x0500000f


	//----- nvinfo : EIATTR_COOP_GROUP_INSTR_OFFSETS
	.align		4
.L_4360:
        /*0120*/ 	.byte	0x04, 0x28
        /*0122*/ 	.short	(.L_4362 - .L_4361)


	//   ....[0]....
.L_4361:
        /*0124*/ 	.word	0x00003160


	//   ....[1]....
        /*0128*/ 	.word	0x00003170


	//   ....[2]....
        /*012c*/ 	.word	0x00003180


	//   ....[3]....
        /*0130*/ 	.word	0x000032d0


	//   ....[4]....
        /*0134*/ 	.word	0x000032e0


	//   ....[5]....
        /*0138*/ 	.word	0x000032f0


	//   ....[6]....
        /*013c*/ 	.word	0x00003440


	//   ....[7]....
        /*0140*/ 	.word	0x00003450


	//   ....[8]....
        /*0144*/ 	.word	0x00003460


	//   ....[9]....
        /*0148*/ 	.word	0x000035b0


	//   ....[10]....
        /*014c*/ 	.word	0x000035c0


	//   ....[11]....
        /*0150*/ 	.word	0x000035d0


	//   ....[12]....
        /*0154*/ 	.word	0x00003720


	//   ....[13]....
        /*0158*/ 	.word	0x00003730


	//   ....[14]....
        /*015c*/ 	.word	0x00003740


	//   ....[15]....
        /*0160*/ 	.word	0x00003890


	//   ....[16]....
        /*0164*/ 	.word	0x000038a0


	//   ....[17]....
        /*0168*/ 	.word	0x000038b0


	//   ....[18]....
        /*016c*/ 	.word	0x00005190


	//   ....[19]....
        /*0170*/ 	.word	0x00005220


	//   ....[20]....
        /*0174*/ 	.word	0x00005270


	//   ....[21]....
        /*0178*/ 	.word	0x00005300


	//   ....[22]....
        /*017c*/ 	.word	0x00005390


	//   ....[23]....
        /*0180*/ 	.word	0x000053e0


	//   ....[24]....
        /*0184*/ 	.word	0x00005470


	//   ....[25]....
        /*0188*/ 	.word	0x00005500


	//   ....[26]....
        /*018c*/ 	.word	0x00005550


	//   ....[27]....
        /*0190*/ 	.word	0x000055e0


	//   ....[28]....
        /*0194*/ 	.word	0x00005670


	//   ....[29]....
        /*0198*/ 	.word	0x000056c0


	//   ....[30]....
        /*019c*/ 	.word	0x00005750


	//   ....[31]....
        /*01a0*/ 	.word	0x000057e0


	//   ....[32]....
        /*01a4*/ 	.word	0x00005830


	//   ....[33]....
        /*01a8*/ 	.word	0x000058c0


	//   ....[34]....
        /*01ac*/ 	.word	0x00005950


	//   ....[35]....
        /*01b0*/ 	.word	0x000059a0


	//----- nvinfo : EIATTR_VRC_CTA_INIT_COUNT
	.align		4
.L_4362:
        /*01b4*/ 	.byte	0x02, 0x4a
	.zero		1
	.zero		1


	//----- nvinfo : EIATTR_SYSCALL_OFFSETS
	.align		4
        /*01b8*/ 	.byte	0x04, 0x46
        /*01ba*/ 	.short	(.L_4364 - .L_4363)


	//   ....[0]....
.L_4363:
        /*01bc*/ 	.word	0x00000170


	//----- nvinfo : EIATTR_EXIT_INSTR_OFFSETS
	.align		4
.L_4364:
        /*01c0*/ 	.byte	0x04, 0x1c
        /*01c2*/ 	.short	(.L_4366 - .L_4365)


	//   ....[0]....
.L_4365:
        /*01c4*/ 	.word	0x000001e0


	//   ....[1]....
        /*01c8*/ 	.word	0x00005120


	//----- nvinfo : EIATTR_MAX_THREADS
	.align		4
.L_4366:
        /*01cc*/ 	.byte	0x04, 0x05
        /*01ce*/ 	.short	(.L_4368 - .L_4367)
.L_4367:
        /*01d0*/ 	.word	0x00000100
        /*01d4*/ 	.word	0x00000001
        /*01d8*/ 	.word	0x00000001


	//----- nvinfo : EIATTR_CRS_STACK_SIZE
	.align		4
.L_4368:
        /*01dc*/ 	.byte	0x04, 0x1e
        /*01de*/ 	.short	(.L_4370 - .L_4369)
.L_4369:
        /*01e0*/ 	.word	0x00000000


	//----- nvinfo : EIATTR_CBANK_PARAM_SIZE
	.align		4
.L_4370:
        /*01e4*/ 	.byte	0x03, 0x19
        /*01e6*/ 	.short	0x0060


	//----- nvinfo : EIATTR_PARAM_CBANK
	.align		4
        /*01e8*/ 	.byte	0x04, 0x0a
        /*01ea*/ 	.short	(.L_4372 - .L_4371)
	.align		4
.L_4371:
        /*01ec*/ 	.word	index@(.nv.constant0._Z17LayerNormWarpImplI19BiasAddResidualLoadI6__halffE11AffineStoreIfS1_EfLi8ELi64ELi32ELi32ELi1ELb1EEvT_T0_iidPT1_S8_)
        /*01f0*/ 	.short	0x0380
        /*01f2*/ 	.short	0x0060


	//----- nvinfo : EIATTR_SW_WAR
	.align		4
.L_4372:
        /*01f4*/ 	.byte	0x04, 0x36
        /*01f6*/ 	.short	(.L_4374 - .L_4373)
.L_4373:
        /*01f8*/ 	.word	0x00000008
.L_4374:


//--------------------- .nv.info._Z17LayerNormWarpImplI19BiasAddResidualLoadI6__halffE11AffineStoreIfS1_EfLi8ELi64ELi64ELi32ELi1ELb0EEvT_T0_iidPT1_S8_ --------------------------
	.section	.nv.info._Z17LayerNormWarpImplI19BiasAddResidualLoadI6__halffE11AffineStoreIfS1_EfLi8ELi64ELi64ELi32ELi1ELb0EEvT_T0_iidPT1_S8_,"",@"SHT_CUDA_INFO"
	.sectionflags	@""
	.align	4


	//----- nvinfo : EIATTR_CUDA_API_VERSION
	.align		4
        /*0000*/ 	.byte	0x04, 0x37
        /*0002*/ 	.short	(.L_4376 - .L_4375)
.L_4375:
        /*0004*/ 	.word	0x00000082


	//----- nvinfo : EIATTR_KPARAM_INFO
	.align		4
.L_4376:
        /*0008*/ 	.byte	0x04, 0x17
        /*000a*/ 	.short	(.L_4378 - .L_4377)
.L_4377:
        /*000c*/ 	.word	0x00000000
        /*0010*/ 	.short	0x0006
        /*0012*/ 	.short	0x0058
        /*0014*/ 	.byte	0x00, 0xf5, 0x21, 0x00


	//----- nvinfo : EIATTR_KPARAM_INFO
	.align		4
.L_4378:
        /*0018*/ 	.byte	0x04, 0x17
        /*001a*/ 	.short	(.L_4380 - .L_4379)
.L_4379:
        /*001c*/ 	.word	0x00000000
        /*0020*/ 	.short	0x0005
        /*0022*/ 	.short	0x0050
        /*0024*/ 	.byte	0x00, 0xf5, 0x21, 0x00


	//----- nvinfo : EIATTR_KPARAM_INFO
	.align		4
.L_4380:
        /*0028*/ 	.byte	0x04, 0x17
        /*002a*/ 	.short	(.L_4382 - .L_4381)
.L_4381:
        /*002c*/ 	.word	0x00000000
        /*0030*/ 	.short	0x0004
        /*0032*/ 	.short	0x0048
        /*0034*/ 	.byte	0x00, 0xf0, 0x21, 0x00


	//----- nvinfo : EIATTR_KPARAM_INFO
	.align		4
.L_4382:
        /*0038*/ 	.byte	0x04, 0x17
        /*003a*/ 	.short	(.L_4384 - .L_4383)
.L_4383:
        /*003c*/ 	.word	0x00000000
        /*0040*/ 	.short	0x0003
        /*0042*/ 	.short	0x0044
        /*0044*/ 	.byte	0x00, 0xf0, 0x11, 0x00


	//----- nvinfo : EIATTR_KPARAM_INFO
	.align		4
.L_4384:
        /*0048*/ 	.byte	0x04, 0x17
        /*004a*/ 	.short	(.L_4386 - .L_4385)
.L_4385:
        /*004c*/ 	.word	0x00000000
        /*0050*/ 	.short	0x0002
        /*0052*/ 	.short	0x0040
        /*0054*/ 	.byte	0x00, 0xf0, 0x11, 0x00


	//----- nvinfo : EIATTR_KPARAM_INFO
	.align		4
.L_4386:
        /*0058*/ 	.byte	0x04, 0x17
        /*005a*/ 	.short	(.L_4388 - .L_4387)
.L_4387:
        /*005c*/ 	.word	0x00000000
        /*0060*/ 	.short	0x0001
        /*0062*/ 	.short	0x0020
        /*0064*/ 	.byte	0x00, 0xf0, 0x81, 0x00


	//----- nvinfo : EIATTR_KPARAM_INFO
	.align		4
.L_4388:
        /*0068*/ 	.byte	0x04, 0x17
        /*006a*/ 	.short	(.L_4390 - .L_4389)
.L_4389:
        /*006c*/ 	.word	0x00000000
        /*0070*/ 	.short	0x0000
        /*0072*/ 	.short	0x0000
        /*0074*/ 	.byte	0x00, 0xf0, 0x81, 0x00


	//----- nvinfo : EIATTR_SPARSE_MMA_MASK
	.align		4
.L_4390:
        /*0078*/ 	.byte	0x03, 0x50
        /*007a*/ 	.short	0x0000


	//----- nvinfo : EIATTR_MAXREG_COUNT
	.align		4
        /*007c*/ 	.byte	0x03, 0x1b
        /*007e*/ 	.short	0x00ff


	//----- nvinfo : EIATTR_EXTERNS
	.align		4
        /*0080*/ 	.byte	0x04, 0x0f
        /*0082*/ 	.short	(.L_4392 - .L_4391)


	//   ....[0]....
	.align		4
.L_4391:
        /*0084*/ 	.word	index@(__assertfail)


	//----- nvinfo : EIATTR_MERCURY_ISA_VERSION
	.align		4
.L_4392:
        /*0088*/ 	.byte	0x03, 0x5f
        /*008a*/ 	.short	0x0101


	//----- nvinfo : EIATTR_COOP_GROUP_MASK_REGIDS
	.align		4
        /*008c*/ 	.byte	0x04, 0x29
        /*008e*/ 	.short	(.L_4394 - .L_4393)


	//   ....[0]....
.L_4393:
        /*0090*/ 	.word	0xffffffff


	//   ....[1]....
        /*0094*/ 	.word	0xffffffff


	//   ....[2]....
        /*0098*/ 	.word	0xffffffff


	//   ....[3]....
        /*009c*/ 	.word	0xffffffff


	//   ....[4]....
        /*00a0*/ 	.word	0xffffffff


	//   ....[5]....
        /*00a4*/ 	.word	0xffffffff


	//   ....[6]....
        /*00a8*/ 	.word	0xffffffff


	//   ....[7]....
        /*00ac*/ 	.word	0xffffffff


	//   ....[8]....
        /*00b0*/ 	.word	0xffffffff


	//   ....[9]....
        /*00b4*/ 	.word	0xffffffff


	//   ....[10]....
        /*00b8*/ 	.word	0xffffffff


	//   ....[11]....
        /*00bc*/ 	.word	0xffffffff


	//   ....[12]....
        /*00c0*/ 	.word	0xffffffff


	//   ....[13]....
        /*00c4*/ 	.word	0xffffffff


	//   ....[14]....
        /*00c8*/ 	.word	0xffffffff


	//   ....[15]....
        /*00cc*/ 	.word	0xffffffff


	//   ....[16]....
        /*00d0*/ 	.word	0xffffffff


	//   ....[17]....
        /*00d4*/ 	.word	0xffffffff


	//   ....[18]....
        /*00d8*/ 	.word	0x0500000f


	//   ....[19]....
        /*00dc*/ 	.word	0x0500000f


	//   ....[20]....
        /*00e0*/ 	.word	0x0500000f


	//   ....[21]....
        /*00e4*/ 	.word	0x0500000f


	//   ....[22]....
        /*00e8*/ 	.word	0x0500000f


	//   ....[23]....
        /*00ec*/ 	.word	0x0500000f


	//   ....[24]....
        /*00f0*/ 	.word	0x0500000f


	//   ....[25]....
        /*00f4*/ 	.word	0x0500000f


	//   ....[26]....
        /*00f8*/ 	.word	0x0500000f


	//   ....[27]....
        /*00fc*/ 	.word	0x0500000f


	//   ....[28]....
        /*0100*/ 	.word	0x0500000f


	//   ....[29]....
        /*0104*/ 	.word	0x0500000f


	//   ....[30]....
        /*0108*/ 	.word	0x0500000f


	//   ....[31]....
        /*010c*/ 	.word	0x0500000f


	//   ....[32]....
        /*0110*/ 	.word	0x0500000f


	//   ....[33]....
        /*0114*/ 	.word	0x0500000f


	//   ....[34]....
        /*0118*/ 	.word	0x0500000f


	//   ....[35]....
        /*011c*/ 	.word	0x0500000f


	//----- nvinfo : EIATTR_COOP_GROUP_INSTR_OFFSETS
	.align		4
.L_4394:
        /*0120*/ 	.byte	0x04, 0x28
        /*0122*/ 	.short	(.L_4396 - .L_4395)


	//   ....[0]....
.L_4395:
        /*0124*/ 	.word	0x000022e0


	//   ....[1]....
        /*0128*/ 	.word	0x000022f0


	//   ....[2]....
        /*012c*/ 	.word	0x00002300


	//   ....[3]....
        /*0130*/ 	.word	0x00002420


	//   ....[4]....
        /*0134*/ 	.word	0x00002430


	//   ....[5]....
        /*0138*/ 	.word	0x00002440


	//   ....[6]....
        /*013c*/ 	.word	0x00002570


	//   ....[7]....
        /*0140*/ 	.word	0x00002580


	//   ....[8]....
        /*0144*/ 	.word	0x00002590


	//   ....[9]....
        /*0148*/ 	.word	0x000026c0


	//   ....[10]....
        /*014c*/ 	.word	0x000026d0


	//   ....[11]....
        /*0150*/ 	.word	0x000026e0


	//   ....[12]....
        /*0154*/ 	.word	0x00002810


	//   ....[13]....
        /*0158*/ 	.word	0x00002820


	//   ....[14]....
        /*015c*/ 	.word	0x00002830


	//   ....[15]....
        /*0160*/ 	.word	0x00002960


	//   ....[16]....
        /*0164*/ 	.word	0x00002970


	//   ....[17]....
        /*0168*/ 	.word	0x00002980


	//   ....[18]....
        /*016c*/ 	.word	0x00004090


	//   ....[19]....
        /*0170*/ 	.word	0x00004120


	//   ....[20]....
        /*0174*/ 	.word	0x00004170


	//   ....[21]....
        /*0178*/ 	.word	0x00004200


	//   ....[22]....
        /*017c*/ 	.word	0x00004290


	//   ....[23]....
        /*0180*/ 	.word	0x000042e0


	//   ....[24]....
        /*0184*/ 	.word	0x00004370


	//   ....[25]....
        /*0188*/ 	.word	0x00004400


	//   ....[26]....
        /*018c*/ 	.word	0x00004450


	//   ....[27]....
        /*0190*/ 	.word	0x000044e0


	//   ....[28]....
        /*0194*/ 	.word	0x00004570


	//   ....[29]....
        /*0198*/ 	.word	0x000045c0


	//   ....[30]....
        /*019c*/ 	.word	0x00004650


	//   ....[31]....
        /*01a0*/ 	.word	0x000046e0


	//   ....[32]....
        /*01a4*/ 	.word	0x00004730


	//   ....[33]....
        /*01a8*/ 	.word	0x000047c0


	//   ....[34]....
        /*01ac*/ 	.word	0x00004850


	//   ....[35]....
        /*01b0*/ 	.word	0x000048a0


	//----- nvinfo : EIATTR_VRC_CTA_INIT_COUNT
	.align		4
.L_4396:
        /*01b4*/ 	.byte	0x02, 0x4a
	.zero		1
	.zero		1


	//----- nvinfo : EIATTR_SYSCALL_OFFSETS
	.align		4
        /*01b8*/ 	.byte	0x04, 0x46
        /*01ba*/ 	.short	(.L_4398 - .L_4397)


	//   ....[0]....
.L_4397:
        /*01bc*/ 	.word	0x000001a0


	//----- nvinfo : EIATTR_EXIT_INSTR_OFFSETS
	.align		4
.L_4398:
        /*01c0*/ 	.byte	0x04, 0x1c
        /*01c2*/ 	.short	(.L_4400 - .L_4399)


	//   ....[0]....
.L_4399:
        /*01c4*/ 	.word	0x00000210


	//   ....[1]....
        /*01c8*/ 	.word	0x00004020


	//----- nvinfo : EIATTR_MAX_THREADS
	.align		4
.L_4400:
        /*01cc*/ 	.byte	0x04, 0x05
        /*01ce*/ 	.short	(.L_4402 - .L_4401)
.L_4401:
        /*01d0*/ 	.word	0x00000100
        /*01d4*/ 	.word	0x00000001
        /*01d8*/ 	.word	0x00000001


	//----- nvinfo : EIATTR_CRS_STACK_SIZE
	.align		4
.L_4402:
        /*01dc*/ 	.byte	0x04, 0x1e
        /*01de*/ 	.short	(.L_4404 - .L_4403)
.L_4403:
        /*01e0*/ 	.word	0x00000000


	//----- nvinfo : EIATTR_CBANK_PARAM_SIZE
	.align		4
.L_4404:
        /*01e4*/ 	.byte	0x03, 0x19
        /*01e6*/ 	.short	0x0060


	//----- nvinfo : EIATTR_PARAM_CBANK
	.align		4
        /*01e8*/ 	.byte	0x04, 0x0a
        /*01ea*/ 	.short	(.L_4406 - .L_4405)
	.align		4
.L_4405:
        /*01ec*/ 	.word	index@(.nv.constant0._Z17LayerNormWarpImplI19BiasAddResidualLoadI6__halffE11AffineStoreIfS1_EfLi8ELi64ELi64ELi32ELi1ELb0EEvT_T0_iidPT1_S8_)
        /*01f0*/ 	.short	0x0380
        /*01f2*/ 	.short	0x0060


	//----- nvinfo : EIATTR_SW_WAR
	.align		4
.L_4406:
        /*01f4*/ 	.byte	0x04, 0x36
        /*01f6*/ 	.short	(.L_4408 - .L_4407)
.L_4407:
        /*01f8*/ 	.word	0x00000008
.L_4408:


//--------------------- .nv.info._Z17LayerNormWarpImplI19BiasAddResidualLoadI6__halffE11AffineStoreIfS1_EfLi8ELi32ELi24ELi32ELi1ELb1EEvT_T0_iidPT1_S8_ --------------------------
	.section	.nv.info._Z17LayerNormWarpImplI19BiasAddResidualLoadI6__halffE11AffineStoreIfS1_EfLi8ELi32ELi24ELi32ELi1ELb1EEvT_T0_iidPT1_S8_,"",@"SHT_CUDA_INFO"
	.sectionflags	@""
	.align	4


	//----- nvinfo : EIATTR_CUDA_API_VERSION
	.align		4
        /*0000*/ 	.byte	0x04, 0x37
        /*0002*/ 	.short	(.L_4410 - .L_4409)
.L_4409:
        /*0004*/ 	.word	0x00000082


	//----- nvinfo : EIATTR_KPARAM_INFO
	.align		4
.L_4410:
        /*0008*/ 	.byte	0x04, 0x17
        /*000a*/ 	.short	(.L_4412 - .L_4411)
.L_4411:
        /*000c*/ 	.word	0x00000000
        /*0010*/ 	.short	0x0006
        /*0012*/ 	.short	0x0058
        /*0014*/ 	.byte	0x00, 0xf5, 0x21, 0x00


	//----- nvinfo : EIATTR_KPARAM_INFO
	.align		4
.L_4412:
        /*0018*/ 	.byte	0x04, 0x17
        /*001a*/ 	.short	(.L_4414 - .L_4413)
.L_4413:
        /*001c*/ 	.word	0x00000000
        /*0020*/ 	.short	0x0005
        /*0022*/ 	.short	0x0050
        /*0024*/ 	.byte	0x00, 0xf5, 0x21, 0x00


	//----- nvinfo : EIATTR_KPARAM_INFO
	.align		4
.L_4414:
        /*0028*/ 	.byte	0x04, 0x17
        /*002a*/ 	.short	(.L_4416 - .L_4415)
.L_4415:
        /*002c*/ 	.word	0x00000000
        /*0030*/ 	.short	0x0004
        /*0032*/ 	.short	0x0048
        /*0034*/ 	.byte	0x00, 0xf0, 0x21, 0x00


	//----- nvinfo : EIATTR_KPARAM_INFO
	.align		4
.L_4416:
        /*0038*/ 	.byte	0x04, 0x17
        /*003a*/ 	.short	(.L_4418 - .L_4417)
.L_4417:
        /*003c*/ 	.word	0x00000000
        /*0040*/ 	.short	0x0003
        /*0042*/ 	.short	0x0044
        /*0044*/ 	.byte	0x00, 0xf0, 0x11, 0x00


	//----- nvinfo : EIATTR_KPARAM_INFO
	.align		4
.L_4418:
        /*0048*/ 	.byte	0x04, 0x17
        /*004a*/ 	.short	(.L_4420 - .L_4419)
.L_4419:
        /*004c*/ 	.word	0x00000000
        /*0050*/ 	.short	0x0002
        /*0052*/ 	.short	0x0040
        /*0054*/ 	.byte	0x00, 0xf0, 0x11, 0x00


	//----- nvinfo : EIATTR_KPARAM_INFO
	.align		4
.L_4420:
        /*0058*/ 	.byte	0x04, 0x17
        /*005a*/ 	.short	(.L_4422 - .L_4421)
.L_4421:
        /*005c*/ 	.word	0x00000000
        /*0060*/ 	.short	0x0001
        /*0062*/ 	.short	0x0020
        /*0064*/ 	.byte	0x00, 0xf0, 0x81, 0x00


	//----- nvinfo : EIATTR_KPARAM_INFO
	.align		4
.L_4422:
        /*0068*/ 	.byte	0x04, 0x17
        /*006a*/ 	.short	(.L_4424 - .L_4423)
.L_4423:
        /*006c*/ 	.word	0x00000000
        /*0070*/ 	.short	0x0000
        /*0072*/ 	.short	0x0000
        /*0074*/ 	.byte	0x00, 0xf0, 0x81, 0x00


	//----- nvinfo : EIATTR_SPARSE_MMA_MASK
	.align		4
.L_4424:
        /*0078*/ 	.byte	0x03, 0x50
        /*007a*/ 	.short	0x0000


	//----- nvinfo : EIATTR_MAXREG_COUNT
	.align		4
        /*007c*/ 	.byte	0x03, 0x1b
        /*007e*/ 	.short	0x00ff


	//----- nvinfo : EIATTR_EXTERNS
	.align		4
        /*0080*/ 	.byte	0x04, 0x0f
        /*0082*/ 	.short	(.L_4426 - .L_4425)


	//   ....[0]....
	.align		4
.L_4425:
        /*0084*/ 	.word	index@(__assertfail)


	//----- nvinfo : EIATTR_MERCURY_ISA_VERSION
	.align		4
.L_4426:
        /*0088*/ 	.byte	0x03, 0x5f
        /*008a*/ 	.short	0x0101


	//----- nvinfo : EIATTR_COOP_GROUP_MASK_REGIDS
	.align		4
        /*008c*/ 	.byte	0x04, 0x29
        /*008e*/ 	.short	(.L_4428 - .L_4427)


	//   ....[0]....
.L_4427:
        /*0090*/ 	.word	0xffffffff


	//   ....[1]....
        /*0094*/ 	.word	0xffffffff


	//   ....[2]....
        /*0098*/ 	.word	0xffffffff


	//   ....[3]....
        /*009c*/ 	.word	0xffffffff


	//   ....[4]....
        /*00a0*/ 	.word	0xffffffff


	//   ....[5]....
        /*00a4*/ 	.word	0xffffffff


	//   ....[6]....
        /*00a8*/ 	.word	0xffffffff


	//   ....[7]....
        /*00ac*/ 	.word	0xffffffff


	//   ....[8]....
        /*00b0*/ 	.word	0xffffffff


	//   ....[9]....
        /*00b4*/ 	.word	0xffffffff


	//   ....[10]....
        /*00b8*/ 	.word	0xffffffff


	//   ....[11]....
        /*00bc*/ 	.word	0xffffffff


	//   ....[12]....
        /*00c0*/ 	.word	0xffffffff


	//   ....[13]....
        /*00c4*/ 	.word	0xffffffff


	//   ....[14]....
        /*00c8*/ 	.word	0xffffffff


	//   ....[15]....
        /*00cc*/ 	.word	0xffffffff


	//   ....[16]....
        /*00d0*/ 	.word	0xffffffff


	//   ....[17]....
        /*00d4*/ 	.word	0xffffffff


	//   ....[18]....
        /*00d8*/ 	.word	0x0500000f


	//   ....[19]....
        /*00dc*/ 	.word	0x0500000f


	//   ....[20]....
        /*00e0*/ 	.word	0x0500000f


	//   ....[21]....
        /*00e4*/ 	.word	0x0500000f


	//   ....[22]....
        /*00e8*/ 	.word	0x0500000f


	//   ....[23]....
        /*00ec*/ 	.word	0x0500000f


	//   ....[24]....
        /*00f0*/ 	.word	0x0500000f


	//   ....[25]....
        /*00f4*/ 	.word	0x0500000f


	//   ....[26]....
        /*00f8*/ 	.word	0x0500000f


	//   ....[27]....
        /*00fc*/ 	.word	0x0500000f


	//   ....[28]....
        /*0100*/ 	.word	0x0500000f


	//   ....[29]....
        /*0104*/ 	.word	0x0500000f


	//   ....[30]....
        /*0108*/ 	.word	0x0500000f


	//   ....[31]....
        /*010c*/ 	.word	0x0500000f


	//   ....[32]....
        /*0110*/ 	.word	0x0500000f


	//   ....[33]....
        /*0114*/ 	.word	0x0500000f


	//   ....[34]....
        /*0118*/ 	.word	0x0500000f


	//   ....[35]....
        /*011c*/ 	.word	0x0500000f


	//----- nvinfo : EIATTR_COOP_GROUP_INSTR_OFFSETS
	.align		4
.L_4428:
        /*0120*/ 	.byte	0x04, 0x28
        /*0122*/ 	.short	(.L_4430 - .L_4429)


	//   ....[0]....
.L_4429:
        /*0124*/ 	.word	0x000014a0


	//   ....[1]....
        /*0128*/ 	.word	0x000014b0


	//   ....[2]....
        /*012c*/ 	.word	0x000014c0


	//   ....[3]....
        /*0130*/ 	.word	0x00001610


	//   ....[4]....
        /*0134*/ 	.word	0x00001620


	//   ....[5]....
        /*0138*/ 	.word	0x00001630


	//   ....[6]....
        /*013c*/ 	.word	0x00001780


	//   ....[7]....
        /*0140*/ 	.word	0x00001790


	//   ....[8]....
        /*0144*/ 	.word	0x000017a0


	//   ....[9]....
        /*0148*/ 	.word	0x000018f0


	//   ....[10]....
        /*014c*/ 	.word	0x00001900


	//   ....[11]....
        /*0150*/ 	.word	0x00001910


	//   ....[12]....
        /*0154*/ 	.word	0x00001a60


	//   ....[13]....
        /*0158*/ 	.word	0x00001a70


	//   ....[14]....
        /*015c*/ 	.word	0x00001a80


	//   ....[15]....
        /*0160*/ 	.word	0x00001bd0


	//   ....[16]....
        /*0164*/ 	.word	0x00001be0


	//   ....[17]....
        /*0168*/ 	.word	0x00001bf0


	//   ....[18]....
        /*016c*/ 	.word	0x000029b0


	//   ....[19]....
        /*0170*/ 	.word	0x00002a40


	//   ....[20]....
        /*0174*/ 	.word	0x00002a90


	//   ....[21]....
        /*0178*/ 	.word	0x00002b20


	//   ....[22]....
        /*017c*/ 	.word	0x00002bb0


	//   ....[23]....
        /*0180*/ 	.word	0x00002c00


	//   ....[24]....
        /*0184*/ 	.word	0x00002c90


	//   ....[25]....
        /*0188*/ 	.word	0x00002d20


	//   ....[26]....
        /*018c*/ 	.word	0x00002d70


	//   ....[27]....
        /*0190*/ 	.word	0x00002e00


	//   ....[28]....
        /*0194*/ 	.word	0x00002e90


	//   ....[29]....
        /*0198*/ 	.word	0x00002ee0


	//   ....[30]....
        /*019c*/ 	.word	0x00002f70


	//   ....[31]....
        /*01a0*/ 	.word	0x00003000


	//   ....[32]....
        /*01a4*/ 	.word	0x00003050


	//   ....[33]....
        /*01a8*/ 	.word	0x000030e0


	//   ....[34]....
        /*01ac*/ 	.word	0x00003170


	//   ....[35]....
        /*01b0*/ 	.word	0x000031c0


	//----- nvinfo : EIATTR_VRC_CTA_INIT_COUNT
	.align		4
.L_4430:
        /*01b4*/ 	.byte	0x02, 0x4a
	.zero		1
	.zero		1


	//----- nvinfo : EIATTR_SYSCALL_OFFSETS
	.align		4
        /*01b8*/ 	.byte	0x04, 0x46
        /*01ba*/ 	.short	(.L_4432 - .L_4431)


	//   ....[0]....
.L_4431:
        /*01bc*/ 	.word	0x00000160


	//----- nvinfo : EIATTR_EXIT_INSTR_OFFSETS
	.align		4
.L_4432:
        /*01c0*/ 	.byte	0x04, 0x1c
        /*01c2*/ 	.short	(.L_4434 - .L_4433)


	//   ....[0]....
.L_4433:
        /*01c4*/ 	.word	0x000001d0


	//   ....[1]....
        /*01c8*/ 	.word	0x00002940


	//----- nvinfo : EIATTR_MAX_THREADS
	.align		4
.L_4434:
        /*01cc*/ 	.byte	0x04, 0x05
        /*01ce*/ 	.short	(.L_4436 - .L_4435)
.L_4435:
        /*01d0*/ 	.word	0x00000100
        /*01d4*/ 	.word	0x00000001
        /*01d8*/ 	.word	0x00000001


	//----- nvinfo : EIATTR_CRS_STACK_SIZE
	.align		4
.L_4436:
        /*01dc*/ 	.byte	0x04, 0x1e
        /*01de*/ 	.short	(.L_4438 - .L_4437)
.L_4437:
        /*01e0*/ 	.word	0x00000000


	//----- nvinfo : EIATTR_CBANK_PARAM_SIZE
	.align		4
.L_4438:
        /*01e4*/ 	.byte	0x03, 0x19
        /*01e6*/ 	.short	0x0060


	//----- nvinfo : EIATTR_PARAM_CBANK
	.align		4
        /*01e8*/ 	.byte	0x04, 0x0a
        /*01ea*/ 	.short	(.L_4440 - .L_4439)
	.align		4
.L_4439:
        /*01ec*/ 	.word	index@(.nv.constant0._Z17LayerNormWarpImplI19BiasAddResidualLoadI6__halffE11AffineStoreIfS1_EfLi8ELi32ELi24ELi32ELi1ELb1EEvT_T0_iidPT1_S8_)
        /*01f0*/ 	.short	0x0380
        /*01f2*/ 	.short	0x0060


	//----- nvinfo : EIATTR_SW_WAR
	.align		4
.L_4440:
        /*01f4*/ 	.byte	0x04, 0x36
        /*01f6*/ 	.short	(.L_4442 - .L_4441)
.L_4441:
        /*01f8*/ 	.word	0x00000008
.L_4442:


//--------------------- .nv.info._Z17LayerNormWarpImplI19BiasAddResidualLoadI6__halffE11AffineStoreIfS1_EfLi8ELi32ELi32ELi32ELi1ELb0EEvT_T0_iidPT1_S8_ --------------------------
	.section	.nv.info._Z17LayerNormWarpImplI19BiasAddResidualLoadI6__halffE11AffineStoreIfS1_EfLi8ELi32ELi32ELi32ELi1ELb0EEvT_T0_iidPT1_S8_,"",@"SHT_CUDA_INFO"
	.sectionflags	@""
	.align	4


	//----- nvinfo : EIATTR_CUDA_API_VERSION
	.align		4
        /*0000*/ 	.byte	0x04, 0x37
        /*0002*/ 	.short	(.L_4444 - .L_4443)
.L_4443:
        /*0004*/ 	.word	0x00000082


	//----- nvinfo : EIATTR_KPARAM_INFO
	.align		4
.L_4444:
        /*0008*/ 	.byte	0x04, 0x17
        /*000a*/ 	.short	(.L_4446 - .L_4445)
.L_4445:
        /*000c*/ 	.word	0x00000000
        /*0010*/ 	.short	0x0006
        /*0012*/ 	.short	0x0058
        /*0014*/ 	.byte	0x00, 0xf5, 0x21, 0x00


	//----- nvinfo : EIATTR_KPARAM_INFO
	.align		4
.L_4446:
        /*0018*/ 	.byte	0x04, 0x17
        /*001a*/ 	.short	(.L_4448 - .L_4447)
.L_4447:
        /*001c*/ 	.word	0x00000000
        /*0020*/ 	.short	0x0005
        /*0022*/ 	.short	0x0050
        /*0024*/ 	.byte	0x00, 0xf5, 0x21, 0x00


	//----- nvinfo : EIATTR_KPARAM_INFO
	.align		4
.L_4448:
        /*0028*/ 	.byte	0x04, 0x17
        /*002a*/ 	.short	(.L_4450 - .L_4449)
.L_4449:
        /*002c*/ 	.word	0x00000000
        /*0030*/ 	.short	0x0004
        /*0032*/ 	.short	0x0048
        /*0034*/ 	.byte	0x00, 0xf0, 0x21, 0x00


	//----- nvinfo : EIATTR_KPARAM_INFO
	.align		4
.L_4450:
        /*0038*/ 	.byte	0x04, 0x17
        /*003a*/ 	.short	(.L_4452 - .L_4451)
.L_4451:
        /*003c*/ 	.word	0x00000000
        /*0040*/ 	.short	0x0003
        /*0042*/ 	.short	0x0044
        /*0044*/ 	.byte	0x00, 0xf0, 0x11, 0x00


	//----- nvinfo : EIATTR_KPARAM_INFO
	.align		4
.L_4452:
        /*0048*/ 	.byte	0x04, 0x17
        /*004a*/ 	.short	(.L_4454 - .L_4453)
.L_4453:
        /*004c*/ 	.word	0x00000000
        /*0050*/ 	.short	0x0002
        /*0052*/ 	.short	0x0040
        /*0054*/ 	.byte	0x00, 0xf0, 0x11, 0x00


	//----- nvinfo : EIATTR_KPARAM_INFO
	.align		4
.L_4454:
        /*0058*/ 	.byte	0x04, 0x17
        /*005a*/ 	.short	(.L_4456 - .L_4455)
.L_4455:
        /*005c*/ 	.word	0x00000000
        /*0060*/ 	.short	0x0001
        /*0062*/ 	.short	0x0020
        /*0064*/ 	.byte	0x00, 0xf0, 0x81, 0x00


	//----- nvinfo : EIATTR_KPARAM_INFO
	.align		4
.L_4456:
        /*0068*/ 	.byte	0x04, 0x17
        /*006a*/ 	.short	(.L_4458 - .L_4457)
.L_4457:
        /*006c*/ 	.word	0x00000000
        /*0070*/ 	.short	0x0000
        /*0072*/ 	.short	0x0000
        /*0074*/ 	.byte	0x00, 0xf0, 0x81, 0x00


	//----- nvinfo : EIATTR_SPARSE_MMA_MASK
	.align		4
.L_4458:
        /*0078*/ 	.byte	0x03, 0x50
        /*007a*/ 	.short	0x0000


	//----- nvinfo : EIATTR_MAXREG_COUNT
	.align		4
        /*007c*/ 	.byte	0x03, 0x1b
        /*007e*/ 	.short	0x00ff


	//----- nvinfo : EIATTR_EXTERNS
	.align		4
        /*0080*/ 	.byte	0x04, 0x0f
        /*0082*/ 	.short	(.L_4460 - .L_4459)


	//   ....[0]....
	.align		4
.L_4459:
        /*0084*/ 	.word	index@(__assertfail)


	//----- nvinfo : EIATTR_MERCURY_ISA_VERSION
	.align		4
.L_4460:
        /*0088*/ 	.byte	0x03, 0x5f
        /*008a*/ 	.short	0x0101


	//----- nvinfo : EIATTR_COOP_GROUP_MASK_REGIDS
	.align		4
        /*008c*/ 	.byte	0x04, 0x29
        /*008e*/ 	.short	(.L_4462 - .L_4461)


	//   ....[0]....
.L_4461:
        /*0090*/ 	.word	0xffffffff


	//   ....[1]....
        /*0094*/ 	.word	0xffffffff


	//   ....[2]....
        /*0098*/ 	.word	0xffffffff


	//   ....[3]....
        /*009c*/ 	.word	0xffffffff


	//   ....[4]....
        /*00a0*/ 	.word	0xffffffff


	//   ....[5]....
        /*00a4*/ 	.word	0xffffffff


	//   ....[6]....
        /*00a8*/ 	.word	0xffffffff


	//   ....[7]....
        /*00ac*/ 	.word	0xffffffff


	//   ....[8]....
        /*00b0*/ 	.word	0xffffffff


	//   ....[9]....
        /*00b4*/ 	.word	0xffffffff


	//   ....[10]....
        /*00b8*/ 	.word	0xffffffff


	//   ....[11]....
        /*00bc*/ 	.word	0xffffffff


	//   ....[12]....
        /*00c0*/ 	.word	0xffffffff


	//   ....[13]....
        /*00c4*/ 	.word	0xffffffff


	//   ....[14]....
        /*00c8*/ 	.word	0xffffffff


	//   ....[15]....
        /*00cc*/ 	.word	0xffffffff


	//   ....[16]....
        /*00d0*/ 	.word	0xffffffff


	//   ....[17]....
        /*00d4*/ 	.word	0xffffffff


	//   ....[18]....
        /*00d8*/ 	.word	0x0500000f


	//   ....[19]....
        /*00dc*/ 	.word	0x0500000f


	//   ....[20]....
        /*00e0*/ 	.word	0x0500000f


	//   ....[21]....
        /*00e4*/ 	.word	0x0500000f


	//   ....[22]....
        /*00e8*/ 	.word	0x0500000f


	//   ....[23]....
        /*00ec*/ 	.word	0x0500000f


	//   ....[24]....
        /*00f0*/ 	.word	0x0500000f


	//   ....[25]....
        /*00f4*/ 	.word	0x0500000f


	//   ....[26]....
        /*00f8*/ 	.word	0x0500000f


	//   ....[27]....
        /*00fc*/ 	.word	0x0500000f


	//   ....[28]....
        /*0100*/ 	.word	0x0500000f


	//   ....[29]....
        /*0104*/ 	.word	0x0500000f


	//   ....[30]....
        /*0108*/ 	.word	0x0500000f


	//   ....[31]....
        /*010c*/ 	.word	0x0500000f


	//   ....[32]....
        /*0110*/ 	.word	0x0500000f


	//   ....[33]....
        /*0114*/ 	.word	0x0500000f


	//   ....[34]....
        /*0118*/ 	.word	0x0500000f


	//   ....[35]....
        /*011c*/ 	.word	0x0500000f


	//----- nvinfo : EIATTR_COOP_GROUP_INSTR_OFFSETS
	.align		4
.L_4462:
        /*0120*/ 	.byte	0x04, 0x28
        /*0122*/ 	.short	(.L_4464 - .L_4463)


	//   ....[0]....
.L_4463:
        /*0124*/ 	.word	0x00001380


	//   ....[1]....
        /*0128*/ 	.word	0x00001390


	//   ....[2]....
        /*012c*/ 	.word	0x000013a0


	//   ....[3]....
        /*0130*/ 	.word	0x000014c0


	//   ....[4]....
        /*0134*/ 	.word	0x000014d0


	//   ....[5]....
        /*0138*/ 	.word	0x000014e0


	//   ....[6]....
        /*013c*/ 	.word	0x00001610


	//   ....[7]....
        /*0140*/ 	.word	0x00001620


	//   ....[8]....
        /*0144*/ 	.word	0x00001630


	//   ....[9]....
        /*0148*/ 	.word	0x00001760


	//   ....[10]....
        /*014c*/ 	.word	0x00001770


	//   ....[11]....
        /*0150*/ 	.word	0x00001780


	//   ....[12]....
        /*0154*/ 	.word	0x000018b0


	//   ....[13]....
        /*0158*/ 	.word	0x000018c0


	//   ....[14]....
        /*015c*/ 	.word	0x000018d0


	//   ....[15]....
        /*0160*/ 	.word	0x00001a00


	//   ....[16]....
        /*0164*/ 	.word	0x00001a10


	//   ....[17]....
        /*0168*/ 	.word	0x00001a20


	//   ....[18]....
        /*016c*/ 	.word	0x00002780


	//   ....[19]....
        /*0170*/ 	.word	0x00002810


	//   ....[20]....
        /*0174*/ 	.word	0x00002860


	//   ....[21]....
        /*0178*/ 	.word	0x000028f0


	//   ....[22]....
        /*017c*/ 	.word	0x00002980


	//   ....[23]....
        /*0180*/ 	.word	0x000029d0


	//   ....[24]....
        /*0184*/ 	.word	0x00002a60


	//   ....[25]....
        /*0188*/ 	.word	0x00002af0


	//   ....[26]....
        /*018c*/ 	.word	0x00002b40


	//   ....[27]....
        /*0190*/ 	.word	0x00002bd0


	//   ....[28]....
        /*0194*/ 	.word	0x00002c60


	//   ....[29]....
        /*0198*/ 	.word	0x00002cb0


	//   ....[30]....
        /*019c*/ 	.word	0x00002d40


	//   ....[31]....
        /*01a0*/ 	.word	0x00002dd0


	//   ....[32]....
        /*01a4*/ 	.word	0x00002e20


	//   ....[33]....
        /*01a8*/ 	.word	0x00002eb0


	//   ....[34]....
        /*01ac*/ 	.word	0x00002f40


	//   ....[35]....
        /*01b0*/ 	.word	0x00002f90


	//----- nvinfo : EIATTR_VRC_CTA_INIT_COUNT
	.align		4
.L_4464:
        /*01b4*/ 	.byte	0x02, 0x4a
	.zero		1
	.zero		1


	//----- nvinfo : EIATTR_SYSCALL_OFFSETS
	.align		4
        /*01b8*/ 	.byte	0x04, 0x46
        /*01ba*/ 	.short	(.L_4466 - .L_4465)


	//   ....[0]....
.L_4465:
        /*01bc*/ 	.word	0x00000180


	//----- nvinfo : EIATTR_EXIT_INSTR_OFFSETS
	.align		4
.L_4466:
        /*01c0*/ 	.byte	0x04, 0x1c
        /*01c2*/ 	.short	(.L_4468 - .L_4467)


	//   ....[0]....
.L_4467:
        /*01c4*/ 	.word	0x000001f0


	//   ....[1]....
        /*01c8*/ 	.word	0x00002710


	//----- nvinfo : EIATTR_MAX_THREADS
	.align		4
.L_4468:
        /*01cc*/ 	.byte	0x04, 0x05
        /*01ce*/ 	.short	(.L_4470 - .L_4469)
.L_4469:
        /*01d0*/ 	.word	0x00000100
        /*01d4*/ 	.word	0x00000001
        /*01d8*/ 	.word	0x00000001


	//----- nvinfo : EIATTR_CRS_STACK_SIZE
	.align		4
.L_4470:
        /*01dc*/ 	.byte	0x04, 0x1e
        /*01de*/ 	.short	(.L_4472 - .L_4471)
.L_4471:
        /*01e0*/ 	.word	0x00000000


	//----- nvinfo : EIATTR_CBANK_PARAM_SIZE
	.align		4
.L_4472:
        /*01e4*/ 	.byte	0x03, 0x19
        /*01e6*/ 	.short	0x0060


	//----- nvinfo : EIATTR_PARAM_CBANK
	.align		4
        /*01e8*/ 	.byte	0x04, 0x0a
        /*01ea*/ 	.short	(.L_4474 - .L_4473)
	.align		4
.L_4473:
        /*01ec*/ 	.word	index@(.nv.constant0._Z17LayerNormWarpImplI19BiasAddResidualLoadI6__halffE11AffineStoreIfS1_EfLi8ELi32ELi32ELi32ELi1ELb0EEvT_T0_iidPT1_S8_)
        /*01f0*/ 	.short	0x0380
        /*01f2*/ 	.short	0x0060


	//----- nvinfo : EIATTR_SW_WAR
	.align		4
.L_4474:
        /*01f4*/ 	.byte	0x04, 0x36
        /*01f6*/ 	.short	(.L_4476 - .L_4475)
.L_4475:
        /*01f8*/ 	.word	0x00000008
.L_4476:


//--------------------- .nv.info._Z17LayerNormWarpImplI19BiasAddResidualLoadI6__halffE11AffineStoreIfS1_EfLi8ELi24ELi16ELi32ELi1ELb1EEvT_T0_iidPT1_S8_ --------------------------
	.section	.nv.info._Z17LayerNormWarpImplI19BiasAddResidualLoadI6__halffE11AffineStoreIfS1_EfLi8ELi24ELi16ELi32ELi1ELb1EEvT_T0_iidPT1_S8_,"",@"SHT_CUDA_INFO"
	.sectionflags	@""
	.align	4


	//----- nvinfo : EIATTR_CUDA_API_VERSION
	.align		4
        /*0000*/ 	.byte	0x04, 0x37
        /*0002*/ 	.short	(.L_4478 - .L_4477)
.L_4477:
        /*0004*/ 	.word	0x00000082


	//----- nvinfo : EIATTR_KPARAM_INFO
	.align		4
.L_4478:
        /*0008*/ 	.byte	0x04, 0x17
        /*000a*/ 	.short	(.L_4480 - .L_4479)
.L_4479:
        /*000c*/ 	.word	0x00000000
        /*0010*/ 	.short	0x0006
        /*0012*/ 	.short	0x0058
        /*0014*/ 	.byte	0x00, 0xf5, 0x21, 0x00


	//----- nvinfo : EIATTR_KPARAM_INFO
	.align		4
.L_4480:
        /*0018*/ 	.byte	0x04, 0x17
        /*001a*/ 	.short	(.L_4482 - .L_4481)
.L_4481:
        /*001c*/ 	.word	0x00000000
        /*0020*/ 	.short	0x0005
        /*0022*/ 	.short	0x0050
        /*0024*/ 	.byte	0x00, 0xf5, 0x21, 0x00


	//----- nvinfo : EIATTR_KPARAM_INFO
	.align		4
.L_4482:
        /*0028*/ 	.byte	0x04, 0x17
        /*002a*/ 	.short	(.L_4484 - .L_4483)
.L_4483:
        /*002c*/ 	.word	0x00000000
        /*0030*/ 	.short	0x0004
        /*0032*/ 	.short	0x0048
        /*0034*/ 	.byte	0x00, 0xf0, 0x21, 0x00


	//----- nvinfo : EIATTR_KPARAM_INFO
	.align		4
.L_4484:
        /*0038*/ 	.byte	0x04, 0x17
        /*003a*/ 	.short	(.L_4486 - .L_4485)
.L_4485:
        /*003c*/ 	.word	0x00000000
        /*0040*/ 	.short	0x0003
        /*0042*/ 	.short	0x0044
        /*0044*/ 	.byte	0x00, 0xf0, 0x11, 0x00


	//----- nvinfo : EIATTR_KPARAM_INFO
	.align		4
.L_4486:
        /*0048*/ 	.byte	0x04, 0x17
        /*004a*/ 	.short	(.L_4488 - .L_4487)
.L_4487:
        /*004c*/ 	.word	0x00000000
        /*0050*/ 	.short	0x0002
        /*0052*/ 	.short	0x0040
        /*0054*/ 	.byte	0x00, 0xf0, 0x11, 0x00


	//----- nvinfo : EIATTR_KPARAM_INFO
	.align		4
.L_4488:
        /*0058*/ 	.byte	0x04, 0x17
        /*005a*/ 	.short	(.L_4490 - .L_4489)
.L_4489:
        /*005c*/ 	.word	0x00000000
        /*0060*/ 	.short	0x0001
        /*0062*/ 	.short	0x0020
        /*0064*/ 	.byte	0x00, 0xf0, 0x81, 0x00


	//----- nvinfo : EIATTR_KPARAM_INFO
	.align		4
.L_4490:
        /*0068*/ 	.byte	0x04, 0x17
        /*006a*/ 	.short	(.L_4492 - .L_4491)
.L_4491:
        /*006c*/ 	.word	0x00000000
        /*0070*/ 	.short	0x0000
        /*0072*/ 	.short	0x0000
        /*0074*/ 	.byte	0x00, 0xf0, 0x81, 0x00


	//----- nvinfo : EIATTR_SPARSE_MMA_MASK
	.align		4
.L_4492:
        /*0078*/ 	.byte	0x03, 0x50
        /*007a*/ 	.short	0x0000


	//----- nvinfo : EIATTR_MAXREG_COUNT
	.align		4
        /*007c*/ 	.byte	0x03, 0x1b
        /*007e*/ 	.short	0x00ff


	//----- nvinfo : EIATTR_EXTERNS
	.align		4
        /*0080*/ 	.byte	0x04, 0x0f
        /*0082*/ 	.short	(.L_4494 - .L_4493)


	//   ....[0]....
	.align		4
.L_4493:
        /*0084*/ 	.word	index@(__assertfail)


	//----- nvinfo : EIATTR_MERCURY_ISA_VERSION
	.align		4
.L_4494:
        /*0088*/ 	.byte	0x03, 0x5f
        /*008a*/ 	.short	0x0101


	//----- nvinfo : EIATTR_COOP_GROUP_MASK_REGIDS
	.align		4
        /*008c*/ 	.byte	0x04, 0x29
        /*008e*/ 	.short	(.L_4496 - .L_4495)


	//   ....[0]....
.L_4495:
        /*0090*/ 	.word	0xffffffff


	//   ....[1]....
        /*0094*/ 	.word	0xffffffff


	//   ....[2]....
        /*0098*/ 	.word	0xffffffff


	//   ....[3]....
        /*009c*/ 	.word	0xffffffff


	//   ....[4]....
        /*00a0*/ 	.word	0xffffffff


	//   ....[5]....
        /*00a4*/ 	.word	0xffffffff


	//   ....[6]....
        /*00a8*/ 	.word	0xffffffff


	//   ....[7]....
        /*00ac*/ 	.word	0xffffffff


	//   ....[8]....
        /*00b0*/ 	.word	0xffffffff


	//   ....[9]....
        /*00b4*/ 	.word	0xffffffff


	//   ....[10]....
        /*00b8*/ 	.word	0xffffffff


	//   ....[11]....
        /*00bc*/ 	.word	0xffffffff


	//   ....[12]....
        /*00c0*/ 	.word	0xffffffff


	//   ....[13]....
        /*00c4*/ 	.word	0xffffffff


	//   ....[14]....
        /*00c8*/ 	.word	0xffffffff


	//   ....[15]....
        /*00cc*/ 	.word	0xffffffff


	//   ....[16]....
        /*00d0*/ 	.word	0xffffffff


	//   ....[17]....
        /*00d4*/ 	.word	0xffffffff


	//   ....[18]....
        /*00d8*/ 	.word	0x0500000f


	//   ....[19]....
        /*00dc*/ 	.word	0x0500000f


	//   ....[20]....
        /*00e0*/ 	.word	0x0500000f


	//   ....[21]....
        /*00e4*/ 	.word	0x0500000f


	//   ....[22]....
        /*00e8*/ 	.word	0x0500000f


	//   ....[23]....
        /*00ec*/ 	.word	0x0500000f


	//   ....[24]....
        /*00f0*/ 	.word	0x0500000f


	//   ....[25]....
        /*00f4*/ 	.word	0x0500000f


	//   ....[26]....
        /*00f8*/ 	.word	0x0500000f


	//   ....[27]....
        /*00fc*/ 	.word	0x0500000f


	//   ....[28]....
        /*0100*/ 	.word	0x0500000f


	//   ....[29]....
        /*0104*/ 	.word	0x0500000f


	//   ....[30]....
        /*0108*/ 	.word	0x0500000f


	//   ....[31]....
        /*010c*/ 	.word	0x0500000f


	//   ....[32]....
        /*0110*/ 	.word	0x0500000f


	//   ....[33]....
        /*0114*/ 	.word	0x0500000f


	//   ....[34]....
        /*0118*/ 	.word	0x0500000f


	//   ....[35]....
        /*011c*/ 	.word	0x0500000f


	//----- nvinfo : EIATTR_COOP_GROUP_INSTR_OFFSETS
	.align		4
.L_4496:
        /*0120*/ 	.byte	0x04, 0x28
        /*0122*/ 	.short	(.L_4498 - .L_4497)


	//   ....[0]....
.L_4497:
        /*0124*/ 	.word	0x00001080


	//   ....[1]....
        /*0128*/ 	.word	0x00001090


	//   ....[2]....
        /*012c*/ 	.word	0x000010a0


	//   ....[3]....
        /*0130*/ 	.word	0x000011f0


	//   ....[4]....
        /*0134*/ 	.word	0x00001200


	//   ....[5]....
        /*0138*/ 	.word	0x00001210


	//   ....[6]....
        /*013c*/ 	.word	0x00001360


	//   ....[7]....
        /*0140*/ 	.word	0x00001370


	//   ....[8]....
        /*0144*/ 	.word	0x00001380


	//   ....[9]....
        /*0148*/ 	.word	0x000014d0


	//   ....[10]....
        /*014c*/ 	.word	0x000014e0


	//   ....[11]....
        /*0150*/ 	.word	0x000014f0


	//   ....[12]....
        /*0154*/ 	.word	0x00001640


	//   ....[13]....
        /*0158*/ 	.word	0x00001650


	//   ....[14]....
        /*015c*/ 	.word	0x00001660


	//   ....[15]....
        /*0160*/ 	.word	0x000017b0


	//   ....[16]....
        /*0164*/ 	.word	0x000017c0


	//   ....[17]....
        /*0168*/ 	.word	0x000017d0


	//   ....[18]....
        /*016c*/ 	.word	0x00002360


	//   ....[19]....
        /*0170*/ 	.word	0x000023f0


	//   ....[20]....
        /*0174*/ 	.word	0x00002440


	//   ....[21]....
        /*0178*/ 	.word	0x000024d0


	//   ....[22]....
        /*017c*/ 	.word	0x00002560


	//   ....[23]....
        /*0180*/ 	.word	0x000025b0


	//   ....[24]....
        /*0184*/ 	.word	0x00002640


	//   ....[25]....
        /*0188*/ 	.word	0x000026d0


	//   ....[26]....
        /*018c*/ 	.word	0x00002720


	//   ....[27]....
        /*0190*/ 	.word	0x000027b0


	//   ....[28]....
        /*0194*/ 	.word	0x00002840


	//   ....[29]....
        /*0198*/ 	.word	0x00002890


	//   ....[30]....
        /*019c*/ 	.word	0x00002920


	//   ....[31]....
        /*01a0*/ 	.word	0x000029b0


	//   ....[32]....
        /*01a4*/ 	.word	0x00002a00


	//   ....[33]....
        /*01a8*/ 	.word	0x00002a90


	//   ....[34]....
        /*01ac*/ 	.word	0x00002b20


	//   ....[35]....
        /*01b0*/ 	.word	0x00002b70


	//----- nvinfo : EIATTR_VRC_CTA_INIT_COUNT
	.align		4
.L_4498:
        /*01b4*/ 	.byte	0x02, 0x4a
	.zero		1
	.zero		1


	//----- nvinfo : EIATTR_SYSCALL_OFFSETS
	.align		4
        /*01b8*/ 	.byte	0x04, 0x46
        /*01ba*/ 	.short	(.L_4500 - .L_4499)


	//   ....[0]....
.L_4499:
        /*01bc*/ 	.word	0x00000160


	//----- nvinfo : EIATTR_EXIT_INSTR_OFFSETS
	.align		4
.L_4500:
        /*01c0*/ 	.byte	0x04, 0x1c
        /*01c2*/ 	.short	(.L_4502 - .L_4501)


	//   ....[0]....
.L_4501:
        /*01c4*/ 	.word	0x000001d0


	//   ....[1]....
        /*01c8*/ 	.word	0x000022f0


	//----- nvinfo : EIATTR_MAX_THREADS
	.align		4
.L_4502:
        /*01cc*/ 	.byte	0x04, 0x05
        /*01ce*/ 	.short	(.L_4504 - .L_4503)
.L_4503:
        /*01d0*/ 	.word	0x00000100
        /*01d4*/ 	.word	0x00000001
        /*01d8*/ 	.word	0x00000001


	//----- nvinfo : EIATTR_CRS_STACK_SIZE
	.align		4
.L_4504:
        /*01dc*/ 	.byte	0x04, 0x1e
        /*01de*/ 	.short	(.L_4506 - .L_4505)
.L_4505:
        /*01e0*/ 	.word	0x00000000


	//----- nvinfo : EIATTR_CBANK_PARAM_SIZE
	.align		4
.L_4506:
        /*01e4*/ 	.byte	0x03, 0x19
        /*01e6*/ 	.short	0x0060


	//----- nvinfo : EIATTR_PARAM_CBANK
	.align		4
        /*01e8*/ 	.byte	0x04, 0x0a
        /*01ea*/ 	.short	(.L_4508 - .L_4507)
	.align		4
.L_4507:
        /*01ec*/ 	.word	index@(.nv.constant0._Z17LayerNormWarpImplI19BiasAddResidualLoadI6__halffE11AffineStoreIfS1_EfLi8ELi24ELi16ELi32ELi1ELb1EEvT_T0_iidPT1_S8_)
        /*01f0*/ 	.short	0x0380
        /*01f2*/ 	.short	0x0060


	//----- nvinfo : EIATTR_SW_WAR
	.align		4
.L_4508:
        /*01f4*/ 	.byte	0x04, 0x36
        /*01f6*/ 	.short	(.L_4510 - .L_4509)
.L_4509:
        /*01f8*/ 	.word	0x00000008
.L_4510:


//--------------------- .nv.info._Z17LayerNormWarpImplI19BiasAddResidualLoadI6__halffE11AffineStoreIfS1_EfLi8ELi24ELi24ELi32ELi1ELb0EEvT_T0_iidPT1_S8_ --------------------------
	.section	.nv.info._Z17LayerNormWarpImplI19BiasAddResidualLoadI6__halffE11AffineStoreIfS1_EfLi8ELi24ELi24ELi32ELi1ELb0EEvT_T0_iidPT1_S8_,"",@"SHT_CUDA_INFO"
	.sectionflags	@""
	.align	4


	//----- nvinfo : EIATTR_CUDA_API_VERSION
	.align		4
        /*0000*/ 	.byte	0x04, 0x37
        /*0002*/ 	.short	(.L_4512 - .L_4511)
.L_4511:
        /*0004*/ 	.word	0x00000082


	//----- nvinfo : EIATTR_KPARAM_INFO
	.align		4
.L_4512:
        /*0008*/ 	.byte	0x04, 0x17
        /*000a*/ 	.short	(.L_4514 - .L_4513)
.L_4513:
        /*000c*/ 	.word	0x00000000
        /*0010*/ 	.short	0x0006
        /*0012*/ 	.short	0x0058
        /*0014*/ 	.byte	0x00, 0xf5, 0x21, 0x00


	//----- nvinfo : EIATTR_KPARAM_INFO
	.align		4
.L_4514:
        /*0018*/ 	.byte	0x04, 0x17
        /*001a*/ 	.short	(.L_4516 - .L_4515)
.L_4515:
        /*001c*/ 	.word	0x00000000
        /*0020*/ 	.short	0x0005
        /*0022*/ 	.short	0x0050
        /*0024*/ 	.byte	0x00, 0xf5, 0x21, 0x00


	//----- nvinfo : EIATTR_KPARAM_INFO
	.align		4
.L_4516:
        /*0028*/ 	.byte	0x04, 0x17
        /*002a*/ 	.short	(.L_4518 - .L_4517)
.L_4517:
        /*002c*/ 	.word	0x00000000
        /*0030*/ 	.short	0x0004
        /*0032*/ 	.short	0x0048
        /*0034*/ 	.byte	0x00, 0xf0, 0x21, 0x00


	//----- nvinfo : EIATTR_KPARAM_INFO
	.align		4
.L_4518:
        /*0038*/ 	.byte	0x04, 0x17
        /*003a*/ 	.short	(.L_4520 - .L_4519)
.L_4519:
        /*003c*/ 	.word	0x00000000
        /*0040*/ 	.short	0x0003
        /*0042*/ 	.short	0x0044
        /*0044*/ 	.byte	0x00, 0xf0, 0x11, 0x00


	//----- nvinfo : EIATTR_KPARAM_INFO
	.align		4
.L_4520:
        /*0048*/ 	.byte	0x04, 0x17
        /*004a*/ 	.short	(.L_4522 - .L_4521)
.L_4521:
        /*004c*/ 	.word	0x00000000
        /*0050*/ 	.short	0x0002
        /*0052*/ 	.short	0x0040
        /*0054*/ 	.byte	0x00, 0xf0, 0x11, 0x00


	//----- nvinfo : EIATTR_KPARAM_INFO
	.align		4
.L_4522:
        /*0058*/ 	.byte	0x04, 0x17
        /*005a*/ 	.short	(.L_4524 - .L_4523)
.L_4523:
        /*005c*/ 	.word	0x00000000
        /*0060*/ 	.short	0x0001
        /*0062*/ 	.short	0x0020
        /*0064*/ 	.byte	0x00, 0xf0, 0x81, 0x00


	//----- nvinfo : EIATTR_KPARAM_INFO
	.align		4
.L_4524:
        /*0068*/ 	.byte	0x04, 0x17
        /*006a*/ 	.short	(.L_4526 - .L_4525)
.L_4525:
        /*006c*/ 	.word	0x00000000
        /*0070*/ 	.short	0x0000
        /*0072*/ 	.short	0x0000
        /*0074*/ 	.byte	0x00, 0xf0, 0x81, 0x00


	//----- nvinfo : EIATTR_SPARSE_MMA_MASK
	.align		4
.L_4526:
        /*0078*/ 	.byte	0x03, 0x50
        /*007a*/ 	.short	0x0000


	//----- nvinfo : EIATTR_MAXREG_COUNT
	.align		4
        /*007c*/ 	.byte	0x03, 0x1b
        /*007e*/ 	.short	0x00ff


	//----- nvinfo : EIATTR_EXTERNS
	.align		4
        /*0080*/ 	.byte	0x04, 0x0f
        /*0082*/ 	.short	(.L_4528 - .L_4527)


	//   ....[0]....
	.align		4
.L_4527:
        /*0084*/ 	.word	index@(__assertfail)


	//----- nvinfo : EIATTR_MERCURY_ISA_VERSION
	.align		4
.L_4528:
        /*0088*/ 	.byte	0x03, 0x5f
        /*008a*/ 	.short	0x0101


	//----- nvinfo : EIATTR_COOP_GROUP_MASK_REGIDS
	.align		4
        /*008c*/ 	.byte	0x04, 0x29
        /*008e*/ 	.short	(.L_4530 - .L_4529)


	//   ....[0]....
.L_4529:
        /*0090*/ 	.word	0xffffffff


	//   ....[1]....
        /*0094*/ 	.word	0xffffffff


	//   ....[2]....
        /*0098*/ 	.word	0xffffffff


	//   ....[3]....
        /*009c*/ 	.word	0xffffffff


	//   ....[4]....
        /*00a0*/ 	.word	0xffffffff


	//   ....[5]....
        /*00a4*/ 	.word	0xffffffff


	//   ....[6]....
        /*00a8*/ 	.word	0xffffffff


	//   ....[7]....
        /*00ac*/ 	.word	0xffffffff


	//   ....[8]....
        /*00b0*/ 	.word	0xffffffff


	//   ....[9]....
        /*00b4*/ 	.word	0xffffffff


	//   ....[10]....
        /*00b8*/ 	.word	0xffffffff


	//   ....[11]....
        /*00bc*/ 	.word	0xffffffff


	//   ....[12]....
        /*00c0*/ 	.word	0xffffffff


	//   ....[13]....
        /*00c4*/ 	.word	0xffffffff


	//   ....[14]....
        /*00c8*/ 	.word	0xffffffff


	//   ....[15]....
        /*00cc*/ 	.word	0xffffffff


	//   ....[16]....
        /*00d0*/ 	.word	0xffffffff


	//   ....[17]....
        /*00d4*/ 	.word	0xffffffff


	//   ....[18]....
        /*00d8*/ 	.word	0x0500000f


	//   ....[19]....
        /*00dc*/ 	.word	0x0500000f


	//   ....[20]....
        /*00e0*/ 	.word	0x0500000f


	//   ....[21]....
        /*00e4*/ 	.word	0x0500000f


	//   ....[22]....
        /*00e8*/ 	.word	0x0500000f


	//   ....[23]....
        /*00ec*/ 	.word	0x0500000f


	//   ....[24]....
        /*00f0*/ 	.word	0x0500000f


	//   ....[25]....
        /*00f4*/ 	.word	0x0500000f


	//   ....[26]....
        /*00f8*/ 	.word	0x0500000f


	//   ....[27]....
        /*00fc*/ 	.word	0x0500000f


	//   ....[28]....
        /*0100*/ 	.word	0x0500000f


	//   ....[29]....
        /*0104*/ 	.word	0x0500000f


	//   ....[30]....
        /*0108*/ 	.word	0x0500000f


	//   ....[31]....
        /*010c*/ 	.word	0x0500000f


	//   ....[32]....
        /*0110*/ 	.word	0x0500000f


	//   ....[33]....
        /*0114*/ 	.word	0x0500000f


	//   ....[34]....
        /*0118*/ 	.word	0x0500000f


	//   ....[35]....
        /*011c*/ 	.word	0x0500000f


	//----- nvinfo : EIATTR_COOP_GROUP_INSTR_OFFSETS
	.align		4
.L_4530:
        /*0120*/ 	.byte	0x04, 0x28
        /*0122*/ 	.short	(.L_4532 - .L_4531)


	//   ....[0]....
.L_4531:
        /*0124*/ 	.word	0x00000fc0


	//   ....[1]....
        /*0128*/ 	.word	0x00000fd0


	//   ....[2]....
        /*012c*/ 	.word	0x00000fe0


	//   ....[3]....
        /*0130*/ 	.word	0x00001100


	//   ....[4]....
        /*0134*/ 	.word	0x00001110


	//   ....[5]....
        /*0138*/ 	.word	0x00001120


	//   ....[6]....
        /*013c*/ 	.word	0x00001250


	//   ....[7]....
        /*0140*/ 	.word	0x00001260


	//   ....[8]....
        /*0144*/ 	.word	0x00001270


	//   ....[9]....
        /*0148*/ 	.word	0x000013a0


	//   ....[10]....
        /*014c*/ 	.word	0x000013b0


	//   ....[11]....
        /*0150*/ 	.word	0x000013c0


	//   ....[12]....
        /*0154*/ 	.word	0x000014f0


	//   ....[13]....
        /*0158*/ 	.word	0x00001500


	//   ....[14]....
        /*015c*/ 	.word	0x00001510


	//   ....[15]....
        /*0160*/ 	.word	0x00001640


	//   ....[16]....
        /*0164*/ 	.word	0x00001650


	//   ....[17]....
        /*0168*/ 	.word	0x00001660


	//   ....[18]....
        /*016c*/ 	.word	0x00002150


	//   ....[19]....
        /*0170*/ 	.word	0x000021e0


	//   ....[20]....
        /*0174*/ 	.word	0x00002230


	//   ....[21]....
        /*0178*/ 	.word	0x000022c0


	//   ....[22]....
        /*017c*/ 	.word	0x00002350


	//   ....[23]....
        /*0180*/ 	.word	0x000023a0


	//   ....[24]....
        /*0184*/ 	.word	0x00002430


	//   ....[25]....
        /*0188*/ 	.word	0x000024c0


	//   ....[26]....
        /*018c*/ 	.word	0x00002510


	//   ....[27]....
        /*0190*/ 	.word	0x000025a0


	//   ....[28]....
        /*0194*/ 	.word	0x00002630


	//   ....[29]....
        /*0198*/ 	.word	0x00002680


	//   ....[30]....
        /*019c*/ 	.word	0x00002710


	//   ....[31]....
        /*01a0*/ 	.word	0x000027a0


	//   ....[32]....
        /*01a4*/ 	.word	0x000027f0


	//   ....[33]....
        /*01a8*/ 	.word	0x00002880


	//   ....[34]....
        /*01ac*/ 	.word	0x00002910


	//   ....[35]....
        /*01b0*/ 	.word	0x00002960


	//----- nvinfo : EIATTR_VRC_CTA_INIT_COUNT
	.align		4
.L_4532:
        /*01b4*/ 	.byte	0x02, 0x4a
	.zero		1
	.zero		1


	//----- nvinfo : EIATTR_SYSCALL_OFFSETS
	.align		4
        /*01b8*/ 	.byte	0x04, 0x46
        /*01ba*/ 	.short	(.L_4534 - .L_4533)


	//   ....[0]....
.L_4533:
        /*01bc*/ 	.word	0x00000180


	//----- nvinfo : EIATTR_EXIT_INSTR_OFFSETS
	.align		4
.L_4534:
        /*01c0*/ 	.byte	0x04, 0x1c
        /*01c2*/ 	.short	(.L_4536 - .L_4535)


	//   ....[0]....
.L_4535:
        /*01c4*/ 	.word	0x000001f0


	//   ....[1]....
        /*01c8*/ 	.word	0x000020e0


	//----- nvinfo : EIATTR_MAX_THREADS
	.align		4
.L_4536:
        /*01cc*/ 	.byte	0x04, 0x05
        /*01ce*/ 	.short	(.L_4538 - .L_4537)
.L_4537:
        /*01d0*/ 	.word	0x00000100
        /*01d4*/ 	.word	0x00000001
        /*01d8*/ 	.word	0x00000001


	//----- nvinfo : EIATTR_CRS_STACK_SIZE
	.align		4
.L_4538:
        /*01dc*/ 	.byte	0x04, 0x1e
        /*01de*/ 	.short	(.L_4540 - .L_4539)
.L_4539:
        /*01e0*/ 	.word	0x00000000


	//----- nvinfo : EIATTR_CBANK_PARAM_SIZE
	.align		4
.L_4540:
        /*01e4*/ 	.byte	0x03, 0x19
        /*01e6*/ 	.short	0x0060


	//----- nvinfo : EIATTR_PARAM_CBANK
	.align		4
        /*01e8*/ 	.byte	0x04, 0x0a
        /*01ea*/ 	.short	(.L_4542 - .L_4541)
	.align		4
.L_4541:
        /*01ec*/ 	.word	index@(.nv.constant0._Z17LayerNormWarpImplI19BiasAddResidualLoadI6__halffE11AffineStoreIfS1_EfLi8ELi24ELi24ELi32ELi1ELb0EEvT_T0_iidPT1_S8_)
        /*01f0*/ 	.short	0x0380
        /*01f2*/ 	.short	0x0060


	//----- nvinfo : EIATTR_SW_WAR
	.align		4
.L_4542:
        /*01f4*/ 	.byte	0x04, 0x36
        /*01f6*/ 	.short	(.L_4544 - .L_4543)
.L_4543:
        /*01f8*/ 	.word	0x00000008
.L_4544:


//--------------------- .nv.info._Z17LayerNormWarpImplI19BiasAddResidualLoadI6__halffE11AffineStoreIfS1_EfLi8ELi16ELi8ELi32ELi1ELb1EEvT_T0_iidPT1_S8_ --------------------------
	.section	.nv.info._Z17LayerNormWarpImplI19BiasAddResidualLoadI6__halffE11AffineStoreIfS1_EfLi8ELi16ELi8ELi32ELi1ELb1EEvT_T0_iidPT1_S8_,"",@"SHT_CUDA_INFO"
	.sectionflags	@""
	.align	4


	//----- nvinfo : EIATTR_CUDA_API_VERSION
	.align		4
        /*0000*/ 	.byte	0x04, 0x37
        /*0002*/ 	.short	(.L_4546 - .L_4545)
.L_4545:
        /*0004*/ 	.word	0x00000082


	//----- nvinfo : EIATTR_KPARAM_INFO
	.align		4
.L_4546:
        /*0008*/ 	.byte	0x04, 0x17
        /*000a*/ 	.short	(.L_4548 - .L_4547)
.L_4547:
        /*000c*/ 	.word	0x00000000
        /*0010*/ 	.short	0x0006
        /*0012*/ 	.short	0x0058
        /*0014*/ 	.byte	0x00, 0xf5, 0x21, 0x00


	//----- nvinfo : EIATTR_KPARAM_INFO
	.align		4
.L_4548:
        /*0018*/ 	.byte	0x04, 0x17
        /*001a*/ 	.short	(.L_4550 - .L_4549)
.L_4549:
        /*001c*/ 	.word	0x00000000
        /*0020*/ 	.short	0x0005
        /*0022*/ 	.short	0x0050
        /*0024*/ 	.byte	0x00, 0xf5, 0x21, 0x00


	//----- nvinfo : EIATTR_KPARAM_INFO
	.align		4
.L_4550:
        /*0028*/ 	.byte	0x04, 0x17
        /*002a*/ 	.short	(.L_4552 - .L_4551)
.L_4551:
        /*002c*/ 	.word	0x00000000
        /*0030*/ 	.short	0x0004
        /*0032*/ 	.short	0x0048
        /*0034*/ 	.byte	0x00, 0xf0, 0x21, 0x00


	//----- nvinfo : EIATTR_KPARAM_INFO
	.align		4
.L_4552:
        /*0038*/ 	.byte	0x04, 0x17
        /*003a*/ 	.short	(.L_4554 - .L_4553)
.L_4553:
        /*003c*/ 	.word	0x00000000
        /*0040*/ 	.short	0x0003
        /*0042*/ 	.short	0x0044
        /*0044*/ 	.byte	0x00, 0xf0, 0x11, 0x00


	//----- nvinfo : EIATTR_KPARAM_INFO
	.align		4
.L_4554:
        /*0048*/ 	.byte	0x04, 0x17
        /*004a*/ 	.short	(.L_4556 - .L_4555)
.L_4555:
        /*004c*/ 	.word	0x00000000
        /*0050*/ 	.short	0x0002
        /*0052*/ 	.short	0x0040
        /*0054*/ 	.byte	0x00, 0xf0, 0x11, 0x00


	//----- nvinfo : EIATTR_KPARAM_INFO
	.align		4
.L_4556:
        /*0058*/ 	.byte	0x04, 0x17
        /*005a*/ 	.short	(.L_4558 - .L_4557)
.L_4557:
        /*005c*/ 	.word	0x00000000
        /*0060*/ 	.short	0x0001
        /*0062*/ 	.short	0x0020
        /*0064*/ 	.byte	0x00, 0xf0, 0x81, 0x00


	//----- nvinfo : EIATTR_KPARAM_INFO
	.align		4
.L_4558:
        /*0068*/ 	.byte	0x04, 0x17
        /*006a*/ 	.short	(.L_4560 - .L_4559)
.L_4559:
        /*006c*/ 	.word	0x00000000
        /*0070*/ 	.short	0x0000
        /*0072*/ 	.short	0x0000
        /*0074*/ 	.byte	0x00, 0xf0, 0x81, 0x00


	//----- nvinfo : EIATTR_SPARSE_MMA_MASK
	.align		4
.L_4560:
        /*0078*/ 	.byte	0x03, 0x50
        /*007a*/ 	.short	0x0000


	//----- nvinfo : EIATTR_MAXREG_COUNT
	.align		4
        /*007c*/ 	.byte	0x03, 0x1b
        /*007e*/ 	.short	0x00ff


	//----- nvinfo : EIATTR_EXTERNS
	.align		4
        /*0080*/ 	.byte	0x04, 0x0f
        /*0082*/ 	.short	(.L_4562 - .L_4561)


	//   ....[0]....
	.align		4
.L_4561:
        /*0084*/ 	.word	index@(__assertfail)


	//----- nvinfo : EIATTR_MERCURY_ISA_VERSION
	.align		4
.L_4562:
        /*0088*/ 	.byte	0x03, 0x5f
        /*008a*/ 	.short	0x0101


	//----- nvinfo : EIATTR_COOP_GROUP_MASK_REGIDS
	.align		4
        /*008c*/ 	.byte	0x04, 0x29
        /*008e*/ 	.short	(.L_4564 - .L_4563)


	//   ....[0]....
.L_4563:
        /*0090*/ 	.word	0xffffffff


	//   ....[1]....
        /*0094*/ 	.word	0xffffffff


	//   ....[2]....
        /*0098*/ 	.word	0xffffffff


	//   ....[3]....
        /*009c*/ 	.word	0xffffffff


	//   ....[4]....
        /*00a0*/ 	.word	0xffffffff


	//   ....[5]....
        /*00a4*/ 	.word	0xffffffff


	//   ....[6]....
        /*00a8*/ 	.word	0xffffffff


	//   ....[7]....
        /*00ac*/ 	.word	0xffffffff


	//   ....[8]....
        /*00b0*/ 	.word	0xffffffff


	//   ....[9]....
        /*00b4*/ 	.word	0xffffffff


	//   ....[10]....
        /*00b8*/ 	.word	0xffffffff


	//   ....[11]....
        /*00bc*/ 	.word	0xffffffff


	//   ....[12]....
        /*00c0*/ 	.word	0xffffffff


	//   ....[13]....
        /*00c4*/ 	.word	0xffffffff


	//   ....[14]....
        /*00c8*/ 	.word	0xffffffff


	//   ....[15]....
        /*00cc*/ 	.word	0xffffffff


	//   ....[16]....
        /*00d0*/ 	.word	0xffffffff


	//   ....[17]....
        /*00d4*/ 	.word	0xffffffff


	//   ....[18]....
        /*00d8*/ 	.word	0x0500000f


	//   ....[19]....
        /*00dc*/ 	.word	0x0500000f


	//   ....[20]....
        /*00e0*/ 	.word	0x0500000f


	//   ....[21]....
        /*00e4*/ 	.word	0x0500000f


	//   ....[22]....
        /*00e8*/ 	.word	0x0500000f


	//   ....[23]....
        /*00ec*/ 	.word	0x0500000f


	//   ....[24]....
        /*00f0*/ 	.word	0x0500000f


	//   ....[25]....
        /*00f4*/ 	.word	0x0500000f


	//   ....[26]....
        /*00f8*/ 	.word	0x0500000f


	//   ....[27]....
        /*00fc*/ 	.word	0x0500000f


	//   ....[28]....
        /*0100*/ 	.word	0x0500000f


	//   ....[29]....
        /*0104*/ 	.word	0x0500000f


	//   ....[30]....
        /*0108*/ 	.word	0x0500000f


	//   ....[31]....
        /*010c*/ 	.word	0x0500000f


	//   ....[32]....
        /*0110*/ 	.word	0x0500000f


	//   ....[33]....
        /*0114*/ 	.word	0x0500000f


	//   ....[34]....
        /*0118*/ 	.word	0x0500000f


	//   ....[35]....
        /*011c*/ 	.word	0x0500000f


	//----- nvinfo : EIATTR_COOP_GROUP_INSTR_OFFSETS
	.align		4
.L_4564:
        /*0120*/ 	.byte	0x04, 0x28
        /*0122*/ 	.short	(.L_4566 - .L_4565)


	//   ....[0]....
.L_4565:
        /*0124*/ 	.word	0x00000ce0


	//   ....[1]....
        /*0128*/ 	.word	0x00000cf0


	//   ....[2]....
        /*012c*/ 	.word	0x00000d00


	//   ....[3]....
        /*0130*/ 	.word	0x00000e50


	//   ....[4]....
        /*0134*/ 	.word	0x00000e60


	//   ....[5]....
        /*0138*/ 	.word	0x00000e70


	//   ....[6]....
        /*013c*/ 	.word	0x00000fc0


	//   ....[7]....
        /*0140*/ 	.word	0x00000fd0


	//   ....[8]....
        /*0144*/ 	.word	0x00000fe0


	//   ....[9]....
        /*0148*/ 	.word	0x00001130


	//   ....[10]....
        /*014c*/ 	.word	0x00001140


	//   ....[11]....
        /*0150*/ 	.word	0x00001150


	//   ....[12]....
        /*0154*/ 	.word	0x000012a0


	//   ....[13]....
        /*0158*/ 	.word	0x000012b0


	//   ....[14]....
        /*015c*/ 	.word	0x000012c0


	//   ....[15]....
        /*0160*/ 	.word	0x00001410


	//   ....[16]....
        /*0164*/ 	.word	0x00001420


	//   ....[17]....
        /*0168*/ 	.word	0x00001430


	//   ....[18]....
        /*016c*/ 	.word	0x00001dc0


	//   ....[19]....
        /*0170*/ 	.word	0x00001e50


	//   ....[20]....
        /*0174*/ 	.word	0x00001ea0


	//   ....[21]....
        /*0178*/ 	.word	0x00001f30


	//   ....[22]....
        /*017c*/ 	.word	0x00001fc0


	//   ....[23]....
        /*0180*/ 	.word	0x00002010


	//   ....[24]....
        /*0184*/ 	.word	0x000020a0


	//   ....[25]....
        /*0188*/ 	.word	0x00002130


	//   ....[26]....
        /*018c*/ 	.word	0x00002180


	//   ....[27]....
        /*0190*/ 	.word	0x00002210


	//   ....[28]....
        /*0194*/ 	.word	0x000022a0


	//   ....[29]....
        /*0198*/ 	.word	0x000022f0


	//   ....[30]....
        /*019c*/ 	.word	0x00002380


	//   ....[31]....
        /*01a0*/ 	.word	0x00002410


	//   ....[32]....
        /*01a4*/ 	.word	0x00002460


	//   ....[33]....
        /*01a8*/ 	.word	0x000024f0


	//   ....[34]....
        /*01ac*/ 	.word	0x00002580


	//   ....[35]....
        /*01b0*/ 	.word	0x000025d0


	//----- nvinfo : EIATTR_VRC_CTA_INIT_COUNT
	.align		4
.L_4566:
        /*01b4*/ 	.byte	0x02, 0x4a
	.zero		1
	.zero		1


	//----- nvinfo : EIATTR_SYSCALL_OFFSETS
	.align		4
        /*01b8*/ 	.byte	0x04, 0x46
        /*01ba*/ 	.short	(.L_4568 - .L_4567)


	//   ....[0]....
.L_4567:
        /*01bc*/ 	.word	0x00000160


	//----- nvinfo : EIATTR_EXIT_INSTR_OFFSETS
	.align		4
.L_4568:
        /*01c0*/ 	.byte	0x04, 0x1c
        /*01c2*/ 	.short	(.L_4570 - .L_4569)


	//   ....[0]....
.L_4569:
        /*01c4*/ 	.word	0x000001d0


	//   ....[1]....
        /*01c8*/ 	.word	0x00001d50


	//----- nvinfo : EIATTR_MAX_THREADS
	.align		4
.L_4570:
        /*01cc*/ 	.byte	0x04, 0x05
        /*01ce*/ 	.short	(.L_4572 - .L_4571)
.L_4571:
        /*01d0*/ 	.word	0x00000100
        /*01d4*/ 	.word	0x00000001
        /*01d8*/ 	.word	0x00000001


	//----- nvinfo : EIATTR_CRS_STACK_SIZE
	.align		4
.L_4572:
        /*01dc*/ 	.byte	0x04, 0x1e
        /*01de*/ 	.short	(.L_4574 - .L_4573)
.L_4573:
        /*01e0*/ 	.word	0x00000000


	//----- nvinfo : EIATTR_CBANK_PARAM_SIZE
	.align		4
.L_4574:
        /*01e4*/ 	.byte	0x03, 0x19
        /*01e6*/ 	.short	0x0060


	//----- nvinfo : EIATTR_PARAM_CBANK
	.align		4
        /*01e8*/ 	.byte	0x04, 0x0a
        /*01ea*/ 	.short	(.L_4576 - .L_4575)
	.align		4
.L_4575:
        /*01ec*/ 	.word	index@(.nv.constant0._Z17LayerNormWarpImplI19BiasAddResidualLoadI6__halffE11AffineStoreIfS1_EfLi8ELi16ELi8ELi32ELi1ELb1EEvT_T0_iidPT1_S8_)
        /*01f0*/ 	.short	0x0380
        /*01f2*/ 	.short	0x0060


	//----- nvinfo : EIATTR_SW_WAR
	.align		4
.L_4576:
        /*01f4*/ 	.byte	0x04, 0x36
        /*01f6*/ 	.short	(.L_4578 - .L_4577)
.L_4577:
        /*01f8*/ 	.word	0x00000008
.L_4578:


//--------------------- .nv.info._Z17LayerNormWarpImplI19BiasAddResidualLoadI6__halffE11AffineStoreIfS1_EfLi8ELi16ELi16ELi32ELi1ELb0EEvT_T0_iidPT1_S8_ --------------------------
	.section	.nv.info._Z17LayerNormWarpImplI19BiasAddResidualLoadI6__halffE11AffineStoreIfS1_EfLi8ELi16ELi16ELi32ELi1ELb0EEvT_T0_iidPT1_S8_,"",@"SHT_CUDA_INFO"
	.sectionflags	@""
	.align	4


	//----- nvinfo : EIATTR_CUDA_API_VERSION
	.align		4
        /*0000*/ 	.byte	0x04, 0x37
        /*0002*/ 	.short	(.L_4580 - .L_4579)
.L_4579:
        /*0004*/ 	.word	0x00000082


	//----- nvinfo : EIATTR_KPARAM_INFO
	.align		4
.L_4580:
        /*0008*/ 	.byte	0x04, 0x17
        /*000a*/ 	.short	(.L_4582 - .L_4581)
.L_4581:
        /*000c*/ 	.word	0x00000000
        /*0010*/ 	.short	0x0006
        /*0012*/ 	.short	0x0058
        /*0014*/ 	.byte	0x00, 0xf5, 0x21, 0x00


	//----- nvinfo : EIATTR_KPARAM_INFO
	.align		4
.L_4582:
        /*0018*/ 	.byte	0x04, 0x17
        /*001a*/ 	.short	(.L_4584 - .L_4583)
.L_4583:
        /*001c*/ 	.word	0x00000000
        /*0020*/ 	.short	0x0005
        /*0022*/ 	.short	0x0050
        /*0024*/ 	.byte	0x00, 0xf5, 0x21, 0x00


	//----- nvinfo : EIATTR_KPARAM_INFO
	.align		4
.L_4584:
        /*0028*/ 	.byte	0x04, 0x17
        /*002a*/ 	.short	(.L_4586 - .L_4585)
.L_4585:
        /*002c*/ 	.word	0x00000000
        /*0030*/ 	.short	0x0004
        /*0032*/ 	.short	0x0048
        /*0034*/ 	.byte	0x00, 0xf0, 0x21, 0x00


	//----- nvinfo : EIATTR_KPARAM_INFO
	.align		4
.L_4586:
        /*0038*/ 	.byte	0x04, 0x17
        /*003a*/ 	.short	(.L_4588 - .L_4587)
.L_4587:
        /*003c*/ 	.word	0x00000000
        /*0040*/ 	.short	0x0003
        /*0042*/ 	.short	0x0044
        /*0044*/ 	.byte	0x00, 0xf0, 0x11, 0x00


	//----- nvinfo : EIATTR_KPARAM_INFO
	.align		4
.L_4588:
        /*0048*/ 	.byte	0x04, 0x17
        /*004a*/ 	.short	(.L_4590 - .L_4589)
.L_4589:
        /*004c*/ 	.word	0x00000000
        /*0050*/ 	.short	0x0002
        /*0052*/ 	.short	0x0040
        /*0054*/ 	.byte	0x00, 0xf0, 0x11, 0x00


	//----- nvinfo : EIATTR_KPARAM_INFO
	.align		4
.L_4590:
        /*0058*/ 	.byte	0x04, 0x17
        /*005a*/ 	.short	(.L_4592 - .L_4591)
.L_4591:
        /*005c*/ 	.word	0x00000000
        /*0060*/ 	.short	0x0001
        /*0062*/ 	.short	0x0020
        /*0064*/ 	.byte	0x00, 0xf0, 0x81, 0x00


	//----- nvinfo : EIATTR_KPARAM_INFO
	.align		4
.L_4592:
        /*0068*/ 	.byte	0x04, 0x17
        /*006a*/ 	.short	(.L_4594 - .L_4593)
.L_4593:
        /*006c*/ 	.word	0x00000000
        /*0070*/ 	.short	0x0000
        /*0072*/ 	.short	0x0000
        /*0074*/ 	.byte	0x00, 0xf0, 0x81, 0x00


	//----- nvinfo : EIATTR_SPARSE_MMA_MASK
	.align		4
.L_4594:
        /*0078*/ 	.byte	0x03, 0x50
        /*007a*/ 	.short	0x0000


	//----- nvinfo : EIATTR_MAXREG_COUNT
	.align		4
        /*007c*/ 	.byte	0x03, 0x1b
        /*007e*/ 	.short	0x00ff


	//----- nvinfo : EIATTR_EXTERNS
	.align		4
        /*0080*/ 	.byte	0x04, 0x0f
        /*0082*/ 	.short	(.L_4596 - .L_4595)


	//   ....[0]....
	.align		4
.L_4595:
        /*0084*/ 	.word	index@(__assertfail)


	//----- nvinfo : EIATTR_MERCURY_ISA_VERSION
	.align		4
.L_4596:
        /*0088*/ 	.byte	0x03, 0x5f
        /*008a*/ 	.short	0x0101


	//----- nvinfo : EIATTR_COOP_GROUP_MASK_REGIDS
	.align		4
        /*008c*/ 	.byte	0x04, 0x29
        /*008e*/ 	.short	(.L_4598 - .L_4597)


	//   ....[0]....
.L_4597:
        /*0090*/ 	.word	0xffffffff


	//   ....[1]....
        /*0094*/ 	.word	0xffffffff


	//   ....[2]....
        /*0098*/ 	.word	0xffffffff


	//   ....[3]....
        /*009c*/ 	.word	0xffffffff


	//   ....[4]....
        /*00a0*/ 	.word	0xffffffff


	//   ....[5]....
        /*00a4*/ 	.word	0xffffffff


	//   ....[6]....
        /*00a8*/ 	.word	0xffffffff


	//   ....[7]....
        /*00ac*/ 	.word	0xffffffff


	//   ....[8]....
        /*00b0*/ 	.word	0xffffffff


	//   ....[9]....
        /*00b4*/ 	.word	0xffffffff


	//   ....[10]....
        /*00b8*/ 	.word	0xffffffff


	//   ....[11]....
        /*00bc*/ 	.word	0xffffffff


	//   ....[12]....
        /*00c0*/ 	.word	0xffffffff


	//   ....[13]....
        /*00c4*/ 	.word	0xffffffff


	//   ....[14]....
        /*00c8*/ 	.word	0xffffffff


	//   ....[15]....
        /*00cc*/ 	.word	0xffffffff


	//   ....[16]....
        /*00d0*/ 	.word	0xffffffff


	//   ....[17]....
        /*00d4*/ 	.word	0xffffffff


	//   ....[18]....
        /*00d8*/ 	.word	0x0500000f


	//   ....[19]....
        /*00dc*/ 	.word	0x0500000f


	//   ....[20]....
        /*00e0*/ 	.word	0x0500000f


	//   ....[21]....
        /*00e4*/ 	.word	0x0500000f


	//   ....[22]....
        /*00e8*/ 	.word	0x0500000f


	//   ....[23]....
        /*00ec*/ 	.word	0x0500000f


	//   ....[24]....
        /*00f0*/ 	.word	0x0500000f


	//   ....[25]....
        /*00f4*/ 	.word	0x0500000f


	//   ....[26]....
        /*00f8*/ 	.word	0x0500000f


	//   ....[27]....
        /*00fc*/ 	.word	0x0500000f


	//   ....[28]....
        /*0100*/ 	.word	0x0500000f


	//   ....[29]....
        /*0104*/ 	.word	0x0500000f


	//   ....[30]....
        /*0108*/ 	.word	0x0500000f


	//   ....[31]....
        /*010c*/ 	.word	0x0500000f


	//   ....[32]....
        /*0110*/ 	.word	0x0500000f


	//   ....[33]....
        /*0114*/ 	.word	0x0500000f


	//   ....[34]....
        /*0118*/ 	.word	0x0500000f


	//   ....[35]....
        /*011c*/ 	.word	0x0500000f


	//----- nvinfo : EIATTR_COOP_GROUP_INSTR_OFFSETS
	.align		4
.L_4598:
        /*0120*/ 	.byte	0x04, 0x28
        /*0122*/ 	.short	(.L_4600 - .L_4599)


	//   ....[0]....
.L_4599:
        /*0124*/ 	.word	0x00000ba0


	//   ....[1]....
        /*0128*/ 	.word	0x00000bb0


	//   ....[2]....
        /*012c*/ 	.word	0x00000bc0


	//   ....[3]....
        /*0130*/ 	.word	0x00000ce0


	//   ....[4]....
        /*0134*/ 	.word	0x00000cf0


	//   ....[5]....
        /*0138*/ 	.word	0x00000d00


	//   ....[6]....
        /*013c*/ 	.word	0x00000e30


	//   ....[7]....
        /*0140*/ 	.word	0x00000e40


	//   ....[8]....
        /*0144*/ 	.word	0x00000e50


	//   ....[9]....
        /*0148*/ 	.word	0x00000f80


	//   ....[10]....
        /*014c*/ 	.word	0x00000f90


	//   ....[11]....
        /*0150*/ 	.word	0x00000fa0


	//   ....[12]....
        /*0154*/ 	.word	0x000010d0


	//   ....[13]....
        /*0158*/ 	.word	0x000010e0


	//   ....[14]....
        /*015c*/ 	.word	0x000010f0


	//   ....[15]....
        /*0160*/ 	.word	0x00001220


	//   ....[16]....
        /*0164*/ 	.word	0x00001230


	//   ....[17]....
        /*0168*/ 	.word	0x00001240


	//   ....[18]....
        /*016c*/ 	.word	0x00001ae0


	//   ....[19]....
        /*0170*/ 	.word	0x00001b70


	//   ....[20]....
        /*0174*/ 	.word	0x00001bc0


	//   ....[21]....
        /*0178*/ 	.word	0x00001c50


	//   ....[22]....
        /*017c*/ 	.word	0x00001ce0


	//   ....[23]....
        /*0180*/ 	.word	0x00001d30


	//   ....[24]....
        /*0184*/ 	.word	0x00001dc0


	//   ....[25]....
        /*0188*/ 	.word	0x00001e50


	//   ....[26]....
        /*018c*/ 	.word	0x00001ea0


	//   ....[27]....
        /*0190*/ 	.word	0x00001f30


	//   ....[28]....
        /*0194*/ 	.word	0x00001fc0


	//   ....[29]....
        /*0198*/ 	.word	0x00002010


	//   ....[30]....
        /*019c*/ 	.word	0x000020a0


	//   ....[31]....
        /*01a0*/ 	.word	0x00002130


	//   ....[32]....
        /*01a4*/ 	.word	0x00002180


	//   ....[33]....
        /*01a8*/ 	.word	0x00002210


	//   ....[34]....
        /*01ac*/ 	.word	0x000022a0


	//   ....[35]....
        /*01b0*/ 	.word	0x000022f0


	//----- nvinfo : EIATTR_VRC_CTA_INIT_COUNT
	.align		4
.L_4600:
        /*01b4*/ 	.byte	0x02, 0x4a
	.zero		1
	.zero		1


	//----- nvinfo : EIATTR_SYSCALL_OFFSETS
	.align		4
        /*01b8*/ 	.byte	0x04, 0x46
        /*01ba*/ 	.short	(.L_4602 - .L_4601)


	//   ....[0]....
.L_4601:
        /*01bc*/ 	.word	0x00000180


	//----- nvinfo : EIATTR_EXIT_INSTR_OFFSETS
	.align		4
.L_4602:
        /*01c0*/ 	.byte	0x04, 0x1c
        /*01c2*/ 	.short	(.L_4604 - .L_4603)


	//   ....[0]....
.L_4603:
        /*01c4*/ 	.word	0x000001f0


	//   ....[1]....
        /*01c8*/ 	.word	0x00001a70


	//----- nvinfo : EIATTR_MAX_THREADS
	.align		4
.L_4604:
        /*01cc*/ 	.byte	0x04, 0x05
        /*01ce*/ 	.short	(.L_4606 - .L_4605)
.L_4605:
        /*01d0*/ 	.word	0x00000100
        /*01d4*/ 	.word	0x00000001
        /*01d8*/ 	.word	0x00000001


	//----- nvinfo : EIATTR_CRS_STACK_SIZE
	.align		4
.L_4606:
        /*01dc*/ 	.byte	0x04, 0x1e
        /*01de*/ 	.short	(.L_4608 - .L_4607)
.L_4607:
        /*01e0*/ 	.word	0x00000000


	//----- nvinfo : EIATTR_CBANK_PARAM_SIZE
	.align		4
.L_4608:
        /*01e4*/ 	.byte	0x03, 0x19
        /*01e6*/ 	.short	0x0060


	//----- nvinfo : EIATTR_PARAM_CBANK
	.align		4
        /*01e8*/ 	.byte	0x04, 0x0a
        /*01ea*/ 	.short	(.L_4610 - .L_4609)
	.align		4
.L_4609:
        /*01ec*/ 	.word	index@(.nv.constant0._Z17LayerNormWarpImplI19BiasAddResidualLoadI6__halffE11AffineStoreIfS1_EfLi8ELi16ELi16ELi32ELi1ELb0EEvT_T0_iidPT1_S8_)
        /*01f0*/ 	.short	0x0380
        /*01f2*/ 	.short	0x0060


	//----- nvinfo : EIATTR_SW_WAR
	.align		4
.L_4610:
        /*01f4*/ 	.byte	0x04, 0x36
        /*01f6*/ 	.short	(.L_4612 - .L_4611)
.L_4611:
        /*01f8*/ 	.word	0x00000008
.L_4612:


//--------------------- .nv.info._Z17LayerNormWarpImplI19BiasAddResidualLoadI6__halffE11AffineStoreIfS1_EfLi8ELi8ELi0ELi32ELi1ELb1EEvT_T0_iidPT1_S8_ --------------------------
	.section	.nv.info._Z17LayerNormWarpImplI19BiasAddResidualLoadI6__halffE11AffineStoreIfS1_EfLi8ELi8ELi0ELi32ELi1ELb1EEvT_T0_iidPT1_S8_,"",@"SHT_CUDA_INFO"
	.sectionflags	@""
	.align	4


	//----- nvinfo : EIATTR_CUDA_API_VERSION
	.align		4
        /*0000*/ 	.byte	0x04, 0x37
        /*0002*/ 	.short	(.L_4614 - .L_4613)
.L_4613:
        /*0004*/ 	.word	0x00000082


	//----- nvinfo : EIATTR_KPARAM_INFO
	.align		4
.L_4614:
        /*0008*/ 	.byte	0x04, 0x17
        /*000a*/ 	.short	(.L_4616 - .L_4615)
.L_4615:
        /*000c*/ 	.word	0x00000000
        /*0010*/ 	.short	0x0006
        /*0012*/ 	.short	0x0058
        /*0014*/ 	.byte	0x00, 0xf5, 0x21, 0x00


	//----- nvinfo : EIATTR_KPARAM_INFO
	.align		4
.L_4616:
        /*0018*/ 	.byte	0x04, 0x17
        /*001a*/ 	.short	(.L_4618 - .L_4617)
.L_4617:
        /*001c*/ 	.word	0x00000000
        /*0020*/ 	.short	0x0005
        /*0022*/ 	.short	0x0050
        /*0024*/ 	.byte	0x00, 0xf5, 0x21, 0x00


	//----- nvinfo : EIATTR_KPARAM_INFO
	.align		4
.L_4618:
        /*0028*/ 	.byte	0x04, 0x17
        /*002a*/ 	.short	(.L_4620 - .L_4619)
.L_4619:
        /*002c*/ 	.word	0x00000000
        /*0030*/ 	.short	0x0004
        /*0032*/ 	.short	0x0048
        /*0034*/ 	.byte	0x00, 0xf0, 0x21, 0x00


	//----- nvinfo : EIATTR_KPARAM_INFO
	.align		4
.L_4620:
        /*0038*/ 	.byte	0x04, 0x17
        /*003a*/ 	.short	(.L_4622 - .L_4621)
.L_4621:
        /*003c*/ 	.word	0x00000000
        /*0040*/ 	.short	0x0003
        /*0042*/ 	.short	0x0044
        /*0044*/ 	.byte	0x00, 0xf0, 0x11, 0x00


	//----- nvinfo : EIATTR_KPARAM_INFO
	.align		4
.L_4622:
        /*0048*/ 	.byte	0x04, 0x17
        /*004a*/ 	.short	(.L_4624 - .L_4623)
.L_4623:
        /*004c*/ 	.word	0x00000000
        /*0050*/ 	.short	0x0002
        /*0052*/ 	.short	0x0040
        /*0054*/ 	.byte	0x00, 0xf0, 0x11, 0x00


	//----- nvinfo : EIATTR_KPARAM_INFO
	.align		4
.L_4624:
        /*0058*/ 	.byte	0x04, 0x17
        /*005a*/ 	.short	(.L_4626 - .L_4625)
.L_4625:
        /*005c*/ 	.word	0x00000000
        /*0060*/ 	.short	0x0001
        /*0062*/ 	.short	0x0020
        /*0064*/ 	.byte	0x00, 0xf0, 0x81, 0x00


	//----- nvinfo : EIATTR_KPARAM_INFO
	.align		4
.L_4626:
        /*0068*/ 	.byte	0x04, 0x17
        /*006a*/ 	.short	(.L_4628 - .L_4627)
.L_4627:
        /*006c*/ 	.word	0x00000000
        /*0070*/ 	.short	0x0000
        /*0072*/ 	.short	0x0000
        /*0074*/ 	.byte	0x00, 0xf0, 0x81, 0x00


	//----- nvinfo : EIATTR_SPARSE_MMA_MASK
	.align		4
.L_4628:
        /*0078*/ 	.byte	0x03, 0x50
        /*007a*/ 	.short	0x0000


	//----- nvinfo : EIATTR_MAXREG_COUNT
	.align		4
        /*007c*/ 	.byte	0x03, 0x1b
        /*007e*/ 	.short	0x00ff


	//----- nvinfo : EIATTR_EXTERNS
	.align		4
        /*0080*/ 	.byte	0x04, 0x0f
        /*0082*/ 	.short	(.L_4630 - .L_4629)


	//   ....[0]....
	.align		4
.L_4629:
        /*0084*/ 	.word	index@(__assertfail)


	//----- nvinfo : EIATTR_MERCURY_ISA_VERSION
	.align		4
.L_4630:
        /*0088*/ 	.byte	0x03, 0x5f
        /*008a*/ 	.short	0x0101


	//----- nvinfo : EIATTR_COOP_GROUP_MASK_REGIDS
	.align		4
        /*008c*/ 	.byte	0x04, 0x29
        /*008e*/ 	.short	(.L_4632 - .L_4631)


	//   ....[0]....
.L_4631:
        /*0090*/ 	.word	0xffffffff


	//   ....[1]....
        /*0094*/ 	.word	0xffffffff


	//   ....[2]....
        /*0098*/ 	.word	0xffffffff


	//   ....[3]....
        /*009c*/ 	.word	0xffffffff


	//   ....[4]....
        /*00a0*/ 	.word	0xffffffff


	//   ....[5]....
        /*00a4*/ 	.word	0xffffffff


	//   ....[6]....
        /*00a8*/ 	.word	0xffffffff


	//   ....[7]....
        /*00ac*/ 	.word	0xffffffff


	//   ....[8]....
        /*00b0*/ 	.word	0xffffffff


	//   ....[9]....
        /*00b4*/ 	.word	0xffffffff


	//   ....[10]....
        /*00b8*/ 	.word	0xffffffff


	//   ....[11]....
        /*00bc*/ 	.word	0xffffffff


	//   ....[12]....
        /*00c0*/ 	.word	0xffffffff


	//   ....[13]....
        /*00c4*/ 	.word	0xffffffff


	//   ....[14]....
        /*00c8*/ 	.word	0xffffffff


	//   ....[15]....
        /*00cc*/ 	.word	0xffffffff


	//   ....[16]....
        /*00d0*/ 	.word	0xffffffff


	//   ....[17]....
        /*00d4*/ 	.word	0xffffffff


	//   ....[18]....
        /*00d8*/ 	.word	0x0500000f


	//   ....[19]....
        /*00dc*/ 	.word	0x0500000f


	//   ....[20]....
        /*00e0*/ 	.word	0x0500000f


	//   ....[21]....
        /*00e4*/ 	.word	0x0500000f


	//   ....[22]....
        /*00e8*/ 	.word	0x0500000f


	//   ....[23]....
        /*00ec*/ 	.word	0x0500000f


	//   ....[24]....
        /*00f0*/ 	.word	0x0500000f


	//   ....[25]....
        /*00f4*/ 	.word	0x0500000f


	//   ....[26]....
        /*00f8*/ 	.word	0x0500000f


	//   ....[27]....
        /*00fc*/ 	.word	0x0500000f


	//   ....[28]....
        /*0100*/ 	.word	0x0500000f


	//   ....[29]....
        /*0104*/ 	.word	0x0500000f


	//   ....[30]....
        /*0108*/ 	.word	0x0500000f


	//   ....[31]....
        /*010c*/ 	.word	0x0500000f


	//   ....[32]....
        /*0110*/ 	.word	0x0500000f


	//   ....[33]....
        /*0114*/ 	.word	0x0500000f


	//   ....[34]....
        /*0118*/ 	.word	0x0500000f


	//   ....[35]....
        /*011c*/ 	.word	0x0500000f


	//----- nvinfo : EIATTR_COOP_GROUP_INSTR_OFFSETS
	.align		4
.L_4632:
        /*0120*/ 	.byte	0x04, 0x28
        /*0122*/ 	.short	(.L_4634 - .L_4633)


	//   ....[0]....
.L_4633:
        /*0124*/ 	.word	0x00000870


	//   ....[1]....
        /*0128*/ 	.word	0x00000880


	//   ....[2]....
        /*012c*/ 	.word	0x00000890


	//   ....[3]....
        /*0130*/ 	.word	0x000009e0


	//   ....[4]....
        /*0134*/ 	.word	0x000009f0


	//   ....[5]....
        /*0138*/ 	.word	0x00000a00


	//   ....[6]....
        /*013c*/ 	.word	0x00000b50


	//   ....[7]....
        /*0140*/ 	.word	0x00000b60


	//   ....[8]....
        /*0144*/ 	.word	0x00000b70


	//   ....[9]....
        /*0148*/ 	.word	0x00000cc0


	//   ....[10]....
        /*014c*/ 	.word	0x00000cd0


	//   ....[11]....
        /*0150*/ 	.word	0x00000ce0


	//   ....[12]....
        /*0154*/ 	.word	0x00000e30


	//   ....[13]....
        /*0158*/ 	.word	0x00000e40


	//   ....[14]....
        /*015c*/ 	.word	0x00000e50


	//   ....[15]....
        /*0160*/ 	.word	0x00000fa0


	//   ....[16]....
        /*0164*/ 	.word	0x00000fb0


	//   ....[17]....
        /*0168*/ 	.word	0x00000fc0


	//   ....[18]....
        /*016c*/ 	.word	0x000015f0


	//   ....[19]....
        /*0170*/ 	.word	0x00001680


	//   ....[20]....
        /*0174*/ 	.word	0x000016d0


	//   ....[21]....
        /*0178*/ 	.word	0x00001760


	//   ....[22]....
        /*017c*/ 	.word	0x000017f0


	//   ....[23]....
        /*0180*/ 	.word	0x00001840


	//   ....[24]....
        /*0184*/ 	.word	0x000018d0


	//   ....[25]....
        /*0188*/ 	.word	0x00001960


	//   ....[26]....
        /*018c*/ 	.word	0x000019b0


	//   ....[27]....
        /*0190*/ 	.word	0x00001a40


	//   ....[28]....
        /*0194*/ 	.word	0x00001ad0


	//   ....[29]....
        /*0198*/ 	.word	0x00001b20


	//   ....[30]....
        /*019c*/ 	.word	0x00001bb0


	//   ....[31]....
        /*01a0*/ 	.word	0x00001c40


	//   ....[32]....
        /*01a4*/ 	.word	0x00001c90


	//   ....[33]....
        /*01a8*/ 	.word	0x00001d20


	//   ....[34]....
        /*01ac*/ 	.word	0x00001db0


	//   ....[35]....
        /*01b0*/ 	.word	0x00001e00


	//----- nvinfo : EIATTR_VRC_CTA_INIT_COUNT
	.align		4
.L_4634:
        /*01b4*/ 	.byte	0x02, 0x4a
	.zero		1
	.zero		1


	//----- nvinfo : EIATTR_SYSCALL_OFFSETS
	.align		4
        /*01b8*/ 	.byte	0x04, 0x46
        /*01ba*/ 	.short	(.L_4636 - .L_4635)


	//   ....[0]....
.L_4635:
        /*01bc*/ 	.word	0x00000180


	//----- nvinfo : EIATTR_EXIT_INSTR_OFFSETS
	.align		4
.L_4636:
        /*01c0*/ 	.byte	0x04, 0x1c
        /*01c2*/ 	.short	(.L_4638 - .L_4637)


	//   ....[0]....
.L_4637:
        /*01c4*/ 	.word	0x000001f0


	//   ....[1]....
        /*01c8*/ 	.word	0x00001580


	//----- nvinfo : EIATTR_MAX_THREADS
	.align		4
.L_4638:
        /*01cc*/ 	.byte	0x04, 0x05
        /*01ce*/ 	.short	(.L_4640 - .L_4639)
.L_4639:
        /*01d0*/ 	.word	0x00000100
        /*01d4*/ 	.word	0x00000001
        /*01d8*/ 	.word	0x00000001


	//----- nvinfo : EIATTR_CRS_STACK_SIZE
	.align		4
.L_4640:
        /*01dc*/ 	.byte	0x04, 0x1e
        /*01de*/ 	.short	(.L_4642 - .L_4641)
.L_4641:
        /*01e0*/ 	.word	0x00000000


	//----- nvinfo : EIATTR_CBANK_PARAM_SIZE
	.align		4
.L_4642:
        /*01e4*/ 	.byte	0x03, 0x19
        /*01e6*/ 	.short	0x0060


	//----- nvinfo : EIATTR_PARAM_CBANK
	.align		4
        /*01e8*/ 	.byte	0x04, 0x0a
        /*01ea*/ 	.short	(.L_4644 - .L_4643)
	.align		4
.L_4643:
        /*01ec*/ 	.word	index@(.nv.constant0._Z17LayerNormWarpImplI19BiasAddResidualLoadI6__halffE11AffineStoreIfS1_EfLi8ELi8ELi0ELi32ELi1ELb1EEvT_T0_iidPT1_S8_)
        /*01f0*/ 	.short	0x0380
        /*01f2*/ 	.short	0x0060


	//----- nvinfo : EIATTR_SW_WAR
	.align		4
.L_4644:
        /*01f4*/ 	.byte	0x04, 0x36
        /*01f6*/ 	.short	(.L_4646 - .L_4645)
.L_4645:
        /*01f8*/ 	.word	0x00000008
.L_4646:


//--------------------- .nv.info._Z17LayerNormWarpImplI19BiasAddResidualLoadI6__halffE11AffineStoreIfS1_EfLi8ELi8ELi8ELi32ELi1ELb0EEvT_T0_iidPT1_S8_ --------------------------
	.section	.nv.info._Z17LayerNormWarpImplI19BiasAddResidualLoadI6__halffE11AffineStoreIfS1_EfLi8ELi8ELi8ELi32ELi1ELb0EEvT_T0_iidPT1_S8_,"",@"SHT_CUDA_INFO"
	.sectionflags	@""
	.align	4


	//----- nvinfo : EIATTR_CUDA_API_VERSION
	.align		4
        /*0000*/ 	.byte	0x04, 0x37
        /*0002*/ 	.short	(.L_4648 - .L_4647)
.L_4647:
        /*0004*/ 	.word	0x00000082


	//----- nvinfo : EIATTR_KPARAM_INFO
	.align		4
.L_4648:
        /*0008*/ 	.byte	0x04, 0x17
        /*000a*/ 	.short	(.L_4650 - .L_4649)
.L_4649:
        /*000c*/ 	.word	0x00000000
        /*0010*/ 	.short	0x0006
        /*0012*/ 	.short	0x0058
        /*0014*/ 	.byte	0x00, 0xf5, 0x21, 0x00


	//----- nvinfo : EIATTR_KPARAM_INFO
	.align		4
.L_4650:
        /*0018*/ 	.byte	0x04, 0x17
        /*001a*/ 	.short	(.L_4652 - .L_4651)
.L_4651:
        /*001c*/ 	.word	0x00000000
        /*0020*/ 	.short	0x0005
        /*0022*/ 	.short	0x0050
        /*0024*/ 	.byte	0x00, 0xf5, 0x21, 0x00


	//----- nvinfo : EIATTR_KPARAM_INFO
	.align		4
.L_4652:
        /*0028*/ 	.byte	0x04, 0x17
        /*002a*/ 	.short	(.L_4654 - .L_4653)
.L_4653:
        /*002c*/ 	.word	0x00000000
        /*0030*/ 	.short	0x0004
        /*0032*/ 	.short	0x0048
        /*0034*/ 	.byte	0x00, 0xf0, 0x21, 0x00


	//----- nvinfo : EIATTR_KPARAM_INFO
	.align		4
.L_4654:
        /*0038*/ 	.byte	0x04, 0x17
        /*003a*/ 	.short	(.L_4656 - .L_4655)
.L_4655:
        /*003c*/ 	.word	0x00000000
        /*0040*/ 	.short	0x0003
        /*0042*/ 	.short	0x0044
        /*0044*/ 	.byte	0x00, 0xf0, 0x11, 0x00


	//----- nvinfo : EIATTR_KPARAM_INFO
	.align		4
.L_4656:
        /*0048*/ 	.byte	0x04, 0x17
        /*004a*/ 	.short	(.L_4658 - .L_4657)
.L_4657:
        /*004c*/ 	.word	0x00000000
        /*0050*/ 	.short	0x0002
        /*0052*/ 	.short	0x0040
        /*0054*/ 	.byte	0x00, 0xf0, 0x11, 0x00


	//----- nvinfo : EIATTR_KPARAM_INFO
	.align		4
.L_4658:
        /*0058*/ 	.byte	0x04, 0x17
        /*005a*/ 	.short	(.L_4660 - .L_4659)
.L_4659:
        /*005c*/ 	.word	0x00000000
        /*0060*/ 	.short	0x0001
        /*0062*/ 	.short	0x0020
        /*0064*/ 	.byte	0x00, 0xf0, 0x81, 0x00


	//----- nvinfo : EIATTR_KPARAM_INFO
	.align		4
.L_4660:
        /*0068*/ 	.byte	0x04, 0x17
        /*006a*/ 	.short	(.L_4662 - .L_4661)
.L_4661:
        /*006c*/ 	.word	0x00000000
        /*0070*/ 	.short	0x0000
        /*0072*/ 	.short	0x0000
        /*0074*/ 	.byte	0x00, 0xf0, 0x81, 0x00


	//----- nvinfo : EIATTR_SPARSE_MMA_MASK
	.align		4
.L_4662:
        /*0078*/ 	.byte	0x03, 0x50
        /*007a*/ 	.short	0x0000


	//----- nvinfo : EIATTR_MAXREG_COUNT
	.align		4
        /*007c*/ 	.byte	0x03, 0x1b
        /*007e*/ 	.short	0x00ff


	//----- nvinfo : EIATTR_EXTERNS
	.align		4
        /*0080*/ 	.byte	0x04, 0x0f
        /*0082*/ 	.short	(.L_4664 - .L_4663)


	//   ....[0]....
	.align		4
.L_4663:
        /*0084*/ 	.word	index@(__assertfail)


	//----- nvinfo : EIATTR_MERCURY_ISA_VERSION
	.align		4
.L_4664:
        /*0088*/ 	.byte	0x03, 0x5f
        /*008a*/ 	.short	0x0101


	//----- nvinfo : EIATTR_COOP_GROUP_MASK_REGIDS
	.align		4
        /*008c*/ 	.byte	0x04, 0x29
        /*008e*/ 	.short	(.L_4666 - .L_4665)


	//   ....[0]....
.L_4665:
        /*0090*/ 	.word	0xffffffff


	//   ....[1]....
        /*0094*/ 	.word	0xffffffff


	//   ....[2]....
        /*0098*/ 	.word	0xffffffff


	//   ....[3]....
        /*009c*/ 	.word	0xffffffff


	//   ....[4]....
        /*00a0*/ 	.word	0xffffffff


	//   ....[5]....
        /*00a4*/ 	.word	0xffffffff


	//   ....[6]....
        /*00a8*/ 	.word	0xffffffff


	//   ....[7]....
        /*00ac*/ 	.word	0xffffffff


	//   ....[8]....
        /*00b0*/ 	.word	0xffffffff


	//   ....[9]....
        /*00b4*/ 	.word	0xffffffff


	//   ....[10]....
        /*00b8*/ 	.word	0xffffffff


	//   ....[11]....
        /*00bc*/ 	.word	0xffffffff


	//   ....[12]....
        /*00c0*/ 	.word	0xffffffff


	//   ....[13]....
        /*00c4*/ 	.word	0xffffffff


	//   ....[14]....
        /*00c8*/ 	.word	0xffffffff


	//   ....[15]....
        /*00cc*/ 	.word	0xffffffff


	//   ....[16]....
        /*00d0*/ 	.word	0xffffffff


	//   ....[17]....
        /*00d4*/ 	.word	0xffffffff


	//   ....[18]....
        /*00d8*/ 	.word	0x0500000f


	//   ....[19]....
        /*00dc*/ 	.word	0x0500000f


	//   ....[20]....
        /*00e0*/ 	.word	0x0500000f


	//   ....[21]....
        /*00e4*/ 	.word	0x0500000f


	//   ....[22]....
        /*00e8*/ 	.word	0x0500000f


	//   ....[23]....
        /*00ec*/ 	.word	0x0500000f


	//   ....[24]....
        /*00f0*/ 	.word	0x0500000f


	//   ....[25]....
        /*00f4*/ 	.word	0x0500000f


	//   ....[26]....
        /*00f8*/ 	.word	0x0500000f


	//   ....[27]....
        /*00fc*/ 	.word	0x0500000f


	//   ....[28]....
        /*0100*/ 	.word	0x0500000f


	//   ....[29]....
        /*0104*/ 	.word	0x0500000f


	//   ....[30]....
        /*0108*/ 	.word	0x0500000f


	//   ....[31]....
        /*010c*/ 	.word	0x0500000f


	//   ....[32]....
        /*0110*/ 	.word	0x0500000f


	//   ....[33]....
        /*0114*/ 	.word	0x0500000f


	//   ....[34]....
        /*0118*/ 	.word	0x0500000f


	//   ....[35]....
        /*011c*/ 	.word	0x0500000f


	//----- nvinfo : EIATTR_COOP_GROUP_INSTR_OFFSETS
	.align		4
.L_4666:
        /*0120*/ 	.byte	0x04, 0x28
        /*0122*/ 	.short	(.L_4668 - .L_4667)


	//   ....[0]....
.L_4667:
        /*0124*/ 	.word	0x000007b0


	//   ....[1]....
        /*0128*/ 	.word	0x000007c0


	//   ....[2]....
        /*012c*/ 	.word	0x000007d0


	//   ....[3]....
        /*0130*/ 	.word	0x000008e0


	//   ....[4]....
        /*0134*/ 	.word	0x000008f0


	//   ....[5]....
        /*0138*/ 	.word	0x00000900


	//   ....[6]....
        /*013c*/ 	.word	0x00000a30


	//   ....[7]....
        /*0140*/ 	.word	0x00000a40


	//   ....[8]....
        /*0144*/ 	.word	0x00000a50


	//   ....[9]....
        /*0148*/ 	.word	0x00000b80


	//   ....[10]....
        /*014c*/ 	.word	0x00000b90


	//   ....[11]....
        /*0150*/ 	.word	0x00000ba0


	//   ....[12]....
        /*0154*/ 	.word	0x00000cd0


	//   ....[13]....
        /*0158*/ 	.word	0x00000ce0


	//   ....[14]....
        /*015c*/ 	.word	0x00000cf0


	//   ....[15]....
        /*0160*/ 	.word	0x00000e20


	//   ....[16]....
        /*0164*/ 	.word	0x00000e30


	//   ....[17]....
        /*0168*/ 	.word	0x00000e40


	//   ....[18]....
        /*016c*/ 	.word	0x00001470


	//   ....[19]....
        /*0170*/ 	.word	0x00001500


	//   ....[20]....
        /*0174*/ 	.word	0x00001550


	//   ....[21]....
        /*0178*/ 	.word	0x000015e0


	//   ....[22]....
        /*017c*/ 	.word	0x00001670


	//   ....[23]....
        /*0180*/ 	.word	0x000016c0


	//   ....[24]....
        /*0184*/ 	.word	0x00001750


	//   ....[25]....
        /*0188*/ 	.word	0x000017e0


	//   ....[26]....
        /*018c*/ 	.word	0x00001830


	//   ....[27]....
        /*0190*/ 	.word	0x000018c0


	//   ....[28]....
        /*0194*/ 	.word	0x00001950


	//   ....[29]....
        /*0198*/ 	.word	0x000019a0


	//   ....[30]....
        /*019c*/ 	.word	0x00001a30


	//   ....[31]....
        /*01a0*/ 	.word	0x00001ac0


	//   ....[32]....
        /*01a4*/ 	.word	0x00001b10


	//   ....[33]....
        /*01a8*/ 	.word	0x00001ba0


	//   ....[34]....
        /*01ac*/ 	.word	0x00001c30


	//   ....[35]....
        /*01b0*/ 	.word	0x00001c80


	//----- nvinfo : EIATTR_VRC_CTA_INIT_COUNT
	.align		4
.L_4668:
        /*01b4*/ 	.byte	0x02, 0x4a
	.zero		1
	.zero		1


	//----- nvinfo : EIATTR_SYSCALL_OFFSETS
	.align		4
        /*01b8*/ 	.byte	0x04, 0x46
        /*01ba*/ 	.short	(.L_4670 - .L_4669)


	//   ....[0]....
.L_4669:
        /*01bc*/ 	.word	0x00000180


	//----- nvinfo : EIATTR_EXIT_INSTR_OFFSETS
	.align		4
.L_4670:
        /*01c0*/ 	.byte	0x04, 0x1c
        /*01c2*/ 	.short	(.L_4672 - .L_4671)


	//   ....[0]....
.L_4671:
        /*01c4*/ 	.word	0x000001f0


	//   ....[1]....
        /*01c8*/ 	.word	0x00001400


	//----- nvinfo : EIATTR_MAX_THREADS
	.align		4
.L_4672:
        /*01cc*/ 	.byte	0x04, 0x05
        /*01ce*/ 	.short	(.L_4674 - .L_4673)
.L_4673:
        /*01d0*/ 	.word	0x00000100
        /*01d4*/ 	.word	0x00000001
        /*01d8*/ 	.word	0x00000001


	//----- nvinfo : EIATTR_CRS_STACK_SIZE
	.align		4
.L_4674:
        /*01dc*/ 	.byte	0x04, 0x1e
        /*01de*/ 	.short	(.L_4676 - .L_4675)
.L_4675:
        /*01e0*/ 	.word	0x00000000


	//----- nvinfo : EIATTR_CBANK_PARAM_SIZE
	.align		4
.L_4676:
        /*01e4*/ 	.byte	0x03, 0x19
        /*01e6*/ 	.short	0x0060


	//----- nvinfo : EIATTR_PARAM_CBANK
	.align		4
        /*01e8*/ 	.byte	0x04, 0x0a
        /*01ea*/ 	.short	(.L_4678 - .L_4677)
	.align		4
.L_4677:
        /*01ec*/ 	.word	index@(.nv.constant0._Z17LayerNormWarpImplI19BiasAddResidualLoadI6__halffE11AffineStoreIfS1_EfLi8ELi8ELi8ELi32ELi1ELb0EEvT_T0_iidPT1_S8_)
        /*01f0*/ 	.short	0x0380
        /*01f2*/ 	.short	0x0060


	//----- nvinfo : EIATTR_SW_WAR
	.align		4
.L_4678:
        /*01f4*/ 	.byte	0x04, 0x36
        /*01f6*/ 	.short	(.L_4680 - .L_4679)
.L_4679:
        /*01f8*/ 	.word	0x00000008
.L_4680:


//--------------------- .nv.info._Z17LayerNormWarpImplI19BiasAddResidualLoadI6__halffE11AffineStoreIfS1_EfLi8ELi8ELi0ELi32ELi2ELb1EEvT_T0_iidPT1_S8_ --------------------------
	.section	.nv.info._Z17LayerNormWarpImplI19BiasAddResidualLoadI6__halffE11AffineStoreIfS1_EfLi8ELi8ELi0ELi32ELi2ELb1EEvT_T0_iidPT1_S8_,"",@"SHT_CUDA_INFO"
	.sectionflags	@""
	.align	4


	//----- nvinfo : EIATTR_CUDA_API_VERSION
	.align		4
        /*0000*/ 	.byte	0x04, 0x37
        /*0002*/ 	.short	(.L_4682 - .L_4681)
.L_4681:
        /*0004*/ 	.word	0x00000082


	//----- nvinfo : EIATTR_KPARAM_INFO
	.align		4
.L_4682:
        /*0008*/ 	.byte	0x04, 0x17
        /*000a*/ 	.short	(.L_4684 - .L_4683)
.L_4683:
        /*000c*/ 	.word	0x00000000
        /*0010*/ 	.short	0x0006
        /*0012*/ 	.short	0x0058
        /*0014*/ 	.byte	0x00, 0xf5, 0x21, 0x00


	//----- nvinfo : EIATTR_KPARAM_INFO
	.align		4
.L_4684:
        /*0018*/ 	.byte	0x04, 0x17
        /*001a*/ 	.short	(.L_4686 - .L_4685)
.L_4685:
        /*001c*/ 	.word	0x00000000
        /*0020*/ 	.short	0x0005
        /*0022*/ 	.short	0x0050
        /*0024*/ 	.byte	0x00, 0xf5, 0x21, 0x00


	//----- nvinfo : EIATTR_KPARAM_INFO
	.align		4
.L_4686:
        /*0028*/ 	.byte	0x04, 0x17
        /*002a*/ 	.short	(.L_4688 - .L_4687)
.L_4687:
        /*002c*/ 	.word	0x00000000
        /*0030*/ 	.short	0x0004
        /*0032*/ 	.short	0x0048
        /*0034*/ 	.byte	0x00, 0xf0, 0x21, 0x00


	//----- nvinfo : EIATTR_KPARAM_INFO
	.align		4
.L_4688:
        /*0038*/ 	.byte	0x04, 0x17
        /*003a*/ 	.short	(.L_4690 - .L_4689)
.L_4689:
        /*003c*/ 	.word	0x00000000
        /*0040*/ 	.short	0x0003
        /*0042*/ 	.short	0x0044
        /*0044*/ 	.byte	0x00, 0xf0, 0x11, 0x00


	//----- nvinfo : EIATTR_KPARAM_INFO
	.align		4
.L_4690:
        /*0048*/ 	.byte	0x04, 0x17
        /*004a*/ 	.short	(.L_4692 - .L_4691)
.L_4691:
        /*004c*/ 	.word	0x00000000
        /*0050*/ 	.short	0x0002
        /*0052*/ 	.short	0x0040
        /*0054*/ 	.byte	0x00, 0xf0, 0x11, 0x00


	//----- nvinfo : EIATTR_KPARAM_INFO
	.align		4
.L_4692:
        /*0058*/ 	.byte	0x04, 0x17
        /*005a*/ 	.short	(.L_4694 - .L_4693)
.L_4693:
        /*005c*/ 	.word	0x00000000
        /*0060*/ 	.short	0x0001
        /*0062*/ 	.short	0x0020
        /*0064*/ 	.byte	0x00, 0xf0, 0x81, 0x00


	//----- nvinfo : EIATTR_KPARAM_INFO
	.align		4
.L_4694:
        /*0068*/ 	.byte	0x04, 0x17
        /*006a*/ 	.short	(.L_4696 - .L_4695)
.L_4695:
        /*006c*/ 	.word	0x00000000
        /*0070*/ 	.short	0x0000
        /*0072*/ 	.short	0x0000
        /*0074*/ 	.byte	0x00, 0xf0, 0x81, 0x00


	//----- nvinfo : EIATTR_SPARSE_MMA_MASK
	.align		4
.L_4696:
        /*0078*/ 	.byte	0x03, 0x50
        /*007a*/ 	.short	0x0000


	//----- nvinfo : EIATTR_MAXREG_COUNT
	.align		4
        /*007c*/ 	.byte	0x03, 0x1b
        /*007e*/ 	.short	0x00ff


	//----- nvinfo : EIATTR_EXTERNS
	.align		4
        /*0080*/ 	.byte	0x04, 0x0f
        /*0082*/ 	.short	(.L_4698 - .L_4697)


	//   ....[0]....
	.align		4
.L_4697:
        /*0084*/ 	.word	index@(__assertfail)


	//----- nvinfo : EIATTR_MERCURY_ISA_VERSION
	.align		4
.L_4698:
        /*0088*/ 	.byte	0x03, 0x5f
        /*008a*/ 	.short	0x0101


	//----- nvinfo : EIATTR_COOP_GROUP_MASK_REGIDS
	.align		4
        /*008c*/ 	.byte	0x04, 0x29
        /*008e*/ 	.short	(.L_4700 - .L_4699)


	//   ....[0]....
.L_4699:
        /*0090*/ 	.word	0xffffffff


	//   ....[1]....
        /*0094*/ 	.word	0xffffffff


	//   ....[2]....
        /*0098*/ 	.word	0xffffffff


	//   ....[3]....
        /*009c*/ 	.word	0xffffffff


	//   ....[4]....
        /*00a0*/ 	.word	0xffffffff


	//   ....[5]....
        /*00a4*/ 	.word	0xffffffff


	//   ....[6]....
        /*00a8*/ 	.word	0xffffffff


	//   ....[7]....
        /*00ac*/ 	.word	0xffffffff


	//   ....[8]....
        /*00b0*/ 	.word	0xffffffff


	//   ....[9]....
        /*00b4*/ 	.word	0xffffffff


	//   ....[10]....
        /*00b8*/ 	.word	0xffffffff


	//   ....[11]....
        /*00bc*/ 	.word	0xffffffff


	//   ....[12]....
        /*00c0*/ 	.word	0xffffffff


	//   ....[13]....
        /*00c4*/ 	.word	0xffffffff


	//   ....[14]....
        /*00c8*/ 	.word	0xffffffff


	//   ....[15]....
        /*00cc*/ 	.word	0xffffffff


	//   ....[16]....
        /*00d0*/ 	.word	0xffffffff


	//   ....[17]....
        /*00d4*/ 	.word	0xffffffff


	//   ....[18]....
        /*00d8*/ 	.word	0xffffffff


	//   ....[19]....
        /*00dc*/ 	.word	0xffffffff


	//   ....[20]....
        /*00e0*/ 	.word	0xffffffff


	//   ....[21]....
        /*00e4*/ 	.word	0xffffffff


	//   ....[22]....
        /*00e8*/ 	.word	0xffffffff


	//   ....[23]....
        /*00ec*/ 	.word	0xffffffff


	//   ....[24]....
        /*00f0*/ 	.word	0xffffffff


	//   ....[25]....
        /*00f4*/ 	.word	0xffffffff


	//   ....[26]....
        /*00f8*/ 	.word	0xffffffff


	//   ....[27]....
        /*00fc*/ 	.word	0xffffffff


	//   ....[28]....
        /*0100*/ 	.word	0xffffffff


	//   ....[29]....
        /*0104*/ 	.word	0xffffffff


	//   ....[30]....
        /*0108*/ 	.word	0xffffffff


	//   ....[31]....
        /*010c*/ 	.word	0xffffffff


	//   ....[32]....
        /*0110*/ 	.word	0xffffffff


	//   ....[33]....
        /*0114*/ 	.word	0xffffffff


	//   ....[34]....
        /*0118*/ 	.word	0xffffffff


	//   ....[35]....
        /*011c*/ 	.word	0xffffffff


	//   ....[36]....
        /*0120*/ 	.word	0x0500000f


	//   ....[37]....
        /*0124*/ 	.word	0x0500000f


	//   ....[38]....
        /*0128*/ 	.word	0x0500000f


	//   ....[39]....
        /*012c*/ 	.word	0x0500000f


	//   ....[40]....
        /*0130*/ 	.word	0x0500000f


	//   ....[41]....
        /*0134*/ 	.word	0x0500000f


	//   ....[42]....
        /*0138*/ 	.word	0x0500000f


	//   ....[43]....
        /*013c*/ 	.word	0x0500000f


	//   ....[44]....
        /*0140*/ 	.word	0x0500000f


	//   ....[45]....
        /*0144*/ 	.word	0x0500000f


	//   ....[46]....
        /*0148*/ 	.word	0x0500000f


	//   ....[47]....
        /*014c*/ 	.word	0x0500000f


	//   ....[48]....
        /*0150*/ 	.word	0x0500000f


	//   ....[49]....
        /*0154*/ 	.word	0x0500000f


	//   ....[50]....
        /*0158*/ 	.word	0x0500000f


	//   ....[51]....
        /*015c*/ 	.word	0x0500000f


	//   ....[52]....
        /*0160*/ 	.word	0x0500000f


	//   ....[53]....
        /*0164*/ 	.word	0x0500000f


	//   ....[54]....
        /*0168*/ 	.word	0x0500000f


	//   ....[55]....
        /*016c*/ 	.word	0x0500000f


	//   ....[56]....
        /*0170*/ 	.word	0x0500000f


	//   ....[57]....
        /*0174*/ 	.word	0x0500000f


	//   ....[58]....
        /*0178*/ 	.word	0x0500000f


	//   ....[59]....
        /*017c*/ 	.word	0x0500000f


	//   ....[60]....
        /*0180*/ 	.word	0x0500000f


	//   ....[61]....
        /*0184*/ 	.word	0x0500000f


	//   ....[62]....
        /*0188*/ 	.word	0x0500000f


	//   ....[63]....
        /*018c*/ 	.word	0x0500000f


	//   ....[64]....
        /*0190*/ 	.word	0x0500000f


	//   ....[65]....
        /*0194*/ 	.word	0x0500000f


	//   ....[66]....
        /*0198*/ 	.word	0x0500000f


	//   ....[67]....
        /*019c*/ 	.word	0x0500000f


	//   ....[68]....
        /*01a0*/ 	.word	0x0500000f


	//   ....[69]....
        /*01a4*/ 	.word	0x0500000f


	//   ....[70]....
        /*01a8*/ 	.word	0x0500000f


	//   ....[71]....
        /*01ac*/ 	.word	0x0500000f


	//----- nvinfo : EIATTR_COOP_GROUP_INSTR_OFFSETS
	.align		4
.L_4700:
        /*01b0*/ 	.byte	0x04, 0x28
        /*01b2*/ 	.short	(.L_4702 - .L_4701)


	//   ....[0]....
.L_4701:
        /*01b4*/ 	.word	0x00000dc0


	//   ....[1]....
        /*01b8*/ 	.word	0x00000dd0


	//   ....[2]....
        /*01bc*/ 	.word	0x00000de0


	//   ....[3]....
        /*01c0*/ 	.word	0x00000f30


	//   ....[4]....
        /*01c4*/ 	.word	0x00000f40


	//   ....[5]....
        /*01c8*/ 	.word	0x00000f50


	//   ....[6]....
        /*01cc*/ 	.word	0x000010a0


	//   ....[7]....
        /*01d0*/ 	.word	0x000010b0


	//   ....[8]....
        /*01d4*/ 	.word	0x000010c0


	//   ....[9]....
        /*01d8*/ 	.word	0x00001210


	//   ....[10]....
        /*01dc*/ 	.word	0x00001220


	//   ....[11]....
        /*01e0*/ 	.word	0x00001230


	//   ....[12]....
        /*01e4*/ 	.word	0x00001380


	//   ....[13]....
        /*01e8*/ 	.word	0x00001390


	//   ....[14]....
        /*01ec*/ 	.word	0x000013a0


	//   ....[15]....
        /*01f0*/ 	.word	0x000014f0


	//   ....[16]....
        /*01f4*/ 	.word	0x00001500


	//   ....[17]....
        /*01f8*/ 	.word	0x00001510


	//   ....[18]....
        /*01fc*/ 	.word	0x00001b00


	//   ....[19]....
        /*0200*/ 	.word	0x00001b10


	//   ....[20]....
        /*0204*/ 	.word	0x00001b20


	//   ....[21]....
        /*0208*/ 	.word	0x00001c70


	//   ....[22]....
        /*020c*/ 	.word	0x00001c80


	//   ....[23]....
        /*0210*/ 	.word	0x00001c90


	//   ....[24]....
        /*0214*/ 	.word	0x00001de0


	//   ....[25]....
        /*0218*/ 	.word	0x00001df0


	//   ....[26]....
        /*021c*/ 	.word	0x00001e00


	//   ....[27]....
        /*0220*/ 	.word	0x00001f50


	//   ....[28]....
        /*0224*/ 	.word	0x00001f60


	//   ....[29]....
        /*0228*/ 	.word	0x00001f70


	//   ....[30]....
        /*022c*/ 	.word	0x000020c0


	//   ....[31]....
        /*0230*/ 	.word	0x000020d0


	//   ....[32]....
        /*0234*/ 	.word	0x000020e0


	//   ....[33]....
        /*0238*/ 	.word	0x00002230


	//   ....[34]....
        /*023c*/ 	.word	0x00002240


	//   ....[35]....
        /*0240*/ 	.word	0x00002250


	//   ....[36]....
        /*0244*/ 	.word	0x00002880


	//   ....[37]....
        /*0248*/ 	.word	0x00002910


	//   ....[38]....
        /*024c*/ 	.word	0x00002960


	//   ....[39]....
        /*0250*/ 	.word	0x000029f0


	//   ....[40]....
        /*0254*/ 	.word	0x00002a80


	//   ....[41]....
        /*0258*/ 	.word	0x00002ad0


	//   ....[42]....
        /*025c*/ 	.word	0x00002b60


	//   ....[43]....
        /*0260*/ 	.word	0x00002bf0


	//   ....[44]....
        /*0264*/ 	.word	0x00002c40


	//   ....[45]....
        /*0268*/ 	.word	0x00002cd0


	//   ....[46]....
        /*026c*/ 	.word	0x00002d60


	//   ....[47]....
        /*0270*/ 	.word	0x00002db0


	//   ....[48]....
        /*0274*/ 	.word	0x00002e40


	//   ....[49]....
        /*0278*/ 	.word	0x00002ed0


	//   ....[50]....
        /*027c*/ 	.word	0x00002f20


	//   ....[51]....
        /*0280*/ 	.word	0x00002fb0


	//   ....[52]....
        /*0284*/ 	.word	0x00003040


	//   ....[53]....
        /*0288*/ 	.word	0x00003090


	//   ....[54]....
        /*028c*/ 	.word	0x00003120


	//   ....[55]....
        /*0290*/ 	.word	0x000031b0


	//   ....[56]....
        /*0294*/ 	.word	0x00003200


	//   ....[57]....
        /*0298*/ 	.word	0x00003290


	//   ....[58]....
        /*029c*/ 	.word	0x00003320


	//   ....[59]....
        /*02a0*/ 	.word	0x00003370


	//   ....[60]....
        /*02a4*/ 	.word	0x00003400


	//   ....[61]....
        /*02a8*/ 	.word	0x00003490


	//   ....[62]....
        /*02ac*/ 	.word	0x000034e0


	//   ....[63]....
        /*02b0*/ 	.word	0x00003570


	//   ....[64]....
        /*02b4*/ 	.word	0x00003600


	//   ....[65]....
        /*02b8*/ 	.word	0x00003650


	//   ....[66]....
        /*02bc*/ 	.word	0x000036e0


	//   ....[67]....
        /*02c0*/ 	.word	0x00003770


	//   ....[68]....
        /*02c4*/ 	.word	0x000037c0


	//   ....[69]....
        /*02c8*/ 	.word	0x00003850


	//   ....[70]....
        /*02cc*/ 	.word	0x000038e0


	//   ....[71]....
        /*02d0*/ 	.word	0x00003930


	//----- nvinfo : EIATTR_VRC_CTA_INIT_COUNT
	.align		4
.L_4702:
        /*02d4*/ 	.byte	0x02, 0x4a
	.zero		1
	.zero		1


	//----- nvinfo : EIATTR_SYSCALL_OFFSETS
	.align		4
        /*02d8*/ 	.byte	0x04, 0x46
        /*02da*/ 	.short	(.L_4704 - .L_4703)


	//   ....[0]....
.L_4703:
        /*02dc*/ 	.word	0x00000180


	//----- nvinfo : EIATTR_EXIT_INSTR_OFFSETS
	.align		4
.L_4704:
        /*02e0*/ 	.byte	0x04, 0x1c
        /*02e2*/ 	.short	(.L_4706 - .L_4705)


	//   ....[0]....
.L_4705:
        /*02e4*/ 	.word	0x00000200


	//   ....[1]....
        /*02e8*/ 	.word	0x00002810


	//----- nvinfo : EIATTR_MAX_THREADS
	.align		4
.L_4706:
        /*02ec*/ 	.byte	0x04, 0x05
        /*02ee*/ 	.short	(.L_4708 - .L_4707)
.L_4707:
        /*02f0*/ 	.word	0x00000100
        /*02f4*/ 	.word	0x00000001
        /*02f8*/ 	.word	0x00000001


	//----- nvinfo : EIATTR_CRS_STACK_SIZE
	.align		4
.L_4708:
        /*02fc*/ 	.byte	0x04, 0x1e
        /*02fe*/ 	.short	(.L_4710 - .L_4709)
.L_4709:
        /*0300*/ 	.word	0x00000000


	//----- nvinfo : EIATTR_CBANK_PARAM_SIZE
	.align		4
.L_4710:
        /*0304*/ 	.byte	0x03, 0x19
        /*0306*/ 	.short	0x0060


	//----- nvinfo : EIATTR_PARAM_CBANK
	.align		4
        /*0308*/ 	.byte	0x04, 0x0a
        /*030a*/ 	.short	(.L_4712 - .L_4711)
	.align		4
.L_4711:
        /*030c*/ 	.word	index@(.nv.constant0._Z17LayerNormWarpImplI19BiasAddResidualLoadI6__halffE11AffineStoreIfS1_EfLi8ELi8ELi0ELi32ELi2ELb1EEvT_T0_iidPT1_S8_)
        /*0310*/ 	.short	0x0380
        /*0312*/ 	.short	0x0060


	//----- nvinfo : EIATTR_SW_WAR
	.align		4
.L_4712:
        /*0314*/ 	.byte	0x04, 0x36
        /*0316*/ 	.short	(.L_4714 - .L_4713)
.L_4713:
        /*0318*/ 	.word	0x00000008
.L_4714:


//--------------------- .nv.info._Z17LayerNormWarpImplI19BiasAddResidualLoadI6__halffE11AffineStoreIfS1_EfLi8ELi8ELi8ELi32ELi2ELb0EEvT_T0_iidPT1_S8_ --------------------------
	.section	.nv.info._Z17LayerNormWarpImplI19BiasAddResidualLoadI6__halffE11AffineStoreIfS1_EfLi8ELi8ELi8ELi32ELi2ELb0EEvT_T0_iidPT1_S8_,"",@"SHT_CUDA_INFO"
	.sectionflags	@""
	.align	4


	//----- nvinfo : EIATTR_CUDA_API_VERSION
	.align		4
        /*0000*/ 	.byte	0x04, 0x37
        /*0002*/ 	.short	(.L_4716 - .L_4715)
.L_4715:
        /*0004*/ 	.word	0x00000082


	//----- nvinfo : EIATTR_KPARAM_INFO
	.align		4
.L_4716:
        /*0008*/ 	.byte	0x04, 0x17
        /*000a*/ 	.short	(.L_4718 - .L_4717)
.L_4717:
        /*000c*/ 	.word	0x00000000
        /*0010*/ 	.short	0x0006
        /*0012*/ 	.short	0x0058
        /*0014*/ 	.byte	0x00, 0xf5, 0x21, 0x00


	//----- nvinfo : EIATTR_KPARAM_INFO
	.align		4
.L_4718:
        /*0018*/ 	.byte	0x04, 0x17
        /*001a*/ 	.short	(.L_4720 - .L_4719)
.L_4719:
        /*001c*/ 	.word	0x00000000
        /*0020*/ 	.short	0x0005
        /*0022*/ 	.short	0x0050
        /*0024*/ 	.byte	0x00, 0xf5, 0x21, 0x00


	//----- nvinfo : EIATTR_KPARAM_INFO
	.align		4
.L_4720:
        /*0028*/ 	.byte	0x04, 0x17
        /*002a*/ 	.short	(.L_4722 - .L_4721)
.L_4721:
        /*002c*/ 	.word	0x00000000
        /*0030*/ 	.short	0x0004
        /*0032*/ 	.short	0x0048
        /*0034*/ 	.byte	0x00, 0xf0, 0x21, 0x00


	//----- nvinfo : EIATTR_KPARAM_INFO
	.align		4
.L_4722:
        /*0038*/ 	.byte	0x04, 0x17
        /*003a*/ 	.short	(.L_4724 - .L_4723)
.L_4723:
        /*003c*/ 	.word	0x00000000
        /*0040*/ 	.short	0x0003
        /*0042*/ 	.short	0x0044
        /*0044*/ 	.byte	0x00, 0xf0, 0x11, 0x00


	//----- nvinfo : EIATTR_KPARAM_INFO
	.align		4
.L_4724:
        /*0048*/ 	.byte	0x04, 0x17
        /*004a*/ 	.short	(.L_4726 - .L_4725)
.L_4725:
        /*004c*/ 	.word	0x00000000
        /*0050*/ 	.short	0x0002
        /*0052*/ 	.short	0x0040
        /*0054*/ 	.byte	0x00, 0xf0, 0x11, 0x00


	//----- nvinfo : EIATTR_KPARAM_INFO
	.align		4
.L_4726:
        /*0058*/ 	.byte	0x04, 0x17
        /*005a*/ 	.short	(.L_4728 - .L_4727)
.L_4727:
        /*005c*/ 	.word	0x00000000
        /*0060*/ 	.short	0x0001
        /*0062*/ 	.short	0x0020
        /*0064*/ 	.byte	0x00, 0xf0, 0x81, 0x00


	//----- nvinfo : EIATTR_KPARAM_INFO
	.align		4
.L_4728:
        /*0068*/ 	.byte	0x04, 0x17
        /*006a*/ 	.short	(.L_4730 - .L_4729)
.L_4729:
        /*006c*/ 	.word	0x00000000
        /*0070*/ 	.short	0x0000
        /*0072*/ 	.short	0x0000
        /*0074*/ 	.byte	0x00, 0xf0, 0x81, 0x00


	//----- nvinfo : EIATTR_SPARSE_MMA_MASK
	.align		4
.L_4730:
        /*0078*/ 	.byte	0x03, 0x50
        /*007a*/ 	.short	0x0000


	//----- nvinfo : EIATTR_MAXREG_COUNT
	.align		4
        /*007c*/ 	.byte	0x03, 0x1b
        /*007e*/ 	.short	0x00ff


	//----- nvinfo : EIATTR_EXTERNS
	.align		4
        /*0080*/ 	.byte	0x04, 0x0f
        /*0082*/ 	.short	(.L_4732 - .L_4731)


	//   ....[0]....
	.align		4
.L_4731:
        /*0084*/ 	.word	index@(__assertfail)


	//----- nvinfo : EIATTR_MERCURY_ISA_VERSION
	.align		4
.L_4732:
        /*0088*/ 	.byte	0x03, 0x5f
        /*008a*/ 	.short	0x0101


	//----- nvinfo : EIATTR_COOP_GROUP_MASK_REGIDS
	.align		4
        /*008c*/ 	.byte	0x04, 0x29
        /*008e*/ 	.short	(.L_4734 - .L_4733)


	//   ....[0]....
.L_4733:
        /*0090*/ 	.word	0xffffffff


	//   ....[1]....
        /*0094*/ 	.word	0xffffffff


	//   ....[2]....
        /*0098*/ 	.word	0xffffffff


	//   ....[3]....
        /*009c*/ 	.word	0xffffffff


	//   ....[4]....
        /*00a0*/ 	.word	0xffffffff


	//   ....[5]....
        /*00a4*/ 	.word	0xffffffff


	//   ....[6]....
        /*00a8*/ 	.word	0xffffffff


	//   ....[7]....
        /*00ac*/ 	.word	0xffffffff


	//   ....[8]....
        /*00b0*/ 	.word	0xffffffff


	//   ....[9]....
        /*00b4*/ 	.word	0xffffffff


	//   ....[10]....
        /*00b8*/ 	.word	0xffffffff


	//   ....[11]....
        /*00bc*/ 	.word	0xffffffff


	//   ....[12]....
        /*00c0*/ 	.word	0xffffffff


	//   ....[13]....
        /*00c4*/ 	.word	0xffffffff


	//   ....[14]....
        /*00c8*/ 	.word	0xffffffff


	//   ....[15]....
        /*00cc*/ 	.word	0xffffffff


	//   ....[16]....
        /*00d0*/ 	.word	0xffffffff


	//   ....[17]....
        /*00d4*/ 	.word	0xffffffff


	//   ....[18]....
        /*00d8*/ 	.word	0xffffffff


	//   ....[19]....
        /*00dc*/ 	.word	0xffffffff


	//   ....[20]....
        /*00e0*/ 	.word	0xffffffff


	//   ....[21]....
        /*00e4*/ 	.word	0xffffffff


	//   ....[22]....
        /*00e8*/ 	.word	0xffffffff


	//   ....[23]....
        /*00ec*/ 	.word	0xffffffff


	//   ....[24]....
        /*00f0*/ 	.word	0xffffffff


	//   ....[25]....
        /*00f4*/ 	.word	0xffffffff


	//   ....[26]....
        /*00f8*/ 	.word	0xffffffff


	//   ....[27]....
        /*00fc*/ 	.word	0xffffffff


	//   ....[28]....
        /*0100*/ 	.word	0xffffffff


	//   ....[29]....
        /*0104*/ 	.word	0xffffffff


	//   ....[30]....
        /*0108*/ 	.word	0xffffffff


	//   ....[31]....
        /*010c*/ 	.word	0xffffffff


	//   ....[32]....
        /*0110*/ 	.word	0xffffffff


	//   ....[33]....
        /*0114*/ 	.word	0xffffffff


	//   ....[34]....
        /*0118*/ 	.word	0xffffffff


	//   ....[35]....
        /*011c*/ 	.word	0xffffffff


	//   ....[36]....
        /*0120*/ 	.word	0x0500000f


	//   ....[37]....
        /*0124*/ 	.word	0x0500000f


	//   ....[38]....
        /*0128*/ 	.word	0x0500000f


	//   ....[39]....
        /*012c*/ 	.word	0x0500000f


	//   ....[40]....
        /*0130*/ 	.word	0x0500000f


	//   ....[41]....
        /*0134*/ 	.word	0x0500000f


	//   ....[42]....
        /*0138*/ 	.word	0x0500000f


	//   ....[43]....
        /*013c*/ 	.word	0x0500000f


	//   ....[44]....
        /*0140*/ 	.word	0x0500000f


	//   ....[45]....
        /*0144*/ 	.word	0x0500000f


	//   ....[46]....
        /*0148*/ 	.word	0x0500000f


	//   ....[47]....
        /*014c*/ 	.word	0x0500000f


	//   ....[48]....
        /*0150*/ 	.word	0x0500000f


	//   ....[49]....
        /*0154*/ 	.word	0x0500000f


	//   ....[50]....
        /*0158*/ 	.word	0x0500000f


	//   ....[51]....
        /*015c*/ 	.word	0x0500000f


	//   ....[52]....
        /*0160*/ 	.word	0x0500000f


	//   ....[53]....
        /*0164*/ 	.word	0x0500000f


	//   ....[54]....
        /*0168*/ 	.word	0x0500000f


	//   ....[55]....
        /*016c*/ 	.word	0x0500000f


	//   ....[56]....
        /*0170*/ 	.word	0x0500000f


	//   ....[57]....
        /*0174*/ 	.word	0x0500000f


	//   ....[58]....
        /*0178*/ 	.word	0x0500000f


	//   ....[59]....
        /*017c*/ 	.word	0x0500000f


	//   ....[60]....
        /*0180*/ 	.word	0x0500000f


	//   ....[61]....
        /*0184*/ 	.word	0x0500000f


	//   ....[62]....
        /*0188*/ 	.word	0x0500000f


	//   ....[63]....
        /*018c*/ 	.word	0x0500000f


	//   ....[64]....
        /*0190*/ 	.word	0x0500000f


	//   ....[65]....
        /*0194*/ 	.word	0x0500000f


	//   ....[66]....
        /*0198*/ 	.word	0x0500000f


	//   ....[67]....
        /*019c*/ 	.word	0x0500000f


	//   ....[68]....
        /*01a0*/ 	.word	0x0500000f


	//   ....[69]....
        /*01a4*/ 	.word	0x0500000f


	//   ....[70]....
        /*01a8*/ 	.word	0x0500000f


	//   ....[71]....
        /*01ac*/ 	.word	0x0500000f


	//----- nvinfo : EIATTR_COOP_GROUP_INSTR_OFFSETS
	.align		4
.L_4734:
        /*01b0*/ 	.byte	0x04, 0x28
        /*01b2*/ 	.short	(.L_4736 - .L_4735)


	//   ....[0]....
.L_4735:
        /*01b4*/ 	.word	0x00000c10


	//   ....[1]....
        /*01b8*/ 	.word	0x00000c20


	//   ....[2]....
        /*01bc*/ 	.word	0x00000c30


	//   ....[3]....
        /*01c0*/ 	.word	0x00000d40


	//   ....[4]....
        /*01c4*/ 	.word	0x00000d50


	//   ....[5]....
        /*01c8*/ 	.word	0x00000d60


	//   ....[6]....
        /*01cc*/ 	.word	0x00000e90


	//   ....[7]....
        /*01d0*/ 	.word	0x00000ea0


	//   ....[8]....
        /*01d4*/ 	.word	0x00000eb0


	//   ....[9]....
        /*01d8*/ 	.word	0x00000fe0


	//   ....[10]....
        /*01dc*/ 	.word	0x00000ff0


	//   ....[11]....
        /*01e0*/ 	.word	0x00001000


	//   ....[12]....
        /*01e4*/ 	.word	0x00001130


	//   ....[13]....
        /*01e8*/ 	.word	0x00001140


	//   ....[14]....
        /*01ec*/ 	.word	0x00001150


	//   ....[15]....
        /*01f0*/ 	.word	0x00001280


	//   ....[16]....
        /*01f4*/ 	.word	0x00001290


	//   ....[17]....
        /*01f8*/ 	.word	0x000012a0


	//   ....[18]....
        /*01fc*/ 	.word	0x00001850


	//   ....[19]....
        /*0200*/ 	.word	0x00001860


	//   ....[20]....
        /*0204*/ 	.word	0x00001870


	//   ....[21]....
        /*0208*/ 	.word	0x00001990


	//   ....[22]....
        /*020c*/ 	.word	0x000019a0


	//   ....[23]....
        /*0210*/ 	.word	0x000019b0


	//   ....[24]....
        /*0214*/ 	.word	0x00001ae0


	//   ....[25]....
        /*0218*/ 	.word	0x00001af0


	//   ....[26]....
        /*021c*/ 	.word	0x00001b00


	//   ....[27]....
        /*0220*/ 	.word	0x00001c30


	//   ....[28]....
        /*0224*/ 	.word	0x00001c40


	//   ....[29]....
        /*0228*/ 	.word	0x00001c50


	//   ....[30]....
        /*022c*/ 	.word	0x00001d80


	//   ....[31]....
        /*0230*/ 	.word	0x00001d90


	//   ....[32]....
        /*0234*/ 	.word	0x00001da0


	//   ....[33]....
        /*0238*/ 	.word	0x00001ed0


	//   ....[34]....
        /*023c*/ 	.word	0x00001ee0


	//   ....[35]....
        /*0240*/ 	.word	0x00001ef0


	//   ....[36]....
        /*0244*/ 	.word	0x00002480


	//   ....[37]....
        /*0248*/ 	.word	0x00002510


	//   ....[38]....
        /*024c*/ 	.word	0x00002560


	//   ....[39]....
        /*0250*/ 	.word	0x000025f0


	//   ....[40]....
        /*0254*/ 	.word	0x00002680


	//   ....[41]....
        /*0258*/ 	.word	0x000026d0


	//   ....[42]....
        /*025c*/ 	.word	0x00002760


	//   ....[43]....
        /*0260*/ 	.word	0x000027f0


	//   ....[44]....
        /*0264*/ 	.word	0x00002840


	//   ....[45]....
        /*0268*/ 	.word	0x000028d0


	//   ....[46]....
        /*026c*/ 	.word	0x00002960


	//   ....[47]....
        /*0270*/ 	.word	0x000029b0


	//   ....[48]....
        /*0274*/ 	.word	0x00002a40


	//   ....[49]....
        /*0278*/ 	.word	0x00002ad0


	//   ....[50]....
        /*027c*/ 	.word	0x00002b20


	//   ....[51]....
        /*0280*/ 	.word	0x00002bb0


	//   ....[52]....
        /*0284*/ 	.word	0x00002c40


	//   ....[53]....
        /*0288*/ 	.word	0x00002c90


	//   ....[54]....
        /*028c*/ 	.word	0x00002d20


	//   ....[55]....
        /*0290*/ 	.word	0x00002db0


	//   ....[56]....
        /*0294*/ 	.word	0x00002e00


	//   ....[57]....
        /*0298*/ 	.word	0x00002e90


	//   ....[58]....
        /*029c*/ 	.word	0x00002f20


	//   ....[59]....
        /*02a0*/ 	.word	0x00002f70


	//   ....[60]....
        /*02a4*/ 	.word	0x00003000


	//   ....[61]....
        /*02a8*/ 	.word	0x00003090


	//   ....[62]....
        /*02ac*/ 	.word	0x000030e0


	//   ....[63]....
        /*02b0*/ 	.word	0x00003170


	//   ....[64]....
        /*02b4*/ 	.word	0x00003200


	//   ....[65]....
        /*02b8*/ 	.word	0x00003250


	//   ....[66]....
        /*02bc*/ 	.word	0x000032e0


	//   ....[67]....
        /*02c0*/ 	.word	0x00003370


	//   ....[68]....
        /*02c4*/ 	.word	0x000033c0


	//   ....[69]....
        /*02c8*/ 	.word	0x00003450


	//   ....[70]....
        /*02cc*/ 	.word	0x000034e0


	//   ....[71]....
        /*02d0*/ 	.word	0x00003530


	//----- nvinfo : EIATTR_VRC_CTA_INIT_COUNT
	.align		4
.L_4736:
        /*02d4*/ 	.byte	0x02, 0x4a
	.zero		1
	.zero		1


	//----- nvinfo : EIATTR_SYSCALL_OFFSETS
	.align		4
        /*02d8*/ 	.byte	0x04, 0x46
        /*02da*/ 	.short	(.L_4738 - .L_4737)


	//   ....[0]....
.L_4737:
        /*02dc*/ 	.word	0x00000170


	//----- nvinfo : EIATTR_EXIT_INSTR_OFFSETS
	.align		4
.L_4738:
        /*02e0*/ 	.byte	0x04, 0x1c
        /*02e2*/ 	.short	(.L_4740 - .L_4739)


	//   ....[0]....
.L_4739:
        /*02e4*/ 	.word	0x000001f0


	//   ....[1]....
        /*02e8*/ 	.word	0x00002420


	//----- nvinfo : EIATTR_MAX_THREADS
	.align		4
.L_4740:
        /*02ec*/ 	.byte	0x04, 0x05
        /*02ee*/ 	.short	(.L_4742 - .L_4741)
.L_4741:
        /*02f0*/ 	.word	0x00000100
        /*02f4*/ 	.word	0x00000001
        /*02f8*/ 	.word	0x00000001


	//----- nvinfo : EIATTR_CRS_STACK_SIZE
	.align		4
.L_4742:
        /*02fc*/ 	.byte	0x04, 0x1e
        /*02fe*/ 	.short	(.L_4744 - .L_4743)
.L_4743:
        /*0300*/ 	.word	0x00000000


	//----- nvinfo : EIATTR_CBANK_PARAM_SIZE
	.align		4
.L_4744:
        /*0304*/ 	.byte	0x03, 0x19
        /*0306*/ 	.short	0x0060


	//----- nvinfo : EIATTR_PARAM_CBANK
	.align		4
        /*0308*/ 	.byte	0x04, 0x0a
        /*030a*/ 	.short	(.L_4746 - .L_4745)
	.align		4
.L_4745:
        /*030c*/ 	.word	index@(.nv.constant0._Z17LayerNormWarpImplI19BiasAddResidualLoadI6__halffE11AffineStoreIfS1_EfLi8ELi8ELi8ELi32ELi2ELb0EEvT_T0_iidPT1_S8_)
        /*0310*/ 	.short	0x0380
        /*0312*/ 	.short	0x0060


	//----- nvinfo : EIATTR_SW_WAR
	.align		4
.L_4746:
        /*0314*/ 	.byte	0x04, 0x36
        /*0316*/ 	.short	(.L_4748 - .L_4747)
.L_4747:
        /*0318*/ 	.word	0x00000008
.L_4748:


//--------------------- .nv.info._Z17LayerNormWarpImplI19BiasAddResidualLoadI6__halffE11AffineStoreIfS1_EfLi8ELi8ELi0ELi16ELi1ELb1EEvT_T0_iidPT1_S8_ --------------------------
	.section	.nv.info._Z17LayerNormWarpImplI19BiasAddResidualLoadI6__halffE11AffineStoreIfS1_EfLi8ELi8ELi0ELi16ELi1ELb1EEvT_T0_iidPT1_S8_,"",@"SHT_CUDA_INFO"
	.sectionflags	@""
	.align	4


	//----- nvinfo : EIATTR_CUDA_API_VERSION
	.align		4
        /*0000*/ 	.byte	0x04, 0x37
        /*0002*/ 	.short	(.L_4750 - .L_4749)
.L_4749:
        /*0004*/ 	.word	0x00000082


	//----- nvinfo : EIATTR_KPARAM_INFO
	.align		4
.L_4750:
        /*0008*/ 	.byte	0x04, 0x17
        /*000a*/ 	.short	(.L_4752 - .L_4751)
.L_4751:
        /*000c*/ 	.word	0x00000000
        /*0010*/ 	.short	0x0006
        /*0012*/ 	.short	0x0058
        /*0014*/ 	.byte	0x00, 0xf5, 0x21, 0x00


	//----- nvinfo : EIATTR_KPARAM_INFO
	.align		4
.L_4752:
        /*0018*/ 	.byte	0x04, 0x17
        /*001a*/ 	.short	(.L_4754 - .L_4753)
.L_4753:
        /*001c*/ 	.word	0x00000000
        /*0020*/ 	.short	0x0005
        /*0022*/ 	.short	0x0050
        /*0024*/ 	.byte	0x00, 0xf5, 0x21, 0x00


	//----- nvinfo : EIATTR_KPARAM_INFO
	.align		4
.L_4754:
        /*0028*/ 	.byte	0x04, 0x17
        /*002a*/ 	.short	(.L_4756 - .L_4755)
.L_4755:
        /*002c*/ 	.word	0x00000000
        /*0030*/ 	.short	0x0004
        /*0032*/ 	.short	0x0048
        /*0034*/ 	.byte	0x00, 0xf0, 0x21, 0x00


	//----- nvinfo : EIATTR_KPARAM_INFO
	.align		4
.L_4756:
        /*0038*/ 	.byte	0x04, 0x17
        /*003a*/ 	.short	(.L_4758 - .L_4757)
.L_4757:
        /*003c*/ 	.word	0x00000000
        /*0040*/ 	.short	0x0003
        /*0042*/ 	.short	0x0044
        /*0044*/ 	.byte	0x00, 0xf0, 0x11, 0x00


	//----- nvinfo : EIATTR_KPARAM_INFO
	.align		4
.L_4758:
        /*0048*/ 	.byte	0x04, 0x17
        /*004a*/ 	.short	(.L_4760 - .L_4759)
.L_4759:
        /*004c*/ 	.word	0x00000000
        /*0050*/ 	.short	0x0002
        /*0052*/ 	.short	0x0040
        /*0054*/ 	.byte	0x00, 0xf0, 0x11, 0x00


	//----- nvinfo : EIATTR_KPARAM_INFO
	.align		4
.L_4760:
        /*0058*/ 	.byte	0x04, 0x17
        /*005a*/ 	.short	(.L_4762 - .L_4761)
.L_4761:
        /*005c*/ 	.word	0x00000000
        /*0060*/ 	.short	0x0001
        /*0062*/ 	.short	0x0020
        /*0064*/ 	.byte	0x00, 0xf0, 0x81, 0x00


	//----- nvinfo : EIATTR_KPARAM_INFO
	.align		4
.L_4762:
        /*0068*/ 	.byte	0x04, 0x17
        /*006a*/ 	.short	(.L_4764 - .L_4763)
.L_4763:
        /*006c*/ 	.word	0x00000000
        /*0070*/ 	.short	0x0000
        /*0072*/ 	.short	0x0000
        /*0074*/ 	.byte	0x00, 0xf0, 0x81, 0x00


	//----- nvinfo : EIATTR_SPARSE_MMA_MASK
	.align		4
.L_4764:
        /*0078*/ 	.byte	0x03, 0x50
        /*007a*/ 	.short	0x0000


	//----- nvinfo : EIATTR_MAXREG_COUNT
	.align		4
        /*007c*/ 	.byte	0x03, 0x1b
        /*007e*/ 	.short	0x00ff


	//----- nvinfo : EIATTR_EXTERNS
	.align		4
        /*0080*/ 	.byte	0x04, 0x0f
        /*0082*/ 	.short	(.L_4766 - .L_4765)


	//   ....[0]....
	.align		4
.L_4765:
        /*0084*/ 	.word	index@(__assertfail)


	//----- nvinfo : EIATTR_MERCURY_ISA_VERSION
	.align		4
.L_4766:
        /*0088*/ 	.byte	0x03, 0x5f
        /*008a*/ 	.short	0x0101


	//----- nvinfo : EIATTR_COOP_GROUP_MASK_REGIDS
	.align		4
        /*008c*/ 	.byte	0x04, 0x29
        /*008e*/ 	.short	(.L_4768 - .L_4767)


	//   ....[0]....
.L_4767:
        /*0090*/ 	.word	0xffffffff


	//   ....[1]....
        /*0094*/ 	.word	0xffffffff


	//   ....[2]....
        /*0098*/ 	.word	0xffffffff


	//   ....[3]....
        /*009c*/ 	.word	0xffffffff


	//   ....[4]....
        /*00a0*/ 	.word	0xffffffff


	//   ....[5]....
        /*00a4*/ 	.word	0xffffffff


	//   ....[6]....
        /*00a8*/ 	.word	0xffffffff


	//   ....[7]....
        /*00ac*/ 	.word	0xffffffff


	//   ....[8]....
        /*00b0*/ 	.word	0xffffffff


	//   ....[9]....
        /*00b4*/ 	.word	0xffffffff


	//   ....[10]....
        /*00b8*/ 	.word	0xffffffff


	//   ....[11]....
        /*00bc*/ 	.word	0xffffffff


	//   ....[12]....
        /*00c0*/ 	.word	0xffffffff


	//   ....[13]....
        /*00c4*/ 	.word	0xffffffff


	//   ....[14]....
        /*00c8*/ 	.word	0xffffffff


	//   ....[15]....
        /*00cc*/ 	.word	0x0500000f


	//   ....[16]....
        /*00d0*/ 	.word	0x0500000f


	//   ....[17]....
        /*00d4*/ 	.word	0x0500000f


	//   ....[18]....
        /*00d8*/ 	.word	0x0500000f


	//   ....[19]....
        /*00dc*/ 	.word	0x0500000f


	//   ....[20]....
        /*00e0*/ 	.word	0x0500000f


	//   ....[21]....
        /*00e4*/ 	.word	0x0500000f


	//   ....[22]....
        /*00e8*/ 	.word	0x0500000f


	//   ....[23]....
        /*00ec*/ 	.word	0x0500000f


	//   ....[24]....
        /*00f0*/ 	.word	0x0500000f


	//   ....[25]....
        /*00f4*/ 	.word	0x0500000f


	//   ....[26]....
        /*00f8*/ 	.word	0x0500000f


	//   ....[27]....
        /*00fc*/ 	.word	0x0500000f


	//   ....[28]....
        /*0100*/ 	.word	0x0500000f


	//   ....[29]....
        /*0104*/ 	.word	0x0500000f


	//----- nvinfo : EIATTR_COOP_GROUP_INSTR_OFFSETS
	.align		4
.L_4768:
        /*0108*/ 	.byte	0x04, 0x28
        /*010a*/ 	.short	(.L_4770 - .L_4769)


	//   ....[0]....
.L_4769:
        /*010c*/ 	.word	0x00000870


	//   ....[1]....
        /*0110*/ 	.word	0x00000880


	//   ....[2]....
        /*0114*/ 	.word	0x00000890


	//   ....[3]....
        /*0118*/ 	.word	0x000009e0


	//   ....[4]....
        /*011c*/ 	.word	0x000009f0


	//   ....[5]....
        /*0120*/ 	.word	0x00000a00


	//   ....[6]....
        /*0124*/ 	.word	0x00000b50


	//   ....[7]....
        /*0128*/ 	.word	0x00000b60


	//   ....[8]....
        /*012c*/ 	.word	0x00000b70


	//   ....[9]....
        /*0130*/ 	.word	0x00000cc0


	//   ....[10]....
        /*0134*/ 	.word	0x00000cd0


	//   ....[11]....
        /*0138*/ 	.word	0x00000ce0


	//   ....[12]....
        /*013c*/ 	.word	0x00000e30


	//   ....[13]....
        /*0140*/ 	.word	0x00000e40


	//   ....[14]....
        /*0144*/ 	.word	0x00000e50


	//   ....[15]....
        /*0148*/ 	.word	0x000014a0


	//   ....[16]....
        /*014c*/ 	.word	0x00001530


	//   ....[17]....
        /*0150*/ 	.word	0x00001580


	//   ....[18]....
        /*0154*/ 	.word	0x00001610


	//   ....[19]....
        /*0158*/ 	.word	0x000016a0


	//   ....[20]....
        /*015c*/ 	.word	0x000016f0


	//   ....[21]....
        /*0160*/ 	.word	0x00001780


	//   ....[22]....
        /*0164*/ 	.word	0x00001810


	//   ....[23]....
        /*0168*/ 	.word	0x00001860


	//   ....[24]....
        /*016c*/ 	.word	0x000018f0


	//   ....[25]....
        /*0170*/ 	.word	0x00001980


	//   ....[26]....
        /*0174*/ 	.word	0x000019d0


	//   ....[27]....
        /*0178*/ 	.word	0x00001a60


	//   ....[28]....
        /*017c*/ 	.word	0x00001af0


	//   ....[29]....
        /*0180*/ 	.word	0x00001b40


	//----- nvinfo : EIATTR_VRC_CTA_INIT_COUNT
	.align		4
.L_4770:
        /*0184*/ 	.byte	0x02, 0x4a
	.zero		1
	.zero		1


	//----- nvinfo : EIATTR_SYSCALL_OFFSETS
	.align		4
        /*0188*/ 	.byte	0x04, 0x46
        /*018a*/ 	.short	(.L_4772 - .L_4771)


	//   ....[0]....
.L_4771:
        /*018c*/ 	.word	0x00000180


	//----- nvinfo : EIATTR_EXIT_INSTR_OFFSETS
	.align		4
.L_4772:
        /*0190*/ 	.byte	0x04, 0x1c
        /*0192*/ 	.short	(.L_4774 - .L_4773)


	//   ....[0]....
.L_4773:
        /*0194*/ 	.word	0x000001f0


	//   ....[1]....
        /*0198*/ 	.word	0x00001430


	//----- nvinfo : EIATTR_MAX_THREADS
	.align		4
.L_4774:
        /*019c*/ 	.byte	0x04, 0x05
        /*019e*/ 	.short	(.L_4776 - .L_4775)
.L_4775:
        /*01a0*/ 	.word	0x00000100
        /*01a4*/ 	.word	0x00000001
        /*01a8*/ 	.word	0x00000001


	//----- nvinfo : EIATTR_CRS_STACK_SIZE
	.align		4
.L_4776:
        /*01ac*/ 	.byte	0x04, 0x1e
        /*01ae*/ 	.short	(.L_4778 - .L_4777)
.L_4777:
        /*01b0*/ 	.word	0x00000000


	//----- nvinfo : EIATTR_CBANK_PARAM_SIZE
	.align		4
.L_4778:
        /*01b4*/ 	.byte	0x03, 0x19
        /*01b6*/ 	.short	0x0060


	//----- nvinfo : EIATTR_PARAM_CBANK
	.align		4
        /*01b8*/ 	.byte	0x04, 0x0a
        /*01ba*/ 	.short	(.L_4780 - .L_4779)
	.align		4
.L_4779:
        /*01bc*/ 	.word	index@(.nv.constant0._Z17LayerNormWarpImplI19BiasAddResidualLoadI6__halffE11AffineStoreIfS1_EfLi8ELi8ELi0ELi16ELi1ELb1EEvT_T0_iidPT1_S8_)
        /*01c0*/ 	.short	0x0380
        /*01c2*/ 	.short	0x0060


	//----- nvinfo : EIATTR_SW_WAR
	.align		4
.L_4780:
        /*01c4*/ 	.byte	0x04, 0x36
        /*01c6*/ 	.short	(.L_4782 - .L_4781)
.L_4781:
        /*01c8*/ 	.word	0x00000008
.L_4782:


//--------------------- .nv.info._Z17LayerNormWarpImplI19BiasAddResidualLoadI6__halffE11AffineStoreIfS1_EfLi8ELi8ELi8ELi16ELi1ELb0EEvT_T0_iidPT1_S8_ --------------------------
	.section	.nv.info._Z17LayerNormWarpImplI19BiasAddResidualLoadI6__halffE11AffineStoreIfS1_EfLi8ELi8ELi8ELi16ELi1ELb0EEvT_T0_iidPT1_S8_,"",@"SHT_CUDA_INFO"
	.sectionflags	@""
	.align	4


	//----- nvinfo : EIATTR_CUDA_API_VERSION
	.align		4
        /*0000*/ 	.byte	0x04, 0x37
        /*0002*/ 	.short	(.L_4784 - .L_4783)
.L_4783:
        /*0004*/ 	.word	0x00000082


	//----- nvinfo : EIATTR_KPARAM_INFO
	.align		4
.L_4784:
        /*0008*/ 	.byte	0x04, 0x17
        /*000a*/ 	.short	(.L_4786 - .L_4785)
.L_4785:
        /*000c*/ 	.word	0x00000000
        /*0010*/ 	.short	0x0006
        /*0012*/ 	.short	0x0058
        /*0014*/ 	.byte	0x00, 0xf5, 0x21, 0x00


	//----- nvinfo : EIATTR_KPARAM_INFO
	.align		4
.L_4786:
        /*0018*/ 	.byte	0x04, 0x17
        /*001a*/ 	.short	(.L_4788 - .L_4787)
.L_4787:
        /*001c*/ 	.word	0x00000000
        /*0020*/ 	.short	0x0005
        /*0022*/ 	.short	0x0050
        /*0024*/ 	.byte	0x00, 0xf5, 0x21, 0x00


	//----- nvinfo : EIATTR_KPARAM_INFO
	.align		4
.L_4788:
        /*0028*/ 	.byte	0x04, 0x17
        /*002a*/ 	.short	(.L_4790 - .L_4789)
.L_4789:
        /*002c*/ 	.word	0x00000000
        /*0030*/ 	.short	0x0004
        /*0032*/ 	.short	0x0048
        /*0034*/ 	.byte	0x00, 0xf0, 0x21, 0x00


	//----- nvinfo : EIATTR_KPARAM_INFO
	.align		4
.L_4790:
        /*0038*/ 	.byte	0x04, 0x17
        /*003a*/ 	.short	(.L_4792 - .L_4791)
.L_4791:
        /*003c*/ 	.word	0x00000000
        /*0040*/ 	.short	0x0003
        /*0042*/ 	.short	0x0044
        /*0044*/ 	.byte	0x00, 0xf0, 0x11, 0x00


	//----- nvinfo : EIATTR_KPARAM_INFO
	.align		4
.L_4792:
        /*0048*/ 	.byte	0x04, 0x17
        /*004a*/ 	.short	(.L_4794 - .L_4793)
.L_4793:
        /*004c*/ 	.word	0x00000000
        /*0050*/ 	.short	0x0002
        /*0052*/ 	.short	0x0040
        /*0054*/ 	.byte	0x00, 0xf0, 0x11, 0x00


	//----- nvinfo : EIATTR_KPARAM_INFO
	.align		4
.L_4794:
        /*0058*/ 	.byte	0x04, 0x17
        /*005a*/ 	.short	(.L_4796 - .L_4795)
.L_4795:
        /*005c*/ 	.word	0x00000000
        /*0060*/ 	.short	0x0001
        /*0062*/ 	.short	0x0020
        /*0064*/ 	.byte	0x00, 0xf0, 0x81, 0x00


	//----- nvinfo : EIATTR_KPARAM_INFO
	.align		4
.L_4796:
        /*0068*/ 	.byte	0x04, 0x17
        /*006a*/ 	.short	(.L_4798 - .L_4797)
.L_4797:
        /*006c*/ 	.word	0x00000000
        /*0070*/ 	.short	0x0000
        /*0072*/ 	.short	0x0000
        /*0074*/ 	.byte	0x00, 0xf0, 0x81, 0x00


	//----- nvinfo : EIATTR_SPARSE_MMA_MASK
	.align		4
.L_4798:
        /*0078*/ 	.byte	0x03, 0x50
        /*007a*/ 	.short	0x0000


	//----- nvinfo : EIATTR_MAXREG_COUNT
	.align		4
        /*007c*/ 	.byte	0x03, 0x1b
        /*007e*/ 	.short	0x00ff


	//----- nvinfo : EIATTR_EXTERNS
	.align		4
        /*0080*/ 	.byte	0x04, 0x0f
        /*0082*/ 	.short	(.L_4800 - .L_4799)


	//   ....[0]....
	.align		4
.L_4799:
        /*0084*/ 	.word	index@(__assertfail)


	//----- nvinfo : EIATTR_MERCURY_ISA_VERSION
	.align		4
.L_4800:
        /*0088*/ 	.byte	0x03, 0x5f
        /*008a*/ 	.short	0x0101


	//----- nvinfo : EIATTR_COOP_GROUP_MASK_REGIDS
	.align		4
        /*008c*/ 	.byte	0x04, 0x29
        /*008e*/ 	.short	(.L_4802 - .L_4801)


	//   ....[0]....
.L_4801:
        /*0090*/ 	.word	0xffffffff


	//   ....[1]....
        /*0094*/ 	.word	0xffffffff


	//   ....[2]....
        /*0098*/ 	.word	0xffffffff


	//   ....[3]....
        /*009c*/ 	.word	0xffffffff


	//   ....[4]....
        /*00a0*/ 	.word	0xffffffff


	//   ....[5]....
        /*00a4*/ 	.word	0xffffffff


	//   ....[6]....
        /*00a8*/ 	.word	0xffffffff


	//   ....[7]....
        /*00ac*/ 	.word	0xffffffff


	//   ....[8]....
        /*00b0*/ 	.word	0xffffffff


	//   ....[9]....
        /*00b4*/ 	.word	0xffffffff


	//   ....[10]....
        /*00b8*/ 	.word	0xffffffff


	//   ....[11]....
        /*00bc*/ 	.word	0xffffffff


	//   ....[12]....
        /*00c0*/ 	.word	0xffffffff


	//   ....[13]....
        /*00c4*/ 	.word	0xffffffff


	//   ....[14]....
        /*00c8*/ 	.word	0xffffffff


	//   ....[15]....
        /*00cc*/ 	.word	0x0500000f


	//   ....[16]....
        /*00d0*/ 	.word	0x0500000f


	//   ....[17]....
        /*00d4*/ 	.word	0x0500000f


	//   ....[18]....
        /*00d8*/ 	.word	0x0500000f


	//   ....[19]....
        /*00dc*/ 	.word	0x0500000f


	//   ....[20]....
        /*00e0*/ 	.word	0x0500000f


	//   ....[21]....
        /*00e4*/ 	.word	0x0500000f


	//   ....[22]....
        /*00e8*/ 	.word	0x0500000f


	//   ....[23]....
        /*00ec*/ 	.word	0x0500000f


	//   ....[24]....
        /*00f0*/ 	.word	0x0500000f


	//   ....[25]....
        /*00f4*/ 	.word	0x0500000f


	//   ....[26]....
        /*00f8*/ 	.word	0x0500000f


	//   ....[27]....
        /*00fc*/ 	.word	0x0500000f


	//   ....[28]....
        /*0100*/ 	.word	0x0500000f


	//   ....[29]....
        /*0104*/ 	.word	0x0500000f


	//----- nvinfo : EIATTR_COOP_GROUP_INSTR_OFFSETS
	.align		4
.L_4802:
        /*0108*/ 	.byte	0x04, 0x28
        /*010a*/ 	.short	(.L_4804 - .L_4803)


	//   ....[0]....
.L_4803:
        /*010c*/ 	.word	0x000007b0


	//   ....[1]....
        /*0110*/ 	.word	0x000007c0


	//   ....[2]....
        /*0114*/ 	.word	0x000007d0


	//   ....[3]....
        /*0118*/ 	.word	0x000008e0


	//   ....[4]....
        /*011c*/ 	.word	0x000008f0


	//   ....[5]....
        /*0120*/ 	.word	0x00000900


	//   ....[6]....
        /*0124*/ 	.word	0x00000a30


	//   ....[7]....
        /*0128*/ 	.word	0x00000a40


	//   ....[8]....
        /*012c*/ 	.word	0x00000a50


	//   ....[9]....
        /*0130*/ 	.word	0x00000b80


	//   ....[10]....
        /*0134*/ 	.word	0x00000b90


	//   ....[11]....
        /*0138*/ 	.word	0x00000ba0


	//   ....[12]....
        /*013c*/ 	.word	0x00000cd0


	//   ....[13]....
        /*0140*/ 	.word	0x00000ce0


	//   ....[14]....
        /*0144*/ 	.word	0x00000cf0


	//   ....[15]....
        /*0148*/ 	.word	0x00001340


	//   ....[16]....
        /*014c*/ 	.word	0x000013d0


	//   ....[17]....
        /*0150*/ 	.word	0x00001420


	//   ....[18]....
        /*0154*/ 	.word	0x000014b0


	//   ....[19]....
        /*0158*/ 	.word	0x00001540


	//   ....[20]....
        /*015c*/ 	.word	0x00001590


	//   ....[21]....
        /*0160*/ 	.word	0x00001620


	//   ....[22]....
        /*0164*/ 	.word	0x000016b0


	//   ....[23]....
        /*0168*/ 	.word	0x00001700


	//   ....[24]....
        /*016c*/ 	.word	0x00001790


	//   ....[25]....
        /*0170*/ 	.word	0x00001820


	//   ....[26]....
        /*0174*/ 	.word	0x00001870


	//   ....[27]....
        /*0178*/ 	.word	0x00001900


	//   ....[28]....
        /*017c*/ 	.word	0x00001990


	//   ....[29]....
        /*0180*/ 	.word	0x000019e0


	//----- nvinfo : EIATTR_VRC_CTA_INIT_COUNT
	.align		4
.L_4804:
        /*0184*/ 	.byte	0x02, 0x4a
	.zero		1
	.zero		1


	//----- nvinfo : EIATTR_SYSCALL_OFFSETS
	.align		4
        /*0188*/ 	.byte	0x04, 0x46
        /*018a*/ 	.short	(.L_4806 - .L_4805)


	//   ....[0]....
.L_4805:
        /*018c*/ 	.word	0x00000180


	//----- nvinfo : EIATTR_EXIT_INSTR_OFFSETS
	.align		4
.L_4806:
        /*0190*/ 	.byte	0x04, 0x1c
        /*0192*/ 	.short	(.L_4808 - .L_4807)


	//   ....[0]....
.L_4807:
        /*0194*/ 	.word	0x000001f0


	//   ....[1]....
        /*0198*/ 	.word	0x000012d0


	//----- nvinfo : EIATTR_MAX_THREADS
	.align		4
.L_4808:
        /*019c*/ 	.byte	0x04, 0x05
        /*019e*/ 	.short	(.L_4810 - .L_4809)
.L_4809:
        /*01a0*/ 	.word	0x00000100
        /*01a4*/ 	.word	0x00000001
        /*01a8*/ 	.word	0x00000001


	//----- nvinfo : EIATTR_CRS_STACK_SIZE
	.align		4
.L_4810:
        /*01ac*/ 	.byte	0x04, 0x1e
        /*01ae*/ 	.short	(.L_4812 - .L_4811)
.L_4811:
        /*01b0*/ 	.word	0x00000000


	//----- nvinfo : EIATTR_CBANK_PARAM_SIZE
	.align		4
.L_4812:
        /*01b4*/ 	.byte	0x03, 0x19
        /*01b6*/ 	.short	0x0060


	//----- nvinfo : EIATTR_PARAM_CBANK
	.align		4
        /*01b8*/ 	.byte	0x04, 0x0a
        /*01ba*/ 	.short	(.L_4814 - .L_4813)
	.align		4
.L_4813:
        /*01bc*/ 	.word	index@(.nv.constant0._Z17LayerNormWarpImplI19BiasAddResidualLoadI6__halffE11AffineStoreIfS1_EfLi8ELi8ELi8ELi16ELi1ELb0EEvT_T0_iidPT1_S8_)
        /*01c0*/ 	.short	0x0380
        /*01c2*/ 	.short	0x0060


	//----- nvinfo : EIATTR_SW_WAR
	.align		4
.L_4814:
        /*01c4*/ 	.byte	0x04, 0x36
        /*01c6*/ 	.short	(.L_4816 - .L_4815)
.L_4815:
        /*01c8*/ 	.word	0x00000008
.L_4816:


//--------------------- .nv.info._Z17LayerNormWarpImplI19BiasAddResidualLoadI6__halffE11AffineStoreIfS1_EfLi8ELi8ELi0ELi16ELi2ELb1EEvT_T0_iidPT1_S8_ --------------------------
	.section	.nv.info._Z17LayerNormWarpImplI19BiasAddResidualLoadI6__halffE11AffineStoreIfS1_EfLi8ELi8ELi0ELi16ELi2ELb1EEvT_T0_iidPT1_S8_,"",@"SHT_CUDA_INFO"
	.sectionflags	@""
	.align	4


	//----- nvinfo : EIATTR_CUDA_API_VERSION
	.align		4
        /*0000*/ 	.byte	0x04, 0x37
        /*0002*/ 	.short	(.L_4818 - .L_4817)
.L_4817:
        /*0004*/ 	.word	0x00000082


	//----- nvinfo : EIATTR_KPARAM_INFO
	.align		4
.L_4818:
        /*0008*/ 	.byte	0x04, 0x17
        /*000a*/ 	.short	(.L_4820 - .L_4819)
.L_4819:
        /*000c*/ 	.word	0x00000000
        /*0010*/ 	.short	0x0006
        /*0012*/ 	.short	0x0058
        /*0014*/ 	.byte	0x00, 0xf5, 0x21, 0x00


	//----- nvinfo : EIATTR_KPARAM_INFO
	.align		4
.L_4820:
        /*0018*/ 	.byte	0x04, 0x17
        /*001a*/ 	.short	(.L_4822 - .L_4821)
.L_4821:
        /*001c*/ 	.word	0x00000000
        /*0020*/ 	.short	0x0005
        /*0022*/ 	.short	0x0050
        /*0024*/ 	.byte	0x00, 0xf5, 0x21, 0x00


	//----- nvinfo : EIATTR_KPARAM_INFO
	.align		4
.L_4822:
        /*0028*/ 	.byte	0x04, 0x17
        /*002a*/ 	.short	(.L_4824 - .L_4823)
.L_4823:
        /*002c*/ 	.word	0x00000000
        /*0030*/ 	.short	0x0004
        /*0032*/ 	.short	0x0048
        /*0034*/ 	.byte	0x00, 0xf0, 0x21, 0x00


	//----- nvinfo : EIATTR_KPARAM_INFO
	.align		4
.L_4824:
        /*0038*/ 	.byte	0x04, 0x17
        /*003a*/ 	.short	(.L_4826 - .L_4825)
.L_4825:
        /*003c*/ 	.word	0x00000000
        /*0040*/ 	.short	0x0003
        /*0042*/ 	.short	0x0044
        /*0044*/ 	.byte	0x00, 0xf0, 0x11, 0x00


	//----- nvinfo : EIATTR_KPARAM_INFO
	.align		4
.L_4826:
        /*0048*/ 	.byte	0x04, 0x17
        /*004a*/ 	.short	(.L_4828 - .L_4827)
.L_4827:
        /*004c*/ 	.word	0x00000000
        /*0050*/ 	.short	0x0002
        /*0052*/ 	.short	0x0040
        /*0054*/ 	.byte	0x00, 0xf0, 0x11, 0x00


	//----- nvinfo : EIATTR_KPARAM_INFO
	.align		4
.L_4828:
        /*0058*/ 	.byte	0x04, 0x17
        /*005a*/ 	.short	(.L_4830 - .L_4829)
.L_4829:
        /*005c*/ 	.word	0x00000000
        /*0060*/ 	.short	0x0001
        /*0062*/ 	.short	0x0020
        /*0064*/ 	.byte	0x00, 0xf0, 0x81, 0x00


	//----- nvinfo : EIATTR_KPARAM_INFO
	.align		4
.L_4830:
        /*0068*/ 	.byte	0x04, 0x17
        /*006a*/ 	.short	(.L_4832 - .L_4831)
.L_4831:
        /*006c*/ 	.word	0x00000000
        /*0070*/ 	.short	0x0000
        /*0072*/ 	.short	0x0000
        /*0074*/ 	.byte	0x00, 0xf0, 0x81, 0x00


	//----- nvinfo : EIATTR_SPARSE_MMA_MASK
	.align		4
.L_4832:
        /*0078*/ 	.byte	0x03, 0x50
        /*007a*/ 	.short	0x0000


	//----- nvinfo : EIATTR_MAXREG_COUNT
	.align		4
        /*007c*/ 	.byte	0x03, 0x1b
        /*007e*/ 	.short	0x00ff


	//----- nvinfo : EIATTR_EXTERNS
	.align		4
        /*0080*/ 	.byte	0x04, 0x0f
        /*0082*/ 	.short	(.L_4834 - .L_4833)


	//   ....[0]....
	.align		4
.L_4833:
        /*0084*/ 	.word	index@(__assertfail)


	//----- nvinfo : EIATTR_MERCURY_ISA_VERSION
	.align		4
.L_4834:
        /*0088*/ 	.byte	0x03, 0x5f
        /*008a*/ 	.short	0x0101


	//----- nvinfo : EIATTR_COOP_GROUP_MASK_REGIDS
	.align		4
        /*008c*/ 	.byte	0x04, 0x29
        /*008e*/ 	.short	(.L_4836 - .L_4835)


	//   ....[0]....
.L_4835:
        /*0090*/ 	.word	0xffffffff


	//   ....[1]....
        /*0094*/ 	.word	0xffffffff


	//   ....[2]....
        /*0098*/ 	.word	0xffffffff


	//   ....[3]....
        /*009c*/ 	.word	0xffffffff


	//   ....[4]....
        /*00a0*/ 	.word	0xffffffff


	//   ....[5]....
        /*00a4*/ 	.word	0xffffffff


	//   ....[6]....
        /*00a8*/ 	.word	0xffffffff


	//   ....[7]....
        /*00ac*/ 	.word	0xffffffff


	//   ....[8]....
        /*00b0*/ 	.word	0xffffffff


	//   ....[9]....
        /*00b4*/ 	.word	0xffffffff


	//   ....[10]....
        /*00b8*/ 	.word	0xffffffff


	//   ....[11]....
        /*00bc*/ 	.word	0xffffffff


	//   ....[12]....
        /*00c0*/ 	.word	0xffffffff


	//   ....[13]....
        /*00c4*/ 	.word	0xffffffff


	//   ....[14]....
        /*00c8*/ 	.word	0xffffffff


	//   ....[15]....
        /*00cc*/ 	.word	0xffffffff


	//   ....[16]....
        /*00d0*/ 	.word	0xffffffff


	//   ....[17]....
        /*00d4*/ 	.word	0xffffffff


	//   ....[18]....
        /*00d8*/ 	.word	0xffffffff


	//   ....[19]....
        /*00dc*/ 	.word	0xffffffff


	//   ....[20]....
        /*00e0*/ 	.word	0xffffffff


	//   ....[21]....
        /*00e4*/ 	.word	0xffffffff


	//   ....[22]....
        /*00e8*/ 	.word	0xffffffff


	//   ....[23]....
        /*00ec*/ 	.word	0xffffffff


	//   ....[24]....
        /*00f0*/ 	.word	0xffffffff


	//   ....[25]....
        /*00f4*/ 	.word	0xffffffff


	//   ....[26]....
        /*00f8*/ 	.word	0xffffffff


	//   ....[27]....
        /*00fc*/ 	.word	0xffffffff


	//   ....[28]....
        /*0100*/ 	.word	0xffffffff


	//   ....[29]....
        /*0104*/ 	.word	0xffffffff


	//   ....[30]....
        /*0108*/ 	.word	0x0500000f


	//   ....[31]....
        /*010c*/ 	.word	0x0500000f


	//   ....[32]....
        /*0110*/ 	.word	0x0500000f


	//   ....[33]....
        /*0114*/ 	.word	0x0500000f


	//   ....[34]....
        /*0118*/ 	.word	0x0500000f


	//   ....[35]....
        /*011c*/ 	.word	0x0500000f


	//   ....[36]....
        /*0120*/ 	.word	0x0500000f


	//   ....[37]....
        /*0124*/ 	.word	0x0500000f


	//   ....[38]....
        /*0128*/ 	.word	0x0500000f


	//   ....[39]....
        /*012c*/ 	.word	0x0500000f


	//   ....[40]....
        /*0130*/ 	.word	0x0500000f


	//   ....[41]....
        /*0134*/ 	.word	0x0500000f


	//   ....[42]....
        /*0138*/ 	.word	0x0500000f


	//   ....[43]....
        /*013c*/ 	.word	0x0500000f


	//   ....[44]....
        /*0140*/ 	.word	0x0500000f


	//   ....[45]....
        /*0144*/ 	.word	0x0500000f


	//   ....[46]....
        /*0148*/ 	.word	0x0500000f


	//   ....[47]....
        /*014c*/ 	.word	0x0500000f


	//   ....[48]....
        /*0150*/ 	.word	0x0500000f


	//   ....[49]....
        /*0154*/ 	.word	0x0500000f


	//   ....[50]....
        /*0158*/ 	.word	0x0500000f


	//   ....[51]....
        /*015c*/ 	.word	0x0500000f


	//   ....[52]....
        /*0160*/ 	.word	0x0500000f


	//   ....[53]....
        /*0164*/ 	.word	0x0500000f


	//   ....[54]....
        /*0168*/ 	.word	0x0500000f


	//   ....[55]....
        /*016c*/ 	.word	0x0500000f


	//   ....[56]....
        /*0170*/ 	.word	0x0500000f


	//   ....[57]....
        /*0174*/ 	.word	0x0500000f


	//   ....[58]....
        /*0178*/ 	.word	0x0500000f


	//   ....[59]....
        /*017c*/ 	.word	0x0500000f


	//----- nvinfo : EIATTR_COOP_GROUP_INSTR_OFFSETS
	.align		4
.L_4836:
        /*0180*/ 	.byte	0x04, 0x28
        /*0182*/ 	.short	(.L_4838 - .L_4837)


	//   ....[0]....
.L_4837:
        /*0184*/ 	.word	0x00000dc0


	//   ....[1]....
        /*0188*/ 	.word	0x00000dd0


	//   ....[2]....
        /*018c*/ 	.word	0x00000de0


	//   ....[3]....
        /*0190*/ 	.word	0x00000f30


	//   ....[4]....
        /*0194*/ 	.word	0x00000f40


	//   ....[5]....
        /*0198*/ 	.word	0x00000f50


	//   ....[6]....
        /*019c*/ 	.word	0x000010a0


	//   ....[7]....
        /*01a0*/ 	.word	0x000010b0


	//   ....[8]....
        /*01a4*/ 	.word	0x000010c0


	//   ....[9]....
        /*01a8*/ 	.word	0x00001210


	//   ....[10]....
        /*01ac*/ 	.word	0x00001220


	//   ....[11]....
        /*01b0*/ 	.word	0x00001230


	//   ....[12]....
        /*01b4*/ 	.word	0x00001380


	//   ....[13]....
        /*01b8*/ 	.word	0x00001390


	//   ....[14]....
        /*01bc*/ 	.word	0x000013a0


	//   ....[15]....
        /*01c0*/ 	.word	0x000019b0


	//   ....[16]....
        /*01c4*/ 	.word	0x000019c0


	//   ....[17]....
        /*01c8*/ 	.word	0x000019d0


	//   ....[18]....
        /*01cc*/ 	.word	0x00001b20


	//   ....[19]....
        /*01d0*/ 	.word	0x00001b30


	//   ....[20]....
        /*01d4*/ 	.word	0x00001b40


	//   ....[21]....
        /*01d8*/ 	.word	0x00001c90


	//   ....[22]....
        /*01dc*/ 	.word	0x00001ca0


	//   ....[23]....
        /*01e0*/ 	.word	0x00001cb0


	//   ....[24]....
        /*01e4*/ 	.word	0x00001e00


	//   ....[25]....
        /*01e8*/ 	.word	0x00001e10


	//   ....[26]....
        /*01ec*/ 	.word	0x00001e20


	//   ....[27]....
        /*01f0*/ 	.word	0x00001f70


	//   ....[28]....
        /*01f4*/ 	.word	0x00001f80


	//   ....[29]....
        /*01f8*/ 	.word	0x00001f90


	//   ....[30]....
        /*01fc*/ 	.word	0x000025e0


	//   ....[31]....
        /*0200*/ 	.word	0x00002670


	//   ....[32]....
        /*0204*/ 	.word	0x000026c0


	//   ....[33]....
        /*0208*/ 	.word	0x00002750


	//   ....[34]....
        /*020c*/ 	.word	0x000027e0


	//   ....[35]....
        /*0210*/ 	.word	0x00002830


	//   ....[36]....
        /*0214*/ 	.word	0x000028c0


	//   ....[37]....
        /*0218*/ 	.word	0x00002950


	//   ....[38]....
        /*021c*/ 	.word	0x000029a0


	//   ....[39]....
        /*0220*/ 	.word	0x00002a30


	//   ....[40]....
        /*0224*/ 	.word	0x00002ac0


	//   ....[41]....
        /*0228*/ 	.word	0x00002b10


	//   ....[42]....
        /*022c*/ 	.word	0x00002ba0


	//   ....[43]....
        /*0230*/ 	.word	0x00002c30


	//   ....[44]....
        /*0234*/ 	.word	0x00002c80


	//   ....[45]....
        /*0238*/ 	.word	0x00002d10


	//   ....[46]....
        /*023c*/ 	.word	0x00002da0


	//   ....[47]....
        /*0240*/ 	.word	0x00002df0


	//   ....[48]....
        /*0244*/ 	.word	0x00002e80


	//   ....[49]....
        /*0248*/ 	.word	0x00002f10


	//   ....[50]....
        /*024c*/ 	.word	0x00002f60


	//   ....[51]....
        /*0250*/ 	.word	0x00002ff0


	//   ....[52]....
        /*0254*/ 	.word	0x00003080


	//   ....[53]....
        /*0258*/ 	.word	0x000030d0


	//   ....[54]....
        /*025c*/ 	.word	0x00003160


	//   ....[55]....
        /*0260*/ 	.word	0x000031f0


	//   ....[56]....
        /*0264*/ 	.word	0x00003240


	//   ....[57]....
        /*0268*/ 	.word	0x000032d0


	//   ....[58]....
        /*026c*/ 	.word	0x00003360


	//   ....[59]....
        /*0270*/ 	.word	0x000033b0


	//----- nvinfo : EIATTR_VRC_CTA_INIT_COUNT
	.align		4
.L_4838:
        /*0274*/ 	.byte	0x02, 0x4a
	.zero		1
	.zero		1


	//----- nvinfo : EIATTR_SYSCALL_OFFSETS
	.align		4
        /*0278*/ 	.byte	0x04, 0x46
        /*027a*/ 	.short	(.L_4840 - .L_4839)


	//   ....[0]....
.L_4839:
        /*027c*/ 	.word	0x00000180


	//----- nvinfo : EIATTR_EXIT_INSTR_OFFSETS
	.align		4
.L_4840:
        /*0280*/ 	.byte	0x04, 0x1c
        /*0282*/ 	.short	(.L_4842 - .L_4841)


	//   ....[0]....
.L_4841:
        /*0284*/ 	.word	0x00000200


	//   ....[1]....
        /*0288*/ 	.word	0x00002570


	//----- nvinfo : EIATTR_MAX_THREADS
	.align		4
.L_4842:
        /*028c*/ 	.byte	0x04, 0x05
        /*028e*/ 	.short	(.L_4844 - .L_4843)
.L_4843:
        /*0290*/ 	.word	0x00000100
        /*0294*/ 	.word	0x00000001
        /*0298*/ 	.word	0x00000001


	//----- nvinfo : EIATTR_CRS_STACK_SIZE
	.align		4
.L_4844:
        /*029c*/ 	.byte	0x04, 0x1e
        /*029e*/ 	.short	(.L_4846 - .L_4845)
.L_4845:
        /*02a0*/ 	.word	0x00000000


	//----- nvinfo : EIATTR_CBANK_PARAM_SIZE
	.align		4
.L_4846:
        /*02a4*/ 	.byte	0x03, 0x19
        /*02a6*/ 	.short	0x0060


	//----- nvinfo : EIATTR_PARAM_CBANK
	.align		4
        /*02a8*/ 	.byte	0x04, 0x0a
        /*02aa*/ 	.short	(.L_4848 - .L_4847)
	.align		4
.L_4847:
        /*02ac*/ 	.word	index@(.nv.constant0._Z17LayerNormWarpImplI19BiasAddResidualLoadI6__halffE11AffineStoreIfS1_EfLi8ELi8ELi0ELi16ELi2ELb1EEvT_T0_iidPT1_S8_)
        /*02b0*/ 	.short	0x0380
        /*02b2*/ 	.short	0x0060


	//----- nvinfo : EIATTR_SW_WAR
	.align		4
.L_4848:
        /*02b4*/ 	.byte	0x04, 0x36
        /*02b6*/ 	.short	(.L_4850 - .L_4849)
.L_4849:
        /*02b8*/ 	.word	0x00000008
.L_4850:


//--------------------- .nv.info._Z17LayerNormWarpImplI19BiasAddResidualLoadI6__halffE11AffineStoreIfS1_EfLi8ELi8ELi8ELi16ELi2ELb0EEvT_T0_iidPT1_S8_ --------------------------
	.section	.nv.info._Z17LayerNormWarpImplI19BiasAddResidualLoadI6__halffE11AffineStoreIfS1_EfLi8ELi8ELi8ELi16ELi2ELb0EEvT_T0_iidPT1_S8_,"",@"SHT_CUDA_INFO"
	.sectionflags	@""
	.align	4


	//----- nvinfo : EIATTR_CUDA_API_VERSION
	.align		4
        /*0000*/ 	.byte	0x04, 0x37
        /*0002*/ 	.short	(.L_4852 - .L_4851)
.L_4851:
        /*0004*/ 	.word	0x00000082


	//----- nvinfo : EIATTR_KPARAM_INFO
	.align		4
.L_4852:
        /*0008*/ 	.byte	0x04, 0x17
        /*000a*/ 	.short	(.L_4854 - .L_4853)
.L_4853:
        /*000c*/ 	.word	0x00000000
        /*0010*/ 	.short	0x0006
        /*0012*/ 	.short	0x0058
        /*0014*/ 	.byte	0x00, 0xf5, 0x21, 0x00


	//----- nvinfo : EIATTR_KPARAM_INFO
	.align		4
.L_4854:
        /*0018*/ 	.byte	0x04, 0x17
        /*001a*/ 	.short	(.L_4856 - .L_4855)
.L_4855:
        /*001c*/ 	.word	0x00000000
        /*0020*/ 	.short	0x0005
        /*0022*/ 	.short	0x0050
        /*0024*/ 	.byte	0x00, 0xf5, 0x21, 0x00


	//----- nvinfo : EIATTR_KPARAM_INFO
	.align		4
.L_4856:
        /*0028*/ 	.byte	0x04, 0x17
        /*002a*/ 	.short	(.L_4858 - .L_4857)
.L_4857:
        /*002c*/ 	.word	0x00000000
        /*0030*/ 	.short	0x0004
        /*0032*/ 	.short	0x0048
        /*0034*/ 	.byte	0x00, 0xf0, 0x21, 0x00


	//----- nvinfo : EIATTR_KPARAM_INFO
	.align		4
.L_4858:
        /*0038*/ 	.byte	0x04, 0x17
        /*003a*/ 	.short	(.L_4860 - .L_4859)
.L_4859:
        /*003c*/ 	.word	0x00000000
        /*0040*/ 	.short	0x0003
        /*0042*/ 	.short	0x0044
        /*0044*/ 	.byte	0x00, 0xf0, 0x11, 0x00


	//----- nvinfo : EIATTR_KPARAM_INFO
	.align		4
.L_4860:
        /*0048*/ 	.byte	0x04, 0x17
        /*004a*/ 	.short	(.L_4862 - .L_4861)
.L_4861:
        /*004c*/ 	.word	0x00000000
        /*0050*/ 	.short	0x0002
        /*0052*/ 	.short	0x0040
        /*0054*/ 	.byte	0x00, 0xf0, 0x11, 0x00


	//----- nvinfo : EIATTR_KPARAM_INFO
	.align		4
.L_4862:
        /*0058*/ 	.byte	0x04, 0x17
        /*005a*/ 	.short	(.L_4864 - .L_4863)
.L_4863:
        /*005c*/ 	.word	0x00000000
        /*0060*/ 	.short	0x0001
        /*0062*/ 	.short	0x0020
        /*0064*/ 	.byte	0x00, 0xf0, 0x81, 0x00


	//----- nvinfo : EIATTR_KPARAM_INFO
	.align		4
.L_4864:
        /*0068*/ 	.byte	0x04, 0x17
        /*006a*/ 	.short	(.L_4866 - .L_4865)
.L_4865:
        /*006c*/ 	.word	0x00000000
        /*0070*/ 	.short	0x0000
        /*0072*/ 	.short	0x0000
        /*0074*/ 	.byte	0x00, 0xf0, 0x81, 0x00


	//----- nvinfo : EIATTR_SPARSE_MMA_MASK
	.align		4
.L_4866:
        /*0078*/ 	.byte	0x03, 0x50
        /*007a*/ 	.short	0x0000


	//----- nvinfo : EIATTR_MAXREG_COUNT
	.align		4
        /*007c*/ 	.byte	0x03, 0x1b
        /*007e*/ 	.short	0x00ff


	//----- nvinfo : EIATTR_EXTERNS
	.align		4
        /*0080*/ 	.byte	0x04, 0x0f
        /*0082*/ 	.short	(.L_4868 - .L_4867)


	//   ....[0]....
	.align		4
.L_4867:
        /*0084*/ 	.word	index@(__assertfail)


	//----- nvinfo : EIATTR_MERCURY_ISA_VERSION
	.align		4
.L_4868:
        /*0088*/ 	.byte	0x03, 0x5f
        /*008a*/ 	.short	0x0101


	//----- nvinfo : EIATTR_COOP_GROUP_MASK_REGIDS
	.align		4
        /*008c*/ 	.byte	0x04, 0x29
        /*008e*/ 	.short	(.L_4870 - .L_4869)


	//   ....[0]....
.L_4869:
        /*0090*/ 	.word	0xffffffff


	//   ....[1]....
        /*0094*/ 	.word	0xffffffff


	//   ....[2]....
        /*0098*/ 	.word	0xffffffff


	//   ....[3]....
        /*009c*/ 	.word	0xffffffff


	//   ....[4]....
        /*00a0*/ 	.word	0xffffffff


	//   ....[5]....
        /*00a4*/ 	.word	0xffffffff


	//   ....[6]....
        /*00a8*/ 	.word	0xffffffff


	//   ....[7]....
        /*00ac*/ 	.word	0xffffffff


	//   ....[8]....
        /*00b0*/ 	.word	0xffffffff


	//   ....[9]....
        /*00b4*/ 	.word	0xffffffff


	//   ....[10]....
        /*00b8*/ 	.word	0xffffffff


	//   ....[11]....
        /*00bc*/ 	.word	0xffffffff


	//   ....[12]....
        /*00c0*/ 	.word	0xffffffff


	//   ....[13]....
        /*00c4*/ 	.word	0xffffffff


	//   ....[14]....
        /*00c8*/ 	.word	0xffffffff


	//   ....[15]....
        /*00cc*/ 	.word	0xffffffff


	//   ....[16]....
        /*00d0*/ 	.word	0xffffffff


	//   ....[17]....
        /*00d4*/ 	.word	0xffffffff


	//   ....[18]....
        /*00d8*/ 	.word	0xffffffff


	//   ....[19]....
        /*00dc*/ 	.word	0xffffffff


	//   ....[20]....
        /*00e0*/ 	.word	0xffffffff


	//   ....[21]....
        /*00e4*/ 	.word	0xffffffff


	//   ....[22]....
        /*00e8*/ 	.word	0xffffffff


	//   ....[23]....
        /*00ec*/ 	.word	0xffffffff


	//   ....[24]....
        /*00f0*/ 	.word	0xffffffff


	//   ....[25]....
        /*00f4*/ 	.word	0xffffffff


	//   ....[26]....
        /*00f8*/ 	.word	0xffffffff


	//   ....[27]....
        /*00fc*/ 	.word	0xffffffff


	//   ....[28]....
        /*0100*/ 	.word	0xffffffff


	//   ....[29]....
        /*0104*/ 	.word	0xffffffff


	//   ....[30]....
        /*0108*/ 	.word	0x0500000f


	//   ....[31]....
        /*010c*/ 	.word	0x0500000f


	//   ....[32]....
        /*0110*/ 	.word	0x0500000f


	//   ....[33]....
        /*0114*/ 	.word	0x0500000f


	//   ....[34]....
        /*0118*/ 	.word	0x0500000f


	//   ....[35]....
        /*011c*/ 	.word	0x0500000f


	//   ....[36]....
        /*0120*/ 	.word	0x0500000f


	//   ....[37]....
        /*0124*/ 	.word	0x0500000f


	//   ....[38]....
        /*0128*/ 	.word	0x0500000f


	//   ....[39]....
        /*012c*/ 	.word	0x0500000f


	//   ....[40]....
        /*0130*/ 	.word	0x0500000f


	//   ....[41]....
        /*0134*/ 	.word	0x0500000f


	//   ....[42]....
        /*0138*/ 	.word	0x0500000f


	//   ....[43]....
        /*013c*/ 	.word	0x0500000f


	//   ....[44]....
        /*0140*/ 	.word	0x0500000f


	//   ....[45]....
        /*0144*/ 	.word	0x0500000f


	//   ....[46]....
        /*0148*/ 	.word	0x0500000f


	//   ....[47]....
        /*014c*/ 	.word	0x0500000f


	//   ....[48]....
        /*0150*/ 	.word	0x0500000f


	//   ....[49]....
        /*0154*/ 	.word	0x0500000f


	//   ....[50]....
        /*0158*/ 	.word	0x0500000f


	//   ....[51]....
        /*015c*/ 	.word	0x0500000f


	//   ....[52]....
        /*0160*/ 	.word	0x0500000f


	//   ....[53]....
        /*0164*/ 	.word	0x0500000f


	//   ....[54]....
        /*0168*/ 	.word	0x0500000f


	//   ....[55]....
        /*016c*/ 	.word	0x0500000f


	//   ....[56]....
        /*0170*/ 	.word	0x0500000f


	//   ....[57]....
        /*0174*/ 	.word	0x0500000f


	//   ....[58]....
        /*0178*/ 	.word	0x0500000f


	//   ....[59]....
        /*017c*/ 	.word	0x0500000f


	//----- nvinfo : EIATTR_COOP_GROUP_INSTR_OFFSETS
	.align		4
.L_4870:
        /*0180*/ 	.byte	0x04, 0x28
        /*0182*/ 	.short	(.L_4872 - .L_4871)


	//   ....[0]....
.L_4871:
        /*0184*/ 	.word	0x00000c10


	//   ....[1]....
        /*0188*/ 	.word	0x00000c20


	//   ....[2]....
        /*018c*/ 	.word	0x00000c30


	//   ....[3]....
        /*0190*/ 	.word	0x00000d40


	//   ....[4]....
        /*0194*/ 	.word	0x00000d50


	//   ....[5]....
        /*0198*/ 	.word	0x00000d60


	//   ....[6]....
        /*019c*/ 	.word	0x00000e90


	//   ....[7]....
        /*01a0*/ 	.word	0x00000ea0


	//   ....[8]....
        /*01a4*/ 	.word	0x00000eb0


	//   ....[9]....
        /*01a8*/ 	.word	0x00000fe0


	//   ....[10]....
        /*01ac*/ 	.word	0x00000ff0


	//   ....[11]....
        /*01b0*/ 	.word	0x00001000


	//   ....[12]....
        /*01b4*/ 	.word	0x00001130


	//   ....[13]....
        /*01b8*/ 	.word	0x00001140


	//   ....[14]....
        /*01bc*/ 	.word	0x00001150


	//   ....[15]....
        /*01c0*/ 	.word	0x00001720


	//   ....[16]....
        /*01c4*/ 	.word	0x00001730


	//   ....[17]....
        /*01c8*/ 	.word	0x00001740


	//   ....[18]....
        /*01cc*/ 	.word	0x00001860


	//   ....[19]....
        /*01d0*/ 	.word	0x00001870


	//   ....[20]....
        /*01d4*/ 	.word	0x00001880


	//   ....[21]....
        /*01d8*/ 	.word	0x000019b0


	//   ....[22]....
        /*01dc*/ 	.word	0x000019c0


	//   ....[23]....
        /*01e0*/ 	.word	0x000019d0


	//   ....[24]....
        /*01e4*/ 	.word	0x00001b00


	//   ....[25]....
        /*01e8*/ 	.word	0x00001b10


	//   ....[26]....
        /*01ec*/ 	.word	0x00001b20


	//   ....[27]....
        /*01f0*/ 	.word	0x00001c50


	//   ....[28]....
        /*01f4*/ 	.word	0x00001c60


	//   ....[29]....
        /*01f8*/ 	.word	0x00001c70


	//   ....[30]....
        /*01fc*/ 	.word	0x00002220


	//   ....[31]....
        /*0200*/ 	.word	0x000022b0


	//   ....[32]....
        /*0204*/ 	.word	0x00002300


	//   ....[33]....
        /*0208*/ 	.word	0x00002390


	//   ....[34]....
        /*020c*/ 	.word	0x00002420


	//   ....[35]....
        /*0210*/ 	.word	0x00002470


	//   ....[36]....
        /*0214*/ 	.word	0x00002500


	//   ....[37]....
        /*0218*/ 	.word	0x00002590


	//   ....[38]....
        /*021c*/ 	.word	0x000025e0


	//   ....[39]....
        /*0220*/ 	.word	0x00002670


	//   ....[40]....
        /*0224*/ 	.word	0x00002700


	//   ....[41]....
        /*0228*/ 	.word	0x00002750


	//   ....[42]....
        /*022c*/ 	.word	0x000027e0


	//   ....[43]....
        /*0230*/ 	.word	0x00002870


	//   ....[44]....
        /*0234*/ 	.word	0x000028c0


	//   ....[45]....
        /*0238*/ 	.word	0x00002950


	//   ....[46]....
        /*023c*/ 	.word	0x000029e0


	//   ....[47]....
        /*0240*/ 	.word	0x00002a30


	//   ....[48]....
        /*0244*/ 	.word	0x00002ac0


	//   ....[49]....
        /*0248*/ 	.word	0x00002b50


	//   ....[50]....
        /*024c*/ 	.word	0x00002ba0


	//   ....[51]....
        /*0250*/ 	.word	0x00002c30


	//   ....[52]....
        /*0254*/ 	.word	0x00002cc0


	//   ....[53]....
        /*0258*/ 	.word	0x00002d10


	//   ....[54]....
        /*025c*/ 	.word	0x00002da0


	//   ....[55]....
        /*0260*/ 	.word	0x00002e30


	//   ....[56]....
        /*0264*/ 	.word	0x00002e80


	//   ....[57]....
        /*0268*/ 	.word	0x00002f10


	//   ....[58]....
        /*026c*/ 	.word	0x00002fa0


	//   ....[59]....
        /*0270*/ 	.word	0x00002ff0


	//----- nvinfo : EIATTR_VRC_CTA_INIT_COUNT
	.align		4
.L_4872:
        /*0274*/ 	.byte	0x02, 0x4a
	.zero		1
	.zero		1


	//----- nvinfo : EIATTR_SYSCALL_OFFSETS
	.align		4
        /*0278*/ 	.byte	0x04, 0x46
        /*027a*/ 	.short	(.L_4874 - .L_4873)


	//   ....[0]....
.L_4873:
        /*027c*/ 	.word	0x00000170


	//----- nvinfo : EIATTR_EXIT_INSTR_OFFSETS
	.align		4
.L_4874:
        /*0280*/ 	.byte	0x04, 0x1c
        /*0282*/ 	.short	(.L_4876 - .L_4875)


	//   ....[0]....
.L_4875:
        /*0284*/ 	.word	0x000001f0


	//   ....[1]....
        /*0288*/ 	.word	0x000021c0


	//----- nvinfo : EIATTR_MAX_THREADS
	.align		4
.L_4876:
        /*028c*/ 	.byte	0x04, 0x05
        /*028e*/ 	.short	(.L_4878 - .L_4877)
.L_4877:
        /*0290*/ 	.word	0x00000100
        /*0294*/ 	.word	0x00000001
        /*0298*/ 	.word	0x00000001


	//----- nvinfo : EIATTR_CRS_STACK_SIZE
	.align		4
.L_4878:
        /*029c*/ 	.byte	0x04, 0x1e
        /*029e*/ 	.short	(.L_4880 - .L_4879)
.L_4879:
        /*02a0*/ 	.word	0x00000000


	//----- nvinfo : EIATTR_CBANK_PARAM_SIZE
	.align		4
.L_4880:
        /*02a4*/ 	.byte	0x03, 0x19
        /*02a6*/ 	.short	0x0060


	//----- nvinfo : EIATTR_PARAM_CBANK
	.align		4
        /*02a8*/ 	.byte	0x04, 0x0a
        /*02aa*/ 	.short	(.L_4882 - .L_4881)
	.align		4
.L_4881:
        /*02ac*/ 	.word	index@(.nv.constant0._Z17LayerNormWarpImplI19BiasAddResidualLoadI6__halffE11AffineStoreIfS1_EfLi8ELi8ELi8ELi16ELi2ELb0EEvT_T0_iidPT1_S8_)
        /*02b0*/ 	.short	0x0380
        /*02b2*/ 	.short	0x0060


	//----- nvinfo : EIATTR_SW_WAR
	.align		4
.L_4882:
        /*02b4*/ 	.byte	0x04, 0x36
        /*02b6*/ 	.short	(.L_4884 - .L_4883)
.L_4883:
        /*02b8*/ 	.word	0x00000008
.L_4884:


//--------------------- .nv.info._Z17LayerNormWarpImplI19BiasAddResidualLoadI6__halffE11AffineStoreIfS1_EfLi8ELi8ELi0ELi8ELi1ELb1EEvT_T0_iidPT1_S8_ --------------------------
	.section	.nv.info._Z17LayerNormWarpImplI19BiasAddResidualLoadI6__halffE11AffineStoreIfS1_EfLi8ELi8ELi0ELi8ELi1ELb1EEvT_T0_iidPT1_S8_,"",@"SHT_CUDA_INFO"
	.sectionflags	@""
	.align	4


	//----- nvinfo : EIATTR_CUDA_API_VERSION
	.align		4
        /*0000*/ 	.byte	0x04, 0x37
        /*0002*/ 	.short	(.L_4886 - .L_4885)
.L_4885:
        /*0004*/ 	.word	0x00000082


	//----- nvinfo : EIATTR_KPARAM_INFO
	.align		4
.L_4886:
        /*0008*/ 	.byte	0x04, 0x17
        /*000a*/ 	.short	(.L_4888 - .L_4887)
.L_4887:
        /*000c*/ 	.word	0x00000000
        /*0010*/ 	.short	0x0006
        /*0012*/ 	.short	0x0058
        /*0014*/ 	.byte	0x00, 0xf5, 0x21, 0x00


	//----- nvinfo : EIATTR_KPARAM_INFO
	.align		4
.L_4888:
        /*0018*/ 	.byte	0x04, 0x17
        /*001a*/ 	.short	(.L_4890 - .L_4889)
.L_4889:
        /*001c*/ 	.word	0x00000000
        /*0020*/ 	.short	0x0005
        /*0022*/ 	.short	0x0050
        /*0024*/ 	.byte	0x00, 0xf5, 0x21, 0x00


	//----- nvinfo : EIATTR_KPARAM_INFO
	.align		4
.L_4890:
        /*0028*/ 	.byte	0x04, 0x17
        /*002a*/ 	.short	(.L_4892 - .L_4891)
.L_4891:
        /*002c*/ 	.word	0x00000000
        /*0030*/ 	.short	0x0004
        /*0032*/ 	.short	0x0048
        /*0034*/ 	.byte	0x00, 0xf0, 0x21, 0x00


	//----- nvinfo : EIATTR_KPARAM_INFO
	.align		4
.L_4892:
        /*0038*/ 	.byte	0x04, 0x17
        /*003a*/ 	.short	(.L_4894 - .L_4893)
.L_4893:
        /*003c*/ 	.word	0x00000000
        /*0040*/ 	.short	0x0003
        /*0042*/ 	.short	0x0044
        /*0044*/ 	.byte	0x00, 0xf0, 0x11, 0x00


	//----- nvinfo : EIATTR_KPARAM_INFO
	.align		4
.L_4894:
        /*0048*/ 	.byte	0x04, 0x17
        /*004a*/ 	.short	(.L_4896 - .L_4895)
.L_4895:
        /*004c*/ 	.word	0x00000000
        /*0050*/ 	.short	0x0002
        /*0052*/ 	.short	0x0040
        /*0054*/ 	.byte	0x00, 0xf0, 0x11, 0x00


	//----- nvinfo : EIATTR_KPARAM_INFO
	.align		4
.L_4896:
        /*0058*/ 	.byte	0x04, 0x17
        /*005a*/ 	.short	(.L_4898 - .L_4897)
.L_4897:
        /*005c*/ 	.word	0x00000000
        /*0060*/ 	.short	0x0001
        /*0062*/ 	.short	0x0020
        /*0064*/ 	.byte	0x00, 0xf0, 0x81, 0x00


	//----- nvinfo : EIATTR_KPARAM_INFO
	.align		4
.L_4898:
        /*0068*/ 	.byte	0x04, 0x17
        /*006a*/ 	.short	(.L_4900 - .L_4899)
.L_4899:
        /*006c*/ 	.word	0x00000000
        /*0070*/ 	.short	0x0000
        /*0072*/ 	.short	0x0000
        /*0074*/ 	.byte	0x00, 0xf0, 0x81, 0x00


	//----- nvinfo : EIATTR_SPARSE_MMA_MASK
	.align		4
.L_4900:
        /*0078*/ 	.byte	0x03, 0x50
        /*007a*/ 	.short	0x0000


	//----- nvinfo : EIATTR_MAXREG_COUNT
	.align		4
        /*007c*/ 	.byte	0x03, 0x1b
        /*007e*/ 	.short	0x00ff


	//----- nvinfo : EIATTR_EXTERNS
	.align		4
        /*0080*/ 	.byte	0x04, 0x0f
        /*0082*/ 	.short	(.L_4902 - .L_4901)


	//   ....[0]....
	.align		4
.L_4901:
        /*0084*/ 	.word	index@(__assertfail)


	//----- nvinfo : EIATTR_MERCURY_ISA_VERSION
	.align		4
.L_4902:
        /*0088*/ 	.byte	0x03, 0x5f
        /*008a*/ 	.short	0x0101


	//----- nvinfo : EIATTR_COOP_GROUP_MASK_REGIDS
	.align		4
        /*008c*/ 	.byte	0x04, 0x29
        /*008e*/ 	.short	(.L_4904 - .L_4903)


	//   ....[0]....
.L_4903:
        /*0090*/ 	.word	0xffffffff


	//   ....[1]....
        /*0094*/ 	.word	0xffffffff


	//   ....[2]....
        /*0098*/ 	.word	0xffffffff


	//   ....[3]....
        /*009c*/ 	.word	0xffffffff


	//   ....[4]....
        /*00a0*/ 	.word	0xffffffff


	//   ....[5]....
        /*00a4*/ 	.word	0xffffffff


	//   ....[6]....
        /*00a8*/ 	.word	0xffffffff


	//   ....[7]....
        /*00ac*/ 	.word	0xffffffff


	//   ....[8]....
        /*00b0*/ 	.word	0xffffffff


	//   ....[9]....
        /*00b4*/ 	.word	0xffffffff


	//   ....[10]....
        /*00b8*/ 	.word	0xffffffff


	//   ....[11]....
        /*00bc*/ 	.word	0xffffffff


	//   ....[12]....
        /*00c0*/ 	.word	0x0500000f


	//   ....[13]....
        /*00c4*/ 	.word	0x0500000f


	//   ....[14]....
        /*00c8*/ 	.word	0x0500000f


	//   ....[15]....
        /*00cc*/ 	.word	0x0500000f


	//   ....[16]....
        /*00d0*/ 	.word	0x0500000f


	//   ....[17]....
        /*00d4*/ 	.word	0x0500000f


	//   ....[18]....
        /*00d8*/ 	.word	0x0500000f


	//   ....[19]....
        /*00dc*/ 	.word	0x0500000f


	//   ....[20]....
        /*00e0*/ 	.word	0x0500000f


	//   ....[21]....
        /*00e4*/ 	.word	0x0500000f


	//   ....[22]....
        /*00e8*/ 	.word	0x0500000f


	//   ....[23]....
        /*00ec*/ 	.word	0x0500000f


	//----- nvinfo : EIATTR_COOP_GROUP_INSTR_OFFSETS
	.align		4
.L_4904:
        /*00f0*/ 	.byte	0x04, 0x28
        /*00f2*/ 	.short	(.L_4906 - .L_4905)


	//   ....[0]....
.L_4905:
        /*00f4*/ 	.word	0x00000870


	//   ....[1]....
        /*00f8*/ 	.word	0x00000880


	//   ....[2]....
        /*00fc*/ 	.word	0x00000890


	//   ....[3]....
        /*0100*/ 	.word	0x000009e0


	//   ....[4]....
        /*0104*/ 	.word	0x000009f0


	//   ....[5]....
        /*0108*/ 	.word	0x00000a00


	//   ....[6]....
        /*010c*/ 	.word	0x00000b50


	//   ....[7]....
        /*0110*/ 	.word	0x00000b60


	//   ....[8]....
        /*0114*/ 	.word	0x00000b70


	//   ....[9]....
        /*0118*/ 	.word	0x00000cc0


	//   ....[10]....
        /*011c*/ 	.word	0x00000cd0


	//   ....[11]....
        /*0120*/ 	.word	0x00000ce0


	//   ....[12]....
        /*0124*/ 	.word	0x00001330


	//   ....[13]....
        /*0128*/ 	.word	0x000013c0


	//   ....[14]....
        /*012c*/ 	.word	0x00001410


	//   ....[15]....
        /*0130*/ 	.word	0x000014a0


	//   ....[16]....
        /*0134*/ 	.word	0x00001530


	//   ....[17]....
        /*0138*/ 	.word	0x00001580


	//   ....[18]....
        /*013c*/ 	.word	0x00001610


	//   ....[19]....
        /*0140*/ 	.word	0x000016a0


	//   ....[20]....
        /*0144*/ 	.word	0x000016f0


	//   ....[21]....
        /*0148*/ 	.word	0x00001780


	//   ....[22]....
        /*014c*/ 	.word	0x00001810


	//   ....[23]....
        /*0150*/ 	.word	0x00001860


	//----- nvinfo : EIATTR_VRC_CTA_INIT_COUNT
	.align		4
.L_4906:
        /*0154*/ 	.byte	0x02, 0x4a
	.zero		1
	.zero		1


	//----- nvinfo : EIATTR_SYSCALL_OFFSETS
	.align		4
        /*0158*/ 	.byte	0x04, 0x46
        /*015a*/ 	.short	(.L_4908 - .L_4907)


	//   ....[0]....
.L_4907:
        /*015c*/ 	.word	0x00000180


	//----- nvinfo : EIATTR_EXIT_INSTR_OFFSETS
	.align		4
.L_4908:
        /*0160*/ 	.byte	0x04, 0x1c
        /*0162*/ 	.short	(.L_4910 - .L_4909)


	//   ....[0]....
.L_4909:
        /*0164*/ 	.word	0x000001f0


	//   ....[1]....
        /*0168*/ 	.word	0x000012c0


	//----- nvinfo : EIATTR_MAX_THREADS
	.align		4
.L_4910:
        /*016c*/ 	.byte	0x04, 0x05
        /*016e*/ 	.short	(.L_4912 - .L_4911)
.L_4911:
        /*0170*/ 	.word	0x00000100
        /*0174*/ 	.word	0x00000001
        /*0178*/ 	.word	0x00000001


	//----- nvinfo : EIATTR_CRS_STACK_SIZE
	.align		4
.L_4912:
        /*017c*/ 	.byte	0x04, 0x1e
        /*017e*/ 	.short	(.L_4914 - .L_4913)
.L_4913:
        /*0180*/ 	.word	0x00000000


	//----- nvinfo : EIATTR_CBANK_PARAM_SIZE
	.align		4
.L_4914:
        /*0184*/ 	.byte	0x03, 0x19
        /*0186*/ 	.short	0x0060


	//----- nvinfo : EIATTR_PARAM_CBANK
	.align		4
        /*0188*/ 	.byte	0x04, 0x0a
        /*018a*/ 	.short	(.L_4916 - .L_4915)
	.align		4
.L_4915:
        /*018c*/ 	.word	index@(.nv.constant0._Z17LayerNormWarpImplI19BiasAddResidualLoadI6__halffE11AffineStoreIfS1_EfLi8ELi8ELi0ELi8ELi1ELb1EEvT_T0_iidPT1_S8_)
        /*0190*/ 	.short	0x0380
        /*0192*/ 	.short	0x0060


	//----- nvinfo : EIATTR_SW_WAR
	.align		4
.L_4916:
        /*0194*/ 	.byte	0x04, 0x36
        /*0196*/ 	.short	(.L_4918 - .L_4917)
.L_4917:
        /*0198*/ 	.word	0x00000008
.L_4918:


//--------------------- .nv.info._Z17LayerNormWarpImplI19BiasAddResidualLoadI6__halffE11AffineStoreIfS1_EfLi8ELi8ELi8ELi8ELi1ELb0EEvT_T0_iidPT1_S8_ --------------------------
	.section	.nv.info._Z17LayerNormWarpImplI19BiasAddResidualLoadI6__halffE11AffineStoreIfS1_EfLi8ELi8ELi8ELi8ELi1ELb0EEvT_T0_iidPT1_S8_,"",@"SHT_CUDA_INFO"
	.sectionflags	@""
	.align	4


	//----- nvinfo : EIATTR_CUDA_API_VERSION
	.align		4
        /*0000*/ 	.byte	0x04, 0x37
        /*0002*/ 	.short	(.L_4920 - .L_4919)
.L_4919:
        /*0004*/ 	.word	0x00000082


	//----- nvinfo : EIATTR_KPARAM_INFO
	.align		4
.L_4920:
        /*0008*/ 	.byte	0x04, 0x17
        /*000a*/ 	.short	(.L_4922 - .L_4921)
.L_4921:
        /*000c*/ 	.word	0x00000000
        /*0010*/ 	.short	0x0006
        /*0012*/ 	.short	0x0058
        /*0014*/ 	.byte	0x00, 0xf5, 0x21, 0x00


	//----- nvinfo : EIATTR_KPARAM_INFO
	.align		4
.L_4922:
        /*0018*/ 	.byte	0x04, 0x17
        /*001a*/ 	.short	(.L_4924 - .L_4923)
.L_4923:
        /*001c*/ 	.word	0x00000000
        /*0020*/ 	.short	0x0005
        /*0022*/ 	.short	0x0050
        /*0024*/ 	.byte	0x00, 0xf5, 0x21, 0x00


	//----- nvinfo : EIATTR_KPARAM_INFO
	.align		4
.L_4924:
        /*0028*/ 	.byte	0x04, 0x17
        /*002a*/ 	.short	(.L_4926 - .L_4925)
.L_4925:
        /*002c*/ 	.word	0x00000000
        /*0030*/ 	.short	0x0004
        /*0032*/ 	.short	0x0048
        /*0034*/ 	.byte	0x00, 0xf0, 0x21, 0x00


	//----- nvinfo : EIATTR_KPARAM_INFO
	.align		4
.L_4926:
        /*0038*/ 	.byte	0x04, 0x17
        /*003a*/ 	.short	(.L_4928 - .L_4927)
.L_4927:
        /*003c*/ 	.word	0x00000000
        /*0040*/ 	.short	0x0003
        /*0042*/ 	.short	0x0044
        /*0044*/ 	.byte	0x00, 0xf0, 0x11, 0x00


	//----- nvinfo : EIATTR_KPARAM_INFO
	.align		4
.L_4928:
        /*0048*/ 	.byte	0x04, 0x17
        /*004a*/ 	.short	(.L_4930 - .L_4929)
.L_4929:
        /*004c*/ 	.word	0x00000000
        /*0050*/ 	.short	0x0002
        /*0052*/ 	.short	0x0040
        /*0054*/ 	.byte	0x00, 0xf0, 0x11, 0x00


	//----- nvinfo : EIATTR_KPARAM_INFO
	.align		4
.L_4930:
        /*0058*/ 	.byte	0x04, 0x17
        /*005a*/ 	.short	(.L_4932 - .L_4931)
.L_4931:
        /*005c*/ 	.word	0x00000000
        /*0060*/ 	.short	0x0001
        /*0062*/ 	.short	0x0020
        /*0064*/ 	.byte	0x00, 0xf0, 0x81, 0x00


	//----- nvinfo : EIATTR_KPARAM_INFO
	.align		4
.L_4932:
        /*0068*/ 	.byte	0x04, 0x17
        /*006a*/ 	.short	(.L_4934 - .L_4933)
.L_4933:
        /*006c*/ 	.word	0x00000000
        /*0070*/ 	.short	0x0000
        /*0072*/ 	.short	0x0000
        /*0074*/ 	.byte	0x00, 0xf0, 0x81, 0x00


	//----- nvinfo : EIATTR_SPARSE_MMA_MASK
	.align		4
.L_4934:
        /*0078*/ 	.byte	0x03, 0x50
        /*007a*/ 	.short	0x0000


	//----- nvinfo : EIATTR_MAXREG_COUNT
	.align		4
        /*007c*/ 	.byte	0x03, 0x1b
        /*007e*/ 	.short	0x00ff


	//----- nvinfo : EIATTR_EXTERNS
	.align		4
        /*0080*/ 	.byte	0x04, 0x0f
        /*0082*/ 	.short	(.L_4936 - .L_4935)


	//   ....[0]....
	.align		4
.L_4935:
        /*0084*/ 	.word	index@(__assertfail)


	//----- nvinfo : EIATTR_MERCURY_ISA_VERSION
	.align		4
.L_4936:
        /*0088*/ 	.byte	0x03, 0x5f
        /*008a*/ 	.short	0x0101


	//----- nvinfo : EIATTR_COOP_GROUP_MASK_REGIDS
	.align		4
        /*008c*/ 	.byte	0x04, 0x29
        /*008e*/ 	.short	(.L_4938 - .L_4937)


	//   ....[0]....
.L_4937:
        /*0090*/ 	.word	0xffffffff


	//   ....[1]....
        /*0094*/ 	.word	0xffffffff


	//   ....[2]....
        /*0098*/ 	.word	0xffffffff


	//   ....[3]....
        /*009c*/ 	.word	0xffffffff


	//   ....[4]....
        /*00a0*/ 	.word	0xffffffff


	//   ....[5]....
        /*00a4*/ 	.word	0xffffffff


	//   ....[6]....
        /*00a8*/ 	.word	0xffffffff


	//   ....[7]....
        /*00ac*/ 	.word	0xffffffff


	//   ....[8]....
        /*00b0*/ 	.word	0xffffffff


	//   ....[9]....
        /*00b4*/ 	.word	0xffffffff


	//   ....[10]....
        /*00b8*/ 	.word	0xffffffff


	//   ....[11]....
        /*00bc*/ 	.word	0xffffffff


	//   ....[12]....
        /*00c0*/ 	.word	0x0500000f


	//   ....[13]....
        /*00c4*/ 	.word	0x0500000f


	//   ....[14]....
        /*00c8*/ 	.word	0x0500000f


	//   ....[15]....
        /*00cc*/ 	.word	0x0500000f


	//   ....[16]....
        /*00d0*/ 	.word	0x0500000f


	//   ....[17]....
        /*00d4*/ 	.word	0x0500000f


	//   ....[18]....
        /*00d8*/ 	.word	0x0500000f


	//   ....[19]....
        /*00dc*/ 	.word	0x0500000f


	//   ....[20]....
        /*00e0*/ 	.word	0x0500000f


	//   ....[21]....
        /*00e4*/ 	.word	0x0500000f


	//   ....[22]....
        /*00e8*/ 	.word	0x0500000f


	//   ....[23]....
        /*00ec*/ 	.word	0x0500000f


	//----- nvinfo : EIATTR_COOP_GROUP_INSTR_OFFSETS
	.align		4
.L_4938:
        /*00f0*/ 	.byte	0x04, 0x28
        /*00f2*/ 	.short	(.L_4940 - .L_4939)


	//   ....[0]....
.L_4939:
        /*00f4*/ 	.word	0x000007b0


	//   ....[1]....
        /*00f8*/ 	.word	0x000007c0


	//   ....[2]....
        /*00fc*/ 	.word	0x000007d0


	//   ....[3]....
        /*0100*/ 	.word	0x000008e0


	//   ....[4]....
        /*0104*/ 	.word	0x000008f0


	//   ....[5]....
        /*0108*/ 	.word	0x00000900


	//   ....[6]....
        /*010c*/ 	.word	0x00000a30


	//   ....[7]....
        /*0110*/ 	.word	0x00000a40


	//   ....[8]....
        /*0114*/ 	.word	0x00000a50


	//   ....[9]....
        /*0118*/ 	.word	0x00000b80


	//   ....[10]....
        /*011c*/ 	.word	0x00000b90


	//   ....[11]....
        /*0120*/ 	.word	0x00000ba0


	//   ....[12]....
        /*0124*/ 	.word	0x000011f0


	//   ....[13]....
        /*0128*/ 	.word	0x00001280


	//   ....[14]....
        /*012c*/ 	.word	0x000012d0


	//   ....[15]....
        /*0130*/ 	.word	0x00001360


	//   ....[16]....
        /*0134*/ 	.word	0x000013f0


	//   ....[17]....
        /*0138*/ 	.word	0x00001440


	//   ....[18]....
        /*013c*/ 	.word	0x000014d0


	//   ....[19]....
        /*0140*/ 	.word	0x00001560


	//   ....[20]....
        /*0144*/ 	.word	0x000015b0


	//   ....[21]....
        /*0148*/ 	.word	0x00001640


	//   ....[22]....
        /*014c*/ 	.word	0x000016d0


	//   ....[23]....
        /*0150*/ 	.word	0x00001720


	//----- nvinfo : EIATTR_VRC_CTA_INIT_COUNT
	.align		4
.L_4940:
        /*0154*/ 	.byte	0x02, 0x4a
	.zero		1
	.zero		1


	//----- nvinfo : EIATTR_SYSCALL_OFFSETS
	.align		4
        /*0158*/ 	.byte	0x04, 0x46
        /*015a*/ 	.short	(.L_4942 - .L_4941)


	//   ....[0]....
.L_4941:
        /*015c*/ 	.word	0x00000180


	//----- nvinfo : EIATTR_EXIT_INSTR_OFFSETS
	.align		4
.L_4942:
        /*0160*/ 	.byte	0x04, 0x1c
        /*0162*/ 	.short	(.L_4944 - .L_4943)


	//   ....[0]....
.L_4943:
        /*0164*/ 	.word	0x000001f0


	//   ....[1]....
        /*0168*/ 	.word	0x00001180


	//----- nvinfo : EIATTR_MAX_THREADS
	.align		4
.L_4944:
        /*016c*/ 	.byte	0x04, 0x05
        /*016e*/ 	.short	(.L_4946 - .L_4945)
.L_4945:
        /*0170*/ 	.word	0x00000100
        /*0174*/ 	.word	0x00000001
        /*0178*/ 	.word	0x00000001


	//----- nvinfo : EIATTR_CRS_STACK_SIZE
	.align		4
.L_4946:
        /*017c*/ 	.byte	0x04, 0x1e
        /*017e*/ 	.short	(.L_4948 - .L_4947)
.L_4947:
        /*0180*/ 	.word	0x00000000


	//----- nvinfo : EIATTR_CBANK_PARAM_SIZE
	.align		4
.L_4948:
        /*0184*/ 	.byte	0x03, 0x19
        /*0186*/ 	.short	0x0060


	//----- nvinfo : EIATTR_PARAM_CBANK
	.align		4
        /*0188*/ 	.byte	0x04, 0x0a
        /*018a*/ 	.short	(.L_4950 - .L_4949)
	.align		4
.L_4949:
        /*018c*/ 	.word	index@(.nv.constant0._Z17LayerNormWarpImplI19BiasAddResidualLoadI6__halffE11AffineStoreIfS1_EfLi8ELi8ELi8ELi8ELi1ELb0EEvT_T0_iidPT1_S8_)
        /*0190*/ 	.short	0x0380
        /*0192*/ 	.short	0x0060


	//----- nvinfo : EIATTR_SW_WAR
	.align		4
.L_4950:
        /*0194*/ 	.byte	0x04, 0x36
        /*0196*/ 	.short	(.L_4952 - .L_4951)
.L_4951:
        /*0198*/ 	.word	0x00000008
.L_4952:


//--------------------- .nv.info._Z17LayerNormWarpImplI19BiasAddResidualLoadI6__halffE11AffineStoreIfS1_EfLi8ELi8ELi0ELi8ELi2ELb1EEvT_T0_iidPT1_S8_ --------------------------
	.section	.nv.info._Z17LayerNormWarpImplI19BiasAddResidualLoadI6__halffE11AffineStoreIfS1_EfLi8ELi8ELi0ELi8ELi2ELb1EEvT_T0_iidPT1_S8_,"",@"SHT_CUDA_INFO"
	.sectionflags	@""
	.align	4


	//----- nvinfo : EIATTR_CUDA_API_VERSION
	.align		4
        /*0000*/ 	.byte	0x04, 0x37
        /*0002*/ 	.short	(.L_4954 - .L_4953)
.L_4953:
        /*0004*/ 	.word	0x00000082


	//----- nvinfo : EIATTR_KPARAM_INFO
	.align		4
.L_4954:
        /*0008*/ 	.byte	0x04, 0x17
        /*000a*/ 	.short	(.L_4956 - .L_4955)
.L_4955:
        /*000c*/ 	.word	0x00000000
        /*0010*/ 	.short	0x0006
        /*0012*/ 	.short	0x0058
        /*0014*/ 	.byte	0x00, 0xf5, 0x21, 0x00


	//----- nvinfo : EIATTR_KPARAM_INFO
	.align		4
.L_4956:
        /*0018*/ 	.byte	0x04, 0x17
        /*001a*/ 	.short	(.L_4958 - .L_4957)
.L_4957:
        /*001c*/ 	.word	0x00000000
        /*0020*/ 	.short	0x0005
        /*0022*/ 	.short	0x0050
        /*0024*/ 	.byte	0x00, 0xf5, 0x21, 0x00


	//----- nvinfo : EIATTR_KPARAM_INFO
	.align		4
.L_4958:
        /*0028*/ 	.byte	0x04, 0x17
        /*002a*/ 	.short	(.L_4960 - .L_4959)
.L_4959:
        /*002c*/ 	.word	0x00000000
        /*0030*/ 	.short	0x0004
        /*0032*/ 	.short	0x0048
        /*0034*/ 	.byte	0x00, 0xf0, 0x21, 0x00


	//----- nvinfo : EIATTR_KPARAM_INFO
	.align		4
.L_4960:
        /*0038*/ 	.byte	0x04, 0x17
        /*003a*/ 	.short	(.L_4962 - .L_4961)
.L_4961:
        /*003c*/ 	.word	0x00000000
        /*0040*/ 	.short	0x0003
        /*0042*/ 	.short	0x0044
        /*0044*/ 	.byte	0x00, 0xf0, 0x11, 0x00


	//----- nvinfo : EIATTR_KPARAM_INFO
	.align		4
.L_4962:
        /*0048*/ 	.byte	0x04, 0x17
        /*004a*/ 	.short	(.L_4964 - .L_4963)
.L_4963:
        /*004c*/ 	.word	0x00000000
        /*0050*/ 	.short	0x0002
        /*0052*/ 	.short	0x0040
        /*0054*/ 	.byte	0x00, 0xf0, 0x11, 0x00


	//----- nvinfo : EIATTR_KPARAM_INFO
	.align		4
.L_4964:
        /*0058*/ 	.byte	0x04, 0x17
        /*005a*/ 	.short	(.L_4966 - .L_4965)
.L_4965:
        /*005c*/ 	.word	0x00000000
        /*0060*/ 	.short	0x0001
        /*0062*/ 	.short	0x0020
        /*0064*/ 	.byte	0x00, 0xf0, 0x81, 0x00


	//----- nvinfo : EIATTR_KPARAM_INFO
	.align		4
.L_4966:
        /*0068*/ 	.byte	0x04, 0x17
        /*006a*/ 	.short	(.L_4968 - .L_4967)
.L_4967:
        /*006c*/ 	.word	0x00000000
        /*0070*/ 	.short	0x0000
        /*0072*/ 	.short	0x0000
        /*0074*/ 	.byte	0x00, 0xf0, 0x81, 0x00


	//----- nvinfo : EIATTR_SPARSE_MMA_MASK
	.align		4
.L_4968:
        /*0078*/ 	.byte	0x03, 0x50
        /*007a*/ 	.short	0x0000


	//----- nvinfo : EIATTR_MAXREG_COUNT
	.align		4
        /*007c*/ 	.byte	0x03, 0x1b
        /*007e*/ 	.short	0x00ff


	//----- nvinfo : EIATTR_EXTERNS
	.align		4
        /*0080*/ 	.byte	0x04, 0x0f
        /*0082*/ 	.short	(.L_4970 - .L_4969)


	//   ....[0]....
	.align		4
.L_4969:
        /*0084*/ 	.word	index@(__assertfail)


	//----- nvinfo : EIATTR_MERCURY_ISA_VERSION
	.align		4
.L_4970:
        /*0088*/ 	.byte	0x03, 0x5f
        /*008a*/ 	.short	0x0101


	//----- nvinfo : EIATTR_COOP_GROUP_MASK_REGIDS
	.align		4
        /*008c*/ 	.byte	0x04, 0x29
        /*008e*/ 	.short	(.L_4972 - .L_4971)


	//   ....[0]....
.L_4971:
        /*0090*/ 	.word	0xffffffff


	//   ....[1]....
        /*0094*/ 	.word	0xffffffff


	//   ....[2]....
        /*0098*/ 	.word	0xffffffff


	//   ....[3]....
        /*009c*/ 	.word	0xffffffff


	//   ....[4]....
        /*00a0*/ 	.word	0xffffffff


	//   ....[5]....
        /*00a4*/ 	.word	0xffffffff


	//   ....[6]....
        /*00a8*/ 	.word	0xffffffff


	//   ....[7]....
        /*00ac*/ 	.word	0xffffffff


	//   ....[8]....
        /*00b0*/ 	.word	0xffffffff


	//   ....[9]....
        /*00b4*/ 	.word	0xffffffff


	//   ....[10]....
        /*00b8*/ 	.word	0xffffffff


	//   ....[11]....
        /*00bc*/ 	.word	0xffffffff


	//   ....[12]....
        /*00c0*/ 	.word	0xffffffff


	//   ....[13]....
        /*00c4*/ 	.word	0xffffffff


	//   ....[14]....
        /*00c8*/ 	.word	0xffffffff


	//   ....[15]....
        /*00cc*/ 	.word	0xffffffff


	//   ....[16]....
        /*00d0*/ 	.word	0xffffffff


	//   ....[17]....
        /*00d4*/ 	.word	0xffffffff


	//   ....[18]....
        /*00d8*/ 	.word	0xffffffff


	//   ....[19]....
        /*00dc*/ 	.word	0xffffffff


	//   ....[20]....
        /*00e0*/ 	.word	0xffffffff


	//   ....[21]....
        /*00e4*/ 	.word	0xffffffff


	//   ....[22]....
        /*00e8*/ 	.word	0xffffffff


	//   ....[23]....
        /*00ec*/ 	.word	0xffffffff


	//   ....[24]....
        /*00f0*/ 	.word	0x0500000f


	//   ....[25]....
        /*00f4*/ 	.word	0x0500000f


	//   ....[26]....
        /*00f8*/ 	.word	0x0500000f


	//   ....[27]....
        /*00fc*/ 	.word	0x0500000f


	//   ....[28]....
        /*0100*/ 	.word	0x0500000f


	//   ....[29]....
        /*0104*/ 	.word	0x0500000f


	//   ....[30]....
        /*0108*/ 	.word	0x0500000f


	//   ....[31]....
        /*010c*/ 	.word	0x0500000f


	//   ....[32]....
        /*0110*/ 	.word	0x0500000f


	//   ....[33]....
        /*0114*/ 	.word	0x0500000f


	//   ....[34]....
        /*0118*/ 	.word	0x0500000f


	//   ....[35]....
        /*011c*/ 	.word	0x0500000f


	//   ....[36]....
        /*0120*/ 	.word	0x0500000f


	//   ....[37]....
        /*0124*/ 	.word	0x0500000f


	//   ....[38]....
        /*0128*/ 	.word	0x0500000f


	//   ....[39]....
        /*012c*/ 	.word	0x0500000f


	//   ....[40]....
        /*0130*/ 	.word	0x0500000f


	//   ....[41]....
        /*0134*/ 	.word	0x0500000f


	//   ....[42]....
        /*0138*/ 	.word	0x0500000f


	//   ....[43]....
        /*013c*/ 	.word	0x0500000f


	//   ....[44]....
        /*0140*/ 	.word	0x0500000f


	//   ....[45]....
        /*0144*/ 	.word	0x0500000f


	//   ....[46]....
        /*0148*/ 	.word	0x0500000f


	//   ....[47]....
        /*014c*/ 	.word	0x0500000f


	//----- nvinfo : EIATTR_COOP_GROUP_INSTR_OFFSETS
	.align		4
.L_4972:
        /*0150*/ 	.byte	0x04, 0x28
        /*0152*/ 	.short	(.L_4974 - .L_4973)


	//   ....[0]....
.L_4973:
        /*0154*/ 	.word	0x00000dc0


	//   ....[1]....
        /*0158*/ 	.word	0x00000dd0


	//   ....[2]....
        /*015c*/ 	.word	0x00000de0


	//   ....[3]....
        /*0160*/ 	.word	0x00000f30


	//   ....[4]....
        /*0164*/ 	.word	0x00000f40


	//   ....[5]....
        /*0168*/ 	.word	0x00000f50


	//   ....[6]....
        /*016c*/ 	.word	0x000010a0


	//   ....[7]....
        /*0170*/ 	.word	0x000010b0


	//   ....[8]....
        /*0174*/ 	.word	0x000010c0


	//   ....[9]....
        /*0178*/ 	.word	0x00001210


	//   ....[10]....
        /*017c*/ 	.word	0x00001220


	//   ....[11]....
        /*0180*/ 	.word	0x00001230


	//   ....[12]....
        /*0184*/ 	.word	0x00001840


	//   ....[13]....
        /*0188*/ 	.word	0x00001850


	//   ....[14]....
        /*018c*/ 	.word	0x00001860


	//   ....[15]....
        /*0190*/ 	.word	0x000019b0


	//   ....[16]....
        /*0194*/ 	.word	0x000019c0


	//   ....[17]....
        /*0198*/ 	.word	0x000019d0


	//   ....[18]....
        /*019c*/ 	.word	0x00001b20


	//   ....[19]....
        /*01a0*/ 	.word	0x00001b30


	//   ....[20]....
        /*01a4*/ 	.word	0x00001b40


	//   ....[21]....
        /*01a8*/ 	.word	0x00001c90


	//   ....[22]....
        /*01ac*/ 	.word	0x00001ca0


	//   ....[23]....
        /*01b0*/ 	.word	0x00001cb0


	//   ....[24]....
        /*01b4*/ 	.word	0x00002300


	//   ....[25]....
        /*01b8*/ 	.word	0x00002390


	//   ....[26]....
        /*01bc*/ 	.word	0x000023e0


	//   ....[27]....
        /*01c0*/ 	.word	0x00002470


	//   ....[28]....
        /*01c4*/ 	.word	0x00002500


	//   ....[29]....
        /*01c8*/ 	.word	0x00002550


	//   ....[30]....
        /*01cc*/ 	.word	0x000025e0


	//   ....[31]....
        /*01d0*/ 	.word	0x00002670


	//   ....[32]....
        /*01d4*/ 	.word	0x000026c0


	//   ....[33]....
        /*01d8*/ 	.word	0x00002750


	//   ....[34]....
        /*01dc*/ 	.word	0x000027e0


	//   ....[35]....
        /*01e0*/ 	.word	0x00002830


	//   ....[36]....
        /*01e4*/ 	.word	0x000028c0


	//   ....[37]....
        /*01e8*/ 	.word	0x00002950


	//   ....[38]....
        /*01ec*/ 	.word	0x000029a0


	//   ....[39]....
        /*01f0*/ 	.word	0x00002a30


	//   ....[40]....
        /*01f4*/ 	.word	0x00002ac0


	//   ....[41]....
        /*01f8*/ 	.word	0x00002b10


	//   ....[42]....
        /*01fc*/ 	.word	0x00002ba0


	//   ....[43]....
        /*0200*/ 	.word	0x00002c30


	//   ....[44]....
        /*0204*/ 	.word	0x00002c80


	//   ....[45]....
        /*0208*/ 	.word	0x00002d10


	//   ....[46]....
        /*020c*/ 	.word	0x00002da0


	//   ....[47]....
        /*0210*/ 	.word	0x00002df0


	//----- nvinfo : EIATTR_VRC_CTA_INIT_COUNT
	.align		4
.L_4974:
        /*0214*/ 	.byte	0x02, 0x4a
	.zero		1
	.zero		1


	//----- nvinfo : EIATTR_SYSCALL_OFFSETS
	.align		4
        /*0218*/ 	.byte	0x04, 0x46
        /*021a*/ 	.short	(.L_4976 - .L_4975)


	//   ....[0]....
.L_4975:
        /*021c*/ 	.word	0x00000180


	//----- nvinfo : EIATTR_EXIT_INSTR_OFFSETS
	.align		4
.L_4976:
        /*0220*/ 	.byte	0x04, 0x1c
        /*0222*/ 	.short	(.L_4978 - .L_4977)


	//   ....[0]....
.L_4977:
        /*0224*/ 	.word	0x00000200


	//   ....[1]....
        /*0228*/ 	.word	0x00002290


	//----- nvinfo : EIATTR_MAX_THREADS
	.align		4
.L_4978:
        /*022c*/ 	.byte	0x04, 0x05
        /*022e*/ 	.short	(.L_4980 - .L_4979)
.L_4979:
        /*0230*/ 	.word	0x00000100
        /*0234*/ 	.word	0x00000001
        /*0238*/ 	.word	0x00000001


	//----- nvinfo : EIATTR_CRS_STACK_SIZE
	.align		4
.L_4980:
        /*023c*/ 	.byte	0x04, 0x1e
        /*023e*/ 	.short	(.L_4982 - .L_4981)
.L_4981:
        /*0240*/ 	.word	0x00000000


	//----- nvinfo : EIATTR_CBANK_PARAM_SIZE
	.align		4
.L_4982:
        /*0244*/ 	.byte	0x03, 0x19
        /*0246*/ 	.short	0x0060


	//----- nvinfo : EIATTR_PARAM_CBANK
	.align		4
        /*0248*/ 	.byte	0x04, 0x0a
        /*024a*/ 	.short	(.L_4984 - .L_4983)
	.align		4
.L_4983:
        /*024c*/ 	.word	index@(.nv.constant0._Z17LayerNormWarpImplI19BiasAddResidualLoadI6__halffE11AffineStoreIfS1_EfLi8ELi8ELi0ELi8ELi2ELb1EEvT_T0_iidPT1_S8_)
        /*0250*/ 	.short	0x0380
        /*0252*/ 	.short	0x0060


	//----- nvinfo : EIATTR_SW_WAR
	.align		4
.L_4984:
        /*0254*/ 	.byte	0x04, 0x36
        /*0256*/ 	.short	(.L_4986 - .L_4985)
.L_4985:
        /*0258*/ 	.word	0x00000008
.L_4986:


//--------------------- .nv.info._Z17LayerNormWarpImplI19BiasAddResidualLoadI6__halffE11AffineStoreIfS1_EfLi8ELi8ELi8ELi8ELi2ELb0EEvT_T0_iidPT1_S8_ --------------------------
	.section	.nv.info._Z17LayerNormWarpImplI19BiasAddResidualLoadI6__halffE11AffineStoreIfS1_EfLi8ELi8ELi8ELi8ELi2ELb0EEvT_T0_iidPT1_S8_,"",@"SHT_CUDA_INFO"
	.sectionflags	@""
	.align	4


	//----- nvinfo : EIATTR_CUDA_API_VERSION
	.align		4
        /*0000*/ 	.byte	0x04, 0x37
        /*0002*/ 	.short	(.L_4988 - .L_4987)
.L_4987:
        /*0004*/ 	.word	0x00000082


	//----- nvinfo : EIATTR_KPARAM_INFO
	.align		4
.L_4988:
        /*0008*/ 	.byte	0x04, 0x17
        /*000a*/ 	.short	(.L_4990 - .L_4989)
.L_4989:
        /*000c*/ 	.word	0x00000000
        /*0010*/ 	.short	0x0006
        /*0012*/ 	.short	0x0058
        /*0014*/ 	.byte	0x00, 0xf5, 0x21, 0x00


	//----- nvinfo : EIATTR_KPARAM_INFO
	.align		4
.L_4990:
        /*0018*/ 	.byte	0x04, 0x17
        /*001a*/ 	.short	(.L_4992 - .L_4991)
.L_4991:
        /*001c*/ 	.word	0x00000000
        /*0020*/ 	.short	0x0005
        /*0022*/ 	.short	0x0050
        /*0024*/ 	.byte	0x00, 0xf5, 0x21, 0x00


	//----- nvinfo : EIATTR_KPARAM_INFO
	.align		4
.L_4992:
        /*0028*/ 	.byte	0x04, 0x17
        /*002a*/ 	.short	(.L_4994 - .L_4993)
.L_4993:
        /*002c*/ 	.word	0x00000000
        /*0030*/ 	.short	0x0004
        /*0032*/ 	.short	0x0048
        /*0034*/ 	.byte	0x00, 0xf0, 0x21, 0x00


	//----- nvinfo : EIATTR_KPARAM_INFO
	.align		4
.L_4994:
        /*0038*/ 	.byte	0x04, 0x17
        /*003a*/ 	.short	(.L_4996 - .L_4995)
.L_4995:
        /*003c*/ 	.word	0x00000000
        /*0040*/ 	.short	0x0003
        /*0042*/ 	.short	0x0044
        /*0044*/ 	.byte	0x00, 0xf0, 0x11, 0x00


	//----- nvinfo : EIATTR_KPARAM_INFO
	.align		4
.L_4996:
        /*0048*/ 	.byte	0x04, 0x17
        /*004a*/ 	.short	(.L_4998 - .L_4997)
.L_4997:
        /*004c*/ 	.word	0x00000000
        /*0050*/ 	.short	0x0002
        /*0052*/ 	.short	0x0040
        /*0054*/ 	.byte	0x00, 0xf0, 0x11, 0x00


	//----- nvinfo : EIATTR_KPARAM_INFO
	.align		4
.L_4998:
        /*0058*/ 	.byte	0x04, 0x17
        /*005a*/ 	.short	(.L_5000 - .L_4999)
.L_4999:
        /*005c*/ 	.word	0x00000000
        /*0060*/ 	.short	0x0001
        /*0062*/ 	.short	0x0020
        /*0064*/ 	.byte	0x00, 0xf0, 0x81, 0x00


	//----- nvinfo : EIATTR_KPARAM_INFO
	.align		4
.L_5000:
        /*0068*/ 	.byte	0x04, 0x17
        /*006a*/ 	.short	(.L_5002 - .L_5001)
.L_5001:
        /*006c*/ 	.word	0x00000000
        /*0070*/ 	.short	0x0000
        /*0072*/ 	.short	0x0000
        /*0074*/ 	.byte	0x00, 0xf0, 0x81, 0x00


	//----- nvinfo : EIATTR_SPARSE_MMA_MASK
	.align		4
.L_5002:
        /*0078*/ 	.byte	0x03, 0x50
        /*007a*/ 	.short	0x0000


	//----- nvinfo : EIATTR_MAXREG_COUNT
	.align		4
        /*007c*/ 	.byte	0x03, 0x1b
        /*007e*/ 	.short	0x00ff


	//----- nvinfo : EIATTR_EXTERNS
	.align		4
        /*0080*/ 	.byte	0x04, 0x0f
        /*0082*/ 	.short	(.L_5004 - .L_5003)


	//   ....[0]....
	.align		4
.L_5003:
        /*0084*/ 	.word	index@(__assertfail)


	//----- nvinfo : EIATTR_MERCURY_ISA_VERSION
	.align		4
.L_5004:
        /*0088*/ 	.byte	0x03, 0x5f
        /*008a*/ 	.short	0x0101


	//----- nvinfo : EIATTR_COOP_GROUP_MASK_REGIDS
	.align		4
        /*008c*/ 	.byte	0x04, 0x29
        /*008e*/ 	.short	(.L_5006 - .L_5005)


	//   ....[0]....
.L_5005:
        /*0090*/ 	.word	0xffffffff


	//   ....[1]....
        /*0094*/ 	.word	0xffffffff


	//   ....[2]....
        /*0098*/ 	.word	0xffffffff


	//   ....[3]....
        /*009c*/ 	.word	0xffffffff


	//   ....[4]....
        /*00a0*/ 	.word	0xffffffff


	//   ....[5]....
        /*00a4*/ 	.word	0xffffffff


	//   ....[6]....
        /*00a8*/ 	.word	0xffffffff


	//   ....[7]....
        /*00ac*/ 	.word	0xffffffff


	//   ....[8]....
        /*00b0*/ 	.word	0xffffffff


	//   ....[9]....
        /*00b4*/ 	.word	0xffffffff


	//   ....[10]....
        /*00b8*/ 	.word	0xffffffff


	//   ....[11]....
        /*00bc*/ 	.word	0xffffffff


	//   ....[12]....
        /*00c0*/ 	.word	0xffffffff


	//   ....[13]....
        /*00c4*/ 	.word	0xffffffff


	//   ....[14]....
        /*00c8*/ 	.word	0xffffffff


	//   ....[15]....
        /*00cc*/ 	.word	0xffffffff


	//   ....[16]....
        /*00d0*/ 	.word	0xffffffff


	//   ....[17]....
        /*00d4*/ 	.word	0xffffffff


	//   ....[18]....
        /*00d8*/ 	.word	0xffffffff


	//   ....[19]....
        /*00dc*/ 	.word	0xffffffff


	//   ....[20]....
        /*00e0*/ 	.word	0xffffffff


	//   ....[21]....
        /*00e4*/ 	.word	0xffffffff


	//   ....[22]....
        /*00e8*/ 	.word	0xffffffff


	//   ....[23]....
        /*00ec*/ 	.word	0xffffffff


	//   ....[24]....
        /*00f0*/ 	.word	0x0500000f


	//   ....[25]....
        /*00f4*/ 	.word	0x0500000f


	//   ....[26]....
        /*00f8*/ 	.word	0x0500000f


	//   ....[27]....
        /*00fc*/ 	.word	0x0500000f


	//   ....[28]....
        /*0100*/ 	.word	0x0500000f


	//   ....[29]....
        /*0104*/ 	.word	0x0500000f


	//   ....[30]....
        /*0108*/ 	.word	0x0500000f


	//   ....[31]....
        /*010c*/ 	.word	0x0500000f


	//   ....[32]....
        /*0110*/ 	.word	0x0500000f


	//   ....[33]....
        /*0114*/ 	.word	0x0500000f


	//   ....[34]....
        /*0118*/ 	.word	0x0500000f


	//   ....[35]....
        /*011c*/ 	.word	0x0500000f


	//   ....[36]....
        /*0120*/ 	.word	0x0500000f


	//   ....[37]....
        /*0124*/ 	.word	0x0500000f


	//   ....[38]....
        /*0128*/ 	.word	0x0500000f


	//   ....[39]....
        /*012c*/ 	.word	0x0500000f


	//   ....[40]....
        /*0130*/ 	.word	0x0500000f


	//   ....[41]....
        /*0134*/ 	.word	0x0500000f


	//   ....[42]....
        /*0138*/ 	.word	0x0500000f


	//   ....[43]....
        /*013c*/ 	.word	0x0500000f


	//   ....[44]....
        /*0140*/ 	.word	0x0500000f


	//   ....[45]....
        /*0144*/ 	.word	0x0500000f


	//   ....[46]....
        /*0148*/ 	.word	0x0500000f


	//   ....[47]....
        /*014c*/ 	.word	0x0500000f


	//----- nvinfo : EIATTR_COOP_GROUP_INSTR_OFFSETS
	.align		4
.L_5006:
        /*0150*/ 	.byte	0x04, 0x28
        /*0152*/ 	.short	(.L_5008 - .L_5007)


	//   ....[0]....
.L_5007:
        /*0154*/ 	.word	0x00000c10


	//   ....[1]....
        /*0158*/ 	.word	0x00000c20


	//   ....[2]....
        /*015c*/ 	.word	0x00000c30


	//   ....[3]....
        /*0160*/ 	.word	0x00000d40


	//   ....[4]....
        /*0164*/ 	.word	0x00000d50


	//   ....[5]....
        /*0168*/ 	.word	0x00000d60


	//   ....[6]....
        /*016c*/ 	.word	0x00000e90


	//   ....[7]....
        /*0170*/ 	.word	0x00000ea0


	//   ....[8]....
        /*0174*/ 	.word	0x00000eb0


	//   ....[9]....
        /*0178*/ 	.word	0x00000fe0


	//   ....[10]....
        /*017c*/ 	.word	0x00000ff0


	//   ....[11]....
        /*0180*/ 	.word	0x00001000


	//   ....[12]....
        /*0184*/ 	.word	0x000015d0


	//   ....[13]....
        /*0188*/ 	.word	0x000015e0


	//   ....[14]....
        /*018c*/ 	.word	0x000015f0


	//   ....[15]....
        /*0190*/ 	.word	0x00001710


	//   ....[16]....
        /*0194*/ 	.word	0x00001720


	//   ....[17]....
        /*0198*/ 	.word	0x00001730


	//   ....[18]....
        /*019c*/ 	.word	0x00001860


	//   ....[19]....
        /*01a0*/ 	.word	0x00001870


	//   ....[20]....
        /*01a4*/ 	.word	0x00001880


	//   ....[21]....
        /*01a8*/ 	.word	0x000019b0


	//   ....[22]....
        /*01ac*/ 	.word	0x000019c0


	//   ....[23]....
        /*01b0*/ 	.word	0x000019d0


	//   ....[24]....
        /*01b4*/ 	.word	0x00001f80


	//   ....[25]....
        /*01b8*/ 	.word	0x00002010


	//   ....[26]....
        /*01bc*/ 	.word	0x00002060


	//   ....[27]....
        /*01c0*/ 	.word	0x000020f0


	//   ....[28]....
        /*01c4*/ 	.word	0x00002180


	//   ....[29]....
        /*01c8*/ 	.word	0x000021d0


	//   ....[30]....
        /*01cc*/ 	.word	0x00002260


	//   ....[31]....
        /*01d0*/ 	.word	0x000022f0


	//   ....[32]....
        /*01d4*/ 	.word	0x00002340


	//   ....[33]....
        /*01d8*/ 	.word	0x000023d0


	//   ....[34]....
        /*01dc*/ 	.word	0x00002460


	//   ....[35]....
        /*01e0*/ 	.word	0x000024b0


	//   ....[36]....
        /*01e4*/ 	.word	0x00002540


	//   ....[37]....
        /*01e8*/ 	.word	0x000025d0


	//   ....[38]....
        /*01ec*/ 	.word	0x00002620


	//   ....[39]....
        /*01f0*/ 	.word	0x000026b0


	//   ....[40]....
        /*01f4*/ 	.word	0x00002740


	//   ....[41]....
        /*01f8*/ 	.word	0x00002790


	//   ....[42]....
        /*01fc*/ 	.word	0x00002820


	//   ....[43]....
        /*0200*/ 	.word	0x000028b0


	//   ....[44]....
        /*0204*/ 	.word	0x00002900


	//   ....[45]....
        /*0208*/ 	.word	0x00002990


	//   ....[46]....
        /*020c*/ 	.word	0x00002a20


	//   ....[47]....
        /*0210*/ 	.word	0x00002a70


	//----- nvinfo : EIATTR_VRC_CTA_INIT_COUNT
	.align		4
.L_5008:
        /*0214*/ 	.byte	0x02, 0x4a
	.zero		1
	.zero		1


	//----- nvinfo : EIATTR_SYSCALL_OFFSETS
	.align		4
        /*0218*/ 	.byte	0x04, 0x46
        /*021a*/ 	.short	(.L_5010 - .L_5009)


	//   ....[0]....
.L_5009:
        /*021c*/ 	.word	0x00000170


	//----- nvinfo : EIATTR_EXIT_INSTR_OFFSETS
	.align		4
.L_5010:
        /*0220*/ 	.byte	0x04, 0x1c
        /*0222*/ 	.short	(.L_5012 - .L_5011)


	//   ....[0]....
.L_5011:
        /*0224*/ 	.word	0x000001f0


	//   ....[1]....
        /*0228*/ 	.word	0x00001f20


	//----- nvinfo : EIATTR_MAX_THREADS
	.align		4
.L_5012:
        /*022c*/ 	.byte	0x04, 0x05
        /*022e*/ 	.short	(.L_5014 - .L_5013)
.L_5013:
        /*0230*/ 	.word	0x00000100
        /*0234*/ 	.word	0x00000001
        /*0238*/ 	.word	0x00000001


	//----- nvinfo : EIATTR_CRS_STACK_SIZE
	.align		4
.L_5014:
        /*023c*/ 	.byte	0x04, 0x1e
        /*023e*/ 	.short	(.L_5016 - .L_5015)
.L_5015:
        /*0240*/ 	.word	0x00000000


	//----- nvinfo : EIATTR_CBANK_PARAM_SIZE
	.align		4
.L_5016:
        /*0244*/ 	.byte	0x03, 0x19
        /*0246*/ 	.short	0x0060


	//----- nvinfo : EIATTR_PARAM_CBANK
	.align		4
        /*0248*/ 	.byte	0x04, 0x0a
        /*024a*/ 	.short	(.L_5018 - .L_5017)
	.align		4
.L_5017:
        /*024c*/ 	.word	index@(.nv.constant0._Z17LayerNormWarpImplI19BiasAddResidualLoadI6__halffE11AffineStoreIfS1_EfLi8ELi8ELi8ELi8ELi2ELb0EEvT_T0_iidPT1_S8_)
        /*0250*/ 	.short	0x0380
        /*0252*/ 	.short	0x0060


	//----- nvinfo : EIATTR_SW_WAR
	.align		4
.L_5018:
        /*0254*/ 	.byte	0x04, 0x36
        /*0256*/ 	.short	(.L_5020 - .L_5019)
.L_5019:
        /*0258*/ 	.word	0x00000008
.L_5020:


//--------------------- .nv.info._Z17LayerNormWarpImplI19BiasAddResidualLoadI6__halffE11AffineStoreIfS1_EfLi8ELi8ELi0ELi4ELi1ELb1EEvT_T0_iidPT1_S8_ --------------------------
	.section	.nv.info._Z17LayerNormWarpImplI19BiasAddResidualLoadI6__halffE11AffineStoreIfS1_EfLi8ELi8ELi0ELi4ELi1ELb1EEvT_T0_iidPT1_S8_,"",@"SHT_CUDA_INFO"
	.sectionflags	@""
	.align	4


	//----- nvinfo : EIATTR_CUDA_API_VERSION
	.align		4
        /*0000*/ 	.byte	0x04, 0x37
        /*0002*/ 	.short	(.L_5022 - .L_5021)
.L_5021:
        /*0004*/ 	.word	0x00000082


	//----- nvinfo : EIATTR_KPARAM_INFO
	.align		4
.L_5022:
        /*0008*/ 	.byte	0x04, 0x17
        /*000a*/ 	.short	(.L_5024 - .L_5023)
.L_5023:
        /*000c*/ 	.word	0x00000000
        /*0010*/ 	.short	0x0006
        /*0012*/ 	.short	0x0058
        /*0014*/ 	.byte	0x00, 0xf5, 0x21, 0x00


	//----- nvinfo : EIATTR_KPARAM_INFO
	.align		4
.L_5024:
        /*0018*/ 	.byte	0x04, 0x17
        /*001a*/ 	.short	(.L_5026 - .L_5025)
.L_5025:
        /*001c*/ 	.word	0x00000000
        /*0020*/ 	.short	0x0005
        /*0022*/ 	.short	0x0050
        /*0024*/ 	.byte	0x00, 0xf5, 0x21, 0x00


	//----- nvinfo : EIATTR_KPARAM_INFO
	.align		4
.L_5026:
        /*0028*/ 	.byte	0x04, 0x17
        /*002a*/ 	.short	(.L_5028 - .L_5027)
.L_5027:
        /*002c*/ 	.word	0x00000000
        /*0030*/ 	.short	0x0004
        /*0032*/ 	.short	0x0048
        /*0034*/ 	.byte	0x00, 0xf0, 0x21, 0x00


	//----- nvinfo : EIATTR_KPARAM_INFO
	.align		4
.L_5028:
        /*0038*/ 	.byte	0x04, 0x17
        /*003a*/ 	.short	(.L_5030 - .L_5029)
.L_5029:
        /*003c*/ 	.word	0x00000000
        /*0040*/ 	.short	0x0003
        /*0042*/ 	.short	0x0044
        /*0044*/ 	.byte	0x00, 0xf0, 0x11, 0x00


	//----- nvinfo : EIATTR_KPARAM_INFO
	.align		4
.L_5030:
        /*0048*/ 	.byte	0x04, 0x17
        /*004a*/ 	.short	(.L_5032 - .L_5031)
.L_5031:
        /*004c*/ 	.word	0x00000000
        /*0050*/ 	.short	0x0002
        /*0052*/ 	.short	0x0040
        /*0054*/ 	.byte	0x00, 0xf0, 0x11, 0x00


	//----- nvinfo : EIATTR_KPARAM_INFO
	.align		4
.L_5032:
        /*0058*/ 	.byte	0x04, 0x17
        /*005a*/ 	.short	(.L_5034 - .L_5033)
.L_5033:
        /*005c*/ 	.word	0x00000000
        /*0060*/ 	.short	0x0001
        /*0062*/ 	.short	0x0020
        /*0064*/ 	.byte	0x00, 0xf0, 0x81, 0x00


	//----- nvinfo : EIATTR_KPARAM_INFO
	.align		4
.L_5034:
        /*0068*/ 	.byte	0x04, 0x17
        /*006a*/ 	.short	(.L_5036 - .L_5035)
.L_5035:
        /*006c*/ 	.word	0x00000000
        /*0070*/ 	.short	0x0000
        /*0072*/ 	.short	0x0000
        /*0074*/ 	.byte	0x00, 0xf0, 0x81, 0x00


	//----- nvinfo : EIATTR_SPARSE_MMA_MASK
	.align		4
.L_5036:
        /*0078*/ 	.byte	0x03, 0x50
        /*007a*/ 	.short	0x0000


	//----- nvinfo : EIATTR_MAXREG_COUNT
	.align		4
        /*007c*/ 	.byte	0x03, 0x1b
        /*007e*/ 	.short	0x00ff


	//----- nvinfo : EIATTR_EXTERNS
	.align		4
        /*0080*/ 	.byte	0x04, 0x0f
        /*0082*/ 	.short	(.L_5038 - .L_5037)


	//   ....[0]....
	.align		4
.L_5037:
        /*0084*/ 	.word	index@(__assertfail)


	//----- nvinfo : EIATTR_MERCURY_ISA_VERSION
	.align		4
.L_5038:
        /*0088*/ 	.byte	0x03, 0x5f
        /*008a*/ 	.short	0x0101


	//----- nvinfo : EIATTR_COOP_GROUP_MASK_REGIDS
	.align		4
        /*008c*/ 	.byte	0x04, 0x29
        /*008e*/ 	.short	(.L_5040 - .L_5039)


	//   ....[0]....
.L_5039:
        /*0090*/ 	.word	0xffffffff


	//   ....[1]....
        /*0094*/ 	.word	0xffffffff


	//   ....[2]....
        /*0098*/ 	.word	0xffffffff


	//   ....[3]....
        /*009c*/ 	.word	0xffffffff


	//   ....[4]....
        /*00a0*/ 	.word	0xffffffff


	//   ....[5]....
        /*00a4*/ 	.word	0xffffffff


	//   ....[6]....
        /*00a8*/ 	.word	0xffffffff


	//   ....[7]....
        /*00ac*/ 	.word	0xffffffff


	//   ....[8]....
        /*00b0*/ 	.word	0xffffffff


	//   ....[9]....
        /*00b4*/ 	.word	0x0500000f


	//   ....[10]....
        /*00b8*/ 	.word	0x0500000f


	//   ....[11]....
        /*00bc*/ 	.word	0x0500000f


	//   ....[12]....
        /*00c0*/ 	.word	0x0500000f


	//   ....[13]....
        /*00c4*/ 	.word	0x0500000f


	//   ....[14]....
        /*00c8*/ 	.word	0x0500000f


	//   ....[15]....
        /*00cc*/ 	.word	0x0500000f


	//   ....[16]....
        /*00d0*/ 	.word	0x0500000f


	//   ....[17]....
        /*00d4*/ 	.word	0x0500000f


	//----- nvinfo : EIATTR_COOP_GROUP_INSTR_OFFSETS
	.align		4
.L_5040:
        /*00d8*/ 	.byte	0x04, 0x28
        /*00da*/ 	.short	(.L_5042 - .L_5041)


	//   ....[0]....
.L_5041:
        /*00dc*/ 	.word	0x00000870


	//   ....[1]....
        /*00e0*/ 	.word	0x00000880


	//   ....[2]....
        /*00e4*/ 	.word	0x00000890


	//   ....[3]....
        /*00e8*/ 	.word	0x000009e0


	//   ....[4]....
        /*00ec*/ 	.word	0x000009f0


	//   ....[5]....
        /*00f0*/ 	.word	0x00000a00


	//   ....[6]....
        /*00f4*/ 	.word	0x00000b50


	//   ....[7]....
        /*00f8*/ 	.word	0x00000b60


	//   ....[8]....
        /*00fc*/ 	.word	0x00000b70


	//   ....[9]....
        /*0100*/ 	.word	0x000011c0


	//   ....[10]....
        /*0104*/ 	.word	0x00001250


	//   ....[11]....
        /*0108*/ 	.word	0x000012a0


	//   ....[12]....
        /*010c*/ 	.word	0x00001330


	//   ....[13]....
        /*0110*/ 	.word	0x000013c0


	//   ....[14]....
        /*0114*/ 	.word	0x00001410


	//   ....[15]....
        /*0118*/ 	.word	0x000014a0


	//   ....[16]....
        /*011c*/ 	.word	0x00001530


	//   ....[17]....
        /*0120*/ 	.word	0x00001580


	//----- nvinfo : EIATTR_VRC_CTA_INIT_COUNT
	.align		4
.L_5042:
        /*0124*/ 	.byte	0x02, 0x4a
	.zero		1
	.zero		1


	//----- nvinfo : EIATTR_SYSCALL_OFFSETS
	.align		4
        /*0128*/ 	.byte	0x04, 0x46
        /*012a*/ 	.short	(.L_5044 - .L_5043)


	//   ....[0]....
.L_5043:
        /*012c*/ 	.word	0x00000180


	//----- nvinfo : EIATTR_EXIT_INSTR_OFFSETS
	.align		4
.L_5044:
        /*0130*/ 	.byte	0x04, 0x1c
        /*0132*/ 	.short	(.L_5046 - .L_5045)


	//   ....[0]....
.L_5045:
        /*0134*/ 	.word	0x000001f0


	//   ....[1]....
        /*0138*/ 	.word	0x00001150


	//----- nvinfo : EIATTR_MAX_THREADS
	.align		4
.L_5046:
        /*013c*/ 	.byte	0x04, 0x05
        /*013e*/ 	.short	(.L_5048 - .L_5047)
.L_5047:
        /*0140*/ 	.word	0x00000100
        /*0144*/ 	.word	0x00000001
        /*0148*/ 	.word	0x00000001


	//----- nvinfo : EIATTR_CRS_STACK_SIZE
	.align		4
.L_5048:
        /*014c*/ 	.byte	0x04, 0x1e
        /*014e*/ 	.short	(.L_5050 - .L_5049)
.L_5049:
        /*0150*/ 	.word	0x00000000


	//----- nvinfo : EIATTR_CBANK_PARAM_SIZE
	.align		4
.L_5050:
        /*0154*/ 	.byte	0x03, 0x19
        /*0156*/ 	.short	0x0060


	//----- nvinfo : EIATTR_PARAM_CBANK
	.align		4
        /*0158*/ 	.byte	0x04, 0x0a
        /*015a*/ 	.short	(.L_5052 - .L_5051)
	.align		4
.L_5051:
        /*015c*/ 	.word	index@(.nv.constant0._Z17LayerNormWarpImplI19BiasAddResidualLoadI6__halffE11AffineStoreIfS1_EfLi8ELi8ELi0ELi4ELi1ELb1EEvT_T0_iidPT1_S8_)
        /*0160*/ 	.short	0x0380
        /*0162*/ 	.short	0x0060


	//----- nvinfo : EIATTR_SW_WAR
	.align		4
.L_5052:
        /*0164*/ 	.byte	0x04, 0x36
        /*0166*/ 	.short	(.L_5054 - .L_5053)
.L_5053:
        /*0168*/ 	.word	0x00000008
.L_5054:


//--------------------- .nv.info._Z17LayerNormWarpImplI19BiasAddResidualLoadI6__halffE11AffineStoreIfS1_EfLi8ELi8ELi8ELi4ELi1ELb0EEvT_T0_iidPT1_S8_ --------------------------
	.section	.nv.info._Z17LayerNormWarpImplI19BiasAddResidualLoadI6__halffE11AffineStoreIfS1_EfLi8ELi8ELi8ELi4ELi1ELb0EEvT_T0_iidPT1_S8_,"",@"SHT_CUDA_INFO"
	.sectionflags	@""
	.align	4


	//----- nvinfo : EIATTR_CUDA_API_VERSION
	.align		4
        /*0000*/ 	.byte	0x04, 0x37
        /*0002*/ 	.short	(.L_5056 - .L_5055)
.L_5055:
        /*0004*/ 	.word	0x00000082


	//----- nvinfo : EIATTR_KPARAM_INFO
	.align		4
.L_5056:
        /*0008*/ 	.byte	0x04, 0x17
        /*000a*/ 	.short	(.L_5058 - .L_5057)
.L_5057:
        /*000c*/ 	.word	0x00000000
        /*0010*/ 	.short	0x0006
        /*0012*/ 	.short	0x0058
        /*0014*/ 	.byte	0x00, 0xf5, 0x21, 0x00


	//----- nvinfo : EIATTR_KPARAM_INFO
	.align		4
.L_5058:
        /*0018*/ 	.byte	0x04, 0x17
        /*001a*/ 	.short	(.L_5060 - .L_5059)
.L_5059:
        /*001c*/ 	.word	0x00000000
        /*0020*/ 	.short	0x0005
        /*0022*/ 	.short	0x0050
        /*0024*/ 	.byte	0x00, 0xf5, 0x21, 0x00


	//----- nvinfo : EIATTR_KPARAM_INFO
	.align		4
.L_5060:
        /*0028*/ 	.byte	0x04, 0x17
        /*002a*/ 	.short	(.L_5062 - .L_5061)
.L_5061:
        /*002c*/ 	.word	0x00000000
        /*0030*/ 	.short	0x0004
        /*0032*/ 	.short	0x0048
        /*0034*/ 	.byte	0x00, 0xf0, 0x21, 0x00


	//----- nvinfo : EIATTR_KPARAM_INFO
	.align		4
.L_5062:
        /*0038*/ 	.byte	0x04, 0x17
        /*003a*/ 	.short	(.L_5064 - .L_5063)
.L_5063:
        /*003c*/ 	.word	0x00000000
        /*0040*/ 	.short	0x0003
        /*0042*/ 	.short	0x0044
        /*0044*/ 	.byte	0x00, 0xf0, 0x11, 0x00


	//----- nvinfo : EIATTR_KPARAM_INFO
	.align		4
.L_5064:
        /*0048*/ 	.byte	0x04, 0x17
        /*004a*/ 	.short	(.L_5066 - .L_5065)
.L_5065:
        /*004c*/ 	.word	0x00000000
        /*0050*/ 	.short	0x0002
        /*0052*/ 	.short	0x0040
        /*0054*/ 	.byte	0x00, 0xf0, 0x11, 0x00


	//----- nvinfo : EIATTR_KPARAM_INFO
	.align		4
.L_5066:
        /*0058*/ 	.byte	0x04, 0x17
        /*005a*/ 	.short	(.L_5068 - .L_5067)
.L_5067:
        /*005c*/ 	.word	0x00000000
        /*0060*/ 	.short	0x0001
        /*0062*/ 	.short	0x0020
        /*0064*/ 	.byte	0x00, 0xf0, 0x81, 0x00


	//----- nvinfo : EIATTR_KPARAM_INFO
	.align		4
.L_5068:
        /*0068*/ 	.byte	0x04, 0x17
        /*006a*/ 	.short	(.L_5070 - .L_5069)
.L_5069:
        /*006c*/ 	.word	0x00000000
        /*0070*/ 	.short	0x0000
        /*0072*/ 	.short	0x0000
        /*0074*/ 	.byte	0x00, 0xf0, 0x81, 0x00


	//----- nvinfo : EIATTR_SPARSE_MMA_MASK
	.align		4
.L_5070:
        /*0078*/ 	.byte	0x03, 0x50
        /*007a*/ 	.short	0x0000


	//----- nvinfo : EIATTR_MAXREG_COUNT
	.align		4
        /*007c*/ 	.byte	0x03, 0x1b
        /*007e*/ 	.short	0x00ff


	//----- nvinfo : EIATTR_EXTERNS
	.align		4
        /*0080*/ 	.byte	0x04, 0x0f
        /*0082*/ 	.short	(.L_5072 - .L_5071)


	//   ....[0]....
	.align		4
.L_5071:
        /*0084*/ 	.word	index@(__assertfail)


	//----- nvinfo : EIATTR_MERCURY_ISA_VERSION
	.align		4
.L_5072:
        /*0088*/ 	.byte	0x03, 0x5f
        /*008a*/ 	.short	0x0101


	//----- nvinfo : EIATTR_COOP_GROUP_MASK_REGIDS
	.align		4
        /*008c*/ 	.byte	0x04, 0x29
        /*008e*/ 	.short	(.L_5074 - .L_5073)


	//   ....[0]....
.L_5073:
        /*0090*/ 	.word	0xffffffff


	//   ....[1]....
        /*0094*/ 	.word	0xffffffff


	//   ....[2]....
        /*0098*/ 	.word	0xffffffff


	//   ....[3]....
        /*009c*/ 	.word	0xffffffff


	//   ....[4]....
        /*00a0*/ 	.word	0xffffffff


	//   ....[5]....
        /*00a4*/ 	.word	0xffffffff


	//   ....[6]....
        /*00a8*/ 	.word	0xffffffff


	//   ....[7]....
        /*00ac*/ 	.word	0xffffffff


	//   ....[8]....
        /*00b0*/ 	.word	0xffffffff


	//   ....[9]....
        /*00b4*/ 	.word	0x0500000f


	//   ....[10]....
        /*00b8*/ 	.word	0x0500000f


	//   ....[11]....
        /*00bc*/ 	.word	0x0500000f


	//   ....[12]....
        /*00c0*/ 	.word	0x0500000f


	//   ....[13]....
        /*00c4*/ 	.word	0x0500000f


	//   ....[14]....
        /*00c8*/ 	.word	0x0500000f


	//   ....[15]....
        /*00cc*/ 	.word	0x0500000f


	//   ....[16]....
        /*00d0*/ 	.word	0x0500000f


	//   ....[17]....
        /*00d4*/ 	.word	0x0500000f


	//----- nvinfo : EIATTR_COOP_GROUP_INSTR_OFFSETS
	.align		4
.L_5074:
        /*00d8*/ 	.byte	0x04, 0x28
        /*00da*/ 	.short	(.L_5076 - .L_5075)


	//   ....[0]....
.L_5075:
        /*00dc*/ 	.word	0x000007b0


	//   ....[1]....
        /*00e0*/ 	.word	0x000007c0


	//   ....[2]....
        /*00e4*/ 	.word	0x000007d0


	//   ....[3]....
        /*00e8*/ 	.word	0x000008e0


	//   ....[4]....
        /*00ec*/ 	.word	0x000008f0


	//   ....[5]....
        /*00f0*/ 	.word	0x00000900


	//   ....[6]....
        /*00f4*/ 	.word	0x00000a30


	//   ....[7]....
        /*00f8*/ 	.word	0x00000a40


	//   ....[8]....
        /*00fc*/ 	.word	0x00000a50


	//   ....[9]....
        /*0100*/ 	.word	0x000010a0


	//   ....[10]....
        /*0104*/ 	.word	0x00001130


	//   ....[11]....
        /*0108*/ 	.word	0x00001180


	//   ....[12]....
        /*010c*/ 	.word	0x00001210


	//   ....[13]....
        /*0110*/ 	.word	0x000012a0


	//   ....[14]....
        /*0114*/ 	.word	0x000012f0


	//   ....[15]....
        /*0118*/ 	.word	0x00001380


	//   ....[16]....
        /*011c*/ 	.word	0x00001410


	//   ....[17]....
        /*0120*/ 	.word	0x00001460


	//----- nvinfo : EIATTR_VRC_CTA_INIT_COUNT
	.align		4
.L_5076:
        /*0124*/ 	.byte	0x02, 0x4a
	.zero		1
	.zero		1


	//----- nvinfo : EIATTR_SYSCALL_OFFSETS
	.align		4
        /*0128*/ 	.byte	0x04, 0x46
        /*012a*/ 	.short	(.L_5078 - .L_5077)


	//   ....[0]....
.L_5077:
        /*012c*/ 	.word	0x00000180


	//----- nvinfo : EIATTR_EXIT_INSTR_OFFSETS
	.align		4
.L_5078:
        /*0130*/ 	.byte	0x04, 0x1c
        /*0132*/ 	.short	(.L_5080 - .L_5079)


	//   ....[0]....
.L_5079:
        /*0134*/ 	.word	0x000001f0


	//   ....[1]....
        /*0138*/ 	.word	0x00001030


	//----- nvinfo : EIATTR_MAX_THREADS
	.align		4
.L_5080:
        /*013c*/ 	.byte	0x04, 0x05
        /*013e*/ 	.short	(.L_5082 - .L_5081)
.L_5081:
        /*0140*/ 	.word	0x00000100
        /*0144*/ 	.word	0x00000001
        /*0148*/ 	.word	0x00000001


	//----- nvinfo : EIATTR_CRS_STACK_SIZE
	.align		4
.L_5082:
        /*014c*/ 	.byte	0x04, 0x1e
        /*014e*/ 	.short	(.L_5084 - .L_5083)
.L_5083:
        /*0150*/ 	.word	0x00000000


	//----- nvinfo : EIATTR_CBANK_PARAM_SIZE
	.align		4
.L_5084:
        /*0154*/ 	.byte	0x03, 0x19
        /*0156*/ 	.short	0x0060


	//----- nvinfo : EIATTR_PARAM_CBANK
	.align		4
        /*0158*/ 	.byte	0x04, 0x0a
        /*015a*/ 	.short	(.L_5086 - .L_5085)
	.align		4
.L_5085:
        /*015c*/ 	.word	index@(.nv.constant0._Z17LayerNormWarpImplI19BiasAddResidualLoadI6__halffE11AffineStoreIfS1_EfLi8ELi8ELi8ELi4ELi1ELb0EEvT_T0_iidPT1_S8_)
        /*0160*/ 	.short	0x0380
        /*0162*/ 	.short	0x0060


	//----- nvinfo : EIATTR_SW_WAR
	.align		4
.L_5086:
        /*0164*/ 	.byte	0x04, 0x36
        /*0166*/ 	.short	(.L_5088 - .L_5087)
.L_5087:
        /*0168*/ 	.word	0x00000008
.L_5088:


//--------------------- .nv.info._Z17LayerNormWarpImplI19BiasAddResidualLoadI6__halffE11AffineStoreIfS1_EfLi8ELi8ELi0ELi4ELi2ELb1EEvT_T0_iidPT1_S8_ --------------------------
	.section	.nv.info._Z17LayerNormWarpImplI19BiasAddResidualLoadI6__halffE11AffineStoreIfS1_EfLi8ELi8ELi0ELi4ELi2ELb1EEvT_T0_iidPT1_S8_,"",@"SHT_CUDA_INFO"
	.sectionflags	@""
	.align	4


	//----- nvinfo : EIATTR_CUDA_API_VERSION
	.align		4
        /*0000*/ 	.byte	0x04, 0x37
        /*0002*/ 	.short	(.L_5090 - .L_5089)
.L_5089:
        /*0004*/ 	.word	0x00000082


	//----- nvinfo : EIATTR_KPARAM_INFO
	.align		4
.L_5090:
        /*0008*/ 	.byte	0x04, 0x17
        /*000a*/ 	.short	(.L_5092 - .L_5091)
.L_5091:
        /*000c*/ 	.word	0x00000000
        /*0010*/ 	.short	0x0006
        /*0012*/ 	.short	0x0058
        /*0014*/ 	.byte	0x00, 0xf5, 0x21, 0x00


	//----- nvinfo : EIATTR_KPARAM_INFO
	.align		4
.L_5092:
        /*0018*/ 	.byte	0x04, 0x17
        /*001a*/ 	.short	(.L_5094 - .L_5093)
.L_5093:
        /*001c*/ 	.word	0x00000000
        /*0020*/ 	.short	0x0005
        /*0022*/ 	.short	0x0050
        /*0024*/ 	.byte	0x00, 0xf5, 0x21, 0x00


	//----- nvinfo : EIATTR_KPARAM_INFO
	.align		4
.L_5094:
        /*0028*/ 	.byte	0x04, 0x17
        /*002a*/ 	.short	(.L_5096 - .L_5095)
.L_5095:
        /*002c*/ 	.word	0x00000000
        /*0030*/ 	.short	0x0004
        /*0032*/ 	.short	0x0048
        /*0034*/ 	.byte	0x00, 0xf0, 0x21, 0x00


	//----- nvinfo : EIATTR_KPARAM_INFO
	.align		4
.L_5096:
        /*0038*/ 	.byte	0x04, 0x17
        /*003a*/ 	.short	(.L_5098 - .L_5097)
.L_5097:
        /*003c*/ 	.word	0x00000000
        /*0040*/ 	.short	0x0003
        /*0042*/ 	.short	0x0044
        /*0044*/ 	.byte	0x00, 0xf0, 0x11, 0x00


	//----- nvinfo : EIATTR_KPARAM_INFO
	.align		4
.L_5098:
        /*0048*/ 	.byte	0x04, 0x17
        /*004a*/ 	.short	(.L_5100 - .L_5099)
.L_5099:
        /*004c*/ 	.word	0x00000000
        /*0050*/ 	.short	0x0002
        /*0052*/ 	.short	0x0040
        /*0054*/ 	.byte	0x00, 0xf0, 0x11, 0x00


	//----- nvinfo : EIATTR_KPARAM_INFO
	.align		4
.L_5100:
        /*0058*/ 	.byte	0x04, 0x17
        /*005a*/ 	.short	(.L_5102 - .L_5101)
.L_5101:
        /*005c*/ 	.word	0x00000000
        /*0060*/ 	.short	0x0001
        /*0062*/ 	.short	0x0020
        /*0064*/ 	.byte	0x00, 0xf0, 0x81, 0x00


	//----- nvinfo : EIATTR_KPARAM_INFO
	.align		4
.L_5102:
        /*0068*/ 	.byte	0x04, 0x17
        /*006a*/ 	.short	(.L_5104 - .L_5103)
.L_5103:
        /*006c*/ 	.word	0x00000000
        /*0070*/ 	.short	0x0000
        /*0072*/ 	.short	0x0000
        /*0074*/ 	.byte	0x00, 0xf0, 0x81, 0x00


	//----- nvinfo : EIATTR_SPARSE_MMA_MASK
	.align		4
.L_5104:
        /*0078*/ 	.byte	0x03, 0x50
        /*007a*/ 	.short	0x0000


	//----- nvinfo : EIATTR_MAXREG_COUNT
	.align		4
        /*007c*/ 	.byte	0x03, 0x1b
        /*007e*/ 	.short	0x00ff


	//----- nvinfo : EIATTR_EXTERNS
	.align		4
        /*0080*/ 	.byte	0x04, 0x0f
        /*0082*/ 	.short	(.L_5106 - .L_5105)


	//   ....[0]....
	.align		4
.L_5105:
        /*0084*/ 	.word	index@(__assertfail)


	//----- nvinfo : EIATTR_MERCURY_ISA_VERSION
	.align		4
.L_5106:
        /*0088*/ 	.byte	0x03, 0x5f
        /*008a*/ 	.short	0x0101


	//----- nvinfo : EIATTR_COOP_GROUP_MASK_REGIDS
	.align		4
        /*008c*/ 	.byte	0x04, 0x29
        /*008e*/ 	.short	(.L_5108 - .L_5107)


	//   ....[0]....
.L_5107:
        /*0090*/ 	.word	0xffffffff


	//   ....[1]....
        /*0094*/ 	.word	0xffffffff


	//   ....[2]....
        /*0098*/ 	.word	0xffffffff


	//   ....[3]....
        /*009c*/ 	.word	0xffffffff


	//   ....[4]....
        /*00a0*/ 	.word	0xffffffff


	//   ....[5]....
        /*00a4*/ 	.word	0xffffffff


	//   ....[6]....
        /*00a8*/ 	.word	0xffffffff


	//   ....[7]....
        /*00ac*/ 	.word	0xffffffff


	//   ....[8]....
        /*00b0*/ 	.word	0xffffffff


	//   ....[9]....
        /*00b4*/ 	.word	0xffffffff


	//   ....[10]....
        /*00b8*/ 	.word	0xffffffff


	//   ....[11]....
        /*00bc*/ 	.word	0xffffffff


	//   ....[12]....
        /*00c0*/ 	.word	0xffffffff


	//   ....[13]....
        /*00c4*/ 	.word	0xffffffff


	//   ....[14]....
        /*00c8*/ 	.word	0xffffffff


	//   ....[15]....
        /*00cc*/ 	.word	0xffffffff


	//   ....[16]....
        /*00d0*/ 	.word	0xffffffff


	//   ....[17]....
        /*00d4*/ 	.word	0xffffffff


	//   ....[18]....
        /*00d8*/ 	.word	0x0500000f


	//   ....[19]....
        /*00dc*/ 	.word	0x0500000f


	//   ....[20]....
        /*00e0*/ 	.word	0x0500000f


	//   ....[21]....
        /*00e4*/ 	.word	0x0500000f


	//   ....[22]....
        /*00e8*/ 	.word	0x0500000f


	//   ....[23]....
        /*00ec*/ 	.word	0x0500000f


	//   ....[24]....
        /*00f0*/ 	.word	0x0500000f


	//   ....[25]....
        /*00f4*/ 	.word	0x0500000f


	//   ....[26]....
        /*00f8*/ 	.word	0x0500000f


	//   ....[27]....
        /*00fc*/ 	.word	0x0500000f


	//   ....[28]....
        /*0100*/ 	.word	0x0500000f


	//   ....[29]....
        /*0104*/ 	.word	0x0500000f


	//   ....[30]....
        /*0108*/ 	.word	0x0500000f


	//   ....[31]....
        /*010c*/ 	.word	0x0500000f


	//   ....[32]....
        /*0110*/ 	.word	0x0500000f


	//   ....[33]....
        /*0114*/ 	.word	0x0500000f


	//   ....[34]....
        /*0118*/ 	.word	0x0500000f


	//   ....[35]....
        /*011c*/ 	.word	0x0500000f


	//----- nvinfo : EIATTR_COOP_GROUP_INSTR_OFFSETS
	.align		4
.L_5108:
        /*0120*/ 	.byte	0x04, 0x28
        /*0122*/ 	.short	(.L_5110 - .L_5109)


	//   ....[0]....
.L_5109:
        /*0124*/ 	.word	0x00000dd0


	//   ....[1]....
        /*0128*/ 	.word	0x00000de0


	//   ....[2]....
        /*012c*/ 	.word	0x00000df0


	//   ....[3]....
        /*0130*/ 	.word	0x00000f40


	//   ....[4]....
        /*0134*/ 	.word	0x00000f50


	//   ....[5]....
        /*0138*/ 	.word	0x00000f60


	//   ....[6]....
        /*013c*/ 	.word	0x000010b0


	//   ....[7]....
        /*0140*/ 	.word	0x000010c0


	//   ....[8]....
        /*0144*/ 	.word	0x000010d0


	//   ....[9]....
        /*0148*/ 	.word	0x000016e0


	//   ....[10]....
        /*014c*/ 	.word	0x000016f0


	//   ....[11]....
        /*0150*/ 	.word	0x00001700


	//   ....[12]....
        /*0154*/ 	.word	0x00001850


	//   ....[13]....
        /*0158*/ 	.word	0x00001860


	//   ....[14]....
        /*015c*/ 	.word	0x00001870


	//   ....[15]....
        /*0160*/ 	.word	0x000019c0


	//   ....[16]....
        /*0164*/ 	.word	0x000019d0


	//   ....[17]....
        /*0168*/ 	.word	0x000019e0


	//   ....[18]....
        /*016c*/ 	.word	0x00002030


	//   ....[19]....
        /*0170*/ 	.word	0x000020c0


	//   ....[20]....
        /*0174*/ 	.word	0x00002110


	//   ....[21]....
        /*0178*/ 	.word	0x000021a0


	//   ....[22]....
        /*017c*/ 	.word	0x00002230


	//   ....[23]....
        /*0180*/ 	.word	0x00002280


	//   ....[24]....
        /*0184*/ 	.word	0x00002310


	//   ....[25]....
        /*0188*/ 	.word	0x000023a0


	//   ....[26]....
        /*018c*/ 	.word	0x000023f0


	//   ....[27]....
        /*0190*/ 	.word	0x00002480


	//   ....[28]....
        /*0194*/ 	.word	0x00002510


	//   ....[29]....
        /*0198*/ 	.word	0x00002560


	//   ....[30]....
        /*019c*/ 	.word	0x000025f0


	//   ....[31]....
        /*01a0*/ 	.word	0x00002680


	//   ....[32]....
        /*01a4*/ 	.word	0x000026d0


	//   ....[33]....
        /*01a8*/ 	.word	0x00002760


	//   ....[34]....
        /*01ac*/ 	.word	0x000027f0


	//   ....[35]....
        /*01b0*/ 	.word	0x00002840


	//----- nvinfo : EIATTR_VRC_CTA_INIT_COUNT
	.align		4
.L_5110:
        /*01b4*/ 	.byte	0x02, 0x4a
	.zero		1
	.zero		1


	//----- nvinfo : EIATTR_SYSCALL_OFFSETS
	.align		4
        /*01b8*/ 	.byte	0x04, 0x46
        /*01ba*/ 	.short	(.L_5112 - .L_5111)


	//   ....[0]....
.L_5111:
        /*01bc*/ 	.word	0x00000180


	//----- nvinfo : EIATTR_EXIT_INSTR_OFFSETS
	.align		4
.L_5112:
        /*01c0*/ 	.byte	0x04, 0x1c
        /*01c2*/ 	.short	(.L_5114 - .L_5113)


	//   ....[0]....
.L_5113:
        /*01c4*/ 	.word	0x00000200


	//   ....[1]....
        /*01c8*/ 	.word	0x00001fc0


	//----- nvinfo : EIATTR_MAX_THREADS
	.align		4
.L_5114:
        /*01cc*/ 	.byte	0x04, 0x05
        /*01ce*/ 	.short	(.L_5116 - .L_5115)
.L_5115:
        /*01d0*/ 	.word	0x00000100
        /*01d4*/ 	.word	0x00000001
        /*01d8*/ 	.word	0x00000001


	//----- nvinfo : EIATTR_CRS_STACK_SIZE
	.align		4
.L_5116:
        /*01dc*/ 	.byte	0x04, 0x1e
        /*01de*/ 	.short	(.L_5118 - .L_5117)
.L_5117:
        /*01e0*/ 	.word	0x00000000


	//----- nvinfo : EIATTR_CBANK_PARAM_SIZE
	.align		4
.L_5118:
        /*01e4*/ 	.byte	0x03, 0x19
        /*01e6*/ 	.short	0x0060


	//----- nvinfo : EIATTR_PARAM_CBANK
	.align		4
        /*01e8*/ 	.byte	0x04, 0x0a
        /*01ea*/ 	.short	(.L_5120 - .L_5119)
	.align		4
.L_5119:
        /*01ec*/ 	.word	index@(.nv.constant0._Z17LayerNormWarpImplI19BiasAddResidualLoadI6__halffE11AffineStoreIfS1_EfLi8ELi8ELi0ELi4ELi2ELb1EEvT_T0_iidPT1_S8_)
        /*01f0*/ 	.short	0x0380
        /*01f2*/ 	.short	0x0060


	//----- nvinfo : EIATTR_SW_WAR
	.align		4
.L_5120:
        /*01f4*/ 	.byte	0x04, 0x36
        /*01f6*/ 	.short	(.L_5122 - .L_5121)
.L_5121:
        /*01f8*/ 	.word	0x00000008
.L_5122:


//--------------------- .nv.info._Z17LayerNormWarpImplI19BiasAddResidualLoadI6__halffE11AffineStoreIfS1_EfLi8ELi8ELi8ELi4ELi2ELb0EEvT_T0_iidPT1_S8_ --------------------------
	.section	.nv.info._Z17LayerNormWarpImplI19BiasAddResidualLoadI6__halffE11AffineStoreIfS1_EfLi8ELi8ELi8ELi4ELi2ELb0EEvT_T0_iidPT1_S8_,"",@"SHT_CUDA_INFO"
	.sectionflags	@""
	.align	4


	//----- nvinfo : EIATTR_CUDA_API_VERSION
	.align		4
        /*0000*/ 	.byte	0x04, 0x37
        /*0002*/ 	.short	(.L_5124 - .L_5123)
.L_5123:
        /*0004*/ 	.word	0x00000082


	//----- nvinfo : EIATTR_KPARAM_INFO
	.align		4
.L_5124:
        /*0008*/ 	.byte	0x04, 0x17
        /*000a*/ 	.short	(.L_5126 - .L_5125)
.L_5125:
        /*000c*/ 	.word	0x00000000
        /*0010*/ 	.short	0x0006
        /*0012*/ 	.short	0x0058
        /*0014*/ 	.byte	0x00, 0xf5, 0x21, 0x00


	//----- nvinfo : EIATTR_KPARAM_INFO
	.align		4
.L_5126:
        /*0018*/ 	.byte	0x04, 0x17
        /*001a*/ 	.short	(.L_5128 - .L_5127)
.L_5127:
        /*001c*/ 	.word	0x00000000
        /*0020*/ 	.short	0x0005
        /*0022*/ 	.short	0x0050
        /*0024*/ 	.byte	0x00, 0xf5, 0x21, 0x00


	//----- nvinfo : EIATTR_KPARAM_INFO
	.align		4
.L_5128:
        /*0028*/ 	.byte	0x04, 0x17
        /*002a*/ 	.short	(.L_5130 - .L_5129)
.L_5129:
        /*002c*/ 	.word	0x00000000
        /*0030*/ 	.short	0x0004
        /*0032*/ 	.short	0x0048
        /*0034*/ 	.byte	0x00, 0xf0, 0x21, 0x00


	//----- nvinfo : EIATTR_KPARAM_INFO
	.align		4
.L_5130:
        /*0038*/ 	.byte	0x04, 0x17
        /*003a*/ 	.short	(.L_5132 - .L_5131)
.L_5131:
        /*003c*/ 	.word	0x00000000
        /*0040*/ 	.short	0x0003
        /*0042*/ 	.short	0x0044
        /*0044*/ 	.byte	0x00, 0xf0, 0x11, 0x00


	//----- nvinfo : EIATTR_KPARAM_INFO
	.align		4
.L_5132:
        /*0048*/ 	.byte	0x04, 0x17
        /*004a*/ 	.short	(.L_5134 - .L_5133)
.L_5133:
        /*004c*/ 	.word	0x00000000
        /*0050*/ 	.short	0x0002
        /*0052*/ 	.short	0x0040
        /*0054*/ 	.byte	0x00, 0xf0, 0x11, 0x00


	//----- nvinfo : EIATTR_KPARAM_INFO
	.align		4
.L_5134:
        /*0058*/ 	.byte	0x04, 0x17
        /*005a*/ 	.short	(.L_5136 - .L_5135)
.L_5135:
        /*005c*/ 	.word	0x00000000
        /*0060*/ 	.short	0x0001
        /*0062*/ 	.short	0x0020
        /*0064*/ 	.byte	0x00, 0xf0, 0x81, 0x00


	//----- nvinfo : EIATTR_KPARAM_INFO
	.align		4
.L_5136:
        /*0068*/ 	.byte	0x04, 0x17
        /*006a*/ 	.short	(.L_5138 - .L_5137)
.L_5137:
        /*006c*/ 	.word	0x00000000
        /*0070*/ 	.short	0x0000
        /*0072*/ 	.short	0x0000
        /*0074*/ 	.byte	0x00, 0xf0, 0x81, 0x00


	//----- nvinfo : EIATTR_SPARSE_MMA_MASK
	.align		4
.L_5138:
        /*0078*/ 	.byte	0x03, 0x50
        /*007a*/ 	.short	0x0000


	//----- nvinfo : EIATTR_MAXREG_COUNT
	.align		4
        /*007c*/ 	.byte	0x03, 0x1b
        /*007e*/ 	.short	0x00ff


	//----- nvinfo : EIATTR_EXTERNS
	.align		4
        /*0080*/ 	.byte	0x04, 0x0f
        /*0082*/ 	.short	(.L_5140 - .L_5139)


	//   ....[0]....
	.align		4
.L_5139:
        /*0084*/ 	.word	index@(__assertfail)


	//----- nvinfo : EIATTR_MERCURY_ISA_VERSION
	.align		4
.L_5140:
        /*0088*/ 	.byte	0x03, 0x5f
        /*008a*/ 	.short	0x0101


	//----- nvinfo : EIATTR_COOP_GROUP_MASK_REGIDS
	.align		4
        /*008c*/ 	.byte	0x04, 0x29
        /*008e*/ 	.short	(.L_5142 - .L_5141)


	//   ....[0]....
.L_5141:
        /*0090*/ 	.word	0xffffffff


	//   ....[1]....
        /*0094*/ 	.word	0xffffffff


	//   ....[2]....
        /*0098*/ 	.word	0xffffffff


	//   ....[3]....
        /*009c*/ 	.word	0xffffffff


	//   ....[4]....
        /*00a0*/ 	.word	0xffffffff


	//   ....[5]....
        /*00a4*/ 	.word	0xffffffff


	//   ....[6]....
        /*00a8*/ 	.word	0xffffffff


	//   ....[7]....
        /*00ac*/ 	.word	0xffffffff


	//   ....[8]....
        /*00b0*/ 	.word	0xffffffff


	//   ....[9]....
        /*00b4*/ 	.word	0xffffffff


	//   ....[10]....
        /*00b8*/ 	.word	0xffffffff


	//   ....[11]....
        /*00bc*/ 	.word	0xffffffff


	//   ....[12]....
        /*00c0*/ 	.word	0xffffffff


	//   ....[13]....
        /*00c4*/ 	.word	0xffffffff


	//   ....[14]....
        /*00c8*/ 	.word	0xffffffff


	//   ....[15]....
        /*00cc*/ 	.word	0xffffffff


	//   ....[16]....
        /*00d0*/ 	.word	0xffffffff


	//   ....[17]....
        /*00d4*/ 	.word	0xffffffff


	//   ....[18]....
        /*00d8*/ 	.word	0x0500000f


	//   ....[19]....
        /*00dc*/ 	.word	0x0500000f


	//   ....[20]....
        /*00e0*/ 	.word	0x0500000f


	//   ....[21]....
        /*00e4*/ 	.word	0x0500000f


	//   ....[22]....
        /*00e8*/ 	.word	0x0500000f


	//   ....[23]....
        /*00ec*/ 	.word	0x0500000f


	//   ....[24]....
        /*00f0*/ 	.word	0x0500000f


	//   ....[25]....
        /*00f4*/ 	.word	0x0500000f


	//   ....[26]....
        /*00f8*/ 	.word	0x0500000f


	//   ....[27]....
        /*00fc*/ 	.word	0x0500000f


	//   ....[28]....
        /*0100*/ 	.word	0x0500000f


	//   ....[29]....
        /*0104*/ 	.word	0x0500000f


	//   ....[30]....
        /*0108*/ 	.word	0x0500000f


	//   ....[31]....
        /*010c*/ 	.word	0x0500000f


	//   ....[32]....
        /*0110*/ 	.word	0x0500000f


	//   ....[33]....
        /*0114*/ 	.word	0x0500000f


	//   ....[34]....
        /*0118*/ 	.word	0x0500000f


	//   ....[35]....
        /*011c*/ 	.word	0x0500000f


	//----- nvinfo : EIATTR_COOP_GROUP_INSTR_OFFSETS
	.align		4
.L_5142:
        /*0120*/ 	.byte	0x04, 0x28
        /*0122*/ 	.short	(.L_5144 - .L_5143)


	//   ....[0]....
.L_5143:
        /*0124*/ 	.word	0x00000c10


	//   ....[1]....
        /*0128*/ 	.word	0x00000c20


	//   ....[2]....
        /*012c*/ 	.word	0x00000c30


	//   ....[3]....
        /*0130*/ 	.word	0x00000d40


	//   ....[4]....
        /*0134*/ 	.word	0x00000d50


	//   ....[5]....
        /*0138*/ 	.word	0x00000d60


	//   ....[6]....
        /*013c*/ 	.word	0x00000e90


	//   ....[7]....
        /*0140*/ 	.word	0x00000ea0


	//   ....[8]....
        /*0144*/ 	.word	0x00000eb0


	//   ....[9]....
        /*0148*/ 	.word	0x00001480


	//   ....[10]....
        /*014c*/ 	.word	0x00001490


	//   ....[11]....
        /*0150*/ 	.word	0x000014a0


	//   ....[12]....
        /*0154*/ 	.word	0x000015c0


	//   ....[13]....
        /*0158*/ 	.word	0x000015d0


	//   ....[14]....
        /*015c*/ 	.word	0x000015e0


	//   ....[15]....
        /*0160*/ 	.word	0x00001710


	//   ....[16]....
        /*0164*/ 	.word	0x00001720


	//   ....[17]....
        /*0168*/ 	.word	0x00001730


	//   ....[18]....
        /*016c*/ 	.word	0x00001ce0


	//   ....[19]....
        /*0170*/ 	.word	0x00001d70


	//   ....[20]....
        /*0174*/ 	.word	0x00001dc0


	//   ....[21]....
        /*0178*/ 	.word	0x00001e50


	//   ....[22]....
        /*017c*/ 	.word	0x00001ee0


	//   ....[23]....
        /*0180*/ 	.word	0x00001f30


	//   ....[24]....
        /*0184*/ 	.word	0x00001fc0


	//   ....[25]....
        /*0188*/ 	.word	0x00002050


	//   ....[26]....
        /*018c*/ 	.word	0x000020a0


	//   ....[27]....
        /*0190*/ 	.word	0x00002130


	//   ....[28]....
        /*0194*/ 	.word	0x000021c0


	//   ....[29]....
        /*0198*/ 	.word	0x00002210


	//   ....[30]....
        /*019c*/ 	.word	0x000022a0


	//   ....[31]....
        /*01a0*/ 	.word	0x00002330


	//   ....[32]....
        /*01a4*/ 	.word	0x00002380


	//   ....[33]....
        /*01a8*/ 	.word	0x00002410


	//   ....[34]....
        /*01ac*/ 	.word	0x000024a0


	//   ....[35]....
        /*01b0*/ 	.word	0x000024f0


	//----- nvinfo : EIATTR_VRC_CTA_INIT_COUNT
	.align		4
.L_5144:
        /*01b4*/ 	.byte	0x02, 0x4a
	.zero		1
	.zero		1


	//----- nvinfo : EIATTR_SYSCALL_OFFSETS
	.align		4
        /*01b8*/ 	.byte	0x04, 0x46
        /*01ba*/ 	.short	(.L_5146 - .L_5145)


	//   ....[0]....
.L_5145:
        /*01bc*/ 	.word	0x00000170


	//----- nvinfo : EIATTR_EXIT_INSTR_OFFSETS
	.align		4
.L_5146:
        /*01c0*/ 	.byte	0x04, 0x1c
        /*01c2*/ 	.short	(.L_5148 - .L_5147)


	//   ....[0]....
.L_5147:
        /*01c4*/ 	.word	0x000001f0


	//   ....[1]....
        /*01c8*/ 	.word	0x00001c80


	//----- nvinfo : EIATTR_MAX_THREADS
	.align		4
.L_5148:
        /*01cc*/ 	.byte	0x04, 0x05
        /*01ce*/ 	.short	(.L_5150 - .L_5149)
.L_5149:
        /*01d0*/ 	.word	0x00000100
        /*01d4*/ 	.word	0x00000001
        /*01d8*/ 	.word	0x00000001


	//----- nvinfo : EIATTR_CRS_STACK_SIZE
	.align		4
.L_5150:
        /*01dc*/ 	.byte	0x04, 0x1e
        /*01de*/ 	.short	(.L_5152 - .L_5151)
.L_5151:
        /*01e0*/ 	.word	0x00000000


	//----- nvinfo : EIATTR_CBANK_PARAM_SIZE
	.align		4
.L_5152:
        /*01e4*/ 	.byte	0x03, 0x19
        /*01e6*/ 	.short	0x0060


	//----- nvinfo : EIATTR_PARAM_CBANK
	.align		4
        /*01e8*/ 	.byte	0x04, 0x0a
        /*01ea*/ 	.short	(.L_5154 - .L_5153)
	.align		4
.L_5153:
        /*01ec*/ 	.word	index@(.nv.constant0._Z17LayerNormWarpImplI19BiasAddResidualLoadI6__halffE11AffineStoreIfS1_EfLi8ELi8ELi8ELi4ELi2ELb0EEvT_T0_iidPT1_S8_)
        /*01f0*/ 	.short	0x0380
        /*01f2*/ 	.short	0x0060


	//----- nvinfo : EIATTR_SW_WAR
	.align		4
.L_5154:
        /*01f4*/ 	.byte	0x04, 0x36
        /*01f6*/ 	.short	(.L_5156 - .L_5155)
.L_5155:
        /*01f8*/ 	.word	0x00000008
.L_5156:


//--------------------- .nv.callgraph             --------------------------
	.section	.nv.callgraph,"",@"SHT_CUDA_CALLGRAPH"
	.align	4
	.sectionentsize	8
	.align		4
        /*0000*/ 	.word	0x00000000
	.align		4
        /*0004*/ 	.word	0xffffffff
	.align		4
        /*0008*/ 	.word	index@(_Z26LayerNormBlockUncachedImplI19BiasAddResidualLoadI6__halffE11AffineStoreIfS1_EfLi2ELi1024EEvT_T0_lldPT1_S8_)
	.align		4
        /*000c*/ 	.word	index@(__assertfail)
	.align		4
        /*0010*/ 	.word	index@(_Z26LayerNormBlockUncachedImplI19BiasAddResidualLoadI6__halffE11AffineStoreIfS1_EfLi4ELi1024EEvT_T0_lldPT1_S8_)
	.align		4
        /*0014*/ 	.word	index@(__assertfail)
	.align		4
        /*0018*/ 	.word	index@(_Z22LayerNormBlockSMemImplI19BiasAddResidualLoadI6__halffE11AffineStoreIfS1_EfLi2ELi256EEvT_T0_lldPT1_S8_)
	.align		4
        /*001c*/ 	.word	index@(__assertfail)
	.align		4
        /*0020*/ 	.word	index@(_Z22LayerNormBlockSMemImplI19BiasAddResidualLoadI6__halffE11AffineStoreIfS1_EfLi2ELi512EEvT_T0_lldPT1_S8_)
	.align		4
        /*0024*/ 	.word	index@(__assertfail)
	.align		4
        /*0028*/ 	.word	index@(_Z22LayerNormBlockSMemImplI19BiasAddResidualLoadI6__halffE11AffineStoreIfS1_EfLi2ELi1024EEvT_T0_lldPT1_S8_)
	.align		4
        /*002c*/ 	.word	index@(__assertfail)
	.align		4
        /*0030*/ 	.word	index@(_Z22LayerNormBlockSMemImplI19BiasAddResidualLoadI6__halffE11AffineStoreIfS1_EfLi2ELi128EEvT_T0_lldPT1_S8_)
	.align		4
        /*0034*/ 	.word	index@(__assertfail)
	.align		4
        /*0038*/ 	.word	index@(_Z22LayerNormBlockSMemImplI19BiasAddResidualLoadI6__halffE11AffineStoreIfS1_EfLi4ELi256EEvT_T0_lldPT1_S8_)
	.align		4
        /*003c*/ 	.word	index@(__assertfail)
	.align		4
        /*0040*/ 	.word	index@(_Z22LayerNormBlockSMemImplI19BiasAddResidualLoadI6__halffE11AffineStoreIfS1_EfLi4ELi512EEvT_T0_lldPT1_S8_)
	.align		4
        /*0044*/ 	.word	index@(__assertfail)
	.align		4
        /*0048*/ 	.word	index@(_Z22LayerNormBlockSMemImplI19BiasAddResidualLoadI6__halffE11AffineStoreIfS1_EfLi4ELi1024EEvT_T0_lldPT1_S8_)
	.align		4
        /*004c*/ 	.word	index@(__assertfail)
	.align		4
        /*0050*/ 	.word	index@(_Z22LayerNormBlockSMemImplI19BiasAddResidualLoadI6__halffE11AffineStoreIfS1_EfLi4ELi128EEvT_T0_lldPT1_S8_)
	.align		4
        /*0054*/ 	.word	index@(__assertfail)
	.align		4
        /*0058*/ 	.word	index@(_Z17LayerNormWarpImplI19BiasAddResidualLoadI6__halffE11AffineStoreIfS1_EfLi1ELi160ELi128ELi32ELi1ELb1EEvT_T0_iidPT1_S8_)
	.align		4
        /*005c*/ 	.word	index@(__assertfail)
	.align		4
        /*0060*/ 	.word	index@(_Z17LayerNormWarpImplI19BiasAddResidualLoadI6__halffE11AffineStoreIfS1_EfLi1ELi160ELi160ELi32ELi1ELb0EEvT_T0_iidPT1_S8_)
	.align		4
        /*0064*/ 	.word	index@(__assertfail)
	.align		4
        /*0068*/ 	.word	index@(_Z17LayerNormWarpImplI19BiasAddResidualLoadI6__halffE11AffineStoreIfS1_EfLi1ELi128ELi96ELi32ELi1ELb1EEvT_T0_iidPT1_S8_)
	.align		4
        /*006c*/ 	.word	index@(__assertfail)
	.align		4
        /*0070*/ 	.word	index@(_Z17LayerNormWarpImplI19BiasAddResidualLoadI6__halffE11AffineStoreIfS1_EfLi1ELi128ELi128ELi32ELi1ELb0EEvT_T0_iidPT1_S8_)
	.align		4
        /*0074*/ 	.word	index@(__assertfail)
	.align		4
        /*0078*/ 	.word	index@(_Z17LayerNormWarpImplI19BiasAddResidualLoadI6__halffE11AffineStoreIfS1_EfLi1ELi96ELi64ELi32ELi1ELb1EEvT_T0_iidPT1_S8_)
	.align		4
        /*007c*/ 	.word	index@(__assertfail)
	.align		4
        /*0080*/ 	.word	index@(_Z17LayerNormWarpImplI19BiasAddResidualLoadI6__halffE11AffineStoreIfS1_EfLi1ELi96ELi96ELi32ELi1ELb0EEvT_T0_iidPT1_S8_)
	.align		4
        /*0084*/ 	.word	index@(__assertfail)
	.align		4
        /*0088*/ 	.word	index@(_Z17LayerNormWarpImplI19BiasAddResidualLoadI6__halffE11AffineStoreIfS1_EfLi1ELi64ELi32ELi32ELi1ELb1EEvT_T0_iidPT1_S8_)
	.align		4
        /*008c*/ 	.word	index@(__assertfail)
	.align		4
        /*0090*/ 	.word	index@(_Z17LayerNormWarpImplI19BiasAddResidualLoadI6__halffE11AffineStoreIfS1_EfLi1ELi64ELi64ELi32ELi1ELb0EEvT_T0_iidPT1_S8_)
	.align		4
        /*0094*/ 	.word	index@(__assertfail)
	.align		4
        /*0098*/ 	.word	index@(_Z17LayerNormWarpImplI19BiasAddResidualLoadI6__halffE11AffineStoreIfS1_EfLi1ELi32ELi28ELi32ELi1ELb1EEvT_T0_iidPT1_S8_)
	.align		4
        /*009c*/ 	.word	index@(__assertfail)
	.align		4
        /*00a0*/ 	.word	index@(_Z17LayerNormWarpImplI19BiasAddResidualLoadI6__halffE11AffineStoreIfS1_EfLi1ELi32ELi32ELi32ELi1ELb0EEvT_T0_iidPT1_S8_)
	.align		4
        /*00a4*/ 	.word	index@(__assertfail)
	.align		4
        /*00a8*/ 	.word	index@(_Z17LayerNormWarpImplI19BiasAddResidualLoadI6__halffE11AffineStoreIfS1_EfLi1ELi28ELi24ELi32ELi1ELb1EEvT_T0_iidPT1_S8_)
	.align		4
        /*00ac*/ 	.word	index@(__assertfail)
	.align		4
        /*00b0*/ 	.word	index@(_Z17LayerNormWarpImplI19BiasAddResidualLoadI6__halffE11AffineStoreIfS1_EfLi1ELi28ELi28ELi32ELi1ELb0EEvT_T0_iidPT1_S8_)
	.align		4
        /*00b4*/ 	.word	index@(__assertfail)
	.align		4
        /*00b8*/ 	.word	index@(_Z17LayerNormWarpImplI19BiasAddResidualLoadI6__halffE11AffineStoreIfS1_EfLi1ELi24ELi20ELi32ELi1ELb1EEvT_T0_iidPT1_S8_)
	.align		4
        /*00bc*/ 	.word	index@(__assertfail)
	.align		4
        /*00c0*/ 	.word	index@(_Z17LayerNormWarpImplI19BiasAddResidualLoadI6__halffE11AffineStoreIfS1_EfLi1ELi24ELi24ELi32ELi1ELb0EEvT_T0_iidPT1_S8_)
	.align		4
        /*00c4*/ 	.word	index@(__assertfail)
	.align		4
        /*00c8*/ 	.word	index@(_Z17LayerNormWarpImplI19BiasAddResidualLoadI6__halffE11AffineStoreIfS1_EfLi1ELi20ELi16ELi32ELi1ELb1EEvT_T0_iidPT1_S8_)
	.align		4
        /*00cc*/ 	.word	index@(__assertfail)
	.align		4
        /*00d0*/ 	.word	index@(_Z17LayerNormWarpImplI19BiasAddResidualLoadI6__halffE11AffineStoreIfS1_EfLi1ELi20ELi20ELi32ELi1ELb0EEvT_T0_iidPT1_S8_)
	.align		4
        /*00d4*/ 	.word	index@(__assertfail)
	.align		4
        /*00d8*/ 	.word	index@(_Z17LayerNormWarpImplI19BiasAddResidualLoadI6__halffE11AffineStoreIfS1_EfLi1ELi16ELi12ELi32ELi1ELb1EEvT_T0_iidPT1_S8_)
	.align		4
        /*00dc*/ 	.word	index@(__assertfail)
	.align		4
        /*00e0*/ 	.word	index@(_Z17LayerNormWarpImplI19BiasAddResidualLoadI6__halffE11AffineStoreIfS1_EfLi1ELi16ELi16ELi32ELi1ELb0EEvT_T0_iidPT1_S8_)
	.align		4
        /*00e4*/ 	.word	index@(__assertfail)
	.align		4
        /*00e8*/ 	.word	index@(_Z17LayerNormWarpImplI19BiasAddResidualLoadI6__halffE11AffineStoreIfS1_EfLi1ELi12ELi8ELi32ELi1ELb1EEvT_T0_iidPT1_S8_)
	.align		4
        /*00ec*/ 	.word	index@(__assertfail)
	.align		4
        /*00f0*/ 	.word	index@(_Z17LayerNormWarpImplI19BiasAddResidualLoadI6__halffE11AffineStoreIfS1_EfLi1ELi12ELi12ELi32ELi1ELb0EEvT_T0_iidPT1_S8_)
	.align		4
        /*00f4*/ 	.word	index@(__assertfail)
	.align		4
        /*00f8*/ 	.word	index@(_Z17LayerNormWarpImplI19BiasAddResidualLoadI6__halffE11AffineStoreIfS1_EfLi1ELi8ELi4ELi32ELi1ELb1EEvT_T0_iidPT1_S8_)
	.align		4
        /*00fc*/ 	.word	index@(__assertfail)
	.align		4
        /*0100*/ 	.word	index@(_Z17LayerNormWarpImplI19BiasAddResidualLoadI6__halffE11AffineStoreIfS1_EfLi1ELi8ELi8ELi32ELi1ELb0EEvT_T0_iidPT1_S8_)
	.align		4
        /*0104*/ 	.word	index@(__assertfail)
	.align		4
        /*0108*/ 	.word	index@(_Z17LayerNormWarpImplI19BiasAddResidualLoadI6__halffE11AffineStoreIfS1_EfLi1ELi4ELi2ELi32ELi1ELb1EEvT_T0_iidPT1_S8_)
	.align		4
        /*010c*/ 	.word	index@(__assertfail)
	.align		4
        /*0110*/ 	.word	index@(_Z17LayerNormWarpImplI19BiasAddResidualLoadI6__halffE11AffineStoreIfS1_EfLi1ELi4ELi4ELi32ELi1ELb0EEvT_T0_iidPT1_S8_)
	.align		4
        /*0114*/ 	.word	index@(__assertfail)
	.align		4
        /*0118*/ 	.word	index@(_Z17LayerNormWarpImplI19BiasAddResidualLoadI6__halffE11AffineStoreIfS1_EfLi1ELi2ELi1ELi32ELi1ELb1EEvT_T0_iidPT1_S8_)
	.align		4
        /*011c*/ 	.word	index@(__assertfail)
	.align		4
        /*0120*/ 	.word	index@(_Z17LayerNormWarpImplI19BiasAddResidualLoadI6__halffE11AffineStoreIfS1_EfLi1ELi2ELi2ELi32ELi1ELb0EEvT_T0_iidPT1_S8_)
	.align		4
        /*0124*/ 	.word	index@(__assertfail)
	.align		4
        /*0128*/ 	.word	index@(_Z17LayerNormWarpImplI19BiasAddResidualLoadI6__halffE11AffineStoreIfS1_EfLi1ELi1ELi0ELi32ELi1ELb1EEvT_T0_iidPT1_S8_)
	.align		4
        /*012c*/ 	.word	index@(__assertfail)
	.align		4
        /*0130*/ 	.word	index@(_Z17LayerNormWarpImplI19BiasAddResidualLoadI6__halffE11AffineStoreIfS1_EfLi1ELi1ELi1ELi32ELi1ELb0EEvT_T0_iidPT1_S8_)
	.align		4
        /*0134*/ 	.word	index@(__assertfail)
	.align		4
        /*0138*/ 	.word	index@(_Z17LayerNormWarpImplI19BiasAddResidualLoadI6__halffE11AffineStoreIfS1_EfLi1ELi1ELi0ELi32ELi2ELb1EEvT_T0_iidPT1_S8_)
	.align		4
        /*013c*/ 	.word	index@(__assertfail)
	.align		4
        /*0140*/ 	.word	index@(_Z17LayerNormWarpImplI19BiasAddResidualLoadI6__halffE11AffineStoreIfS1_EfLi1ELi1ELi1ELi32ELi2ELb0EEvT_T0_iidPT1_S8_)
	.align		4
        /*0144*/ 	.word	index@(__assertfail)
	.align		4
        /*0148*/ 	.word	index@(_Z17LayerNormWarpImplI19BiasAddResidualLoadI6__halffE11AffineStoreIfS1_EfLi1ELi1ELi0ELi16ELi1ELb1EEvT_T0_iidPT1_S8_)
	.align		4
        /*014c*/ 	.word	index@(__assertfail)
	.align		4
        /*0150*/ 	.word	index@(_Z17LayerNormWarpImplI19BiasAddResidualLoadI6__halffE11AffineStoreIfS1_EfLi1ELi1ELi1ELi16ELi1ELb0EEvT_T0_iidPT1_S8_)
	.align		4
        /*0154*/ 	.word	index@(__assertfail)
	.align		4
        /*0158*/ 	.word	index@(_Z17LayerNormWarpImplI19BiasAddResidualLoadI6__halffE11AffineStoreIfS1_EfLi1ELi1ELi0ELi16ELi2ELb1EEvT_T0_iidPT1_S8_)
	.align		4
        /*015c*/ 	.word	index@(__assertfail)
	.align		4
        /*0160*/ 	.word	index@(_Z17LayerNormWarpImplI19BiasAddResidualLoadI6__halffE11AffineStoreIfS1_EfLi1ELi1ELi1ELi16ELi2ELb0EEvT_T0_iidPT1_S8_)
	.align		4
        /*0164*/ 	.word	index@(__assertfail)
	.align		4
        /*0168*/ 	.word	index@(_Z17LayerNormWarpImplI19BiasAddResidualLoadI6__halffE11AffineStoreIfS1_EfLi1ELi1ELi0ELi8ELi1ELb1EEvT_T0_iidPT1_S8_)
	.align		4
        /*016c*/ 	.word	index@(__assertfail)
	.align		4
        /*0170*/ 	.word	index@(_Z17LayerNormWarpImplI19BiasAddResidualLoadI6__halffE11AffineStoreIfS1_EfLi1ELi1ELi1ELi8ELi1ELb0EEvT_T0_iidPT1_S8_)
	.align		4
        /*0174*/ 	.word	index@(__assertfail)
	.align		4
        /*0178*/ 	.word	index@(_Z17LayerNormWarpImplI19BiasAddResidualLoadI6__halffE11AffineStoreIfS1_EfLi1ELi1ELi0ELi8ELi2ELb1EEvT_T0_iidPT1_S8_)
	.align		4
        /*017c*/ 	.word	index@(__assertfail)
	.align		4
        /*0180*/ 	.word	index@(_Z17LayerNormWarpImplI19BiasAddResidualLoadI6__halffE11AffineStoreIfS1_EfLi1ELi1ELi1ELi8ELi2ELb0EEvT_T0_iidPT1_S8_)
	.align		4
        /*0184*/ 	.word	index@(__assertfail)
	.align		4
        /*0188*/ 	.word	index@(_Z17LayerNormWarpImplI19BiasAddResidualLoadI6__halffE11AffineStoreIfS1_EfLi1ELi1ELi0ELi4ELi1ELb1EEvT_T0_iidPT1_S8_)
	.align		4
        /*018c*/ 	.word	index@(__assertfail)
	.align		4
        /*0190*/ 	.word	index@(_Z17LayerNormWarpImplI19BiasAddResidualLoadI6__halffE11AffineStoreIfS1_EfLi1ELi1ELi1ELi4ELi1ELb0EEvT_T0_iidPT1_S8_)
	.align		4
        /*0194*/ 	.word	index@(__assertfail)
	.align		4
        /*0198*/ 	.word	index@(_Z17LayerNormWarpImplI19BiasAddResidualLoadI6__halffE11AffineStoreIfS1_EfLi1ELi1ELi0ELi4ELi2ELb1EEvT_T0_iidPT1_S8_)
	.align		4
        /*019c*/ 	.word	index@(__assertfail)
	.align		4
        /*01a0*/ 	.word	index@(_Z17LayerNormWarpImplI19BiasAddResidualLoadI6__halffE11AffineStoreIfS1_EfLi1ELi1ELi1ELi4ELi2ELb0EEvT_T0_iidPT1_S8_)
	.align		4
        /*01a4*/ 	.word	index@(__assertfail)
	.align		4
        /*01a8*/ 	.word	index@(_Z17LayerNormWarpImplI19BiasAddResidualLoadI6__halffE11AffineStoreIfS1_EfLi4ELi160ELi128ELi32ELi1ELb1EEvT_T0_iidPT1_S8_)
	.align		4
        /*01ac*/ 	.word	index@(__assertfail)
	.align		4
        /*01b0*/ 	.word	index@(_Z17LayerNormWarpImplI19BiasAddResidualLoadI6__halffE11AffineStoreIfS1_EfLi4ELi160ELi160ELi32ELi1ELb0EEvT_T0_iidPT1_S8_)
	.align		4
        /*01b4*/ 	.word	index@(__assertfail)
	.align		4
        /*01b8*/ 	.word	index@(_Z17LayerNormWarpImplI19BiasAddResidualLoadI6__halffE11AffineStoreIfS1_EfLi4ELi128ELi96ELi32ELi1ELb1EEvT_T0_iidPT1_S8_)
	.align		4
        /*01bc*/ 	.word	index@(__assertfail)
	.align		4
        /*01c0*/ 	.word	index@(_Z17LayerNormWarpImplI19BiasAddResidualLoadI6__halffE11AffineStoreIfS1_EfLi4ELi128ELi128ELi32ELi1ELb0EEvT_T0_iidPT1_S8_)
	.align		4
        /*01c4*/ 	.word	index@(__assertfail)
	.align		4
        /*01c8*/ 	.word	index@(_Z17LayerNormWarpImplI19BiasAddResidualLoadI6__halffE11AffineStoreIfS1_EfLi4ELi96ELi64ELi32ELi1ELb1EEvT_T0_iidPT1_S8_)
	.align		4
        /*01cc*/ 	.word	index@(__assertfail)
	.align		4
        /*01d0*/ 	.word	index@(_Z17LayerNormWarpImplI19BiasAddResidualLoadI6__halffE11AffineStoreIfS1_EfLi4ELi96ELi96ELi32ELi1ELb0EEvT_T0_iidPT1_S8_)
	.align		4
        /*01d4*/ 	.word	index@(__assertfail)
	.align		4
        /*01d8*/ 	.word	index@(_Z17LayerNormWarpImplI19BiasAddResidualLoadI6__halffE11AffineStoreIfS1_EfLi4ELi64ELi32ELi32ELi1ELb1EEvT_T0_iidPT1_S8_)
	.align		4
        /*01dc*/ 	.word	index@(__assertfail)
	.align		4
        /*01e0*/ 	.word	index@(_Z17LayerNormWarpImplI19BiasAddResidualLoadI6__halffE11AffineStoreIfS1_EfLi4ELi64ELi64ELi32ELi1ELb0EEvT_T0_iidPT1_S8_)
	.align		4
        /*01e4*/ 	.word	index@(__assertfail)
	.align		4
        /*01e8*/ 	.word	index@(_Z17LayerNormWarpImplI19BiasAddResidualLoadI6__halffE11AffineStoreIfS1_EfLi4ELi32ELi28ELi32ELi1ELb1EEvT_T0_iidPT1_S8_)
	.align		4
        /*01ec*/ 	.word	index@(__assertfail)
	.align		4
        /*01f0*/ 	.word	index@(_Z17LayerNormWarpImplI19BiasAddResidualLoadI6__halffE11AffineStoreIfS1_EfLi4ELi32ELi32ELi32ELi1ELb0EEvT_T0_iidPT1_S8_)
	.align		4
        /*01f4*/ 	.word	index@(__assertfail)
	.align		4
        /*01f8*/ 	.word	index@(_Z17LayerNormWarpImplI19BiasAddResidualLoadI6__halffE11AffineStoreIfS1_EfLi4ELi28ELi24ELi32ELi1ELb1EEvT_T0_iidPT1_S8_)
	.align		4
        /*01fc*/ 	.word	index@(__assertfail)
	.align		4
        /*0200*/ 	.word	index@(_Z17LayerNormWarpImplI19BiasAddResidualLoadI6__halffE11AffineStoreIfS1_EfLi4ELi28ELi28ELi32ELi1ELb0EEvT_T0_iidPT1_S8_)
	.align		4
        /*0204*/ 	.word	index@(__assertfail)
	.align		4
        /*0208*/ 	.word	index@(_Z17LayerNormWarpImplI19BiasAddResidualLoadI6__halffE11AffineStoreIfS1_EfLi4ELi24ELi20ELi32ELi1ELb1EEvT_T0_iidPT1_S8_)
	.align		4
        /*020c*/ 	.word	index@(__assertfail)
	.align		4
        /*0210*/ 	.word	index@(_Z17LayerNormWarpImplI19BiasAddResidualLoadI6__halffE11AffineStoreIfS1_EfLi4ELi24ELi24ELi32ELi1ELb0EEvT_T0_iidPT1_S8_)
	.align		4
        /*0214*/ 	.word	index@(__assertfail)
	.align		4
        /*0218*/ 	.word	index@(_Z17LayerNormWarpImplI19BiasAddResidualLoadI6__halffE11AffineStoreIfS1_EfLi4ELi20ELi16ELi32ELi1ELb1EEvT_T0_iidPT1_S8_)
	.align		4
        /*021c*/ 	.word	index@(__assertfail)
	.align		4
        /*0220*/ 	.word	index@(_Z17LayerNormWarpImplI19BiasAddResidualLoadI6__halffE11AffineStoreIfS1_EfLi4ELi20ELi20ELi32ELi1ELb0EEvT_T0_iidPT1_S8_)
	.align		4
        /*0224*/ 	.word	index@(__assertfail)
	.align		4
        /*0228*/ 	.word	index@(_Z17LayerNormWarpImplI19BiasAddResidualLoadI6__halffE11AffineStoreIfS1_EfLi4ELi16ELi12ELi32ELi1ELb1EEvT_T0_iidPT1_S8_)
	.align		4
        /*022c*/ 	.word	index@(__assertfail)
	.align		4
        /*0230*/ 	.word	index@(_Z17LayerNormWarpImplI19BiasAddResidualLoadI6__halffE11AffineStoreIfS1_EfLi4ELi16ELi16ELi32ELi1ELb0EEvT_T0_iidPT1_S8_)
	.align		4
        /*0234*/ 	.word	index@(__assertfail)
	.align		4
        /*0238*/ 	.word	index@(_Z17LayerNormWarpImplI19BiasAddResidualLoadI6__halffE11AffineStoreIfS1_EfLi4ELi12ELi8ELi32ELi1ELb1EEvT_T0_iidPT1_S8_)
	.align		4
        /*023c*/ 	.word	index@(__assertfail)
	.align		4
        /*0240*/ 	.word	index@(_Z17LayerNormWarpImplI19BiasAddResidualLoadI6__halffE11AffineStoreIfS1_EfLi4ELi12ELi12ELi32ELi1ELb0EEvT_T0_iidPT1_S8_)
	.align		4
        /*0244*/ 	.word	index@(__assertfail)
	.align		4
        /*0248*/ 	.word	index@(_Z17LayerNormWarpImplI19BiasAddResidualLoadI6__halffE11AffineStoreIfS1_EfLi4ELi8ELi4ELi32ELi1ELb1EEvT_T0_iidPT1_S8_)
	.align		4
        /*024c*/ 	.word	index@(__assertfail)
	.align		4
        /*0250*/ 	.word	index@(_Z17LayerNormWarpImplI19BiasAddResidualLoadI6__halffE11AffineStoreIfS1_EfLi4ELi8ELi8ELi32ELi1ELb0EEvT_T0_iidPT1_S8_)
	.align		4
        /*0254*/ 	.word	index@(__assertfail)
	.align		4
        /*0258*/ 	.word	index@(_Z17LayerNormWarpImplI19BiasAddResidualLoadI6__halffE11AffineStoreIfS1_EfLi4ELi4ELi0ELi32ELi1ELb1EEvT_T0_iidPT1_S8_)
	.align		4
        /*025c*/ 	.word	index@(__assertfail)
	.align		4
        /*0260*/ 	.word	index@(_Z17LayerNormWarpImplI19BiasAddResidualLoadI6__halffE11AffineStoreIfS1_EfLi4ELi4ELi4ELi32ELi1ELb0EEvT_T0_iidPT1_S8_)
	.align		4
        /*0264*/ 	.word	index@(__assertfail)
	.align		4
        /*0268*/ 	.word	index@(_Z17LayerNormWarpImplI19BiasAddResidualLoadI6__halffE11AffineStoreIfS1_EfLi4ELi4ELi0ELi32ELi2ELb1EEvT_T0_iidPT1_S8_)
	.align		4
        /*026c*/ 	.word	index@(__assertfail)
	.align		4
        /*0270*/ 	.word	index@(_Z17LayerNormWarpImplI19BiasAddResidualLoadI6__halffE11AffineStoreIfS1_EfLi4ELi4ELi4ELi32ELi2ELb0EEvT_T0_iidPT1_S8_)
	.align		4
        /*0274*/ 	.word	index@(__assertfail)
	.align		4
        /*0278*/ 	.word	index@(_Z17LayerNormWarpImplI19BiasAddResidualLoadI6__halffE11AffineStoreIfS1_EfLi4ELi4ELi0ELi16ELi1ELb1EEvT_T0_iidPT1_S8_)
	.align		4
        /*027c*/ 	.word	index@(__assertfail)
	.align		4
        /*0280*/ 	.word	index@(_Z17LayerNormWarpImplI19BiasAddResidualLoadI6__halffE11AffineStoreIfS1_EfLi4ELi4ELi4ELi16ELi1ELb0EEvT_T0_iidPT1_S8_)
	.align		4
        /*0284*/ 	.word	index@(__assertfail)
	.align		4
        /*0288*/ 	.word	index@(_Z17LayerNormWarpImplI19BiasAddResidualLoadI6__halffE11AffineStoreIfS1_EfLi4ELi4ELi0ELi16ELi2ELb1EEvT_T0_iidPT1_S8_)
	.align		4
        /*028c*/ 	.word	index@(__assertfail)
	.align		4
        /*0290*/ 	.word	index@(_Z17LayerNormWarpImplI19BiasAddResidualLoadI6__halffE11AffineStoreIfS1_EfLi4ELi4ELi4ELi16ELi2ELb0EEvT_T0_iidPT1_S8_)
	.align		4
        /*0294*/ 	.word	index@(__assertfail)
	.align		4
        /*0298*/ 	.word	index@(_Z17LayerNormWarpImplI19BiasAddResidualLoadI6__halffE11AffineStoreIfS1_EfLi4ELi4ELi0ELi8ELi1ELb1EEvT_T0_iidPT1_S8_)
	.align		4
        /*029c*/ 	.word	index@(__assertfail)
	.align		4
        /*02a0*/ 	.word	index@(_Z17LayerNormWarpImplI19BiasAddResidualLoadI6__halffE11AffineStoreIfS1_EfLi4ELi4ELi4ELi8ELi1ELb0EEvT_T0_iidPT1_S8_)
	.align		4
        /*02a4*/ 	.word	index@(__assertfail)
	.align		4
        /*02a8*/ 	.word	index@(_Z17LayerNormWarpImplI19BiasAddResidualLoadI6__halffE11AffineStoreIfS1_EfLi4ELi4ELi0ELi8ELi2ELb1EEvT_T0_iidPT1_S8_)
	.align		4
        /*02ac*/ 	.word	index@(__assertfail)
	.align		4
        /*02b0*/ 	.word	index@(_Z17LayerNormWarpImplI19BiasAddResidualLoadI6__halffE11AffineStoreIfS1_EfLi4ELi4ELi4ELi8ELi2ELb0EEvT_T0_iidPT1_S8_)
	.align		4
        /*02b4*/ 	.word	index@(__assertfail)
	.align		4
        /*02b8*/ 	.word	index@(_Z17LayerNormWarpImplI19BiasAddResidualLoadI6__halffE11AffineStoreIfS1_EfLi4ELi4ELi0ELi4ELi1ELb1EEvT_T0_iidPT1_S8_)
	.align		4
        /*02bc*/ 	.word	index@(__assertfail)
	.align		4
        /*02c0*/ 	.word	index@(_Z17LayerNormWarpImplI19BiasAddResidualLoadI6__halffE11AffineStoreIfS1_EfLi4ELi4ELi4ELi4ELi1ELb0EEvT_T0_iidPT1_S8_)
	.align		4
        /*02c4*/ 	.word	index@(__assertfail)
	.align		4
        /*02c8*/ 	.word	index@(_Z17LayerNormWarpImplI19BiasAddResidualLoadI6__halffE11AffineStoreIfS1_EfLi4ELi4ELi0ELi4ELi2ELb1EEvT_T0_iidPT1_S8_)
	.align		4
        /*02cc*/ 	.word	index@(__assertfail)
	.align		4
        /*02d0*/ 	.word	index@(_Z17LayerNormWarpImplI19BiasAddResidualLoadI6__halffE11AffineStoreIfS1_EfLi4ELi4ELi4ELi4ELi2ELb0EEvT_T0_iidPT1_S8_)
	.align		4
        /*02d4*/ 	.word	index@(__assertfail)
	.align		4
        /*02d8*/ 	.word	index@(_Z17LayerNormWarpImplI19BiasAddResidualLoadI6__halffE11AffineStoreIfS1_EfLi8ELi160ELi128ELi32ELi1ELb1EEvT_T0_iidPT1_S8_)
	.align		4
        /*02dc*/ 	.word	index@(__assertfail)
	.align		4
        /*02e0*/ 	.word	index@(_Z17LayerNormWarpImplI19BiasAddResidualLoadI6__halffE11AffineStoreIfS1_EfLi8ELi160ELi160ELi32ELi1ELb0EEvT_T0_iidPT1_S8_)
	.align		4
        /*02e4*/ 	.word	index@(__assertfail)
	.align		4
        /*02e8*/ 	.word	index@(_Z17LayerNormWarpImplI19BiasAddResidualLoadI6__halffE11AffineStoreIfS1_EfLi8ELi128ELi96ELi32ELi1ELb1EEvT_T0_iidPT1_S8_)
	.align		4
        /*02ec*/ 	.word	index@(__assertfail)
	.align		4
        /*02f0*/ 	.word	index@(_Z17LayerNormWarpImplI19BiasAddResidualLoadI6__halffE11AffineStoreIfS1_EfLi8ELi128ELi128ELi32ELi1ELb0EEvT_T0_iidPT1_S8_)
	.align		4
        /*02f4*/ 	.word	index@(__assertfail)
	.align		4
        /*02f8*/ 	.word	index@(_Z17LayerNormWarpImplI19BiasAddResidualLoadI6__halffE11AffineStoreIfS1_EfLi8ELi96ELi64ELi32ELi1ELb1EEvT_T0_iidPT1_S8_)
	.align		4
        /*02fc*/ 	.word	index@(__assertfail)
	.align		4
        /*0300*/ 	.word	index@(_Z17LayerNormWarpImplI19BiasAddResidualLoadI6__halffE11AffineStoreIfS1_EfLi8ELi96ELi96ELi32ELi1ELb0EEvT_T0_iidPT1_S8_)
	.align		4
        /*0304*/ 	.word	index@(__assertfail)
	.align		4
        /*0308*/ 	.word	index@(_Z17LayerNormWarpImplI19BiasAddResidualLoadI6__halffE11AffineStoreIfS1_EfLi8ELi64ELi32ELi32ELi1ELb1EEvT_T0_iidPT1_S8_)
	.align		4
        /*030c*/ 	.word	index@(__assertfail)
	.align		4
        /*0310*/ 	.word	index@(_Z17LayerNormWarpImplI19BiasAddResidualLoadI6__halffE11AffineStoreIfS1_EfLi8ELi64ELi64ELi32ELi1ELb0EEvT_T0_iidPT1_S8_)
	.align		4
        /*0314*/ 	.word	index@(__assertfail)
	.align		4
        /*0318*/ 	.word	index@(_Z17LayerNormWarpImplI19BiasAddResidualLoadI6__halffE11AffineStoreIfS1_EfLi8ELi32ELi24ELi32ELi1ELb1EEvT_T0_iidPT1_S8_)
	.align		4
        /*031c*/ 	.word	index@(__assertfail)
	.align		4
        /*0320*/ 	.word	index@(_Z17LayerNormWarpImplI19BiasAddResidualLoadI6__halffE11AffineStoreIfS1_EfLi8ELi32ELi32ELi32ELi1ELb0EEvT_T0_iidPT1_S8_)
	.align		4
        /*0324*/ 	.word	index@(__assertfail)
	.align		4
        /*0328*/ 	.word	index@(_Z17LayerNormWarpImplI19BiasAddResidualLoadI6__halffE11AffineStoreIfS1_EfLi8ELi24ELi16ELi32ELi1ELb1EEvT_T0_iidPT1_S8_)
	.align		4
        /*032c*/ 	.word	index@(__assertfail)
	.align		4
        /*0330*/ 	.word	index@(_Z17LayerNormWarpImplI19BiasAddResidualLoadI6__halffE11AffineStoreIfS1_EfLi8ELi24ELi24ELi32ELi1ELb0EEvT_T0_iidPT1_S8_)
	.align		4
        /*0334*/ 	.word	index@(__assertfail)
	.align		4
        /*0338*/ 	.word	index@(_Z17LayerNormWarpImplI19BiasAddResidualLoadI6__halffE11AffineStoreIfS1_EfLi8ELi16ELi8ELi32ELi1ELb1EEvT_T0_iidPT1_S8_)
	.align		4
        /*033c*/ 	.word	index@(__assertfail)
	.align		4
        /*0340*/ 	.word	index@(_Z17LayerNormWarpImplI19BiasAddResidualLoadI6__halffE11AffineStoreIfS1_EfLi8ELi16ELi16ELi32ELi1ELb0EEvT_T0_iidPT1_S8_)
	.align		4
        /*0344*/ 	.word	index@(__assertfail)
	.align		4
        /*0348*/ 	.word	index@(_Z17LayerNormWarpImplI19BiasAddResidualLoadI6__halffE11AffineStoreIfS1_EfLi8ELi8ELi0ELi32ELi1ELb1EEvT_T0_iidPT1_S8_)
	.align		4
        /*034c*/ 	.word	index@(__assertfail)
	.align		4
        /*0350*/ 	.word	index@(_Z17LayerNormWarpImplI19BiasAddResidualLoadI6__halffE11AffineStoreIfS1_EfLi8ELi8ELi8ELi32ELi1ELb0EEvT_T0_iidPT1_S8_)
	.align		4
        /*0354*/ 	.word	index@(__assertfail)
	.align		4
        /*0358*/ 	.word	index@(_Z17LayerNormWarpImplI19BiasAddResidualLoadI6__halffE11AffineStoreIfS1_EfLi8ELi8ELi0ELi32ELi2ELb1EEvT_T0_iidPT1_S8_)
	.align		4
        /*035c*/ 	.word	index@(__assertfail)
	.align		4
        /*0360*/ 	.word	index@(_Z17LayerNormWarpImplI19BiasAddResidualLoadI6__halffE11AffineStoreIfS1_EfLi8ELi8ELi8ELi32ELi2ELb0EEvT_T0_iidPT1_S8_)
	.align		4
        /*0364*/ 	.word	index@(__assertfail)
	.align		4
        /*0368*/ 	.word	index@(_Z17LayerNormWarpImplI19BiasAddResidualLoadI6__halffE11AffineStoreIfS1_EfLi8ELi8ELi0ELi16ELi1ELb1EEvT_T0_iidPT1_S8_)
	.align		4
        /*036c*/ 	.word	index@(__assertfail)
	.align		4
        /*0370*/ 	.word	index@(_Z17LayerNormWarpImplI19BiasAddResidualLoadI6__halffE11AffineStoreIfS1_EfLi8ELi8ELi8ELi16ELi1ELb0EEvT_T0_iidPT1_S8_)
	.align		4
        /*0374*/ 	.word	index@(__assertfail)
	.align		4
        /*0378*/ 	.word	index@(_Z17LayerNormWarpImplI19BiasAddResidualLoadI6__halffE11AffineStoreIfS1_EfLi8ELi8ELi0ELi16ELi2ELb1EEvT_T0_iidPT1_S8_)
	.align		4
        /*037c*/ 	.word	index@(__assertfail)
	.align		4
        /*0380*/ 	.word	index@(_Z17LayerNormWarpImplI19BiasAddResidualLoadI6__halffE11AffineStoreIfS1_EfLi8ELi8ELi8ELi16ELi2ELb0EEvT_T0_iidPT1_S8_)
	.align		4
        /*0384*/ 	.word	index@(__assertfail)
	.align		4
        /*0388*/ 	.word	index@(_Z17LayerNormWarpImplI19BiasAddResidualLoadI6__halffE11AffineStoreIfS1_EfLi8ELi8ELi0ELi8ELi1ELb1EEvT_T0_iidPT1_S8_)
	.align		4
        /*038c*/ 	.word	index@(__assertfail)
	.align		4
        /*0390*/ 	.word	index@(_Z17LayerNormWarpImplI19BiasAddResidualLoadI6__halffE11AffineStoreIfS1_EfLi8ELi8ELi8ELi8ELi1ELb0EEvT_T0_iidPT1_S8_)
	.align		4
        /*0394*/ 	.word	index@(__assertfail)
	.align		4
        /*0398*/ 	.word	index@(_Z17LayerNormWarpImplI19BiasAddResidualLoadI6__halffE11AffineStoreIfS1_EfLi8ELi8ELi0ELi8ELi2ELb1EEvT_T0_iidPT1_S8_)
	.align		4
        /*039c*/ 	.word	index@(__assertfail)
	.align		4
        /*03a0*/ 	.word	index@(_Z17LayerNormWarpImplI19BiasAddResidualLoadI6__halffE11AffineStoreIfS1_EfLi8ELi8ELi8ELi8ELi2ELb0EEvT_T0_iidPT1_S8_)
	.align		4
        /*03a4*/ 	.word	index@(__assertfail)
	.align		4
        /*03a8*/ 	.word	index@(_Z17LayerNormWarpImplI19BiasAddResidualLoadI6__halffE11AffineStoreIfS1_EfLi8ELi8ELi0ELi4ELi1ELb1EEvT_T0_iidPT1_S8_)
	.align		4
        /*03ac*/ 	.word	index@(__assertfail)
	.align		4
        /*03b0*/ 	.word	index@(_Z17LayerNormWarpImplI19BiasAddResidualLoadI6__halffE11AffineStoreIfS1_EfLi8ELi8ELi8ELi4ELi1ELb0EEvT_T0_iidPT1_S8_)
	.align		4
        /*03b4*/ 	.word	index@(__assertfail)
	.align		4
        /*03b8*/ 	.word	index@(_Z17LayerNormWarpImplI19BiasAddResidualLoadI6__halffE11AffineStoreIfS1_EfLi8ELi8ELi0ELi4ELi2ELb1EEvT_T0_iidPT1_S8_)
	.align		4
        /*03bc*/ 	.word	index@(__assertfail)
	.align		4
        /*03c0*/ 	.word	index@(_Z17LayerNormWarpImplI19BiasAddResidualLoadI6__halffE11AffineStoreIfS1_EfLi8ELi8ELi8ELi4ELi2ELb0EEvT_T0_iidPT1_S8_)
	.align		4
        /*03c4*/ 	.word	index@(__assertfail)
	.align		4
        /*03c8*/ 	.word	0x00000000
	.align		4
        /*03cc*/ 	.word	0xfffffffe
	.align		4
        /*03d0*/ 	.word	0x00000000
	.align		4
        /*03d4*/ 	.word	0xfffffffd
	.align		4
        /*03d8*/ 	.word	0x00000000
	.align		4
        /*03dc*/ 	.word	0xfffffffc


//--------------------- .nv.constant4             --------------------------
	.section	.nv.constant4,"a",@progbits
	.align	8
	.align		8
.nv.constant4:
        /*0000*/ 	.dword	__unnamed_1
	.align		8
        /*0008*/ 	.dword	__unnamed_2
	.align		8
        /*0010*/ 	.dword	__unnamed_3
	.align		8
        /*0018*/ 	.dword	__unnamed_4
	.align		8
        /*0020*/ 	.dword	__unnamed_5
	.align		8
        /*0028*/ 	.dword	__unnamed_6
	.align		8
        /*0030*/ 	.dword	__unnamed_7
	.align		8
        /*0038*/ 	.dword	__unnamed_8
	.align		8
        /*0040*/ 	.dword	__unnamed_9
	.align		8
        /*0048*/ 	.dword	__unnamed_10
	.align		8
        /*0050*/ 	.dword	__unnamed_11
	.align		8
        /*0058*/ 	.dword	__unnamed_12
	.align		8
        /*0060*/ 	.dword	__unnamed_13
	.align		8
        /*0068*/ 	.dword	__unnamed_14
	.align		8
        /*0070*/ 	.dword	__unnamed_15
	.align		8
        /*0078*/ 	.dword	__unnamed_16
	.align		8
        /*0080*/ 	.dword	__unnamed_17
	.align		8
        /*0088*/ 	.dword	__unnamed_18
	.align		8
        /*0090*/ 	.dword	__unnamed_19
	.align		8
        /*0098*/ 	.dword	__unnamed_20
	.align		8
        /*00a0*/ 	.dword	__unnamed_21
	.align		8
        /*00a8*/ 	.dword	__unnamed_22
	.align		8
        /*00b0*/ 	.dword	__unnamed_23
	.align		8
        /*00b8*/ 	.dword	__unnamed_24
	.align		8
        /*00c0*/ 	.dword	__unnamed_25
	.align		8
        /*00c8*/ 	.dword	__unnamed_26
	.align		8
        /*00d0*/ 	.dword	__unnamed_27
	.align		8
        /*00d8*/ 	.dword	__unnamed_28
	.align		8
        /*00e0*/ 	.dword	__unnamed_29
	.align		8
        /*00e8*/ 	.dword	__unnamed_30
	.align		8
        /*00f0*/ 	.dword	__unnamed_31
	.align		8
        /*00f8*/ 	.dword	__unnamed_32
	.align		8
        /*0100*/ 	.dword	__unnamed_33
	.align		8
        /*0108*/ 	.dword	__unnamed_34
	.align		8
        /*0110*/ 	.dword	__unnamed_35
	.align		8
        /*0118*/ 	.dword	__unnamed_36
	.align		8
        /*0120*/ 	.dword	__unnamed_37
	.align		8
        /*0128*/ 	.dword	__unnamed_38
	.align		8
        /*0130*/ 	.dword	__unnamed_39
	.align		8
        /*0138*/ 	.dword	__unnamed_40
	.align		8
        /*0140*/ 	.dword	__unnamed_41
	.align		8
        /*0148*/ 	.dword	__unnamed_42
	.align		8
        /*0150*/ 	.dword	__unnamed_43
	.align		8
        /*0158*/ 	.dword	__unnamed_44
	.align		8
        /*0160*/ 	.dword	__unnamed_45
	.align		8
        /*0168*/ 	.dword	__unnamed_46
	.align		8
        /*0170*/ 	.dword	__unnamed_47
	.align		8
        /*0178*/ 	.dword	__unnamed_48
	.align		8
        /*0180*/ 	.dword	__unnamed_49
	.align		8
        /*0188*/ 	.dword	__unnamed_50
	.align		8
        /*0190*/ 	.dword	__unnamed_51
	.align		8
        /*0198*/ 	.dword	__unnamed_52
	.align		8
        /*01a0*/ 	.dword	__unnamed_53
	.align		8
        /*01a8*/ 	.dword	__unnamed_54
	.align		8
        /*01b0*/ 	.dword	__unnamed_55
	.align		8
        /*01b8*/ 	.dword	__unnamed_56
	.align		8
        /*01c0*/ 	.dword	__unnamed_57
	.align		8
        /*01c8*/ 	.dword	__unnamed_58
	.align		8
        /*01d0*/ 	.dword	__unnamed_59
	.align		8
        /*01d8*/ 	.dword	__unnamed_60
	.align		8
        /*01e0*/ 	.dword	__unnamed_61
	.align		8
        /*01e8*/ 	.dword	__unnamed_62
	.align		8
        /*01f0*/ 	.dword	__unnamed_63
	.align		8
        /*01f8*/ 	.dword	__unnamed_64
	.align		8
        /*0200*/ 	.dword	__unnamed_65
	.align		8
        /*0208*/ 	.dword	__unnamed_66
	.align		8
        /*0210*/ 	.dword	__unnamed_67
	.align		8
        /*0218*/ 	.dword	__unnamed_68
	.align		8
        /*0220*/ 	.dword	__unnamed_69
	.align		8
        /*0228*/ 	.dword	__unnamed_70
	.align		8
        /*0230*/ 	.dword	__unnamed_71
	.align		8
        /*0238*/ 	.dword	__unnamed_72
	.align		8
        /*0240*/ 	.dword	__unnamed_73
	.align		8
        /*0248*/ 	.dword	__unnamed_74
	.align		8
        /*0250*/ 	.dword	__unnamed_75
	.align		8
        /*0258*/ 	.dword	__unnamed_76
	.align		8
        /*0260*/ 	.dword	__unnamed_77
	.align		8
        /*0268*/ 	.dword	__unnamed_78
	.align		8
        /*0270*/ 	.dword	__unnamed_79
	.align		8
        /*0278*/ 	.dword	__unnamed_80
	.align		8
        /*0280*/ 	.dword	__unnamed_81
	.align		8
        /*0288*/ 	.dword	__unnamed_82
	.align		8
        /*0290*/ 	.dword	__unnamed_83
	.align		8
        /*0298*/ 	.dword	__unnamed_84
	.align		8
        /*02a0*/ 	.dword	__unnamed_85
	.align		8
        /*02a8*/ 	.dword	__unnamed_86
	.align		8
        /*02b0*/ 	.dword	__unnamed_87
	.align		8
        /*02b8*/ 	.dword	__unnamed_88
	.align		8
        /*02c0*/ 	.dword	__unnamed_89
	.align		8
        /*02c8*/ 	.dword	__unnamed_90
	.align		8
        /*02d0*/ 	.dword	__unnamed_91
	.align		8
        /*02d8*/ 	.dword	__unnamed_92
	.align		8
        /*02e0*/ 	.dword	__unnamed_93
	.align		8
        /*02e8*/ 	.dword	__unnamed_94
	.align		8
        /*02f0*/ 	.dword	__unnamed_95
	.align		8
        /*02f8*/ 	.dword	__unnamed_96
	.align		8
        /*0300*/ 	.dword	__unnamed_97
	.align		8
        /*0308*/ 	.dword	__unnamed_98
	.align		8
        /*0310*/ 	.dword	__unnamed_99
	.align		8
        /*0318*/ 	.dword	__unnamed_100
	.align		8
        /*0320*/ 	.dword	__unnamed_101
	.align		8
        /*0328*/ 	.dword	__unnamed_102
	.align		8
        /*0330*/ 	.dword	__unnamed_103
	.align		8
        /*0338*/ 	.dword	__unnamed_104
	.align		8
        /*0340*/ 	.dword	__unnamed_105
	.align		8
        /*0348*/ 	.dword	__unnamed_106
	.align		8
        /*0350*/ 	.dword	__unnamed_107
	.align		8
        /*0358*/ 	.dword	__unnamed_108
	.align		8
        /*0360*/ 	.dword	__unnamed_109
	.align		8
        /*0368*/ 	.dword	__unnamed_110
	.align		8
        /*0370*/ 	.dword	__unnamed_111
	.align		8
        /*0378*/ 	.dword	__unnamed_112
	.align		8
        /*0380*/ 	.dword	__unnamed_113
	.align		8
        /*0388*/ 	.dword	__unnamed_114
	.align		8
        /*0390*/ 	.dword	__unnamed_115
	.align		8
        /*0398*/ 	.dword	__unnamed_116
	.align		8
        /*03a0*/ 	.dword	__unnamed_117
	.align		8
        /*03a8*/ 	.dword	__unnamed_118
	.align		8
        /*03b0*/ 	.dword	__unnamed_119
	.align		8
        /*03b8*/ 	.dword	__unnamed_120
	.align		8
        /*03c0*/ 	.dword	_ZN30_INTERNAL_3dbcab63_4_k_cu_main4cuda3std3__45__cpo5beginE
	.align		8
        /*03c8*/ 	.dword	_ZN30_INTERNAL_3dbcab63_4_k_cu_main4cuda3std3__45__cpo3endE
	.align		8
        /*03d0*/ 	.dword	_ZN30_INTERNAL_3dbcab63_4_k_cu_main4cuda3std3__45__cpo6cbeginE
	.align		8
        /*03d8*/ 	.dword	_ZN30_INTERNAL_3dbcab63_4_k_cu_main4cuda3std3__45__cpo4cendE
	.align		8
        /*03e0*/ 	.dword	_ZN30_INTERNAL_3dbcab63_4_k_cu_main4cuda3std3__45__cpo6rbeginE
	.align		8
        /*03e8*/ 	.dword	_ZN30_INTERNAL_3dbcab63_4_k_cu_main4cuda3std3__45__cpo4rendE
	.align		8
        /*03f0*/ 	.dword	_ZN30_INTERNAL_3dbcab63_4_k_cu_main4cuda3std3__45__cpo7crbeginE
	.align		8
        /*03f8*/ 	.dword	_ZN30_INTERNAL_3dbcab63_4_k_cu_main4cuda3std3__45__cpo5crendE
	.align		8
        /*0400*/ 	.dword	_ZN30_INTERNAL_3dbcab63_4_k_cu_main4cuda3std3__432_GLOBAL__N__3dbcab63_4_k_cu_main6ignoreE
	.align		8
        /*0408*/ 	.dword	_ZN30_INTERNAL_3dbcab63_4_k_cu_main4cuda3std3__419piecewise_constructE
	.align		8
        /*0410*/ 	.dword	_ZN30_INTERNAL_3dbcab63_4_k_cu_main4cuda3std3__48in_placeE
	.align		8
        /*0418*/ 	.dword	_ZN30_INTERNAL_3dbcab63_4_k_cu_main4cuda3std3__420unreachable_sentinelE
	.align		8
        /*0420*/ 	.dword	_ZN30_INTERNAL_3dbcab63_4_k_cu_main4cuda3std3__47nulloptE
	.align		8
        /*0428*/ 	.dword	_ZN30_INTERNAL_3dbcab63_4_k_cu_main4cuda3std3__48unexpectE
	.align		8
        /*0430*/ 	.dword	_ZN30_INTERNAL_3dbcab63_4_k_cu_main4cuda3std6ranges3__45__cpo4swapE
	.align		8
        /*0438*/ 	.dword	_ZN30_INTERNAL_3dbcab63_4_k_cu_main4cuda3std6ranges3__45__cpo9iter_moveE
	.align		8
        /*0440*/ 	.dword	_ZN30_INTERNAL_3dbcab63_4_k_cu_main4cuda3std6ranges3__45__cpo5beginE
	.align		8
        /*0448*/ 	.dword	_ZN30_INTERNAL_3dbcab63_4_k_cu_main4cuda3std6ranges3__45__cpo3endE
	.align		8
        /*0450*/ 	.dword	_ZN30_INTERNAL_3dbcab63_4_k_cu_main4cuda3std6ranges3__45__cpo6cbeginE
	.align		8
        /*0458*/ 	.dword	_ZN30_INTERNAL_3dbcab63_4_k_cu_main4cuda3std6ranges3__45__cpo4cendE
	.align		8
        /*0460*/ 	.dword	_ZN30_INTERNAL_3dbcab63_4_k_cu_main4cuda3std6ranges3__45__cpo7advanceE
	.align		8
        /*0468*/ 	.dword	_ZN30_INTERNAL_3dbcab63_4_k_cu_main4cuda3std6ranges3__45__cpo9iter_swapE
	.align		8
        /*0470*/ 	.dword	_ZN30_INTERNAL_3dbcab63_4_k_cu_main4cuda3std6ranges3__45__cpo4nextE
	.align		8
        /*0478*/ 	.dword	_ZN30_INTERNAL_3dbcab63_4_k_cu_main4cuda3std6ranges3__45__cpo4prevE
	.align		8
        /*0480*/ 	.dword	_ZN30_INTERNAL_3dbcab63_4_k_cu_main4cuda3std6ranges3__45__cpo4dataE
	.align		8
        /*0488*/ 	.dword	_ZN30_INTERNAL_3dbcab63_4_k_cu_main4cuda3std6ranges3__45__cpo5cdataE
	.align		8
        /*0490*/ 	.dword	_ZN30_INTERNAL_3dbcab63_4_k_cu_main4cuda3std6ranges3__45__cpo4sizeE
	.align		8
        /*0498*/ 	.dword	_ZN30_INTERNAL_3dbcab63_4_k_cu_main4cuda3std6ranges3__45__cpo5ssizeE
	.align		8
        /*04a0*/ 	.dword	_ZN30_INTERNAL_3dbcab63_4_k_cu_main4cuda3std6ranges3__45__cpo8distanceE
	.align		8
        /*04a8*/ 	.dword	_ZN30_INTERNAL_3dbcab63_4_k_cu_main6thrust24THRUST_300001_SM_1000_NS6system6detail10sequential3seqE
	.align		8
        /*04b0*/ 	.dword	_ZN30_INTERNAL_3dbcab63_4_k_cu_main6thrust24THRUST_300001_SM_1000_NS12placeholders2_1E
	.align		8
        /*04b8*/ 	.dword	_ZN30_INTERNAL_3dbcab63_4_k_cu_main6thrust24THRUST_300001_SM_1000_NS12placeholders2_2E
	.align		8
        /*04c0*/ 	.dword	_ZN30_INTERNAL_3dbcab63_4_k_cu_main6thrust24THRUST_300001_SM_1000_NS12placeholders2_3E
	.align		8
        /*04c8*/ 	.dword	_ZN30_INTERNAL_3dbcab63_4_k_cu_main6thrust24THRUST_300001_SM_1000_NS12placeholders2_4E
	.align		8
        /*04d0*/ 	.dword	_ZN30_INTERNAL_3dbcab63_4_k_cu_main6thrust24THRUST_300001_SM_1000_NS12placeholders2_5E
	.align		8
        /*04d8*/ 	.dword	_ZN30_INTERNAL_3dbcab63_4_k_cu_main6thrust24THRUST_300001_SM_1000_NS12placeholders2_6E
	.align		8
        /*04e0*/ 	.dword	_ZN30_INTERNAL_3dbcab63_4_k_cu_main6thrust24THRUST_300001_SM_1000_NS12placeholders2_7E
	.align		8
        /*04e8*/ 	.dword	_ZN30_INTERNAL_3dbcab63_4_k_cu_main6thrust24THRUST_300001_SM_1000_NS12placeholders2_8E
	.align		8
        /*04f0*/ 	.dword	_ZN30_INTERNAL_3dbcab63_4_k_cu_main6thrust24THRUST_300001_SM_1000_NS12placeholders2_9E
	.align		8
        /*04f8*/ 	.dword	_ZN30_INTERNAL_3dbcab63_4_k_cu_main6thrust24THRUST_300001_SM_1000_NS12placeholders3_10E
	.align		8
        /*0500*/ 	.dword	$str
	.align		8
        /*0508*/ 	.dword	$str$1
	.align		8
        /*0510*/ 	.dword	$str$2
	.align		8
        /*0518*/ 	.dword	__assertfail


//--------------------- .text._ZN3cub18CUB_300001_SM_10006detail11EmptyKernelIvEEvv --------------------------
	.section	.text._ZN3cub18CUB_300001_SM_10006detail11EmptyKernelIvEEvv,"ax",@progbits
	.align	128
        .global         _ZN3cub18CUB_300001_SM_10006detail11EmptyKernelIvEEvv
        .type           _ZN3cub18CUB_300001_SM_10006detail11EmptyKernelIvEEvv,@function
        .size           _ZN3cub18CUB_300001_SM_10006detail11EmptyKernelIvEEvv,(.L_x_7472 - _ZN3cub18CUB_300001_SM_10006detail11EmptyKernelIvEEvv)
        .other          _ZN3cub18CUB_300001_SM_10006detail11EmptyKernelIvEEvv,@"STO_CUDA_ENTRY STV_DEFAULT"
_ZN3cub18CUB_300001_SM_10006detail11EmptyKernelIvEEvv:
.text._ZN3cub18CUB_300001_SM_10006detail11EmptyKernelIvEEvv:
[----:B------:R-:W-:Y:S01]  /*0000*/  LDC R1, c[0x0][0x37c] ;  /* 0x0000df00ff017b82 */ /* 0x000fe20000000800 */
[----:B------:R-:W-:Y:S05]  /*0010*/  EXIT ;  /* 0x000000000000794d */ /* 0x000fea0003800000 */
.L_x_0:
[----:B------:R-:W-:-:S00]  /*0020*/  BRA `(.L_x_0) ;  /* 0xfffffffc00fc7947 */ /* 0x000fc0000383ffff */
[----:B------:R-:W-:-:S00]  /*0030*/  NOP ;  /* 0x0000000000007918 */ /* 0x000fc00000000000 */
        /* <DEDUP_REMOVED lines=12> */
.L_x_7472:


//--------------------- .text._Z26LayerNormBlockUncachedImplI19BiasAddResidualLoadI6__halffE11AffineStoreIfS1_EfLi1ELi1024EEvT_T0_lldPT1_S8_ --------------------------
	.section	.text._Z26LayerNormBlockUncachedImplI19BiasAddResidualLoadI6__halffE11AffineStoreIfS1_EfLi1ELi1024EEvT_T0_lldPT1_S8_,"ax",@progbits
	.align	128
        .global         _Z26LayerNormBlockUncachedImplI19BiasAddResidualLoadI6__halffE11AffineStoreIfS1_EfLi1ELi1024EEvT_T0_lldPT1_S8_
        .type           _Z26LayerNormBlockUncachedImplI19BiasAddResidualLoadI6__halffE11AffineStoreIfS1_EfLi1ELi1024EEvT_T0_lldPT1_S8_,@function
        .size           _Z26LayerNormBlockUncachedImplI19BiasAddResidualLoadI6__halffE11AffineStoreIfS1_EfLi1ELi1024EEvT_T0_lldPT1_S8_,(.L_x_7473 - _Z26LayerNormBlockUncachedImplI19BiasAddResidualLoadI6__halffE11AffineStoreIfS1_EfLi1ELi1024EEvT_T0_lldPT1_S8_)
        .other          _Z26LayerNormBlockUncachedImplI19BiasAddResidualLoadI6__halffE11AffineStoreIfS1_EfLi1ELi1024EEvT_T0_lldPT1_S8_,@"STO_CUDA_ENTRY STV_DEFAULT"
_Z26LayerNormBlockUncachedImplI19BiasAddResidualLoadI6__halffE11AffineStoreIfS1_EfLi1ELi1024EEvT_T0_lldPT1_S8_:
.text._Z26LayerNormBlockUncachedImplI19BiasAddResidualLoadI6__halffE11AffineStoreIfS1_EfLi1ELi1024EEvT_T0_lldPT1_S8_:
[----:B------:R-:W-:Y:S08]  /*0000*/  LDC R1, c[0x0][0x37c] ;  /* 0x0000df00ff017b82 */ /* 0x000ff00000000800 */
[----:B------:R-:W0:Y:S08]  /*0010*/  S2UR UR5, SR_CTAID.X ;  /* 0x00000000000579c3 */ /* 0x000e300000002500 */
[----:B------:R-:W0:Y:S02]  /*0020*/  LDC.64 R2, c[0x0][0x3c0] ;  /* 0x0000f000ff027b82 */ /* 0x000e240000000a00 */
[----:B0-----:R-:W-:-:S04]  /*0030*/  ISETP.LE.U32.AND P0, PT, R2, UR5, PT ;  /* 0x0000000502007c0c */ /* 0x001fc8000bf03070 */
[----:B------:R-:W-:-:S13]  /*0040*/  ISETP.GE.AND.EX P0, PT, RZ, R3, PT, P0 ;  /* 0x00000003ff00720c */ /* 0x000fda0003f06300 */
[----:B------:R-:W-:Y:S05]  /*0050*/  @P0 EXIT ;  /* 0x000000000000094d */ /* 0x000fea0003800000 */
[----:B------:R-:W0:Y:S01]  /*0060*/  S2R R22, SR_TID.X ;  /* 0x0000000000167919 */ /* 0x000e220000002100 */
[----:B------:R-:W1:Y:S01]  /*0070*/  LDCU.64 UR6, c[0x0][0x3d0] ;  /* 0x00007a00ff0677ac */ /* 0x000e620008000a00 */
[----:B------:R-:W2:Y:S01]  /*0080*/  LDCU UR8, c[0x0][0x3c8] ;  /* 0x00007900ff0877ac */ /* 0x000ea20008000800 */
[----:B------:R-:W3:Y:S01]  /*0090*/  LDCU UR4, c[0x0][0x360] ;  /* 0x00006c00ff0477ac */ /* 0x000ee20008000800 */
[----:B------:R-:W4:Y:S01]  /*00a0*/  LDCU.64 UR16, c[0x0][0x358] ;  /* 0x00006b00ff1077ac */ /* 0x000f220008000a00 */
[----:B------:R-:W5:Y:S01]  /*00b0*/  LDCU UR14, c[0x0][0x370] ;  /* 0x00006e00ff0e77ac */ /* 0x000f620008000800 */
[----:B-1----:R-:W1:Y:S01]  /*00c0*/  F2F.F32.F64 R0, UR6 ;  /* 0x0000000600007d10 */ /* 0x002e620008301000 */
[----:B------:R-:W-:Y:S01]  /*00d0*/  UMOV UR9, UR5 ;  /* 0x0000000500097c82 */ /* 0x000fe20008000000 */
[----:B---3--:R-:W-:Y:S01]  /*00e0*/  USHF.R.U32.HI UR4, URZ, 0x5, UR4 ;  /* 0x00000005ff047899 */ /* 0x008fe20008011604 */
[----:B0-----:R-:W-:Y:S02]  /*00f0*/  LOP3.LUT R2, RZ, R22, RZ, 0x33, !PT ;  /* 0x00000016ff027212 */ /* 0x001fe400078e33ff */
[----:B------:R-:W-:-:S02]  /*0100*/  LOP3.LUT R20, R22, 0x1f, RZ, 0xc0, !PT ;  /* 0x0000001f16147812 */ /* 0x000fc400078ec0ff */
[----:B--2---:R-:W-:Y:S02]  /*0110*/  IADD3 R2, PT, PT, R2, UR8, RZ ;  /* 0x0000000802027c10 */ /* 0x004fe4000fffe0ff */
[----:B------:R-:W-:Y:S01]  /*0120*/  ISETP.GE.U32.AND P0, PT, R22, UR4, PT ;  /* 0x0000000416007c0c */ /* 0x000fe2000bf06070 */
[----:B------:R-:W-:Y:S01]  /*0130*/  UMOV UR4, URZ ;  /* 0x000000ff00047c82 */ /* 0x000fe20008000000 */
[----:B------:R-:W-:-:S04]  /*0140*/  LEA.HI R21, R2, 0x1, RZ, 0x16 ;  /* 0x0000000102157811 */ /* 0x000fc800078fb0ff */
[C---:B------:R-:W-:Y:S02]  /*0150*/  LOP3.LUT R19, R21.reuse, 0x7, RZ, 0xc0, !PT ;  /* 0x0000000715137812 */ /* 0x040fe400078ec0ff */
[----:B-1--45:R-:W-:-:S07]  /*0160*/  LOP3.LUT R18, R21, 0x7ffff8, RZ, 0xc0, !PT ;  /* 0x007ffff815127812 */ /* 0x032fce00078ec0ff */
.L_x_38:
[----:B0-----:R-:W0:Y:S01]  /*0170*/  LDCU UR5, c[0x0][0x3c8] ;  /* 0x00007900ff0577ac */ /* 0x001e220008000800 */
[----:B------:R-:W-:Y:S01]  /*0180*/  BSSY.RECONVERGENT B0, `(.L_x_1) ;  /* 0x00000a5000007945 */ /* 0x000fe20003800200 */
[----:B-1----:R-:W-:Y:S01]  /*0190*/  HFMA2 R5, -RZ, RZ, 0, 0 ;  /* 0x00000000ff057431 */ /* 0x002fe200000001ff */
[----:B------:R-:W-:Y:S01]  /*01a0*/  MOV R6, RZ ;  /* 0x000000ff00067202 */ /* 0x000fe20000000f00 */
[----:B------:R-:W-:Y:S01]  /*01b0*/  HFMA2 R12, -RZ, RZ, 0, 0 ;  /* 0x00000000ff0c7431 */ /* 0x000fe200000001ff */
[----:B0-----:R-:W-:-:S13]  /*01c0*/  ISETP.GE.AND P1, PT, R22, UR5, PT ;  /* 0x0000000516007c0c */ /* 0x001fda000bf26270 */
[----:B------:R-:W-:Y:S05]  /*01d0*/  @P1 BRA `(.L_x_2) ;  /* 0x00000008007c1947 */ /* 0x000fea0003800000 */
[----:B------:R-:W-:Y:S01]  /*01e0*/  ISETP.GE.U32.AND P2, PT, R2, 0x1c00, PT ;  /* 0x00001c000200780c */ /* 0x000fe20003f46070 */
[----:B------:R-:W-:Y:S01]  /*01f0*/  BSSY.RECONVERGENT B1, `(.L_x_3) ;  /* 0x000004e000017945 */ /* 0x000fe20003800200 */
[----:B------:R-:W-:Y:S02]  /*0200*/  ISETP.NE.AND P1, PT, R19, RZ, PT ;  /* 0x000000ff1300720c */ /* 0x000fe40003f25270 */
[----:B------:R-:W-:Y:S02]  /*0210*/  MOV R12, RZ ;  /* 0x000000ff000c7202 */ /* 0x000fe40000000f00 */
[----:B------:R-:W-:Y:S02]  /*0220*/  MOV R6, RZ ;  /* 0x000000ff00067202 */ /* 0x000fe40000000f00 */
[----:B------:R-:W-:-:S05]  /*0230*/  MOV R5, RZ ;  /* 0x000000ff00057202 */ /* 0x000fca0000000f00 */
[----:B------:R-:W-:Y:S05]  /*0240*/  @!P2 BRA `(.L_x_4) ;  /* 0x000000040020a947 */ /* 0x000fea0003800000 */
[----:B------:R-:W-:Y:S01]  /*0250*/  MOV R3, 0x4b800000 ;  /* 0x4b80000000037802 */ /* 0x000fe20000000f00 */
[----:B------:R-:W-:Y:S01]  /*0260*/  HFMA2 R12, -RZ, RZ, 0, 0 ;  /* 0x00000000ff0c7431 */ /* 0x000fe200000001ff */
[----:B------:R-:W-:-:S03]  /*0270*/  IADD3 R4, PT, PT, -R18, RZ, RZ ;  /* 0x000000ff12047210 */ /* 0x000fc60007ffe1ff */
[----:B------:R-:W-:-:S07]  /*0280*/  FMUL R3, R3, +QNAN ;  /* 0x7fc0000003037820 */ /* 0x000fce0000400000 */
.L_x_5:
[----:B------:R-:W-:Y:S01]  /*0290*/  FADD R12, R12, 1 ;  /* 0x3f8000000c0c7421 */ /* 0x000fe20000000000 */
[----:B------:R-:W-:-:S03]  /*02a0*/  IADD3 R4, PT, PT, R4, 0x8, RZ ;  /* 0x0000000804047810 */ /* 0x000fc60007ffe0ff */
[C---:B------:R-:W-:Y:S01]  /*02b0*/  FMUL R7, R12.reuse, 16777216 ;  /* 0x4b8000000c077820 */ /* 0x040fe20000400000 */
[C---:B------:R-:W-:Y:S01]  /*02c0*/  FSETP.GEU.AND P2, PT, |R12|.reuse, 1.175494350822287508e-38, PT ;  /* 0x008000000c00780b */ /* 0x040fe20003f4e200 */
[----:B------:R-:W-:-:S03]  /*02d0*/  FADD R8, R12, 1 ;  /* 0x3f8000000c087421 */ /* 0x000fc60000000000 */
[----:B------:R-:W-:Y:S01]  /*02e0*/  FSEL R12, R7, R12, !P2 ;  /* 0x0000000c070c7208 */ /* 0x000fe20005000000 */
[C---:B------:R-:W-:Y:S01]  /*02f0*/  FADD R9, R8.reuse, 1 ;  /* 0x3f80000008097421 */ /* 0x040fe20000000000 */
[C---:B------:R-:W-:Y:S01]  /*0300*/  FMUL R7, R8.reuse, 16777216 ;  /* 0x4b80000008077820 */ /* 0x040fe20000400000 */
[----:B------:R-:W-:Y:S02]  /*0310*/  FSETP.GEU.AND P5, PT, |R8|, 1.175494350822287508e-38, PT ;  /* 0x008000000800780b */ /* 0x000fe40003fae200 */
[C---:B------:R-:W-:Y:S01]  /*0320*/  FADD R10, R9.reuse, 1 ;  /* 0x3f800000090a7421 */ /* 0x040fe20000000000 */
[----:B------:R-:W-:Y:S01]  /*0330*/  FSETP.GEU.AND P6, PT, |R9|, 1.175494350822287508e-38, PT ;  /* 0x008000000900780b */ /* 0x000fe20003fce200 */
[----:B------:R-:W0:Y:S01]  /*0340*/  MUFU.RCP R12, R12 ;  /* 0x0000000c000c7308 */ /* 0x000e220000001000 */
[----:B------:R-:W-:Y:S01]  /*0350*/  FSEL R7, R7, R8, !P5 ;  /* 0x0000000807077208 */ /* 0x000fe20006800000 */
[----:B------:R-:W-:Y:S01]  /*0360*/  FMUL R8, R9, 16777216 ;  /* 0x4b80000009087820 */ /* 0x000fe20000400000 */
[C---:B------:R-:W-:Y:S01]  /*0370*/  FADD R11, R10.reuse, 1 ;  /* 0x3f8000000a0b7421 */ /* 0x040fe20000000000 */
[----:B------:R-:W-:-:S02]  /*0380*/  FSETP.GEU.AND P4, PT, |R10|, 1.175494350822287508e-38, PT ;  /* 0x008000000a00780b */ /* 0x000fc40003f8e200 */
[----:B------:R-:W-:Y:S01]  /*0390*/  FSEL R16, R3, +QNAN , !P2 ;  /* 0x7fc0000003107808 */ /* 0x000fe20005000000 */
[C---:B------:R-:W-:Y:S01]  /*03a0*/  FADD R13, R11.reuse, 1 ;  /* 0x3f8000000b0d7421 */ /* 0x040fe20000000000 */
[----:B------:R-:W-:Y:S01]  /*03b0*/  FSEL R8, R8, R9, !P6 ;  /* 0x0000000908087208 */ /* 0x000fe20007000000 */
[----:B------:R-:W-:Y:S01]  /*03c0*/  FMUL R9, R10, 16777216 ;  /* 0x4b8000000a097820 */ /* 0x000fe20000400000 */
[C---:B------:R-:W-:Y:S01]  /*03d0*/  FMUL R24, R11.reuse, 16777216 ;  /* 0x4b8000000b187820 */ /* 0x040fe20000400000 */
[----:B------:R-:W-:Y:S01]  /*03e0*/  FSETP.GEU.AND P3, PT, |R11|, 1.175494350822287508e-38, PT ;  /* 0x008000000b00780b */ /* 0x000fe20003f6e200 */
[----:B------:R-:W-:Y:S01]  /*03f0*/  FADD R17, R13, 1 ;  /* 0x3f8000000d117421 */ /* 0x000fe20000000000 */
[----:B------:R1:W2:Y:S01]  /*0400*/  MUFU.RCP R15, R7 ;  /* 0x00000007000f7308 */ /* 0x0002a20000001000 */
[----:B------:R-:W-:Y:S01]  /*0410*/  FSEL R10, R9, R10, !P4 ;  /* 0x0000000a090a7208 */ /* 0x000fe20006000000 */
[----:B------:R-:W-:Y:S01]  /*0420*/  FMUL R26, R13, 16777216 ;  /* 0x4b8000000d1a7820 */ /* 0x000fe20000400000 */
[----:B------:R-:W-:Y:S01]  /*0430*/  FSEL R9, R24, R11, !P3 ;  /* 0x0000000b18097208 */ /* 0x000fe20005800000 */
[----:B------:R-:W-:Y:S01]  /*0440*/  FADD R11, R17, 1 ;  /* 0x3f800000110b7421 */ /* 0x000fe20000000000 */
[----:B------:R-:W-:Y:S01]  /*0450*/  FSETP.GEU.AND P2, PT, |R13|, 1.175494350822287508e-38, PT ;  /* 0x008000000d00780b */ /* 0x000fe20003f4e200 */
[----:B------:R-:W-:Y:S01]  /*0460*/  FMUL R24, R17, 16777216 ;  /* 0x4b80000011187820 */ /* 0x000fe20000400000 */
[----:B------:R-:W-:Y:S01]  /*0470*/  FSEL R23, R3, +QNAN , !P5 ;  /* 0x7fc0000003177808 */ /* 0x000fe20006800000 */
[----:B------:R3:W4:Y:S01]  /*0480*/  MUFU.RCP R14, R8 ;  /* 0x00000008000e7308 */ /* 0x0007220000001000 */
[----:B------:R-:W-:Y:S01]  /*0490*/  FSETP.GEU.AND P5, PT, |R11|, 1.175494350822287508e-38, PT ;  /* 0x008000000b00780b */ /* 0x000fe20003fae200 */
[----:B0-----:R-:W-:Y:S01]  /*04a0*/  FFMA R12, R12, R16, R5 ;  /* 0x000000100c0c7223 */ /* 0x001fe20000000005 */
[----:B-1----:R-:W-:-:S02]  /*04b0*/  MOV R7, 0x7fc00000 ;  /* 0x7fc0000000077802 */ /* 0x002fc40000000f00 */
[----:B------:R-:W-:-:S03]  /*04c0*/  FSEL R16, R3, +QNAN , !P4 ;  /* 0x7fc0000003107808 */ /* 0x000fc60006000000 */
[----:B------:R-:W0:Y:S01]  /*04d0*/  MUFU.RCP R10, R10 ;  /* 0x0000000a000a7308 */ /* 0x000e220000001000 */
[----:B---3--:R-:W-:Y:S01]  /*04e0*/  FSEL R8, R26, R13, !P2 ;  /* 0x0000000d1a087208 */ /* 0x008fe20005000000 */
[----:B------:R-:W-:Y:S01]  /*04f0*/  FFMA R6, R7, +QNAN , R6 ;  /* 0x7fc0000007067823 */ /* 0x000fe20000000006 */
[----:B------:R-:W-:Y:S01]  /*0500*/  FSEL R13, R3, +QNAN , !P6 ;  /* 0x7fc00000030d7808 */ /* 0x000fe20007000000 */
[----:B--2---:R-:W-:Y:S01]  /*0510*/  FFMA R15, R15, R23, R12 ;  /* 0x000000170f0f7223 */ /* 0x004fe2000000000c */
[----:B------:R-:W-:Y:S01]  /*0520*/  FSETP.GEU.AND P6, PT, |R17|, 1.175494350822287508e-38, PT ;  /* 0x008000001100780b */ /* 0x000fe20003fce200 */
[----:B------:R-:W-:Y:S01]  /*0530*/  FFMA R6, R7, +QNAN , R6 ;  /* 0x7fc0000007067823 */ /* 0x000fe20000000006 */
[----:B------:R-:W-:Y:S01]  /*0540*/  MOV R12, R11 ;  /* 0x0000000b000c7202 */ /* 0x000fe20000000f00 */
[----:B------:R-:W1:Y:S01]  /*0550*/  MUFU.RCP R9, R9 ;  /* 0x0000000900097308 */ /* 0x000e620000001000 */
[----:B------:R-:W-:Y:S01]  /*0560*/  FSEL R5, R24, R17, !P6 ;  /* 0x0000001118057208 */ /* 0x000fe20007000000 */
[----:B------:R-:W-:Y:S01]  /*0570*/  @!P5 FMUL R11, R11, 16777216 ;  /* 0x4b8000000b0bd820 */ /* 0x000fe20000400000 */
[----:B----4-:R-:W-:Y:S01]  /*0580*/  FFMA R13, R14, R13, R15 ;  /* 0x0000000d0e0d7223 */ /* 0x010fe2000000000f */
[----:B------:R-:W-:Y:S01]  /*0590*/  FFMA R6, R7, +QNAN , R6 ;  /* 0x7fc0000007067823 */ /* 0x000fe20000000006 */
[----:B------:R-:W-:-:S03]  /*05a0*/  FSEL R14, R3, +QNAN , !P3 ;  /* 0x7fc00000030e7808 */ /* 0x000fc60005800000 */
[----:B------:R-:W2:Y:S01]  /*05b0*/  MUFU.RCP R8, R8 ;  /* 0x0000000800087308 */ /* 0x000ea20000001000 */
[----:B0-----:R-:W-:Y:S01]  /*05c0*/  FFMA R10, R10, R16, R13 ;  /* 0x000000100a0a7223 */ /* 0x001fe2000000000d */
[----:B------:R-:W-:Y:S01]  /*05d0*/  FFMA R6, R7, +QNAN , R6 ;  /* 0x7fc0000007067823 */ /* 0x000fe20000000006 */
[----:B------:R-:W-:Y:S02]  /*05e0*/  FSEL R13, R3, +QNAN , !P2 ;  /* 0x7fc00000030d7808 */ /* 0x000fe40005000000 */
[----:B------:R-:W-:Y:S01]  /*05f0*/  ISETP.NE.AND P2, PT, R4, RZ, PT ;  /* 0x000000ff0400720c */ /* 0x000fe20003f45270 */
[----:B------:R-:W-:Y:S02]  /*0600*/  FFMA R6, R7, +QNAN , R6 ;  /* 0x7fc0000007067823 */ /* 0x000fe40000000006 */
[----:B------:R-:W0:Y:S01]  /*0610*/  MUFU.RCP R5, R5 ;  /* 0x0000000500057308 */ /* 0x000e220000001000 */
[----:B-1----:R-:W-:Y:S01]  /*0620*/  FFMA R9, R9, R14, R10 ;  /* 0x0000000e09097223 */ /* 0x002fe2000000000a */
[----:B------:R-:W-:Y:S01]  /*0630*/  FSEL R10, R3, +QNAN , !P6 ;  /* 0x7fc00000030a7808 */ /* 0x000fe20007000000 */
[----:B------:R-:W-:-:S04]  /*0640*/  FFMA R6, R7, +QNAN , R6 ;  /* 0x7fc0000007067823 */ /* 0x000fc80000000006 */
[----:B------:R-:W-:Y:S01]  /*0650*/  FFMA R6, R7, +QNAN , R6 ;  /* 0x7fc0000007067823 */ /* 0x000fe20000000006 */
[----:B------:R-:W1:Y:S01]  /*0660*/  MUFU.RCP R11, R11 ;  /* 0x0000000b000b7308 */ /* 0x000e620000001000 */
[----:B--2---:R-:W-:Y:S01]  /*0670*/  FFMA R8, R8, R13, R9 ;  /* 0x0000000d08087223 */ /* 0x004fe20000000009 */
[----:B------:R-:W-:Y:S01]  /*0680*/  FSEL R9, R3, +QNAN , !P5 ;  /* 0x7fc0000003097808 */ /* 0x000fe20006800000 */
[----:B------:R-:W-:Y:S02]  /*0690*/  FFMA R6, R7, +QNAN , R6 ;  /* 0x7fc0000007067823 */ /* 0x000fe40000000006 */
[----:B0-----:R-:W-:-:S04]  /*06a0*/  FFMA R8, R5, R10, R8 ;  /* 0x0000000a05087223 */ /* 0x001fc80000000008 */
[----:B-1----:R-:W-:Y:S01]  /*06b0*/  FFMA R5, R11, R9, R8 ;  /* 0x000000090b057223 */ /* 0x002fe20000000008 */
[----:B------:R-:W-:Y:S06]  /*06c0*/  @P2 BRA `(.L_x_5) ;  /* 0xfffffff800f02947 */ /* 0x000fec000383ffff */
.L_x_4:
[----:B------:R-:W-:Y:S05]  /*06d0*/  BSYNC.RECONVERGENT B1 ;  /* 0x0000000000017941 */ /* 0x000fea0003800200 */
.L_x_3:
[----:B------:R-:W-:Y:S05]  /*06e0*/  @!P1 BRA `(.L_x_2) ;  /* 0x0000000400389947 */ /* 0x000fea0003800000 */
[----:B------:R-:W-:Y:S01]  /*06f0*/  IADD3 R3, PT, PT, R19, -0x1, RZ ;  /* 0xffffffff13037810 */ /* 0x000fe20007ffe0ff */
[----:B------:R-:W-:Y:S01]  /*0700*/  BSSY.RECONVERGENT B1, `(.L_x_6) ;  /* 0x0000027000017945 */ /* 0x000fe20003800200 */
[----:B------:R-:W-:Y:S02]  /*0710*/  LOP3.LUT P5, R11, R21, 0x3, RZ, 0xc0, !PT ;  /* 0x00000003150b7812 */ /* 0x000fe400078ac0ff */
[----:B------:R-:W-:-:S13]  /*0720*/  ISETP.GE.U32.AND P1, PT, R3, 0x3, PT ;  /* 0x000000030300780c */ /* 0x000fda0003f26070 */
[----:B------:R-:W-:Y:S05]  /*0730*/  @!P1 BRA `(.L_x_7) ;  /* 0x00000000008c9947 */ /* 0x000fea0003800000 */
[----:B------:R-:W-:Y:S01]  /*0740*/  FADD R12, R12, 1 ;  /* 0x3f8000000c0c7421 */ /* 0x000fe20000000000 */
[----:B------:R-:W-:-:S03]  /*0750*/  MOV R15, 0x7fc00000 ;  /* 0x7fc00000000f7802 */ /* 0x000fc60000000f00 */
[C---:B------:R-:W-:Y:S01]  /*0760*/  FADD R7, R12.reuse, 1 ;  /* 0x3f8000000c077421 */ /* 0x040fe20000000000 */
[C---:B------:R-:W-:Y:S01]  /*0770*/  FMUL R3, R12.reuse, 16777216 ;  /* 0x4b8000000c037820 */ /* 0x040fe20000400000 */
[----:B------:R-:W-:Y:S01]  /*0780*/  FSETP.GEU.AND P1, PT, |R12|, 1.175494350822287508e-38, PT ;  /* 0x008000000c00780b */ /* 0x000fe20003f2e200 */
[----:B------:R-:W-:Y:S01]  /*0790*/  FFMA R6, R15, +QNAN , R6 ;  /* 0x7fc000000f067823 */ /* 0x000fe20000000006 */
[C---:B------:R-:W-:Y:S01]  /*07a0*/  FADD R9, R7.reuse, 1 ;  /* 0x3f80000007097421 */ /* 0x040fe20000000000 */
[C---:B------:R-:W-:Y:S01]  /*07b0*/  FMUL R8, R7.reuse, 16777216 ;  /* 0x4b80000007087820 */ /* 0x040fe20000400000 */
[----:B------:R-:W-:Y:S01]  /*07c0*/  FSETP.GEU.AND P2, PT, |R7|, 1.175494350822287508e-38, PT ;  /* 0x008000000700780b */ /* 0x000fe20003f4e200 */
[----:B------:R-:W-:Y:S01]  /*07d0*/  FFMA R6, R15, +QNAN , R6 ;  /* 0x7fc000000f067823 */ /* 0x000fe20000000006 */
[----:B------:R-:W-:Y:S01]  /*07e0*/  FADD R13, R9, 1 ;  /* 0x3f800000090d7421 */ /* 0x000fe20000000000 */
[----:B------:R-:W-:Y:S01]  /*07f0*/  FSEL R3, R3, R12, !P1 ;  /* 0x0000000c03037208 */ /* 0x000fe20004800000 */
[----:B------:R-:W-:Y:S01]  /*0800*/  FMUL R10, R9, 16777216 ;  /* 0x4b800000090a7820 */ /* 0x000fe20000400000 */
[----:B------:R-:W-:Y:S01]  /*0810*/  FSEL R8, R8, R7, !P2 ;  /* 0x0000000708087208 */ /* 0x000fe20005000000 */
[----:B------:R-:W-:Y:S01]  /*0820*/  FFMA R6, R15, +QNAN , R6 ;  /* 0x7fc000000f067823 */ /* 0x000fe20000000006 */
[----:B------:R-:W-:Y:S01]  /*0830*/  FSETP.GEU.AND P4, PT, |R13|, 1.175494350822287508e-38, PT ;  /* 0x008000000d00780b */ /* 0x000fe20003f8e200 */
[----:B------:R0:W1:Y:S01]  /*0840*/  MUFU.RCP R4, R3 ;  /* 0x0000000300047308 */ /* 0x0000620000001000 */
[----:B------:R-:W-:Y:S01]  /*0850*/  FSETP.GEU.AND P3, PT, |R9|, 1.175494350822287508e-38, PT ;  /* 0x008000000900780b */ /* 0x000fe20003f6e200 */
[----:B------:R-:W-:Y:S01]  /*0860*/  FFMA R6, R15, +QNAN , R6 ;  /* 0x7fc000000f067823 */ /* 0x000fe20000000006 */
[----:B------:R-:W-:-:S02]  /*0870*/  MOV R7, 0x4b800000 ;  /* 0x4b80000000077802 */ /* 0x000fc40000000f00 */
[----:B------:R-:W-:Y:S02]  /*0880*/  FSEL R10, R10, R9, !P3 ;  /* 0x000000090a0a7208 */ /* 0x000fe40005800000 */
[----:B------:R-:W-:Y:S01]  /*0890*/  MOV R12, R13 ;  /* 0x0000000d000c7202 */ /* 0x000fe20000000f00 */
[----:B------:R-:W2:Y:S01]  /*08a0*/  MUFU.RCP R8, R8 ;  /* 0x0000000800087308 */ /* 0x000ea20000001000 */
[----:B------:R-:W-:-:S03]  /*08b0*/  FMUL R9, R7, +QNAN ;  /* 0x7fc0000007097820 */ /* 0x000fc60000400000 */
[----:B------:R-:W-:Y:S02]  /*08c0*/  @!P4 FMUL R13, R13, 16777216 ;  /* 0x4b8000000d0dc820 */ /* 0x000fe40000400000 */
[C---:B0-----:R-:W-:Y:S02]  /*08d0*/  FSEL R3, R9.reuse, +QNAN , !P1 ;  /* 0x7fc0000009037808 */ /* 0x041fe40004800000 */
[----:B------:R-:W0:Y:S01]  /*08e0*/  MUFU.RCP R10, R10 ;  /* 0x0000000a000a7308 */ /* 0x000e220000001000 */
[C---:B------:R-:W-:Y:S02]  /*08f0*/  FSEL R7, R9.reuse, +QNAN , !P2 ;  /* 0x7fc0000009077808 */ /* 0x040fe40005000000 */
[----:B-1----:R-:W-:Y:S01]  /*0900*/  FFMA R3, R4, R3, R5 ;  /* 0x0000000304037223 */ /* 0x002fe20000000005 */
[C---:B------:R-:W-:Y:S02]  /*0910*/  FSEL R4, R9.reuse, +QNAN , !P3 ;  /* 0x7fc0000009047808 */ /* 0x040fe40005800000 */
[----:B------:R-:W-:-:S02]  /*0920*/  FSEL R5, R9, +QNAN , !P4 ;  /* 0x7fc0000009057808 */ /* 0x000fc40006000000 */
[----:B------:R-:W1:Y:S01]  /*0930*/  MUFU.RCP R14, R13 ;  /* 0x0000000d000e7308 */ /* 0x000e620000001000 */
[----:B--2---:R-:W-:-:S04]  /*0940*/  FFMA R3, R8, R7, R3 ;  /* 0x0000000708037223 */ /* 0x004fc80000000003 */
[----:B0-----:R-:W-:-:S04]  /*0950*/  FFMA R3, R10, R4, R3 ;  /* 0x000000040a037223 */ /* 0x001fc80000000003 */
[----:B-1----:R-:W-:-:S07]  /*0960*/  FFMA R5, R14, R5, R3 ;  /* 0x000000050e057223 */ /* 0x002fce0000000003 */
.L_x_7:
[----:B------:R-:W-:Y:S05]  /*0970*/  BSYNC.RECONVERGENT B1 ;  /* 0x0000000000017941 */ /* 0x000fea0003800200 */
.L_x_6:
[----:B------:R-:W-:Y:S05]  /*0980*/  @!P5 BRA `(.L_x_2) ;  /* 0x000000000090d947 */ /* 0x000fea0003800000 */
[----:B------:R-:W-:Y:S01]  /*0990*/  ISETP.NE.AND P2, PT, R11, 0x1, PT ;  /* 0x000000010b00780c */ /* 0x000fe20003f45270 */
[----:B------:R-:W-:Y:S01]  /*09a0*/  BSSY.RECONVERGENT B1, `(.L_x_8) ;  /* 0x0000016000017945 */ /* 0x000fe20003800200 */
[----:B------:R-:W-:-:S11]  /*09b0*/  LOP3.LUT P1, RZ, R2, 0x400, RZ, 0xc0, !PT ;  /* 0x0000040002ff7812 */ /* 0x000fd6000782c0ff */
[----:B------:R-:W-:Y:S05]  /*09c0*/  @!P2 BRA `(.L_x_9) ;  /* 0x00000000004ca947 */ /* 0x000fea0003800000 */
[----:B------:R-:W-:Y:S01]  /*09d0*/  FADD R12, R12, 1 ;  /* 0x3f8000000c0c7421 */ /* 0x000fe20000000000 */
[----:B------:R-:W-:Y:S01]  /*09e0*/  HFMA2 R7, -RZ, RZ, 15, 0 ;  /* 0x4b800000ff077431 */ /* 0x000fe200000001ff */
[----:B------:R-:W-:Y:S02]  /*09f0*/  MOV R9, 0x7fc00000 ;  /* 0x7fc0000000097802 */ /* 0x000fe40000000f00 */
[C---:B------:R-:W-:Y:S01]  /*0a00*/  FADD R10, R12.reuse, 1 ;  /* 0x3f8000000c0a7421 */ /* 0x040fe20000000000 */
[C---:B------:R-:W-:Y:S01]  /*0a10*/  FMUL R3, R12.reuse, 16777216 ;  /* 0x4b8000000c037820 */ /* 0x040fe20000400000 */
[----:B------:R-:W-:Y:S01]  /*0a20*/  FSETP.GEU.AND P2, PT, |R12|, 1.175494350822287508e-38, PT ;  /* 0x008000000c00780b */ /* 0x000fe20003f4e200 */
[----:B------:R-:W-:Y:S02]  /*0a30*/  FFMA R6, R9, +QNAN , R6 ;  /* 0x7fc0000009067823 */ /* 0x000fe40000000006 */
[----:B------:R-:W-:Y:S02]  /*0a40*/  FSETP.GEU.AND P3, PT, |R10|, 1.175494350822287508e-38, PT ;  /* 0x008000000a00780b */ /* 0x000fe40003f6e200 */
[----:B------:R-:W-:Y:S01]  /*0a50*/  FSEL R3, R3, R12, !P2 ;  /* 0x0000000c03037208 */ /* 0x000fe20005000000 */
[----:B------:R-:W-:Y:S01]  /*0a60*/  FMUL R7, R7, +QNAN ;  /* 0x7fc0000007077820 */ /* 0x000fe20000400000 */
[----:B------:R-:W-:Y:S01]  /*0a70*/  MOV R12, R10 ;  /* 0x0000000a000c7202 */ /* 0x000fe20000000f00 */
[----:B------:R-:W-:Y:S01]  /*0a80*/  FFMA R6, R9, +QNAN , R6 ;  /* 0x7fc0000009067823 */ /* 0x000fe20000000006 */
[----:B------:R-:W0:Y:S02]  /*0a90*/  MUFU.RCP R4, R3 ;  /* 0x0000000300047308 */ /* 0x000e240000001000 */
[----:B------:R-:W-:-:S02]  /*0aa0*/  FSEL R8, R7, +QNAN , !P2 ;  /* 0x7fc0000007087808 */ /* 0x000fc40005000000 */
[----:B------:R-:W-:-:S03]  /*0ab0*/  FSEL R7, R7, +QNAN , !P3 ;  /* 0x7fc0000007077808 */ /* 0x000fc60005800000 */
[----:B------:R-:W-:-:S04]  /*0ac0*/  @!P3 FMUL R10, R10, 16777216 ;  /* 0x4b8000000a0ab820 */ /* 0x000fc80000400000 */
[----:B------:R-:W1:Y:S01]  /*0ad0*/  MUFU.RCP R11, R10 ;  /* 0x0000000a000b7308 */ /* 0x000e620000001000 */
[----:B0-----:R-:W-:-:S04]  /*0ae0*/  FFMA R4, R4, R8, R5 ;  /* 0x0000000804047223 */ /* 0x001fc80000000005 */
[----:B-1----:R-:W-:-:S07]  /*0af0*/  FFMA R5, R11, R7, R4 ;  /* 0x000000070b057223 */ /* 0x002fce0000000004 */
.L_x_9:
[----:B------:R-:W-:Y:S05]  /*0b00*/  BSYNC.RECONVERGENT B1 ;  /* 0x0000000000017941 */ /* 0x000fea0003800200 */
.L_x_8:
[----:B------:R-:W-:Y:S05]  /*0b10*/  @P1 BRA `(.L_x_2) ;  /* 0x00000000002c1947 */ /* 0x000fea0003800000 */
[----:B------:R-:W-:Y:S01]  /*0b20*/  FADD R3, R12, 1 ;  /* 0x3f8000000c037421 */ /* 0x000fe20000000000 */
[----:B------:R-:W-:Y:S01]  /*0b30*/  HFMA2 R7, -RZ, RZ, 15, 0 ;  /* 0x4b800000ff077431 */ /* 0x000fe200000001ff */
[----:B------:R-:W-:-:S03]  /*0b40*/  MOV R9, 0x7fc00000 ;  /* 0x7fc0000000097802 */ /* 0x000fc60000000f00 */
[----:B------:R-:W-:Y:S02]  /*0b50*/  FSETP.GEU.AND P1, PT, |R3|, 1.175494350822287508e-38, PT ;  /* 0x008000000300780b */ /* 0x000fe40003f2e200 */
[----:B------:R-:W-:Y:S01]  /*0b60*/  MOV R12, R3 ;  /* 0x00000003000c7202 */ /* 0x000fe20000000f00 */
[----:B------:R-:W-:Y:S01]  /*0b70*/  FFMA R6, R9, +QNAN , R6 ;  /* 0x7fc0000009067823 */ /* 0x000fe20000000006 */
[----:B------:R-:W-:-:S05]  /*0b80*/  FMUL R7, R7, +QNAN ;  /* 0x7fc0000007077820 */ /* 0x000fca0000400000 */
[----:B------:R-:W-:-:S04]  /*0b90*/  FSEL R7, R7, +QNAN , !P1 ;  /* 0x7fc0000007077808 */ /* 0x000fc80004800000 */
[----:B------:R-:W-:-:S04]  /*0ba0*/  @!P1 FMUL R3, R3, 16777216 ;  /* 0x4b80000003039820 */ /* 0x000fc80000400000 */
[----:B------:R-:W0:Y:S02]  /*0bb0*/  MUFU.RCP R4, R3 ;  /* 0x0000000300047308 */ /* 0x000e240000001000 */
[----:B0-----:R-:W-:-:S07]  /*0bc0*/  FFMA R5, R4, R7, R5 ;  /* 0x0000000704057223 */ /* 0x001fce0000000005 */
.L_x_2:
[----:B------:R-:W-:Y:S05]  /*0bd0*/  BSYNC.RECONVERGENT B0 ;  /* 0x0000000000007941 */ /* 0x000fea0003800200 */
.L_x_1:
[----:B------:R-:W0:Y:S01]  /*0be0*/  SHFL.DOWN PT, R7, R12, 0x10, 0x1f ;  /* 0x0a001f000c077f89 */ /* 0x000e2200000e0000 */
[----:B------:R-:W-:Y:S03]  /*0bf0*/  BSSY.RECONVERGENT B0, `(.L_x_10) ;  /* 0x0000013000007945 */ /* 0x000fe60003800200 */
[----:B------:R1:W2:Y:S04]  /*0c00*/  SHFL.DOWN PT, R4, R5, 0x10, 0x1f ;  /* 0x0a001f0005047f89 */ /* 0x0002a800000e0000 */
[----:B------:R1:W3:Y:S01]  /*0c10*/  SHFL.DOWN PT, R3, R6, 0x10, 0x1f ;  /* 0x0a001f0006037f89 */ /* 0x0002e200000e0000 */
[----:B0-----:R-:W-:-:S13]  /*0c20*/  FSETP.NEU.AND P1, PT, R7, RZ, PT ;  /* 0x000000ff0700720b */ /* 0x001fda0003f2d000 */
[----:B-123--:R-:W-:Y:S05]  /*0c30*/  @!P1 BRA `(.L_x_11) ;  /* 0x0000000000389947 */ /* 0x00efea0003800000 */
[----:B------:R-:W-:Y:S01]  /*0c40*/  FADD R8, R12, R7 ;  /* 0x000000070c087221 */ /* 0x000fe20000000000 */
[----:B------:R-:W-:-:S03]  /*0c50*/  FADD R4, -R5, R4 ;  /* 0x0000000405047221 */ /* 0x000fc60000000100 */
[C---:B------:R-:W-:Y:S01]  /*0c60*/  FMUL R9, R8.reuse, 16777216 ;  /* 0x4b80000008097820 */ /* 0x040fe20000400000 */
[----:B------:R-:W-:Y:S01]  /*0c70*/  FSETP.GEU.AND P1, PT, |R8|, 1.175494350822287508e-38, PT ;  /* 0x008000000800780b */ /* 0x000fe20003f2e200 */
[----:B------:R-:W-:-:S03]  /*0c80*/  FMUL R11, R4, R4 ;  /* 0x00000004040b7220 */ /* 0x000fc60000400000 */
[-C--:B------:R-:W-:Y:S01]  /*0c90*/  FSEL R9, R9, R8.reuse, !P1 ;  /* 0x0000000809097208 */ /* 0x080fe20004800000 */
[----:B------:R-:W-:Y:S01]  /*0ca0*/  FMUL R11, R12, R11 ;  /* 0x0000000b0c0b7220 */ /* 0x000fe20000400000 */
[----:B------:R-:W-:Y:S02]  /*0cb0*/  MOV R12, R8 ;  /* 0x00000008000c7202 */ /* 0x000fe40000000f00 */
[----:B------:R-:W0:Y:S05]  /*0cc0*/  MUFU.RCP R10, R9 ;  /* 0x00000009000a7308 */ /* 0x000e2a0000001000 */
[----:B------:R-:W-:-:S04]  /*0cd0*/  @!P1 FMUL R7, R7, 16777216 ;  /* 0x4b80000007079820 */ /* 0x000fc80000400000 */
[----:B0-----:R-:W-:-:S04]  /*0ce0*/  FMUL R10, R10, R7 ;  /* 0x000000070a0a7220 */ /* 0x001fc80000400000 */
[C---:B------:R-:W-:Y:S01]  /*0cf0*/  FFMA R3, R10.reuse, R11, R3 ;  /* 0x0000000b0a037223 */ /* 0x040fe20000000003 */
[----:B------:R-:W-:-:S03]  /*0d00*/  FFMA R5, R10, R4, R5 ;  /* 0x000000040a057223 */ /* 0x000fc60000000005 */
[----:B------:R-:W-:-:S07]  /*0d10*/  FADD R6, R6, R3 ;  /* 0x0000000306067221 */ /* 0x000fce0000000000 */
.L_x_11:
[----:B------:R-:W-:Y:S05]  /*0d20*/  BSYNC.RECONVERGENT B0 ;  /* 0x0000000000007941 */ /* 0x000fea0003800200 */
.L_x_10:
        /* <DEDUP_REMOVED lines=20> */
.L_x_13:
[----:B------:R-:W-:Y:S05]  /*0e70*/  BSYNC.RECONVERGENT B0 ;  /* 0x0000000000007941 */ /* 0x000fea0003800200 */
.L_x_12:
        /* <DEDUP_REMOVED lines=20> */
.L_x_15:
[----:B------:R-:W-:Y:S05]  /*0fc0*/  BSYNC.RECONVERGENT B0 ;  /* 0x0000000000007941 */ /* 0x000fea0003800200 */
.L_x_14:
        /* <DEDUP_REMOVED lines=20> */
.L_x_17:
[----:B------:R-:W-:Y:S05]  /*1110*/  BSYNC.RECONVERGENT B0 ;  /* 0x0000000000007941 */ /* 0x000fea0003800200 */
.L_x_16:
[----:B------:R-:W0:Y:S01]  /*1120*/  SHFL.DOWN PT, R7, R12, 0x1, 0x1f ;  /* 0x08201f000c077f89 */ /* 0x000e2200000e0000 */
[----:B------:R-:W-:Y:S01]  /*1130*/  BSSY.RECONVERGENT B0, `(.L_x_18) ;  /* 0x0000014000007945 */ /* 0x000fe20003800200 */
[----:B------:R-:W-:Y:S02]  /*1140*/  ISETP.NE.AND P1, PT, R20, RZ, PT ;  /* 0x000000ff1400720c */ /* 0x000fe40003f25270 */
        /* <DEDUP_REMOVED lines=18> */
.L_x_19:
[----:B------:R-:W-:Y:S05]  /*1270*/  BSYNC.RECONVERGENT B0 ;  /* 0x0000000000007941 */ /* 0x000fea0003800200 */
.L_x_18:
[----:B------:R-:W-:Y:S06]  /*1280*/  BAR.SYNC.DEFER_BLOCKING 0x0 ;  /* 0x0000000000007b1d */ /* 0x000fec0000010000 */
[----:B------:R-:W-:Y:S04]  /*1290*/  BSSY.RECONVERGENT B0, `(.L_x_20) ;  /* 0x000000f000007945 */ /* 0x000fe80003800200 */
[----:B------:R-:W-:Y:S05]  /*12a0*/  @P1 BRA `(.L_x_21) ;  /* 0x0000000000341947 */ /* 0x000fea0003800000 */
[----:B------:R-:W0:Y:S01]  /*12b0*/  S2UR UR8, SR_CgaCtaId ;  /* 0x00000000000879c3 */ /* 0x000e220000008800 */
[----:B------:R-:W-:Y:S02]  /*12c0*/  UMOV UR5, 0x400 ;  /* 0x0000040000057882 */ /* 0x000fe40000000000 */
[----:B------:R-:W-:Y:S02]  /*12d0*/  UIADD3 UR6, UPT, UPT, UR5, 0x80, URZ ;  /* 0x0000008005067890 */ /* 0x000fe4000fffe0ff */
[----:B------:R-:W-:Y:S02]  /*12e0*/  UIADD3 UR7, UPT, UPT, UR5, 0x100, URZ ;  /* 0x0000010005077890 */ /* 0x000fe4000fffe0ff */
[----:B0-----:R-:W-:Y:S02]  /*12f0*/  ULEA UR5, UR8, UR5, 0x18 ;  /* 0x0000000508057291 */ /* 0x001fe4000f8ec0ff */
[----:B------:R-:W-:Y:S02]  /*1300*/  ULEA UR6, UR8, UR6, 0x18 ;  /* 0x0000000608067291 */ /* 0x000fe4000f8ec0ff */
[----:B------:R-:W-:-:S02]  /*1310*/  ULEA UR7, UR8, UR7, 0x18 ;  /* 0x0000000708077291 */ /* 0x000fc4000f8ec0ff */
[C---:B------:R-:W-:Y:S02]  /*1320*/  LEA.HI R4, R22.reuse, UR5, RZ, 0x1d ;  /* 0x0000000516047c11 */ /* 0x040fe4000f8fe8ff */
[C---:B------:R-:W-:Y:S02]  /*1330*/  LEA.HI R3, R22.reuse, UR6, RZ, 0x1d ;  /* 0x0000000616037c11 */ /* 0x040fe4000f8fe8ff */
[----:B------:R-:W-:Y:S01]  /*1340*/  LEA.HI R7, R22, UR7, RZ, 0x1d ;  /* 0x0000000716077c11 */ /* 0x000fe2000f8fe8ff */
[----:B------:R0:W-:Y:S04]  /*1350*/  STS [R4], R5 ;  /* 0x0000000504007388 */ /* 0x0001e80000000800 */
[----:B------:R0:W-:Y:S04]  /*1360*/  STS [R3], R6 ;  /* 0x0000000603007388 */ /* 0x0001e80000000800 */
[----:B------:R0:W-:Y:S02]  /*1370*/  STS [R7], R12 ;  /* 0x0000000c07007388 */ /* 0x0001e40000000800 */
.L_x_21:
[----:B------:R-:W-:Y:S05]  /*1380*/  BSYNC.RECONVERGENT B0 ;  /* 0x0000000000007941 */ /* 0x000fea0003800200 */
.L_x_20:
[----:B------:R-:W-:Y:S01]  /*1390*/  BAR.SYNC.DEFER_BLOCKING 0x0 ;  /* 0x0000000000007b1d */ /* 0x000fe20000010000 */
[----:B------:R-:W-:-:S13]  /*13a0*/  ISETP.GT.U32.AND P2, PT, R22, 0x1f, PT ;  /* 0x0000001f1600780c */ /* 0x000fda0003f44070 */
[----:B------:R-:W-:Y:S05]  /*13b0*/  @P2 BRA `(.L_x_22) ;  /* 0x0000000400fc2947 */ /* 0x000fea0003800000 */
[----:B0-----:R-:W-:Y:S01]  /*13c0*/  HFMA2 R3, -RZ, RZ, 0, 0 ;  /* 0x00000000ff037431 */ /* 0x001fe200000001ff */
[----:B------:R-:W-:Y:S01]  /*13d0*/  CS2R R4, SRZ ;  /* 0x0000000000047805 */ /* 0x000fe2000001ff00 */
[----:B------:R-:W-:Y:S06]  /*13e0*/  @P0 BRA `(.L_x_23) ;  /* 0x0000000000340947 */ /* 0x000fec0003800000 */
[----:B------:R-:W0:Y:S01]  /*13f0*/  S2UR UR6, SR_CgaCtaId ;  /* 0x00000000000679c3 */ /* 0x000e220000008800 */
[----:B------:R-:W-:Y:S02]  /*1400*/  UMOV UR5, 0x400 ;  /* 0x0000040000057882 */ /* 0x000fe40000000000 */
[----:B------:R-:W-:Y:S02]  /*1410*/  UIADD3 UR8, UPT, UPT, UR5, 0x100, URZ ;  /* 0x0000010005087890 */ /* 0x000fe4000fffe0ff */
[----:B------:R-:W-:Y:S02]  /*1420*/  UIADD3 UR7, UPT, UPT, UR5, 0x80, URZ ;  /* 0x0000008005077890 */ /* 0x000fe4000fffe0ff */
[----:B0-----:R-:W-:Y:S02]  /*1430*/  ULEA UR5, UR6, UR5, 0x18 ;  /* 0x0000000506057291 */ /* 0x001fe4000f8ec0ff */
[----:B------:R-:W-:Y:S02]  /*1440*/  ULEA UR8, UR6, UR8, 0x18 ;  /* 0x0000000806087291 */ /* 0x000fe4000f8ec0ff */
[----:B------:R-:W-:-:S02]  /*1450*/  ULEA UR7, UR6, UR7, 0x18 ;  /* 0x0000000706077291 */ /* 0x000fc4000f8ec0ff */
[C---:B------:R-:W-:Y:S02]  /*1460*/  LEA R4, R20.reuse, UR5, 0x2 ;  /* 0x0000000514047c11 */ /* 0x040fe4000f8e10ff */
[C---:B------:R-:W-:Y:S02]  /*1470*/  LEA R3, R20.reuse, UR8, 0x2 ;  /* 0x0000000814037c11 */ /* 0x040fe4000f8e10ff */
[----:B------:R-:W-:Y:S02]  /*1480*/  LEA R5, R20, UR7, 0x2 ;  /* 0x0000000714057c11 */ /* 0x000fe4000f8e10ff */
[----:B------:R-:W0:Y:S04]  /*1490*/  LDS R4, [R4] ;  /* 0x0000000004047984 */ /* 0x000e280000000800 */
[----:B------:R-:W1:Y:S04]  /*14a0*/  LDS R3, [R3] ;  /* 0x0000000003037984 */ /* 0x000e680000000800 */
[----:B------:R-:W2:Y:S02]  /*14b0*/  LDS R5, [R5] ;  /* 0x0000000005057984 */ /* 0x000ea40000000800 */
.L_x_23:
[----:B------:R-:W-:Y:S05]  /*14c0*/  WARPSYNC.ALL ;  /* 0x0000000000007948 */ /* 0x000fea0003800000 */
[----:B-1----:R-:W1:Y:S01]  /*14d0*/  SHFL.DOWN PT, R8, R3, 0x10, 0x1f ;  /* 0x0a001f0003087f89 */ /* 0x002e6200000e0000 */
[----:B------:R-:W-:Y:S03]  /*14e0*/  BSSY.RECONVERGENT B0, `(.L_x_24) ;  /* 0x0000013000007945 */ /* 0x000fe60003800200 */
[----:B0-----:R0:W3:Y:S04]  /*14f0*/  SHFL.DOWN PT, R7, R4, 0x10, 0x1f ;  /* 0x0a001f0004077f89 */ /* 0x0010e800000e0000 */
[----:B--2---:R0:W2:Y:S01]  /*1500*/  SHFL.DOWN PT, R6, R5, 0x10, 0x1f ;  /* 0x0a001f0005067f89 */ /* 0x0040a200000e0000 */
[----:B-1----:R-:W-:-:S13]  /*1510*/  FSETP.NEU.AND P2, PT, R8, RZ, PT ;  /* 0x000000ff0800720b */ /* 0x002fda0003f4d000 */
[----:B0-23--:R-:W-:Y:S05]  /*1520*/  @!P2 BRA `(.L_x_25) ;  /* 0x000000000038a947 */ /* 0x00dfea0003800000 */
        /* <DEDUP_REMOVED lines=14> */
.L_x_25:
[----:B------:R-:W-:Y:S05]  /*1610*/  BSYNC.RECONVERGENT B0 ;  /* 0x0000000000007941 */ /* 0x000fea0003800200 */
.L_x_24:
        /* <DEDUP_REMOVED lines=20> */
.L_x_27:
[----:B------:R-:W-:Y:S05]  /*1760*/  BSYNC.RECONVERGENT B0 ;  /* 0x0000000000007941 */ /* 0x000fea0003800200 */
.L_x_26:
        /* <DEDUP_REMOVED lines=20> */
.L_x_29:
[----:B------:R-:W-:Y:S05]  /*18b0*/  BSYNC.RECONVERGENT B0 ;  /* 0x0000000000007941 */ /* 0x000fea0003800200 */
.L_x_28:
[----:B------:R-:W0:Y:S01]  /*18c0*/  SHFL.DOWN PT, R8, R3, 0x2, 0x1f ;  /* 0x08401f0003087f89 */ /* 0x000e2200000e0000 */
[----:B------:R-:W-:Y:S01]  /*18d0*/  BSSY.RECONVERGENT B0, `(.L_x_30) ;  /* 0x0000014000007945 */ /* 0x000fe20003800200 */
[----:B------:R-:W1:Y:S02]  /*18e0*/  @!P1 S2R R13, SR_CgaCtaId ;  /* 0x00000000000d9919 */ /* 0x000e640000008800 */
[----:B------:R2:W3:Y:S04]  /*18f0*/  SHFL.DOWN PT, R7, R4, 0x2, 0x1f ;  /* 0x08401f0004077f89 */ /* 0x0004e800000e0000 */
[----:B------:R2:W4:Y:S01]  /*1900*/  SHFL.DOWN PT, R6, R5, 0x2, 0x1f ;  /* 0x08401f0005067f89 */ /* 0x00052200000e0000 */
[----:B0-----:R-:W-:-:S13]  /*1910*/  FSETP.NEU.AND P2, PT, R8, RZ, PT ;  /* 0x000000ff0800720b */ /* 0x001fda0003f4d000 */
[----:B-1234-:R-:W-:Y:S05]  /*1920*/  @!P2 BRA `(.L_x_31) ;  /* 0x000000000038a947 */ /* 0x01efea0003800000 */
        /* <DEDUP_REMOVED lines=14> */
.L_x_31:
[----:B------:R-:W-:Y:S05]  /*1a10*/  BSYNC.RECONVERGENT B0 ;  /* 0x0000000000007941 */ /* 0x000fea0003800200 */
.L_x_30:
[----:B------:R-:W0:Y:S01]  /*1a20*/  SHFL.DOWN PT, R8, R3, 0x1, 0x1f ;  /* 0x08201f0003087f89 */ /* 0x000e2200000e0000 */
[----:B------:R-:W-:Y:S01]  /*1a30*/  @!P1 MOV R6, 0x400 ;  /* 0x0000040000069802 */ /* 0x000fe20000000f00 */
[----:B------:R-:W-:Y:S02]  /*1a40*/  BSSY.RECONVERGENT B0, `(.L_x_32) ;  /* 0x0000014000007945 */ /* 0x000fe40003800200 */
[----:B------:R1:W2:Y:S01]  /*1a50*/  SHFL.DOWN PT, R7, R4, 0x1, 0x1f ;  /* 0x08201f0004077f89 */ /* 0x0002a200000e0000 */
[----:B------:R-:W-:-:S03]  /*1a60*/  @!P1 LEA R14, R13, R6, 0x18 ;  /* 0x000000060d0e9211 */ /* 0x000fc600078ec0ff */
        /* <DEDUP_REMOVED lines=17> */
.L_x_33:
[----:B------:R-:W-:Y:S05]  /*1b80*/  BSYNC.RECONVERGENT B0 ;  /* 0x0000000000007941 */ /* 0x000fea0003800200 */
.L_x_32:
[----:B------:R1:W-:Y:S04]  /*1b90*/  @!P1 STS.64 [R14+0x180], R4 ;  /* 0x000180040e009388 */ /* 0x0003e80000000a00 */
[----:B------:R1:W-:Y:S02]  /*1ba0*/  @!P1 STS [R14+0x188], R3 ;  /* 0x000188030e009388 */ /* 0x0003e40000000800 */
.L_x_22:
[----:B------:R-:W-:Y:S05]  /*1bb0*/  WARPSYNC.ALL ;  /* 0x0000000000007948 */ /* 0x000fea0003800000 */
[----:B------:R-:W2:Y:S08]  /*1bc0*/  S2UR UR6, SR_CgaCtaId ;  /* 0x00000000000679c3 */ /* 0x000eb00000008800 */
[----:B------:R-:W-:Y:S06]  /*1bd0*/  BAR.SYNC.DEFER_BLOCKING 0x0 ;  /* 0x0000000000007b1d */ /* 0x000fec0000010000 */
[----:B------:R-:W-:-:S02]  /*1be0*/  UMOV UR5, 0x400 ;  /* 0x0000040000057882 */ /* 0x000fc40000000000 */
[----:B--2---:R-:W-:-:S09]  /*1bf0*/  ULEA UR5, UR6, UR5, 0x18 ;  /* 0x0000000506057291 */ /* 0x004fd2000f8ec0ff */
[----:B01----:R-:W0:Y:S02]  /*1c00*/  LDS.128 R4, [UR5+0x180] ;  /* 0x00018005ff047984 */ /* 0x003e240008000c00 */
[----:B0-----:R-:W-:-:S13]  /*1c10*/  FSETP.GEU.AND P1, PT, |R6|, 1.175494350822287508e-38, PT ;  /* 0x008000000600780b */ /* 0x001fda0003f2e200 */
[----:B------:R-:W-:Y:S01]  /*1c20*/  @!P1 FMUL R6, R6, 16777216 ;  /* 0x4b80000006069820 */ /* 0x000fe20000400000 */
[----:B------:R-:W-:-:S05]  /*1c30*/  @!P1 FMUL R5, R5, 16777216 ;  /* 0x4b80000005059820 */ /* 0x000fca0000400000 */
[----:B------:R-:W0:Y:S02]  /*1c40*/  MUFU.RCP R6, R6 ;  /* 0x0000000600067308 */ /* 0x000e240000001000 */
[----:B0-----:R-:W-:-:S05]  /*1c50*/  FMUL R5, R6, R5 ;  /* 0x0000000506057220 */ /* 0x001fca0000400000 */
[----:B------:R-:W-:-:S05]  /*1c60*/  FMNMX R5, RZ, R5, !PT ;  /* 0x00000005ff057209 */ /* 0x000fca0007800000 */
[----:B------:R-:W-:-:S05]  /*1c70*/  FADD R5, R0, R5 ;  /* 0x0000000500057221 */ /* 0x000fca0000000000 */
[----:B------:R-:W-:-:S13]  /*1c80*/  FSETP.GEU.AND P1, PT, |R5|, 1.175494350822287508e-38, PT ;  /* 0x008000000500780b */ /* 0x000fda0003f2e200 */
[----:B------:R-:W-:-:S05]  /*1c90*/  @!P1 FMUL R5, R5, 16777216 ;  /* 0x4b80000005059820 */ /* 0x000fca0000400000 */
[----:B------:R-:W-:-:S04]  /*1ca0*/  IADD3 R3, PT, PT, R5, -0x800000, RZ ;  /* 0xff80000005037810 */ /* 0x000fc80007ffe0ff */
[----:B------:R-:W-:-:S13]  /*1cb0*/  ISETP.GT.U32.AND P2, PT, R3, 0x7effffff, PT ;  /* 0x7effffff0300780c */ /* 0x000fda0003f44070 */
[----:B------:R-:W-:Y:S05]  /*1cc0*/  @P2 BRA `(.L_x_34) ;  /* 0x00000000003c2947 */ /* 0x000fea0003800000 */
[----:B------:R-:W-:Y:S01]  /*1cd0*/  LOP3.LUT R3, R5, 0xffffff, RZ, 0xc0, !PT ;  /* 0x00ffffff05037812 */ /* 0x000fe200078ec0ff */
[----:B------:R-:W-:-:S03]  /*1ce0*/  HFMA2 R9, -RZ, RZ, 1.6875, 0 ;  /* 0x3ec00000ff097431 */ /* 0x000fc600000001ff */
[----:B------:R-:W-:-:S04]  /*1cf0*/  LOP3.LUT R6, R3, 0x3f000000, RZ, 0xfc, !PT ;  /* 0x3f00000003067812 */ /* 0x000fc800078efcff */
[----:B------:R-:W0:Y:S01]  /*1d00*/  MUFU.RSQ R3, R6 ;  /* 0x0000000600037308 */ /* 0x000e220000001400 */
[----:B------:R-:W-:-:S04]  /*1d10*/  IADD3 R5, PT, PT, -R5, R6, RZ ;  /* 0x0000000605057210 */ /* 0x000fc80007ffe1ff */
[----:B------:R-:W-:Y:S01]  /*1d20*/  @!P1 IADD3 R5, PT, PT, R5, 0xc000000, RZ ;  /* 0x0c00000005059810 */ /* 0x000fe20007ffe0ff */
[----:B0-----:R-:W-:-:S04]  /*1d30*/  FMUL R8, R3, R3 ;  /* 0x0000000303087220 */ /* 0x001fc80000400000 */
[----:B------:R-:W-:Y:S01]  /*1d40*/  FFMA R7, R3, R3, -R8 ;  /* 0x0000000303077223 */ /* 0x000fe20000000808 */
[----:B------:R-:W-:-:S04]  /*1d50*/  FFMA R8, -R6, R8, 1 ;  /* 0x3f80000006087423 */ /* 0x000fc80000000108 */
[----:B------:R-:W-:-:S04]  /*1d60*/  FFMA R8, -R6, R7, R8 ;  /* 0x0000000706087223 */ /* 0x000fc80000000108 */
[----:B------:R-:W-:Y:S01]  /*1d70*/  FFMA R10, R8, R9, 0.5 ;  /* 0x3f000000080a7423 */ /* 0x000fe20000000009 */
[----:B------:R-:W-:-:S04]  /*1d80*/  FMUL R8, R3, R8 ;  /* 0x0000000803087220 */ /* 0x000fc80000400000 */
[----:B------:R-:W-:-:S05]  /*1d90*/  FFMA R8, R10, R8, R3 ;  /* 0x000000080a087223 */ /* 0x000fca0000000003 */
[----:B------:R-:W-:Y:S01]  /*1da0*/  LEA.HI.SX32 R5, R5, R8, 0x1f ;  /* 0x0000000805057211 */ /* 0x000fe200078ffaff */
[----:B------:R-:W-:Y:S06]  /*1db0*/  BRA `(.L_x_35) ;  /* 0x0000000000047947 */ /* 0x000fec0003800000 */
.L_x_34:
[----:B------:R-:W0:Y:S02]  /*1dc0*/  MUFU.RSQ R5, R5 ;  /* 0x0000000500057308 */ /* 0x000e240000001400 */
.L_x_35:
[----:B------:R-:W-:Y:S01]  /*1dd0*/  ISETP.NE.AND P1, PT, R22, RZ, PT ;  /* 0x000000ff1600720c */ /* 0x000fe20003f25270 */
[----:B------:R-:W-:-:S12]  /*1de0*/  BSSY.RECONVERGENT B0, `(.L_x_36) ;  /* 0x0000010000007945 */ /* 0x000fd80003800200 */
[----:B------:R-:W-:Y:S05]  /*1df0*/  @P1 BRA `(.L_x_37) ;  /* 0x0000000000381947 */ /* 0x000fea0003800000 */
[----:B------:R-:W1:Y:S01]  /*1e00*/  LDCU.64 UR10, c[0x0][0x3d8] ;  /* 0x00007b00ff0a77ac */ /* 0x000e620008000a00 */
[----:B------:R-:W2:Y:S01]  /*1e10*/  LDCU.64 UR12, c[0x0][0x3e0] ;  /* 0x00007c00ff0c77ac */ /* 0x000ea20008000a00 */
[----:B------:R-:W-:Y:S02]  /*1e20*/  USHF.L.U32 UR5, UR9, 0x2, URZ ;  /* 0x0000000209057899 */ /* 0x000fe400080006ff */
[----:B------:R-:W-:Y:S02]  /*1e30*/  USHF.L.U64.HI UR6, UR9, 0x2, UR4 ;  /* 0x0000000209067899 */ /* 0x000fe40008010204 */
[----:B-1----:R-:W-:Y:S02]  /*1e40*/  UIADD3 UR7, UP0, UPT, UR5, UR10, URZ ;  /* 0x0000000a05077290 */ /* 0x002fe4000ff1e0ff */
[----:B--2---:R-:W-:Y:S02]  /*1e50*/  UIADD3 UR5, UP1, UPT, UR5, UR12, URZ ;  /* 0x0000000c05057290 */ /* 0x004fe4000ff3e0ff */
[----:B------:R-:W-:-:S02]  /*1e60*/  UIADD3.X UR8, UPT, UPT, UR6, UR11, URZ, UP0, !UPT ;  /* 0x0000000b06087290 */ /* 0x000fc400087fe4ff */
[----:B------:R-:W-:Y:S01]  /*1e70*/  MOV R6, UR7 ;  /* 0x0000000700067c02 */ /* 0x000fe20008000f00 */
[----:B------:R-:W-:Y:S01]  /*1e80*/  UIADD3.X UR6, UPT, UPT, UR6, UR13, URZ, UP1, !UPT ;  /* 0x0000000d06067290 */ /* 0x000fe20008ffe4ff */
[----:B------:R-:W-:Y:S02]  /*1e90*/  MOV R8, UR5 ;  /* 0x0000000500087c02 */ /* 0x000fe40008000f00 */
[----:B------:R-:W-:-:S03]  /*1ea0*/  MOV R7, UR8 ;  /* 0x0000000800077c02 */ /* 0x000fc60008000f00 */
[----:B------:R-:W-:Y:S02]  /*1eb0*/  MOV R9, UR6 ;  /* 0x0000000600097c02 */ /* 0x000fe40008000f00 */
[----:B------:R1:W-:Y:S04]  /*1ec0*/  STG.E desc[UR16][R6.64], R4 ;  /* 0x0000000406007986 */ /* 0x0003e8000c101910 */
[----:B0-----:R1:W-:Y:S02]  /*1ed0*/  STG.E desc[UR16][R8.64], R5 ;  /* 0x0000000508007986 */ /* 0x0013e4000c101910 */
.L_x_37:
[----:B------:R-:W-:Y:S05]  /*1ee0*/  BSYNC.RECONVERGENT B0 ;  /* 0x0000000000007941 */ /* 0x000fea0003800200 */
.L_x_36:
[----:B------:R-:W2:Y:S01]  /*1ef0*/  LDCU.64 UR6, c[0x0][0x3c0] ;  /* 0x00007800ff0677ac */ /* 0x000ea20008000a00 */
[----:B------:R-:W-:-:S04]  /*1f00*/  UIADD3 UR9, UP0, UPT, UR14, UR9, URZ ;  /* 0x000000090e097290 */ /* 0x000fc8000ff1e0ff */
[----:B------:R-:W-:Y:S02]  /*1f10*/  UIADD3.X UR4, UPT, UPT, URZ, UR4, URZ, UP0, !UPT ;  /* 0x00000004ff047290 */ /* 0x000fe400087fe4ff */
[----:B--2---:R-:W-:-:S04]  /*1f20*/  UISETP.GE.U32.AND UP0, UPT, UR9, UR6, UPT ;  /* 0x000000060900728c */ /* 0x004fc8000bf06070 */
[----:B------:R-:W-:-:S09]  /*1f30*/  UISETP.GE.AND.EX UP0, UPT, UR4, UR7, UPT, UP0 ;  /* 0x000000070400728c */ /* 0x000fd2000bf06300 */
[----:B------:R-:W-:Y:S05]  /*1f40*/  BRA.U !UP0, `(.L_x_38) ;  /* 0xffffffe108887547 */ /* 0x000fea000b83ffff */
[----:B------:R-:W-:Y:S05]  /*1f50*/  EXIT ;  /* 0x000000000000794d */ /* 0x000fea0003800000 */
.L_x_39:
        /* <DEDUP_REMOVED lines=10> */
.L_x_7473:


//--------------------- .text._Z26LayerNormBlockUncachedImplI19BiasAddResidualLoadI6__halffE11AffineStoreIfS1_EfLi2ELi1024EEvT_T0_lldPT1_S8_ --------------------------
	.section	.text._Z26LayerNormBlockUncachedImplI19BiasAddResidualLoadI6__halffE11AffineStoreIfS1_EfLi2ELi1024EEvT_T0_lldPT1_S8_,"ax",@progbits
	.align	128
        .global         _Z26LayerNormBlockUncachedImplI19BiasAddResidualLoadI6__halffE11AffineStoreIfS1_EfLi2ELi1024EEvT_T0_lldPT1_S8_
        .type           _Z26LayerNormBlockUncachedImplI19BiasAddResidualLoadI6__halffE11AffineStoreIfS1_EfLi2ELi1024EEvT_T0_lldPT1_S8_,@function
        .size           _Z26LayerNormBlockUncachedImplI19BiasAddResidualLoadI6__halffE11AffineStoreIfS1_EfLi2ELi1024EEvT_T0_lldPT1_S8_,(.L_x_7474 - _Z26LayerNormBlockUncachedImplI19BiasAddResidualLoadI6__halffE11AffineStoreIfS1_EfLi2ELi1024EEvT_T0_lldPT1_S8_)
        .other          _Z26LayerNormBlockUncachedImplI19BiasAddResidualLoadI6__halffE11AffineStoreIfS1_EfLi2ELi1024EEvT_T0_lldPT1_S8_,@"STO_CUDA_ENTRY STV_DEFAULT"
_Z26LayerNormBlockUncachedImplI19BiasAddResidualLoadI6__halffE11AffineStoreIfS1_EfLi2ELi1024EEvT_T0_lldPT1_S8_:
.text._Z26LayerNormBlockUncachedImplI19BiasAddResidualLoadI6__halffE11AffineStoreIfS1_EfLi2ELi1024EEvT_T0_lldPT1_S8_:
[----:B------:R-:W0:Y:S01]  /*0000*/  LDC R1, c[0x0][0x37c] ;  /* 0x0000df00ff017b82 */ /* 0x000e220000000800 */
[----:B------:R-:W1:Y:S02]  /*0010*/  LDCU UR4, c[0x0][0x3c8] ;  /* 0x00007900ff0477ac */ /* 0x000e640008000800 */
[----:B-1----:R-:W-:-:S04]  /*0020*/  ULOP3.LUT UR4, UR4, 0x1, URZ, 0xc0, !UPT ;  /* 0x0000000104047892 */ /* 0x002fc8000f8ec0ff */
[----:B------:R-:W-:-:S04]  /*0030*/  UISETP.NE.U32.AND UP0, UPT, UR4, 0x1, UPT ;  /* 0x000000010400788c */ /* 0x000fc8000bf05070 */
[----:B------:R-:W-:-:S09]  /*0040*/  UISETP.NE.U32.AND.EX UP0, UPT, URZ, URZ, UPT, UP0 ;  /* 0x000000ffff00728c */ /* 0x000fd2000bf05100 */
[----:B------:R-:W-:Y:S05]  /*0050*/  BRA.U UP0, `(.L_x_40) ;  /* 0x0000000100407547 */ /* 0x000fea000b800000 */
[----:B------:R-:W-:Y:S01]  /*0060*/  MOV R0, 0x518 ;  /* 0x0000051800007802 */ /* 0x000fe20000000f00 */
[----:B------:R-:W1:Y:S01]  /*0070*/  LDCU.64 UR4, c[0x4][0x510] ;  /* 0x0100a200ff0477ac */ /* 0x000e620008000a00 */
[----:B------:R-:W-:Y:S02]  /*0080*/  HFMA2 R8, -RZ, RZ, 0, 5.495548248291015625e-05 ;  /* 0x0000039aff087431 */ /* 0x000fe400000001ff */
[----:B------:R-:W-:Y:S01]  /*0090*/  IMAD.MOV.U32 R12, RZ, RZ, 0x1 ;  /* 0x00000001ff0c7424 */ /* 0x000fe200078e00ff */
[----:B------:R2:W3:Y:S01]  /*00a0*/  LDC.64 R2, c[0x4][R0] ;  /* 0x0100000000027b82 */ /* 0x0004e20000000a00 */
[----:B------:R-:W4:Y:S01]  /*00b0*/  LDCU.64 UR6, c[0x4][0x508] ;  /* 0x0100a100ff0677ac */ /* 0x000f220008000a00 */
[----:B------:R-:W-:Y:S01]  /*00c0*/  MOV R13, RZ ;  /* 0x000000ff000d7202 */ /* 0x000fe20000000f00 */
[----:B------:R-:W5:Y:S01]  /*00d0*/  LDCU.64 UR8, c[0x4][0x3b8] ;  /* 0x01007700ff0877ac */ /* 0x000f620008000a00 */
[----:B-1----:R-:W-:Y:S01]  /*00e0*/  MOV R4, UR4 ;  /* 0x0000000400047c02 */ /* 0x002fe20008000f00 */
[----:B------:R-:W-:Y:S01]  /*00f0*/  IMAD.U32 R5, RZ, RZ, UR5 ;  /* 0x00000005ff057e24 */ /* 0x000fe2000f8e00ff */
[----:B----4-:R-:W-:Y:S01]  /*0100*/  MOV R6, UR6 ;  /* 0x0000000600067c02 */ /* 0x010fe20008000f00 */
[----:B------:R-:W-:Y:S01]  /*0110*/  IMAD.U32 R7, RZ, RZ, UR7 ;  /* 0x00000007ff077e24 */ /* 0x000fe2000f8e00ff */
[----:B-----5:R-:W-:Y:S01]  /*0120*/  MOV R10, UR8 ;  /* 0x00000008000a7c02 */ /* 0x020fe20008000f00 */
[----:B--2---:R-:W-:-:S07]  /*0130*/  IMAD.U32 R11, RZ, RZ, UR9 ;  /* 0x00000009ff0b7e24 */ /* 0x004fce000f8e00ff */
[----:B------:R-:W-:-:S07]  /*0140*/  LEPC R20, `(.L_x_40) ;  /* 0x000000001014794e */ /* 0x000fce0000000000 */
[----:B0--3--:R-:W-:Y:S05]  /*0150*/  CALL.ABS.NOINC R2 ;  /* 0x0000000002007343 */ /* 0x009fea0003c00000 */
.L_x_40:
[----:B------:R-:W1:Y:S08]  /*0160*/  S2UR UR5, SR_CTAID.X ;  /* 0x00000000000579c3 */ /* 0x000e700000002500 */
[----:B------:R-:W1:Y:S02]  /*0170*/  LDC.64 R2, c[0x0][0x3c0] ;  /* 0x0000f000ff027b82 */ /* 0x000e640000000a00 */
[----:B-1----:R-:W-:-:S04]  /*0180*/  ISETP.LE.U32.AND P0, PT, R2, UR5, PT ;  /* 0x0000000502007c0c */ /* 0x002fc8000bf03070 */
[----:B------:R-:W-:-:S13]  /*0190*/  ISETP.GE.AND.EX P0, PT, RZ, R3, PT, P0 ;  /* 0x00000003ff00720c */ /* 0x000fda0003f06300 */
[----:B------:R-:W-:Y:S05]  /*01a0*/  @P0 EXIT ;  /* 0x000000000000094d */ /* 0x000fea0003800000 */
[----:B------:R-:W1:Y:S01]  /*01b0*/  S2R R0, SR_TID.X ;  /* 0x0000000000007919 */ /* 0x000e620000002100 */
[----:B------:R-:W2:Y:S01]  /*01c0*/  LDC R3, c[0x0][0x3c8] ;  /* 0x0000f200ff037b82 */ /* 0x000ea20000000800 */
[----:B------:R-:W3:Y:S01]  /*01d0*/  LDCU UR4, c[0x0][0x360] ;  /* 0x00006c00ff0477ac */ /* 0x000ee20008000800 */
[----:B------:R-:W-:-:S06]  /*01e0*/  MOV R4, UR5 ;  /* 0x0000000500047c02 */ /* 0x000fcc0008000f00 */
[----:B------:R-:W4:Y:S08]  /*01f0*/  LDC.64 R8, c[0x0][0x388] ;  /* 0x0000e200ff087b82 */ /* 0x000f300000000a00 */
[----:B------:R-:W0:Y:S01]  /*0200*/  LDC.64 R16, c[0x0][0x358] ;  /* 0x0000d600ff107b82 */ /* 0x000e220000000a00 */
[----:B---3--:R-:W-:-:S07]  /*0210*/  USHF.R.U32.HI UR4, URZ, 0x5, UR4 ;  /* 0x00000005ff047899 */ /* 0x008fce0008011604 */
[----:B------:R-:W3:Y:S01]  /*0220*/  LDC R7, c[0x0][0x370] ;  /* 0x0000dc00ff077b82 */ /* 0x000ee20000000800 */
[----:B--2---:R-:W-:-:S04]  /*0230*/  LEA.HI R3, R3, R3, RZ, 0x1 ;  /* 0x0000000303037211 */ /* 0x004fc800078f08ff */
[----:B------:R-:W-:Y:S01]  /*0240*/  SHF.R.S32.HI R3, RZ, 0x1, R3 ;  /* 0x00000001ff037819 */ /* 0x000fe20000011403 */
[C---:B-1----:R-:W-:Y:S01]  /*0250*/  IMAD.SHL.U32 R5, R0.reuse, 0x2, RZ ;  /* 0x0000000200057824 */ /* 0x042fe200078e00ff */
[----:B------:R-:W-:-:S03]  /*0260*/  ISETP.GE.U32.AND P1, PT, R0, UR4, PT ;  /* 0x0000000400007c0c */ /* 0x000fc6000bf26070 */
[----:B----4-:R-:W-:-:S04]  /*0270*/  IMAD.WIDE.U32 R8, R5, 0x2, R8 ;  /* 0x0000000205087825 */ /* 0x010fc800078e0008 */
[----:B------:R-:W-:-:S07]  /*0280*/  IMAD.MOV.U32 R5, RZ, RZ, RZ ;  /* 0x000000ffff057224 */ /* 0x000fce00078e00ff */
.L_x_89:
[----:B-1----:R-:W1:Y:S01]  /*0290*/  S2R R2, SR_TID.X ;  /* 0x0000000000027919 */ /* 0x002e620000002100 */
[----:B------:R-:W-:Y:S01]  /*02a0*/  BSSY.RECONVERGENT B0, `(.L_x_41) ;  /* 0x000014a000007945 */ /* 0x000fe20003800200 */
[----:B------:R-:W-:Y:S02]  /*02b0*/  HFMA2 R10, -RZ, RZ, 0, 0 ;  /* 0x00000000ff0a7431 */ /* 0x000fe400000001ff */
[----:B------:R-:W-:Y:S01]  /*02c0*/  IMAD.MOV.U32 R6, RZ, RZ, RZ ;  /* 0x000000ffff067224 */ /* 0x000fe200078e00ff */
[----:B0-----:R-:W-:Y:S02]  /*02d0*/  MOV R18, RZ ;  /* 0x000000ff00127202 */ /* 0x001fe40000000f00 */
[C---:B-1----:R-:W-:Y:S01]  /*02e0*/  ISETP.GE.AND P0, PT, R2.reuse, R3, PT ;  /* 0x000000030200720c */ /* 0x042fe20003f06270 */
[----:B------:R-:W-:Y:S01]  /*02f0*/  IMAD.SHL.U32 R24, R2, 0x2, RZ ;  /* 0x0000000202187824 */ /* 0x000fe200078e00ff */
[----:B------:R-:W-:-:S04]  /*0300*/  LOP3.LUT R0, RZ, R2, RZ, 0x33, !PT ;  /* 0x00000002ff007212 */ /* 0x000fc800078e33ff */
[----:B------:R-:W-:-:S07]  /*0310*/  IADD3 R0, PT, PT, R3, R0, RZ ;  /* 0x0000000003007210 */ /* 0x000fce0007ffe0ff */
[----:B--2-4-:R-:W-:Y:S05]  /*0320*/  @P0 BRA `(.L_x_42) ;  /* 0x0000001400040947 */ /* 0x014fea0003800000 */
[----:B------:R-:W1:Y:S01]  /*0330*/  LDCU.64 UR4, c[0x0][0x398] ;  /* 0x00007300ff0477ac */ /* 0x000e620008000a00 */
[----:B------:R-:W-:Y:S01]  /*0340*/  LEA.HI R27, R0, 0x1, RZ, 0x16 ;  /* 0x00000001001b7811 */ /* 0x000fe200078fb0ff */
[----:B------:R-:W-:Y:S01]  /*0350*/  BSSY.RECONVERGENT B1, `(.L_x_43) ;  /* 0x000007e000017945 */ /* 0x000fe20003800200 */
[----:B------:R-:W-:Y:S01]  /*0360*/  IMAD.MOV.U32 R18, RZ, RZ, RZ ;  /* 0x000000ffff127224 */ /* 0x000fe200078e00ff */
[----:B------:R-:W-:Y:S01]  /*0370*/  MOV R26, R2 ;  /* 0x00000002001a7202 */ /* 0x000fe20000000f00 */
[----:B------:R-:W-:Y:S01]  /*0380*/  IMAD.MOV.U32 R6, RZ, RZ, RZ ;  /* 0x000000ffff067224 */ /* 0x000fe200078e00ff */
[----:B------:R-:W-:Y:S02]  /*0390*/  LOP3.LUT R27, R27, 0x3, RZ, 0xc0, !PT ;  /* 0x000000031b1b7812 */ /* 0x000fe400078ec0ff */
[----:B------:R-:W-:Y:S02]  /*03a0*/  MOV R10, RZ ;  /* 0x000000ff000a7202 */ /* 0x000fe40000000f00 */
[----:B------:R-:W-:Y:S01]  /*03b0*/  ISETP.NE.AND P2, PT, R27, RZ, PT ;  /* 0x000000ff1b00720c */ /* 0x000fe20003f45270 */
[----:B-1----:R-:W-:-:S02]  /*03c0*/  IMAD R11, R5, UR4, RZ ;  /* 0x00000004050b7c24 */ /* 0x002fc4000f8e02ff */
[----:B------:R-:W-:-:S04]  /*03d0*/  IMAD.WIDE.U32 R12, R4, UR4, RZ ;  /* 0x00000004040c7c25 */ /* 0x000fc8000f8e00ff */
[----:B------:R-:W-:-:S04]  /*03e0*/  IMAD R11, R4, UR5, R11 ;  /* 0x00000005040b7c24 */ /* 0x000fc8000f8e020b */
[----:B------:R-:W-:Y:S02]  /*03f0*/  IMAD.IADD R11, R13, 0x1, R11 ;  /* 0x000000010d0b7824 */ /* 0x000fe400078e020b */
[----:B------:R-:W-:Y:S05]  /*0400*/  @!P2 BRA `(.L_x_44) ;  /* 0x0000000400c8a947 */ /* 0x000fea0003800000 */
[----:B------:R-:W1:Y:S01]  /*0410*/  LDC.64 R14, c[0x0][0x380] ;  /* 0x0000e000ff0e7b82 */ /* 0x000e620000000a00 */
[----:B------:R-:W-:Y:S02]  /*0420*/  IADD3 R22, P2, PT, R24, R12, RZ ;  /* 0x0000000c18167210 */ /* 0x000fe40007f5e0ff */
[C---:B0-----:R-:W-:Y:S02]  /*0430*/  R2UR UR8, R16.reuse ;  /* 0x00000000100872ca */ /* 0x041fe400000e0000 */
[----:B------:R-:W-:Y:S02]  /*0440*/  IADD3.X R25, PT, PT, RZ, R11, RZ, P2, !PT ;  /* 0x0000000bff197210 */ /* 0x000fe400017fe4ff */
[----:B------:R-:W-:Y:S01]  /*0450*/  R2UR UR9, R17 ;  /* 0x00000000110972ca */ /* 0x000fe200000e0000 */
[----:B------:R-:W0:Y:S01]  /*0460*/  LDC.64 R20, c[0x0][0x390] ;  /* 0x0000e400ff147b82 */ /* 0x000e220000000a00 */
[----:B------:R-:W-:Y:S02]  /*0470*/  LEA.HI R6, P2, R25, R22, RZ, 0x1 ;  /* 0x0000001619067211 */ /* 0x000fe400078508ff */
[----:B------:R-:W-:-:S02]  /*0480*/  R2UR UR4, R16 ;  /* 0x00000000100472ca */ /* 0x000fc400000e0000 */
[----:B------:R-:W-:Y:S01]  /*0490*/  IADD3.X R23, PT, PT, RZ, R25, RZ, P2, !PT ;  /* 0x00000019ff177210 */ /* 0x000fe200017fe4ff */
[C---:B------:R-:W-:Y:S01]  /*04a0*/  IMAD.SHL.U32 R19, R6.reuse, 0x2, RZ ;  /* 0x0000000206137824 */ /* 0x040fe200078e00ff */
[----:B------:R-:W-:Y:S02]  /*04b0*/  R2UR UR5, R17 ;  /* 0x00000000110572ca */ /* 0x000fe400000e0000 */
[----:B------:R-:W-:Y:S02]  /*04c0*/  SHF.L.U64.HI R6, R6, 0x1, R23 ;  /* 0x0000000106067819 */ /* 0x000fe40000010217 */
[----:B------:R-:W-:Y:S02]  /*04d0*/  LOP3.LUT R19, R19, 0xfffffffc, RZ, 0xc0, !PT ;  /* 0xfffffffc13137812 */ /* 0x000fe400078ec0ff */
[----:B------:R-:W-:Y:S02]  /*04e0*/  R2UR UR6, R16 ;  /* 0x00000000100672ca */ /* 0x000fe400000e0000 */
[----:B------:R-:W-:-:S02]  /*04f0*/  R2UR UR7, R17 ;  /* 0x00000000110772ca */ /* 0x000fc400000e0000 */
[----:B-1----:R-:W-:-:S05]  /*0500*/  IADD3 R28, P2, PT, R19, R14, RZ ;  /* 0x0000000e131c7210 */ /* 0x002fca0007f5e0ff */
[----:B------:R-:W-:Y:S01]  /*0510*/  IMAD.X R29, R6, 0x1, R15, P2 ;  /* 0x00000001061d7824 */ /* 0x000fe200010e060f */
[----:B0-----:R-:W-:-:S04]  /*0520*/  IADD3 R18, P3, PT, R19, R20, RZ ;  /* 0x0000001413127210 */ /* 0x001fc80007f7e0ff */
[----:B------:R-:W-:Y:S01]  /*0530*/  IADD3.X R19, PT, PT, R6, R21, RZ, P3, !PT ;  /* 0x0000001506137210 */ /* 0x000fe20001ffe4ff */
[----:B------:R-:W2:Y:S04]  /*0540*/  LDG.E R29, desc[UR8][R28.64] ;  /* 0x000000081c1d7981 */ /* 0x000ea8000c1e1900 */
[----:B------:R-:W2:Y:S04]  /*0550*/  LDG.E R18, desc[UR4][R18.64] ;  /* 0x0000000412127981 */ /* 0x000ea8000c1e1900 */
[----:B------:R-:W4:Y:S01]  /*0560*/  LDG.E R6, desc[UR6][R8.64] ;  /* 0x0000000608067981 */ /* 0x000f22000c1e1900 */
[----:B------:R-:W-:-:S02]  /*0570*/  ISETP.NE.AND P2, PT, R27, 0x1, PT ;  /* 0x000000011b00780c */ /* 0x000fc40003f45270 */
[----:B------:R-:W-:Y:S01]  /*0580*/  LOP3.LUT R26, R2, 0x400, RZ, 0xfc, !PT ;  /* 0x00000400021a7812 */ /* 0x000fe200078efcff */
[----:B--2---:R-:W-:-:S04]  /*0590*/  HADD2 R29, R29, R18 ;  /* 0x000000121d1d7230 */ /* 0x004fc80000000000 */
[----:B----4-:R-:W-:-:S04]  /*05a0*/  HFMA2 R29, R29, 1, 1, R6 ;  /* 0x3c003c001d1d7831 */ /* 0x010fc80000000006 */
[----:B------:R-:W-:Y:S02]  /*05b0*/  HADD2 R29, R29, R18 ;  /* 0x000000121d1d7230 */ /* 0x000fe40000000000 */
[----:B------:R-:W-:Y:S02]  /*05c0*/  IMAD.MOV.U32 R18, RZ, RZ, 0x40000000 ;  /* 0x40000000ff127424 */ /* 0x000fe400078e00ff */
[----:B------:R-:W-:-:S05]  /*05d0*/  HFMA2 R29, R29, 1, 1, R6 ;  /* 0x3c003c001d1d7831 */ /* 0x000fca0000000006 */
[--C-:B------:R-:W-:Y:S02]  /*05e0*/  HADD2.F32 R6, -RZ, R29.reuse.H0_H0 ;  /* 0x2000001dff067230 */ /* 0x100fe40000004100 */
[----:B------:R-:W-:-:S03]  /*05f0*/  HADD2.F32 R23, -RZ, R29.H1_H1 ;  /* 0x3000001dff177230 */ /* 0x000fc60000004100 */
[----:B------:R-:W-:-:S04]  /*0600*/  FADD R10, RZ, R6 ;  /* 0x00000006ff0a7221 */ /* 0x000fc80000000000 */
[--C-:B------:R-:W-:Y:S01]  /*0610*/  FADD R31, R23, -R10.reuse ;  /* 0x8000000a171f7221 */ /* 0x100fe20000000000 */
[----:B------:R-:W-:-:S03]  /*0620*/  FADD R29, R6, -R10 ;  /* 0x8000000a061d7221 */ /* 0x000fc60000000000 */
[----:B------:R-:W-:Y:S01]  /*0630*/  FFMA R10, R31, 0.5, R10 ;  /* 0x3f0000001f0a7823 */ /* 0x000fe2000000000a */
[----:B------:R-:W-:-:S03]  /*0640*/  FFMA R6, R6, R29, RZ ;  /* 0x0000001d06067223 */ /* 0x000fc600000000ff */
[----:B------:R-:W-:-:S04]  /*0650*/  FADD R23, R23, -R10 ;  /* 0x8000000a17177221 */ /* 0x000fc80000000000 */
[----:B------:R-:W-:Y:S01]  /*0660*/  FFMA R6, R31, R23, R6 ;  /* 0x000000171f067223 */ /* 0x000fe20000000006 */
[----:B------:R-:W-:Y:S06]  /*0670*/  @!P2 BRA `(.L_x_44) ;  /* 0x00000004002ca947 */ /* 0x000fec0003800000 */
[----:B------:R-:W-:Y:S02]  /*0680*/  IADD3 R26, P2, PT, R22, 0x800, RZ ;  /* 0x00000800161a7810 */ /* 0x000fe40007f5e0ff */
[C---:B------:R-:W-:Y:S02]  /*0690*/  R2UR UR4, R16.reuse ;  /* 0x00000000100472ca */ /* 0x040fe400000e0000 */
[----:B------:R-:W-:Y:S02]  /*06a0*/  IADD3.X R19, PT, PT, RZ, R25, RZ, P2, !PT ;  /* 0x00000019ff137210 */ /* 0x000fe400017fe4ff */
[----:B------:R-:W-:Y:S02]  /*06b0*/  R2UR UR5, R17 ;  /* 0x00000000110572ca */ /* 0x000fe400000e0000 */
        /* <DEDUP_REMOVED lines=8> */
[----:B------:R-:W-:-:S02]  /*0740*/  IADD3 R18, P3, PT, R23, R20, RZ ;  /* 0x0000001417127210 */ /* 0x000fc40007f7e0ff */
[----:B------:R-:W-:Y:S02]  /*0750*/  IADD3 R22, P2, PT, R23, R14, RZ ;  /* 0x0000000e17167210 */ /* 0x000fe40007f5e0ff */
[----:B------:R-:W-:Y:S01]  /*0760*/  R2UR UR7, R17 ;  /* 0x00000000110772ca */ /* 0x000fe200000e0000 */
[C---:B------:R-:W-:Y:S01]  /*0770*/  IMAD.X R19, R26.reuse, 0x1, R21, P3 ;  /* 0x000000011a137824 */ /* 0x040fe200018e0615 */
[----:B------:R-:W-:-:S04]  /*0780*/  IADD3.X R23, PT, PT, R26, R15, RZ, P2, !PT ;  /* 0x0000000f1a177210 */ /* 0x000fc800017fe4ff */
[----:B------:R-:W2:Y:S04]  /*0790*/  LDG.E R18, desc[UR4][R18.64] ;  /* 0x0000000412127981 */ /* 0x000ea8000c1e1900 */
[----:B------:R-:W2:Y:S04]  /*07a0*/  LDG.E R23, desc[UR8][R22.64] ;  /* 0x0000000816177981 */ /* 0x000ea8000c1e1900 */
[----:B------:R-:W4:Y:S01]  /*07b0*/  LDG.E R26, desc[UR6][R8.64+0x1000] ;  /* 0x00100006081a7981 */ /* 0x000f22000c1e1900 */
[----:B------:R-:W-:Y:S01]  /*07c0*/  ISETP.NE.AND P2, PT, R27, 0x2, PT ;  /* 0x000000021b00780c */ /* 0x000fe20003f45270 */
[----:B--2---:R-:W-:-:S04]  /*07d0*/  HFMA2 R23, R23, 1, 1, R18 ;  /* 0x3c003c0017177831 */ /* 0x004fc80000000012 */
[----:B----4-:R-:W-:-:S04]  /*07e0*/  HADD2 R23, R23, R26 ;  /* 0x0000001a17177230 */ /* 0x010fc80000000000 */
[----:B------:R-:W-:Y:S02]  /*07f0*/  HFMA2 R23, R23, 1, 1, R18 ;  /* 0x3c003c0017177831 */ /* 0x000fe40000000012 */
[----:B------:R-:W-:Y:S02]  /*0800*/  IMAD.MOV.U32 R18, RZ, RZ, 0x40800000 ;  /* 0x40800000ff127424 */ /* 0x000fe400078e00ff */
[----:B------:R-:W-:Y:S01]  /*0810*/  HADD2 R23, R23, R26 ;  /* 0x0000001a17177230 */ /* 0x000fe20000000000 */
[----:B------:R-:W-:-:S04]  /*0820*/  LOP3.LUT R26, R2, 0x800, RZ, 0xfc, !PT ;  /* 0x00000800021a7812 */ /* 0x000fc800078efcff */
[--C-:B------:R-:W-:Y:S02]  /*0830*/  HADD2.F32 R29, -RZ, R23.reuse.H0_H0 ;  /* 0x20000017ff1d7230 */ /* 0x100fe40000004100 */
[----:B------:R-:W-:-:S03]  /*0840*/  HADD2.F32 R31, -RZ, R23.H1_H1 ;  /* 0x30000017ff1f7230 */ /* 0x000fc60000004100 */
[----:B------:R-:W-:-:S04]  /*0850*/  FADD R33, -R10, R29 ;  /* 0x0000001d0a217221 */ /* 0x000fc80000000100 */
[----:B------:R-:W-:-:S04]  /*0860*/  FFMA R10, R33, 0.3333333432674407959, R10 ;  /* 0x3eaaaaab210a7823 */ /* 0x000fc8000000000a */
[--C-:B------:R-:W-:Y:S01]  /*0870*/  FADD R19, R31, -R10.reuse ;  /* 0x8000000a1f137221 */ /* 0x100fe20000000000 */
[----:B------:R-:W-:-:S03]  /*0880*/  FADD R29, R29, -R10 ;  /* 0x8000000a1d1d7221 */ /* 0x000fc60000000000 */
[----:B------:R-:W-:Y:S01]  /*0890*/  FFMA R10, R19, 0.25, R10 ;  /* 0x3e800000130a7823 */ /* 0x000fe2000000000a */
[----:B------:R-:W-:-:S03]  /*08a0*/  FFMA R6, R33, R29, R6 ;  /* 0x0000001d21067223 */ /* 0x000fc60000000006 */
[----:B------:R-:W-:-:S04]  /*08b0*/  FADD R31, R31, -R10 ;  /* 0x8000000a1f1f7221 */ /* 0x000fc80000000000 */
[----:B------:R-:W-:Y:S01]  /*08c0*/  FFMA R6, R19, R31, R6 ;  /* 0x0000001f13067223 */ /* 0x000fe20000000006 */
[----:B------:R-:W-:Y:S06]  /*08d0*/  @!P2 BRA `(.L_x_44) ;  /* 0x000000000094a947 */ /* 0x000fec0003800000 */
[----:B------:R-:W-:Y:S02]  /*08e0*/  IADD3 R18, PT, PT, R24, R12, RZ ;  /* 0x0000000c18127210 */ /* 0x000fe40007ffe0ff */
[----:B------:R-:W-:Y:S02]  /*08f0*/  R2UR UR4, R16 ;  /* 0x00000000100472ca */ /* 0x000fe400000e0000 */
[----:B------:R-:W-:Y:S02]  /*0900*/  IADD3 R18, P2, PT, R18, 0x1000, RZ ;  /* 0x0000100012127810 */ /* 0x000fe40007f5e0ff */
[C---:B------:R-:W-:Y:S02]  /*0910*/  R2UR UR5, R17.reuse ;  /* 0x00000000110572ca */ /* 0x040fe400000e0000 */
[----:B------:R-:W-:Y:S01]  /*0920*/  R2UR UR8, R16 ;  /* 0x00000000100872ca */ /* 0x000fe200000e0000 */
[----:B------:R-:W-:Y:S01]  /*0930*/  IMAD.X R23, RZ, RZ, R25, P2 ;  /* 0x000000ffff177224 */ /* 0x000fe200010e0619 */
[----:B------:R-:W-:-:S02]  /*0940*/  R2UR UR9, R17 ;  /* 0x00000000110972ca */ /* 0x000fc400000e0000 */
[----:B------:R-:W-:Y:S02]  /*0950*/  R2UR UR6, R16 ;  /* 0x00000000100672ca */ /* 0x000fe400000e0000 */
[----:B------:R-:W-:Y:S02]  /*0960*/  LEA.HI R18, P2, R23, R18, RZ, 0x1 ;  /* 0x0000001217127211 */ /* 0x000fe400078508ff */
[----:B------:R-:W-:Y:S02]  /*0970*/  R2UR UR7, R17 ;  /* 0x00000000110772ca */ /* 0x000fe400000e0000 */
[----:B------:R-:W-:Y:S01]  /*0980*/  SHF.L.U32 R19, R18, 0x1, RZ ;  /* 0x0000000112137819 */ /* 0x000fe200000006ff */
[----:B------:R-:W-:-:S03]  /*0990*/  IMAD.X R23, RZ, RZ, R23, P2 ;  /* 0x000000ffff177224 */ /* 0x000fc600010e0617 */
[----:B------:R-:W-:Y:S02]  /*09a0*/  LOP3.LUT R19, R19, 0xfffffffc, RZ, 0xc0, !PT ;  /* 0xfffffffc13137812 */ /* 0x000fe400078ec0ff */
[----:B------:R-:W-:Y:S02]  /*09b0*/  SHF.L.U64.HI R18, R18, 0x1, R23 ;  /* 0x0000000112127819 */ /* 0x000fe40000010217 */
[C---:B------:R-:W-:Y:S02]  /*09c0*/  IADD3 R14, P2, PT, R19.reuse, R14, RZ ;  /* 0x0000000e130e7210 */ /* 0x040fe40007f5e0ff */
[----:B------:R-:W-:-:S03]  /*09d0*/  IADD3 R20, P3, PT, R19, R20, RZ ;  /* 0x0000001413147210 */ /* 0x000fc60007f7e0ff */
[C---:B------:R-:W-:Y:S01]  /*09e0*/  IMAD.X R15, R18.reuse, 0x1, R15, P2 ;  /* 0x00000001120f7824 */ /* 0x040fe200010e060f */
[----:B------:R-:W-:Y:S02]  /*09f0*/  IADD3.X R21, PT, PT, R18, R21, RZ, P3, !PT ;  /* 0x0000001512157210 */ /* 0x000fe40001ffe4ff */
[----:B------:R-:W2:Y:S04]  /*0a00*/  LDG.E R18, desc[UR6][R8.64+0x2000] ;  /* 0x0020000608127981 */ /* 0x000ea8000c1e1900 */
[----:B------:R-:W4:Y:S04]  /*0a10*/  LDG.E R20, desc[UR4][R20.64] ;  /* 0x0000000414147981 */ /* 0x000f28000c1e1900 */
[----:B------:R-:W4:Y:S01]  /*0a20*/  LDG.E R15, desc[UR8][R14.64] ;  /* 0x000000080e0f7981 */ /* 0x000f22000c1e1900 */
[----:B------:R-:W-:Y:S01]  /*0a30*/  LOP3.LUT R26, R2, 0xc00, RZ, 0xfc, !PT ;  /* 0x00000c00021a7812 */ /* 0x000fe200078efcff */
[----:B----4-:R-:W-:-:S04]  /*0a40*/  HFMA2 R15, R15, 1, 1, R20 ;  /* 0x3c003c000f0f7831 */ /* 0x010fc80000000014 */
[----:B--2---:R-:W-:-:S04]  /*0a50*/  HADD2 R15, R15, R18 ;  /* 0x000000120f0f7230 */ /* 0x004fc80000000000 */
[----:B------:R-:W-:-:S04]  /*0a60*/  HFMA2 R15, R15, 1, 1, R20 ;  /* 0x3c003c000f0f7831 */ /* 0x000fc80000000014 */
[----:B------:R-:W-:-:S05]  /*0a70*/  HADD2 R15, R15, R18 ;  /* 0x000000120f0f7230 */ /* 0x000fca0000000000 */
[--C-:B------:R-:W-:Y:S02]  /*0a80*/  HADD2.F32 R19, -RZ, R15.reuse.H0_H0 ;  /* 0x2000000fff137230 */ /* 0x100fe40000004100 */
[----:B------:R-:W-:-:S03]  /*0a90*/  HADD2.F32 R23, -RZ, R15.H1_H1 ;  /* 0x3000000fff177230 */ /* 0x000fc60000004100 */
[----:B------:R-:W-:-:S04]  /*0aa0*/  FADD R25, -R10, R19 ;  /* 0x000000130a197221 */ /* 0x000fc80000000100 */
[----:B------:R-:W-:-:S04]  /*0ab0*/  FFMA R10, R25, 0.20000000298023223877, R10 ;  /* 0x3e4ccccd190a7823 */ /* 0x000fc8000000000a */
[--C-:B------:R-:W-:Y:S01]  /*0ac0*/  FADD R21, R23, -R10.reuse ;  /* 0x8000000a17157221 */ /* 0x100fe20000000000 */
[----:B------:R-:W-:-:S03]  /*0ad0*/  FADD R19, R19, -R10 ;  /* 0x8000000a13137221 */ /* 0x000fc60000000000 */
[----:B------:R-:W-:Y:S01]  /*0ae0*/  FFMA R10, R21, 0.16666667163372039795, R10 ;  /* 0x3e2aaaab150a7823 */ /* 0x000fe2000000000a */
[----:B------:R-:W-:-:S03]  /*0af0*/  FFMA R6, R25, R19, R6 ;  /* 0x0000001319067223 */ /* 0x000fc60000000006 */
[----:B------:R-:W-:Y:S01]  /*0b00*/  FADD R23, R23, -R10 ;  /* 0x8000000a17177221 */ /* 0x000fe20000000000 */
[----:B------:R-:W-:-:S03]  /*0b10*/  MOV R18, 0x40c00000 ;  /* 0x40c0000000127802 */ /* 0x000fc60000000f00 */
[----:B------:R-:W-:-:S07]  /*0b20*/  FFMA R6, R21, R23, R6 ;  /* 0x0000001715067223 */ /* 0x000fce0000000006 */
.L_x_44:
[----:B------:R-:W-:Y:S05]  /*0b30*/  BSYNC.RECONVERGENT B1 ;  /* 0x0000000000017941 */ /* 0x000fea0003800200 */
.L_x_43:
[----:B------:R-:W-:-:S13]  /*0b40*/  ISETP.GE.U32.AND P2, PT, R0, 0xc00, PT ;  /* 0x00000c000000780c */ /* 0x000fda0003f46070 */
[----:B------:R-:W-:Y:S05]  /*0b50*/  @!P2 BRA `(.L_x_42) ;  /* 0x0000000800f8a947 */ /* 0x000fea0003800000 */
[----:B------:R-:W1:Y:S01]  /*0b60*/  LDC.64 R14, c[0x0][0x388] ;  /* 0x0000e200ff0e7b82 */ /* 0x000e620000000a00 */
[----:B------:R-:W-:Y:S01]  /*0b70*/  MOV R21, R11 ;  /* 0x0000000b00157202 */ /* 0x000fe20000000f00 */
[----:B------:R-:W-:-:S04]  /*0b80*/  IMAD.MOV.U32 R20, RZ, RZ, R12 ;  /* 0x000000ffff147224 */ /* 0x000fc800078e000c */
[----:B------:R-:W-:-:S04]  /*0b90*/  IMAD.WIDE.U32 R20, R26, 0x2, R20 ;  /* 0x000000021a147825 */ /* 0x000fc800078e0014 */
[----:B-1----:R-:W-:-:S03]  /*0ba0*/  IMAD.WIDE.U32 R14, R26, 0x4, R14 ;  /* 0x000000041a0e7825 */ /* 0x002fc600078e000e */
[----:B------:R-:W-:-:S05]  /*0bb0*/  IADD3 R11, P2, PT, R14, 0x2000, RZ ;  /* 0x000020000e0b7810 */ /* 0x000fca0007f5e0ff */
[----:B------:R-:W-:-:S08]  /*0bc0*/  IMAD.X R22, RZ, RZ, R15, P2 ;  /* 0x000000ffff167224 */ /* 0x000fd000010e060f */
.L_x_45:
[----:B------:R-:W1:Y:S01]  /*0bd0*/  LDCU.64 UR4, c[0x0][0x380] ;  /* 0x00007000ff0477ac */ /* 0x000e620008000a00 */
[----:B------:R-:W-:Y:S02]  /*0be0*/  LEA.HI R13, P2, R21, R20, RZ, 0x1 ;  /* 0x00000014150d7211 */ /* 0x000fe400078508ff */
[----:B0-----:R-:W-:Y:S01]  /*0bf0*/  R2UR UR12, R16 ;  /* 0x00000000100c72ca */ /* 0x001fe200000e0000 */
[----:B------:R-:W0:Y:S01]  /*0c00*/  LDCU.64 UR6, c[0x0][0x390] ;  /* 0x00007200ff0677ac */ /* 0x000e220008000a00 */
[----:B------:R-:W-:Y:S01]  /*0c10*/  SHF.L.U32 R12, R13, 0x1, RZ ;  /* 0x000000010d0c7819 */ /* 0x000fe200000006ff */
[----:B------:R-:W-:Y:S01]  /*0c20*/  IMAD.X R14, RZ, RZ, R21, P2 ;  /* 0x000000ffff0e7224 */ /* 0x000fe200010e0615 */
[----:B------:R-:W-:Y:S02]  /*0c30*/  R2UR UR13, R17 ;  /* 0x00000000110d72ca */ /* 0x000fe400000e0000 */
[----:B------:R-:W-:Y:S02]  /*0c40*/  LOP3.LUT R12, R12, 0xfffffffc, RZ, 0xc0, !PT ;  /* 0xfffffffc0c0c7812 */ /* 0x000fe400078ec0ff */
[----:B------:R-:W-:-:S02]  /*0c50*/  R2UR UR8, R16 ;  /* 0x00000000100872ca */ /* 0x000fc400000e0000 */
[----:B------:R-:W-:Y:S02]  /*0c60*/  R2UR UR9, R17 ;  /* 0x00000000110972ca */ /* 0x000fe400000e0000 */
[----:B------:R-:W-:Y:S02]  /*0c70*/  SHF.L.U64.HI R13, R13, 0x1, R14 ;  /* 0x000000010d0d7819 */ /* 0x000fe4000001020e */
[----:B------:R-:W-:Y:S02]  /*0c80*/  R2UR UR10, R16 ;  /* 0x00000000100a72ca */ /* 0x000fe400000e0000 */
[C---:B-1----:R-:W-:Y:S02]  /*0c90*/  IADD3 R30, P2, PT, R12.reuse, UR4, RZ ;  /* 0x000000040c1e7c10 */ /* 0x042fe4000ff5e0ff */
[----:B------:R-:W-:Y:S02]  /*0ca0*/  R2UR UR11, R17 ;  /* 0x00000000110b72ca */ /* 0x000fe400000e0000 */
[----:B0-----:R-:W-:-:S02]  /*0cb0*/  IADD3 R12, P3, PT, R12, UR6, RZ ;  /* 0x000000060c0c7c10 */ /* 0x001fc4000ff7e0ff */
[C---:B------:R-:W-:Y:S02]  /*0cc0*/  IADD3.X R31, PT, PT, R13.reuse, UR5, RZ, P2, !PT ;  /* 0x000000050d1f7c10 */ /* 0x040fe400097fe4ff */
[----:B------:R-:W-:-:S03]  /*0cd0*/  IADD3.X R13, PT, PT, R13, UR7, RZ, P3, !PT ;  /* 0x000000070d0d7c10 */ /* 0x000fc60009ffe4ff */
[----:B------:R-:W2:Y:S04]  /*0ce0*/  LDG.E R30, desc[UR12][R30.64] ;  /* 0x0000000c1e1e7981 */ /* 0x000ea8000c1e1900 */
[----:B------:R0:W2:Y:S02]  /*0cf0*/  LDG.E R19, desc[UR8][R12.64] ;  /* 0x000000080c137981 */ /* 0x0000a4000c1e1900 */
[----:B0-----:R-:W-:Y:S01]  /*0d00*/  MOV R12, R11 ;  /* 0x0000000b000c7202 */ /* 0x001fe20000000f00 */
[----:B------:R-:W-:-:S05]  /*0d10*/  IMAD.MOV.U32 R13, RZ, RZ, R22 ;  /* 0x000000ffff0d7224 */ /* 0x000fca00078e0016 */
[----:B------:R-:W4:Y:S01]  /*0d20*/  LDG.E R11, desc[UR10][R12.64+-0x2000] ;  /* 0xffe0000a0c0b7981 */ /* 0x000f22000c1e1900 */
[----:B------:R-:W-:-:S03]  /*0d30*/  IADD3 R15, P2, PT, R20, 0x800, RZ ;  /* 0x00000800140f7810 */ /* 0x000fc60007f5e0ff */
[----:B------:R-:W5:Y:S01]  /*0d40*/  LDG.E R25, desc[UR10][R12.64+-0x1000] ;  /* 0xfff0000a0c197981 */ /* 0x000f62000c1e1900 */
[----:B------:R-:W-:-:S03]  /*0d50*/  IADD3.X R22, PT, PT, RZ, R21, RZ, P2, !PT ;  /* 0x00000015ff167210 */ /* 0x000fc600017fe4ff */
[----:B------:R-:W3:Y:S01]  /*0d60*/  LDG.E R31, desc[UR10][R12.64] ;  /* 0x0000000a0c1f7981 */ /* 0x000ee2000c1e1900 */
[----:B------:R-:W-:-:S04]  /*0d70*/  LEA.HI R15, P2, R22, R15, RZ, 0x1 ;  /* 0x0000000f160f7211 */ /* 0x000fc800078508ff */
[----:B------:R-:W-:Y:S01]  /*0d80*/  IADD3.X R22, PT, PT, RZ, R22, RZ, P2, !PT ;  /* 0x00000016ff167210 */ /* 0x000fe200017fe4ff */
[----:B------:R-:W-:-:S03]  /*0d90*/  IMAD.SHL.U32 R14, R15, 0x2, RZ ;  /* 0x000000020f0e7824 */ /* 0x000fc600078e00ff */
[----:B------:R-:W-:Y:S02]  /*0da0*/  SHF.L.U64.HI R15, R15, 0x1, R22 ;  /* 0x000000010f0f7819 */ /* 0x000fe40000010216 */
[----:B------:R-:W-:-:S04]  /*0db0*/  LOP3.LUT R14, R14, 0xfffffffc, RZ, 0xc0, !PT ;  /* 0xfffffffc0e0e7812 */ /* 0x000fc800078ec0ff */
[C---:B------:R-:W-:Y:S02]  /*0dc0*/  IADD3 R28, P2, PT, R14.reuse, UR4, RZ ;  /* 0x000000040e1c7c10 */ /* 0x040fe4000ff5e0ff */
[----:B------:R-:W-:Y:S02]  /*0dd0*/  IADD3 R14, P3, PT, R14, UR6, RZ ;  /* 0x000000060e0e7c10 */ /* 0x000fe4000ff7e0ff */
[C---:B------:R-:W-:Y:S02]  /*0de0*/  IADD3.X R29, PT, PT, R15.reuse, UR5, RZ, P2, !PT ;  /* 0x000000050f1d7c10 */ /* 0x040fe400097fe4ff */
[----:B------:R-:W-:Y:S02]  /*0df0*/  IADD3.X R15, PT, PT, R15, UR7, RZ, P3, !PT ;  /* 0x000000070f0f7c10 */ /* 0x000fe40009ffe4ff */
[----:B------:R-:W-:Y:S01]  /*0e00*/  IADD3 R27, P2, PT, R20, 0x1000, RZ ;  /* 0x00001000141b7810 */ /* 0x000fe20007f5e0ff */
[----:B------:R-:W5:Y:S04]  /*0e10*/  LDG.E R22, desc[UR12][R28.64] ;  /* 0x0000000c1c167981 */ /* 0x000f68000c1e1900 */
[----:B------:R4:W5:Y:S01]  /*0e20*/  LDG.E R23, desc[UR8][R14.64] ;  /* 0x000000080e177981 */ /* 0x000962000c1e1900 */
[----:B------:R-:W-:-:S05]  /*0e30*/  IMAD.X R32, RZ, RZ, R21, P2 ;  /* 0x000000ffff207224 */ /* 0x000fca00010e0615 */
[----:B------:R-:W-:-:S04]  /*0e40*/  LEA.HI R27, P2, R32, R27, RZ, 0x1 ;  /* 0x0000001b201b7211 */ /* 0x000fc800078508ff */
[----:B------:R-:W-:Y:S01]  /*0e50*/  IADD3.X R32, PT, PT, RZ, R32, RZ, P2, !PT ;  /* 0x00000020ff207210 */ /* 0x000fe200017fe4ff */
[----:B--2---:R-:W-:-:S04]  /*0e60*/  HFMA2 R30, R30, 1, 1, R19 ;  /* 0x3c003c001e1e7831 */ /* 0x004fc80000000013 */
[----:B----4-:R-:W-:Y:S02]  /*0e70*/  HADD2 R15, R30, R11 ;  /* 0x0000000b1e0f7230 */ /* 0x010fe40000000000 */
[----:B------:R-:W-:Y:S02]  /*0e80*/  FADD R30, R18, 1 ;  /* 0x3f800000121e7421 */ /* 0x000fe40000000000 */
[----:B------:R-:W-:Y:S01]  /*0e90*/  HFMA2 R15, R15, 1, 1, R19 ;  /* 0x3c003c000f0f7831 */ /* 0x000fe20000000013 */
[C---:B------:R-:W-:Y:S01]  /*0ea0*/  SHF.L.U64.HI R19, R27.reuse, 0x1, R32 ;  /* 0x000000011b137819 */ /* 0x040fe20000010220 */
[----:B------:R-:W-:Y:S02]  /*0eb0*/  IMAD.SHL.U32 R18, R27, 0x2, RZ ;  /* 0x000000021b127824 */ /* 0x000fe400078e00ff */
[C---:B------:R-:W-:Y:S01]  /*0ec0*/  FMUL R27, R30.reuse, 16777216 ;  /* 0x4b8000001e1b7820 */ /* 0x040fe20000400000 */
[----:B------:R-:W-:-:S04]  /*0ed0*/  FSETP.GEU.AND P2, PT, |R30|, 1.175494350822287508e-38, PT ;  /* 0x008000001e00780b */ /* 0x000fc80003f4e200 */
[----:B------:R-:W-:Y:S01]  /*0ee0*/  FSEL R35, R27, R30, !P2 ;  /* 0x0000001e1b237208 */ /* 0x000fe20005000000 */
[----:B------:R-:W-:Y:S01]  /*0ef0*/  HADD2 R11, R15, R11 ;  /* 0x0000000b0f0b7230 */ /* 0x000fe20000000000 */
[----:B------:R-:W-:-:S04]  /*0f00*/  LOP3.LUT R18, R18, 0xfffffffc, RZ, 0xc0, !PT ;  /* 0xfffffffc12127812 */ /* 0x000fc800078ec0ff */
[----:B------:R-:W-:Y:S01]  /*0f10*/  HADD2.F32 R27, -RZ, R11.H0_H0 ;  /* 0x2000000bff1b7230 */ /* 0x000fe20000004100 */
[----:B------:R-:W0:Y:S01]  /*0f20*/  MUFU.RCP R35, R35 ;  /* 0x0000002300237308 */ /* 0x000e220000001000 */
[C---:B------:R-:W-:Y:S02]  /*0f30*/  IADD3 R14, P3, PT, R18.reuse, UR4, RZ ;  /* 0x00000004120e7c10 */ /* 0x040fe4000ff7e0ff */
[----:B------:R-:W-:Y:S01]  /*0f40*/  IADD3 R18, P4, PT, R18, UR6, RZ ;  /* 0x0000000612127c10 */ /* 0x000fe2000ff9e0ff */
[----:B------:R-:W-:Y:S01]  /*0f50*/  FADD R29, R27, -R10 ;  /* 0x8000000a1b1d7221 */ /* 0x000fe20000000000 */
[C---:B------:R-:W-:Y:S02]  /*0f60*/  IADD3.X R15, PT, PT, R19.reuse, UR5, RZ, P3, !PT ;  /* 0x00000005130f7c10 */ /* 0x040fe40009ffe4ff */
[----:B------:R-:W-:Y:S01]  /*0f70*/  IADD3.X R19, PT, PT, R19, UR7, RZ, P4, !PT ;  /* 0x0000000713137c10 */ /* 0x000fe2000a7fe4ff */
[----:B------:R-:W-:Y:S01]  /*0f80*/  FMUL R32, R29, 16777216 ;  /* 0x4b8000001d207820 */ /* 0x000fe20000400000 */
[----:B------:R-:W-:Y:S01]  /*0f90*/  FADD R30, R30, 1 ;  /* 0x3f8000001e1e7421 */ /* 0x000fe20000000000 */
[----:B------:R1:W2:Y:S03]  /*0fa0*/  LDG.E R28, desc[UR12][R14.64] ;  /* 0x0000000c0e1c7981 */ /* 0x0002a6000c1e1900 */
[----:B------:R-:W-:Y:S01]  /*0fb0*/  FSEL R32, R32, R29, !P2 ;  /* 0x0000001d20207208 */ /* 0x000fe20005000000 */
[----:B------:R4:W2:Y:S01]  /*0fc0*/  LDG.E R19, desc[UR8][R18.64] ;  /* 0x0000000812137981 */ /* 0x0008a2000c1e1900 */
[C---:B------:R-:W-:Y:S01]  /*0fd0*/  FMUL R33, R30.reuse, 16777216 ;  /* 0x4b8000001e217820 */ /* 0x040fe20000400000 */
[----:B------:R-:W-:-:S02]  /*0fe0*/  FSETP.GEU.AND P2, PT, |R30|, 1.175494350822287508e-38, PT ;  /* 0x008000001e00780b */ /* 0x000fc40003f4e200 */
[----:B0-----:R-:W-:Y:S02]  /*0ff0*/  FFMA R35, R35, R32, R10 ;  /* 0x0000002023237223 */ /* 0x001fe4000000000a */
[----:B------:R-:W-:Y:S02]  /*1000*/  FSEL R10, R33, R30, !P2 ;  /* 0x0000001e210a7208 */ /* 0x000fe40005000000 */
[----:B------:R-:W-:Y:S01]  /*1010*/  IADD3 R33, P3, PT, R20, 0x1800, RZ ;  /* 0x0000180014217810 */ /* 0x000fe20007f7e0ff */
[----:B------:R-:W-:-:S03]  /*1020*/  HADD2.F32 R32, -RZ, R11.H1_H1 ;  /* 0x3000000bff207230 */ /* 0x000fc60000004100 */
[----:B------:R-:W-:Y:S01]  /*1030*/  IADD3.X R34, PT, PT, RZ, R21, RZ, P3, !PT ;  /* 0x00000015ff227210 */ /* 0x000fe20001ffe4ff */
[----:B------:R-:W0:Y:S03]  /*1040*/  MUFU.RCP R10, R10 ;  /* 0x0000000a000a7308 */ /* 0x000e260000001000 */
[----:B-1----:R-:W-:Y:S01]  /*1050*/  LEA.HI R14, P3, R34, R33, RZ, 0x1 ;  /* 0x00000021220e7211 */ /* 0x002fe200078708ff */
[----:B----4-:R-:W-:-:S04]  /*1060*/  FADD R18, R32, -R35 ;  /* 0x8000002320127221 */ /* 0x010fc80000000000 */
[----:B------:R-:W-:Y:S02]  /*1070*/  IMAD.X R15, RZ, RZ, R34, P3 ;  /* 0x000000ffff0f7224 */ /* 0x000fe400018e0622 */
[----:B------:R-:W-:Y:S01]  /*1080*/  FMUL R11, R18, 16777216 ;  /* 0x4b800000120b7820 */ /* 0x000fe20000400000 */
[----:B------:R-:W4:Y:S02]  /*1090*/  LDG.E R34, desc[UR10][R12.64+0x1000] ;  /* 0x0010000a0c227981 */ /* 0x000f24000c1e1900 */
[C---:B------:R-:W-:Y:S02]  /*10a0*/  SHF.L.U64.HI R15, R14.reuse, 0x1, R15 ;  /* 0x000000010e0f7819 */ /* 0x040fe4000001020f */
[----:B------:R-:W-:Y:S02]  /*10b0*/  SHF.L.U32 R14, R14, 0x1, RZ ;  /* 0x000000010e0e7819 */ /* 0x000fe400000006ff */
[----:B------:R-:W-:Y:S02]  /*10c0*/  FSEL R11, R11, R18, !P2 ;  /* 0x000000120b0b7208 */ /* 0x000fe40005000000 */
[----:B------:R-:W-:-:S03]  /*10d0*/  LOP3.LUT R14, R14, 0xfffffffc, RZ, 0xc0, !PT ;  /* 0xfffffffc0e0e7812 */ /* 0x000fc600078ec0ff */
[----:B0-----:R-:W-:Y:S01]  /*10e0*/  FFMA R33, R10, R11, R35 ;  /* 0x0000000b0a217223 */ /* 0x001fe20000000023 */
[C---:B------:R-:W-:Y:S02]  /*10f0*/  IADD3 R10, P2, PT, R14.reuse, UR4, RZ ;  /* 0x000000040e0a7c10 */ /* 0x040fe4000ff5e0ff */
[----:B------:R-:W-:Y:S02]  /*1100*/  IADD3 R14, P3, PT, R14, UR6, RZ ;  /* 0x000000060e0e7c10 */ /* 0x000fe4000ff7e0ff */
[C---:B------:R-:W-:Y:S02]  /*1110*/  IADD3.X R11, PT, PT, R15.reuse, UR5, RZ, P2, !PT ;  /* 0x000000050f0b7c10 */ /* 0x040fe400097fe4ff */
[----:B------:R-:W-:-:S03]  /*1120*/  IADD3.X R15, PT, PT, R15, UR7, RZ, P3, !PT ;  /* 0x000000070f0f7c10 */ /* 0x000fc60009ffe4ff */
[----:B------:R-:W4:Y:S04]  /*1130*/  LDG.E R10, desc[UR12][R10.64] ;  /* 0x0000000c0a0a7981 */ /* 0x000f28000c1e1900 */
[----:B------:R0:W4:Y:S01]  /*1140*/  LDG.E R15, desc[UR8][R14.64] ;  /* 0x000000080e0f7981 */ /* 0x000122000c1e1900 */
[----:B-----5:R-:W-:-:S04]  /*1150*/  HFMA2 R22, R22, 1, 1, R23 ;  /* 0x3c003c0016167831 */ /* 0x020fc80000000017 */
[----:B------:R-:W-:Y:S02]  /*1160*/  HADD2 R22, R22, R25 ;  /* 0x0000001916167230 */ /* 0x000fe40000000000 */
[----:B------:R-:W-:Y:S02]  /*1170*/  FADD R30, R30, 1 ;  /* 0x3f8000001e1e7421 */ /* 0x000fe40000000000 */
[----:B------:R-:W-:Y:S02]  /*1180*/  HFMA2 R22, R22, 1, 1, R23 ;  /* 0x3c003c0016167831 */ /* 0x000fe40000000017 */
[C---:B------:R-:W-:Y:S01]  /*1190*/  FMUL R23, R30.reuse, 16777216 ;  /* 0x4b8000001e177820 */ /* 0x040fe20000400000 */
[----:B------:R-:W-:Y:S01]  /*11a0*/  FSETP.GEU.AND P2, PT, |R30|, 1.175494350822287508e-38, PT ;  /* 0x008000001e00780b */ /* 0x000fe20003f4e200 */
[----:B------:R-:W-:-:S03]  /*11b0*/  FADD R27, R27, -R35 ;  /* 0x800000231b1b7221 */ /* 0x000fc60000000000 */
[----:B------:R-:W-:Y:S01]  /*11c0*/  FSEL R23, R23, R30, !P2 ;  /* 0x0000001e17177208 */ /* 0x000fe20005000000 */
[----:B------:R-:W-:-:S03]  /*11d0*/  HADD2 R25, R22, R25 ;  /* 0x0000001916197230 */ /* 0x000fc60000000000 */
[----:B------:R-:W1:Y:S02]  /*11e0*/  MUFU.RCP R22, R23 ;  /* 0x0000001700167308 */ /* 0x000e640000001000 */
[----:B0-----:R-:W-:Y:S02]  /*11f0*/  HADD2.F32 R14, -RZ, R25.H0_H0 ;  /* 0x20000019ff0e7230 */ /* 0x001fe40000004100 */
[----:B------:R-:W-:-:S03]  /*1200*/  FFMA R29, R29, R27, R6 ;  /* 0x0000001b1d1d7223 */ /* 0x000fc60000000006 */
[----:B------:R-:W-:-:S04]  /*1210*/  FADD R6, -R33, R14 ;  /* 0x0000000e21067221 */ /* 0x000fc80000000100 */
[----:B------:R-:W-:Y:S01]  /*1220*/  FMUL R11, R6, 16777216 ;  /* 0x4b800000060b7820 */ /* 0x000fe20000400000 */
[----:B------:R-:W-:-:S04]  /*1230*/  FADD R30, R30, 1 ;  /* 0x3f8000001e1e7421 */ /* 0x000fc80000000000 */
[----:B------:R-:W-:Y:S01]  /*1240*/  FSEL R11, R11, R6, !P2 ;  /* 0x000000060b0b7208 */ /* 0x000fe20005000000 */
[C---:B------:R-:W-:Y:S01]  /*1250*/  FMUL R27, R30.reuse, 16777216 ;  /* 0x4b8000001e1b7820 */ /* 0x040fe20000400000 */
[----:B------:R-:W-:-:S03]  /*1260*/  FSETP.GEU.AND P2, PT, |R30|, 1.175494350822287508e-38, PT ;  /* 0x008000001e00780b */ /* 0x000fc60003f4e200 */
[--C-:B-1----:R-:W-:Y:S01]  /*1270*/  FFMA R11, R22, R11, R33.reuse ;  /* 0x0000000b160b7223 */ /* 0x102fe20000000021 */
[----:B------:R-:W-:Y:S01]  /*1280*/  HADD2.F32 R22, -RZ, R25.H1_H1 ;  /* 0x30000019ff167230 */ /* 0x000fe20000004100 */
[----:B------:R-:W-:Y:S01]  /*1290*/  FSEL R27, R27, R30, !P2 ;  /* 0x0000001e1b1b7208 */ /* 0x000fe20005000000 */
[----:B------:R-:W-:Y:S01]  /*12a0*/  FADD R30, R30, 1 ;  /* 0x3f8000001e1e7421 */ /* 0x000fe20000000000 */
[----:B------:R-:W-:-:S04]  /*12b0*/  FADD R32, R32, -R33 ;  /* 0x8000002120207221 */ /* 0x000fc80000000000 */
[----:B------:R-:W-:Y:S01]  /*12c0*/  FFMA R29, R18, R32, R29 ;  /* 0x00000020121d7223 */ /* 0x000fe2000000001d */
[----:B------:R-:W-:Y:S01]  /*12d0*/  IADD3 R26, PT, PT, R26, 0x1000, RZ ;  /* 0x000010001a1a7810 */ /* 0x000fe20007ffe0ff */
[----:B--2---:R-:W-:Y:S02]  /*12e0*/  HFMA2 R23, R28, 1, 1, R19 ;  /* 0x3c003c001c177831 */ /* 0x004fe40000000013 */
[----:B------:R-:W0:Y:S02]  /*12f0*/  MUFU.RCP R28, R27 ;  /* 0x0000001b001c7308 */ /* 0x000e240000001000 */
[----:B---3--:R-:W-:Y:S02]  /*1300*/  HADD2 R25, R23, R31 ;  /* 0x0000001f17197230 */ /* 0x008fe40000000000 */
[----:B------:R-:W-:Y:S02]  /*1310*/  FADD R23, R22, -R11 ;  /* 0x8000000b16177221 */ /* 0x000fe40000000000 */
[----:B------:R-:W-:-:S02]  /*1320*/  HFMA2 R25, R25, 1, 1, R19 ;  /* 0x3c003c0019197831 */ /* 0x000fc40000000013 */
[----:B------:R-:W-:Y:S01]  /*1330*/  FMUL R36, R23, 16777216 ;  /* 0x4b80000017247820 */ /* 0x000fe20000400000 */
[----:B------:R-:W-:Y:S01]  /*1340*/  FMUL R19, R30, 16777216 ;  /* 0x4b8000001e137820 */ /* 0x000fe20000400000 */
[----:B------:R-:W-:-:S03]  /*1350*/  HADD2 R31, R25, R31 ;  /* 0x0000001f191f7230 */ /* 0x000fc60000000000 */
[----:B------:R-:W-:Y:S02]  /*1360*/  FSEL R25, R36, R23, !P2 ;  /* 0x0000001724197208 */ /* 0x000fe40005000000 */
[----:B------:R-:W-:-:S03]  /*1370*/  FSETP.GEU.AND P2, PT, |R30|, 1.175494350822287508e-38, PT ;  /* 0x008000001e00780b */ /* 0x000fc60003f4e200 */
[----:B0-----:R-:W-:Y:S01]  /*1380*/  FFMA R25, R28, R25, R11 ;  /* 0x000000191c197223 */ /* 0x001fe2000000000b */
[----:B------:R-:W-:Y:S01]  /*1390*/  FSEL R28, R19, R30, !P2 ;  /* 0x0000001e131c7208 */ /* 0x000fe20005000000 */
[----:B------:R-:W-:-:S05]  /*13a0*/  HADD2.F32 R19, -RZ, R31.H0_H0 ;  /* 0x2000001fff137230 */ /* 0x000fca0000004100 */
[----:B------:R-:W-:Y:S01]  /*13b0*/  FADD R27, -R25, R19 ;  /* 0x00000013191b7221 */ /* 0x000fe20000000100 */
[----:B------:R-:W0:Y:S01]  /*13c0*/  MUFU.RCP R28, R28 ;  /* 0x0000001c001c7308 */ /* 0x000e220000001000 */
[----:B------:R-:W-:Y:S02]  /*13d0*/  FADD R30, R30, 1 ;  /* 0x3f8000001e1e7421 */ /* 0x000fe40000000000 */
[----:B------:R-:W-:Y:S01]  /*13e0*/  FMUL R18, R27, 16777216 ;  /* 0x4b8000001b127820 */ /* 0x000fe20000400000 */
[----:B------:R-:W-:Y:S01]  /*13f0*/  FADD R11, R14, -R11 ;  /* 0x8000000b0e0b7221 */ /* 0x000fe20000000000 */
[----:B------:R-:W-:Y:S01]  /*1400*/  FMUL R33, R30, 16777216 ;  /* 0x4b8000001e217820 */ /* 0x000fe20000400000 */
[----:B----4-:R-:W-:Y:S02]  /*1410*/  HFMA2 R10, R10, 1, 1, R15 ;  /* 0x3c003c000a0a7831 */ /* 0x010fe4000000000f */
[----:B------:R-:W-:Y:S02]  /*1420*/  FSEL R14, R18, R27, !P2 ;  /* 0x0000001b120e7208 */ /* 0x000fe40005000000 */
[----:B------:R-:W-:-:S04]  /*1430*/  FSETP.GEU.AND P2, PT, |R30|, 1.175494350822287508e-38, PT ;  /* 0x008000001e00780b */ /* 0x000fc80003f4e200 */
[----:B------:R-:W-:Y:S01]  /*1440*/  FSEL R33, R33, R30, !P2 ;  /* 0x0000001e21217208 */ /* 0x000fe20005000000 */
[----:B------:R-:W-:Y:S02]  /*1450*/  HADD2 R10, R10, R34 ;  /* 0x000000220a0a7230 */ /* 0x000fe40000000000 */
[----:B------:R-:W-:Y:S02]  /*1460*/  HADD2.F32 R31, -RZ, R31.H1_H1 ;  /* 0x3000001fff1f7230 */ /* 0x000fe40000004100 */
[----:B0-----:R-:W-:Y:S01]  /*1470*/  FFMA R14, R28, R14, R25 ;  /* 0x0000000e1c0e7223 */ /* 0x001fe20000000019 */
[----:B------:R-:W0:Y:S01]  /*1480*/  MUFU.RCP R33, R33 ;  /* 0x0000002100217308 */ /* 0x000e220000001000 */
[----:B------:R-:W-:Y:S01]  /*1490*/  FFMA R18, R6, R11, R29 ;  /* 0x0000000b06127223 */ /* 0x000fe2000000001d */
[----:B------:R-:W-:Y:S02]  /*14a0*/  HFMA2 R10, R10, 1, 1, R15 ;  /* 0x3c003c000a0a7831 */ /* 0x000fe4000000000f */
[----:B------:R-:W-:Y:S01]  /*14b0*/  FADD R6, R31, -R14 ;  /* 0x8000000e1f067221 */ /* 0x000fe20000000000 */
[----:B------:R-:W-:-:S03]  /*14c0*/  FADD R28, R30, 1 ;  /* 0x3f8000001e1c7421 */ /* 0x000fc60000000000 */
[----:B------:R-:W-:Y:S01]  /*14d0*/  FMUL R11, R6, 16777216 ;  /* 0x4b800000060b7820 */ /* 0x000fe20000400000 */
[C---:B------:R-:W-:Y:S01]  /*14e0*/  FMUL R15, R28.reuse, 16777216 ;  /* 0x4b8000001c0f7820 */ /* 0x040fe20000400000 */
[C---:B------:R-:W-:Y:S01]  /*14f0*/  FSETP.GEU.AND P3, PT, |R28|.reuse, 1.175494350822287508e-38, PT ;  /* 0x008000001c00780b */ /* 0x040fe20003f6e200 */
[----:B------:R-:W-:Y:S02]  /*1500*/  HADD2 R34, R10, R34 ;  /* 0x000000220a227230 */ /* 0x000fe40000000000 */
[----:B------:R-:W-:Y:S02]  /*1510*/  FSEL R11, R11, R6, !P2 ;  /* 0x000000060b0b7208 */ /* 0x000fe40005000000 */
[----:B------:R-:W-:Y:S01]  /*1520*/  FSEL R29, R15, R28, !P3 ;  /* 0x0000001c0f1d7208 */ /* 0x000fe20005800000 */
[----:B------:R-:W-:Y:S01]  /*1530*/  FADD R28, R28, 1 ;  /* 0x3f8000001c1c7421 */ /* 0x000fe20000000000 */
[----:B------:R-:W-:Y:S02]  /*1540*/  HADD2.F32 R10, -RZ, R34.H0_H0 ;  /* 0x20000022ff0a7230 */ /* 0x000fe40000004100 */
[----:B0-----:R-:W-:Y:S01]  /*1550*/  FFMA R15, R33, R11, R14 ;  /* 0x0000000b210f7223 */ /* 0x001fe2000000000e */
[----:B------:R-:W0:Y:S01]  /*1560*/  MUFU.RCP R32, R29 ;  /* 0x0000001d00207308 */ /* 0x000e220000001000 */
[----:B------:R-:W-:-:S02]  /*1570*/  FSETP.GEU.AND P2, PT, |R28|, 1.175494350822287508e-38, PT ;  /* 0x008000001c00780b */ /* 0x000fc40003f4e200 */
[----:B------:R-:W-:Y:S01]  /*1580*/  FADD R11, -R15, R10 ;  /* 0x0000000a0f0b7221 */ /* 0x000fe20000000100 */
[----:B------:R-:W-:-:S03]  /*1590*/  FADD R22, R22, -R25 ;  /* 0x8000001916167221 */ /* 0x000fc60000000000 */
[----:B------:R-:W-:Y:S01]  /*15a0*/  FMUL R36, R11, 16777216 ;  /* 0x4b8000000b247820 */ /* 0x000fe20000400000 */
[----:B------:R-:W-:-:S04]  /*15b0*/  FFMA R30, R23, R22, R18 ;  /* 0x00000016171e7223 */ /* 0x000fc80000000012 */
[----:B------:R-:W-:Y:S01]  /*15c0*/  FSEL R22, R36, R11, !P3 ;  /* 0x0000000b24167208 */ /* 0x000fe20005800000 */
[----:B------:R-:W-:Y:S02]  /*15d0*/  IMAD.MOV.U32 R18, RZ, RZ, R28 ;  /* 0x000000ffff127224 */ /* 0x000fe400078e001c */
[----:B------:R-:W-:Y:S02]  /*15e0*/  HADD2.F32 R23, -RZ, R34.H1_H1 ;  /* 0x30000022ff177230 */ /* 0x000fe40000004100 */
[----:B------:R-:W-:Y:S01]  /*15f0*/  @!P2 FMUL R28, R28, 16777216 ;  /* 0x4b8000001c1ca820 */ /* 0x000fe20000400000 */
[----:B0-----:R-:W-:Y:S01]  /*1600*/  FFMA R22, R32, R22, R15 ;  /* 0x0000001620167223 */ /* 0x001fe2000000000f */
[----:B------:R-:W-:Y:S02]  /*1610*/  FADD R19, R19, -R14 ;  /* 0x8000000e13137221 */ /* 0x000fe40000000000 */
[----:B------:R-:W0:Y:S01]  /*1620*/  MUFU.RCP R25, R28 ;  /* 0x0000001c00197308 */ /* 0x000e220000001000 */
[----:B------:R-:W-:Y:S01]  /*1630*/  FADD R14, R23, -R22 ;  /* 0x80000016170e7221 */ /* 0x000fe20000000000 */
[----:B------:R-:W-:-:S03]  /*1640*/  FFMA R19, R27, R19, R30 ;  /* 0x000000131b137223 */ /* 0x000fc6000000001e */
[----:B------:R-:W-:Y:S01]  /*1650*/  FMUL R27, R14, 16777216 ;  /* 0x4b8000000e1b7820 */ /* 0x000fe20000400000 */
[----:B------:R-:W-:Y:S01]  /*1660*/  FADD R15, R31, -R15 ;  /* 0x8000000f1f0f7221 */ /* 0x000fe20000000000 */
[----:B------:R-:W-:-:S03]  /*1670*/  FADD R10, R10, -R22 ;  /* 0x800000160a0a7221 */ /* 0x000fc60000000000 */
[----:B------:R-:W-:Y:S02]  /*1680*/  FSEL R27, R27, R14, !P2 ;  /* 0x0000000e1b1b7208 */ /* 0x000fe40005000000 */
[----:B------:R-:W-:Y:S01]  /*1690*/  ISETP.GE.AND P2, PT, R26, R3, PT ;  /* 0x000000031a00720c */ /* 0x000fe20003f46270 */
[----:B------:R-:W-:-:S04]  /*16a0*/  FFMA R6, R6, R15, R19 ;  /* 0x0000000f06067223 */ /* 0x000fc80000000013 */
[----:B------:R-:W-:Y:S01]  /*16b0*/  FFMA R15, R11, R10, R6 ;  /* 0x0000000a0b0f7223 */ /* 0x000fe20000000006 */
[----:B0-----:R-:W-:Y:S01]  /*16c0*/  FFMA R10, R25, R27, R22 ;  /* 0x0000001b190a7223 */ /* 0x001fe20000000016 */
[----:B------:R-:W-:Y:S02]  /*16d0*/  IADD3 R11, P4, PT, R12, 0x4000, RZ ;  /* 0x000040000c0b7810 */ /* 0x000fe40007f9e0ff */
[----:B------:R-:W-:Y:S01]  /*16e0*/  IADD3 R20, P3, PT, R20, 0x2000, RZ ;  /* 0x0000200014147810 */ /* 0x000fe20007f7e0ff */
[----:B------:R-:W-:Y:S02]  /*16f0*/  FADD R6, R23, -R10 ;  /* 0x8000000a17067221 */ /* 0x000fe40000000000 */
[----:B------:R-:W-:Y:S01]  /*1700*/  IMAD.X R22, RZ, RZ, R13, P4 ;  /* 0x000000ffff167224 */ /* 0x000fe200020e060d */
[----:B------:R-:W-:Y:S01]  /*1710*/  IADD3.X R21, PT, PT, RZ, R21, RZ, P3, !PT ;  /* 0x00000015ff157210 */ /* 0x000fe20001ffe4ff */
[----:B------:R-:W-:Y:S01]  /*1720*/  FFMA R6, R14, R6, R15 ;  /* 0x000000060e067223 */ /* 0x000fe2000000000f */
[----:B------:R-:W-:Y:S07]  /*1730*/  @!P2 BRA `(.L_x_45) ;  /* 0xfffffff40024a947 */ /* 0x000fee000383ffff */
.L_x_42:
[----:B------:R-:W-:Y:S05]  /*1740*/  BSYNC.RECONVERGENT B0 ;  /* 0x0000000000007941 */ /* 0x000fea0003800200 */
.L_x_41:
[----:B------:R-:W-:-:S03]  /*1750*/  UMOV UR4, 0xffffffff ;  /* 0xffffffff00047882 */ /* 0x000fc60000000000 */
[----:B------:R-:W-:Y:S05]  /*1760*/  BRA.DIV UR4, `(.L_x_46) ;  /* 0x0000002a04947947 */ /* 0x000fea000b800000 */
[----:B------:R1:W2:Y:S04]  /*1770*/  SHFL.DOWN PT, R19, R10, 0x10, 0x1f ;  /* 0x0a001f000a137f89 */ /* 0x0002a800000e0000 */
[----:B------:R1:W4:Y:S04]  /*1780*/  SHFL.DOWN PT, R20, R6, 0x10, 0x1f ;  /* 0x0a001f0006147f89 */ /* 0x00032800000e0000 */
[----:B------:R1:W0:Y:S02]  /*1790*/  SHFL.DOWN PT, R14, R18, 0x10, 0x1f ;  /* 0x0a001f00120e7f89 */ /* 0x00022400000e0000 */
.L_x_93:
[----:B0-----:R-:W-:Y:S01]  /*17a0*/  FSETP.NEU.AND P2, PT, R14, RZ, PT ;  /* 0x000000ff0e00720b */ /* 0x001fe20003f4d000 */
[----:B------:R-:W-:-:S12]  /*17b0*/  BSSY.RECONVERGENT B0, `(.L_x_47) ;  /* 0x0000010000007945 */ /* 0x000fd80003800200 */
[----:B------:R-:W-:Y:S05]  /*17c0*/  @!P2 BRA `(.L_x_48) ;  /* 0x000000000038a947 */ /* 0x000fea0003800000 */
[----:B------:R-:W-:Y:S01]  /*17d0*/  FADD R11, R18, R14 ;  /* 0x0000000e120b7221 */ /* 0x000fe20000000000 */
[----:B--2---:R-:W-:-:S03]  /*17e0*/  FADD R19, -R10, R19 ;  /* 0x000000130a137221 */ /* 0x004fc60000000100 */
[C---:B------:R-:W-:Y:S01]  /*17f0*/  FMUL R12, R11.reuse, 16777216 ;  /* 0x4b8000000b0c7820 */ /* 0x040fe20000400000 */
[----:B------:R-:W-:Y:S01]  /*1800*/  FSETP.GEU.AND P2, PT, |R11|, 1.175494350822287508e-38, PT ;  /* 0x008000000b00780b */ /* 0x000fe20003f4e200 */
[----:B------:R-:W-:-:S03]  /*1810*/  FMUL R15, R19, R19 ;  /* 0x00000013130f7220 */ /* 0x000fc60000400000 */
[----:B------:R-:W-:Y:S01]  /*1820*/  FSEL R12, R12, R11, !P2 ;  /* 0x0000000b0c0c7208 */ /* 0x000fe20005000000 */
[----:B------:R-:W-:Y:S01]  /*1830*/  FMUL R15, R18, R15 ;  /* 0x0000000f120f7220 */ /* 0x000fe20000400000 */
[----:B-1----:R-:W-:Y:S02]  /*1840*/  IMAD.MOV.U32 R18, RZ, RZ, R11 ;  /* 0x000000ffff127224 */ /* 0x002fe400078e000b */
[----:B------:R-:W0:Y:S05]  /*1850*/  MUFU.RCP R13, R12 ;  /* 0x0000000c000d7308 */ /* 0x000e2a0000001000 */
[----:B------:R-:W-:-:S04]  /*1860*/  @!P2 FMUL R14, R14, 16777216 ;  /* 0x4b8000000e0ea820 */ /* 0x000fc80000400000 */
[----:B0-----:R-:W-:-:S04]  /*1870*/  FMUL R13, R13, R14 ;  /* 0x0000000e0d0d7220 */ /* 0x001fc80000400000 */
[C---:B----4-:R-:W-:Y:S01]  /*1880*/  FFMA R15, R13.reuse, R15, R20 ;  /* 0x0000000f0d0f7223 */ /* 0x050fe20000000014 */
[----:B------:R-:W-:-:S03]  /*1890*/  FFMA R10, R13, R19, R10 ;  /* 0x000000130d0a7223 */ /* 0x000fc6000000000a */
[----:B------:R-:W-:-:S07]  /*18a0*/  FADD R6, R6, R15 ;  /* 0x0000000f06067221 */ /* 0x000fce0000000000 */
.L_x_48:
[----:B------:R-:W-:Y:S05]  /*18b0*/  BSYNC.RECONVERGENT B0 ;  /* 0x0000000000007941 */ /* 0x000fea0003800200 */
.L_x_47:
[----:B------:R-:W-:-:S03]  /*18c0*/  UMOV UR4, 0xffffffff ;  /* 0xffffffff00047882 */ /* 0x000fc60000000000 */
[----:B------:R-:W-:Y:S05]  /*18d0*/  BRA.DIV UR4, `(.L_x_49) ;  /* 0x0000002a04807947 */ /* 0x000fea000b800000 */
[----:B--2---:R0:W2:Y:S04]  /*18e0*/  SHFL.DOWN PT, R19, R10, 0x8, 0x1f ;  /* 0x09001f000a137f89 */ /* 0x0040a800000e0000 */
[----:B----4-:R0:W4:Y:S04]  /*18f0*/  SHFL.DOWN PT, R20, R6, 0x8, 0x1f ;  /* 0x09001f0006147f89 */ /* 0x01012800000e0000 */
[----:B------:R0:W0:Y:S02]  /*1900*/  SHFL.DOWN PT, R14, R18, 0x8, 0x1f ;  /* 0x09001f00120e7f89 */ /* 0x00002400000e0000 */
.L_x_98:
        /* <DEDUP_REMOVED lines=10> */
[----:B-1----:R-:W-:Y:S02]  /*19b0*/  MOV R18, R11 ;  /* 0x0000000b00127202 */ /* 0x002fe40000000f00 */
[----:B------:R-:W0:Y:S05]  /*19c0*/  MUFU.RCP R13, R12 ;  /* 0x0000000c000d7308 */ /* 0x000e2a0000001000 */
[----:B------:R-:W-:-:S04]  /*19d0*/  @!P2 FMUL R14, R14, 16777216 ;  /* 0x4b8000000e0ea820 */ /* 0x000fc80000400000 */
[----:B0-----:R-:W-:-:S04]  /*19e0*/  FMUL R13, R13, R14 ;  /* 0x0000000e0d0d7220 */ /* 0x001fc80000400000 */
[C---:B----4-:R-:W-:Y:S01]  /*19f0*/  FFMA R15, R13.reuse, R15, R20 ;  /* 0x0000000f0d0f7223 */ /* 0x050fe20000000014 */
[----:B------:R-:W-:-:S03]  /*1a00*/  FFMA R10, R13, R19, R10 ;  /* 0x000000130d0a7223 */ /* 0x000fc6000000000a */
[----:B------:R-:W-:-:S07]  /*1a10*/  FADD R6, R6, R15 ;  /* 0x0000000f06067221 */ /* 0x000fce0000000000 */
.L_x_51:
[----:B------:R-:W-:Y:S05]  /*1a20*/  BSYNC.RECONVERGENT B0 ;  /* 0x0000000000007941 */ /* 0x000fea0003800200 */
.L_x_50:
[----:B------:R-:W-:-:S03]  /*1a30*/  UMOV UR4, 0xffffffff ;  /* 0xffffffff00047882 */ /* 0x000fc60000000000 */
[----:B------:R-:W-:Y:S05]  /*1a40*/  BRA.DIV UR4, `(.L_x_52) ;  /* 0x0000002a04807947 */ /* 0x000fea000b800000 */
[----:B--2---:R0:W2:Y:S04]  /*1a50*/  SHFL.DOWN PT, R19, R10, 0x4, 0x1f ;  /* 0x08801f000a137f89 */ /* 0x0040a800000e0000 */
[----:B----4-:R0:W4:Y:S04]  /*1a60*/  SHFL.DOWN PT, R20, R6, 0x4, 0x1f ;  /* 0x08801f0006147f89 */ /* 0x01012800000e0000 */
[----:B------:R0:W0:Y:S02]  /*1a70*/  SHFL.DOWN PT, R14, R18, 0x4, 0x1f ;  /* 0x08801f00120e7f89 */ /* 0x00002400000e0000 */
.L_x_103:
        /* <DEDUP_REMOVED lines=17> */
.L_x_54:
[----:B------:R-:W-:Y:S05]  /*1b90*/  BSYNC.RECONVERGENT B0 ;  /* 0x0000000000007941 */ /* 0x000fea0003800200 */
.L_x_53:
[----:B------:R-:W-:-:S03]  /*1ba0*/  UMOV UR4, 0xffffffff ;  /* 0xffffffff00047882 */ /* 0x000fc60000000000 */
[----:B------:R-:W-:Y:S05]  /*1bb0*/  BRA.DIV UR4, `(.L_x_55) ;  /* 0x0000002a04807947 */ /* 0x000fea000b800000 */
[----:B--2---:R0:W2:Y:S04]  /*1bc0*/  SHFL.DOWN PT, R19, R10, 0x2, 0x1f ;  /* 0x08401f000a137f89 */ /* 0x0040a800000e0000 */
[----:B----4-:R0:W4:Y:S04]  /*1bd0*/  SHFL.DOWN PT, R20, R6, 0x2, 0x1f ;  /* 0x08401f0006147f89 */ /* 0x01012800000e0000 */
[----:B------:R0:W0:Y:S02]  /*1be0*/  SHFL.DOWN PT, R14, R18, 0x2, 0x1f ;  /* 0x08401f00120e7f89 */ /* 0x00002400000e0000 */
.L_x_108:
        /* <DEDUP_REMOVED lines=17> */
.L_x_57:
[----:B------:R-:W-:Y:S05]  /*1d00*/  BSYNC.RECONVERGENT B0 ;  /* 0x0000000000007941 */ /* 0x000fea0003800200 */
.L_x_56:
[----:B------:R-:W-:-:S03]  /*1d10*/  UMOV UR4, 0xffffffff ;  /* 0xffffffff00047882 */ /* 0x000fc60000000000 */
[----:B------:R-:W-:Y:S05]  /*1d20*/  BRA.DIV UR4, `(.L_x_58) ;  /* 0x0000002a04807947 */ /* 0x000fea000b800000 */
[----:B--2---:R0:W2:Y:S04]  /*1d30*/  SHFL.DOWN PT, R19, R10, 0x1, 0x1f ;  /* 0x08201f000a137f89 */ /* 0x0040a800000e0000 */
[----:B----4-:R0:W4:Y:S04]  /*1d40*/  SHFL.DOWN PT, R20, R6, 0x1, 0x1f ;  /* 0x08201f0006147f89 */ /* 0x01012800000e0000 */
[----:B------:R0:W0:Y:S02]  /*1d50*/  SHFL.DOWN PT, R14, R18, 0x1, 0x1f ;  /* 0x08201f00120e7f89 */ /* 0x00002400000e0000 */
.L_x_113:
[----:B0-----:R-:W-:Y:S02]  /*1d60*/  FSETP.NEU.AND P3, PT, R14, RZ, PT ;  /* 0x000000ff0e00720b */ /* 0x001fe40003f6d000 */
[----:B------:R-:W-:-:S04]  /*1d70*/  LOP3.LUT R21, R2, 0x1f, RZ, 0xc0, !PT ;  /* 0x0000001f02157812 */ /* 0x000fc800078ec0ff */
[----:B------:R-:W-:-:S07]  /*1d80*/  ISETP.NE.AND P2, PT, R21, RZ, PT ;  /* 0x000000ff1500720c */ /* 0x000fce0003f45270 */
[----:B------:R-:W-:Y:S06]  /*1d90*/  @!P3 BRA `(.L_x_59) ;  /* 0x000000000038b947 */ /* 0x000fec0003800000 */
        /* <DEDUP_REMOVED lines=14> */
.L_x_59:
[----:B------:R-:W-:Y:S05]  /*1e80*/  WARPSYNC.ALL ;  /* 0x0000000000007948 */ /* 0x000fea0003800000 */
        /* <DEDUP_REMOVED lines=16> */
.L_x_61:
[----:B------:R-:W-:Y:S05]  /*1f90*/  BSYNC.RECONVERGENT B0 ;  /* 0x0000000000007941 */ /* 0x000fea0003800200 */
.L_x_60:
[----:B------:R-:W-:Y:S01]  /*1fa0*/  BAR.SYNC.DEFER_BLOCKING 0x0 ;  /* 0x0000000000007b1d */ /* 0x000fe20000010000 */
[----:B------:R-:W-:-:S13]  /*1fb0*/  ISETP.GT.U32.AND P3, PT, R2, 0x1f, PT ;  /* 0x0000001f0200780c */ /* 0x000fda0003f64070 */
[----:B------:R-:W-:Y:S05]  /*1fc0*/  @P3 BRA `(.L_x_62) ;  /* 0x00000008002c3947 */ /* 0x000fea0003800000 */
[----:B------:R-:W-:Y:S01]  /*1fd0*/  BSSY.RECONVERGENT B0, `(.L_x_63) ;  /* 0x0000011000007945 */ /* 0x000fe20003800200 */
[----:B01----:R-:W-:Y:S01]  /*1fe0*/  HFMA2 R6, -RZ, RZ, 0, 0 ;  /* 0x00000000ff067431 */ /* 0x003fe200000001ff */
[----:B--2---:R-:W-:Y:S02]  /*1ff0*/  CS2R R18, SRZ ;  /* 0x0000000000127805 */ /* 0x004fe4000001ff00 */
        /* <DEDUP_REMOVED lines=14> */
.L_x_64:
[----:B------:R-:W-:Y:S05]  /*20e0*/  BSYNC.RECONVERGENT B0 ;  /* 0x0000000000007941 */ /* 0x000fea0003800200 */
.L_x_63:
[----:B------:R-:W-:-:S03]  /*20f0*/  UMOV UR4, 0xffffffff ;  /* 0xffffffff00047882 */ /* 0x000fc60000000000 */
[----:B------:R-:W-:Y:S05]  /*2100*/  BRA.DIV UR4, `(.L_x_65) ;  /* 0x0000002604e47947 */ /* 0x000fea000b800000 */
[----:B0-----:R0:W0:Y:S01]  /*2110*/  SHFL.DOWN PT, R21, R18, 0x10, 0x1f ;  /* 0x0a001f0012157f89 */ /* 0x00102200000e0000 */
[----:B------:R-:W-:-:S03]  /*2120*/  NOP ;  /* 0x0000000000007918 */ /* 0x000fc60000000000 */
[----:B--2---:R2:W0:Y:S04]  /*2130*/  SHFL.DOWN PT, R10, R19, 0x10, 0x1f ;  /* 0x0a001f00130a7f89 */ /* 0x00442800000e0000 */
[----:B-1----:R2:W1:Y:S02]  /*2140*/  SHFL.DOWN PT, R14, R6, 0x10, 0x1f ;  /* 0x0a001f00060e7f89 */ /* 0x00246400000e0000 */
.L_x_118:
[----:B-1----:R-:W-:Y:S01]  /*2150*/  FSETP.NEU.AND P3, PT, R14, RZ, PT ;  /* 0x000000ff0e00720b */ /* 0x002fe20003f6d000 */
[----:B------:R-:W-:-:S12]  /*2160*/  BSSY.RECONVERGENT B0, `(.L_x_66) ;  /* 0x0000010000007945 */ /* 0x000fd80003800200 */
[----:B------:R-:W-:Y:S05]  /*2170*/  @!P3 BRA `(.L_x_67) ;  /* 0x000000000038b947 */ /* 0x000fea0003800000 */
[----:B------:R-:W-:Y:S01]  /*2180*/  FADD R11, R6, R14 ;  /* 0x0000000e060b7221 */ /* 0x000fe20000000000 */
[----:B0-----:R-:W-:-:S03]  /*2190*/  FADD R21, -R18, R21 ;  /* 0x0000001512157221 */ /* 0x001fc60000000100 */
[C---:B------:R-:W-:Y:S01]  /*21a0*/  FMUL R12, R11.reuse, 16777216 ;  /* 0x4b8000000b0c7820 */ /* 0x040fe20000400000 */
[----:B------:R-:W-:Y:S01]  /*21b0*/  FSETP.GEU.AND P3, PT, |R11|, 1.175494350822287508e-38, PT ;  /* 0x008000000b00780b */ /* 0x000fe20003f6e200 */
[----:B------:R-:W-:-:S03]  /*21c0*/  FMUL R15, R21, R21 ;  /* 0x00000015150f7220 */ /* 0x000fc60000400000 */
[----:B------:R-:W-:Y:S01]  /*21d0*/  FSEL R12, R12, R11, !P3 ;  /* 0x0000000b0c0c7208 */ /* 0x000fe20005800000 */
[----:B------:R-:W-:Y:S01]  /*21e0*/  FMUL R15, R6, R15 ;  /* 0x0000000f060f7220 */ /* 0x000fe20000400000 */
[----:B--2---:R-:W-:Y:S02]  /*21f0*/  IMAD.MOV.U32 R6, RZ, RZ, R11 ;  /* 0x000000ffff067224 */ /* 0x004fe400078e000b */
[----:B------:R-:W0:Y:S05]  /*2200*/  MUFU.RCP R13, R12 ;  /* 0x0000000c000d7308 */ /* 0x000e2a0000001000 */
[----:B------:R-:W-:-:S04]  /*2210*/  @!P3 FMUL R14, R14, 16777216 ;  /* 0x4b8000000e0eb820 */ /* 0x000fc80000400000 */
[----:B0-----:R-:W-:-:S04]  /*2220*/  FMUL R13, R13, R14 ;  /* 0x0000000e0d0d7220 */ /* 0x001fc80000400000 */
[C---:B------:R-:W-:Y:S01]  /*2230*/  FFMA R10, R13.reuse, R15, R10 ;  /* 0x0000000f0d0a7223 */ /* 0x040fe2000000000a */
[----:B------:R-:W-:-:S03]  /*2240*/  FFMA R18, R13, R21, R18 ;  /* 0x000000150d127223 */ /* 0x000fc60000000012 */
[----:B------:R-:W-:-:S07]  /*2250*/  FADD R19, R19, R10 ;  /* 0x0000000a13137221 */ /* 0x000fce0000000000 */
.L_x_67:
[----:B------:R-:W-:Y:S05]  /*2260*/  BSYNC.RECONVERGENT B0 ;  /* 0x0000000000007941 */ /* 0x000fea0003800200 */
.L_x_66:
[----:B------:R-:W-:-:S03]  /*2270*/  UMOV UR4, 0xffffffff ;  /* 0xffffffff00047882 */ /* 0x000fc60000000000 */
[----:B------:R-:W-:Y:S05]  /*2280*/  BRA.DIV UR4, `(.L_x_68) ;  /* 0x0000002604d87947 */ /* 0x000fea000b800000 */
[----:B0-----:R0:W1:Y:S04]  /*2290*/  SHFL.DOWN PT, R21, R18, 0x8, 0x1f ;  /* 0x09001f0012157f89 */ /* 0x00106800000e0000 */
[----:B------:R0:W0:Y:S04]  /*22a0*/  SHFL.DOWN PT, R10, R19, 0x8, 0x1f ;  /* 0x09001f00130a7f89 */ /* 0x00002800000e0000 */
[----:B------:R0:W0:Y:S02]  /*22b0*/  SHFL.DOWN PT, R14, R6, 0x8, 0x1f ;  /* 0x09001f00060e7f89 */ /* 0x00002400000e0000 */
.L_x_123:
[----:B0-----:R-:W-:Y:S01]  /*22c0*/  FSETP.NEU.AND P3, PT, R14, RZ, PT ;  /* 0x000000ff0e00720b */ /* 0x001fe20003f6d000 */
[----:B------:R-:W-:-:S12]  /*22d0*/  BSSY.RECONVERGENT B0, `(.L_x_69) ;  /* 0x0000010000007945 */ /* 0x000fd80003800200 */
[----:B------:R-:W-:Y:S05]  /*22e0*/  @!P3 BRA `(.L_x_70) ;  /* 0x000000000038b947 */ /* 0x000fea0003800000 */
[----:B------:R-:W-:Y:S01]  /*22f0*/  FADD R11, R6, R14 ;  /* 0x0000000e060b7221 */ /* 0x000fe20000000000 */
[----:B-1----:R-:W-:-:S03]  /*2300*/  FADD R21, -R18, R21 ;  /* 0x0000001512157221 */ /* 0x002fc60000000100 */
[C---:B------:R-:W-:Y:S01]  /*2310*/  FMUL R12, R11.reuse, 16777216 ;  /* 0x4b8000000b0c7820 */ /* 0x040fe20000400000 */
[----:B------:R-:W-:Y:S01]  /*2320*/  FSETP.GEU.AND P3, PT, |R11|, 1.175494350822287508e-38, PT ;  /* 0x008000000b00780b */ /* 0x000fe20003f6e200 */
[----:B------:R-:W-:-:S03]  /*2330*/  FMUL R15, R21, R21 ;  /* 0x00000015150f7220 */ /* 0x000fc60000400000 */
[----:B------:R-:W-:Y:S01]  /*2340*/  FSEL R12, R12, R11, !P3 ;  /* 0x0000000b0c0c7208 */ /* 0x000fe20005800000 */
[----:B------:R-:W-:Y:S01]  /*2350*/  FMUL R15, R6, R15 ;  /* 0x0000000f060f7220 */ /* 0x000fe20000400000 */
[----:B--2---:R-:W-:Y:S02]  /*2360*/  MOV R6, R11 ;  /* 0x0000000b00067202 */ /* 0x004fe40000000f00 */
[----:B------:R-:W0:Y:S05]  /*2370*/  MUFU.RCP R13, R12 ;  /* 0x0000000c000d7308 */ /* 0x000e2a0000001000 */
[----:B------:R-:W-:-:S04]  /*2380*/  @!P3 FMUL R14, R14, 16777216 ;  /* 0x4b8000000e0eb820 */ /* 0x000fc80000400000 */
[----:B0-----:R-:W-:-:S04]  /*2390*/  FMUL R13, R13, R14 ;  /* 0x0000000e0d0d7220 */ /* 0x001fc80000400000 */
[C---:B------:R-:W-:Y:S01]  /*23a0*/  FFMA R10, R13.reuse, R15, R10 ;  /* 0x0000000f0d0a7223 */ /* 0x040fe2000000000a */
[----:B------:R-:W-:-:S03]  /*23b0*/  FFMA R18, R13, R21, R18 ;  /* 0x000000150d127223 */ /* 0x000fc60000000012 */
[----:B------:R-:W-:-:S07]  /*23c0*/  FADD R19, R19, R10 ;  /* 0x0000000a13137221 */ /* 0x000fce0000000000 */
.L_x_70:
[----:B------:R-:W-:Y:S05]  /*23d0*/  BSYNC.RECONVERGENT B0 ;  /* 0x0000000000007941 */ /* 0x000fea0003800200 */
.L_x_69:
[----:B------:R-:W-:-:S03]  /*23e0*/  UMOV UR4, 0xffffffff ;  /* 0xffffffff00047882 */ /* 0x000fc60000000000 */
[----:B------:R-:W-:Y:S05]  /*23f0*/  BRA.DIV UR4, `(.L_x_71) ;  /* 0x0000002604d87947 */ /* 0x000fea000b800000 */
[----:B-1----:R0:W1:Y:S04]  /*2400*/  SHFL.DOWN PT, R21, R18, 0x4, 0x1f ;  /* 0x08801f0012157f89 */ /* 0x00206800000e0000 */
[----:B------:R0:W0:Y:S04]  /*2410*/  SHFL.DOWN PT, R10, R19, 0x4, 0x1f ;  /* 0x08801f00130a7f89 */ /* 0x00002800000e0000 */
[----:B------:R0:W0:Y:S02]  /*2420*/  SHFL.DOWN PT, R14, R6, 0x4, 0x1f ;  /* 0x08801f00060e7f89 */ /* 0x00002400000e0000 */
.L_x_128:
        /* <DEDUP_REMOVED lines=17> */
.L_x_73:
[----:B------:R-:W-:Y:S05]  /*2540*/  BSYNC.RECONVERGENT B0 ;  /* 0x0000000000007941 */ /* 0x000fea0003800200 */
.L_x_72:
[----:B------:R-:W-:-:S03]  /*2550*/  UMOV UR4, 0xffffffff ;  /* 0xffffffff00047882 */ /* 0x000fc60000000000 */
[----:B------:R-:W-:Y:S05]  /*2560*/  BRA.DIV UR4, `(.L_x_74) ;  /* 0x0000002604d87947 */ /* 0x000fea000b800000 */
[----:B-1----:R0:W1:Y:S04]  /*2570*/  SHFL.DOWN PT, R21, R18, 0x2, 0x1f ;  /* 0x08401f0012157f89 */ /* 0x00206800000e0000 */
[----:B------:R0:W0:Y:S04]  /*2580*/  SHFL.DOWN PT, R10, R19, 0x2, 0x1f ;  /* 0x08401f00130a7f89 */ /* 0x00002800000e0000 */
[----:B------:R0:W0:Y:S02]  /*2590*/  SHFL.DOWN PT, R14, R6, 0x2, 0x1f ;  /* 0x08401f00060e7f89 */ /* 0x00002400000e0000 */
.L_x_133:
        /* <DEDUP_REMOVED lines=17> */
.L_x_76:
[----:B------:R-:W-:Y:S05]  /*26b0*/  BSYNC.RECONVERGENT B0 ;  /* 0x0000000000007941 */ /* 0x000fea0003800200 */
.L_x_75:
[----:B------:R-:W-:-:S03]  /*26c0*/  UMOV UR4, 0xffffffff ;  /* 0xffffffff00047882 */ /* 0x000fc60000000000 */
[----:B------:R-:W-:Y:S05]  /*26d0*/  BRA.DIV UR4, `(.L_x_77) ;  /* 0x0000002604d87947 */ /* 0x000fea000b800000 */
[----:B-1----:R0:W1:Y:S04]  /*26e0*/  SHFL.DOWN PT, R21, R18, 0x1, 0x1f ;  /* 0x08201f0012157f89 */ /* 0x00206800000e0000 */
[----:B------:R0:W0:Y:S04]  /*26f0*/  SHFL.DOWN PT, R10, R19, 0x1, 0x1f ;  /* 0x08201f00130a7f89 */ /* 0x00002800000e0000 */
[----:B------:R0:W0:Y:S02]  /*2700*/  SHFL.DOWN PT, R14, R6, 0x1, 0x1f ;  /* 0x08201f00060e7f89 */ /* 0x00002400000e0000 */
.L_x_138:
[----:B------:R-:W5:Y:S01]  /*2710*/  @!P2 S2R R12, SR_CgaCtaId ;  /* 0x00000000000ca919 */ /* 0x000f620000008800 */
[----:B0-----:R-:W-:Y:S01]  /*2720*/  FSETP.NEU.AND P3, PT, R14, RZ, PT ;  /* 0x000000ff0e00720b */ /* 0x001fe20003f6d000 */
[----:B------:R-:W-:Y:S01]  /*2730*/  BSSY.RECONVERGENT B0, `(.L_x_78) ;  /* 0x0000012000007945 */ /* 0x000fe20003800200 */
[----:B------:R-:W-:-:S04]  /*2740*/  @!P2 MOV R11, 0x400 ;  /* 0x00000400000ba802 */ /* 0x000fc80000000f00 */
[----:B-----5:R-:W-:-:S07]  /*2750*/  @!P2 LEA R23, R12, R11, 0x18 ;  /* 0x0000000b0c17a211 */ /* 0x020fce00078ec0ff */
        /* <DEDUP_REMOVED lines=15> */
.L_x_79:
[----:B------:R-:W-:Y:S05]  /*2850*/  BSYNC.RECONVERGENT B0 ;  /* 0x0000000000007941 */ /* 0x000fea0003800200 */
.L_x_78:
[----:B------:R0:W-:Y:S04]  /*2860*/  @!P2 STS.64 [R23+0x180], R18 ;  /* 0x000180121700a388 */ /* 0x0001e80000000a00 */
[----:B------:R0:W-:Y:S02]  /*2870*/  @!P2 STS [R23+0x188], R6 ;  /* 0x000188061700a388 */ /* 0x0001e40000000800 */
.L_x_62:
[----:B------:R-:W0:Y:S02]  /*2880*/  LDCU.64 UR4, c[0x0][0x3d0] ;  /* 0x00007a00ff0477ac */ /* 0x000e240008000a00 */
[----:B012---:R-:W0:Y:S01]  /*2890*/  F2F.F32.F64 R6, UR4 ;  /* 0x0000000400067d10 */ /* 0x007e220008301000 */
[----:B------:R-:W-:Y:S05]  /*28a0*/  WARPSYNC.ALL ;  /* 0x0000000000007948 */ /* 0x000fea0003800000 */
[----:B------:R-:W1:Y:S08]  /*28b0*/  S2UR UR5, SR_CgaCtaId ;  /* 0x00000000000579c3 */ /* 0x000e700000008800 */
[----:B------:R-:W-:Y:S06]  /*28c0*/  BAR.SYNC.DEFER_BLOCKING 0x0 ;  /* 0x0000000000007b1d */ /* 0x000fec0000010000 */
[----:B------:R-:W-:-:S02]  /*28d0*/  UMOV UR4, 0x400 ;  /* 0x0000040000047882 */ /* 0x000fc40000000000 */
[----:B-1----:R-:W-:-:S09]  /*28e0*/  ULEA UR4, UR5, UR4, 0x18 ;  /* 0x0000000405047291 */ /* 0x002fd2000f8ec0ff */
[----:B------:R-:W1:Y:S02]  /*28f0*/  LDS.128 R12, [UR4+0x180] ;  /* 0x00018004ff0c7984 */ /* 0x000e640008000c00 */
[----:B-1----:R-:W-:-:S13]  /*2900*/  FSETP.GEU.AND P2, PT, |R14|, 1.175494350822287508e-38, PT ;  /* 0x008000000e00780b */ /* 0x002fda0003f4e200 */
[----:B------:R-:W-:Y:S01]  /*2910*/  @!P2 FMUL R14, R14, 16777216 ;  /* 0x4b8000000e0ea820 */ /* 0x000fe20000400000 */
[----:B------:R-:W-:-:S05]  /*2920*/  @!P2 FMUL R13, R13, 16777216 ;  /* 0x4b8000000d0da820 */ /* 0x000fca0000400000 */
[----:B------:R-:W1:Y:S02]  /*2930*/  MUFU.RCP R14, R14 ;  /* 0x0000000e000e7308 */ /* 0x000e640000001000 */
[----:B-1----:R-:W-:-:S05]  /*2940*/  FMUL R13, R14, R13 ;  /* 0x0000000d0e0d7220 */ /* 0x002fca0000400000 */
[----:B------:R-:W-:-:S05]  /*2950*/  FMNMX R13, RZ, R13, !PT ;  /* 0x0000000dff0d7209 */ /* 0x000fca0007800000 */
[----:B0-----:R-:W-:-:S05]  /*2960*/  FADD R6, R6, R13 ;  /* 0x0000000d06067221 */ /* 0x001fca0000000000 */
[----:B------:R-:W-:-:S13]  /*2970*/  FSETP.GEU.AND P2, PT, |R6|, 1.175494350822287508e-38, PT ;  /* 0x008000000600780b */ /* 0x000fda0003f4e200 */
[----:B------:R-:W-:-:S05]  /*2980*/  @!P2 FMUL R6, R6, 16777216 ;  /* 0x4b8000000606a820 */ /* 0x000fca0000400000 */
[----:B------:R-:W-:-:S04]  /*2990*/  IADD3 R10, PT, PT, R6, -0x800000, RZ ;  /* 0xff800000060a7810 */ /* 0x000fc80007ffe0ff */
[----:B------:R-:W-:-:S13]  /*29a0*/  ISETP.GT.U32.AND P3, PT, R10, 0x7effffff, PT ;  /* 0x7effffff0a00780c */ /* 0x000fda0003f64070 */
[----:B------:R-:W-:Y:S05]  /*29b0*/  @P3 BRA `(.L_x_80) ;  /* 0x00000000003c3947 */ /* 0x000fea0003800000 */
[----:B------:R-:W-:Y:S01]  /*29c0*/  LOP3.LUT R10, R6, 0xffffff, RZ, 0xc0, !PT ;  /* 0x00ffffff060a7812 */ /* 0x000fe200078ec0ff */
[----:B------:R-:W-:-:S03]  /*29d0*/  IMAD.MOV.U32 R18, RZ, RZ, 0x3ec00000 ;  /* 0x3ec00000ff127424 */ /* 0x000fc600078e00ff */
[----:B------:R-:W-:-:S04]  /*29e0*/  LOP3.LUT R11, R10, 0x3f000000, RZ, 0xfc, !PT ;  /* 0x3f0000000a0b7812 */ /* 0x000fc800078efcff */
[----:B------:R-:W0:Y:S01]  /*29f0*/  MUFU.RSQ R10, R11 ;  /* 0x0000000b000a7308 */ /* 0x000e220000001400 */
[----:B------:R-:W-:-:S05]  /*2a00*/  IADD3 R6, PT, PT, -R6, R11, RZ ;  /* 0x0000000b06067210 */ /* 0x000fca0007ffe1ff */
[----:B------:R-:W-:Y:S02]  /*2a10*/  @!P2 VIADD R6, R6, 0xc000000 ;  /* 0x0c0000000606a836 */ /* 0x000fe40000000000 */
        /* <DEDUP_REMOVED lines=9> */
.L_x_80:
[----:B------:R-:W0:Y:S02]  /*2ab0*/  MUFU.RSQ R6, R6 ;  /* 0x0000000600067308 */ /* 0x000e240000001400 */
.L_x_81:
[----:B------:R-:W-:Y:S01]  /*2ac0*/  ISETP.NE.AND P2, PT, R2, RZ, PT ;  /* 0x000000ff0200720c */ /* 0x000fe20003f45270 */
[----:B------:R-:W1:Y:S01]  /*2ad0*/  LDCU.64 UR12, c[0x0][0x380] ;  /* 0x00007000ff0c77ac */ /* 0x000e620008000a00 */
[----:B------:R-:W-:Y:S01]  /*2ae0*/  BSSY.RECONVERGENT B0, `(.L_x_82) ;  /* 0x0000012000007945 */ /* 0x000fe20003800200 */
[----:B------:R-:W2:Y:S01]  /*2af0*/  LDCU.128 UR4, c[0x0][0x390] ;  /* 0x00007200ff0477ac */ /* 0x000ea20008000c00 */
[----:B------:R-:W0:Y:S09]  /*2b00*/  LDCU.128 UR8, c[0x0][0x3a0] ;  /* 0x00007400ff0877ac */ /* 0x000e320008000c00 */
[----:B------:R-:W-:Y:S05]  /*2b10*/  @P2 BRA `(.L_x_83) ;  /* 0x0000000000382947 */ /* 0x000fea0003800000 */
[----:B------:R-:W5:Y:S01]  /*2b20*/  LDCU.64 UR14, c[0x0][0x3d8] ;  /* 0x00007b00ff0e77ac */ /* 0x000f620008000a00 */
[----:B------:R-:W-:Y:S02]  /*2b30*/  SHF.L.U32 R14, R4, 0x2, RZ ;  /* 0x00000002040e7819 */ /* 0x000fe400000006ff */
[C---:B------:R-:W-:Y:S01]  /*2b40*/  R2UR UR18, R16.reuse ;  /* 0x00000000101272ca */ /* 0x040fe200000e0000 */
[----:B------:R-:W3:Y:S01]  /*2b50*/  LDCU.64 UR16, c[0x0][0x3e0] ;  /* 0x00007c00ff1077ac */ /* 0x000ee20008000a00 */
[C---:B------:R-:W-:Y:S02]  /*2b60*/  R2UR UR19, R17.reuse ;  /* 0x00000000111372ca */ /* 0x040fe400000e0000 */
[----:B------:R-:W-:Y:S02]  /*2b70*/  R2UR UR20, R16 ;  /* 0x00000000101472ca */ /* 0x000fe400000e0000 */
[----:B------:R-:W-:Y:S02]  /*2b80*/  R2UR UR21, R17 ;  /* 0x00000000111572ca */ /* 0x000fe400000e0000 */
[----:B------:R-:W-:-:S02]  /*2b90*/  SHF.L.U64.HI R13, R4, 0x2, R5 ;  /* 0x00000002040d7819 */ /* 0x000fc40000010205 */
[C---:B-----5:R-:W-:Y:S02]  /*2ba0*/  IADD3 R10, P2, PT, R14.reuse, UR14, RZ ;  /* 0x0000000e0e0a7c10 */ /* 0x060fe4000ff5e0ff */
[----:B---3--:R-:W-:Y:S02]  /*2bb0*/  IADD3 R14, P3, PT, R14, UR16, RZ ;  /* 0x000000100e0e7c10 */ /* 0x008fe4000ff7e0ff */
[C---:B------:R-:W-:Y:S02]  /*2bc0*/  IADD3.X R11, PT, PT, R13.reuse, UR15, RZ, P2, !PT ;  /* 0x0000000f0d0b7c10 */ /* 0x040fe400097fe4ff */
[----:B------:R-:W-:-:S03]  /*2bd0*/  IADD3.X R15, PT, PT, R13, UR17, RZ, P3, !PT ;  /* 0x000000110d0f7c10 */ /* 0x000fc60009ffe4ff */
[----:B------:R3:W-:Y:S04]  /*2be0*/  STG.E desc[UR18][R10.64], R12 ;  /* 0x0000000c0a007986 */ /* 0x0007e8000c101912 */
[----:B0-----:R3:W-:Y:S02]  /*2bf0*/  STG.E desc[UR20][R14.64], R6 ;  /* 0x000000060e007986 */ /* 0x0017e4000c101914 */
.L_x_83:
[----:B012---:R-:W-:Y:S05]  /*2c00*/  BSYNC.RECONVERGENT B0 ;  /* 0x0000000000007941 */ /* 0x007fea0003800200 */
.L_x_82:
[----:B------:R-:W-:Y:S04]  /*2c10*/  BSSY.RECONVERGENT B0, `(.L_x_84) ;  /* 0x0000153000007945 */ /* 0x000fe80003800200 */
[----:B------:R-:W-:Y:S05]  /*2c20*/  @P0 BRA `(.L_x_85) ;  /* 0x0000001400440947 */ /* 0x000fea0003800000 */
[----:B------:R-:W-:Y:S01]  /*2c30*/  LEA.HI R32, R0, 0x1, RZ, 0x16 ;  /* 0x0000000100207811 */ /* 0x000fe200078fb0ff */
[----:B------:R-:W-:Y:S01]  /*2c40*/  BSSY.RECONVERGENT B1, `(.L_x_86) ;  /* 0x000009e000017945 */ /* 0x000fe20003800200 */
[----:B------:R-:W-:Y:S02]  /*2c50*/  IMAD.MOV.U32 R30, RZ, RZ, R2 ;  /* 0x000000ffff1e7224 */ /* 0x000fe400078e0002 */
[----:B------:R-:W-:-:S04]  /*2c60*/  LOP3.LUT R32, R32, 0x3, RZ, 0xc0, !PT ;  /* 0x0000000320207812 */ /* 0x000fc800078ec0ff */
[----:B------:R-:W-:-:S13]  /*2c70*/  ISETP.NE.AND P0, PT, R32, RZ, PT ;  /* 0x000000ff2000720c */ /* 0x000fda0003f05270 */
[----:B------:R-:W-:Y:S05]  /*2c80*/  @!P0 BRA `(.L_x_87) ;  /* 0x0000000800648947 */ /* 0x000fea0003800000 */
[----:B---3--:R-:W0:Y:S01]  /*2c90*/  LDC.64 R10, c[0x0][0x398] ;  /* 0x0000e600ff0a7b82 */ /* 0x008e220000000a00 */
[----:B------:R-:W-:Y:S01]  /*2ca0*/  HFMA2 R25, -RZ, RZ, 0, 0 ;  /* 0x00000000ff197431 */ /* 0x000fe200000001ff */
[C---:B------:R-:W-:Y:S02]  /*2cb0*/  R2UR UR18, R16.reuse ;  /* 0x00000000101272ca */ /* 0x040fe400000e0000 */
[C---:B------:R-:W-:Y:S02]  /*2cc0*/  R2UR UR19, R17.reuse ;  /* 0x00000000111372ca */ /* 0x040fe400000e0000 */
[C---:B------:R-:W-:Y:S02]  /*2cd0*/  R2UR UR14, R16.reuse ;  /* 0x00000000100e72ca */ /* 0x040fe400000e0000 */
[----:B------:R-:W1:Y:S01]  /*2ce0*/  LDC.64 R14, c[0x0][0x390] ;  /* 0x0000e400ff0e7b82 */ /* 0x000e620000000a00 */
[----:B------:R-:W-:Y:S02]  /*2cf0*/  R2UR UR15, R17 ;  /* 0x00000000110f72ca */ /* 0x000fe400000e0000 */
[----:B------:R-:W-:-:S02]  /*2d00*/  R2UR UR16, R16 ;  /* 0x00000000101072ca */ /* 0x000fc400000e0000 */
[----:B------:R-:W-:-:S03]  /*2d10*/  R2UR UR17, R17 ;  /* 0x00000000111172ca */ /* 0x000fc600000e0000 */
[----:B------:R-:W2:Y:S01]  /*2d20*/  LDC.64 R18, c[0x0][0x380] ;  /* 0x0000e000ff127b82 */ /* 0x000ea20000000a00 */
[----:B0-----:R-:W-:-:S07]  /*2d30*/  IMAD R13, R5, R10, RZ ;  /* 0x0000000a050d7224 */ /* 0x001fce00078e02ff */
[----:B------:R-:W0:Y:S02]  /*2d40*/  LDC.64 R22, c[0x0][0x3b0] ;  /* 0x0000ec00ff167b82 */ /* 0x000e240000000a00 */
[----:B------:R-:W3:Y:S01]  /*2d50*/  LDG.E R30, desc[UR16][R8.64] ;  /* 0x00000010081e7981 */ /* 0x000ee2000c1e1900 */
[C---:B------:R-:W-:Y:S02]  /*2d60*/  IMAD R13, R4.reuse, R11, R13 ;  /* 0x0000000b040d7224 */ /* 0x040fe400078e020d */
[----:B------:R-:W-:-:S04]  /*2d70*/  IMAD.WIDE.U32 R10, R4, R10, R24 ;  /* 0x0000000a040a7225 */ /* 0x000fc800078e0018 */
[----:B------:R-:W-:-:S05]  /*2d80*/  IMAD.IADD R13, R13, 0x1, R11 ;  /* 0x000000010d0d7824 */ /* 0x000fca00078e020b */
[----:B----4-:R-:W-:-:S04]  /*2d90*/  LEA.HI R20, P0, R13, R10, RZ, 0x1 ;  /* 0x0000000a0d147211 */ /* 0x010fc800078108ff */
[----:B------:R-:W-:Y:S01]  /*2da0*/  SHF.L.U32 R37, R20, 0x1, RZ ;  /* 0x0000000114257819 */ /* 0x000fe200000006ff */
[----:B------:R-:W-:-:S03]  /*2db0*/  IMAD.X R21, RZ, RZ, R13, P0 ;  /* 0x000000ffff157224 */ /* 0x000fc600000e060d */
[----:B------:R-:W-:Y:S02]  /*2dc0*/  LOP3.LUT R37, R37, 0xfffffffc, RZ, 0xc0, !PT ;  /* 0xfffffffc25257812 */ /* 0x000fe400078ec0ff */
[----:B------:R-:W-:Y:S02]  /*2dd0*/  SHF.L.U64.HI R20, R20, 0x1, R21 ;  /* 0x0000000114147819 */ /* 0x000fe40000010215 */
[C---:B-1----:R-:W-:Y:S02]  /*2de0*/  IADD3 R36, P2, PT, R37.reuse, R14, RZ ;  /* 0x0000000e25247210 */ /* 0x042fe40007f5e0ff */
[----:B--2---:R-:W-:-:S03]  /*2df0*/  IADD3 R26, P0, PT, R37, R18, RZ ;  /* 0x00000012251a7210 */ /* 0x004fc60007f1e0ff */
[C---:B------:R-:W-:Y:S01]  /*2e00*/  IMAD.X R37, R20.reuse, 0x1, R15, P2 ;  /* 0x0000000114257824 */ /* 0x040fe200010e060f */
[----:B------:R-:W-:Y:S02]  /*2e10*/  IADD3.X R27, PT, PT, R20, R19, RZ, P0, !PT ;  /* 0x00000013141b7210 */ /* 0x000fe400007fe4ff */
[----:B------:R-:W1:Y:S02]  /*2e20*/  LDC.64 R20, c[0x0][0x3b8] ;  /* 0x0000ee00ff147b82 */ /* 0x000e640000000a00 */
[----:B------:R-:W2:Y:S04]  /*2e30*/  LDG.E R29, desc[UR14][R36.64] ;  /* 0x0000000e241d7981 */ /* 0x000ea8000c1e1900 */
[----:B------:R4:W2:Y:S01]  /*2e40*/  LDG.E R28, desc[UR18][R26.64] ;  /* 0x000000121a1c7981 */ /* 0x0008a2000c1e1900 */
[----:B0-----:R-:W-:-:S05]  /*2e50*/  IMAD.WIDE.U32 R22, R24, 0x2, R22 ;  /* 0x0000000218167825 */ /* 0x001fca00078e0016 */
[----:B------:R-:W5:Y:S01]  /*2e60*/  LDG.E R34, desc[UR14][R22.64] ;  /* 0x0000000e16227981 */ /* 0x000f62000c1e1900 */
[----:B----4-:R-:W0:Y:S01]  /*2e70*/  LDC.64 R26, c[0x0][0x3a8] ;  /* 0x0000ea00ff1a7b82 */ /* 0x010e220000000a00 */
[----:B-1----:R-:W-:-:S05]  /*2e80*/  IMAD.WIDE.U32 R20, R24, 0x2, R20 ;  /* 0x0000000218147825 */ /* 0x002fca00078e0014 */
[----:B------:R-:W5:Y:S01]  /*2e90*/  LDG.E R31, desc[UR16][R20.64] ;  /* 0x00000010141f7981 */ /* 0x000f62000c1e1900 */
[----:B0-----:R-:W-:-:S04]  /*2ea0*/  IMAD.WIDE.U32 R24, R4, R26, R24 ;  /* 0x0000001a04187225 */ /* 0x001fc800078e0018 */
[----:B------:R-:W-:-:S04]  /*2eb0*/  IMAD R26, R5, R26, RZ ;  /* 0x0000001a051a7224 */ /* 0x000fc800078e02ff */
[----:B------:R-:W-:Y:S02]  /*2ec0*/  IMAD R35, R4, R27, R26 ;  /* 0x0000001b04237224 */ /* 0x000fe400078e021a */
[----:B------:R-:W0:Y:S01]  /*2ed0*/  LDC.64 R26, c[0x0][0x3a0] ;  /* 0x0000e800ff1a7b82 */ /* 0x000e220000000a00 */
[----:B--2---:R-:W-:-:S04]  /*2ee0*/  HADD2 R28, R28, R29 ;  /* 0x0000001d1c1c7230 */ /* 0x004fc80000000000 */
[----:B---3--:R-:W-:-:S04]  /*2ef0*/  HFMA2 R28, R28, 1, 1, R30 ;  /* 0x3c003c001c1c7831 */ /* 0x008fc8000000001e */
[----:B------:R-:W-:-:S04]  /*2f00*/  HADD2 R28, R28, R29 ;  /* 0x0000001d1c1c7230 */ /* 0x000fc80000000000 */
[----:B------:R-:W-:-:S05]  /*2f10*/  HFMA2 R28, R28, 1, 1, R30 ;  /* 0x3c003c001c1c7831 */ /* 0x000fca000000001e */
[--C-:B------:R-:W-:Y:S02]  /*2f20*/  HADD2.F32 R33, -RZ, R28.reuse.H1_H1 ;  /* 0x3000001cff217230 */ /* 0x100fe40000004100 */
[----:B------:R-:W-:-:S03]  /*2f30*/  HADD2.F32 R29, -RZ, R28.H0_H0 ;  /* 0x2000001cff1d7230 */ /* 0x000fc60000004100 */
[C---:B------:R-:W-:Y:S02]  /*2f40*/  FADD R33, -R12.reuse, R33 ;  /* 0x000000210c217221 */ /* 0x040fe40000000100 */
[----:B------:R-:W-:Y:S02]  /*2f50*/  FADD R29, -R12, R29 ;  /* 0x0000001d0c1d7221 */ /* 0x000fe40000000100 */
[-C--:B------:R-:W-:Y:S01]  /*2f60*/  FMUL R28, R33, R6.reuse ;  /* 0x00000006211c7220 */ /* 0x080fe20000400000 */
[----:B------:R-:W-:Y:S01]  /*2f70*/  IADD3 R33, PT, PT, R25, R35, RZ ;  /* 0x0000002319217210 */ /* 0x000fe20007ffe0ff */
[----:B------:R-:W-:-:S03]  /*2f80*/  FMUL R29, R29, R6 ;  /* 0x000000061d1d7220 */ /* 0x000fc60000400000 */
[----:B------:R-:W-:Y:S02]  /*2f90*/  LEA.HI R30, P0, R33, R24, RZ, 0x1 ;  /* 0x00000018211e7211 */ /* 0x000fe400078108ff */
[----:B------:R-:W-:-:S03]  /*2fa0*/  F2FP.F16.F32.PACK_AB R28, R28, R29 ;  /* 0x0000001d1c1c723e */ /* 0x000fc600000000ff */
[----:B------:R-:W-:Y:S01]  /*2fb0*/  IMAD.SHL.U32 R29, R30, 0x2, RZ ;  /* 0x000000021e1d7824 */ /* 0x000fe200078e00ff */
[----:B------:R-:W-:-:S04]  /*2fc0*/  IADD3.X R35, PT, PT, RZ, R33, RZ, P0, !PT ;  /* 0x00000021ff237210 */ /* 0x000fc800007fe4ff */
[----:B------:R-:W-:Y:S01]  /*2fd0*/  LOP3.LUT R29, R29, 0xfffffffc, RZ, 0xc0, !PT ;  /* 0xfffffffc1d1d7812 */ /* 0x000fe200078ec0ff */
[----:B-----5:R-:W-:Y:S01]  /*2fe0*/  HFMA2 R31, R28, R34, R31 ;  /* 0x000000221c1f7231 */ /* 0x020fe2000000001f */
[----:B------:R-:W-:Y:S02]  /*2ff0*/  SHF.L.U64.HI R30, R30, 0x1, R35 ;  /* 0x000000011e1e7819 */ /* 0x000fe40000010223 */
[----:B0-----:R-:W-:-:S05]  /*3000*/  IADD3 R28, P0, PT, R29, R26, RZ ;  /* 0x0000001a1d1c7210 */ /* 0x001fca0007f1e0ff */
[----:B------:R-:W-:Y:S01]  /*3010*/  IMAD.X R29, R30, 0x1, R27, P0 ;  /* 0x000000011e1d7824 */ /* 0x000fe200000e061b */
[----:B------:R-:W-:-:S04]  /*3020*/  ISETP.NE.AND P0, PT, R32, 0x1, PT ;  /* 0x000000012000780c */ /* 0x000fc80003f05270 */
[----:B------:R0:W-:Y:S01]  /*3030*/  STG.E desc[UR14][R28.64], R31 ;  /* 0x0000001f1c007986 */ /* 0x0001e2000c10190e */
[----:B------:R-:W-:-:S08]  /*3040*/  LOP3.LUT R30, R2, 0x400, RZ, 0xfc, !PT ;  /* 0x00000400021e7812 */ /* 0x000fd000078efcff */
[----:B------:R-:W-:Y:S05]  /*3050*/  @!P0 BRA `(.L_x_87) ;  /* 0x0000000400708947 */ /* 0x000fea0003800000 */
[----:B------:R-:W-:Y:S02]  /*3060*/  IADD3 R34, P0, PT, R10, 0x800, RZ ;  /* 0x000008000a227810 */ /* 0x000fe40007f1e0ff */
[C---:B------:R-:W-:Y:S02]  /*3070*/  R2UR UR18, R16.reuse ;  /* 0x00000000101272ca */ /* 0x040fe400000e0000 */
[----:B0-----:R-:W-:Y:S02]  /*3080*/  IADD3.X R29, PT, PT, RZ, R13, RZ, P0, !PT ;  /* 0x0000000dff1d7210 */ /* 0x001fe400007fe4ff */
[----:B------:R-:W-:Y:S02]  /*3090*/  R2UR UR19, R17 ;  /* 0x00000000111372ca */ /* 0x000fe400000e0000 */
[----:B------:R-:W-:Y:S02]  /*30a0*/  LEA.HI R34, P0, R29, R34, RZ, 0x1 ;  /* 0x000000221d227211 */ /* 0x000fe400078108ff */
[----:B------:R-:W-:-:S02]  /*30b0*/  R2UR UR14, R16 ;  /* 0x00000000100e72ca */ /* 0x000fc400000e0000 */
[C---:B------:R-:W-:Y:S01]  /*30c0*/  SHF.L.U32 R31, R34.reuse, 0x1, RZ ;  /* 0x00000001221f7819 */ /* 0x040fe200000006ff */
[----:B------:R-:W-:Y:S01]  /*30d0*/  IMAD.X R29, RZ, RZ, R29, P0 ;  /* 0x000000ffff1d7224 */ /* 0x000fe200000e061d */
[----:B------:R-:W-:Y:S02]  /*30e0*/  R2UR UR15, R17 ;  /* 0x00000000110f72ca */ /* 0x000fe400000e0000 */
[----:B------:R-:W-:Y:S02]  /*30f0*/  LOP3.LUT R31, R31, 0xfffffffc, RZ, 0xc0, !PT ;  /* 0xfffffffc1f1f7812 */ /* 0x000fe400078ec0ff */
[----:B------:R-:W-:Y:S02]  /*3100*/  SHF.L.U64.HI R34, R34, 0x1, R29 ;  /* 0x0000000122227819 */ /* 0x000fe4000001021d */
[C---:B------:R-:W-:Y:S02]  /*3110*/  IADD3 R28, P0, PT, R31.reuse, R18, RZ ;  /* 0x000000121f1c7210 */ /* 0x040fe40007f1e0ff */
[----:B------:R-:W-:-:S02]  /*3120*/  IADD3 R30, P2, PT, R31, R14, RZ ;  /* 0x0000000e1f1e7210 */ /* 0x000fc40007f5e0ff */
[----:B------:R-:W-:Y:S01]  /*3130*/  R2UR UR16, R16 ;  /* 0x00000000101072ca */ /* 0x000fe200000e0000 */
[C---:B------:R-:W-:Y:S01]  /*3140*/  IMAD.X R29, R34.reuse, 0x1, R19, P0 ;  /* 0x00000001221d7824 */ /* 0x040fe200000e0613 */
[----:B------:R-:W-:Y:S01]  /*3150*/  R2UR UR17, R17 ;  /* 0x00000000111172ca */ /* 0x000fe200000e0000 */
[----:B------:R-:W2:Y:S01]  /*3160*/  LDG.E R35, desc[UR14][R22.64+0x1000] ;  /* 0x0010000e16237981 */ /* 0x000ea2000c1e1900 */
[----:B------:R-:W-:-:S03]  /*3170*/  IADD3.X R31, PT, PT, R34, R15, RZ, P2, !PT ;  /* 0x0000000f221f7210 */ /* 0x000fc600017fe4ff */
[----:B------:R-:W3:Y:S04]  /*3180*/  LDG.E R29, desc[UR18][R28.64] ;  /* 0x000000121c1d7981 */ /* 0x000ee8000c1e1900 */
[----:B------:R-:W3:Y:S04]  /*3190*/  LDG.E R30, desc[UR14][R30.64] ;  /* 0x0000000e1e1e7981 */ /* 0x000ee8000c1e1900 */
[----:B------:R-:W4:Y:S04]  /*31a0*/  LDG.E R36, desc[UR16][R8.64+0x1000] ;  /* 0x0010001008247981 */ /* 0x000f28000c1e1900 */
[----:B------:R-:W2:Y:S01]  /*31b0*/  LDG.E R34, desc[UR16][R20.64+0x1000] ;  /* 0x0010001014227981 */ /* 0x000ea2000c1e1900 */
[----:B---3--:R-:W-:-:S04]  /*31c0*/  HADD2 R29, R29, R30 ;  /* 0x0000001e1d1d7230 */ /* 0x008fc80000000000 */
[----:B----4-:R-:W-:-:S04]  /*31d0*/  HFMA2 R29, R29, 1, 1, R36 ;  /* 0x3c003c001d1d7831 */ /* 0x010fc80000000024 */
[----:B------:R-:W-:-:S04]  /*31e0*/  HADD2 R29, R29, R30 ;  /* 0x0000001e1d1d7230 */ /* 0x000fc80000000000 */
[----:B------:R-:W-:Y:S01]  /*31f0*/  HFMA2 R29, R29, 1, 1, R36 ;  /* 0x3c003c001d1d7831 */ /* 0x000fe20000000024 */
[----:B------:R-:W-:-:S05]  /*3200*/  IADD3 R30, P0, PT, R24, 0x800, RZ ;  /* 0x00000800181e7810 */ /* 0x000fca0007f1e0ff */
[----:B------:R-:W-:Y:S02]  /*3210*/  IMAD.X R31, RZ, RZ, R33, P0 ;  /* 0x000000ffff1f7224 */ /* 0x000fe400000e0621 */
[--C-:B------:R-:W-:Y:S02]  /*3220*/  HADD2.F32 R37, -RZ, R29.reuse.H0_H0 ;  /* 0x2000001dff257230 */ /* 0x100fe40000004100 */
[----:B------:R-:W-:Y:S01]  /*3230*/  HADD2.F32 R29, -RZ, R29.H1_H1 ;  /* 0x3000001dff1d7230 */ /* 0x000fe20000004100 */
[----:B------:R-:W-:Y:S02]  /*3240*/  LEA.HI R30, P0, R31, R30, RZ, 0x1 ;  /* 0x0000001e1f1e7211 */ /* 0x000fe400078108ff */
[C---:B------:R-:W-:Y:S02]  /*3250*/  FADD R37, -R12.reuse, R37 ;  /* 0x000000250c257221 */ /* 0x040fe40000000100 */
[----:B------:R-:W-:Y:S02]  /*3260*/  FADD R29, -R12, R29 ;  /* 0x0000001d0c1d7221 */ /* 0x000fe40000000100 */
[----:B------:R-:W-:-:S02]  /*3270*/  FMUL R37, R37, R6 ;  /* 0x0000000625257220 */ /* 0x000fc40000400000 */
[----:B------:R-:W-:Y:S01]  /*3280*/  FMUL R28, R29, R6 ;  /* 0x000000061d1c7220 */ /* 0x000fe20000400000 */
[----:B------:R-:W-:Y:S01]  /*3290*/  IMAD.SHL.U32 R29, R30, 0x2, RZ ;  /* 0x000000021e1d7824 */ /* 0x000fe200078e00ff */
[----:B------:R-:W-:-:S03]  /*32a0*/  IADD3.X R31, PT, PT, RZ, R31, RZ, P0, !PT ;  /* 0x0000001fff1f7210 */ /* 0x000fc600007fe4ff */
[----:B------:R-:W-:Y:S02]  /*32b0*/  F2FP.F16.F32.PACK_AB R28, R28, R37 ;  /* 0x000000251c1c723e */ /* 0x000fe400000000ff */
[----:B------:R-:W-:Y:S02]  /*32c0*/  LOP3.LUT R29, R29, 0xfffffffc, RZ, 0xc0, !PT ;  /* 0xfffffffc1d1d7812 */ /* 0x000fe400078ec0ff */
[----:B------:R-:W-:Y:S01]  /*32d0*/  SHF.L.U64.HI R30, R30, 0x1, R31 ;  /* 0x000000011e1e7819 */ /* 0x000fe2000001021f */
[----:B--2---:R-:W-:Y:S01]  /*32e0*/  HFMA2 R35, R28, R35, R34 ;  /* 0x000000231c237231 */ /* 0x004fe20000000022 */
[----:B------:R-:W-:-:S04]  /*32f0*/  IADD3 R28, P0, PT, R29, R26, RZ ;  /* 0x0000001a1d1c7210 */ /* 0x000fc80007f1e0ff */
[----:B------:R-:W-:Y:S02]  /*3300*/  IADD3.X R29, PT, PT, R30, R27, RZ, P0, !PT ;  /* 0x0000001b1e1d7210 */ /* 0x000fe400007fe4ff */
[----:B------:R-:W-:-:S03]  /*3310*/  ISETP.NE.AND P0, PT, R32, 0x2, PT ;  /* 0x000000022000780c */ /* 0x000fc60003f05270 */
[----:B------:R1:W-:Y:S01]  /*3320*/  STG.E desc[UR14][R28.64], R35 ;  /* 0x000000231c007986 */ /* 0x0003e2000c10190e */
[----:B------:R-:W-:-:S09]  /*3330*/  LOP3.LUT R30, R2, 0x800, RZ, 0xfc, !PT ;  /* 0x00000800021e7812 */ /* 0x000fd200078efcff */
[----:B------:R-:W-:Y:S05]  /*3340*/  @!P0 BRA `(.L_x_87) ;  /* 0x0000000000b48947 */ /* 0x000fea0003800000 */
[----:B------:R-:W-:Y:S02]  /*3350*/  IADD3 R10, P0, PT, R10, 0x1000, RZ ;  /* 0x000010000a0a7810 */ /* 0x000fe40007f1e0ff */
[C---:B------:R-:W-:Y:S02]  /*3360*/  R2UR UR14, R16.reuse ;  /* 0x00000000100e72ca */ /* 0x040fe400000e0000 */
[C---:B------:R-:W-:Y:S01]  /*3370*/  R2UR UR15, R17.reuse ;  /* 0x00000000110f72ca */ /* 0x040fe200000e0000 */
[----:B------:R-:W-:Y:S01]  /*3380*/  IMAD.X R13, RZ, RZ, R13, P0 ;  /* 0x000000ffff0d7224 */ /* 0x000fe200000e060d */
[----:B------:R-:W-:Y:S02]  /*3390*/  R2UR UR18, R16 ;  /* 0x00000000101272ca */ /* 0x000fe400000e0000 */
[----:B------:R-:W-:Y:S02]  /*33a0*/  R2UR UR19, R17 ;  /* 0x00000000111372ca */ /* 0x000fe400000e0000 */
[----:B------:R-:W-:-:S02]  /*33b0*/  LEA.HI R10, P0, R13, R10, RZ, 0x1 ;  /* 0x0000000a0d0a7211 */ /* 0x000fc400078108ff */
[----:B------:R-:W-:Y:S02]  /*33c0*/  R2UR UR16, R16 ;  /* 0x00000000101072ca */ /* 0x000fe400000e0000 */
[C---:B------:R-:W-:Y:S01]  /*33d0*/  SHF.L.U32 R11, R10.reuse, 0x1, RZ ;  /* 0x000000010a0b7819 */ /* 0x040fe200000006ff */
[----:B------:R-:W-:Y:S01]  /*33e0*/  IMAD.X R13, RZ, RZ, R13, P0 ;  /* 0x000000ffff0d7224 */ /* 0x000fe200000e060d */
[----:B------:R-:W-:Y:S01]  /*33f0*/  R2UR UR17, R17 ;  /* 0x00000000111172ca */ /* 0x000fe200000e0000 */
[----:B------:R-:W2:Y:S01]  /*3400*/  LDG.E R22, desc[UR14][R22.64+0x2000] ;  /* 0x0020000e16167981 */ /* 0x000ea2000c1e1900 */
[----:B------:R-:W-:Y:S02]  /*3410*/  LOP3.LUT R11, R11, 0xfffffffc, RZ, 0xc0, !PT ;  /* 0xfffffffc0b0b7812 */ /* 0x000fe400078ec0ff */
[----:B------:R-:W-:Y:S02]  /*3420*/  SHF.L.U64.HI R10, R10, 0x1, R13 ;  /* 0x000000010a0a7819 */ /* 0x000fe4000001020d */
[----:B------:R-:W-:-:S02]  /*3430*/  IADD3 R18, P0, PT, R11, R18, RZ ;  /* 0x000000120b127210 */ /* 0x000fc40007f1e0ff */
[----:B------:R-:W-:-:S03]  /*3440*/  IADD3 R14, P2, PT, R11, R14, RZ ;  /* 0x0000000e0b0e7210 */ /* 0x000fc60007f5e0ff */
[C---:B------:R-:W-:Y:S01]  /*3450*/  IMAD.X R19, R10.reuse, 0x1, R19, P0 ;  /* 0x000000010a137824 */ /* 0x040fe200000e0613 */
[----:B------:R-:W-:Y:S01]  /*3460*/  IADD3.X R15, PT, PT, R10, R15, RZ, P2, !PT ;  /* 0x0000000f0a0f7210 */ /* 0x000fe200017fe4ff */
[----:B------:R-:W2:Y:S04]  /*3470*/  LDG.E R21, desc[UR16][R20.64+0x2000] ;  /* 0x0020001014157981 */ /* 0x000ea8000c1e1900 */
[----:B------:R0:W3:Y:S04]  /*3480*/  LDG.E R14, desc[UR14][R14.64] ;  /* 0x0000000e0e0e7981 */ /* 0x0000e8000c1e1900 */
[----:B------:R-:W3:Y:S04]  /*3490*/  LDG.E R19, desc[UR18][R18.64] ;  /* 0x0000001212137981 */ /* 0x000ee8000c1e1900 */
[----:B------:R-:W4:Y:S01]  /*34a0*/  LDG.E R10, desc[UR16][R8.64+0x2000] ;  /* 0x00200010080a7981 */ /* 0x000f22000c1e1900 */
[----:B------:R-:W-:-:S04]  /*34b0*/  IADD3 R24, P0, PT, R24, 0x1000, RZ ;  /* 0x0000100018187810 */ /* 0x000fc80007f1e0ff */
[----:B0-----:R-:W-:Y:S02]  /*34c0*/  IADD3.X R15, PT, PT, RZ, R33, RZ, P0, !PT ;  /* 0x00000021ff0f7210 */ /* 0x001fe400007fe4ff */
[----:B------:R-:W-:Y:S01]  /*34d0*/  LOP3.LUT R30, R2, 0xc00, RZ, 0xfc, !PT ;  /* 0x00000c00021e7812 */ /* 0x000fe200078efcff */
[----:B---3--:R-:W-:-:S04]  /*34e0*/  HADD2 R19, R19, R14 ;  /* 0x0000000e13137230 */ /* 0x008fc80000000000 */
[----:B----4-:R-:W-:-:S04]  /*34f0*/  HFMA2 R19, R19, 1, 1, R10 ;  /* 0x3c003c0013137831 */ /* 0x010fc8000000000a */
[----:B------:R-:W-:-:S04]  /*3500*/  HADD2 R19, R19, R14 ;  /* 0x0000000e13137230 */ /* 0x000fc80000000000 */
[----:B------:R-:W-:Y:S01]  /*3510*/  HFMA2 R19, R19, 1, 1, R10 ;  /* 0x3c003c0013137831 */ /* 0x000fe2000000000a */
[----:B------:R-:W-:-:S04]  /*3520*/  LEA.HI R14, P0, R15, R24, RZ, 0x1 ;  /* 0x000000180f0e7211 */ /* 0x000fc800078108ff */
[--C-:B------:R-:W-:Y:S02]  /*3530*/  HADD2.F32 R11, -RZ, R19.reuse.H0_H0 ;  /* 0x20000013ff0b7230 */ /* 0x100fe40000004100 */
[----:B------:R-:W-:-:S03]  /*3540*/  HADD2.F32 R19, -RZ, R19.H1_H1 ;  /* 0x30000013ff137230 */ /* 0x000fc60000004100 */
[C---:B------:R-:W-:Y:S02]  /*3550*/  FADD R11, -R12.reuse, R11 ;  /* 0x0000000b0c0b7221 */ /* 0x040fe40000000100 */
[----:B------:R-:W-:Y:S01]  /*3560*/  FADD R19, -R12, R19 ;  /* 0x000000130c137221 */ /* 0x000fe20000000100 */
[----:B------:R-:W-:Y:S02]  /*3570*/  IMAD.SHL.U32 R13, R14, 0x2, RZ ;  /* 0x000000020e0d7824 */ /* 0x000fe400078e00ff */
[-C--:B------:R-:W-:Y:S01]  /*3580*/  FMUL R11, R11, R6.reuse ;  /* 0x000000060b0b7220 */ /* 0x080fe20000400000 */
[----:B------:R-:W-:Y:S01]  /*3590*/  FMUL R10, R19, R6 ;  /* 0x00000006130a7220 */ /* 0x000fe20000400000 */
[----:B------:R-:W-:Y:S02]  /*35a0*/  IADD3.X R15, PT, PT, RZ, R15, RZ, P0, !PT ;  /* 0x0000000fff0f7210 */ /* 0x000fe400007fe4ff */
[----:B------:R-:W-:Y:S02]  /*35b0*/  LOP3.LUT R13, R13, 0xfffffffc, RZ, 0xc0, !PT ;  /* 0xfffffffc0d0d7812 */ /* 0x000fe400078ec0ff */
[----:B------:R-:W-:-:S02]  /*35c0*/  F2FP.F16.F32.PACK_AB R11, R10, R11 ;  /* 0x0000000b0a0b723e */ /* 0x000fc400000000ff */
[----:B------:R-:W-:Y:S02]  /*35d0*/  SHF.L.U64.HI R14, R14, 0x1, R15 ;  /* 0x000000010e0e7819 */ /* 0x000fe4000001020f */
[----:B------:R-:W-:Y:S01]  /*35e0*/  IADD3 R26, P0, PT, R13, R26, RZ ;  /* 0x0000001a0d1a7210 */ /* 0x000fe20007f1e0ff */
[----:B--2---:R-:W-:-:S04]  /*35f0*/  HFMA2 R11, R11, R22, R21 ;  /* 0x000000160b0b7231 */ /* 0x004fc80000000015 */
[----:B------:R-:W-:-:S05]  /*3600*/  IMAD.X R27, R14, 0x1, R27, P0 ;  /* 0x000000010e1b7824 */ /* 0x000fca00000e061b */
[----:B------:R2:W-:Y:S03]  /*3610*/  STG.E desc[UR14][R26.64], R11 ;  /* 0x0000000b1a007986 */ /* 0x0005e6000c10190e */
.L_x_87:
[----:B------:R-:W-:Y:S05]  /*3620*/  BSYNC.RECONVERGENT B1 ;  /* 0x0000000000017941 */ /* 0x000fea0003800200 */
.L_x_86:
[----:B------:R-:W-:-:S13]  /*3630*/  ISETP.GE.U32.AND P0, PT, R0, 0xc00, PT ;  /* 0x00000c000000780c */ /* 0x000fda0003f06070 */
[----:B------:R-:W-:Y:S05]  /*3640*/  @!P0 BRA `(.L_x_85) ;  /* 0x0000000800bc8947 */ /* 0x000fea0003800000 */
.L_x_88:
[----:B----4-:R-:W-:Y:S01]  /*3650*/  SHF.L.U32 R20, R30, 0x1, RZ ;  /* 0x000000011e147819 */ /* 0x010fe200000006ff */
[----:B--23--:R-:W-:Y:S01]  /*3660*/  IMAD R11, R5, UR6, RZ ;  /* 0x00000006050b7c24 */ /* 0x00cfe2000f8e02ff */
[----:B0-----:R-:W2:Y:S01]  /*3670*/  LDC.64 R18, c[0x0][0x388] ;  /* 0x0000e200ff127b82 */ /* 0x001ea20000000a00 */
[----:B------:R-:W-:Y:S01]  /*3680*/  IMAD.MOV.U32 R21, RZ, RZ, RZ ;  /* 0x000000ffff157224 */ /* 0x000fe200078e00ff */
[----:B------:R-:W-:Y:S01]  /*3690*/  R2UR UR18, R16 ;  /* 0x00000000101272ca */ /* 0x000fe200000e0000 */
[C---:B------:R-:W-:Y:S01]  /*36a0*/  IMAD R11, R4.reuse, UR7, R11 ;  /* 0x00000007040b7c24 */ /* 0x040fe2000f8e020b */
[C---:B------:R-:W-:Y:S01]  /*36b0*/  R2UR UR19, R17.reuse ;  /* 0x00000000111372ca */ /* 0x040fe200000e0000 */
[----:B------:R-:W-:Y:S01]  /*36c0*/  IMAD.WIDE.U32 R22, R4, UR6, R20 ;  /* 0x0000000604167c25 */ /* 0x000fe2000f8e0014 */
[----:B------:R-:W-:Y:S02]  /*36d0*/  R2UR UR14, R16 ;  /* 0x00000000100e72ca */ /* 0x000fe400000e0000 */
[----:B------:R-:W-:Y:S01]  /*36e0*/  R2UR UR15, R17 ;  /* 0x00000000110f72ca */ /* 0x000fe200000e0000 */
[----:B------:R-:W3:Y:S01]  /*36f0*/  LDC.64 R14, c[0x0][0x3b8] ;  /* 0x0000ee00ff0e7b82 */ /* 0x000ee20000000a00 */
[----:B------:R-:W-:-:S02]  /*3700*/  IADD3 R23, PT, PT, R11, R23, RZ ;  /* 0x000000170b177210 */ /* 0x000fc40007ffe0ff */
[----:B------:R-:W-:Y:S02]  /*3710*/  R2UR UR16, R16 ;  /* 0x00000000101072ca */ /* 0x000fe400000e0000 */
[----:B------:R-:W-:Y:S02]  /*3720*/  LEA.HI R0, P0, R23, R22, RZ, 0x1 ;  /* 0x0000001617007211 */ /* 0x000fe400078108ff */
[----:B------:R-:W-:Y:S02]  /*3730*/  R2UR UR17, R17 ;  /* 0x00000000111172ca */ /* 0x000fe400000e0000 */
[----:B------:R-:W-:Y:S01]  /*3740*/  IADD3.X R11, PT, PT, RZ, R23, RZ, P0, !PT ;  /* 0x00000017ff0b7210 */ /* 0x000fe200007fe4ff */
[----:B------:R-:W-:-:S03]  /*3750*/  IMAD.SHL.U32 R24, R0, 0x2, RZ ;  /* 0x0000000200187824 */ /* 0x000fc600078e00ff */
[----:B------:R-:W-:Y:S02]  /*3760*/  SHF.L.U64.HI R0, R0, 0x1, R11 ;  /* 0x0000000100007819 */ /* 0x000fe4000001020b */
[----:B------:R-:W-:Y:S01]  /*3770*/  LOP3.LUT R24, R24, 0xfffffffc, RZ, 0xc0, !PT ;  /* 0xfffffffc18187812 */ /* 0x000fe200078ec0ff */
[----:B--2---:R-:W-:Y:S01]  /*3780*/  IMAD.WIDE.U32 R18, R20, 0x2, R18 ;  /* 0x0000000214127825 */ /* 0x004fe200078e0012 */
[----:B------:R-:W2:Y:S02]  /*3790*/  LDC.64 R10, c[0x0][0x3b0] ;  /* 0x0000ec00ff0a7b82 */ /* 0x000ea40000000a00 */
[C---:B------:R-:W-:Y:S02]  /*37a0*/  IADD3 R26, P0, PT, R24.reuse, UR12, RZ ;  /* 0x0000000c181a7c10 */ /* 0x040fe4000ff1e0ff */
[----:B------:R-:W-:Y:S01]  /*37b0*/  IADD3 R24, P2, PT, R24, UR4, RZ ;  /* 0x0000000418187c10 */ /* 0x000fe2000ff5e0ff */
[----:B------:R-:W4:Y:S01]  /*37c0*/  LDG.E R2, desc[UR16][R18.64] ;  /* 0x0000001012027981 */ /* 0x000f22000c1e1900 */
[----:B------:R-:W-:-:S02]  /*37d0*/  IADD3.X R27, PT, PT, R0, UR13, RZ, P0, !PT ;  /* 0x0000000d001b7c10 */ /* 0x000fc400087fe4ff */
[----:B------:R-:W-:-:S03]  /*37e0*/  IADD3.X R25, PT, PT, R0, UR5, RZ, P2, !PT ;  /* 0x0000000500197c10 */ /* 0x000fc600097fe4ff */
[----:B------:R-:W5:Y:S04]  /*37f0*/  LDG.E R13, desc[UR18][R26.64] ;  /* 0x000000121a0d7981 */ /* 0x000f68000c1e1900 */
[----:B------:R0:W5:Y:S01]  /*3800*/  LDG.E R24, desc[UR14][R24.64] ;  /* 0x0000000e18187981 */ /* 0x000162000c1e1900 */
[----:B---3--:R-:W-:-:S05]  /*3810*/  IMAD.WIDE.U32 R14, R20, 0x2, R14 ;  /* 0x00000002140e7825 */ /* 0x008fca00078e000e */
[----:B------:R-:W3:Y:S01]  /*3820*/  LDG.E R27, desc[UR16][R14.64] ;  /* 0x000000100e1b7981 */ /* 0x000ee2000c1e1900 */
[----:B--2---:R-:W-:-:S05]  /*3830*/  IMAD.WIDE.U32 R10, R20, 0x2, R10 ;  /* 0x00000002140a7825 */ /* 0x004fca00078e000a */
[----:B------:R-:W3:Y:S01]  /*3840*/  LDG.E R0, desc[UR14][R10.64] ;  /* 0x0000000e0a007981 */ /* 0x000ee2000c1e1900 */
[----:B0-----:R-:W-:-:S04]  /*3850*/  IMAD R25, R5, UR10, RZ ;  /* 0x0000000a05197c24 */ /* 0x001fc8000f8e02ff */
[----:B------:R-:W-:Y:S01]  /*3860*/  IMAD R31, R4, UR11, R25 ;  /* 0x0000000b041f7c24 */ /* 0x000fe2000f8e0219 */
[----:B------:R-:W-:Y:S02]  /*3870*/  IADD3 R26, P0, PT, R22, 0x800, RZ ;  /* 0x00000800161a7810 */ /* 0x000fe40007f1e0ff */
[----:B------:R-:W-:Y:S02]  /*3880*/  R2UR UR20, R16 ;  /* 0x00000000101472ca */ /* 0x000fe400000e0000 */
[----:B------:R-:W-:Y:S01]  /*3890*/  R2UR UR21, R17 ;  /* 0x00000000111572ca */ /* 0x000fe200000e0000 */
[----:B-----5:R-:W-:-:S04]  /*38a0*/  HADD2 R13, R13, R24 ;  /* 0x000000180d0d7230 */ /* 0x020fc80000000000 */
[----:B----4-:R-:W-:-:S04]  /*38b0*/  HFMA2 R13, R13, 1, 1, R2 ;  /* 0x3c003c000d0d7831 */ /* 0x010fc80000000002 */
[----:B------:R-:W-:-:S04]  /*38c0*/  HADD2 R13, R13, R24 ;  /* 0x000000180d0d7230 */ /* 0x000fc80000000000 */
[----:B------:R-:W-:Y:S02]  /*38d0*/  HFMA2 R13, R13, 1, 1, R2 ;  /* 0x3c003c000d0d7831 */ /* 0x000fe40000000002 */
[----:B------:R-:W-:-:S04]  /*38e0*/  IMAD.WIDE.U32 R24, R4, UR10, R20 ;  /* 0x0000000a04187c25 */ /* 0x000fc8000f8e0014 */
[--C-:B-1----:R-:W-:Y:S02]  /*38f0*/  HADD2.F32 R29, -RZ, R13.reuse.H0_H0 ;  /* 0x2000000dff1d7230 */ /* 0x102fe40000004100 */
[----:B------:R-:W-:-:S03]  /*3900*/  HADD2.F32 R13, -RZ, R13.H1_H1 ;  /* 0x3000000dff0d7230 */ /* 0x000fc60000004100 */
[C---:B------:R-:W-:Y:S02]  /*3910*/  FADD R29, -R12.reuse, R29 ;  /* 0x0000001d0c1d7221 */ /* 0x040fe40000000100 */
[----:B------:R-:W-:Y:S01]  /*3920*/  FADD R21, -R12, R13 ;  /* 0x0000000d0c157221 */ /* 0x000fe20000000100 */
[----:B------:R-:W-:Y:S01]  /*3930*/  IMAD.IADD R13, R31, 0x1, R25 ;  /* 0x000000011f0d7824 */ /* 0x000fe200078e0219 */
[----:B------:R-:W-:Y:S01]  /*3940*/  IADD3.X R31, PT, PT, RZ, R23, RZ, P0, !PT ;  /* 0x00000017ff1f7210 */ /* 0x000fe200007fe4ff */
[-C--:B------:R-:W-:Y:S01]  /*3950*/  FMUL R25, R29, R6.reuse ;  /* 0x000000061d197220 */ /* 0x080fe20000400000 */
[----:B------:R-:W-:Y:S02]  /*3960*/  FMUL R2, R21, R6 ;  /* 0x0000000615027220 */ /* 0x000fe40000400000 */
[----:B------:R-:W-:Y:S02]  /*3970*/  LEA.HI R21, P0, R13, R24, RZ, 0x1 ;  /* 0x000000180d157211 */ /* 0x000fe400078108ff */
[----:B------:R-:W-:-:S02]  /*3980*/  LEA.HI R26, P2, R31, R26, RZ, 0x1 ;  /* 0x0000001a1f1a7211 */ /* 0x000fc400078508ff */
[----:B------:R-:W-:Y:S01]  /*3990*/  F2FP.F16.F32.PACK_AB R25, R2, R25 ;  /* 0x000000190219723e */ /* 0x000fe200000000ff */
[----:B------:R-:W-:Y:S01]  /*39a0*/  IMAD.X R2, RZ, RZ, R13, P0 ;  /* 0x000000ffff027224 */ /* 0x000fe200000e060d */
[----:B------:R-:W-:Y:S01]  /*39b0*/  IADD3.X R29, PT, PT, RZ, R31, RZ, P2, !PT ;  /* 0x0000001fff1d7210 */ /* 0x000fe200017fe4ff */
[C---:B------:R-:W-:Y:S01]  /*39c0*/  IMAD.SHL.U32 R28, R21.reuse, 0x2, RZ ;  /* 0x00000002151c7824 */ /* 0x040fe200078e00ff */
[C---:B------:R-:W-:Y:S02]  /*39d0*/  SHF.L.U32 R32, R26.reuse, 0x1, RZ ;  /* 0x000000011a207819 */ /* 0x040fe400000006ff */
[----:B------:R-:W-:Y:S02]  /*39e0*/  SHF.L.U64.HI R21, R21, 0x1, R2 ;  /* 0x0000000115157819 */ /* 0x000fe40000010202 */
[----:B------:R-:W-:Y:S02]  /*39f0*/  SHF.L.U64.HI R2, R26, 0x1, R29 ;  /* 0x000000011a027819 */ /* 0x000fe4000001021d */
[----:B------:R-:W-:-:S02]  /*3a00*/  LOP3.LUT R26, R28, 0xfffffffc, RZ, 0xc0, !PT ;  /* 0xfffffffc1c1a7812 */ /* 0x000fc400078ec0ff */
[----:B------:R-:W-:Y:S02]  /*3a10*/  LOP3.LUT R32, R32, 0xfffffffc, RZ, 0xc0, !PT ;  /* 0xfffffffc20207812 */ /* 0x000fe400078ec0ff */
[----:B------:R-:W-:Y:S01]  /*3a20*/  IADD3 R26, P0, PT, R26, UR8, RZ ;  /* 0x000000081a1a7c10 */ /* 0x000fe2000ff1e0ff */
[----:B---3--:R-:W-:Y:S01]  /*3a30*/  HFMA2 R25, R25, R0, R27 ;  /* 0x0000000019197231 */ /* 0x008fe2000000001b */
[C---:B------:R-:W-:Y:S02]  /*3a40*/  IADD3 R28, P2, PT, R32.reuse, UR12, RZ ;  /* 0x0000000c201c7c10 */ /* 0x040fe4000ff5e0ff */
[----:B------:R-:W-:Y:S02]  /*3a50*/  IADD3.X R27, PT, PT, R21, UR9, RZ, P0, !PT ;  /* 0x00000009151b7c10 */ /* 0x000fe400087fe4ff */
[----:B------:R-:W-:Y:S02]  /*3a60*/  IADD3 R32, P0, PT, R32, UR4, RZ ;  /* 0x0000000420207c10 */ /* 0x000fe4000ff1e0ff */
[----:B------:R-:W-:-:S02]  /*3a70*/  IADD3.X R29, PT, PT, R2, UR13, RZ, P2, !PT ;  /* 0x0000000d021d7c10 */ /* 0x000fc400097fe4ff */
[----:B------:R-:W-:Y:S01]  /*3a80*/  IADD3.X R33, PT, PT, R2, UR5, RZ, P0, !PT ;  /* 0x0000000502217c10 */ /* 0x000fe200087fe4ff */
[----:B------:R0:W-:Y:S04]  /*3a90*/  STG.E desc[UR14][R26.64], R25 ;  /* 0x000000191a007986 */ /* 0x0001e8000c10190e */
[----:B------:R-:W2:Y:S04]  /*3aa0*/  LDG.E R29, desc[UR20][R28.64] ;  /* 0x000000141c1d7981 */ /* 0x000ea8000c1e1900 */
[----:B------:R-:W2:Y:S04]  /*3ab0*/  LDG.E R32, desc[UR16][R32.64] ;  /* 0x0000001020207981 */ /* 0x000ea8000c1e1900 */
[----:B------:R-:W3:Y:S04]  /*3ac0*/  LDG.E R2, desc[UR18][R18.64+0x1000] ;  /* 0x0010001212027981 */ /* 0x000ee8000c1e1900 */
[----:B------:R-:W4:Y:S04]  /*3ad0*/  LDG.E R0, desc[UR14][R10.64+0x1000] ;  /* 0x0010000e0a007981 */ /* 0x000f28000c1e1900 */
[----:B------:R-:W4:Y:S01]  /*3ae0*/  LDG.E R21, desc[UR16][R14.64+0x1000] ;  /* 0x001000100e157981 */ /* 0x000f22000c1e1900 */
[----:B0-----:R-:W-:-:S05]  /*3af0*/  IADD3 R26, P0, PT, R24, 0x800, RZ ;  /* 0x00000800181a7810 */ /* 0x001fca0007f1e0ff */
[----:B------:R-:W-:-:S05]  /*3b00*/  IMAD.X R27, RZ, RZ, R13, P0 ;  /* 0x000000ffff1b7224 */ /* 0x000fca00000e060d */
[----:B------:R-:W-:-:S05]  /*3b10*/  LEA.HI R26, P0, R27, R26, RZ, 0x1 ;  /* 0x0000001a1b1a7211 */ /* 0x000fca00078108ff */
[----:B------:R-:W-:Y:S02]  /*3b20*/  IMAD.X R27, RZ, RZ, R27, P0 ;  /* 0x000000ffff1b7224 */ /* 0x000fe400000e061b */
[----:B--2---:R-:W-:-:S04]  /*3b30*/  HADD2 R29, R29, R32 ;  /* 0x000000201d1d7230 */ /* 0x004fc80000000000 */
[----:B---3--:R-:W-:-:S04]  /*3b40*/  HFMA2 R29, R29, 1, 1, R2 ;  /* 0x3c003c001d1d7831 */ /* 0x008fc80000000002 */
[----:B------:R-:W-:-:S04]  /*3b50*/  HADD2 R29, R29, R32 ;  /* 0x000000201d1d7230 */ /* 0x000fc80000000000 */
[----:B------:R-:W-:Y:S01]  /*3b60*/  HFMA2 R29, R29, 1, 1, R2 ;  /* 0x3c003c001d1d7831 */ /* 0x000fe20000000002 */
[----:B------:R-:W-:-:S04]  /*3b70*/  IADD3 R32, P2, PT, R22, 0x1000, RZ ;  /* 0x0000100016207810 */ /* 0x000fc80007f5e0ff */
[--C-:B------:R-:W-:Y:S02]  /*3b80*/  HADD2.F32 R25, -RZ, R29.reuse.H0_H0 ;  /* 0x2000001dff197230 */ /* 0x100fe40000004100 */
[----:B------:R-:W-:-:S03]  /*3b90*/  HADD2.F32 R29, -RZ, R29.H1_H1 ;  /* 0x3000001dff1d7230 */ /* 0x000fc60000004100 */
[C---:B------:R-:W-:Y:S02]  /*3ba0*/  FADD R25, -R12.reuse, R25 ;  /* 0x000000190c197221 */ /* 0x040fe40000000100 */
[----:B------:R-:W-:Y:S02]  /*3bb0*/  FADD R29, -R12, R29 ;  /* 0x0000001d0c1d7221 */ /* 0x000fe40000000100 */
[-C--:B------:R-:W-:Y:S01]  /*3bc0*/  FMUL R31, R25, R6.reuse ;  /* 0x00000006191f7220 */ /* 0x080fe20000400000 */
[----:B------:R-:W-:Y:S01]  /*3bd0*/  IADD3.X R25, PT, PT, RZ, R23, RZ, P2, !PT ;  /* 0x00000017ff197210 */ /* 0x000fe200017fe4ff */
[----:B------:R-:W-:-:S03]  /*3be0*/  FMUL R2, R29, R6 ;  /* 0x000000061d027220 */ /* 0x000fc60000400000 */
[----:B------:R-:W-:Y:S02]  /*3bf0*/  LEA.HI R32, P2, R25, R32, RZ, 0x1 ;  /* 0x0000002019207211 */ /* 0x000fe400078508ff */
[----:B------:R-:W-:Y:S02]  /*3c00*/  F2FP.F16.F32.PACK_AB R31, R2, R31 ;  /* 0x0000001f021f723e */ /* 0x000fe400000000ff */
[----:B------:R-:W-:Y:S02]  /*3c10*/  IADD3.X R25, PT, PT, RZ, R25, RZ, P2, !PT ;  /* 0x00000019ff197210 */ /* 0x000fe400017fe4ff */
[C---:B------:R-:W-:Y:S01]  /*3c20*/  SHF.L.U64.HI R2, R26.reuse, 0x1, R27 ;  /* 0x000000011a027819 */ /* 0x040fe2000001021b */
[----:B------:R-:W-:Y:S01]  /*3c30*/  IMAD.SHL.U32 R26, R26, 0x2, RZ ;  /* 0x000000021a1a7824 */ /* 0x000fe200078e00ff */
[C---:B------:R-:W-:Y:S02]  /*3c40*/  SHF.L.U64.HI R25, R32.reuse, 0x1, R25 ;  /* 0x0000000120197819 */ /* 0x040fe40000010219 */
[----:B------:R-:W-:-:S02]  /*3c50*/  SHF.L.U32 R32, R32, 0x1, RZ ;  /* 0x0000000120207819 */ /* 0x000fc400000006ff */
[----:B------:R-:W-:Y:S02]  /*3c60*/  LOP3.LUT R26, R26, 0xfffffffc, RZ, 0xc0, !PT ;  /* 0xfffffffc1a1a7812 */ /* 0x000fe400078ec0ff */
[----:B------:R-:W-:Y:S02]  /*3c70*/  LOP3.LUT R32, R32, 0xfffffffc, RZ, 0xc0, !PT ;  /* 0xfffffffc20207812 */ /* 0x000fe400078ec0ff */
[----:B------:R-:W-:Y:S02]  /*3c80*/  IADD3 R26, P0, PT, R26, UR8, RZ ;  /* 0x000000081a1a7c10 */ /* 0x000fe4000ff1e0ff */
[C---:B------:R-:W-:Y:S01]  /*3c90*/  IADD3 R28, P2, PT, R32.reuse, UR12, RZ ;  /* 0x0000000c201c7c10 */ /* 0x040fe2000ff5e0ff */
[----:B----4-:R-:W-:Y:S01]  /*3ca0*/  HFMA2 R31, R31, R0, R21 ;  /* 0x000000001f1f7231 */ /* 0x010fe20000000015 */
[----:B------:R-:W-:Y:S02]  /*3cb0*/  IADD3 R32, P3, PT, R32, UR4, RZ ;  /* 0x0000000420207c10 */ /* 0x000fe4000ff7e0ff */
[----:B------:R-:W-:-:S02]  /*3cc0*/  IADD3.X R27, PT, PT, R2, UR9, RZ, P0, !PT ;  /* 0x00000009021b7c10 */ /* 0x000fc400087fe4ff */
[C---:B------:R-:W-:Y:S02]  /*3cd0*/  IADD3.X R29, PT, PT, R25.reuse, UR13, RZ, P2, !PT ;  /* 0x0000000d191d7c10 */ /* 0x040fe400097fe4ff */
[----:B------:R-:W-:Y:S01]  /*3ce0*/  IADD3.X R33, PT, PT, R25, UR5, RZ, P3, !PT ;  /* 0x0000000519217c10 */ /* 0x000fe20009ffe4ff */
[----:B------:R0:W-:Y:S04]  /*3cf0*/  STG.E desc[UR14][R26.64], R31 ;  /* 0x0000001f1a007986 */ /* 0x0001e8000c10190e */
[----:B------:R1:W2:Y:S04]  /*3d00*/  LDG.E R29, desc[UR20][R28.64] ;  /* 0x000000141c1d7981 */ /* 0x0002a8000c1e1900 */
[----:B------:R-:W2:Y:S04]  /*3d10*/  LDG.E R32, desc[UR16][R32.64] ;  /* 0x0000001020207981 */ /* 0x000ea8000c1e1900 */
[----:B------:R-:W3:Y:S04]  /*3d20*/  LDG.E R2, desc[UR18][R18.64+0x2000] ;  /* 0x0020001212027981 */ /* 0x000ee8000c1e1900 */
[----:B------:R-:W4:Y:S04]  /*3d30*/  LDG.E R21, desc[UR14][R10.64+0x2000] ;  /* 0x0020000e0a157981 */ /* 0x000f28000c1e1900 */
[----:B------:R-:W4:Y:S01]  /*3d40*/  LDG.E R0, desc[UR16][R14.64+0x2000] ;  /* 0x002000100e007981 */ /* 0x000f22000c1e1900 */
[----:B0-----:R-:W-:-:S02]  /*3d50*/  IADD3 R26, P0, PT, R24, 0x1000, RZ ;  /* 0x00001000181a7810 */ /* 0x001fc40007f1e0ff */
[----:B------:R-:W-:-:S03]  /*3d60*/  IADD3 R22, P2, PT, R22, 0x1800, RZ ;  /* 0x0000180016167810 */ /* 0x000fc60007f5e0ff */
[----:B------:R-:W-:Y:S01]  /*3d70*/  IMAD.X R27, RZ, RZ, R13, P0 ;  /* 0x000000ffff1b7224 */ /* 0x000fe200000e060d */
[----:B------:R-:W-:-:S04]  /*3d80*/  IADD3.X R23, PT, PT, RZ, R23, RZ, P2, !PT ;  /* 0x00000017ff177210 */ /* 0x000fc800017fe4ff */
[----:B------:R-:W-:Y:S02]  /*3d90*/  LEA.HI R26, P0, R27, R26, RZ, 0x1 ;  /* 0x0000001a1b1a7211 */ /* 0x000fe400078108ff */
[----:B------:R-:W-:-:S04]  /*3da0*/  LEA.HI R22, P2, R23, R22, RZ, 0x1 ;  /* 0x0000001617167211 */ /* 0x000fc800078508ff */
[----:B-1----:R-:W-:-:S04]  /*3db0*/  SHF.L.U32 R28, R22, 0x1, RZ ;  /* 0x00000001161c7819 */ /* 0x002fc800000006ff */
[----:B------:R-:W-:Y:S01]  /*3dc0*/  LOP3.LUT R28, R28, 0xfffffffc, RZ, 0xc0, !PT ;  /* 0xfffffffc1c1c7812 */ /* 0x000fe200078ec0ff */
[----:B--2---:R-:W-:-:S04]  /*3dd0*/  HADD2 R29, R29, R32 ;  /* 0x000000201d1d7230 */ /* 0x004fc80000000000 */
[----:B---3--:R-:W-:-:S04]  /*3de0*/  HFMA2 R29, R29, 1, 1, R2 ;  /* 0x3c003c001d1d7831 */ /* 0x008fc80000000002 */
[----:B------:R-:W-:-:S04]  /*3df0*/  HADD2 R29, R29, R32 ;  /* 0x000000201d1d7230 */ /* 0x000fc80000000000 */
[----:B------:R-:W-:-:S05]  /*3e00*/  HFMA2 R29, R29, 1, 1, R2 ;  /* 0x3c003c001d1d7831 */ /* 0x000fca0000000002 */
[--C-:B------:R-:W-:Y:S02]  /*3e10*/  HADD2.F32 R25, -RZ, R29.reuse.H0_H0 ;  /* 0x2000001dff197230 */ /* 0x100fe40000004100 */
[----:B------:R-:W-:-:S03]  /*3e20*/  HADD2.F32 R29, -RZ, R29.H1_H1 ;  /* 0x3000001dff1d7230 */ /* 0x000fc60000004100 */
[C---:B------:R-:W-:Y:S02]  /*3e30*/  FADD R25, -R12.reuse, R25 ;  /* 0x000000190c197221 */ /* 0x040fe40000000100 */
[----:B------:R-:W-:Y:S02]  /*3e40*/  FADD R29, -R12, R29 ;  /* 0x0000001d0c1d7221 */ /* 0x000fe40000000100 */
[-C--:B------:R-:W-:Y:S02]  /*3e50*/  FMUL R25, R25, R6.reuse ;  /* 0x0000000619197220 */ /* 0x080fe40000400000 */
[----:B------:R-:W-:Y:S01]  /*3e60*/  FMUL R2, R29, R6 ;  /* 0x000000061d027220 */ /* 0x000fe20000400000 */
[----:B------:R-:W-:Y:S01]  /*3e70*/  IMAD.X R29, RZ, RZ, R27, P0 ;  /* 0x000000ffff1d7224 */ /* 0x000fe200000e061b */
[----:B------:R-:W-:-:S03]  /*3e80*/  IADD3.X R27, PT, PT, RZ, R23, RZ, P2, !PT ;  /* 0x00000017ff1b7210 */ /* 0x000fc600017fe4ff */
[----:B------:R-:W-:Y:S02]  /*3e90*/  F2FP.F16.F32.PACK_AB R23, R2, R25 ;  /* 0x000000190217723e */ /* 0x000fe400000000ff */
[C---:B------:R-:W-:Y:S01]  /*3ea0*/  SHF.L.U64.HI R2, R26.reuse, 0x1, R29 ;  /* 0x000000011a027819 */ /* 0x040fe2000001021d */
[----:B------:R-:W-:Y:S01]  /*3eb0*/  IMAD.SHL.U32 R26, R26, 0x2, RZ ;  /* 0x000000021a1a7824 */ /* 0x000fe200078e00ff */
[----:B------:R-:W-:-:S04]  /*3ec0*/  SHF.L.U64.HI R25, R22, 0x1, R27 ;  /* 0x0000000116197819 */ /* 0x000fc8000001021b */
[----:B------:R-:W-:Y:S02]  /*3ed0*/  LOP3.LUT R22, R26, 0xfffffffc, RZ, 0xc0, !PT ;  /* 0xfffffffc1a167812 */ /* 0x000fe400078ec0ff */
[----:B------:R-:W-:Y:S02]  /*3ee0*/  IADD3 R26, P2, PT, R28, UR12, RZ ;  /* 0x0000000c1c1a7c10 */ /* 0x000fe4000ff5e0ff */
[----:B------:R-:W-:Y:S01]  /*3ef0*/  IADD3 R22, P0, PT, R22, UR8, RZ ;  /* 0x0000000816167c10 */ /* 0x000fe2000ff1e0ff */
[----:B----4-:R-:W-:Y:S01]  /*3f00*/  HFMA2 R21, R23, R21, R0 ;  /* 0x0000001517157231 */ /* 0x010fe20000000000 */
[----:B------:R-:W-:Y:S02]  /*3f10*/  IADD3 R28, P3, PT, R28, UR4, RZ ;  /* 0x000000041c1c7c10 */ /* 0x000fe4000ff7e0ff */
[----:B------:R-:W-:Y:S02]  /*3f20*/  IADD3.X R23, PT, PT, R2, UR9, RZ, P0, !PT ;  /* 0x0000000902177c10 */ /* 0x000fe400087fe4ff */
[----:B------:R-:W-:-:S02]  /*3f30*/  IADD3.X R27, PT, PT, R25, UR13, RZ, P2, !PT ;  /* 0x0000000d191b7c10 */ /* 0x000fc400097fe4ff */
[----:B------:R-:W-:Y:S01]  /*3f40*/  IADD3.X R29, PT, PT, R25, UR5, RZ, P3, !PT ;  /* 0x00000005191d7c10 */ /* 0x000fe20009ffe4ff */
[----:B------:R0:W-:Y:S04]  /*3f50*/  STG.E desc[UR14][R22.64], R21 ;  /* 0x0000001516007986 */ /* 0x0001e8000c10190e */
[----:B------:R-:W2:Y:S04]  /*3f60*/  LDG.E R27, desc[UR20][R26.64] ;  /* 0x000000141a1b7981 */ /* 0x000ea8000c1e1900 */
[----:B------:R-:W2:Y:S04]  /*3f70*/  LDG.E R28, desc[UR16][R28.64] ;  /* 0x000000101c1c7981 */ /* 0x000ea8000c1e1900 */
[----:B------:R-:W3:Y:S04]  /*3f80*/  LDG.E R18, desc[UR18][R18.64+0x3000] ;  /* 0x0030001212127981 */ /* 0x000ee8000c1e1900 */
[----:B------:R1:W4:Y:S04]  /*3f90*/  LDG.E R10, desc[UR14][R10.64+0x3000] ;  /* 0x0030000e0a0a7981 */ /* 0x000328000c1e1900 */
[----:B------:R-:W4:Y:S01]  /*3fa0*/  LDG.E R15, desc[UR16][R14.64+0x3000] ;  /* 0x003000100e0f7981 */ /* 0x000f22000c1e1900 */
[----:B------:R-:W-:-:S05]  /*3fb0*/  IADD3 R2, P0, PT, R24, 0x1800, RZ ;  /* 0x0000180018027810 */ /* 0x000fca0007f1e0ff */
[----:B0-----:R-:W-:-:S05]  /*3fc0*/  IMAD.X R21, RZ, RZ, R13, P0 ;  /* 0x000000ffff157224 */ /* 0x001fca00000e060d */
[----:B------:R-:W-:-:S04]  /*3fd0*/  LEA.HI R2, P0, R21, R2, RZ, 0x1 ;  /* 0x0000000215027211 */ /* 0x000fc800078108ff */
[----:B-1----:R-:W-:Y:S02]  /*3fe0*/  IADD3.X R11, PT, PT, RZ, R21, RZ, P0, !PT ;  /* 0x00000015ff0b7210 */ /* 0x002fe400007fe4ff */
[----:B------:R-:W-:Y:S01]  /*3ff0*/  IADD3 R30, PT, PT, R20, 0x1000, -R30 ;  /* 0x00001000141e7810 */ /* 0x000fe20007ffe81e */
[----:B--2---:R-:W-:-:S04]  /*4000*/  HADD2 R27, R27, R28 ;  /* 0x0000001c1b1b7230 */ /* 0x004fc80000000000 */
[----:B---3--:R-:W-:-:S04]  /*4010*/  HFMA2 R27, R27, 1, 1, R18 ;  /* 0x3c003c001b1b7831 */ /* 0x008fc80000000012 */
[----:B------:R-:W-:-:S04]  /*4020*/  HADD2 R27, R27, R28 ;  /* 0x0000001c1b1b7230 */ /* 0x000fc80000000000 */
[----:B------:R-:W-:Y:S02]  /*4030*/  HFMA2 R27, R27, 1, 1, R18 ;  /* 0x3c003c001b1b7831 */ /* 0x000fe40000000012 */
[----:B------:R-:W-:-:S03]  /*4040*/  IMAD.SHL.U32 R18, R2, 0x2, RZ ;  /* 0x0000000202127824 */ /* 0x000fc600078e00ff */
[--C-:B------:R-:W-:Y:S02]  /*4050*/  HADD2.F32 R13, -RZ, R27.reuse.H0_H0 ;  /* 0x2000001bff0d7230 */ /* 0x100fe40000004100 */
[----:B------:R-:W-:Y:S01]  /*4060*/  HADD2.F32 R27, -RZ, R27.H1_H1 ;  /* 0x3000001bff1b7230 */ /* 0x000fe20000004100 */
[----:B------:R-:W-:Y:S02]  /*4070*/  LOP3.LUT R18, R18, 0xfffffffc, RZ, 0xc0, !PT ;  /* 0xfffffffc12127812 */ /* 0x000fe400078ec0ff */
[C---:B------:R-:W-:Y:S02]  /*4080*/  FADD R13, -R12.reuse, R13 ;  /* 0x0000000d0c0d7221 */ /* 0x040fe40000000100 */
[----:B------:R-:W-:Y:S01]  /*4090*/  FADD R27, -R12, R27 ;  /* 0x0000001b0c1b7221 */ /* 0x000fe20000000100 */
[----:B------:R-:W-:Y:S01]  /*40a0*/  SHF.L.U64.HI R2, R2, 0x1, R11 ;  /* 0x0000000102027819 */ /* 0x000fe2000001020b */
[-C--:B------:R-:W-:Y:S01]  /*40b0*/  FMUL R13, R13, R6.reuse ;  /* 0x000000060d0d7220 */ /* 0x080fe20000400000 */
[----:B------:R-:W-:Y:S01]  /*40c0*/  IADD3 R18, P0, PT, R18, UR8, RZ ;  /* 0x0000000812127c10 */ /* 0x000fe2000ff1e0ff */
[----:B------:R-:W-:-:S03]  /*40d0*/  FMUL R0, R27, R6 ;  /* 0x000000061b007220 */ /* 0x000fc60000400000 */
[----:B------:R-:W-:Y:S02]  /*40e0*/  IADD3.X R19, PT, PT, R2, UR9, RZ, P0, !PT ;  /* 0x0000000902137c10 */ /* 0x000fe400087fe4ff */
[----:B------:R-:W-:Y:S02]  /*40f0*/  F2FP.F16.F32.PACK_AB R0, R0, R13 ;  /* 0x0000000d0000723e */ /* 0x000fe400000000ff */
[----:B------:R-:W-:-:S03]  /*4100*/  ISETP.GE.AND P0, PT, R30, R3, PT ;  /* 0x000000031e00720c */ /* 0x000fc60003f06270 */
[----:B----4-:R-:W-:-:S05]  /*4110*/  HFMA2 R15, R0, R10, R15 ;  /* 0x0000000a000f7231 */ /* 0x010fca000000000f */
[----:B------:R0:W-:Y:S05]  /*4120*/  STG.E desc[UR14][R18.64], R15 ;  /* 0x0000000f12007986 */ /* 0x0001ea000c10190e */
[----:B------:R-:W-:Y:S05]  /*4130*/  @!P0 BRA `(.L_x_88) ;  /* 0xfffffff400448947 */ /* 0x000fea000383ffff */
.L_x_85:
[----:B------:R-:W-:Y:S05]  /*4140*/  BSYNC.RECONVERGENT B0 ;  /* 0x0000000000007941 */ /* 0x000fea0003800200 */
.L_x_84:
[----:B------:R-:W5:Y:S01]  /*4150*/  LDCU.64 UR4, c[0x0][0x3c0] ;  /* 0x00007800ff0477ac */ /* 0x000f620008000a00 */
[----:B---3--:R-:W-:-:S04]  /*4160*/  IADD3 R4, P0, PT, R7, R4, RZ ;  /* 0x0000000407047210 */ /* 0x008fc80007f1e0ff */
[----:B------:R-:W-:Y:S02]  /*4170*/  IADD3.X R5, PT, PT, RZ, R5, RZ, P0, !PT ;  /* 0x00000005ff057210 */ /* 0x000fe400007fe4ff */
[----:B-----5:R-:W-:-:S04]  /*4180*/  ISETP.GE.U32.AND P0, PT, R4, UR4, PT ;  /* 0x0000000404007c0c */ /* 0x020fc8000bf06070 */
[----:B------:R-:W-:-:S13]  /*4190*/  ISETP.GE.AND.EX P0, PT, R5, UR5, PT, P0 ;  /* 0x0000000505007c0c */ /* 0x000fda000bf06300 */
[----:B------:R-:W-:Y:S05]  /*41a0*/  @!P0 BRA `(.L_x_89) ;  /* 0xffffffc000388947 */ /* 0x000fea000383ffff */
[----:B------:R-:W-:Y:S05]  /*41b0*/  EXIT ;  /* 0x000000000000794d */ /* 0x000fea0003800000 */
.L_x_46:
[----:B------:R-:W-:Y:S01]  /*41c0*/  IMAD.MOV.U32 R13, RZ, RZ, R10 ;  /* 0x000000ffff0d7224 */ /* 0x000fe200078e000a */
[----:B------:R-:W-:Y:S01]  /*41d0*/  MOV R12, 0x10 ;  /* 0x00000010000c7802 */ /* 0x000fe20000000f00 */
[----:B------:R-:W-:Y:S01]  /*41e0*/  IMAD.MOV.U32 R11, RZ, RZ, 0x1f ;  /* 0x0000001fff0b7424 */ /* 0x000fe200078e00ff */
[----:B------:R-:W-:-:S07]  /*41f0*/  MOV R15, 0xffffffff ;  /* 0xffffffff000f7802 */ /* 0x000fce0000000f00 */
[----:B0--3--:R-:W-:Y:S05]  /*4200*/  WARPSYNC.COLLECTIVE R15, `(.L_x_90) ;  /* 0x000000000f087348 */ /* 0x009fea0003c00000 */
[----:B------:R1:W2:Y:S02]  /*4210*/  SHFL.DOWN P6, R14, R13, R12, R11 ;  /* 0x0800000c0d0e7389 */ /* 0x0002a400000c000b */
[----:B0123--:R-:W-:Y:S05]  /*4220*/  ENDCOLLECTIVE ;  /* 0x000000000000791b */ /* 0x00ffea0003800000 */
.L_x_90:
[----:B------:R-:W-:Y:S01]  /*4230*/  MOV R13, R6 ;  /* 0x00000006000d7202 */ /* 0x000fe20000000f00 */
[----:B------:R-:W-:-:S07]  /*4240*/  IMAD.MOV.U32 R19, RZ, RZ, R14 ;  /* 0x000000ffff137224 */ /* 0x000fce00078e000e */
[----:B------:R-:W-:Y:S05]  /*4250*/  WARPSYNC.COLLECTIVE R15, `(.L_x_91) ;  /* 0x000000000f087348 */ /* 0x000fea0003c00000 */
[----:B------:R0:W1:Y:S02]  /*4260*/  SHFL.DOWN P6, R14, R13, R12, R11 ;  /* 0x0800000c0d0e7389 */ /* 0x00006400000c000b */
[----:B01----:R-:W-:Y:S05]  /*4270*/  ENDCOLLECTIVE ;  /* 0x000000000000791b */ /* 0x003fea0003800000 */
.L_x_91:
[----:B------:R-:W-:Y:S01]  /*4280*/  MOV R13, R18 ;  /* 0x00000012000d7202 */ /* 0x000fe20000000f00 */
[----:B------:R-:W-:-:S07]  /*4290*/  IMAD.MOV.U32 R20, RZ, RZ, R14 ;  /* 0x000000ffff147224 */ /* 0x000fce00078e000e */
[----:B------:R-:W-:Y:S05]  /*42a0*/  WARPSYNC.COLLECTIVE R15, `(.L_x_92) ;  /* 0x000000000f087348 */ /* 0x000fea0003c00000 */
[----:B------:R0:W1:Y:S02]  /*42b0*/  SHFL.DOWN P6, R14, R13, R12, R11 ;  /* 0x0800000c0d0e7389 */ /* 0x00006400000c000b */
[----:B01----:R-:W-:Y:S05]  /*42c0*/  ENDCOLLECTIVE ;  /* 0x000000000000791b */ /* 0x003fea0003800000 */
.L_x_92:
[----:B------:R-:W-:Y:S05]  /*42d0*/  BRA `(.L_x_93) ;  /* 0xffffffd400307947 */ /* 0x000fea000383ffff */
.L_x_49:
[----:B------:R-:W-:Y:S01]  /*42e0*/  HFMA2 R12, -RZ, RZ, 0, 4.76837158203125e-07 ;  /* 0x00000008ff0c7431 */ /* 0x000fe200000001ff */
[----:B------:R-:W-:Y:S01]  /*42f0*/  BSSY B0, `(.L_x_94) ;  /* 0x0000007000007945 */ /* 0x000fe20003800000 */
[----:B------:R-:W-:Y:S01]  /*4300*/  IMAD.MOV.U32 R13, RZ, RZ, R10 ;  /* 0x000000ffff0d7224 */ /* 0x000fe200078e000a */
[----:B------:R-:W-:Y:S01]  /*4310*/  MOV R15, 0xffffffff ;  /* 0xffffffff000f7802 */ /* 0x000fe20000000f00 */
[----:B------:R-:W-:-:S07]  /*4320*/  IMAD.MOV.U32 R11, RZ, RZ, 0x1f ;  /* 0x0000001fff0b7424 */ /* 0x000fce00078e00ff */
[----:B-1234-:R-:W-:Y:S05]  /*4330*/  WARPSYNC.COLLECTIVE R15, `(.L_x_95) ;  /* 0x000000000f087348 */ /* 0x01efea0003c00000 */
[----:B------:R0:W0:Y:S02]  /*4340*/  SHFL.DOWN P6, R14, R13, R12, R11 ;  /* 0x0800000c0d0e7389 */ /* 0x00002400000c000b */
[----:B01234-:R-:W-:Y:S05]  /*4350*/  ENDCOLLECTIVE ;  /* 0x000000000000791b */ /* 0x01ffea0003800000 */
.L_x_95:
[----:B------:R-:W-:Y:S05]  /*4360*/  BSYNC B0 ;  /* 0x0000000000007941 */ /* 0x000fea0003800000 */
.L_x_94:
[----:B------:R-:W-:Y:S01]  /*4370*/  HFMA2 R11, -RZ, RZ, 0, 1.847743988037109375e-06 ;  /* 0x0000001fff0b7431 */ /* 0x000fe200000001ff */
[----:B------:R-:W-:Y:S01]  /*4380*/  MOV R13, R6 ;  /* 0x00000006000d7202 */ /* 0x000fe20000000f00 */
[----:B------:R-:W-:Y:S02]  /*4390*/  IMAD.MOV.U32 R12, RZ, RZ, 0x8 ;  /* 0x00000008ff0c7424 */ /* 0x000fe400078e00ff */
[----:B------:R-:W-:Y:S02]  /*43a0*/  IMAD.MOV.U32 R15, RZ, RZ, -0x1 ;  /* 0xffffffffff0f7424 */ /* 0x000fe400078e00ff */
[----:B------:R-:W-:-:S07]  /*43b0*/  IMAD.MOV.U32 R19, RZ, RZ, R14 ;  /* 0x000000ffff137224 */ /* 0x000fce00078e000e */
[----:B------:R-:W-:Y:S05]  /*43c0*/  WARPSYNC.COLLECTIVE R15, `(.L_x_96) ;  /* 0x000000000f087348 */ /* 0x000fea0003c00000 */
[----:B------:R0:W1:Y:S02]  /*43d0*/  SHFL.DOWN P6, R14, R13, R12, R11 ;  /* 0x0800000c0d0e7389 */ /* 0x00006400000c000b */
[----:B01----:R-:W-:Y:S05]  /*43e0*/  ENDCOLLECTIVE ;  /* 0x000000000000791b */ /* 0x003fea0003800000 */
.L_x_96:
[----:B------:R-:W-:Y:S01]  /*43f0*/  IMAD.MOV.U32 R13, RZ, RZ, R18 ;  /* 0x000000ffff0d7224 */ /* 0x000fe200078e0012 */
[----:B------:R-:W-:-:S07]  /*4400*/  MOV R20, R14 ;  /* 0x0000000e00147202 */ /* 0x000fce0000000f00 */
[----:B------:R-:W-:Y:S05]  /*4410*/  WARPSYNC.COLLECTIVE R15, `(.L_x_97) ;  /* 0x000000000f087348 */ /* 0x000fea0003c00000 */
[----:B------:R0:W1:Y:S02]  /*4420*/  SHFL.DOWN P6, R14, R13, R12, R11 ;  /* 0x0800000c0d0e7389 */ /* 0x00006400000c000b */
[----:B01----:R-:W-:Y:S05]  /*4430*/  ENDCOLLECTIVE ;  /* 0x000000000000791b */ /* 0x003fea0003800000 */
.L_x_97:
[----:B------:R-:W-:Y:S05]  /*4440*/  BRA `(.L_x_98) ;  /* 0xffffffd400307947 */ /* 0x000fea000383ffff */
.L_x_52:
[----:B------:R-:W-:Y:S01]  /*4450*/  HFMA2 R11, -RZ, RZ, 0, 1.847743988037109375e-06 ;  /* 0x0000001fff0b7431 */ /* 0x000fe200000001ff */
[----:B------:R-:W-:Y:S01]  /*4460*/  BSSY B0, `(.L_x_99) ;  /* 0x0000007000007945 */ /* 0x000fe20003800000 */
[----:B------:R-:W-:Y:S01]  /*4470*/  MOV R13, R10 ;  /* 0x0000000a000d7202 */ /* 0x000fe20000000f00 */
[----:B------:R-:W-:Y:S02]  /*4480*/  IMAD.MOV.U32 R12, RZ, RZ, 0x4 ;  /* 0x00000004ff0c7424 */ /* 0x000fe400078e00ff */
[----:B------:R-:W-:-:S07]  /*4490*/  IMAD.MOV.U32 R15, RZ, RZ, -0x1 ;  /* 0xffffffffff0f7424 */ /* 0x000fce00078e00ff */
[----:B-1234-:R-:W-:Y:S05]  /*44a0*/  WARPSYNC.COLLECTIVE R15, `(.L_x_100) ;  /* 0x000000000f087348 */ /* 0x01efea0003c00000 */
[----:B------:R0:W0:Y:S02]  /*44b0*/  SHFL.DOWN P6, R14, R13, R12, R11 ;  /* 0x0800000c0d0e7389 */ /* 0x00002400000c000b */
[----:B01234-:R-:W-:Y:S05]  /*44c0*/  ENDCOLLECTIVE ;  /* 0x000000000000791b */ /* 0x01ffea0003800000 */
.L_x_100:
[----:B------:R-:W-:Y:S05]  /*44d0*/  BSYNC B0 ;  /* 0x0000000000007941 */ /* 0x000fea0003800000 */
.L_x_99:
[----:B------:R-:W-:Y:S02]  /*44e0*/  HFMA2 R12, -RZ, RZ, 0, 2.384185791015625e-07 ;  /* 0x00000004ff0c7431 */ /* 0x000fe400000001ff */
[----:B------:R-:W-:Y:S01]  /*44f0*/  IMAD.MOV.U32 R13, RZ, RZ, R6 ;  /* 0x000000ffff0d7224 */ /* 0x000fe200078e0006 */
[----:B------:R-:W-:Y:S01]  /*4500*/  MOV R15, 0xffffffff ;  /* 0xffffffff000f7802 */ /* 0x000fe20000000f00 */
[----:B------:R-:W-:Y:S01]  /*4510*/  IMAD.MOV.U32 R11, RZ, RZ, 0x1f ;  /* 0x0000001fff0b7424 */ /* 0x000fe200078e00ff */
[----:B------:R-:W-:-:S07]  /*4520*/  MOV R19, R14 ;  /* 0x0000000e00137202 */ /* 0x000fce0000000f00 */
[----:B------:R-:W-:Y:S05]  /*4530*/  WARPSYNC.COLLECTIVE R15, `(.L_x_101) ;  /* 0x000000000f087348 */ /* 0x000fea0003c00000 */
[----:B------:R0:W1:Y:S02]  /*4540*/  SHFL.DOWN P6, R14, R13, R12, R11 ;  /* 0x0800000c0d0e7389 */ /* 0x00006400000c000b */
[----:B01----:R-:W-:Y:S05]  /*4550*/  ENDCOLLECTIVE ;  /* 0x000000000000791b */ /* 0x003fea0003800000 */
.L_x_101:
[----:B------:R-:W-:Y:S01]  /*4560*/  MOV R13, R18 ;  /* 0x00000012000d7202 */ /* 0x000fe20000000f00 */
[----:B------:R-:W-:-:S07]  /*4570*/  IMAD.MOV.U32 R20, RZ, RZ, R14 ;  /* 0x000000ffff147224 */ /* 0x000fce00078e000e */
[----:B------:R-:W-:Y:S05]  /*4580*/  WARPSYNC.COLLECTIVE R15, `(.L_x_102) ;  /* 0x000000000f087348 */ /* 0x000fea0003c00000 */
[----:B------:R0:W1:Y:S02]  /*4590*/  SHFL.DOWN P6, R14, R13, R12, R11 ;  /* 0x0800000c0d0e7389 */ /* 0x00006400000c000b */
[----:B01----:R-:W-:Y:S05]  /*45a0*/  ENDCOLLECTIVE ;  /* 0x000000000000791b */ /* 0x003fea0003800000 */
.L_x_102:
[----:B------:R-:W-:Y:S05]  /*45b0*/  BRA `(.L_x_103) ;  /* 0xffffffd400307947 */ /* 0x000fea000383ffff */
.L_x_55:
[----:B------:R-:W-:Y:S01]  /*45c0*/  HFMA2 R12, -RZ, RZ, 0, 1.1920928955078125e-07 ;  /* 0x00000002ff0c7431 */ /* 0x000fe200000001ff */
[----:B------:R-:W-:Y:S01]  /*45d0*/  BSSY B0, `(.L_x_104) ;  /* 0x0000007000007945 */ /* 0x000fe20003800000 */
[----:B------:R-:W-:Y:S01]  /*45e0*/  IMAD.MOV.U32 R13, RZ, RZ, R10 ;  /* 0x000000ffff0d7224 */ /* 0x000fe200078e000a */
[----:B------:R-:W-:Y:S01]  /*45f0*/  MOV R15, 0xffffffff ;  /* 0xffffffff000f7802 */ /* 0x000fe20000000f00 */
[----:B------:R-:W-:-:S07]  /*4600*/  IMAD.MOV.U32 R11, RZ, RZ, 0x1f ;  /* 0x0000001fff0b7424 */ /* 0x000fce00078e00ff */
[----:B-1234-:R-:W-:Y:S05]  /*4610*/  WARPSYNC.COLLECTIVE R15, `(.L_x_105) ;  /* 0x000000000f087348 */ /* 0x01efea0003c00000 */
[----:B------:R0:W0:Y:S02]  /*4620*/  SHFL.DOWN P6, R14, R13, R12, R11 ;  /* 0x0800000c0d0e7389 */ /* 0x00002400000c000b */
[----:B01234-:R-:W-:Y:S05]  /*4630*/  ENDCOLLECTIVE ;  /* 0x000000000000791b */ /* 0x01ffea0003800000 */
.L_x_105:
[----:B------:R-:W-:Y:S05]  /*4640*/  BSYNC B0 ;  /* 0x0000000000007941 */ /* 0x000fea0003800000 */
.L_x_104:
[----:B------:R-:W-:Y:S02]  /*4650*/  HFMA2 R12, -RZ, RZ, 0, 1.1920928955078125e-07 ;  /* 0x00000002ff0c7431 */ /* 0x000fe400000001ff */
[----:B------:R-:W-:Y:S01]  /*4660*/  IMAD.MOV.U32 R13, RZ, RZ, R6 ;  /* 0x000000ffff0d7224 */ /* 0x000fe200078e0006 */
[----:B------:R-:W-:Y:S01]  /*4670*/  MOV R11, 0x1f ;  /* 0x0000001f000b7802 */ /* 0x000fe20000000f00 */
[----:B------:R-:W-:Y:S01]  /*4680*/  IMAD.MOV.U32 R15, RZ, RZ, -0x1 ;  /* 0xffffffffff0f7424 */ /* 0x000fe200078e00ff */
[----:B------:R-:W-:-:S07]  /*4690*/  MOV R19, R14 ;  /* 0x0000000e00137202 */ /* 0x000fce0000000f00 */
[----:B------:R-:W-:Y:S05]  /*46a0*/  WARPSYNC.COLLECTIVE R15, `(.L_x_106) ;  /* 0x000000000f087348 */ /* 0x000fea0003c00000 */
[----:B------:R0:W1:Y:S02]  /*46b0*/  SHFL.DOWN P6, R14, R13, R12, R11 ;  /* 0x0800000c0d0e7389 */ /* 0x00006400000c000b */
[----:B01----:R-:W-:Y:S05]  /*46c0*/  ENDCOLLECTIVE ;  /* 0x000000000000791b */ /* 0x003fea0003800000 */
.L_x_106:
[----:B------:R-:W-:Y:S02]  /*46d0*/  MOV R13, R18 ;  /* 0x00000012000d7202 */ /* 0x000fe40000000f00 */
[----:B------:R-:W-:-:S07]  /*46e0*/  MOV R20, R14 ;  /* 0x0000000e00147202 */ /* 0x000fce0000000f00 */
[----:B------:R-:W-:Y:S05]  /*46f0*/  WARPSYNC.COLLECTIVE R15, `(.L_x_107) ;  /* 0x000000000f087348 */ /* 0x000fea0003c00000 */
[----:B------:R0:W1:Y:S02]  /*4700*/  SHFL.DOWN P6, R14, R13, R12, R11 ;  /* 0x0800000c0d0e7389 */ /* 0x00006400000c000b */
[----:B01----:R-:W-:Y:S05]  /*4710*/  ENDCOLLECTIVE ;  /* 0x000000000000791b */ /* 0x003fea0003800000 */
.L_x_107:
[----:B------:R-:W-:Y:S05]  /*4720*/  BRA `(.L_x_108) ;  /* 0xffffffd400307947 */ /* 0x000fea000383ffff */
.L_x_58:
[----:B------:R-:W-:Y:S01]  /*4730*/  HFMA2 R12, -RZ, RZ, 0, 5.9604644775390625e-08 ;  /* 0x00000001ff0c7431 */ /* 0x000fe200000001ff */
[----:B------:R-:W-:Y:S01]  /*4740*/  BSSY B0, `(.L_x_109) ;  /* 0x0000007000007945 */ /* 0x000fe20003800000 */
[----:B------:R-:W-:Y:S01]  /*4750*/  IMAD.MOV.U32 R13, RZ, RZ, R10 ;  /* 0x000000ffff0d7224 */ /* 0x000fe200078e000a */
[----:B------:R-:W-:Y:S01]  /*4760*/  MOV R11, 0x1f ;  /* 0x0000001f000b7802 */ /* 0x000fe20000000f00 */
[----:B------:R-:W-:-:S07]  /*4770*/  IMAD.MOV.U32 R15, RZ, RZ, -0x1 ;  /* 0xffffffffff0f7424 */ /* 0x000fce00078e00ff */
[----:B-1234-:R-:W-:Y:S05]  /*4780*/  WARPSYNC.COLLECTIVE R15, `(.L_x_110) ;  /* 0x000000000f087348 */ /* 0x01efea0003c00000 */
[----:B------:R0:W0:Y:S02]  /*4790*/  SHFL.DOWN P6, R14, R13, R12, R11 ;  /* 0x0800000c0d0e7389 */ /* 0x00002400000c000b */
[----:B01234-:R-:W-:Y:S05]  /*47a0*/  ENDCOLLECTIVE ;  /* 0x000000000000791b */ /* 0x01ffea0003800000 */
.L_x_110:
[----:B------:R-:W-:Y:S05]  /*47b0*/  BSYNC B0 ;  /* 0x0000000000007941 */ /* 0x000fea0003800000 */
.L_x_109:
[----:B------:R-:W-:Y:S01]  /*47c0*/  HFMA2 R11, -RZ, RZ, 0, 1.847743988037109375e-06 ;  /* 0x0000001fff0b7431 */ /* 0x000fe200000001ff */
[----:B------:R-:W-:Y:S01]  /*47d0*/  MOV R13, R6 ;  /* 0x00000006000d7202 */ /* 0x000fe20000000f00 */
[----:B------:R-:W-:Y:S01]  /*47e0*/  IMAD.MOV.U32 R12, RZ, RZ, 0x1 ;  /* 0x00000001ff0c7424 */ /* 0x000fe200078e00ff */
[----:B------:R-:W-:Y:S02]  /*47f0*/  MOV R15, 0xffffffff ;  /* 0xffffffff000f7802 */ /* 0x000fe40000000f00 */
[----:B------:R-:W-:-:S07]  /*4800*/  MOV R19, R14 ;  /* 0x0000000e00137202 */ /* 0x000fce0000000f00 */
[----:B------:R-:W-:Y:S05]  /*4810*/  WARPSYNC.COLLECTIVE R15, `(.L_x_111) ;  /* 0x000000000f087348 */ /* 0x000fea0003c00000 */
[----:B------:R0:W1:Y:S02]  /*4820*/  SHFL.DOWN P6, R14, R13, R12, R11 ;  /* 0x0800000c0d0e7389 */ /* 0x00006400000c000b */
[----:B01----:R-:W-:Y:S05]  /*4830*/  ENDCOLLECTIVE ;  /* 0x000000000000791b */ /* 0x003fea0003800000 */
.L_x_111:
[----:B------:R-:W-:Y:S01]  /*4840*/  MOV R13, R18 ;  /* 0x00000012000d7202 */ /* 0x000fe20000000f00 */
[----:B------:R-:W-:-:S07]  /*4850*/  IMAD.MOV.U32 R20, RZ, RZ, R14 ;  /* 0x000000ffff147224 */ /* 0x000fce00078e000e */
[----:B------:R-:W-:Y:S05]  /*4860*/  WARPSYNC.COLLECTIVE R15, `(.L_x_112) ;  /* 0x000000000f087348 */ /* 0x000fea0003c00000 */
[----:B------:R0:W1:Y:S02]  /*4870*/  SHFL.DOWN P6, R14, R13, R12, R11 ;  /* 0x0800000c0d0e7389 */ /* 0x00006400000c000b */
[----:B01----:R-:W-:Y:S05]  /*4880*/  ENDCOLLECTIVE ;  /* 0x000000000000791b */ /* 0x003fea0003800000 */
.L_x_112:
[----:B------:R-:W-:Y:S05]  /*4890*/  BRA `(.L_x_113) ;  /* 0xffffffd400307947 */ /* 0x000fea000383ffff */
.L_x_65:
[----:B------:R-:W-:Y:S01]  /*48a0*/  HFMA2 R12, -RZ, RZ, 0, 9.5367431640625e-07 ;  /* 0x00000010ff0c7431 */ /* 0x000fe200000001ff */
[----:B------:R-:W-:Y:S01]  /*48b0*/  MOV R15, 0xffffffff ;  /* 0xffffffff000f7802 */ /* 0x000fe20000000f00 */
[----:B0-----:R-:W-:Y:S01]  /*48c0*/  IMAD.MOV.U32 R13, RZ, RZ, R18 ;  /* 0x000000ffff0d7224 */ /* 0x001fe200078e0012 */
[----:B------:R-:W-:-:S07]  /*48d0*/  MOV R11, 0x1f ;  /* 0x0000001f000b7802 */ /* 0x000fce0000000f00 */
[----:B-1234-:R-:W-:Y:S05]  /*48e0*/  WARPSYNC.COLLECTIVE R15, `(.L_x_114) ;  /* 0x000000000f087348 */ /* 0x01efea0003c00000 */
[----:B------:R-:W-:Y:S01]  /*48f0*/  NOP ;  /* 0x0000000000007918 */ /* 0x000fe20000000000 */
[----:B-1234-:R-:W-:Y:S05]  /*4900*/  ENDCOLLECTIVE ;  /* 0x000000000000791b */ /* 0x01efea0003800000 */
.L_x_114:
[----:B------:R-:W-:Y:S05]  /*4910*/  WARPSYNC.COLLECTIVE R15, `(.L_x_115) ;  /* 0x000000000f087348 */ /* 0x000fea0003c00000 */
[----:B------:R0:W1:Y:S02]  /*4920*/  SHFL.DOWN P6, R14, R13, R12, R11 ;  /* 0x0800000c0d0e7389 */ /* 0x00006400000c000b */
[----:B01----:R-:W-:Y:S05]  /*4930*/  ENDCOLLECTIVE ;  /* 0x000000000000791b */ /* 0x003fea0003800000 */
.L_x_115:
[----:B------:R-:W-:Y:S01]  /*4940*/  MOV R13, R19 ;  /* 0x00000013000d7202 */ /* 0x000fe20000000f00 */
[----:B------:R-:W-:-:S07]  /*4950*/  IMAD.MOV.U32 R21, RZ, RZ, R14 ;  /* 0x000000ffff157224 */ /* 0x000fce00078e000e */
[----:B------:R-:W-:Y:S05]  /*4960*/  WARPSYNC.COLLECTIVE R15, `(.L_x_116) ;  /* 0x000000000f087348 */ /* 0x000fea0003c00000 */
[----:B------:R0:W1:Y:S02]  /*4970*/  SHFL.DOWN P6, R14, R13, R12, R11 ;  /* 0x0800000c0d0e7389 */ /* 0x00006400000c000b */
[----:B01----:R-:W-:Y:S05]  /*4980*/  ENDCOLLECTIVE ;  /* 0x000000000000791b */ /* 0x003fea0003800000 */
.L_x_116:
[----:B------:R-:W-:Y:S01]  /*4990*/  IMAD.MOV.U32 R13, RZ, RZ, R6 ;  /* 0x000000ffff0d7224 */ /* 0x000fe200078e0006 */
[----:B------:R-:W-:-:S07]  /*49a0*/  MOV R10, R14 ;  /* 0x0000000e000a7202 */ /* 0x000fce0000000f00 */
[----:B------:R-:W-:Y:S05]  /*49b0*/  WARPSYNC.COLLECTIVE R15, `(.L_x_117) ;  /* 0x000000000f087348 */ /* 0x000fea0003c00000 */
[----:B------:R0:W1:Y:S02]  /*49c0*/  SHFL.DOWN P6, R14, R13, R12, R11 ;  /* 0x0800000c0d0e7389 */ /* 0x00006400000c000b */
[----:B01----:R-:W-:Y:S05]  /*49d0*/  ENDCOLLECTIVE ;  /* 0x000000000000791b */ /* 0x003fea0003800000 */
.L_x_117:
[----:B------:R-:W-:Y:S05]  /*49e0*/  BRA `(.L_x_118) ;  /* 0xffffffd400d87947 */ /* 0x000fea000383ffff */
.L_x_68:
[----:B------:R-:W-:Y:S01]  /*49f0*/  HFMA2 R12, -RZ, RZ, 0, 4.76837158203125e-07 ;  /* 0x00000008ff0c7431 */ /* 0x000fe200000001ff */
[----:B------:R-:W-:Y:S01]  /*4a00*/  BSSY B0, `(.L_x_119) ;  /* 0x0000007000007945 */ /* 0x000fe20003800000 */
[----:B------:R-:W-:Y:S01]  /*4a10*/  MOV R13, R18 ;  /* 0x00000012000d7202 */ /* 0x000fe20000000f00 */
[----:B------:R-:W-:Y:S01]  /*4a20*/  IMAD.MOV.U32 R11, RZ, RZ, 0x1f ;  /* 0x0000001fff0b7424 */ /* 0x000fe200078e00ff */
[----:B------:R-:W-:-:S07]  /*4a30*/  MOV R15, 0xffffffff ;  /* 0xffffffff000f7802 */ /* 0x000fce0000000f00 */
[----:B0-234-:R-:W-:Y:S05]  /*4a40*/  WARPSYNC.COLLECTIVE R15, `(.L_x_120) ;  /* 0x000000000f087348 */ /* 0x01dfea0003c00000 */
[----:B------:R1:W0:Y:S02]  /*4a50*/  SHFL.DOWN P6, R14, R13, R12, R11 ;  /* 0x0800000c0d0e7389 */ /* 0x00022400000c000b */
[----:B01234-:R-:W-:Y:S05]  /*4a60*/  ENDCOLLECTIVE ;  /* 0x000000000000791b */ /* 0x01ffea0003800000 */
.L_x_120:
[----:B------:R-:W-:Y:S05]  /*4a70*/  BSYNC B0 ;  /* 0x0000000000007941 */ /* 0x000fea0003800000 */
.L_x_119:
[----:B------:R-:W-:Y:S02]  /*4a80*/  HFMA2 R12, -RZ, RZ, 0, 4.76837158203125e-07 ;  /* 0x00000008ff0c7431 */ /* 0x000fe400000001ff */
[----:B------:R-:W-:Y:S01]  /*4a90*/  IMAD.MOV.U32 R13, RZ, RZ, R19 ;  /* 0x000000ffff0d7224 */ /* 0x000fe200078e0013 */
[----:B------:R-:W-:Y:S01]  /*4aa0*/  MOV R11, 0x1f ;  /* 0x0000001f000b7802 */ /* 0x000fe20000000f00 */
[----:B------:R-:W-:Y:S01]  /*4ab0*/  IMAD.MOV.U32 R15, RZ, RZ, -0x1 ;  /* 0xffffffffff0f7424 */ /* 0x000fe200078e00ff */
[----:B------:R-:W-:-:S07]  /*4ac0*/  MOV R21, R14 ;  /* 0x0000000e00157202 */ /* 0x000fce0000000f00 */
[----:B------:R-:W-:Y:S05]  /*4ad0*/  WARPSYNC.COLLECTIVE R15, `(.L_x_121) ;  /* 0x000000000f087348 */ /* 0x000fea0003c00000 */
[----:B------:R0:W1:Y:S02]  /*4ae0*/  SHFL.DOWN P6, R14, R13, R12, R11 ;  /* 0x0800000c0d0e7389 */ /* 0x00006400000c000b */
[----:B01----:R-:W-:Y:S05]  /*4af0*/  ENDCOLLECTIVE ;  /* 0x000000000000791b */ /* 0x003fea0003800000 */
.L_x_121:
[----:B------:R-:W-:Y:S02]  /*4b00*/  MOV R13, R6 ;  /* 0x00000006000d7202 */ /* 0x000fe40000000f00 */
[----:B------:R-:W-:-:S07]  /*4b10*/  MOV R10, R14 ;  /* 0x0000000e000a7202 */ /* 0x000fce0000000f00 */
[----:B------:R-:W-:Y:S05]  /*4b20*/  WARPSYNC.COLLECTIVE R15, `(.L_x_122) ;  /* 0x000000000f087348 */ /* 0x000fea0003c00000 */
[----:B------:R0:W1:Y:S02]  /*4b30*/  SHFL.DOWN P6, R14, R13, R12, R11 ;  /* 0x0800000c0d0e7389 */ /* 0x00006400000c000b */
[----:B01----:R-:W-:Y:S05]  /*4b40*/  ENDCOLLECTIVE ;  /* 0x000000000000791b */ /* 0x003fea0003800000 */
.L_x_122:
[----:B------:R-:W-:Y:S05]  /*4b50*/  BRA `(.L_x_123) ;  /* 0xffffffd400d87947 */ /* 0x000fea000383ffff */
.L_x_71:
[----:B------:R-:W-:Y:S01]  /*4b60*/  HFMA2 R12, -RZ, RZ, 0, 2.384185791015625e-07 ;  /* 0x00000004ff0c7431 */ /* 0x000fe200000001ff */
[----:B------:R-:W-:Y:S01]  /*4b70*/  BSSY B0, `(.L_x_124) ;  /* 0x0000007000007945 */ /* 0x000fe20003800000 */
[----:B------:R-:W-:Y:S01]  /*4b80*/  IMAD.MOV.U32 R13, RZ, RZ, R18 ;  /* 0x000000ffff0d7224 */ /* 0x000fe200078e0012 */
[----:B------:R-:W-:Y:S01]  /*4b90*/  MOV R11, 0x1f ;  /* 0x0000001f000b7802 */ /* 0x000fe20000000f00 */
[----:B------:R-:W-:-:S07]  /*4ba0*/  IMAD.MOV.U32 R15, RZ, RZ, -0x1 ;  /* 0xffffffffff0f7424 */ /* 0x000fce00078e00ff */
[----:B-1234-:R-:W-:Y:S05]  /*4bb0*/  WARPSYNC.COLLECTIVE R15, `(.L_x_125) ;  /* 0x000000000f087348 */ /* 0x01efea0003c00000 */
[----:B------:R0:W0:Y:S02]  /*4bc0*/  SHFL.DOWN P6, R14, R13, R12, R11 ;  /* 0x0800000c0d0e7389 */ /* 0x00002400000c000b */
[----:B01234-:R-:W-:Y:S05]  /*4bd0*/  ENDCOLLECTIVE ;  /* 0x000000000000791b */ /* 0x01ffea0003800000 */
.L_x_125:
[----:B------:R-:W-:Y:S05]  /*4be0*/  BSYNC B0 ;  /* 0x0000000000007941 */ /* 0x000fea0003800000 */
.L_x_124:
        /* <DEDUP_REMOVED lines=8> */
.L_x_126:
[----:B------:R-:W-:Y:S01]  /*4c70*/  MOV R13, R6 ;  /* 0x00000006000d7202 */ /* 0x000fe20000000f00 */
[----:B------:R-:W-:-:S07]  /*4c80*/  IMAD.MOV.U32 R10, RZ, RZ, R14 ;  /* 0x000000ffff0a7224 */ /* 0x000fce00078e000e */
[----:B------:R-:W-:Y:S05]  /*4c90*/  WARPSYNC.COLLECTIVE R15, `(.L_x_127) ;  /* 0x000000000f087348 */ /* 0x000fea0003c00000 */
[----:B------:R0:W1:Y:S02]  /*4ca0*/  SHFL.DOWN P6, R14, R13, R12, R11 ;  /* 0x0800000c0d0e7389 */ /* 0x00006400000c000b */
[----:B01----:R-:W-:Y:S05]  /*4cb0*/  ENDCOLLECTIVE ;  /* 0x000000000000791b */ /* 0x003fea0003800000 */
.L_x_127:
[----:B------:R-:W-:Y:S05]  /*4cc0*/  BRA `(.L_x_128) ;  /* 0xffffffd400d87947 */ /* 0x000fea000383ffff */
.L_x_74:
[----:B------:R-:W-:Y:S01]  /*4cd0*/  HFMA2 R11, -RZ, RZ, 0, 1.847743988037109375e-06 ;  /* 0x0000001fff0b7431 */ /* 0x000fe200000001ff */
[----:B------:R-:W-:Y:S01]  /*4ce0*/  BSSY B0, `(.L_x_129) ;  /* 0x0000007000007945 */ /* 0x000fe20003800000 */
[----:B------:R-:W-:Y:S01]  /*4cf0*/  MOV R13, R18 ;  /* 0x00000012000d7202 */ /* 0x000fe20000000f00 */
[----:B------:R-:W-:Y:S01]  /*4d00*/  IMAD.MOV.U32 R12, RZ, RZ, 0x2 ;  /* 0x00000002ff0c7424 */ /* 0x000fe200078e00ff */
[----:B------:R-:W-:-:S07]  /*4d10*/  MOV R15, 0xffffffff ;  /* 0xffffffff000f7802 */ /* 0x000fce0000000f00 */
[----:B-1234-:R-:W-:Y:S05]  /*4d20*/  WARPSYNC.COLLECTIVE R15, `(.L_x_130) ;  /* 0x000000000f087348 */ /* 0x01efea0003c00000 */
[----:B------:R0:W0:Y:S02]  /*4d30*/  SHFL.DOWN P6, R14, R13, R12, R11 ;  /* 0x0800000c0d0e7389 */ /* 0x00002400000c000b */
[----:B01234-:R-:W-:Y:S05]  /*4d40*/  ENDCOLLECTIVE ;  /* 0x000000000000791b */ /* 0x01ffea0003800000 */
.L_x_130:
[----:B------:R-:W-:Y:S05]  /*4d50*/  BSYNC B0 ;  /* 0x0000000000007941 */ /* 0x000fea0003800000 */
.L_x_129:
[----:B------:R-:W-:Y:S01]  /*4d60*/  HFMA2 R12, -RZ, RZ, 0, 1.1920928955078125e-07 ;  /* 0x00000002ff0c7431 */ /* 0x000fe200000001ff */
[----:B------:R-:W-:Y:S01]  /*4d70*/  MOV R13, R19 ;  /* 0x00000013000d7202 */ /* 0x000fe20000000f00 */
[----:B------:R-:W-:Y:S01]  /*4d80*/  IMAD.MOV.U32 R11, RZ, RZ, 0x1f ;  /* 0x0000001fff0b7424 */ /* 0x000fe200078e00ff */
[----:B------:R-:W-:Y:S01]  /*4d90*/  MOV R15, 0xffffffff ;  /* 0xffffffff000f7802 */ /* 0x000fe20000000f00 */
[----:B------:R-:W-:-:S07]  /*4da0*/  IMAD.MOV.U32 R21, RZ, RZ, R14 ;  /* 0x000000ffff157224 */ /* 0x000fce00078e000e */
[----:B------:R-:W-:Y:S05]  /*4db0*/  WARPSYNC.COLLECTIVE R15, `(.L_x_131) ;  /* 0x000000000f087348 */ /* 0x000fea0003c00000 */
[----:B------:R0:W1:Y:S02]  /*4dc0*/  SHFL.DOWN P6, R14, R13, R12, R11 ;  /* 0x0800000c0d0e7389 */ /* 0x00006400000c000b */
[----:B01----:R-:W-:Y:S05]  /*4dd0*/  ENDCOLLECTIVE ;  /* 0x000000000000791b */ /* 0x003fea0003800000 */
.L_x_131:
[----:B------:R-:W-:Y:S01]  /*4de0*/  IMAD.MOV.U32 R13, RZ, RZ, R6 ;  /* 0x000000ffff0d7224 */ /* 0x000fe200078e0006 */
[----:B------:R-:W-:-:S07]  /*4df0*/  MOV R10, R14 ;  /* 0x0000000e000a7202 */ /* 0x000fce0000000f00 */
[----:B------:R-:W-:Y:S05]  /*4e00*/  WARPSYNC.COLLECTIVE R15, `(.L_x_132) ;  /* 0x000000000f087348 */ /* 0x000fea0003c00000 */
[----:B------:R0:W1:Y:S02]  /*4e10*/  SHFL.DOWN P6, R14, R13, R12, R11 ;  /* 0x0800000c0d0e7389 */ /* 0x00006400000c000b */
[----:B01----:R-:W-:Y:S05]  /*4e20*/  ENDCOLLECTIVE ;  /* 0x000000000000791b */ /* 0x003fea0003800000 */
.L_x_132:
[----:B------:R-:W-:Y:S05]  /*4e30*/  BRA `(.L_x_133) ;  /* 0xffffffd400d87947 */ /* 0x000fea000383ffff */
.L_x_77:
[----:B------:R-:W-:Y:S01]  /*4e40*/  HFMA2 R12, -RZ, RZ, 0, 5.9604644775390625e-08 ;  /* 0x00000001ff0c7431 */ /* 0x000fe200000001ff */
[----:B------:R-:W-:Y:S01]  /*4e50*/  BSSY B0, `(.L_x_134) ;  /* 0x0000007000007945 */ /* 0x000fe20003800000 */
[----:B------:R-:W-:Y:S01]  /*4e60*/  MOV R13, R18 ;  /* 0x00000012000d7202 */ /* 0x000fe20000000f00 */
[----:B------:R-:W-:Y:S01]  /*4e70*/  IMAD.MOV.U32 R11, RZ, RZ, 0x1f ;  /* 0x0000001fff0b7424 */ /* 0x000fe200078e00ff */
[----:B------:R-:W-:-:S07]  /*4e80*/  MOV R15, 0xffffffff ;  /* 0xffffffff000f7802 */ /* 0x000fce0000000f00 */
[----:B-1234-:R-:W-:Y:S05]  /*4e90*/  WARPSYNC.COLLECTIVE R15, `(.L_x_135) ;  /* 0x000000000f087348 */ /* 0x01efea0003c00000 */
[----:B------:R0:W0:Y:S02]  /*4ea0*/  SHFL.DOWN P6, R14, R13, R12, R11 ;  /* 0x0800000c0d0e7389 */ /* 0x00002400000c000b */
[----:B01234-:R-:W-:Y:S05]  /*4eb0*/  ENDCOLLECTIVE ;  /* 0x000000000000791b */ /* 0x01ffea0003800000 */
.L_x_135:
[----:B------:R-:W-:Y:S05]  /*4ec0*/  BSYNC B0 ;  /* 0x0000000000007941 */ /* 0x000fea0003800000 */
.L_x_134:
[----:B------:R-:W-:Y:S02]  /*4ed0*/  HFMA2 R12, -RZ, RZ, 0, 5.9604644775390625e-08 ;  /* 0x00000001ff0c7431 */ /* 0x000fe400000001ff */
[----:B------:R-:W-:Y:S01]  /*4ee0*/  IMAD.MOV.U32 R13, RZ, RZ, R19 ;  /* 0x000000ffff0d7224 */ /* 0x000fe200078e0013 */
[----:B------:R-:W-:Y:S01]  /*4ef0*/  MOV R11, 0x1f ;  /* 0x0000001f000b7802 */ /* 0x000fe20000000f00 */
[----:B------:R-:W-:Y:S01]  /*4f00*/  IMAD.MOV.U32 R15, RZ, RZ, -0x1 ;  /* 0xffffffffff0f7424 */ /* 0x000fe200078e00ff */
[----:B------:R-:W-:-:S07]  /*4f10*/  MOV R21, R14 ;  /* 0x0000000e00157202 */ /* 0x000fce0000000f00 */
[----:B------:R-:W-:Y:S05]  /*4f20*/  WARPSYNC.COLLECTIVE R15, `(.L_x_136) ;  /* 0x000000000f087348 */ /* 0x000fea0003c00000 */
[----:B------:R0:W1:Y:S02]  /*4f30*/  SHFL.DOWN P6, R14, R13, R12, R11 ;  /* 0x0800000c0d0e7389 */ /* 0x00006400000c000b */
[----:B01----:R-:W-:Y:S05]  /*4f40*/  ENDCOLLECTIVE ;  /* 0x000000000000791b */ /* 0x003fea0003800000 */
.L_x_136:
[----:B------:R-:W-:Y:S02]  /*4f50*/  MOV R13, R6 ;  /* 0x00000006000d7202 */ /* 0x000fe40000000f00 */
[----:B------:R-:W-:-:S07]  /*4f60*/  MOV R10, R14 ;  /* 0x0000000e000a7202 */ /* 0x000fce0000000f00 */
[----:B------:R-:W-:Y:S05]  /*4f70*/  WARPSYNC.COLLECTIVE R15, `(.L_x_137) ;  /* 0x000000000f087348 */ /* 0x000fea0003c00000 */
[----:B------:R0:W1:Y:S02]  /*4f80*/  SHFL.DOWN P6, R14, R13, R12, R11 ;  /* 0x0800000c0d0e7389 */ /* 0x00006400000c000b */
[----:B01----:R-:W-:Y:S05]  /*4f90*/  ENDCOLLECTIVE ;  /* 0x000000000000791b */ /* 0x003fea0003800000 */
.L_x_137:
[----:B------:R-:W-:Y:S05]  /*4fa0*/  BRA `(.L_x_138) ;  /* 0xffffffd400d87947 */ /* 0x000fea000383ffff */
.L_x_139:
        /* <DEDUP_REMOVED lines=13> */
.L_x_7474:


//--------------------- .text._Z26LayerNormBlockUncachedImplI19BiasAddResidualLoadI6__halffE11AffineStoreIfS1_EfLi4ELi1024EEvT_T0_lldPT1_S8_ --------------------------
	.section	.text._Z26LayerNormBlockUncachedImplI19BiasAddResidualLoadI6__halffE11AffineStoreIfS1_EfLi4ELi1024EEvT_T0_lldPT1_S8_,"ax",@progbits
	.align	128
        .global         _Z26LayerNormBlockUncachedImplI19BiasAddResidualLoadI6__halffE11AffineStoreIfS1_EfLi4ELi1024EEvT_T0_lldPT1_S8_
        .type           _Z26LayerNormBlockUncachedImplI19BiasAddResidualLoadI6__halffE11AffineStoreIfS1_EfLi4ELi1024EEvT_T0_lldPT1_S8_,@function
        .size           _Z26LayerNormBlockUncachedImplI19BiasAddResidualLoadI6__halffE11AffineStoreIfS1_EfLi4ELi1024EEvT_T0_lldPT1_S8_,(.L_x_7475 - _Z26LayerNormBlockUncachedImplI19BiasAddResidualLoadI6__halffE11AffineStoreIfS1_EfLi4ELi1024EEvT_T0_lldPT1_S8_)
        .other          _Z26LayerNormBlockUncachedImplI19BiasAddResidualLoadI6__halffE11AffineStoreIfS1_EfLi4ELi1024EEvT_T0_lldPT1_S8_,@"STO_CUDA_ENTRY STV_DEFAULT"
_Z26LayerNormBlockUncachedImplI19BiasAddResidualLoadI6__halffE11AffineStoreIfS1_EfLi4ELi1024EEvT_T0_lldPT1_S8_:
.text._Z26LayerNormBlockUncachedImplI19BiasAddResidualLoadI6__halffE11AffineStoreIfS1_EfLi4ELi1024EEvT_T0_lldPT1_S8_:
[----:B------:R-:W0:Y:S01]  /*0000*/  LDC R1, c[0x0][0x37c] ;  /* 0x0000df00ff017b82 */ /* 0x000e220000000800 */
[----:B------:R-:W1:Y:S02]  /*0010*/  LDCU UR4, c[0x0][0x3c8] ;  /* 0x00007900ff0477ac */ /* 0x000e640008000800 */
[----:B-1----:R-:W-:-:S09]  /*0020*/  ULOP3.LUT UP0, URZ, UR4, 0x3, URZ, 0xc0, !UPT ;  /* 0x0000000304ff7892 */ /* 0x002fd2000f80c0ff */
[----:B------:R-:W-:Y:S05]  /*0030*/  BRA.U !UP0, `(.L_x_140) ;  /* 0x0000000108407547 */ /* 0x000fea000b800000 */
[----:B------:R-:W-:Y:S01]  /*0040*/  MOV R0, 0x518 ;  /* 0x0000051800007802 */ /* 0x000fe20000000f00 */
[----:B------:R-:W1:Y:S01]  /*0050*/  LDCU.64 UR4, c[0x4][0x510] ;  /* 0x0100a200ff0477ac */ /* 0x000e620008000a00 */
[----:B------:R-:W-:Y:S01]  /*0060*/  HFMA2 R8, -RZ, RZ, 0, 5.495548248291015625e-05 ;  /* 0x0000039aff087431 */ /* 0x000fe200000001ff */
[----:B------:R-:W-:Y:S01]  /*0070*/  MOV R12, 0x1 ;  /* 0x00000001000c7802 */ /* 0x000fe20000000f00 */
[----:B------:R2:W3:Y:S01]  /*0080*/  LDC.64 R2, c[0x4][R0] ;  /* 0x0100000000027b82 */ /* 0x0004e20000000a00 */
[----:B------:R-:W4:Y:S01]  /*0090*/  LDCU.64 UR6, c[0x4][0x508] ;  /* 0x0100a100ff0677ac */ /* 0x000f220008000a00 */
[----:B------:R-:W-:Y:S01]  /*00a0*/  IMAD.MOV.U32 R13, RZ, RZ, RZ ;  /* 0x000000ffff0d7224 */ /* 0x000fe200078e00ff */
[----:B------:R-:W5:Y:S01]  /*00b0*/  LDCU.64 UR8, c[0x4][0x3b0] ;  /* 0x01007600ff0877ac */ /* 0x000f620008000a00 */
[----:B-1----:R-:W-:Y:S02]  /*00c0*/  MOV R4, UR4 ;  /* 0x0000000400047c02 */ /* 0x002fe40008000f00 */
[----:B------:R-:W-:Y:S01]  /*00d0*/  MOV R5, UR5 ;  /* 0x0000000500057c02 */ /* 0x000fe20008000f00 */
[----:B----4-:R-:W-:Y:S01]  /*00e0*/  IMAD.U32 R6, RZ, RZ, UR6 ;  /* 0x00000006ff067e24 */ /* 0x010fe2000f8e00ff */
[----:B------:R-:W-:-:S02]  /*00f0*/  MOV R7, UR7 ;  /* 0x0000000700077c02 */ /* 0x000fc40008000f00 */
[----:B-----5:R-:W-:Y:S01]  /*0100*/  MOV R10, UR8 ;  /* 0x00000008000a7c02 */ /* 0x020fe20008000f00 */
[----:B--2---:R-:W-:-:S07]  /*0110*/  IMAD.U32 R11, RZ, RZ, UR9 ;  /* 0x00000009ff0b7e24 */ /* 0x004fce000f8e00ff */
[----:B------:R-:W-:-:S07]  /*0120*/  LEPC R20, `(.L_x_140) ;  /* 0x000000001014794e */ /* 0x000fce0000000000 */
[----:B0--3--:R-:W-:Y:S05]  /*0130*/  CALL.ABS.NOINC R2 ;  /* 0x0000000002007343 */ /* 0x009fea0003c00000 */
.L_x_140:
        /* <DEDUP_REMOVED lines=8> */
[----:B------:R-:W-:-:S06]  /*01c0*/  IMAD.MOV.U32 R5, RZ, RZ, RZ ;  /* 0x000000ffff057224 */ /* 0x000fcc00078e00ff */
[----:B------:R-:W4:Y:S08]  /*01d0*/  LDC.64 R16, c[0x0][0x388] ;  /* 0x0000e200ff107b82 */ /* 0x000f300000000a00 */
[----:B------:R-:W5:Y:S01]  /*01e0*/  LDC.64 R18, c[0x0][0x3b8] ;  /* 0x0000ee00ff127b82 */ /* 0x000f620000000a00 */
[----:B---3--:R-:W-:-:S07]  /*01f0*/  USHF.R.U32.HI UR4, URZ, 0x5, UR4 ;  /* 0x00000005ff047899 */ /* 0x008fce0008011604 */
[----:B------:R-:W3:Y:S01]  /*0200*/  LDC.64 R8, c[0x0][0x358] ;  /* 0x0000d600ff087b82 */ /* 0x000ee20000000a00 */
[----:B--2---:R-:W-:-:S04]  /*0210*/  SHF.R.S32.HI R3, RZ, 0x1f, R4 ;  /* 0x0000001fff037819 */ /* 0x004fc80000011404 */
[----:B------:R-:W-:Y:S02]  /*0220*/  LEA.HI R7, R3, R4, RZ, 0x2 ;  /* 0x0000000403077211 */ /* 0x000fe400078f10ff */
[C---:B-1----:R-:W-:Y:S01]  /*0230*/  SHF.L.U32 R4, R0.reuse, 0x2, RZ ;  /* 0x0000000200047819 */ /* 0x042fe200000006ff */
[----:B------:R-:W1:Y:S01]  /*0240*/  LDC R2, c[0x0][0x370] ;  /* 0x0000dc00ff027b82 */ /* 0x000e620000000800 */
[----:B------:R-:W-:Y:S02]  /*0250*/  ISETP.GE.U32.AND P1, PT, R0, UR4, PT ;  /* 0x0000000400007c0c */ /* 0x000fe4000bf26070 */
[----:B------:R-:W-:Y:S01]  /*0260*/  MOV R3, UR5 ;  /* 0x0000000500037c02 */ /* 0x000fe20008000f00 */
[----:B----4-:R-:W-:Y:S01]  /*0270*/  IMAD.WIDE.U32 R16, R4, 0x2, R16 ;  /* 0x0000000204107825 */ /* 0x010fe200078e0010 */
[----:B------:R-:W-:-:S03]  /*0280*/  SHF.R.S32.HI R7, RZ, 0x2, R7 ;  /* 0x00000002ff077819 */ /* 0x000fc60000011407 */
[----:B-----5:R-:W-:-:S07]  /*0290*/  IMAD.WIDE.U32 R18, R4, 0x2, R18 ;  /* 0x0000000204127825 */ /* 0x020fce00078e0012 */
.L_x_185:
[----:B------:R-:W-:Y:S01]  /*02a0*/  ISETP.GE.AND P0, PT, R0, R7, PT ;  /* 0x000000070000720c */ /* 0x000fe20003f06270 */
[----:B------:R-:W-:Y:S01]  /*02b0*/  BSSY.RECONVERGENT B0, `(.L_x_141) ;  /* 0x00001d1000007945 */ /* 0x000fe20003800200 */
[----:B------:R-:W-:Y:S01]  /*02c0*/  HFMA2 R20, -RZ, RZ, 0, 0 ;  /* 0x00000000ff147431 */ /* 0x000fe200000001ff */
[----:B------:R-:W-:Y:S01]  /*02d0*/  MOV R6, RZ ;  /* 0x000000ff00067202 */ /* 0x000fe20000000f00 */
[----:B---34-:R-:W-:-:S09]  /*02e0*/  IMAD.MOV.U32 R10, RZ, RZ, RZ ;  /* 0x000000ffff0a7224 */ /* 0x018fd200078e00ff */
[----:B0-2---:R-:W-:Y:S05]  /*02f0*/  @P0 BRA `(.L_x_142) ;  /* 0x0000001c00300947 */ /* 0x005fea0003800000 */
[----:B------:R-:W-:Y:S01]  /*0300*/  LOP3.LUT R6, RZ, R0, RZ, 0x33, !PT ;  /* 0x00000000ff067212 */ /* 0x000fe200078e33ff */
[----:B------:R-:W2:Y:S01]  /*0310*/  LDCU.64 UR4, c[0x0][0x398] ;  /* 0x00007300ff0477ac */ /* 0x000ea20008000a00 */
[----:B------:R-:W-:Y:S01]  /*0320*/  BSSY.RECONVERGENT B1, `(.L_x_143) ;  /* 0x00000a0000017945 */ /* 0x000fe20003800200 */
[----:B------:R-:W-:Y:S01]  /*0330*/  MOV R10, RZ ;  /* 0x000000ff000a7202 */ /* 0x000fe20000000f00 */
[----:B------:R-:W-:Y:S01]  /*0340*/  IMAD.MOV.U32 R36, RZ, RZ, R0 ;  /* 0x000000ffff247224 */ /* 0x000fe200078e0000 */
[----:B------:R-:W-:Y:S02]  /*0350*/  IADD3 R11, PT, PT, R7, R6, RZ ;  /* 0x00000006070b7210 */ /* 0x000fe40007ffe0ff */
[----:B------:R-:W-:Y:S02]  /*0360*/  MOV R20, RZ ;  /* 0x000000ff00147202 */ /* 0x000fe40000000f00 */
[----:B------:R-:W-:-:S04]  /*0370*/  LEA.HI R27, R11, 0x1, RZ, 0x16 ;  /* 0x000000010b1b7811 */ /* 0x000fc800078fb0ff */
[----:B------:R-:W-:-:S04]  /*0380*/  LOP3.LUT R27, R27, 0x3, RZ, 0xc0, !PT ;  /* 0x000000031b1b7812 */ /* 0x000fc800078ec0ff */
[----:B------:R-:W-:Y:S01]  /*0390*/  ISETP.NE.AND P2, PT, R27, RZ, PT ;  /* 0x000000ff1b00720c */ /* 0x000fe20003f45270 */
[----:B--2---:R-:W-:Y:S02]  /*03a0*/  IMAD R6, R5, UR4, RZ ;  /* 0x0000000405067c24 */ /* 0x004fe4000f8e02ff */
[----:B------:R-:W-:-:S04]  /*03b0*/  IMAD.WIDE.U32 R12, R3, UR4, RZ ;  /* 0x00000004030c7c25 */ /* 0x000fc8000f8e00ff */
[----:B------:R-:W-:Y:S01]  /*03c0*/  IMAD R21, R3, UR5, R6 ;  /* 0x0000000503157c24 */ /* 0x000fe2000f8e0206 */
[----:B------:R-:W-:-:S03]  /*03d0*/  MOV R6, RZ ;  /* 0x000000ff00067202 */ /* 0x000fc60000000f00 */
[----:B------:R-:W-:Y:S02]  /*03e0*/  IMAD.IADD R21, R13, 0x1, R21 ;  /* 0x000000010d157824 */ /* 0x000fe400078e0215 */
[----:B------:R-:W-:Y:S05]  /*03f0*/  @!P2 BRA `(.L_x_144) ;  /* 0x000000080048a947 */ /* 0x000fea0003800000 */
[----:B------:R-:W-:Y:S01]  /*0400*/  IADD3 R28, P2, PT, R4, R12, RZ ;  /* 0x0000000c041c7210 */ /* 0x000fe20007f5e0ff */
[----:B------:R-:W2:Y:S01]  /*0410*/  LDC.64 R14, c[0x0][0x380] ;  /* 0x0000e000ff0e7b82 */ /* 0x000ea20000000a00 */
[C---:B---3--:R-:W-:Y:S02]  /*0420*/  R2UR UR4, R8.reuse ;  /* 0x00000000080472ca */ /* 0x048fe400000e0000 */
[----:B------:R-:W-:Y:S02]  /*0430*/  IADD3.X R26, PT, PT, RZ, R21, RZ, P2, !PT ;  /* 0x00000015ff1a7210 */ /* 0x000fe400017fe4ff */
[----:B------:R-:W-:Y:S02]  /*0440*/  R2UR UR5, R9 ;  /* 0x00000000090572ca */ /* 0x000fe400000e0000 */
[----:B------:R-:W-:Y:S01]  /*0450*/  SHF.R.S32.HI R25, RZ, 0x1f, R26 ;  /* 0x0000001fff197819 */ /* 0x000fe2000001141a */
[----:B------:R-:W3:Y:S01]  /*0460*/  LDC.64 R22, c[0x0][0x390] ;  /* 0x0000e400ff167b82 */ /* 0x000ee20000000a00 */
[----:B------:R-:W-:-:S02]  /*0470*/  R2UR UR8, R8 ;  /* 0x00000000080872ca */ /* 0x000fc400000e0000 */
[----:B------:R-:W-:Y:S02]  /*0480*/  LEA.HI R6, P2, R25, R28, RZ, 0x2 ;  /* 0x0000001c19067211 */ /* 0x000fe400078510ff */
[----:B------:R-:W-:Y:S02]  /*0490*/  R2UR UR9, R9 ;  /* 0x00000000090972ca */ /* 0x000fe400000e0000 */
[----:B------:R-:W-:Y:S01]  /*04a0*/  SHF.L.U32 R33, R6, 0x1, RZ ;  /* 0x0000000106217819 */ /* 0x000fe200000006ff */
[----:B------:R-:W-:Y:S01]  /*04b0*/  IMAD.X R25, RZ, RZ, R26, P2 ;  /* 0x000000ffff197224 */ /* 0x000fe200010e061a */
[----:B------:R-:W-:Y:S02]  /*04c0*/  R2UR UR6, R8 ;  /* 0x00000000080672ca */ /* 0x000fe400000e0000 */
[----:B------:R-:W-:Y:S02]  /*04d0*/  LOP3.LUT R33, R33, 0xfffffff8, RZ, 0xc0, !PT ;  /* 0xfffffff821217812 */ /* 0x000fe400078ec0ff */
[----:B------:R-:W-:-:S02]  /*04e0*/  SHF.L.U64.HI R6, R6, 0x1, R25 ;  /* 0x0000000106067819 */ /* 0x000fc40000010219 */
[----:B------:R-:W-:Y:S02]  /*04f0*/  R2UR UR7, R9 ;  /* 0x00000000090772ca */ /* 0x000fe400000e0000 */
[----:B--2---:R-:W-:-:S04]  /*0500*/  IADD3 R24, P2, PT, R33, R14, RZ ;  /* 0x0000000e21187210 */ /* 0x004fc80007f5e0ff */
[----:B------:R-:W-:Y:S02]  /*0510*/  IADD3.X R25, PT, PT, R6, R15, RZ, P2, !PT ;  /* 0x0000000f06197210 */ /* 0x000fe400017fe4ff */
[----:B---3--:R-:W-:-:S04]  /*0520*/  IADD3 R32, P3, PT, R33, R22, RZ ;  /* 0x0000001621207210 */ /* 0x008fc80007f7e0ff */
[----:B------:R-:W2:Y:S01]  /*0530*/  LDG.E.64 R24, desc[UR4][R24.64] ;  /* 0x0000000418187981 */ /* 0x000ea2000c1e1b00 */
[----:B------:R-:W-:-:S03]  /*0540*/  IADD3.X R33, PT, PT, R6, R23, RZ, P3, !PT ;  /* 0x0000001706217210 */ /* 0x000fc60001ffe4ff */
[----:B------:R-:W3:Y:S04]  /*0550*/  LDG.E.64 R30, desc[UR6][R16.64] ;  /* 0x00000006101e7981 */ /* 0x000ee8000c1e1b00 */
[----:B------:R-:W2:Y:S01]  /*0560*/  LDG.E.64 R32, desc[UR8][R32.64] ;  /* 0x0000000820207981 */ /* 0x000ea2000c1e1b00 */
[----:B------:R-:W-:Y:S02]  /*0570*/  ISETP.NE.AND P2, PT, R27, 0x1, PT ;  /* 0x000000011b00780c */ /* 0x000fe40003f45270 */
[----:B------:R-:W-:Y:S01]  /*0580*/  LOP3.LUT R36, R0, 0x400, RZ, 0xfc, !PT ;  /* 0x0000040000247812 */ /* 0x000fe200078efcff */
[----:B--2---:R-:W-:Y:S02]  /*0590*/  HADD2 R6, R24, R32 ;  /* 0x0000002018067230 */ /* 0x004fe40000000000 */
[----:B------:R-:W-:-:S02]  /*05a0*/  HFMA2 R25, R25, 1, 1, R33 ;  /* 0x3c003c0019197831 */ /* 0x000fc40000000021 */
[----:B---3--:R-:W-:Y:S02]  /*05b0*/  HFMA2 R30, R6, 1, 1, R30 ;  /* 0x3c003c00061e7831 */ /* 0x008fe4000000001e */
[----:B------:R-:W-:-:S03]  /*05c0*/  HFMA2 R25, R25, 1, 1, R31 ;  /* 0x3c003c0019197831 */ /* 0x000fc6000000001f */
[--C-:B------:R-:W-:Y:S02]  /*05d0*/  HADD2.F32 R6, -RZ, R30.reuse.H0_H0 ;  /* 0x2000001eff067230 */ /* 0x100fe40000004100 */
[----:B------:R-:W-:-:S03]  /*05e0*/  HADD2.F32 R30, -RZ, R30.H1_H1 ;  /* 0x3000001eff1e7230 */ /* 0x000fc60000004100 */
[----:B------:R-:W-:Y:S01]  /*05f0*/  FADD R29, RZ, R6 ;  /* 0x00000006ff1d7221 */ /* 0x000fe20000000000 */
[----:B------:R-:W-:-:S03]  /*0600*/  HADD2.F32 R10, -RZ, R25.H0_H0 ;  /* 0x20000019ff0a7230 */ /* 0x000fc60000004100 */
[----:B------:R-:W-:-:S04]  /*0610*/  FADD R20, R30, -R29 ;  /* 0x8000001d1e147221 */ /* 0x000fc80000000000 */
[--C-:B------:R-:W-:Y:S01]  /*0620*/  FFMA R31, R20, 0.5, R29.reuse ;  /* 0x3f000000141f7823 */ /* 0x100fe2000000001d */
[----:B------:R-:W-:-:S03]  /*0630*/  FADD R29, R6, -R29 ;  /* 0x8000001d061d7221 */ /* 0x000fc60000000000 */
[----:B------:R-:W-:Y:S01]  /*0640*/  FADD R24, R10, -R31 ;  /* 0x8000001f0a187221 */ /* 0x000fe20000000000 */
[----:B------:R-:W-:-:S03]  /*0650*/  HADD2.F32 R25, -RZ, R25.H1_H1 ;  /* 0x30000019ff197230 */ /* 0x000fc60000004100 */
[--C-:B------:R-:W-:Y:S01]  /*0660*/  FFMA R32, R24, 0.3333333432674407959, R31.reuse ;  /* 0x3eaaaaab18207823 */ /* 0x100fe2000000001f */
[----:B------:R-:W-:Y:S01]  /*0670*/  FFMA R29, R6, R29, RZ ;  /* 0x0000001d061d7223 */ /* 0x000fe200000000ff */
[----:B------:R-:W-:Y:S02]  /*0680*/  FADD R30, R30, -R31 ;  /* 0x8000001f1e1e7221 */ /* 0x000fe40000000000 */
[--C-:B------:R-:W-:Y:S01]  /*0690*/  FADD R31, R25, -R32.reuse ;  /* 0x80000020191f7221 */ /* 0x100fe20000000000 */
[--C-:B------:R-:W-:Y:S01]  /*06a0*/  FADD R10, R10, -R32.reuse ;  /* 0x800000200a0a7221 */ /* 0x100fe20000000000 */
[----:B------:R-:W-:Y:S02]  /*06b0*/  FFMA R29, R20, R30, R29 ;  /* 0x0000001e141d7223 */ /* 0x000fe4000000001d */
[----:B------:R-:W-:Y:S02]  /*06c0*/  FFMA R20, R31, 0.25, R32 ;  /* 0x3e8000001f147823 */ /* 0x000fe40000000020 */
[----:B------:R-:W-:-:S02]  /*06d0*/  FFMA R10, R24, R10, R29 ;  /* 0x0000000a180a7223 */ /* 0x000fc4000000001d */
[----:B------:R-:W-:-:S04]  /*06e0*/  FADD R6, R25, -R20 ;  /* 0x8000001419067221 */ /* 0x000fc80000000000 */
[----:B------:R-:W-:Y:S01]  /*06f0*/  FFMA R6, R31, R6, R10 ;  /* 0x000000061f067223 */ /* 0x000fe2000000000a */
[----:B------:R-:W-:Y:S01]  /*0700*/  IMAD.MOV.U32 R10, RZ, RZ, 0x40800000 ;  /* 0x40800000ff0a7424 */ /* 0x000fe200078e00ff */
[----:B------:R-:W-:Y:S06]  /*0710*/  @!P2 BRA `(.L_x_144) ;  /* 0x000000040080a947 */ /* 0x000fec0003800000 */
[----:B------:R-:W-:Y:S02]  /*0720*/  IADD3 R25, P2, PT, R28, 0x1000, RZ ;  /* 0x000010001c197810 */ /* 0x000fe40007f5e0ff */
[C---:B------:R-:W-:Y:S02]  /*0730*/  R2UR UR4, R8.reuse ;  /* 0x00000000080472ca */ /* 0x040fe400000e0000 */
[----:B------:R-:W-:Y:S02]  /*0740*/  IADD3.X R24, PT, PT, RZ, R26, RZ, P2, !PT ;  /* 0x0000001aff187210 */ /* 0x000fe400017fe4ff */
[----:B------:R-:W-:Y:S02]  /*0750*/  R2UR UR5, R9 ;  /* 0x00000000090572ca */ /* 0x000fe400000e0000 */
[----:B------:R-:W-:Y:S02]  /*0760*/  SHF.R.S32.HI R10, RZ, 0x1f, R24 ;  /* 0x0000001fff0a7819 */ /* 0x000fe40000011418 */
        /* <DEDUP_REMOVED lines=8> */
[C---:B------:R-:W-:Y:S02]  /*07f0*/  IADD3 R24, P2, PT, R31.reuse, R14, RZ ;  /* 0x0000000e1f187210 */ /* 0x040fe40007f5e0ff */
[----:B------:R-:W-:Y:S02]  /*0800*/  IADD3 R30, P3, PT, R31, R22, RZ ;  /* 0x000000161f1e7210 */ /* 0x000fe40007f7e0ff */
[C---:B------:R-:W-:Y:S02]  /*0810*/  IADD3.X R25, PT, PT, R10.reuse, R15, RZ, P2, !PT ;  /* 0x0000000f0a197210 */ /* 0x040fe400017fe4ff */
[----:B------:R-:W-:Y:S02]  /*0820*/  IADD3.X R31, PT, PT, R10, R23, RZ, P3, !PT ;  /* 0x000000170a1f7210 */ /* 0x000fe40001ffe4ff */
[----:B------:R-:W-:Y:S02]  /*0830*/  R2UR UR7, R9 ;  /* 0x00000000090772ca */ /* 0x000fe400000e0000 */
[----:B------:R-:W2:Y:S04]  /*0840*/  LDG.E.64 R24, desc[UR4][R24.64] ;  /* 0x0000000418187981 */ /* 0x000ea8000c1e1b00 */
[----:B------:R-:W2:Y:S07]  /*0850*/  LDG.E.64 R30, desc[UR8][R30.64] ;  /* 0x000000081e1e7981 */ /* 0x000eae000c1e1b00 */
[----:B------:R-:W3:Y:S01]  /*0860*/  LDG.E.64 R32, desc[UR6][R16.64+0x2000] ;  /* 0x0020000610207981 */ /* 0x000ee2000c1e1b00 */
[----:B------:R-:W-:-:S02]  /*0870*/  ISETP.NE.AND P2, PT, R27, 0x2, PT ;  /* 0x000000021b00780c */ /* 0x000fc40003f45270 */
[----:B------:R-:W-:Y:S01]  /*0880*/  LOP3.LUT R36, R0, 0x800, RZ, 0xfc, !PT ;  /* 0x0000080000247812 */ /* 0x000fe200078efcff */
[----:B--2---:R-:W-:Y:S02]  /*0890*/  HFMA2 R10, R24, 1, 1, R30 ;  /* 0x3c003c00180a7831 */ /* 0x004fe4000000001e */
[----:B------:R-:W-:Y:S02]  /*08a0*/  HFMA2 R25, R25, 1, 1, R31 ;  /* 0x3c003c0019197831 */ /* 0x000fe4000000001f */
[----:B---3--:R-:W-:Y:S02]  /*08b0*/  HADD2 R10, R10, R32 ;  /* 0x000000200a0a7230 */ /* 0x008fe40000000000 */
[----:B------:R-:W-:-:S03]  /*08c0*/  HFMA2 R25, R25, 1, 1, R33 ;  /* 0x3c003c0019197831 */ /* 0x000fc60000000021 */
[--C-:B------:R-:W-:Y:S02]  /*08d0*/  HADD2.F32 R29, -RZ, R10.reuse.H0_H0 ;  /* 0x2000000aff1d7230 */ /* 0x100fe40000004100 */
[----:B------:R-:W-:-:S03]  /*08e0*/  HADD2.F32 R10, -RZ, R10.H1_H1 ;  /* 0x3000000aff0a7230 */ /* 0x000fc60000004100 */
[----:B------:R-:W-:-:S04]  /*08f0*/  FADD R35, -R20, R29 ;  /* 0x0000001d14237221 */ /* 0x000fc80000000100 */
[----:B------:R-:W-:Y:S01]  /*0900*/  FFMA R32, R35, 0.20000000298023223877, R20 ;  /* 0x3e4ccccd23207823 */ /* 0x000fe20000000014 */
[--C-:B------:R-:W-:Y:S02]  /*0910*/  HADD2.F32 R20, -RZ, R25.reuse.H0_H0 ;  /* 0x20000019ff147230 */ /* 0x100fe40000004100 */
[----:B------:R-:W-:Y:S02]  /*0920*/  HADD2.F32 R25, -RZ, R25.H1_H1 ;  /* 0x30000019ff197230 */ /* 0x000fe40000004100 */
[--C-:B------:R-:W-:Y:S01]  /*0930*/  FADD R24, R10, -R32.reuse ;  /* 0x800000200a187221 */ /* 0x100fe20000000000 */
[----:B------:R-:W-:-:S03]  /*0940*/  FADD R29, R29, -R32 ;  /* 0x800000201d1d7221 */ /* 0x000fc60000000000 */
[----:B------:R-:W-:Y:S01]  /*0950*/  FFMA R31, R24, 0.16666667163372039795, R32 ;  /* 0x3e2aaaab181f7823 */ /* 0x000fe20000000020 */
[----:B------:R-:W-:-:S03]  /*0960*/  FFMA R29, R35, R29, R6 ;  /* 0x0000001d231d7223 */ /* 0x000fc60000000006 */
[--C-:B------:R-:W-:Y:S01]  /*0970*/  FADD R30, R20, -R31.reuse ;  /* 0x8000001f141e7221 */ /* 0x100fe20000000000 */
[----:B------:R-:W-:-:S03]  /*0980*/  FADD R10, R10, -R31 ;  /* 0x8000001f0a0a7221 */ /* 0x000fc60000000000 */
[----:B------:R-:W-:Y:S01]  /*0990*/  FFMA R32, R30, 0.14285714924335479736, R31 ;  /* 0x3e1249251e207823 */ /* 0x000fe2000000001f */
[----:B------:R-:W-:-:S03]  /*09a0*/  FFMA R10, R24, R10, R29 ;  /* 0x0000000a180a7223 */ /* 0x000fc6000000001d */
[--C-:B------:R-:W-:Y:S01]  /*09b0*/  FADD R31, R25, -R32.reuse ;  /* 0x80000020191f7221 */ /* 0x100fe20000000000 */
[----:B------:R-:W-:-:S03]  /*09c0*/  FADD R29, R20, -R32 ;  /* 0x80000020141d7221 */ /* 0x000fc60000000000 */
[----:B------:R-:W-:Y:S01]  /*09d0*/  FFMA R20, R31, 0.125, R32 ;  /* 0x3e0000001f147823 */ /* 0x000fe20000000020 */
[----:B------:R-:W-:-:S03]  /*09e0*/  FFMA R10, R30, R29, R10 ;  /* 0x0000001d1e0a7223 */ /* 0x000fc6000000000a */
        /* <DEDUP_REMOVED lines=25> */
[----:B------:R-:W-:Y:S01]  /*0b80*/  LOP3.LUT R36, R0, 0xc00, RZ, 0xfc, !PT ;  /* 0x00000c0000247812 */ /* 0x000fe200078efcff */
[----:B--2---:R-:W-:-:S02]  /*0b90*/  HFMA2 R10, R24, 1, 1, R22 ;  /* 0x3c003c00180a7831 */ /* 0x004fc40000000016 */
[----:B------:R-:W-:Y:S02]  /*0ba0*/  HFMA2 R23, R25, 1, 1, R23 ;  /* 0x3c003c0019177831 */ /* 0x000fe40000000017 */
[----:B---3--:R-:W-:Y:S02]  /*0bb0*/  HADD2 R10, R10, R14 ;  /* 0x0000000e0a0a7230 */ /* 0x008fe40000000000 */
[----:B------:R-:W-:-:S03]  /*0bc0*/  HFMA2 R23, R23, 1, 1, R15 ;  /* 0x3c003c0017177831 */ /* 0x000fc6000000000f */
[--C-:B------:R-:W-:Y:S02]  /*0bd0*/  HADD2.F32 R27, -RZ, R10.reuse.H0_H0 ;  /* 0x2000000aff1b7230 */ /* 0x100fe40000004100 */
[----:B------:R-:W-:-:S03]  /*0be0*/  HADD2.F32 R10, -RZ, R10.H1_H1 ;  /* 0x3000000aff0a7230 */ /* 0x000fc60000004100 */
[----:B------:R-:W-:Y:S01]  /*0bf0*/  FADD R29, -R20, R27 ;  /* 0x0000001b141d7221 */ /* 0x000fe20000000100 */
[--C-:B------:R-:W-:Y:S02]  /*0c00*/  HADD2.F32 R14, -RZ, R23.reuse.H0_H0 ;  /* 0x20000017ff0e7230 */ /* 0x100fe40000004100 */
[----:B------:R-:W-:Y:S02]  /*0c10*/  HADD2.F32 R23, -RZ, R23.H1_H1 ;  /* 0x30000017ff177230 */ /* 0x000fe40000004100 */
[----:B------:R-:W-:-:S04]  /*0c20*/  FFMA R20, R29, 0.11111111193895339966, R20 ;  /* 0x3de38e391d147823 */ /* 0x000fc80000000014 */
[----:B------:R-:W-:-:S04]  /*0c30*/  FADD R15, R10, -R20 ;  /* 0x800000140a0f7221 */ /* 0x000fc80000000000 */
[--C-:B------:R-:W-:Y:S01]  /*0c40*/  FFMA R25, R15, 0.10000000149011611938, R20.reuse ;  /* 0x3dcccccd0f197823 */ /* 0x100fe20000000014 */
[----:B------:R-:W-:-:S03]  /*0c50*/  FADD R20, R27, -R20 ;  /* 0x800000141b147221 */ /* 0x000fc60000000000 */
[--C-:B------:R-:W-:Y:S01]  /*0c60*/  FADD R22, R14, -R25.reuse ;  /* 0x800000190e167221 */ /* 0x100fe20000000000 */
[----:B------:R-:W-:Y:S01]  /*0c70*/  FFMA R20, R29, R20, R6 ;  /* 0x000000141d147223 */ /* 0x000fe20000000006 */
[--C-:B------:R-:W-:Y:S02]  /*0c80*/  FADD R10, R10, -R25.reuse ;  /* 0x800000190a0a7221 */ /* 0x100fe40000000000 */
[----:B------:R-:W-:Y:S02]  /*0c90*/  FFMA R24, R22, 0.090909093618392944336, R25 ;  /* 0x3dba2e8c16187823 */ /* 0x000fe40000000019 */
[----:B------:R-:W-:Y:S02]  /*0ca0*/  FFMA R10, R15, R10, R20 ;  /* 0x0000000a0f0a7223 */ /* 0x000fe40000000014 */
[--C-:B------:R-:W-:Y:S01]  /*0cb0*/  FADD R6, R23, -R24.reuse ;  /* 0x8000001817067221 */ /* 0x100fe20000000000 */
[----:B------:R-:W-:-:S03]  /*0cc0*/  FADD R15, R14, -R24 ;  /* 0x800000180e0f7221 */ /* 0x000fc60000000000 */
[----:B------:R-:W-:Y:S01]  /*0cd0*/  FFMA R20, R6, 0.083333335816860198975, R24 ;  /* 0x3daaaaab06147823 */ /* 0x000fe20000000018 */
[----:B------:R-:W-:Y:S01]  /*0ce0*/  FFMA R15, R22, R15, R10 ;  /* 0x0000000f160f7223 */ /* 0x000fe2000000000a */
[----:B------:R-:W-:Y:S02]  /*0cf0*/  IMAD.MOV.U32 R10, RZ, RZ, 0x41400000 ;  /* 0x41400000ff0a7424 */ /* 0x000fe400078e00ff */
[----:B------:R-:W-:-:S04]  /*0d00*/  FADD R23, R23, -R20 ;  /* 0x8000001417177221 */ /* 0x000fc80000000000 */
[----:B------:R-:W-:-:S07]  /*0d10*/  FFMA R6, R6, R23, R15 ;  /* 0x0000001706067223 */ /* 0x000fce000000000f */
.L_x_144:
[----:B------:R-:W-:Y:S05]  /*0d20*/  BSYNC.RECONVERGENT B1 ;  /* 0x0000000000017941 */ /* 0x000fea0003800200 */
.L_x_143:
[----:B------:R-:W-:-:S13]  /*0d30*/  ISETP.GE.U32.AND P2, PT, R11, 0xc00, PT ;  /* 0x00000c000b00780c */ /* 0x000fda0003f46070 */
[----:B------:R-:W-:Y:S05]  /*0d40*/  @!P2 BRA `(.L_x_142) ;  /* 0x00000010009ca947 */ /* 0x000fea0003800000 */
[----:B------:R-:W2:Y:S01]  /*0d50*/  LDCU.64 UR4, c[0x0][0x388] ;  /* 0x00007100ff0477ac */ /* 0x000ea20008000a00 */
[----:B------:R-:W-:Y:S01]  /*0d60*/  MOV R39, R21 ;  /* 0x0000001500277202 */ /* 0x000fe20000000f00 */
[----:B------:R-:W-:-:S04]  /*0d70*/  IMAD.MOV.U32 R38, RZ, RZ, R12 ;  /* 0x000000ffff267224 */ /* 0x000fc800078e000c */
[----:B------:R-:W-:-:S05]  /*0d80*/  IMAD.WIDE.U32 R38, R36, 0x4, R38 ;  /* 0x0000000424267825 */ /* 0x000fca00078e0026 */
[----:B------:R-:W-:Y:S01]  /*0d90*/  MOV R21, R39 ;  /* 0x0000002700157202 */ /* 0x000fe20000000f00 */
[----:B--2---:R-:W-:-:S04]  /*0da0*/  UIADD3 UR4, UP0, UPT, UR4, 0x4000, URZ ;  /* 0x0000400004047890 */ /* 0x004fc8000ff1e0ff */
[----:B------:R-:W-:Y:S02]  /*0db0*/  UIADD3.X UR5, UPT, UPT, URZ, UR5, URZ, UP0, !UPT ;  /* 0x00000005ff057290 */ /* 0x000fe400087fe4ff */
[----:B------:R-:W-:-:S04]  /*0dc0*/  MOV R14, UR4 ;  /* 0x00000004000e7c02 */ /* 0x000fc80008000f00 */
[----:B------:R-:W-:-:S03]  /*0dd0*/  MOV R15, UR5 ;  /* 0x00000005000f7c02 */ /* 0x000fc60008000f00 */
[----:B------:R-:W-:-:S04]  /*0de0*/  IMAD.WIDE.U32 R12, R36, 0x8, R14 ;  /* 0x00000008240c7825 */ /* 0x000fc800078e000e */
[----:B------:R-:W-:Y:S01]  /*0df0*/  IMAD.MOV.U32 R26, RZ, RZ, R12 ;  /* 0x000000ffff1a7224 */ /* 0x000fe200078e000c */
[----:B------:R-:W-:-:S07]  /*0e00*/  MOV R27, R13 ;  /* 0x0000000d001b7202 */ /* 0x000fce0000000f00 */
.L_x_145:
[----:B------:R-:W2:Y:S01]  /*0e10*/  LDCU.64 UR4, c[0x0][0x380] ;  /* 0x00007000ff0477ac */ /* 0x000ea20008000a00 */
[--C-:B------:R-:W-:Y:S02]  /*0e20*/  SHF.R.S32.HI R11, RZ, 0x1f, R21.reuse ;  /* 0x0000001fff0b7819 */ /* 0x100fe40000011415 */
[C---:B---3--:R-:W-:Y:S01]  /*0e30*/  R2UR UR8, R8.reuse ;  /* 0x00000000080872ca */ /* 0x048fe200000e0000 */
[----:B------:R-:W3:Y:S01]  /*0e40*/  LDCU.64 UR6, c[0x0][0x390] ;  /* 0x00007200ff0677ac */ /* 0x000ee20008000a00 */
[----:B------:R-:W-:Y:S02]  /*0e50*/  LEA.HI R11, P2, R11, R38, RZ, 0x2 ;  /* 0x000000260b0b7211 */ /* 0x000fe400078510ff */
[----:B------:R-:W-:Y:S02]  /*0e60*/  R2UR UR9, R9 ;  /* 0x00000000090972ca */ /* 0x000fe400000e0000 */
[----:B------:R-:W-:Y:S01]  /*0e70*/  SHF.L.U32 R14, R11, 0x1, RZ ;  /* 0x000000010b0e7819 */ /* 0x000fe200000006ff */
[----:B------:R-:W-:Y:S01]  /*0e80*/  IMAD.X R12, RZ, RZ, R21, P2 ;  /* 0x000000ffff0c7224 */ /* 0x000fe200010e0615 */
[----:B------:R-:W-:-:S02]  /*0e90*/  R2UR UR12, R8 ;  /* 0x00000000080c72ca */ /* 0x000fc400000e0000 */
[----:B------:R-:W-:Y:S02]  /*0ea0*/  LOP3.LUT R14, R14, 0xfffffff8, RZ, 0xc0, !PT ;  /* 0xfffffff80e0e7812 */ /* 0x000fe400078ec0ff */
[----:B------:R-:W-:Y:S02]  /*0eb0*/  R2UR UR13, R9 ;  /* 0x00000000090d72ca */ /* 0x000fe400000e0000 */
[----:B------:R-:W-:Y:S02]  /*0ec0*/  SHF.L.U64.HI R11, R11, 0x1, R12 ;  /* 0x000000010b0b7819 */ /* 0x000fe4000001020c */
[----:B--2---:R-:W-:Y:S02]  /*0ed0*/  IADD3 R22, P2, PT, R14, UR4, RZ ;  /* 0x000000040e167c10 */ /* 0x004fe4000ff5e0ff */
[----:B------:R-:W-:Y:S02]  /*0ee0*/  R2UR UR10, R8 ;  /* 0x00000000080a72ca */ /* 0x000fe400000e0000 */
[----:B---3--:R-:W-:-:S02]  /*0ef0*/  IADD3 R14, P3, PT, R14, UR6, RZ ;  /* 0x000000060e0e7c10 */ /* 0x008fc4000ff7e0ff */
[C---:B------:R-:W-:Y:S02]  /*0f00*/  IADD3.X R23, PT, PT, R11.reuse, UR5, RZ, P2, !PT ;  /* 0x000000050b177c10 */ /* 0x040fe400097fe4ff */
[----:B------:R-:W-:Y:S02]  /*0f10*/  IADD3.X R15, PT, PT, R11, UR7, RZ, P3, !PT ;  /* 0x000000070b0f7c10 */ /* 0x000fe40009ffe4ff */
[----:B------:R-:W-:Y:S02]  /*0f20*/  R2UR UR11, R9 ;  /* 0x00000000090b72ca */ /* 0x000fe400000e0000 */
[----:B------:R-:W2:Y:S04]  /*0f30*/  LDG.E.64 R22, desc[UR8][R22.64] ;  /* 0x0000000816167981 */ /* 0x000ea8000c1e1b00 */
[----:B------:R-:W2:Y:S07]  /*0f40*/  LDG.E.64 R14, desc[UR12][R14.64] ;  /* 0x0000000c0e0e7981 */ /* 0x000eae000c1e1b00 */
[----:B------:R-:W3:Y:S01]  /*0f50*/  LDG.E.64 R12, desc[UR10][R26.64+-0x4000] ;  /* 0xffc0000a1a0c7981 */ /* 0x000ee2000c1e1b00 */
[----:B------:R-:W-:-:S03]  /*0f60*/  IADD3 R24, P2, PT, R38, 0x1000, RZ ;  /* 0x0000100026187810 */ /* 0x000fc60007f5e0ff */
[----:B------:R-:W4:Y:S01]  /*0f70*/  LDG.E.64 R30, desc[UR10][R26.64+-0x2000] ;  /* 0xffe0000a1a1e7981 */ /* 0x000f22000c1e1b00 */
[----:B------:R-:W-:-:S03]  /*0f80*/  IADD3.X R25, PT, PT, RZ, R21, RZ, P2, !PT ;  /* 0x00000015ff197210 */ /* 0x000fc600017fe4ff */
[----:B------:R-:W5:Y:S01]  /*0f90*/  LDG.E.64 R34, desc[UR10][R26.64] ;  /* 0x0000000a1a227981 */ /* 0x000f62000c1e1b00 */
[----:B------:R-:W-:-:S04]  /*0fa0*/  SHF.R.S32.HI R11, RZ, 0x1f, R25 ;  /* 0x0000001fff0b7819 */ /* 0x000fc80000011419 */
[----:B------:R-:W-:-:S04]  /*0fb0*/  LEA.HI R11, P2, R11, R24, RZ, 0x2 ;  /* 0x000000180b0b7211 */ /* 0x000fc800078510ff */
[----:B------:R-:W-:Y:S01]  /*0fc0*/  SHF.L.U32 R28, R11, 0x1, RZ ;  /* 0x000000010b1c7819 */ /* 0x000fe200000006ff */
[----:B------:R-:W-:-:S03]  /*0fd0*/  IMAD.X R24, RZ, RZ, R25, P2 ;  /* 0x000000ffff187224 */ /* 0x000fc600010e0619 */
[----:B------:R-:W-:Y:S02]  /*0fe0*/  LOP3.LUT R28, R28, 0xfffffff8, RZ, 0xc0, !PT ;  /* 0xfffffff81c1c7812 */ /* 0x000fe400078ec0ff */
[----:B------:R-:W-:Y:S02]  /*0ff0*/  SHF.L.U64.HI R11, R11, 0x1, R24 ;  /* 0x000000010b0b7819 */ /* 0x000fe40000010218 */
[C---:B------:R-:W-:Y:S02]  /*1000*/  IADD3 R24, P2, PT, R28.reuse, UR4, RZ ;  /* 0x000000041c187c10 */ /* 0x040fe4000ff5e0ff */
[----:B------:R-:W-:Y:S02]  /*1010*/  IADD3 R28, P3, PT, R28, UR6, RZ ;  /* 0x000000061c1c7c10 */ /* 0x000fe4000ff7e0ff */
[C---:B------:R-:W-:Y:S02]  /*1020*/  IADD3.X R25, PT, PT, R11.reuse, UR5, RZ, P2, !PT ;  /* 0x000000050b197c10 */ /* 0x040fe400097fe4ff */
[----:B------:R-:W-:-:S04]  /*1030*/  IADD3.X R29, PT, PT, R11, UR7, RZ, P3, !PT ;  /* 0x000000070b1d7c10 */ /* 0x000fc80009ffe4ff */
[----:B------:R-:W4:Y:S04]  /*1040*/  LDG.E.64 R24, desc[UR8][R24.64] ;  /* 0x0000000818187981 */ /* 0x000f28000c1e1b00 */
[----:B------:R-:W4:Y:S01]  /*1050*/  LDG.E.64 R28, desc[UR12][R28.64] ;  /* 0x0000000c1c1c7981 */ /* 0x000f22000c1e1b00 */
[----:B------:R-:W-:-:S04]  /*1060*/  IADD3 R11, P2, PT, R38, 0x2000, RZ ;  /* 0x00002000260b7810 */ /* 0x000fc80007f5e0ff */
[----:B------:R-:W-:-:S04]  /*1070*/  IADD3.X R33, PT, PT, RZ, R21, RZ, P2, !PT ;  /* 0x00000015ff217210 */ /* 0x000fc800017fe4ff */
[----:B------:R-:W-:-:S04]  /*1080*/  SHF.R.S32.HI R32, RZ, 0x1f, R33 ;  /* 0x0000001fff207819 */ /* 0x000fc80000011421 */
[----:B------:R-:W-:-:S04]  /*1090*/  LEA.HI R32, P2, R32, R11, RZ, 0x2 ;  /* 0x0000000b20207211 */ /* 0x000fc800078510ff */
[----:B------:R-:W-:Y:S01]  /*10a0*/  IADD3.X R11, PT, PT, RZ, R33, RZ, P2, !PT ;  /* 0x00000021ff0b7210 */ /* 0x000fe200017fe4ff */
[----:B--2---:R-:W-:-:S03]  /*10b0*/  HFMA2 R14, R22, 1, 1, R14 ;  /* 0x3c003c00160e7831 */ /* 0x004fc6000000000e */
[C---:B------:R-:W-:Y:S01]  /*10c0*/  SHF.L.U64.HI R22, R32.reuse, 0x1, R11 ;  /* 0x0000000120167819 */ /* 0x040fe2000001020b */
[----:B------:R-:W-:-:S05]  /*10d0*/  IMAD.SHL.U32 R32, R32, 0x2, RZ ;  /* 0x0000000220207824 */ /* 0x000fca00078e00ff */
[----:B------:R-:W-:Y:S01]  /*10e0*/  LOP3.LUT R32, R32, 0xfffffff8, RZ, 0xc0, !PT ;  /* 0xfffffff820207812 */ /* 0x000fe200078ec0ff */
[----:B---3--:R-:W-:Y:S02]  /*10f0*/  HADD2 R12, R14, R12 ;  /* 0x0000000c0e0c7230 */ /* 0x008fe40000000000 */
[----:B------:R-:W-:Y:S01]  /*1100*/  FADD R14, R10, 1 ;  /* 0x3f8000000a0e7421 */ /* 0x000fe20000000000 */
[----:B------:R-:W-:-:S03]  /*1110*/  IADD3 R10, P3, PT, R32, UR4, RZ ;  /* 0x00000004200a7c10 */ /* 0x000fc6000ff7e0ff */
[C---:B------:R-:W-:Y:S01]  /*1120*/  FMUL R11, R14.reuse, 16777216 ;  /* 0x4b8000000e0b7820 */ /* 0x040fe20000400000 */
[----:B------:R-:W-:Y:S02]  /*1130*/  FSETP.GEU.AND P2, PT, |R14|, 1.175494350822287508e-38, PT ;  /* 0x008000000e00780b */ /* 0x000fe40003f4e200 */
[----:B------:R-:W-:Y:S02]  /*1140*/  IADD3 R32, P4, PT, R32, UR6, RZ ;  /* 0x0000000620207c10 */ /* 0x000fe4000ff9e0ff */
[----:B------:R-:W-:Y:S02]  /*1150*/  FSEL R41, R11, R14, !P2 ;  /* 0x0000000e0b297208 */ /* 0x000fe40005000000 */
[C---:B------:R-:W-:Y:S02]  /*1160*/  IADD3.X R11, PT, PT, R22.reuse, UR5, RZ, P3, !PT ;  /* 0x00000005160b7c10 */ /* 0x040fe40009ffe4ff */
[----:B------:R-:W-:-:S04]  /*1170*/  IADD3.X R33, PT, PT, R22, UR7, RZ, P4, !PT ;  /* 0x0000000716217c10 */ /* 0x000fc8000a7fe4ff */
[----:B------:R-:W2:Y:S04]  /*1180*/  LDG.E.64 R10, desc[UR8][R10.64] ;  /* 0x000000080a0a7981 */ /* 0x000ea8000c1e1b00 */
[----:B------:R-:W2:Y:S01]  /*1190*/  LDG.E.64 R32, desc[UR12][R32.64] ;  /* 0x0000000c20207981 */ /* 0x000ea2000c1e1b00 */
[----:B------:R-:W-:Y:S01]  /*11a0*/  HADD2.F32 R37, -RZ, R12.H0_H0 ;  /* 0x2000000cff257230 */ /* 0x000fe20000004100 */
[----:B------:R-:W3:Y:S04]  /*11b0*/  MUFU.RCP R41, R41 ;  /* 0x0000002900297308 */ /* 0x000ee80000001000 */
[----:B------:R-:W-:-:S04]  /*11c0*/  FADD R39, R37, -R20 ;  /* 0x8000001425277221 */ /* 0x000fc80000000000 */
[----:B------:R-:W-:-:S05]  /*11d0*/  FMUL R22, R39, 16777216 ;  /* 0x4b80000027167820 */ /* 0x000fca0000400000 */
[----:B------:R-:W-:Y:S01]  /*11e0*/  FSEL R22, R22, R39, !P2 ;  /* 0x0000002716167208 */ /* 0x000fe20005000000 */
[----:B------:R-:W-:-:S04]  /*11f0*/  FADD R14, R14, 1 ;  /* 0x3f8000000e0e7421 */ /* 0x000fc80000000000 */
[----:B---3--:R-:W-:Y:S01]  /*1200*/  FFMA R20, R41, R22, R20 ;  /* 0x0000001629147223 */ /* 0x008fe20000000014 */
[----:B------:R-:W-:Y:S02]  /*1210*/  HADD2.F32 R41, -RZ, R12.H1_H1 ;  /* 0x3000000cff297230 */ /* 0x000fe40000004100 */
[C---:B------:R-:W-:Y:S01]  /*1220*/  FMUL R43, R14.reuse, 16777216 ;  /* 0x4b8000000e2b7820 */ /* 0x040fe20000400000 */
[----:B------:R-:W-:Y:S02]  /*1230*/  FSETP.GEU.AND P2, PT, |R14|, 1.175494350822287508e-38, PT ;  /* 0x008000000e00780b */ /* 0x000fe40003f4e200 */
[----:B------:R-:W-:Y:S02]  /*1240*/  FADD R12, R41, -R20 ;  /* 0x80000014290c7221 */ /* 0x000fe40000000000 */
[----:B------:R-:W-:Y:S02]  /*1250*/  FSEL R43, R43, R14, !P2 ;  /* 0x0000000e2b2b7208 */ /* 0x000fe40005000000 */
[----:B------:R-:W-:-:S04]  /*1260*/  FMUL R45, R12, 16777216 ;  /* 0x4b8000000c2d7820 */ /* 0x000fc80000400000 */
[----:B------:R-:W3:Y:S01]  /*1270*/  MUFU.RCP R43, R43 ;  /* 0x0000002b002b7308 */ /* 0x000ee20000001000 */
[----:B------:R-:W-:Y:S02]  /*1280*/  FSEL R22, R45, R12, !P2 ;  /* 0x0000000c2d167208 */ /* 0x000fe40005000000 */
[----:B------:R-:W-:Y:S01]  /*1290*/  IADD3 R40, P2, PT, R38, 0x3000, RZ ;  /* 0x0000300026287810 */ /* 0x000fe20007f5e0ff */
[----:B------:R-:W-:-:S03]  /*12a0*/  HFMA2 R15, R23, 1, 1, R15 ;  /* 0x3c003c00170f7831 */ /* 0x000fc6000000000f */
[----:B------:R-:W-:Y:S01]  /*12b0*/  IADD3.X R42, PT, PT, RZ, R21, RZ, P2, !PT ;  /* 0x00000015ff2a7210 */ /* 0x000fe200017fe4ff */
[----:B------:R-:W-:-:S03]  /*12c0*/  FADD R37, R37, -R20 ;  /* 0x8000001425257221 */ /* 0x000fc60000000000 */
[----:B------:R-:W-:Y:S01]  /*12d0*/  SHF.R.S32.HI R23, RZ, 0x1f, R42 ;  /* 0x0000001fff177819 */ /* 0x000fe2000001142a */
[----:B------:R-:W-:Y:S01]  /*12e0*/  FFMA R37, R39, R37, R6 ;  /* 0x0000002527257223 */ /* 0x000fe20000000006 */
[----:B------:R-:W-:Y:S02]  /*12f0*/  FADD R6, R14, 1 ;  /* 0x3f8000000e067421 */ /* 0x000fe40000000000 */
[----:B------:R-:W-:Y:S01]  /*1300*/  LEA.HI R23, P2, R23, R40, RZ, 0x2 ;  /* 0x0000002817177211 */ /* 0x000fe200078510ff */
[----:B---3--:R-:W-:Y:S01]  /*1310*/  FFMA R22, R43, R22, R20 ;  /* 0x000000162b167223 */ /* 0x008fe20000000014 */
[----:B------:R-:W-:Y:S02]  /*1320*/  HADD2 R20, R15, R13 ;  /* 0x0000000d0f147230 */ /* 0x000fe40000000000 */
[C---:B------:R-:W-:Y:S01]  /*1330*/  FMUL R13, R6.reuse, 16777216 ;  /* 0x4b800000060d7820 */ /* 0x040fe20000400000 */
[----:B------:R-:W-:Y:S01]  /*1340*/  IADD3.X R40, PT, PT, RZ, R42, RZ, P2, !PT ;  /* 0x0000002aff287210 */ /* 0x000fe200017fe4ff */
[----:B------:R-:W-:Y:S01]  /*1350*/  IMAD.SHL.U32 R14, R23, 0x2, RZ ;  /* 0x00000002170e7824 */ /* 0x000fe200078e00ff */
[----:B------:R-:W-:Y:S01]  /*1360*/  FSETP.GEU.AND P2, PT, |R6|, 1.175494350822287508e-38, PT ;  /* 0x008000000600780b */ /* 0x000fe20003f4e200 */
[----:B------:R-:W-:Y:S01]  /*1370*/  FADD R41, R41, -R22 ;  /* 0x8000001629297221 */ /* 0x000fe20000000000 */
[----:B------:R-:W-:-:S02]  /*1380*/  SHF.L.U64.HI R15, R23, 0x1, R40 ;  /* 0x00000001170f7819 */ /* 0x000fc40000010228 */
[----:B------:R-:W-:Y:S02]  /*1390*/  LOP3.LUT R14, R14, 0xfffffff8, RZ, 0xc0, !PT ;  /* 0xfffffff80e0e7812 */ /* 0x000fe400078ec0ff */
[----:B------:R-:W-:Y:S01]  /*13a0*/  FSEL R23, R13, R6, !P2 ;  /* 0x000000060d177208 */ /* 0x000fe20005000000 */
[----:B------:R-:W-:Y:S01]  /*13b0*/  FFMA R37, R12, R41, R37 ;  /* 0x000000290c257223 */ /* 0x000fe20000000025 */
[C---:B------:R-:W-:Y:S01]  /*13c0*/  IADD3 R12, P3, PT, R14.reuse, UR4, RZ ;  /* 0x000000040e0c7c10 */ /* 0x040fe2000ff7e0ff */
[----:B------:R-:W-:Y:S01]  /*13d0*/  HADD2.F32 R39, -RZ, R20.H0_H0 ;  /* 0x20000014ff277230 */ /* 0x000fe20000004100 */
[----:B------:R-:W-:Y:S02]  /*13e0*/  IADD3 R14, P4, PT, R14, UR6, RZ ;  /* 0x000000060e0e7c10 */ /* 0x000fe4000ff9e0ff */
[----:B------:R-:W3:Y:S01]  /*13f0*/  MUFU.RCP R23, R23 ;  /* 0x0000001700177308 */ /* 0x000ee20000001000 */
[----:B------:R-:W-:Y:S01]  /*1400*/  IADD3.X R13, PT, PT, R15, UR5, RZ, P3, !PT ;  /* 0x000000050f0d7c10 */ /* 0x000fe20009ffe4ff */
[----:B------:R-:W-:Y:S01]  /*1410*/  FADD R40, R39, -R22 ;  /* 0x8000001627287221 */ /* 0x000fe20000000000 */
[----:B------:R-:W-:-:S02]  /*1420*/  IADD3.X R15, PT, PT, R15, UR7, RZ, P4, !PT ;  /* 0x000000070f0f7c10 */ /* 0x000fc4000a7fe4ff */
[----:B------:R-:W-:Y:S02]  /*1430*/  R2UR UR4, R8 ;  /* 0x00000000080472ca */ /* 0x000fe400000e0000 */
[----:B------:R-:W-:Y:S01]  /*1440*/  R2UR UR5, R9 ;  /* 0x00000000090572ca */ /* 0x000fe200000e0000 */
[----:B------:R-:W-:Y:S01]  /*1450*/  FMUL R41, R40, 16777216 ;  /* 0x4b80000028297820 */ /* 0x000fe20000400000 */
[----:B------:R-:W5:Y:S04]  /*1460*/  LDG.E.64 R12, desc[UR8][R12.64] ;  /* 0x000000080c0c7981 */ /* 0x000f68000c1e1b00 */
[----:B------:R-:W5:Y:S01]  /*1470*/  LDG.E.64 R14, desc[UR10][R14.64] ;  /* 0x0000000a0e0e7981 */ /* 0x000f62000c1e1b00 */
[----:B------:R-:W-:-:S05]  /*1480*/  FSEL R41, R41, R40, !P2 ;  /* 0x0000002829297208 */ /* 0x000fca0005000000 */
[----:B---3--:R-:W-:Y:S02]  /*1490*/  FFMA R42, R23, R41, R22 ;  /* 0x00000029172a7223 */ /* 0x008fe40000000016 */
[----:B------:R-:W3:Y:S01]  /*14a0*/  LDG.E.64 R22, desc[UR4][R26.64+0x2000] ;  /* 0x002000041a167981 */ /* 0x000ee2000c1e1b00 */
[----:B------:R-:W-:Y:S01]  /*14b0*/  FADD R6, R6, 1 ;  /* 0x3f80000006067421 */ /* 0x000fe20000000000 */
[----:B------:R-:W-:-:S04]  /*14c0*/  FADD R39, R39, -R42 ;  /* 0x8000002a27277221 */ /* 0x000fc80000000000 */
[----:B------:R-:W-:Y:S01]  /*14d0*/  FFMA R37, R40, R39, R37 ;  /* 0x0000002728257223 */ /* 0x000fe20000000025 */
[C---:B------:R-:W-:Y:S01]  /*14e0*/  FMUL R39, R6.reuse, 16777216 ;  /* 0x4b80000006277820 */ /* 0x040fe20000400000 */
[----:B------:R-:W-:Y:S01]  /*14f0*/  FSETP.GEU.AND P2, PT, |R6|, 1.175494350822287508e-38, PT ;  /* 0x008000000600780b */ /* 0x000fe20003f4e200 */
[----:B------:R-:W-:-:S03]  /*1500*/  HADD2.F32 R20, -RZ, R20.H1_H1 ;  /* 0x30000014ff147230 */ /* 0x000fc60000004100 */
[----:B------:R-:W-:-:S04]  /*1510*/  FSEL R41, R39, R6, !P2 ;  /* 0x0000000627297208 */ /* 0x000fc80005000000 */
[----:B------:R-:W0:Y:S01]  /*1520*/  MUFU.RCP R39, R41 ;  /* 0x0000002900277308 */ /* 0x000e220000001000 */
[----:B------:R-:W-:Y:S01]  /*1530*/  FADD R40, R20, -R42 ;  /* 0x8000002a14287221 */ /* 0x000fe20000000000 */
[----:B----4-:R-:W-:-:S03]  /*1540*/  HFMA2 R24, R24, 1, 1, R28 ;  /* 0x3c003c0018187831 */ /* 0x010fc6000000001c */
[----:B------:R-:W-:Y:S01]  /*1550*/  FMUL R43, R40, 16777216 ;  /* 0x4b800000282b7820 */ /* 0x000fe20000400000 */
[----:B------:R-:W-:-:S04]  /*1560*/  FADD R6, R6, 1 ;  /* 0x3f80000006067421 */ /* 0x000fc80000000000 */
[----:B------:R-:W-:Y:S02]  /*1570*/  FSEL R43, R43, R40, !P2 ;  /* 0x000000282b2b7208 */ /* 0x000fe40005000000 */
[C---:B------:R-:W-:Y:S01]  /*1580*/  FSETP.GEU.AND P2, PT, |R6|.reuse, 1.175494350822287508e-38, PT ;  /* 0x008000000600780b */ /* 0x040fe20003f4e200 */
[----:B------:R-:W-:Y:S02]  /*1590*/  HADD2 R30, R24, R30 ;  /* 0x0000001e181e7230 */ /* 0x000fe40000000000 */
[----:B0-----:R-:W-:Y:S01]  /*15a0*/  FFMA R39, R39, R43, R42 ;  /* 0x0000002b27277223 */ /* 0x001fe2000000002a */
[----:B------:R-:W-:-:S03]  /*15b0*/  FMUL R43, R6, 16777216 ;  /* 0x4b800000062b7820 */ /* 0x000fc60000400000 */
[----:B------:R-:W-:Y:S02]  /*15c0*/  FADD R24, R20, -R39 ;  /* 0x8000002714187221 */ /* 0x000fe40000000000 */
[----:B------:R-:W-:Y:S01]  /*15d0*/  FSEL R43, R43, R6, !P2 ;  /* 0x000000062b2b7208 */ /* 0x000fe20005000000 */
[----:B------:R-:W-:-:S03]  /*15e0*/  HADD2.F32 R20, -RZ, R30.H0_H0 ;  /* 0x2000001eff147230 */ /* 0x000fc60000004100 */
[----:B------:R-:W0:Y:S02]  /*15f0*/  MUFU.RCP R42, R43 ;  /* 0x0000002b002a7308 */ /* 0x000e240000001000 */
[----:B------:R-:W-:-:S04]  /*1600*/  FADD R28, -R39, R20 ;  /* 0x00000014271c7221 */ /* 0x000fc80000000100 */
[----:B------:R-:W-:Y:S01]  /*1610*/  FMUL R41, R28, 16777216 ;  /* 0x4b8000001c297820 */ /* 0x000fe20000400000 */
[----:B------:R-:W-:-:S04]  /*1620*/  FADD R6, R6, 1 ;  /* 0x3f80000006067421 */ /* 0x000fc80000000000 */
[----:B------:R-:W-:Y:S02]  /*1630*/  FSEL R41, R41, R28, !P2 ;  /* 0x0000001c29297208 */ /* 0x000fe40005000000 */
[----:B------:R-:W-:-:S03]  /*1640*/  FSETP.GEU.AND P2, PT, |R6|, 1.175494350822287508e-38, PT ;  /* 0x008000000600780b */ /* 0x000fc60003f4e200 */
[----:B0-----:R-:W-:Y:S01]  /*1650*/  FFMA R41, R42, R41, R39 ;  /* 0x000000292a297223 */ /* 0x001fe20000000027 */
[----:B------:R-:W-:Y:S01]  /*1660*/  FMUL R39, R6, 16777216 ;  /* 0x4b80000006277820 */ /* 0x000fe20000400000 */
[----:B------:R-:W-:Y:S01]  /*1670*/  FFMA R37, R40, R24, R37 ;  /* 0x0000001828257223 */ /* 0x000fe20000000025 */
[----:B------:R-:W-:-:S03]  /*1680*/  HADD2.F32 R30, -RZ, R30.H1_H1 ;  /* 0x3000001eff1e7230 */ /* 0x000fc60000004100 */
[----:B------:R-:W-:Y:S01]  /*1690*/  FSEL R40, R39, R6, !P2 ;  /* 0x0000000627287208 */ /* 0x000fe20005000000 */
[----:B------:R-:W-:Y:S02]  /*16a0*/  HFMA2 R29, R25, 1, 1, R29 ;  /* 0x3c003c00191d7831 */ /* 0x000fe4000000001d */
[----:B------:R-:W-:-:S03]  /*16b0*/  FADD R24, R30, -R41 ;  /* 0x800000291e187221 */ /* 0x000fc60000000000 */
[----:B------:R-:W0:Y:S01]  /*16c0*/  MUFU.RCP R40, R40 ;  /* 0x0000002800287308 */ /* 0x000e220000001000 */
[----:B------:R-:W-:Y:S01]  /*16d0*/  FMUL R39, R24, 16777216 ;  /* 0x4b80000018277820 */ /* 0x000fe20000400000 */
[----:B------:R-:W-:-:S04]  /*16e0*/  FADD R25, R6, 1 ;  /* 0x3f80000006197421 */ /* 0x000fc80000000000 */
[----:B------:R-:W-:Y:S01]  /*16f0*/  FSEL R39, R39, R24, !P2 ;  /* 0x0000001827277208 */ /* 0x000fe20005000000 */
[C---:B------:R-:W-:Y:S01]  /*1700*/  FMUL R6, R25.reuse, 16777216 ;  /* 0x4b80000019067820 */ /* 0x040fe20000400000 */
[----:B------:R-:W-:Y:S01]  /*1710*/  FSETP.GEU.AND P2, PT, |R25|, 1.175494350822287508e-38, PT ;  /* 0x008000001900780b */ /* 0x000fe20003f4e200 */
[----:B------:R-:W-:-:S03]  /*1720*/  HADD2 R31, R29, R31 ;  /* 0x0000001f1d1f7230 */ /* 0x000fc60000000000 */
[----:B------:R-:W-:Y:S02]  /*1730*/  FSEL R42, R6, R25, !P2 ;  /* 0x00000019062a7208 */ /* 0x000fe40005000000 */
[----:B------:R-:W-:Y:S02]  /*1740*/  HADD2.F32 R6, -RZ, R31.H0_H0 ;  /* 0x2000001fff067230 */ /* 0x000fe40000004100 */
[--C-:B0-----:R-:W-:Y:S02]  /*1750*/  FFMA R39, R40, R39, R41.reuse ;  /* 0x0000002728277223 */ /* 0x101fe40000000029 */
[----:B------:R-:W0:Y:S01]  /*1760*/  MUFU.RCP R40, R42 ;  /* 0x0000002a00287308 */ /* 0x000e220000001000 */
[----:B------:R-:W-:Y:S01]  /*1770*/  FADD R41, R20, -R41 ;  /* 0x8000002914297221 */ /* 0x000fe20000000000 */
[----:B------:R-:W-:-:S03]  /*1780*/  FADD R20, R6, -R39 ;  /* 0x8000002706147221 */ /* 0x000fc60000000000 */
[----:B------:R-:W-:Y:S01]  /*1790*/  FFMA R37, R28, R41, R37 ;  /* 0x000000291c257223 */ /* 0x000fe20000000025 */
[----:B------:R-:W-:Y:S01]  /*17a0*/  FMUL R29, R20, 16777216 ;  /* 0x4b800000141d7820 */ /* 0x000fe20000400000 */
[----:B------:R-:W-:-:S04]  /*17b0*/  FADD R41, R25, 1 ;  /* 0x3f80000019297421 */ /* 0x000fc80000000000 */
[----:B------:R-:W-:Y:S01]  /*17c0*/  FSEL R29, R29, R20, !P2 ;  /* 0x000000141d1d7208 */ /* 0x000fe20005000000 */
[C---:B------:R-:W-:Y:S01]  /*17d0*/  FMUL R28, R41.reuse, 16777216 ;  /* 0x4b800000291c7820 */ /* 0x040fe20000400000 */
[----:B------:R-:W-:Y:S01]  /*17e0*/  FSETP.GEU.AND P2, PT, |R41|, 1.175494350822287508e-38, PT ;  /* 0x008000002900780b */ /* 0x000fe20003f4e200 */
[----:B------:R-:W-:Y:S02]  /*17f0*/  HADD2.F32 R25, -RZ, R31.H1_H1 ;  /* 0x3000001fff197230 */ /* 0x000fe40000004100 */
[----:B0-----:R-:W-:Y:S01]  /*1800*/  FFMA R29, R40, R29, R39 ;  /* 0x0000001d281d7223 */ /* 0x001fe20000000027 */
[----:B------:R-:W-:-:S03]  /*1810*/  FSEL R40, R28, R41, !P2 ;  /* 0x000000291c287208 */ /* 0x000fc60005000000 */
[----:B------:R-:W-:-:S03]  /*1820*/  FADD R28, R25, -R29 ;  /* 0x8000001d191c7221 */ /* 0x000fc60000000000 */
[----:B------:R-:W0:Y:S01]  /*1830*/  MUFU.RCP R40, R40 ;  /* 0x0000002800287308 */ /* 0x000e220000001000 */
[----:B------:R-:W-:Y:S01]  /*1840*/  FMUL R31, R28, 16777216 ;  /* 0x4b8000001c1f7820 */ /* 0x000fe20000400000 */
[----:B------:R-:W-:Y:S01]  /*1850*/  FADD R41, R41, 1 ;  /* 0x3f80000029297421 */ /* 0x000fe20000000000 */
[----:B------:R-:W-:-:S04]  /*1860*/  FADD R39, R30, -R39 ;  /* 0x800000271e277221 */ /* 0x000fc80000000000 */
[----:B------:R-:W-:Y:S01]  /*1870*/  FFMA R37, R24, R39, R37 ;  /* 0x0000002718257223 */ /* 0x000fe20000000025 */
[----:B--2---:R-:W-:Y:S02]  /*1880*/  HFMA2 R10, R10, 1, 1, R32 ;  /* 0x3c003c000a0a7831 */ /* 0x004fe40000000020 */
[----:B------:R-:W-:Y:S02]  /*1890*/  FMUL R32, R41, 16777216 ;  /* 0x4b80000029207820 */ /* 0x000fe40000400000 */
[----:B-----5:R-:W-:Y:S01]  /*18a0*/  HADD2 R34, R10, R34 ;  /* 0x000000220a227230 */ /* 0x020fe20000000000 */
[----:B------:R-:W-:Y:S02]  /*18b0*/  FSEL R10, R31, R28, !P2 ;  /* 0x0000001c1f0a7208 */ /* 0x000fe40005000000 */
[----:B------:R-:W-:Y:S02]  /*18c0*/  FSETP.GEU.AND P2, PT, |R41|, 1.175494350822287508e-38, PT ;  /* 0x008000002900780b */ /* 0x000fe40003f4e200 */
[----:B------:R-:W-:-:S02]  /*18d0*/  HADD2.F32 R31, -RZ, R34.H0_H0 ;  /* 0x20000022ff1f7230 */ /* 0x000fc40000004100 */
[----:B------:R-:W-:Y:S01]  /*18e0*/  FSEL R43, R32, R41, !P2 ;  /* 0x00000029202b7208 */ /* 0x000fe20005000000 */
[----:B0-----:R-:W-:-:S04]  /*18f0*/  FFMA R10, R40, R10, R29 ;  /* 0x0000000a280a7223 */ /* 0x001fc8000000001d */
[----:B------:R-:W-:Y:S01]  /*1900*/  FADD R30, -R10, R31 ;  /* 0x0000001f0a1e7221 */ /* 0x000fe20000000100 */
[----:B------:R-:W0:Y:S01]  /*1910*/  MUFU.RCP R43, R43 ;  /* 0x0000002b002b7308 */ /* 0x000e220000001000 */
[----:B------:R-:W-:Y:S02]  /*1920*/  FADD R41, R41, 1 ;  /* 0x3f80000029297421 */ /* 0x000fe40000000000 */
[----:B------:R-:W-:Y:S02]  /*1930*/  FMUL R39, R30, 16777216 ;  /* 0x4b8000001e277820 */ /* 0x000fe40000400000 */
[----:B------:R-:W-:-:S03]  /*1940*/  FMUL R24, R41, 16777216 ;  /* 0x4b80000029187820 */ /* 0x000fc60000400000 */
[----:B------:R-:W-:Y:S02]  /*1950*/  FSEL R32, R39, R30, !P2 ;  /* 0x0000001e27207208 */ /* 0x000fe40005000000 */
[----:B------:R-:W-:-:S04]  /*1960*/  FSETP.GEU.AND P2, PT, |R41|, 1.175494350822287508e-38, PT ;  /* 0x008000002900780b */ /* 0x000fc80003f4e200 */
[----:B------:R-:W-:Y:S01]  /*1970*/  FSEL R39, R24, R41, !P2 ;  /* 0x0000002918277208 */ /* 0x000fe20005000000 */
[----:B------:R-:W-:Y:S02]  /*1980*/  HADD2.F32 R24, -RZ, R34.H1_H1 ;  /* 0x30000022ff187230 */ /* 0x000fe40000004100 */
[----:B0-----:R-:W-:Y:S01]  /*1990*/  FFMA R32, R43, R32, R10 ;  /* 0x000000202b207223 */ /* 0x001fe2000000000a */
[----:B------:R-:W-:Y:S02]  /*19a0*/  HFMA2 R11, R11, 1, 1, R33 ;  /* 0x3c003c000b0b7831 */ /* 0x000fe40000000021 */
[----:B------:R-:W0:Y:S01]  /*19b0*/  MUFU.RCP R39, R39 ;  /* 0x0000002700277308 */ /* 0x000e220000001000 */
[----:B------:R-:W-:Y:S01]  /*19c0*/  FADD R34, R24, -R32 ;  /* 0x8000002018227221 */ /* 0x000fe20000000000 */
[----:B------:R-:W-:-:S03]  /*19d0*/  FADD R33, R41, 1 ;  /* 0x3f80000029217421 */ /* 0x000fc60000000000 */
[----:B------:R-:W-:Y:S01]  /*19e0*/  FMUL R43, R34, 16777216 ;  /* 0x4b800000222b7820 */ /* 0x000fe20000400000 */
[----:B------:R-:W-:Y:S01]  /*19f0*/  FMUL R40, R33, 16777216 ;  /* 0x4b80000021287820 */ /* 0x000fe20000400000 */
[----:B------:R-:W-:-:S03]  /*1a00*/  HADD2 R35, R11, R35 ;  /* 0x000000230b237230 */ /* 0x000fc60000000000 */
[----:B------:R-:W-:Y:S02]  /*1a10*/  FSEL R11, R43, R34, !P2 ;  /* 0x000000222b0b7208 */ /* 0x000fe40005000000 */
[----:B------:R-:W-:-:S04]  /*1a20*/  FSETP.GEU.AND P2, PT, |R33|, 1.175494350822287508e-38, PT ;  /* 0x008000002100780b */ /* 0x000fc80003f4e200 */
[----:B------:R-:W-:Y:S01]  /*1a30*/  FSEL R42, R40, R33, !P2 ;  /* 0x00000021282a7208 */ /* 0x000fe20005000000 */
[----:B------:R-:W-:Y:S02]  /*1a40*/  HADD2.F32 R40, -RZ, R35.H0_H0 ;  /* 0x20000023ff287230 */ /* 0x000fe40000004100 */
[----:B0-----:R-:W-:Y:S01]  /*1a50*/  FFMA R11, R39, R11, R32 ;  /* 0x0000000b270b7223 */ /* 0x001fe20000000020 */
[----:B------:R-:W-:Y:S02]  /*1a60*/  FADD R29, R6, -R29 ;  /* 0x8000001d061d7221 */ /* 0x000fe40000000000 */
[----:B------:R-:W0:Y:S01]  /*1a70*/  MUFU.RCP R42, R42 ;  /* 0x0000002a002a7308 */ /* 0x000e220000001000 */
[----:B------:R-:W-:Y:S01]  /*1a80*/  FADD R6, R40, -R11 ;  /* 0x8000000b28067221 */ /* 0x000fe20000000000 */
[----:B------:R-:W-:Y:S01]  /*1a90*/  FFMA R37, R20, R29, R37 ;  /* 0x0000001d14257223 */ /* 0x000fe20000000025 */
[----:B------:R-:W-:Y:S02]  /*1aa0*/  FADD R39, R33, 1 ;  /* 0x3f80000021277421 */ /* 0x000fe40000000000 */
[----:B------:R-:W-:-:S02]  /*1ab0*/  FMUL R29, R6, 16777216 ;  /* 0x4b800000061d7820 */ /* 0x000fc40000400000 */
[----:B------:R-:W-:-:S03]  /*1ac0*/  FMUL R20, R39, 16777216 ;  /* 0x4b80000027147820 */ /* 0x000fc60000400000 */
[----:B------:R-:W-:Y:S02]  /*1ad0*/  FSEL R29, R29, R6, !P2 ;  /* 0x000000061d1d7208 */ /* 0x000fe40005000000 */
[----:B------:R-:W-:-:S04]  /*1ae0*/  FSETP.GEU.AND P2, PT, |R39|, 1.175494350822287508e-38, PT ;  /* 0x008000002700780b */ /* 0x000fc80003f4e200 */
[----:B------:R-:W-:Y:S01]  /*1af0*/  FSEL R41, R20, R39, !P2 ;  /* 0x0000002714297208 */ /* 0x000fe20005000000 */
[----:B------:R-:W-:Y:S02]  /*1b00*/  HADD2.F32 R20, -RZ, R35.H1_H1 ;  /* 0x30000023ff147230 */ /* 0x000fe40000004100 */
[----:B0-----:R-:W-:Y:S02]  /*1b10*/  FFMA R29, R42, R29, R11 ;  /* 0x0000001d2a1d7223 */ /* 0x001fe4000000000b */
[----:B------:R-:W0:Y:S01]  /*1b20*/  MUFU.RCP R42, R41 ;  /* 0x00000029002a7308 */ /* 0x000e220000001000 */
[----:B------:R-:W-:Y:S02]  /*1b30*/  HFMA2 R14, R12, 1, 1, R14 ;  /* 0x3c003c000c0e7831 */ /* 0x000fe4000000000e */
[----:B------:R-:W-:Y:S01]  /*1b40*/  FADD R33, R20, -R29 ;  /* 0x8000001d14217221 */ /* 0x000fe20000000000 */
[----:B------:R-:W-:-:S03]  /*1b50*/  FADD R39, R39, 1 ;  /* 0x3f80000027277421 */ /* 0x000fc60000000000 */
[----:B------:R-:W-:-:S05]  /*1b60*/  FMUL R12, R33, 16777216 ;  /* 0x4b800000210c7820 */ /* 0x000fca0000400000 */
[----:B------:R-:W-:Y:S01]  /*1b70*/  FSEL R12, R12, R33, !P2 ;  /* 0x000000210c0c7208 */ /* 0x000fe20005000000 */
[----:B---3--:R-:W-:Y:S02]  /*1b80*/  HADD2 R22, R14, R22 ;  /* 0x000000160e167230 */ /* 0x008fe40000000000 */
[C---:B------:R-:W-:Y:S01]  /*1b90*/  FMUL R14, R39.reuse, 16777216 ;  /* 0x4b800000270e7820 */ /* 0x040fe20000400000 */
[----:B------:R-:W-:Y:S01]  /*1ba0*/  FSETP.GEU.AND P2, PT, |R39|, 1.175494350822287508e-38, PT ;  /* 0x008000002700780b */ /* 0x000fe20003f4e200 */
[----:B0-----:R-:W-:Y:S01]  /*1bb0*/  FFMA R35, R42, R12, R29 ;  /* 0x0000000c2a237223 */ /* 0x001fe2000000001d */
[----:B------:R-:W-:Y:S02]  /*1bc0*/  HADD2.F32 R12, -RZ, R22.H0_H0 ;  /* 0x20000016ff0c7230 */ /* 0x000fe40000004100 */
[----:B------:R-:W-:Y:S01]  /*1bd0*/  FSEL R42, R14, R39, !P2 ;  /* 0x000000270e2a7208 */ /* 0x000fe20005000000 */
[----:B------:R-:W-:Y:S02]  /*1be0*/  FADD R10, R25, -R10 ;  /* 0x8000000a190a7221 */ /* 0x000fe40000000000 */
[----:B------:R-:W-:-:S03]  /*1bf0*/  FADD R14, -R35, R12 ;  /* 0x0000000c230e7221 */ /* 0x000fc60000000100 */
[----:B------:R-:W0:Y:S01]  /*1c00*/  MUFU.RCP R42, R42 ;  /* 0x0000002a002a7308 */ /* 0x000e220000001000 */
[----:B------:R-:W-:Y:S01]  /*1c10*/  FADD R39, R39, 1 ;  /* 0x3f80000027277421 */ /* 0x000fe20000000000 */
[----:B------:R-:W-:Y:S01]  /*1c20*/  FMUL R25, R14, 16777216 ;  /* 0x4b8000000e197820 */ /* 0x000fe20000400000 */
[----:B------:R-:W-:Y:S02]  /*1c30*/  FFMA R37, R28, R10, R37 ;  /* 0x0000000a1c257223 */ /* 0x000fe40000000025 */
[----:B------:R-:W-:Y:S02]  /*1c40*/  FMUL R10, R39, 16777216 ;  /* 0x4b800000270a7820 */ /* 0x000fe40000400000 */
[----:B------:R-:W-:Y:S02]  /*1c50*/  FSEL R25, R25, R14, !P2 ;  /* 0x0000000e19197208 */ /* 0x000fe40005000000 */
[----:B------:R-:W-:-:S04]  /*1c60*/  FSETP.GEU.AND P2, PT, |R39|, 1.175494350822287508e-38, PT ;  /* 0x008000002700780b */ /* 0x000fc80003f4e200 */
[----:B------:R-:W-:Y:S01]  /*1c70*/  FSEL R10, R10, R39, !P2 ;  /* 0x000000270a0a7208 */ /* 0x000fe20005000000 */
[----:B------:R-:W-:Y:S02]  /*1c80*/  HADD2.F32 R22, -RZ, R22.H1_H1 ;  /* 0x30000016ff167230 */ /* 0x000fe40000004100 */
[----:B------:R-:W-:Y:S02]  /*1c90*/  HFMA2 R13, R13, 1, 1, R15 ;  /* 0x3c003c000d0d7831 */ /* 0x000fe4000000000f */
[----:B0-----:R-:W-:Y:S01]  /*1ca0*/  FFMA R25, R42, R25, R35 ;  /* 0x000000192a197223 */ /* 0x001fe20000000023 */
[----:B------:R-:W0:Y:S01]  /*1cb0*/  MUFU.RCP R10, R10 ;  /* 0x0000000a000a7308 */ /* 0x000e220000001000 */
[----:B------:R-:W-:Y:S02]  /*1cc0*/  FADD R31, R31, -R32 ;  /* 0x800000201f1f7221 */ /* 0x000fe40000000000 */
[----:B------:R-:W-:Y:S01]  /*1cd0*/  FADD R28, R22, -R25 ;  /* 0x80000019161c7221 */ /* 0x000fe20000000000 */
[----:B------:R-:W-:Y:S01]  /*1ce0*/  FADD R39, R39, 1 ;  /* 0x3f80000027277421 */ /* 0x000fe20000000000 */
[----:B------:R-:W-:-:S02]  /*1cf0*/  FFMA R37, R30, R31, R37 ;  /* 0x0000001f1e257223 */ /* 0x000fc40000000025 */
[----:B------:R-:W-:Y:S01]  /*1d00*/  FMUL R15, R28, 16777216 ;  /* 0x4b8000001c0f7820 */ /* 0x000fe20000400000 */
[C---:B------:R-:W-:Y:S01]  /*1d10*/  FMUL R30, R39.reuse, 16777216 ;  /* 0x4b800000271e7820 */ /* 0x040fe20000400000 */
[----:B------:R-:W-:Y:S01]  /*1d20*/  FSETP.GEU.AND P3, PT, |R39|, 1.175494350822287508e-38, PT ;  /* 0x008000002700780b */ /* 0x000fe20003f6e200 */
[----:B------:R-:W-:Y:S02]  /*1d30*/  HADD2 R23, R13, R23 ;  /* 0x000000170d177230 */ /* 0x000fe40000000000 */
[----:B------:R-:W-:Y:S02]  /*1d40*/  FSEL R13, R15, R28, !P2 ;  /* 0x0000001c0f0d7208 */ /* 0x000fe40005000000 */
[----:B------:R-:W-:Y:S01]  /*1d50*/  FSEL R31, R30, R39, !P3 ;  /* 0x000000271e1f7208 */ /* 0x000fe20005800000 */
[----:B------:R-:W-:Y:S01]  /*1d60*/  FADD R15, R39, 1 ;  /* 0x3f800000270f7421 */ /* 0x000fe20000000000 */
[----:B------:R-:W-:Y:S01]  /*1d70*/  FADD R30, R24, -R11 ;  /* 0x8000000b181e7221 */ /* 0x000fe20000000000 */
[----:B------:R-:W-:-:S02]  /*1d80*/  HADD2.F32 R11, -RZ, R23.H0_H0 ;  /* 0x20000017ff0b7230 */ /* 0x000fc40000004100 */
[----:B0-----:R-:W-:Y:S01]  /*1d90*/  FFMA R24, R10, R13, R25 ;  /* 0x0000000d0a187223 */ /* 0x001fe20000000019 */
[----:B------:R-:W0:Y:S01]  /*1da0*/  MUFU.RCP R31, R31 ;  /* 0x0000001f001f7308 */ /* 0x000e220000001000 */
[----:B------:R-:W-:Y:S02]  /*1db0*/  FSETP.GEU.AND P2, PT, |R15|, 1.175494350822287508e-38, PT ;  /* 0x008000000f00780b */ /* 0x000fe40003f4e200 */
[----:B------:R-:W-:Y:S01]  /*1dc0*/  FADD R13, R11, -R24 ;  /* 0x800000180b0d7221 */ /* 0x000fe20000000000 */
[----:B------:R-:W-:Y:S01]  /*1dd0*/  FFMA R37, R34, R30, R37 ;  /* 0x0000001e22257223 */ /* 0x000fe20000000025 */
[----:B------:R-:W-:Y:S02]  /*1de0*/  FADD R29, R40, -R29 ;  /* 0x8000001d281d7221 */ /* 0x000fe40000000000 */
[----:B------:R-:W-:Y:S02]  /*1df0*/  FMUL R10, R13, 16777216 ;  /* 0x4b8000000d0a7820 */ /* 0x000fe40000400000 */
[----:B------:R-:W-:-:S03]  /*1e00*/  FFMA R6, R6, R29, R37 ;  /* 0x0000001d06067223 */ /* 0x000fc60000000025 */
[----:B------:R-:W-:Y:S02]  /*1e10*/  FSEL R29, R10, R13, !P3 ;  /* 0x0000000d0a1d7208 */ /* 0x000fe40005800000 */
[----:B------:R-:W-:Y:S01]  /*1e20*/  MOV R10, R15 ;  /* 0x0000000f000a7202 */ /* 0x000fe20000000f00 */
[----:B------:R-:W-:Y:S01]  /*1e30*/  @!P2 FMUL R15, R15, 16777216 ;  /* 0x4b8000000f0fa820 */ /* 0x000fe20000400000 */
[----:B------:R-:W-:Y:S01]  /*1e40*/  FADD R20, R20, -R35 ;  /* 0x8000002314147221 */ /* 0x000fe20000000000 */
[----:B------:R-:W-:Y:S02]  /*1e50*/  HADD2.F32 R23, -RZ, R23.H1_H1 ;  /* 0x30000017ff177230 */ /* 0x000fe40000004100 */
[----:B0-----:R-:W-:Y:S01]  /*1e60*/  FFMA R30, R31, R29, R24 ;  /* 0x0000001d1f1e7223 */ /* 0x001fe20000000018 */
[----:B------:R-:W-:Y:S01]  /*1e70*/  FFMA R33, R33, R20, R6 ;  /* 0x0000001421217223 */ /* 0x000fe20000000006 */
[----:B------:R-:W0:Y:S02]  /*1e80*/  MUFU.RCP R15, R15 ;  /* 0x0000000f000f7308 */ /* 0x000e240000001000 */
[----:B------:R-:W-:Y:S01]  /*1e90*/  FADD R6, R23, -R30 ;  /* 0x8000001e17067221 */ /* 0x000fe20000000000 */
[----:B------:R-:W-:Y:S01]  /*1ea0*/  FADD R12, R12, -R25 ;  /* 0x800000190c0c7221 */ /* 0x000fe20000000000 */
[----:B------:R-:W-:-:S02]  /*1eb0*/  IADD3 R36, PT, PT, R36, 0x1000, RZ ;  /* 0x0000100024247810 */ /* 0x000fc40007ffe0ff */
[----:B------:R-:W-:Y:S01]  /*1ec0*/  FMUL R25, R6, 16777216 ;  /* 0x4b80000006197820 */ /* 0x000fe20000400000 */
[----:B------:R-:W-:-:S04]  /*1ed0*/  FFMA R33, R14, R12, R33 ;  /* 0x0000000c0e217223 */ /* 0x000fc80000000021 */
[----:B------:R-:W-:Y:S02]  /*1ee0*/  FSEL R25, R25, R6, !P2 ;  /* 0x0000000619197208 */ /* 0x000fe40005000000 */
[----:B------:R-:W-:Y:S01]  /*1ef0*/  ISETP.GE.AND P2, PT, R36, R7, PT ;  /* 0x000000072400720c */ /* 0x000fe20003f46270 */
[----:B------:R-:W-:Y:S01]  /*1f00*/  FADD R22, R22, -R24 ;  /* 0x8000001816167221 */ /* 0x000fe20000000000 */
[----:B------:R-:W-:-:S03]  /*1f10*/  FADD R11, R11, -R30 ;  /* 0x8000001e0b0b7221 */ /* 0x000fc60000000000 */
[----:B------:R-:W-:Y:S01]  /*1f20*/  FFMA R22, R28, R22, R33 ;  /* 0x000000161c167223 */ /* 0x000fe20000000021 */
[----:B0-----:R-:W-:Y:S01]  /*1f30*/  FFMA R20, R15, R25, R30 ;  /* 0x000000190f147223 */ /* 0x001fe2000000001e */
[----:B------:R-:W-:Y:S02]  /*1f40*/  IADD3 R26, P4, PT, R26, 0x8000, RZ ;  /* 0x000080001a1a7810 */ /* 0x000fe40007f9e0ff */
[----:B------:R-:W-:Y:S01]  /*1f50*/  FFMA R11, R13, R11, R22 ;  /* 0x0000000b0d0b7223 */ /* 0x000fe20000000016 */
[----:B------:R-:W-:Y:S01]  /*1f60*/  IADD3 R38, P3, PT, R38, 0x4000, RZ ;  /* 0x0000400026267810 */ /* 0x000fe20007f7e0ff */
[----:B------:R-:W-:Y:S01]  /*1f70*/  FADD R23, R23, -R20 ;  /* 0x8000001417177221 */ /* 0x000fe20000000000 */
[----:B------:R-:W-:Y:S02]  /*1f80*/  IMAD.X R27, RZ, RZ, R27, P4 ;  /* 0x000000ffff1b7224 */ /* 0x000fe400020e061b */
[----:B------:R-:W-:Y:S01]  /*1f90*/  IADD3.X R21, PT, PT, RZ, R21, RZ, P3, !PT ;  /* 0x00000015ff157210 */ /* 0x000fe20001ffe4ff */
[----:B------:R-:W-:Y:S01]  /*1fa0*/  FFMA R6, R6, R23, R11 ;  /* 0x0000001706067223 */ /* 0x000fe2000000000b */
[----:B------:R-:W-:Y:S07]  /*1fb0*/  @!P2 BRA `(.L_x_145) ;  /* 0xffffffec0094a947 */ /* 0x000fee000383ffff */
.L_x_142:
[----:B------:R-:W-:Y:S05]  /*1fc0*/  BSYNC.RECONVERGENT B0 ;  /* 0x0000000000007941 */ /* 0x000fea0003800200 */
.L_x_141:
[----:B------:R-:W-:-:S03]  /*1fd0*/  UMOV UR4, 0xffffffff ;  /* 0xffffffff00047882 */ /* 0x000fc60000000000 */
[----:B------:R-:W-:Y:S05]  /*1fe0*/  BRA.DIV UR4, `(.L_x_146) ;  /* 0x0000002e04847947 */ /* 0x000fea000b800000 */
[----:B------:R2:W4:Y:S04]  /*1ff0*/  SHFL.DOWN PT, R21, R20, 0x10, 0x1f ;  /* 0x0a001f0014157f89 */ /* 0x00052800000e0000 */
[----:B------:R2:W0:Y:S04]  /*2000*/  SHFL.DOWN PT, R22, R6, 0x10, 0x1f ;  /* 0x0a001f0006167f89 */ /* 0x00042800000e0000 */
[----:B------:R2:W0:Y:S02]  /*2010*/  SHFL.DOWN PT, R14, R10, 0x10, 0x1f ;  /* 0x0a001f000a0e7f89 */ /* 0x00042400000e0000 */
.L_x_189:
[----:B0-----:R-:W-:Y:S01]  /*2020*/  FSETP.NEU.AND P2, PT, R14, RZ, PT ;  /* 0x000000ff0e00720b */ /* 0x001fe20003f4d000 */
[----:B------:R-:W-:-:S12]  /*2030*/  BSSY.RECONVERGENT B0, `(.L_x_147) ;  /* 0x0000010000007945 */ /* 0x000fd80003800200 */
[----:B------:R-:W-:Y:S05]  /*2040*/  @!P2 BRA `(.L_x_148) ;  /* 0x000000000038a947 */ /* 0x000fea0003800000 */
[----:B------:R-:W-:Y:S01]  /*2050*/  FADD R11, R10, R14 ;  /* 0x0000000e0a0b7221 */ /* 0x000fe20000000000 */
[----:B----4-:R-:W-:-:S03]  /*2060*/  FADD R21, -R20, R21 ;  /* 0x0000001514157221 */ /* 0x010fc60000000100 */
        /* <DEDUP_REMOVED lines=12> */
.L_x_148:
[----:B------:R-:W-:Y:S05]  /*2130*/  BSYNC.RECONVERGENT B0 ;  /* 0x0000000000007941 */ /* 0x000fea0003800200 */
.L_x_147:
[----:B------:R-:W-:-:S03]  /*2140*/  UMOV UR4, 0xffffffff ;  /* 0xffffffff00047882 */ /* 0x000fc60000000000 */
[----:B------:R-:W-:Y:S05]  /*2150*/  BRA.DIV UR4, `(.L_x_149) ;  /* 0x0000002e04707947 */ /* 0x000fea000b800000 */
[----:B----4-:R0:W4:Y:S04]  /*2160*/  SHFL.DOWN PT, R21, R20, 0x8, 0x1f ;  /* 0x09001f0014157f89 */ /* 0x01012800000e0000 */
[----:B------:R0:W0:Y:S04]  /*2170*/  SHFL.DOWN PT, R22, R6, 0x8, 0x1f ;  /* 0x09001f0006167f89 */ /* 0x00002800000e0000 */
[----:B------:R0:W0:Y:S02]  /*2180*/  SHFL.DOWN PT, R14, R10, 0x8, 0x1f ;  /* 0x09001f000a0e7f89 */ /* 0x00002400000e0000 */
.L_x_194:
        /* <DEDUP_REMOVED lines=17> */
.L_x_151:
[----:B------:R-:W-:Y:S05]  /*22a0*/  BSYNC.RECONVERGENT B0 ;  /* 0x0000000000007941 */ /* 0x000fea0003800200 */
.L_x_150:
[----:B------:R-:W-:-:S03]  /*22b0*/  UMOV UR4, 0xffffffff ;  /* 0xffffffff00047882 */ /* 0x000fc60000000000 */
[----:B------:R-:W-:Y:S05]  /*22c0*/  BRA.DIV UR4, `(.L_x_152) ;  /* 0x0000002e04707947 */ /* 0x000fea000b800000 */
[----:B----4-:R0:W4:Y:S04]  /*22d0*/  SHFL.DOWN PT, R21, R20, 0x4, 0x1f ;  /* 0x08801f0014157f89 */ /* 0x01012800000e0000 */
[----:B------:R0:W0:Y:S04]  /*22e0*/  SHFL.DOWN PT, R22, R6, 0x4, 0x1f ;  /* 0x08801f0006167f89 */ /* 0x00002800000e0000 */
[----:B------:R0:W0:Y:S02]  /*22f0*/  SHFL.DOWN PT, R14, R10, 0x4, 0x1f ;  /* 0x08801f000a0e7f89 */ /* 0x00002400000e0000 */
.L_x_199:
        /* <DEDUP_REMOVED lines=17> */
.L_x_154:
[----:B------:R-:W-:Y:S05]  /*2410*/  BSYNC.RECONVERGENT B0 ;  /* 0x0000000000007941 */ /* 0x000fea0003800200 */
.L_x_153:
[----:B------:R-:W-:-:S03]  /*2420*/  UMOV UR4, 0xffffffff ;  /* 0xffffffff00047882 */ /* 0x000fc60000000000 */
[----:B------:R-:W-:Y:S05]  /*2430*/  BRA.DIV UR4, `(.L_x_155) ;  /* 0x0000002e04707947 */ /* 0x000fea000b800000 */
[----:B----4-:R0:W4:Y:S04]  /*2440*/  SHFL.DOWN PT, R21, R20, 0x2, 0x1f ;  /* 0x08401f0014157f89 */ /* 0x01012800000e0000 */
[----:B------:R0:W0:Y:S04]  /*2450*/  SHFL.DOWN PT, R22, R6, 0x2, 0x1f ;  /* 0x08401f0006167f89 */ /* 0x00002800000e0000 */
[----:B------:R0:W0:Y:S02]  /*2460*/  SHFL.DOWN PT, R14, R10, 0x2, 0x1f ;  /* 0x08401f000a0e7f89 */ /* 0x00002400000e0000 */
.L_x_204:
        /* <DEDUP_REMOVED lines=17> */
.L_x_157:
[----:B------:R-:W-:Y:S05]  /*2580*/  BSYNC.RECONVERGENT B0 ;  /* 0x0000000000007941 */ /* 0x000fea0003800200 */
.L_x_156:
[----:B------:R-:W-:-:S03]  /*2590*/  UMOV UR4, 0xffffffff ;  /* 0xffffffff00047882 */ /* 0x000fc60000000000 */
[----:B------:R-:W-:Y:S05]  /*25a0*/  BRA.DIV UR4, `(.L_x_158) ;  /* 0x0000002e04707947 */ /* 0x000fea000b800000 */
[----:B----4-:R0:W4:Y:S04]  /*25b0*/  SHFL.DOWN PT, R21, R20, 0x1, 0x1f ;  /* 0x08201f0014157f89 */ /* 0x01012800000e0000 */
[----:B------:R0:W0:Y:S04]  /*25c0*/  SHFL.DOWN PT, R22, R6, 0x1, 0x1f ;  /* 0x08201f0006167f89 */ /* 0x00002800000e0000 */
[----:B------:R0:W0:Y:S02]  /*25d0*/  SHFL.DOWN PT, R14, R10, 0x1, 0x1f ;  /* 0x08201f000a0e7f89 */ /* 0x00002400000e0000 */
.L_x_209:
[----:B------:R-:W5:Y:S01]  /*25e0*/  S2R R12, SR_CgaCtaId ;  /* 0x00000000000c7919 */ /* 0x000f620000008800 */
[----:B0-----:R-:W-:Y:S02]  /*25f0*/  FSETP.NEU.AND P3, PT, R14, RZ, PT ;  /* 0x000000ff0e00720b */ /* 0x001fe40003f6d000 */
[----:B------:R-:W-:Y:S02]  /*2600*/  MOV R11, 0x400 ;  /* 0x00000400000b7802 */ /* 0x000fe40000000f00 */
[----:B------:R-:W-:Y:S02]  /*2610*/  LOP3.LUT P2, RZ, R0, 0x1f, RZ, 0xc0, !PT ;  /* 0x0000001f00ff7812 */ /* 0x000fe4000784c0ff */
[C---:B------:R-:W-:Y:S01]  /*2620*/  IADD3 R15, PT, PT, R11.reuse, 0x100, RZ ;  /* 0x000001000b0f7810 */ /* 0x040fe20007ffe0ff */
[----:B------:R-:W-:Y:S01]  /*2630*/  VIADD R13, R11, 0x80 ;  /* 0x000000800b0d7836 */ /* 0x000fe20000000000 */
[----:B-----5:R-:W-:-:S04]  /*2640*/  LEA R23, R12, R11, 0x18 ;  /* 0x0000000b0c177211 */ /* 0x020fc800078ec0ff */
[C---:B------:R-:W-:Y:S02]  /*2650*/  LEA R25, R12.reuse, R13, 0x18 ;  /* 0x0000000d0c197211 */ /* 0x040fe400078ec0ff */
[----:B------:R-:W-:Y:S01]  /*2660*/  LEA R27, R12, R15, 0x18 ;  /* 0x0000000f0c1b7211 */ /* 0x000fe200078ec0ff */
[----:B------:R-:W-:Y:S06]  /*2670*/  @!P3 BRA `(.L_x_159) ;  /* 0x000000000038b947 */ /* 0x000fec0003800000 */
        /* <DEDUP_REMOVED lines=14> */
.L_x_159:
[----:B------:R-:W-:Y:S05]  /*2760*/  WARPSYNC.ALL ;  /* 0x0000000000007948 */ /* 0x000fea0003800000 */
[----:B------:R-:W-:Y:S01]  /*2770*/  BAR.SYNC.DEFER_BLOCKING 0x0 ;  /* 0x0000000000007b1d */ /* 0x000fe20000010000 */
[C---:B------:R-:W-:Y:S02]  /*2780*/  ISETP.GT.U32.AND P3, PT, R0.reuse, 0x1f, PT ;  /* 0x0000001f0000780c */ /* 0x040fe40003f64070 */
[C---:B------:R-:W-:Y:S02]  /*2790*/  LEA.HI R11, R0.reuse, R23, RZ, 0x1d ;  /* 0x00000017000b7211 */ /* 0x040fe400078fe8ff */
[----:B------:R-:W-:-:S02]  /*27a0*/  LEA.HI R13, R0, R25, RZ, 0x1d ;  /* 0x00000019000d7211 */ /* 0x000fc400078fe8ff */
[----:B------:R-:W-:Y:S01]  /*27b0*/  LEA.HI R15, R0, R27, RZ, 0x1d ;  /* 0x0000001b000f7211 */ /* 0x000fe200078fe8ff */
[----:B------:R0:W-:Y:S04]  /*27c0*/  @!P2 STS [R11], R20 ;  /* 0x000000140b00a388 */ /* 0x0001e80000000800 */
[----:B------:R0:W-:Y:S04]  /*27d0*/  @!P2 STS [R13], R6 ;  /* 0x000000060d00a388 */ /* 0x0001e80000000800 */
[----:B------:R0:W-:Y:S01]  /*27e0*/  @!P2 STS [R15], R10 ;  /* 0x0000000a0f00a388 */ /* 0x0001e20000000800 */
[----:B------:R-:W-:Y:S06]  /*27f0*/  BAR.SYNC.DEFER_BLOCKING 0x0 ;  /* 0x0000000000007b1d */ /* 0x000fec0000010000 */
[----:B------:R-:W-:Y:S05]  /*2800*/  @P3 BRA `(.L_x_160) ;  /* 0x0000000800083947 */ /* 0x000fea0003800000 */
[----:B0-2---:R-:W-:Y:S02]  /*2810*/  LOP3.LUT R6, R4, 0x7c, RZ, 0xc0, !PT ;  /* 0x0000007c04067812 */ /* 0x005fe400078ec0ff */
[----:B----4-:R-:W-:Y:S01]  /*2820*/  CS2R R20, SRZ ;  /* 0x0000000000147805 */ /* 0x010fe2000001ff00 */
[----:B------:R-:W-:Y:S01]  /*2830*/  UMOV UR4, 0xffffffff ;  /* 0xffffffff00047882 */ /* 0x000fe20000000000 */
[-C--:B------:R-:W-:Y:S01]  /*2840*/  IADD3 R27, PT, PT, R27, R6.reuse, RZ ;  /* 0x000000061b1b7210 */ /* 0x080fe20007ffe0ff */
[----:B------:R-:W-:Y:S01]  /*2850*/  IMAD.IADD R23, R23, 0x1, R6 ;  /* 0x0000000117177824 */ /* 0x000fe200078e0206 */
[----:B------:R-:W-:Y:S01]  /*2860*/  IADD3 R25, PT, PT, R25, R6, RZ ;  /* 0x0000000619197210 */ /* 0x000fe20007ffe0ff */
[----:B------:R-:W-:-:S03]  /*2870*/  IMAD.MOV.U32 R6, RZ, RZ, RZ ;  /* 0x000000ffff067224 */ /* 0x000fc600078e00ff */
[----:B------:R0:W2:Y:S04]  /*2880*/  @!P1 LDS R20, [R23] ;  /* 0x0000000017149984 */ /* 0x0000a80000000800 */
[----:B------:R0:W4:Y:S04]  /*2890*/  @!P1 LDS R6, [R27] ;  /* 0x000000001b069984 */ /* 0x0001280000000800 */
[----:B------:R0:W0:Y:S01]  /*28a0*/  @!P1 LDS R21, [R25] ;  /* 0x0000000019159984 */ /* 0x0000220000000800 */
[----:B------:R-:W-:Y:S05]  /*28b0*/  BRA.DIV UR4, `(.L_x_161) ;  /* 0x0000002e04087947 */ /* 0x000fea000b800000 */
[----:B0-2---:R0:W2:Y:S01]  /*28c0*/  SHFL.DOWN PT, R23, R20, 0x10, 0x1f ;  /* 0x0a001f0014177f89 */ /* 0x0050a200000e0000 */
[----:B------:R-:W-:-:S03]  /*28d0*/  NOP ;  /* 0x0000000000007918 */ /* 0x000fc60000000000 */
[----:B------:R0:W0:Y:S04]  /*28e0*/  SHFL.DOWN PT, R10, R21, 0x10, 0x1f ;  /* 0x0a001f00150a7f89 */ /* 0x00002800000e0000 */
[----:B----4-:R4:W0:Y:S02]  /*28f0*/  SHFL.DOWN PT, R14, R6, 0x10, 0x1f ;  /* 0x0a001f00060e7f89 */ /* 0x01082400000e0000 */
.L_x_214:
        /* <DEDUP_REMOVED lines=10> */
[----:B----4-:R-:W-:Y:S02]  /*29a0*/  MOV R6, R11 ;  /* 0x0000000b00067202 */ /* 0x010fe40000000f00 */
[----:B------:R-:W0:Y:S05]  /*29b0*/  MUFU.RCP R13, R12 ;  /* 0x0000000c000d7308 */ /* 0x000e2a0000001000 */
[----:B------:R-:W-:-:S04]  /*29c0*/  @!P3 FMUL R14, R14, 16777216 ;  /* 0x4b8000000e0eb820 */ /* 0x000fc80000400000 */
[----:B0-----:R-:W-:-:S04]  /*29d0*/  FMUL R13, R13, R14 ;  /* 0x0000000e0d0d7220 */ /* 0x001fc80000400000 */
[C---:B------:R-:W-:Y:S01]  /*29e0*/  FFMA R10, R13.reuse, R15, R10 ;  /* 0x0000000f0d0a7223 */ /* 0x040fe2000000000a */
[----:B------:R-:W-:-:S03]  /*29f0*/  FFMA R20, R13, R23, R20 ;  /* 0x000000170d147223 */ /* 0x000fc60000000014 */
[----:B------:R-:W-:-:S07]  /*2a00*/  FADD R21, R21, R10 ;  /* 0x0000000a15157221 */ /* 0x000fce0000000000 */
.L_x_163:
[----:B------:R-:W-:Y:S05]  /*2a10*/  BSYNC.RECONVERGENT B0 ;  /* 0x0000000000007941 */ /* 0x000fea0003800200 */
.L_x_162:
[----:B------:R-:W-:-:S03]  /*2a20*/  UMOV UR4, 0xffffffff ;  /* 0xffffffff00047882 */ /* 0x000fc60000000000 */
[----:B------:R-:W-:Y:S05]  /*2a30*/  BRA.DIV UR4, `(.L_x_164) ;  /* 0x0000002a04fc7947 */ /* 0x000fea000b800000 */
[----:B--2---:R0:W2:Y:S04]  /*2a40*/  SHFL.DOWN PT, R23, R20, 0x8, 0x1f ;  /* 0x09001f0014177f89 */ /* 0x0040a800000e0000 */
[----:B------:R0:W0:Y:S04]  /*2a50*/  SHFL.DOWN PT, R10, R21, 0x8, 0x1f ;  /* 0x09001f00150a7f89 */ /* 0x00002800000e0000 */
[----:B------:R0:W0:Y:S02]  /*2a60*/  SHFL.DOWN PT, R14, R6, 0x8, 0x1f ;  /* 0x09001f00060e7f89 */ /* 0x00002400000e0000 */
.L_x_219:
        /* <DEDUP_REMOVED lines=17> */
.L_x_166:
[----:B------:R-:W-:Y:S05]  /*2b80*/  BSYNC.RECONVERGENT B0 ;  /* 0x0000000000007941 */ /* 0x000fea0003800200 */
.L_x_165:
[----:B------:R-:W-:-:S03]  /*2b90*/  UMOV UR4, 0xffffffff ;  /* 0xffffffff00047882 */ /* 0x000fc60000000000 */
[----:B------:R-:W-:Y:S05]  /*2ba0*/  BRA.DIV UR4, `(.L_x_167) ;  /* 0x0000002a04fc7947 */ /* 0x000fea000b800000 */
[----:B--2---:R0:W2:Y:S04]  /*2bb0*/  SHFL.DOWN PT, R23, R20, 0x4, 0x1f ;  /* 0x08801f0014177f89 */ /* 0x0040a800000e0000 */
[----:B------:R0:W0:Y:S04]  /*2bc0*/  SHFL.DOWN PT, R10, R21, 0x4, 0x1f ;  /* 0x08801f00150a7f89 */ /* 0x00002800000e0000 */
[----:B------:R0:W0:Y:S02]  /*2bd0*/  SHFL.DOWN PT, R14, R6, 0x4, 0x1f ;  /* 0x08801f00060e7f89 */ /* 0x00002400000e0000 */
.L_x_224:
        /* <DEDUP_REMOVED lines=17> */
.L_x_169:
[----:B------:R-:W-:Y:S05]  /*2cf0*/  BSYNC.RECONVERGENT B0 ;  /* 0x0000000000007941 */ /* 0x000fea0003800200 */
.L_x_168:
[----:B------:R-:W-:-:S03]  /*2d00*/  UMOV UR4, 0xffffffff ;  /* 0xffffffff00047882 */ /* 0x000fc60000000000 */
[----:B------:R-:W-:Y:S05]  /*2d10*/  BRA.DIV UR4, `(.L_x_170) ;  /* 0x0000002a04fc7947 */ /* 0x000fea000b800000 */
[----:B--2---:R0:W2:Y:S04]  /*2d20*/  SHFL.DOWN PT, R23, R20, 0x2, 0x1f ;  /* 0x08401f0014177f89 */ /* 0x0040a800000e0000 */
[----:B------:R0:W0:Y:S04]  /*2d30*/  SHFL.DOWN PT, R10, R21, 0x2, 0x1f ;  /* 0x08401f00150a7f89 */ /* 0x00002800000e0000 */
[----:B------:R0:W0:Y:S02]  /*2d40*/  SHFL.DOWN PT, R14, R6, 0x2, 0x1f ;  /* 0x08401f00060e7f89 */ /* 0x00002400000e0000 */
.L_x_229:
        /* <DEDUP_REMOVED lines=10> */
[----:B----4-:R-:W-:Y:S02]  /*2df0*/  IMAD.MOV.U32 R6, RZ, RZ, R11 ;  /* 0x000000ffff067224 */ /* 0x010fe400078e000b */
[----:B------:R-:W0:Y:S05]  /*2e00*/  MUFU.RCP R13, R12 ;  /* 0x0000000c000d7308 */ /* 0x000e2a0000001000 */
[----:B------:R-:W-:-:S04]  /*2e10*/  @!P3 FMUL R14, R14, 16777216 ;  /* 0x4b8000000e0eb820 */ /* 0x000fc80000400000 */
[----:B0-----:R-:W-:-:S04]  /*2e20*/  FMUL R13, R13, R14 ;  /* 0x0000000e0d0d7220 */ /* 0x001fc80000400000 */
[C---:B------:R-:W-:Y:S01]  /*2e30*/  FFMA R10, R13.reuse, R15, R10 ;  /* 0x0000000f0d0a7223 */ /* 0x040fe2000000000a */
[----:B------:R-:W-:-:S03]  /*2e40*/  FFMA R20, R13, R23, R20 ;  /* 0x000000170d147223 */ /* 0x000fc60000000014 */
[----:B------:R-:W-:-:S07]  /*2e50*/  FADD R21, R21, R10 ;  /* 0x0000000a15157221 */ /* 0x000fce0000000000 */
.L_x_172:
[----:B------:R-:W-:Y:S05]  /*2e60*/  BSYNC.RECONVERGENT B0 ;  /* 0x0000000000007941 */ /* 0x000fea0003800200 */
.L_x_171:
[----:B------:R-:W-:-:S03]  /*2e70*/  UMOV UR4, 0xffffffff ;  /* 0xffffffff00047882 */ /* 0x000fc60000000000 */
[----:B------:R-:W-:Y:S05]  /*2e80*/  BRA.DIV UR4, `(.L_x_173) ;  /* 0x0000002a04fc7947 */ /* 0x000fea000b800000 */
[----:B--2---:R0:W2:Y:S04]  /*2e90*/  SHFL.DOWN PT, R23, R20, 0x1, 0x1f ;  /* 0x08201f0014177f89 */ /* 0x0040a800000e0000 */
[----:B------:R0:W0:Y:S04]  /*2ea0*/  SHFL.DOWN PT, R10, R21, 0x1, 0x1f ;  /* 0x08201f00150a7f89 */ /* 0x00002800000e0000 */
[----:B------:R0:W0:Y:S02]  /*2eb0*/  SHFL.DOWN PT, R14, R6, 0x1, 0x1f ;  /* 0x08201f00060e7f89 */ /* 0x00002400000e0000 */
.L_x_234:
[----:B------:R-:W5:Y:S01]  /*2ec0*/  @!P2 S2R R12, SR_CgaCtaId ;  /* 0x00000000000ca919 */ /* 0x000f620000008800 */
[----:B0-----:R-:W-:Y:S01]  /*2ed0*/  FSETP.NEU.AND P3, PT, R14, RZ, PT ;  /* 0x000000ff0e00720b */ /* 0x001fe20003f6d000 */
[----:B------:R-:W-:Y:S01]  /*2ee0*/  BSSY.RECONVERGENT B0, `(.L_x_174) ;  /* 0x0000012000007945 */ /* 0x000fe20003800200 */
[----:B------:R-:W-:-:S04]  /*2ef0*/  @!P2 MOV R11, 0x400 ;  /* 0x00000400000ba802 */ /* 0x000fc80000000f00 */
[----:B-----5:R-:W-:-:S07]  /*2f00*/  @!P2 LEA R25, R12, R11, 0x18 ;  /* 0x0000000b0c19a211 */ /* 0x020fce00078ec0ff */
        /* <DEDUP_REMOVED lines=15> */
.L_x_175:
[----:B------:R-:W-:Y:S05]  /*3000*/  BSYNC.RECONVERGENT B0 ;  /* 0x0000000000007941 */ /* 0x000fea0003800200 */
.L_x_174:
[----:B------:R0:W-:Y:S04]  /*3010*/  @!P2 STS.64 [R25+0x180], R20 ;  /* 0x000180141900a388 */ /* 0x0001e80000000a00 */
[----:B------:R0:W-:Y:S02]  /*3020*/  @!P2 STS [R25+0x188], R6 ;  /* 0x000188061900a388 */ /* 0x0001e40000000800 */
.L_x_160:
[----:B------:R-:W0:Y:S02]  /*3030*/  LDCU.64 UR4, c[0x0][0x3d0] ;  /* 0x00007a00ff0477ac */ /* 0x000e240008000a00 */
[----:B0-2-4-:R-:W0:Y:S01]  /*3040*/  F2F.F32.F64 R6, UR4 ;  /* 0x0000000400067d10 */ /* 0x015e220008301000 */
[----:B------:R-:W-:Y:S05]  /*3050*/  WARPSYNC.ALL ;  /* 0x0000000000007948 */ /* 0x000fea0003800000 */
[----:B------:R-:W2:Y:S08]  /*3060*/  S2UR UR5, SR_CgaCtaId ;  /* 0x00000000000579c3 */ /* 0x000eb00000008800 */
[----:B------:R-:W-:Y:S06]  /*3070*/  BAR.SYNC.DEFER_BLOCKING 0x0 ;  /* 0x0000000000007b1d */ /* 0x000fec0000010000 */
[----:B------:R-:W-:-:S02]  /*3080*/  UMOV UR4, 0x400 ;  /* 0x0000040000047882 */ /* 0x000fc40000000000 */
[----:B--2---:R-:W-:-:S09]  /*3090*/  ULEA UR4, UR5, UR4, 0x18 ;  /* 0x0000000405047291 */ /* 0x004fd2000f8ec0ff */
[----:B------:R-:W2:Y:S02]  /*30a0*/  LDS.128 R12, [UR4+0x180] ;  /* 0x00018004ff0c7984 */ /* 0x000ea40008000c00 */
[----:B--2---:R-:W-:-:S13]  /*30b0*/  FSETP.GEU.AND P2, PT, |R14|, 1.175494350822287508e-38, PT ;  /* 0x008000000e00780b */ /* 0x004fda0003f4e200 */
[----:B------:R-:W-:Y:S01]  /*30c0*/  @!P2 FMUL R14, R14, 16777216 ;  /* 0x4b8000000e0ea820 */ /* 0x000fe20000400000 */
[----:B------:R-:W-:-:S05]  /*30d0*/  @!P2 FMUL R13, R13, 16777216 ;  /* 0x4b8000000d0da820 */ /* 0x000fca0000400000 */
[----:B------:R-:W2:Y:S02]  /*30e0*/  MUFU.RCP R14, R14 ;  /* 0x0000000e000e7308 */ /* 0x000ea40000001000 */
[----:B--2---:R-:W-:-:S05]  /*30f0*/  FMUL R13, R14, R13 ;  /* 0x0000000d0e0d7220 */ /* 0x004fca0000400000 */
        /* <DEDUP_REMOVED lines=11> */
[----:B------:R-:W-:-:S05]  /*31b0*/  IMAD.IADD R13, R6, 0x1, -R13 ;  /* 0x00000001060d7824 */ /* 0x000fca00078e0a0d */
        /* <DEDUP_REMOVED lines=10> */
.L_x_176:
[----:B------:R-:W0:Y:S02]  /*3260*/  MUFU.RSQ R13, R13 ;  /* 0x0000000d000d7308 */ /* 0x000e240000001400 */
.L_x_177:
[----:B------:R-:W-:Y:S01]  /*3270*/  ISETP.NE.AND P2, PT, R0, RZ, PT ;  /* 0x000000ff0000720c */ /* 0x000fe20003f45270 */
[----:B------:R-:W2:Y:S01]  /*3280*/  LDCU.64 UR12, c[0x0][0x380] ;  /* 0x00007000ff0c77ac */ /* 0x000ea20008000a00 */
[----:B------:R-:W-:Y:S01]  /*3290*/  BSSY.RECONVERGENT B0, `(.L_x_178) ;  /* 0x0000012000007945 */ /* 0x000fe20003800200 */
[----:B------:R-:W4:Y:S01]  /*32a0*/  LDCU.128 UR4, c[0x0][0x390] ;  /* 0x00007200ff0477ac */ /* 0x000f220008000c00 */
[----:B------:R-:W0:Y:S09]  /*32b0*/  LDCU.128 UR8, c[0x0][0x3a0] ;  /* 0x00007400ff0877ac */ /* 0x000e320008000c00 */
[----:B------:R-:W-:Y:S05]  /*32c0*/  @P2 BRA `(.L_x_179) ;  /* 0x0000000000382947 */ /* 0x000fea0003800000 */
[----:B------:R-:W5:Y:S01]  /*32d0*/  LDCU.64 UR14, c[0x0][0x3d8] ;  /* 0x00007b00ff0e77ac */ /* 0x000f620008000a00 */
[----:B------:R-:W-:Y:S02]  /*32e0*/  SHF.L.U32 R14, R3, 0x2, RZ ;  /* 0x00000002030e7819 */ /* 0x000fe400000006ff */
[C---:B---3--:R-:W-:Y:S01]  /*32f0*/  R2UR UR18, R8.reuse ;  /* 0x00000000081272ca */ /* 0x048fe200000e0000 */
        /* <DEDUP_REMOVED lines=11> */
.L_x_179:
[----:B0-2-4-:R-:W-:Y:S05]  /*33b0*/  BSYNC.RECONVERGENT B0 ;  /* 0x0000000000007941 */ /* 0x015fea0003800200 */
.L_x_178:
[----:B------:R-:W-:Y:S04]  /*33c0*/  BSSY.RECONVERGENT B0, `(.L_x_180) ;  /* 0x000019c000007945 */ /* 0x000fe80003800200 */
[----:B------:R-:W-:Y:S05]  /*33d0*/  @P0 BRA `(.L_x_181) ;  /* 0x0000001800680947 */ /* 0x000fea0003800000 */
[----:B------:R-:W-:Y:S01]  /*33e0*/  LOP3.LUT R6, RZ, R0, RZ, 0x33, !PT ;  /* 0x00000000ff067212 */ /* 0x000fe200078e33ff */
[----:B------:R-:W-:Y:S01]  /*33f0*/  BSSY.RECONVERGENT B1, `(.L_x_182) ;  /* 0x00000bf000017945 */ /* 0x000fe20003800200 */
[----:B------:R-:W-:Y:S02]  /*3400*/  IMAD.MOV.U32 R22, RZ, RZ, R0 ;  /* 0x000000ffff167224 */ /* 0x000fe400078e0000 */
[----:B---3--:R-:W-:-:S04]  /*3410*/  IADD3 R11, PT, PT, R7, R6, RZ ;  /* 0x00000006070b7210 */ /* 0x008fc80007ffe0ff */
[----:B------:R-:W-:-:S04]  /*3420*/  LEA.HI R10, R11, 0x1, RZ, 0x16 ;  /* 0x000000010b0a7811 */ /* 0x000fc800078fb0ff */
[----:B------:R-:W-:-:S04]  /*3430*/  LOP3.LUT R10, R10, 0x3, RZ, 0xc0, !PT ;  /* 0x000000030a0a7812 */ /* 0x000fc800078ec0ff */
[----:B------:R-:W-:-:S13]  /*3440*/  ISETP.NE.AND P0, PT, R10, RZ, PT ;  /* 0x000000ff0a00720c */ /* 0x000fda0003f05270 */
[----:B------:R-:W-:Y:S05]  /*3450*/  @!P0 BRA `(.L_x_183) ;  /* 0x0000000800e08947 */ /* 0x000fea0003800000 */
[----:B------:R-:W0:Y:S01]  /*3460*/  LDC.64 R20, c[0x0][0x398] ;  /* 0x0000e600ff147b82 */ /* 0x000e220000000a00 */
[----:B------:R-:W-:Y:S01]  /*3470*/  HFMA2 R15, -RZ, RZ, 0, 0 ;  /* 0x00000000ff0f7431 */ /* 0x000fe200000001ff */
[----:B------:R-:W-:Y:S02]  /*3480*/  MOV R14, R4 ;  /* 0x00000004000e7202 */ /* 0x000fe40000000f00 */
[C---:B------:R-:W-:Y:S02]  /*3490*/  R2UR UR14, R8.reuse ;  /* 0x00000000080e72ca */ /* 0x040fe400000e0000 */
[C---:B------:R-:W-:Y:S02]  /*34a0*/  R2UR UR15, R9.reuse ;  /* 0x00000000090f72ca */ /* 0x040fe400000e0000 */
[----:B------:R-:W-:Y:S01]  /*34b0*/  R2UR UR18, R8 ;  /* 0x00000000081272ca */ /* 0x000fe200000e0000 */
[----:B------:R-:W2:Y:S01]  /*34c0*/  LDC.64 R34, c[0x0][0x3b0] ;  /* 0x0000ec00ff227b82 */ /* 0x000ea20000000a00 */
[----:B------:R-:W-:-:S02]  /*34d0*/  R2UR UR19, R9 ;  /* 0x00000000091372ca */ /* 0x000fc400000e0000 */
[----:B------:R-:W-:Y:S02]  /*34e0*/  R2UR UR16, R8 ;  /* 0x00000000081072ca */ /* 0x000fe400000e0000 */
[----:B------:R-:W-:-:S03]  /*34f0*/  R2UR UR17, R9 ;  /* 0x00000000091172ca */ /* 0x000fc600000e0000 */
[----:B------:R-:W3:Y:S01]  /*3500*/  LDC.64 R32, c[0x0][0x3a8] ;  /* 0x0000ea00ff207b82 */ /* 0x000ee20000000a00 */
[-C--:B0-----:R-:W-:Y:S02]  /*3510*/  IMAD R6, R5, R20.reuse, RZ ;  /* 0x0000001405067224 */ /* 0x081fe400078e02ff */
[----:B------:R-:W-:-:S07]  /*3520*/  IMAD.WIDE.U32 R36, R3, R20, R14 ;  /* 0x0000001403247225 */ /* 0x000fce00078e000e */
[----:B------:R-:W4:Y:S01]  /*3530*/  LDG.E.64 R30, desc[UR16][R16.64] ;  /* 0x00000010101e7981 */ /* 0x000f22000c1e1b00 */
[----:B------:R-:W0:Y:S01]  /*3540*/  LDC.64 R14, c[0x0][0x390] ;  /* 0x0000e400ff0e7b82 */ /* 0x000e220000000a00 */
[----:B------:R-:W-:-:S05]  /*3550*/  IMAD R23, R3, R21, R6 ;  /* 0x0000001503177224 */ /* 0x000fca00078e0206 */
[----:B------:R-:W-:Y:S02]  /*3560*/  IADD3 R6, PT, PT, R23, R37, RZ ;  /* 0x0000002517067210 */ /* 0x000fe40007ffe0ff */
[----:B------:R-:W5:Y:S02]  /*3570*/  LDC.64 R20, c[0x0][0x380] ;  /* 0x0000e000ff147b82 */ /* 0x000f640000000a00 */
[----:B------:R-:W-:-:S04]  /*3580*/  SHF.R.S32.HI R23, RZ, 0x1f, R6 ;  /* 0x0000001fff177819 */ /* 0x000fc80000011406 */
[----:B------:R-:W-:-:S04]  /*3590*/  LEA.HI R22, P0, R23, R36, RZ, 0x2 ;  /* 0x0000002417167211 */ /* 0x000fc800078110ff */
[----:B------:R-:W-:Y:S01]  /*35a0*/  IADD3.X R23, PT, PT, RZ, R6, RZ, P0, !PT ;  /* 0x00000006ff177210 */ /* 0x000fe200007fe4ff */
[----:B------:R-:W-:-:S03]  /*35b0*/  IMAD.SHL.U32 R29, R22, 0x2, RZ ;  /* 0x00000002161d7824 */ /* 0x000fc600078e00ff */
[----:B------:R-:W-:Y:S02]  /*35c0*/  SHF.L.U64.HI R22, R22, 0x1, R23 ;  /* 0x0000000116167819 */ /* 0x000fe40000010217 */
[----:B------:R-:W-:-:S04]  /*35d0*/  LOP3.LUT R29, R29, 0xfffffff8, RZ, 0xc0, !PT ;  /* 0xfffffff81d1d7812 */ /* 0x000fc800078ec0ff */
[C---:B0-----:R-:W-:Y:S02]  /*35e0*/  IADD3 R28, P2, PT, R29.reuse, R14, RZ ;  /* 0x0000000e1d1c7210 */ /* 0x041fe40007f5e0ff */
[----:B-----5:R-:W-:Y:S02]  /*35f0*/  IADD3 R26, P0, PT, R29, R20, RZ ;  /* 0x000000141d1a7210 */ /* 0x020fe40007f1e0ff */
[C---:B------:R-:W-:Y:S02]  /*3600*/  IADD3.X R29, PT, PT, R22.reuse, R15, RZ, P2, !PT ;  /* 0x0000000f161d7210 */ /* 0x040fe400017fe4ff */
[----:B------:R-:W-:Y:S01]  /*3610*/  IADD3.X R27, PT, PT, R22, R21, RZ, P0, !PT ;  /* 0x00000015161b7210 */ /* 0x000fe200007fe4ff */
[----:B--2---:R-:W-:Y:S01]  /*3620*/  IMAD.WIDE.U32 R34, R4, 0x2, R34 ;  /* 0x0000000204227825 */ /* 0x004fe200078e0022 */
[----:B------:R-:W2:Y:S04]  /*3630*/  LDG.E.64 R22, desc[UR16][R18.64] ;  /* 0x0000001012167981 */ /* 0x000ea8000c1e1b00 */
[----:B------:R-:W5:Y:S04]  /*3640*/  LDG.E.64 R26, desc[UR14][R26.64] ;  /* 0x0000000e1a1a7981 */ /* 0x000f68000c1e1b00 */
[----:B------:R-:W5:Y:S04]  /*3650*/  LDG.E.64 R28, desc[UR18][R28.64] ;  /* 0x000000121c1c7981 */ /* 0x000f68000c1e1b00 */
[----:B------:R-:W2:Y:S01]  /*3660*/  LDG.E.64 R24, desc[UR14][R34.64] ;  /* 0x0000000e22187981 */ /* 0x000ea2000c1e1b00 */
[----:B-----5:R-:W-:-:S02]  /*3670*/  HFMA2 R27, R27, 1, 1, R29 ;  /* 0x3c003c001b1b7831 */ /* 0x020fc4000000001d */
[----:B------:R-:W-:Y:S02]  /*3680*/  HADD2 R38, R26, R28 ;  /* 0x0000001c1a267230 */ /* 0x000fe40000000000 */
[----:B------:R-:W-:Y:S02]  /*3690*/  IMAD.MOV.U32 R26, RZ, RZ, R4 ;  /* 0x000000ffff1a7224 */ /* 0x000fe400078e0004 */
[----:B---3--:R-:W-:Y:S02]  /*36a0*/  IMAD R28, R5, R32, RZ ;  /* 0x00000020051c7224 */ /* 0x008fe400078e02ff */
[----:B----4-:R-:W-:Y:S01]  /*36b0*/  HFMA2 R31, R27, 1, 1, R31 ;  /* 0x3c003c001b1f7831 */ /* 0x010fe2000000001f */
[----:B------:R-:W-:Y:S01]  /*36c0*/  MOV R27, RZ ;  /* 0x000000ff001b7202 */ /* 0x000fe20000000f00 */
[----:B------:R-:W-:Y:S02]  /*36d0*/  HADD2 R30, R38, R30 ;  /* 0x0000001e261e7230 */ /* 0x000fe40000000000 */
[----:B------:R-:W-:-:S02]  /*36e0*/  IMAD R41, R3, R33, R28 ;  /* 0x0000002103297224 */ /* 0x000fc400078e021c */
[----:B------:R-:W-:Y:S02]  /*36f0*/  IMAD.WIDE.U32 R38, R3, R32, R26 ;  /* 0x0000002003267225 */ /* 0x000fe400078e001a */
[----:B------:R-:W0:Y:S02]  /*3700*/  LDC.64 R26, c[0x0][0x3a0] ;  /* 0x0000e800ff1a7b82 */ /* 0x000e240000000a00 */
[--C-:B------:R-:W-:Y:S02]  /*3710*/  HADD2.F32 R29, -RZ, R30.reuse.H0_H0 ;  /* 0x2000001eff1d7230 */ /* 0x100fe40000004100 */
[----:B------:R-:W-:Y:S01]  /*3720*/  HADD2.F32 R33, -RZ, R30.H1_H1 ;  /* 0x3000001eff217230 */ /* 0x000fe20000004100 */
[----:B------:R-:W-:Y:S02]  /*3730*/  IADD3 R40, PT, PT, R39, R41, RZ ;  /* 0x0000002927287210 */ /* 0x000fe40007ffe0ff */
[C---:B------:R-:W-:Y:S02]  /*3740*/  FADD R28, -R12.reuse, R29 ;  /* 0x0000001d0c1c7221 */ /* 0x040fe40000000100 */
[----:B------:R-:W-:Y:S01]  /*3750*/  FADD R30, -R12, R33 ;  /* 0x000000210c1e7221 */ /* 0x000fe20000000100 */
[----:B------:R-:W-:Y:S01]  /*3760*/  SHF.R.S32.HI R33, RZ, 0x1f, R40 ;  /* 0x0000001fff217819 */ /* 0x000fe20000011428 */
[----:B------:R-:W-:Y:S01]  /*3770*/  FMUL R29, R28, R13 ;  /* 0x0000000d1c1d7220 */ /* 0x000fe20000400000 */
[----:B------:R-:W-:-:S02]  /*3780*/  HADD2.F32 R41, -RZ, R31.H0_H0 ;  /* 0x2000001fff297230 */ /* 0x000fc40000004100 */
[----:B------:R-:W-:Y:S01]  /*3790*/  LEA.HI R28, P0, R33, R38, RZ, 0x2 ;  /* 0x00000026211c7211 */ /* 0x000fe200078110ff */
[----:B------:R-:W-:Y:S01]  /*37a0*/  FMUL R30, R30, R13 ;  /* 0x0000000d1e1e7220 */ /* 0x000fe20000400000 */
[----:B------:R-:W-:Y:S02]  /*37b0*/  HADD2.F32 R31, -RZ, R31.H1_H1 ;  /* 0x3000001fff1f7230 */ /* 0x000fe40000004100 */
[----:B------:R-:W-:Y:S01]  /*37c0*/  FADD R32, -R12, R41 ;  /* 0x000000290c207221 */ /* 0x000fe20000000100 */
[----:B------:R-:W-:Y:S01]  /*37d0*/  SHF.L.U32 R33, R28, 0x1, RZ ;  /* 0x000000011c217819 */ /* 0x000fe200000006ff */
[----:B------:R-:W-:Y:S01]  /*37e0*/  IMAD.X R41, RZ, RZ, R40, P0 ;  /* 0x000000ffff297224 */ /* 0x000fe200000e0628 */
[----:B------:R-:W-:Y:S02]  /*37f0*/  F2FP.F16.F32.PACK_AB R29, R30, R29 ;  /* 0x0000001d1e1d723e */ /* 0x000fe400000000ff */
[----:B------:R-:W-:Y:S01]  /*3800*/  LOP3.LUT R33, R33, 0xfffffff8, RZ, 0xc0, !PT ;  /* 0xfffffff821217812 */ /* 0x000fe200078ec0ff */
[----:B------:R-:W-:Y:S01]  /*3810*/  FADD R42, -R12, R31 ;  /* 0x0000001f0c2a7221 */ /* 0x000fe20000000100 */
[----:B------:R-:W-:-:S02]  /*3820*/  SHF.L.U64.HI R30, R28, 0x1, R41 ;  /* 0x000000011c1e7819 */ /* 0x000fc40000010229 */
[----:B0-----:R-:W-:Y:S01]  /*3830*/  IADD3 R28, P0, PT, R33, R26, RZ ;  /* 0x0000001a211c7210 */ /* 0x001fe20007f1e0ff */
[-C--:B------:R-:W-:Y:S01]  /*3840*/  FMUL R32, R32, R13.reuse ;  /* 0x0000000d20207220 */ /* 0x080fe20000400000 */
[----:B------:R-:W-:Y:S01]  /*3850*/  FMUL R31, R42, R13 ;  /* 0x0000000d2a1f7220 */ /* 0x000fe20000400000 */
[----:B--2---:R-:W-:Y:S01]  /*3860*/  HFMA2 R24, R29, R24, R22 ;  /* 0x000000181d187231 */ /* 0x004fe20000000016 */
[----:B------:R-:W-:Y:S02]  /*3870*/  IADD3.X R29, PT, PT, R30, R27, RZ, P0, !PT ;  /* 0x0000001b1e1d7210 */ /* 0x000fe400007fe4ff */
[----:B------:R-:W-:Y:S02]  /*3880*/  ISETP.NE.AND P0, PT, R10, 0x1, PT ;  /* 0x000000010a00780c */ /* 0x000fe40003f05270 */
[----:B------:R-:W-:-:S05]  /*3890*/  F2FP.F16.F32.PACK_AB R31, R31, R32 ;  /* 0x000000201f1f723e */ /* 0x000fca00000000ff */
[----:B------:R-:W-:Y:S01]  /*38a0*/  HFMA2 R25, R31, R25, R23 ;  /* 0x000000191f197231 */ /* 0x000fe20000000017 */
[----:B------:R-:W-:-:S04]  /*38b0*/  LOP3.LUT R22, R0, 0x400, RZ, 0xfc, !PT ;  /* 0x0000040000167812 */ /* 0x000fc800078efcff */
[----:B------:R0:W-:Y:S01]  /*38c0*/  STG.E.64 desc[UR14][R28.64], R24 ;  /* 0x000000181c007986 */ /* 0x0001e2000c101b0e */
[----:B------:R-:W-:Y:S05]  /*38d0*/  @!P0 BRA `(.L_x_183) ;  /* 0x0000000400c08947 */ /* 0x000fea0003800000 */
[----:B------:R-:W-:Y:S02]  /*38e0*/  IADD3 R23, P0, PT, R36, 0x1000, RZ ;  /* 0x0000100024177810 */ /* 0x000fe40007f1e0ff */
[C---:B------:R-:W-:Y:S02]  /*38f0*/  R2UR UR14, R8.reuse ;  /* 0x00000000080e72ca */ /* 0x040fe400000e0000 */
[----:B------:R-:W-:Y:S02]  /*3900*/  IADD3.X R22, PT, PT, RZ, R6, RZ, P0, !PT ;  /* 0x00000006ff167210 */ /* 0x000fe400007fe4ff */
[----:B------:R-:W-:Y:S02]  /*3910*/  R2UR UR15, R9 ;  /* 0x00000000090f72ca */ /* 0x000fe400000e0000 */
[----:B0-----:R-:W-:Y:S02]  /*3920*/  SHF.R.S32.HI R28, RZ, 0x1f, R22 ;  /* 0x0000001fff1c7819 */ /* 0x001fe40000011416 */
[----:B------:R-:W-:-:S02]  /*3930*/  R2UR UR18, R8 ;  /* 0x00000000081272ca */ /* 0x000fc400000e0000 */
[----:B------:R-:W-:Y:S02]  /*3940*/  LEA.HI R28, P0, R28, R23, RZ, 0x2 ;  /* 0x000000171c1c7211 */ /* 0x000fe400078110ff */
[----:B------:R-:W-:Y:S02]  /*3950*/  R2UR UR19, R9 ;  /* 0x00000000091372ca */ /* 0x000fe400000e0000 */
[----:B------:R-:W-:Y:S01]  /*3960*/  SHF.L.U32 R25, R28, 0x1, RZ ;  /* 0x000000011c197819 */ /* 0x000fe200000006ff */
[----:B------:R-:W-:Y:S01]  /*3970*/  IMAD.X R23, RZ, RZ, R22, P0 ;  /* 0x000000ffff177224 */ /* 0x000fe200000e0616 */
[----:B------:R-:W-:Y:S01]  /*3980*/  R2UR UR16, R8 ;  /* 0x00000000081072ca */ /* 0x000fe200000e0000 */
[----:B------:R-:W2:Y:S01]  /*3990*/  LDG.E.64 R30, desc[UR14][R34.64+0x2000] ;  /* 0x0020000e221e7981 */ /* 0x000ea2000c1e1b00 */
[----:B------:R-:W-:Y:S02]  /*39a0*/  LOP3.LUT R25, R25, 0xfffffff8, RZ, 0xc0, !PT ;  /* 0xfffffff819197812 */ /* 0x000fe400078ec0ff */
[----:B------:R-:W-:-:S02]  /*39b0*/  SHF.L.U64.HI R28, R28, 0x1, R23 ;  /* 0x000000011c1c7819 */ /* 0x000fc40000010217 */
[C---:B------:R-:W-:Y:S02]  /*39c0*/  IADD3 R22, P0, PT, R25.reuse, R20, RZ ;  /* 0x0000001419167210 */ /* 0x040fe40007f1e0ff */
[----:B------:R-:W-:Y:S02]  /*39d0*/  IADD3 R24, P2, PT, R25, R14, RZ ;  /* 0x0000000e19187210 */ /* 0x000fe40007f5e0ff */
[----:B------:R-:W-:Y:S02]  /*39e0*/  R2UR UR17, R9 ;  /* 0x00000000091172ca */ /* 0x000fe400000e0000 */
[C---:B------:R-:W-:Y:S02]  /*39f0*/  IADD3.X R23, PT, PT, R28.reuse, R21, RZ, P0, !PT ;  /* 0x000000151c177210 */ /* 0x040fe400007fe4ff */
[----:B------:R-:W-:-:S04]  /*3a00*/  IADD3.X R25, PT, PT, R28, R15, RZ, P2, !PT ;  /* 0x0000000f1c197210 */ /* 0x000fc800017fe4ff */
[----:B------:R-:W3:Y:S04]  /*3a10*/  LDG.E.64 R22, desc[UR14][R22.64] ;  /* 0x0000000e16167981 */ /* 0x000ee8000c1e1b00 */
[----:B------:R-:W3:Y:S04]  /*3a20*/  LDG.E.64 R24, desc[UR18][R24.64] ;  /* 0x0000001218187981 */ /* 0x000ee8000c1e1b00 */
[----:B------:R-:W4:Y:S04]  /*3a30*/  LDG.E.64 R28, desc[UR16][R16.64+0x2000] ;  /* 0x00200010101c7981 */ /* 0x000f28000c1e1b00 */
[----:B------:R-:W2:Y:S01]  /*3a40*/  LDG.E.64 R32, desc[UR16][R18.64+0x2000] ;  /* 0x0020001012207981 */ /* 0x000ea2000c1e1b00 */
[----:B---3--:R-:W-:-:S04]  /*3a50*/  HADD2 R41, R22, R24 ;  /* 0x0000001816297230 */ /* 0x008fc80000000000 */
[----:B----4-:R-:W-:Y:S02]  /*3a60*/  HFMA2 R41, R41, 1, 1, R28 ;  /* 0x3c003c0029297831 */ /* 0x010fe4000000001c */
[----:B------:R-:W-:Y:S01]  /*3a70*/  HADD2 R25, R23, R25 ;  /* 0x0000001917197230 */ /* 0x000fe20000000000 */
[----:B------:R-:W-:Y:S02]  /*3a80*/  IADD3 R23, P0, PT, R38, 0x1000, RZ ;  /* 0x0000100026177810 */ /* 0x000fe40007f1e0ff */
[--C-:B------:R-:W-:Y:S02]  /*3a90*/  HADD2.F32 R43, -RZ, R41.reuse.H0_H0 ;  /* 0x20000029ff2b7230 */ /* 0x100fe40000004100 */
[----:B------:R-:W-:Y:S02]  /*3aa0*/  HADD2.F32 R41, -RZ, R41.H1_H1 ;  /* 0x30000029ff297230 */ /* 0x000fe40000004100 */
[----:B------:R-:W-:Y:S01]  /*3ab0*/  HFMA2 R29, R25, 1, 1, R29 ;  /* 0x3c003c00191d7831 */ /* 0x000fe2000000001d */
[----:B------:R-:W-:Y:S01]  /*3ac0*/  IADD3.X R24, PT, PT, RZ, R40, RZ, P0, !PT ;  /* 0x00000028ff187210 */ /* 0x000fe200007fe4ff */
[C---:B------:R-:W-:Y:S01]  /*3ad0*/  FADD R22, -R12.reuse, R43 ;  /* 0x0000002b0c167221 */ /* 0x040fe20000000100 */
[----:B------:R-:W-:-:S03]  /*3ae0*/  FADD R28, -R12, R41 ;  /* 0x000000290c1c7221 */ /* 0x000fc60000000100 */
[-C--:B------:R-:W-:Y:S01]  /*3af0*/  FMUL R22, R22, R13.reuse ;  /* 0x0000000d16167220 */ /* 0x080fe20000400000 */
[----:B------:R-:W-:Y:S01]  /*3b00*/  FMUL R25, R28, R13 ;  /* 0x0000000d1c197220 */ /* 0x000fe20000400000 */
[----:B------:R-:W-:-:S04]  /*3b10*/  SHF.R.S32.HI R28, RZ, 0x1f, R24 ;  /* 0x0000001fff1c7819 */ /* 0x000fc80000011418 */
[----:B------:R-:W-:Y:S02]  /*3b20*/  LEA.HI R23, P0, R28, R23, RZ, 0x2 ;  /* 0x000000171c177211 */ /* 0x000fe400078110ff */
[----:B------:R-:W-:Y:S01]  /*3b30*/  F2FP.F16.F32.PACK_AB R22, R25, R22 ;  /* 0x000000161916723e */ /* 0x000fe200000000ff */
[--C-:B------:R-:W-:Y:S02]  /*3b40*/  HADD2.F32 R25, -RZ, R29.reuse.H0_H0 ;  /* 0x2000001dff197230 */ /* 0x100fe40000004100 */
[----:B------:R-:W-:Y:S02]  /*3b50*/  HADD2.F32 R29, -RZ, R29.H1_H1 ;  /* 0x3000001dff1d7230 */ /* 0x000fe40000004100 */
[----:B------:R-:W-:Y:S02]  /*3b60*/  IMAD.X R28, RZ, RZ, R24, P0 ;  /* 0x000000ffff1c7224 */ /* 0x000fe400000e0618 */
[C---:B------:R-:W-:Y:S01]  /*3b70*/  FADD R24, -R12.reuse, R25 ;  /* 0x000000190c187221 */ /* 0x040fe20000000100 */
[----:B------:R-:W-:Y:S01]  /*3b80*/  FADD R42, -R12, R29 ;  /* 0x0000001d0c2a7221 */ /* 0x000fe20000000100 */
[----:B------:R-:W-:-:S02]  /*3b90*/  SHF.L.U32 R25, R23, 0x1, RZ ;  /* 0x0000000117197819 */ /* 0x000fc400000006ff */
[-C--:B------:R-:W-:Y:S01]  /*3ba0*/  FMUL R24, R24, R13.reuse ;  /* 0x0000000d18187220 */ /* 0x080fe20000400000 */
[----:B------:R-:W-:Y:S01]  /*3bb0*/  SHF.L.U64.HI R28, R23, 0x1, R28 ;  /* 0x00000001171c7819 */ /* 0x000fe2000001021c */
[----:B------:R-:W-:Y:S01]  /*3bc0*/  FMUL R23, R42, R13 ;  /* 0x0000000d2a177220 */ /* 0x000fe20000400000 */
[----:B------:R-:W-:-:S04]  /*3bd0*/  LOP3.LUT R25, R25, 0xfffffff8, RZ, 0xc0, !PT ;  /* 0xfffffff819197812 */ /* 0x000fc800078ec0ff */
[----:B------:R-:W-:Y:S02]  /*3be0*/  F2FP.F16.F32.PACK_AB R23, R23, R24 ;  /* 0x000000181717723e */ /* 0x000fe400000000ff */
[----:B------:R-:W-:-:S04]  /*3bf0*/  IADD3 R24, P0, PT, R25, R26, RZ ;  /* 0x0000001a19187210 */ /* 0x000fc80007f1e0ff */
[----:B------:R-:W-:Y:S02]  /*3c00*/  IADD3.X R25, PT, PT, R28, R27, RZ, P0, !PT ;  /* 0x0000001b1c197210 */ /* 0x000fe400007fe4ff */
[----:B------:R-:W-:Y:S01]  /*3c10*/  ISETP.NE.AND P0, PT, R10, 0x2, PT ;  /* 0x000000020a00780c */ /* 0x000fe20003f05270 */
[----:B--2---:R-:W-:Y:S02]  /*3c20*/  HFMA2 R30, R22, R30, R32 ;  /* 0x0000001e161e7231 */ /* 0x004fe40000000020 */
[----:B------:R-:W-:Y:S01]  /*3c30*/  HFMA2 R31, R23, R31, R33 ;  /* 0x0000001f171f7231 */ /* 0x000fe20000000021 */
[----:B------:R-:W-:-:S04]  /*3c40*/  LOP3.LUT R22, R0, 0x800, RZ, 0xfc, !PT ;  /* 0x0000080000167812 */ /* 0x000fc800078efcff */
[----:B------:R2:W-:Y:S05]  /*3c50*/  STG.E.64 desc[UR14][R24.64], R30 ;  /* 0x0000001e18007986 */ /* 0x0005ea000c101b0e */
[----:B------:R-:W-:Y:S05]  /*3c60*/  @!P0 BRA `(.L_x_183) ;  /* 0x0000000000dc8947 */ /* 0x000fea0003800000 */
        /* <DEDUP_REMOVED lines=8> */
[----:B------:R-:W-:Y:S01]  /*3cf0*/  IADD3.X R23, PT, PT, RZ, R23, RZ, P0, !PT ;  /* 0x00000017ff177210 */ /* 0x000fe200007fe4ff */
[----:B--2---:R-:W-:Y:S01]  /*3d00*/  IMAD.SHL.U32 R25, R6, 0x2, RZ ;  /* 0x0000000206197824 */ /* 0x004fe200078e00ff */
[----:B------:R-:W-:Y:S01]  /*3d10*/  R2UR UR16, R8 ;  /* 0x00000000081072ca */ /* 0x000fe200000e0000 */
[----:B------:R-:W2:Y:S01]  /*3d20*/  LDG.E.64 R34, desc[UR14][R34.64+0x4000] ;  /* 0x0040000e22227981 */ /* 0x000ea2000c1e1b00 */
[----:B------:R-:W-:Y:S02]  /*3d30*/  SHF.L.U64.HI R6, R6, 0x1, R23 ;  /* 0x0000000106067819 */ /* 0x000fe40000010217 */
[----:B------:R-:W-:-:S02]  /*3d40*/  LOP3.LUT R25, R25, 0xfffffff8, RZ, 0xc0, !PT ;  /* 0xfffffff819197812 */ /* 0x000fc400078ec0ff */
[----:B------:R-:W-:Y:S02]  /*3d50*/  R2UR UR17, R9 ;  /* 0x00000000091172ca */ /* 0x000fe400000e0000 */
[C---:B------:R-:W-:Y:S02]  /*3d60*/  IADD3 R24, P2, PT, R25.reuse, R14, RZ ;  /* 0x0000000e19187210 */ /* 0x040fe40007f5e0ff */
[----:B------:R-:W-:Y:S02]  /*3d70*/  IADD3 R28, P0, PT, R25, R20, RZ ;  /* 0x00000014191c7210 */ /* 0x000fe40007f1e0ff */
[C---:B------:R-:W-:Y:S02]  /*3d80*/  IADD3.X R25, PT, PT, R6.reuse, R15, RZ, P2, !PT ;  /* 0x0000000f06197210 */ /* 0x040fe400017fe4ff */
[----:B------:R-:W-:-:S04]  /*3d90*/  IADD3.X R29, PT, PT, R6, R21, RZ, P0, !PT ;  /* 0x00000015061d7210 */ /* 0x000fc800007fe4ff */
[----:B------:R-:W3:Y:S04]  /*3da0*/  LDG.E.64 R24, desc[UR18][R24.64] ;  /* 0x0000001218187981 */ /* 0x000ee8000c1e1b00 */
[----:B------:R-:W3:Y:S04]  /*3db0*/  LDG.E.64 R14, desc[UR14][R28.64] ;  /* 0x0000000e1c0e7981 */ /* 0x000ee8000c1e1b00 */
[----:B------:R-:W4:Y:S04]  /*3dc0*/  LDG.E.64 R20, desc[UR16][R16.64+0x4000] ;  /* 0x0040001010147981 */ /* 0x000f28000c1e1b00 */
[----:B------:R-:W2:Y:S01]  /*3dd0*/  LDG.E.64 R22, desc[UR16][R18.64+0x4000] ;  /* 0x0040001012167981 */ /* 0x000ea2000c1e1b00 */
[----:B------:R-:W-:-:S05]  /*3de0*/  IADD3 R39, P0, PT, R38, 0x2000, RZ ;  /* 0x0000200026277810 */ /* 0x000fca0007f1e0ff */
[----:B------:R-:W-:-:S05]  /*3df0*/  IMAD.X R33, RZ, RZ, R40, P0 ;  /* 0x000000ffff217224 */ /* 0x000fca00000e0628 */
[----:B------:R-:W-:Y:S01]  /*3e00*/  SHF.R.S32.HI R6, RZ, 0x1f, R33 ;  /* 0x0000001fff067819 */ /* 0x000fe20000011421 */
[----:B---3--:R-:W-:Y:S02]  /*3e10*/  HFMA2 R15, R15, 1, 1, R25 ;  /* 0x3c003c000f0f7831 */ /* 0x008fe40000000019 */
[----:B------:R-:W-:-:S04]  /*3e20*/  HADD2 R10, R14, R24 ;  /* 0x000000180e0a7230 */ /* 0x000fc80000000000 */
[----:B----4-:R-:W-:Y:S02]  /*3e30*/  HADD2 R10, R10, R20 ;  /* 0x000000140a0a7230 */ /* 0x010fe40000000000 */
[----:B------:R-:W-:-:S03]  /*3e40*/  HFMA2 R15, R15, 1, 1, R21 ;  /* 0x3c003c000f0f7831 */ /* 0x000fc60000000015 */
[--C-:B------:R-:W-:Y:S02]  /*3e50*/  HADD2.F32 R21, -RZ, R10.reuse.H0_H0 ;  /* 0x2000000aff157230 */ /* 0x100fe40000004100 */
[----:B------:R-:W-:Y:S01]  /*3e60*/  HADD2.F32 R25, -RZ, R10.H1_H1 ;  /* 0x3000000aff197230 */ /* 0x000fe20000004100 */
[----:B------:R-:W-:Y:S02]  /*3e70*/  LEA.HI R24, P0, R6, R39, RZ, 0x2 ;  /* 0x0000002706187211 */ /* 0x000fe400078110ff */
[C---:B------:R-:W-:Y:S01]  /*3e80*/  FADD R6, -R12.reuse, R21 ;  /* 0x000000150c067221 */ /* 0x040fe20000000100 */
[--C-:B------:R-:W-:Y:S02]  /*3e90*/  HADD2.F32 R29, -RZ, R15.reuse.H0_H0 ;  /* 0x2000000fff1d7230 */ /* 0x100fe40000004100 */
[----:B------:R-:W-:Y:S02]  /*3ea0*/  HADD2.F32 R15, -RZ, R15.H1_H1 ;  /* 0x3000000fff0f7230 */ /* 0x000fe40000004100 */
[----:B------:R-:W-:Y:S01]  /*3eb0*/  FADD R10, -R12, R25 ;  /* 0x000000190c0a7221 */ /* 0x000fe20000000100 */
[-C--:B------:R-:W-:Y:S01]  /*3ec0*/  FMUL R6, R6, R13.reuse ;  /* 0x0000000d06067220 */ /* 0x080fe20000400000 */
[C---:B------:R-:W-:Y:S01]  /*3ed0*/  FADD R14, -R12.reuse, R29 ;  /* 0x0000001d0c0e7221 */ /* 0x040fe20000000100 */
[----:B------:R-:W-:Y:S01]  /*3ee0*/  FADD R20, -R12, R15 ;  /* 0x0000000f0c147221 */ /* 0x000fe20000000100 */
[-C--:B------:R-:W-:Y:S01]  /*3ef0*/  FMUL R15, R10, R13.reuse ;  /* 0x0000000d0a0f7220 */ /* 0x080fe20000400000 */
[----:B------:R-:W-:Y:S01]  /*3f00*/  SHF.L.U32 R31, R24, 0x1, RZ ;  /* 0x00000001181f7819 */ /* 0x000fe200000006ff */
[-C--:B------:R-:W-:Y:S01]  /*3f10*/  FMUL R14, R14, R13.reuse ;  /* 0x0000000d0e0e7220 */ /* 0x080fe20000400000 */
[----:B------:R-:W-:Y:S01]  /*3f20*/  FMUL R21, R20, R13 ;  /* 0x0000000d14157220 */ /* 0x000fe20000400000 */
[----:B------:R-:W-:-:S02]  /*3f30*/  IADD3.X R33, PT, PT, RZ, R33, RZ, P0, !PT ;  /* 0x00000021ff217210 */ /* 0x000fc400007fe4ff */
[----:B------:R-:W-:Y:S02]  /*3f40*/  LOP3.LUT R31, R31, 0xfffffff8, RZ, 0xc0, !PT ;  /* 0xfffffff81f1f7812 */ /* 0x000fe400078ec0ff */
[----:B------:R-:W-:Y:S02]  /*3f50*/  F2FP.F16.F32.PACK_AB R6, R15, R6 ;  /* 0x000000060f06723e */ /* 0x000fe400000000ff */
[----:B------:R-:W-:Y:S02]  /*3f60*/  F2FP.F16.F32.PACK_AB R14, R21, R14 ;  /* 0x0000000e150e723e */ /* 0x000fe400000000ff */
[----:B------:R-:W-:Y:S02]  /*3f70*/  SHF.L.U64.HI R10, R24, 0x1, R33 ;  /* 0x00000001180a7819 */ /* 0x000fe40000010221 */
[----:B------:R-:W-:Y:S01]  /*3f80*/  IADD3 R26, P0, PT, R31, R26, RZ ;  /* 0x0000001a1f1a7210 */ /* 0x000fe20007f1e0ff */
[----:B--2---:R-:W-:Y:S02]  /*3f90*/  HFMA2 R34, R6, R34, R22 ;  /* 0x0000002206227231 */ /* 0x004fe40000000016 */
[----:B------:R-:W-:Y:S01]  /*3fa0*/  HFMA2 R35, R14, R35, R23 ;  /* 0x000000230e237231 */ /* 0x000fe20000000017 */
[----:B------:R-:W-:-:S05]  /*3fb0*/  IADD3.X R27, PT, PT, R10, R27, RZ, P0, !PT ;  /* 0x0000001b0a1b7210 */ /* 0x000fca00007fe4ff */
[----:B------:R3:W-:Y:S01]  /*3fc0*/  STG.E.64 desc[UR14][R26.64], R34 ;  /* 0x000000221a007986 */ /* 0x0007e2000c101b0e */
[----:B------:R-:W-:-:S07]  /*3fd0*/  LOP3.LUT R22, R0, 0xc00, RZ, 0xfc, !PT ;  /* 0x00000c0000167812 */ /* 0x000fce00078efcff */
.L_x_183:
[----:B------:R-:W-:Y:S05]  /*3fe0*/  BSYNC.RECONVERGENT B1 ;  /* 0x0000000000017941 */ /* 0x000fea0003800200 */
.L_x_182:
[----:B------:R-:W-:-:S13]  /*3ff0*/  ISETP.GE.U32.AND P0, PT, R11, 0xc00, PT ;  /* 0x00000c000b00780c */ /* 0x000fda0003f06070 */
[----:B------:R-:W-:Y:S05]  /*4000*/  @!P0 BRA `(.L_x_181) ;  /* 0x0000000c005c8947 */ /* 0x000fea0003800000 */
.L_x_184:
[----:B------:R-:W-:Y:S01]  /*4010*/  MOV R33, RZ ;  /* 0x000000ff00217202 */ /* 0x000fe20000000f00 */
[----:B------:R-:W-:Y:S01]  /*4020*/  IMAD.SHL.U32 R32, R22, 0x4, RZ ;  /* 0x0000000416207824 */ /* 0x000fe200078e00ff */
[----:B----4-:R-:W4:Y:S01]  /*4030*/  LDC.64 R36, c[0x0][0x388] ;  /* 0x0000e200ff247b82 */ /* 0x010f220000000a00 */
[----:B------:R-:W-:Y:S01]  /*4040*/  IMAD R6, R5, UR6, RZ ;  /* 0x0000000605067c24 */ /* 0x000fe2000f8e02ff */
[C---:B------:R-:W-:Y:S01]  /*4050*/  R2UR UR14, R8.reuse ;  /* 0x00000000080e72ca */ /* 0x040fe200000e0000 */
[----:B0-2---:R-:W-:Y:S01]  /*4060*/  IMAD.WIDE.U32 R24, R3, UR6, R32 ;  /* 0x0000000603187c25 */ /* 0x005fe2000f8e0020 */
[----:B------:R-:W-:Y:S02]  /*4070*/  R2UR UR15, R9 ;  /* 0x00000000090f72ca */ /* 0x000fe400000e0000 */
[C---:B------:R-:W-:Y:S01]  /*4080*/  R2UR UR18, R8.reuse ;  /* 0x00000000081272ca */ /* 0x040fe200000e0000 */
[----:B------:R-:W-:Y:S01]  /*4090*/  IMAD R11, R3, UR7, R6 ;  /* 0x00000007030b7c24 */ /* 0x000fe2000f8e0206 */
[----:B------:R-:W-:Y:S01]  /*40a0*/  R2UR UR19, R9 ;  /* 0x00000000091372ca */ /* 0x000fe200000e0000 */
[----:B------:R-:W0:Y:S01]  /*40b0*/  LDC.64 R20, c[0x0][0x3b8] ;  /* 0x0000ee00ff147b82 */ /* 0x000e220000000a00 */
[----:B------:R-:W-:-:S02]  /*40c0*/  R2UR UR16, R8 ;  /* 0x00000000081072ca */ /* 0x000fc400000e0000 */
[----:B------:R-:W-:Y:S02]  /*40d0*/  IADD3 R6, PT, PT, R11, R25, RZ ;  /* 0x000000190b067210 */ /* 0x000fe40007ffe0ff */
[----:B------:R-:W-:Y:S02]  /*40e0*/  R2UR UR17, R9 ;  /* 0x00000000091172ca */ /* 0x000fe400000e0000 */
[----:B------:R-:W-:-:S04]  /*40f0*/  SHF.R.S32.HI R11, RZ, 0x1f, R6 ;  /* 0x0000001fff0b7819 */ /* 0x000fc80000011406 */
[----:B------:R-:W-:-:S04]  /*4100*/  LEA.HI R10, P0, R11, R24, RZ, 0x2 ;  /* 0x000000180b0a7211 */ /* 0x000fc800078110ff */
[----:B------:R-:W-:Y:S01]  /*4110*/  SHF.L.U32 R30, R10, 0x1, RZ ;  /* 0x000000010a1e7819 */ /* 0x000fe200000006ff */
[----:B------:R-:W-:Y:S02]  /*4120*/  IMAD.X R11, RZ, RZ, R6, P0 ;  /* 0x000000ffff0b7224 */ /* 0x000fe400000e0606 */
[----:B----4-:R-:W-:Y:S01]  /*4130*/  IMAD.WIDE.U32 R36, R32, 0x2, R36 ;  /* 0x0000000220247825 */ /* 0x010fe200078e0024 */
[----:B------:R-:W-:Y:S02]  /*4140*/  LOP3.LUT R30, R30, 0xfffffff8, RZ, 0xc0, !PT ;  /* 0xfffffff81e1e7812 */ /* 0x000fe400078ec0ff */
[----:B------:R-:W-:Y:S02]  /*4150*/  SHF.L.U64.HI R10, R10, 0x1, R11 ;  /* 0x000000010a0a7819 */ /* 0x000fe4000001020b */
[C---:B------:R-:W-:Y:S01]  /*4160*/  IADD3 R14, P0, PT, R30.reuse, UR12, RZ ;  /* 0x0000000c1e0e7c10 */ /* 0x040fe2000ff1e0ff */
[----:B------:R-:W2:Y:S01]  /*4170*/  LDG.E.64 R28, desc[UR16][R36.64] ;  /* 0x00000010241c7981 */ /* 0x000ea2000c1e1b00 */
[----:B------:R-:W-:-:S02]  /*4180*/  IADD3 R30, P2, PT, R30, UR4, RZ ;  /* 0x000000041e1e7c10 */ /* 0x000fc4000ff5e0ff */
[C---:B------:R-:W-:Y:S02]  /*4190*/  IADD3.X R15, PT, PT, R10.reuse, UR13, RZ, P0, !PT ;  /* 0x0000000d0a0f7c10 */ /* 0x040fe400087fe4ff */
[----:B------:R-:W-:Y:S02]  /*41a0*/  IADD3.X R31, PT, PT, R10, UR5, RZ, P2, !PT ;  /* 0x000000050a1f7c10 */ /* 0x000fe400097fe4ff */
[----:B------:R-:W4:Y:S02]  /*41b0*/  LDC.64 R10, c[0x0][0x3b0] ;  /* 0x0000ec00ff0a7b82 */ /* 0x000f240000000a00 */
[----:B------:R-:W5:Y:S04]  /*41c0*/  LDG.E.64 R14, desc[UR14][R14.64] ;  /* 0x0000000e0e0e7981 */ /* 0x000f68000c1e1b00 */
[----:B------:R-:W5:Y:S01]  /*41d0*/  LDG.E.64 R30, desc[UR18][R30.64] ;  /* 0x000000121e1e7981 */ /* 0x000f62000c1e1b00 */
[----:B0-----:R-:W-:-:S05]  /*41e0*/  IMAD.WIDE.U32 R20, R32, 0x2, R20 ;  /* 0x0000000220147825 */ /* 0x001fca00078e0014 */
[----:B---3--:R-:W3:Y:S01]  /*41f0*/  LDG.E.64 R26, desc[UR16][R20.64] ;  /* 0x00000010141a7981 */ /* 0x008ee2000c1e1b00 */
[----:B----4-:R-:W-:-:S05]  /*4200*/  IMAD.WIDE.U32 R10, R32, 0x2, R10 ;  /* 0x00000002200a7825 */ /* 0x010fca00078e000a */
[----:B------:R-:W3:Y:S01]  /*4210*/  LDG.E.64 R38, desc[UR14][R10.64] ;  /* 0x0000000e0a267981 */ /* 0x000ee2000c1e1b00 */
[----:B------:R-:W-:Y:S02]  /*4220*/  IADD3 R23, P0, PT, R24, 0x1000, RZ ;  /* 0x0000100018177810 */ /* 0x000fe40007f1e0ff */
[----:B------:R-:W-:Y:S02]  /*4230*/  R2UR UR20, R8 ;  /* 0x00000000081472ca */ /* 0x000fe400000e0000 */
[----:B------:R-:W-:Y:S01]  /*4240*/  R2UR UR21, R9 ;  /* 0x00000000091572ca */ /* 0x000fe200000e0000 */
[----:B-----5:R-:W-:Y:S02]  /*4250*/  HADD2 R14, R14, R30 ;  /* 0x0000001e0e0e7230 */ /* 0x020fe40000000000 */
[----:B------:R-:W-:Y:S02]  /*4260*/  IMAD R30, R5, UR10, RZ ;  /* 0x0000000a051e7c24 */ /* 0x000fe4000f8e02ff */
[----:B------:R-:W-:-:S02]  /*4270*/  HFMA2 R31, R15, 1, 1, R31 ;  /* 0x3c003c000f1f7831 */ /* 0x000fc4000000001f */
[----:B--2---:R-:W-:Y:S02]  /*4280*/  HADD2 R28, R14, R28 ;  /* 0x0000001c0e1c7230 */ /* 0x004fe40000000000 */
[C---:B------:R-:W-:Y:S02]  /*4290*/  IMAD R25, R3.reuse, UR11, R30 ;  /* 0x0000000b03197c24 */ /* 0x040fe4000f8e021e */
[----:B------:R-:W-:-:S04]  /*42a0*/  IMAD.WIDE.U32 R14, R3, UR10, R32 ;  /* 0x0000000a030e7c25 */ /* 0x000fc8000f8e0020 */
[----:B------:R-:W-:Y:S01]  /*42b0*/  HFMA2 R31, R31, 1, 1, R29 ;  /* 0x3c003c001f1f7831 */ /* 0x000fe2000000001d */
[----:B------:R-:W-:Y:S02]  /*42c0*/  IADD3 R15, PT, PT, R25, R15, RZ ;  /* 0x0000000f190f7210 */ /* 0x000fe40007ffe0ff */
[----:B------:R-:W-:Y:S01]  /*42d0*/  IADD3.X R25, PT, PT, RZ, R6, RZ, P0, !PT ;  /* 0x00000006ff197210 */ /* 0x000fe200007fe4ff */
[--C-:B------:R-:W-:Y:S02]  /*42e0*/  HADD2.F32 R29, -RZ, R28.reuse.H0_H0 ;  /* 0x2000001cff1d7230 */ /* 0x100fe40000004100 */
[----:B------:R-:W-:Y:S01]  /*42f0*/  HADD2.F32 R33, -RZ, R28.H1_H1 ;  /* 0x3000001cff217230 */ /* 0x000fe20000004100 */
[----:B------:R-:W-:Y:S01]  /*4300*/  SHF.R.S32.HI R28, RZ, 0x1f, R25 ;  /* 0x0000001fff1c7819 */ /* 0x000fe20000011419 */
[----:B------:R-:W-:-:S03]  /*4310*/  HADD2.F32 R35, -RZ, R31.H0_H0 ;  /* 0x2000001fff237230 */ /* 0x000fc60000004100 */
[----:B------:R-:W-:Y:S01]  /*4320*/  LEA.HI R28, P2, R28, R23, RZ, 0x2 ;  /* 0x000000171c1c7211 */ /* 0x000fe200078510ff */
[----:B------:R-:W-:Y:S02]  /*4330*/  HADD2.F32 R31, -RZ, R31.H1_H1 ;  /* 0x3000001fff1f7230 */ /* 0x000fe40000004100 */
[C---:B------:R-:W-:Y:S01]  /*4340*/  FADD R30, -R12.reuse, R29 ;  /* 0x0000001d0c1e7221 */ /* 0x040fe20000000100 */
[C---:B------:R-:W-:Y:S01]  /*4350*/  FADD R32, -R12.reuse, R33 ;  /* 0x000000210c207221 */ /* 0x040fe20000000100 */
[----:B------:R-:W-:Y:S01]  /*4360*/  SHF.R.S32.HI R41, RZ, 0x1f, R15 ;  /* 0x0000001fff297819 */ /* 0x000fe2000001140f */
[----:B------:R-:W-:Y:S02]  /*4370*/  IMAD.X R25, RZ, RZ, R25, P2 ;  /* 0x000000ffff197224 */ /* 0x000fe400010e0619 */
[----:B------:R-:W-:Y:S01]  /*4380*/  FADD R40, -R12, R31 ;  /* 0x0000001f0c287221 */ /* 0x000fe20000000100 */
[-C--:B------:R-:W-:Y:S01]  /*4390*/  FMUL R30, R30, R13.reuse ;  /* 0x0000000d1e1e7220 */ /* 0x080fe20000400000 */
[-C--:B------:R-:W-:Y:S01]  /*43a0*/  FMUL R31, R32, R13.reuse ;  /* 0x0000000d201f7220 */ /* 0x080fe20000400000 */
[----:B------:R-:W-:Y:S01]  /*43b0*/  LEA.HI R29, P0, R41, R14, RZ, 0x2 ;  /* 0x0000000e291d7211 */ /* 0x000fe200078110ff */
[----:B------:R-:W-:Y:S01]  /*43c0*/  FADD R34, -R12, R35 ;  /* 0x000000230c227221 */ /* 0x000fe20000000100 */
[----:B------:R-:W-:Y:S01]  /*43d0*/  SHF.L.U64.HI R25, R28, 0x1, R25 ;  /* 0x000000011c197819 */ /* 0x000fe20000010219 */
[-C--:B------:R-:W-:Y:S01]  /*43e0*/  FMUL R33, R40, R13.reuse ;  /* 0x0000000d28217220 */ /* 0x080fe20000400000 */
[----:B------:R-:W-:Y:S01]  /*43f0*/  SHF.L.U32 R28, R28, 0x1, RZ ;  /* 0x000000011c1c7819 */ /* 0x000fe200000006ff */
[----:B------:R-:W-:Y:S01]  /*4400*/  FMUL R34, R34, R13 ;  /* 0x0000000d22227220 */ /* 0x000fe20000400000 */
[----:B------:R-:W-:-:S02]  /*4410*/  F2FP.F16.F32.PACK_AB R30, R31, R30 ;  /* 0x0000001e1f1e723e */ /* 0x000fc400000000ff */
[----:B------:R-:W-:Y:S02]  /*4420*/  SHF.L.U32 R40, R29, 0x1, RZ ;  /* 0x000000011d287819 */ /* 0x000fe400000006ff */
[----:B------:R-:W-:Y:S02]  /*4430*/  LOP3.LUT R28, R28, 0xfffffff8, RZ, 0xc0, !PT ;  /* 0xfffffff81c1c7812 */ /* 0x000fe400078ec0ff */
[----:B------:R-:W-:Y:S02]  /*4440*/  IADD3.X R32, PT, PT, RZ, R15, RZ, P0, !PT ;  /* 0x0000000fff207210 */ /* 0x000fe400007fe4ff */
[----:B------:R-:W-:Y:S01]  /*4450*/  LOP3.LUT R40, R40, 0xfffffff8, RZ, 0xc0, !PT ;  /* 0xfffffff828287812 */ /* 0x000fe200078ec0ff */
[----:B---3--:R-:W-:Y:S01]  /*4460*/  HFMA2 R38, R30, R38, R26 ;  /* 0x000000261e267231 */ /* 0x008fe2000000001a */
[----:B------:R-:W-:Y:S02]  /*4470*/  F2FP.F16.F32.PACK_AB R33, R33, R34 ;  /* 0x000000222121723e */ /* 0x000fe400000000ff */
[----:B------:R-:W-:-:S02]  /*4480*/  IADD3 R26, P2, PT, R28, UR12, RZ ;  /* 0x0000000c1c1a7c10 */ /* 0x000fc4000ff5e0ff */
[----:B------:R-:W-:Y:S02]  /*4490*/  SHF.L.U64.HI R23, R29, 0x1, R32 ;  /* 0x000000011d177819 */ /* 0x000fe40000010220 */
[----:B------:R-:W-:Y:S02]  /*44a0*/  IADD3 R40, P0, PT, R40, UR8, RZ ;  /* 0x0000000828287c10 */ /* 0x000fe4000ff1e0ff */
[----:B------:R-:W-:Y:S01]  /*44b0*/  IADD3 R28, P3, PT, R28, UR4, RZ ;  /* 0x000000041c1c7c10 */ /* 0x000fe2000ff7e0ff */
[----:B------:R-:W-:Y:S01]  /*44c0*/  HFMA2 R39, R33, R39, R27 ;  /* 0x0000002721277231 */ /* 0x000fe2000000001b */
[----:B------:R-:W-:Y:S02]  /*44d0*/  IADD3.X R41, PT, PT, R23, UR9, RZ, P0, !PT ;  /* 0x0000000917297c10 */ /* 0x000fe400087fe4ff */
[C---:B------:R-:W-:Y:S02]  /*44e0*/  IADD3.X R27, PT, PT, R25.reuse, UR13, RZ, P2, !PT ;  /* 0x0000000d191b7c10 */ /* 0x040fe400097fe4ff */
[----:B------:R-:W-:Y:S01]  /*44f0*/  IADD3.X R29, PT, PT, R25, UR5, RZ, P3, !PT ;  /* 0x00000005191d7c10 */ /* 0x000fe20009ffe4ff */
[----:B------:R0:W-:Y:S04]  /*4500*/  STG.E.64 desc[UR14][R40.64], R38 ;  /* 0x0000002628007986 */ /* 0x0001e8000c101b0e */
[----:B------:R-:W2:Y:S04]  /*4510*/  LDG.E.64 R26, desc[UR16][R26.64] ;  /* 0x000000101a1a7981 */ /* 0x000ea8000c1e1b00 */
[----:B------:R-:W2:Y:S04]  /*4520*/  LDG.E.64 R28, desc[UR20][R28.64] ;  /* 0x000000141c1c7981 */ /* 0x000ea8000c1e1b00 */
[----:B------:R-:W3:Y:S04]  /*4530*/  LDG.E.64 R30, desc[UR18][R36.64+0x2000] ;  /* 0x00200012241e7981 */ /* 0x000ee8000c1e1b00 */
[----:B------:R-:W4:Y:S04]  /*4540*/  LDG.E.64 R32, desc[UR14][R10.64+0x2000] ;  /* 0x0020000e0a207981 */ /* 0x000f28000c1e1b00 */
[----:B------:R-:W4:Y:S01]  /*4550*/  LDG.E.64 R34, desc[UR16][R20.64+0x2000] ;  /* 0x0020001014227981 */ /* 0x000f22000c1e1b00 */
[----:B------:R-:W-:-:S04]  /*4560*/  IADD3 R43, P0, PT, R14, 0x1000, RZ ;  /* 0x000010000e2b7810 */ /* 0x000fc80007f1e0ff */
[----:B------:R-:W-:Y:S01]  /*4570*/  IADD3.X R23, PT, PT, RZ, R15, RZ, P0, !PT ;  /* 0x0000000fff177210 */ /* 0x000fe200007fe4ff */
[----:B--2---:R-:W-:Y:S02]  /*4580*/  HFMA2 R27, R27, 1, 1, R29 ;  /* 0x3c003c001b1b7831 */ /* 0x004fe4000000001d */
[----:B------:R-:W-:Y:S01]  /*4590*/  HADD2 R25, R26, R28 ;  /* 0x0000001c1a197230 */ /* 0x000fe20000000000 */
[----:B------:R-:W-:-:S03]  /*45a0*/  SHF.R.S32.HI R26, RZ, 0x1f, R23 ;  /* 0x0000001fff1a7819 */ /* 0x000fc60000011417 */
[----:B---3--:R-:W-:Y:S02]  /*45b0*/  HADD2 R30, R25, R30 ;  /* 0x0000001e191e7230 */ /* 0x008fe40000000000 */
[----:B------:R-:W-:Y:S01]  /*45c0*/  HFMA2 R27, R27, 1, 1, R31 ;  /* 0x3c003c001b1b7831 */ /* 0x000fe2000000001f */
[----:B------:R-:W-:Y:S02]  /*45d0*/  LEA.HI R25, P0, R26, R43, RZ, 0x2 ;  /* 0x0000002b1a197211 */ /* 0x000fe400078110ff */
[--C-:B------:R-:W-:Y:S02]  /*45e0*/  HADD2.F32 R29, -RZ, R30.reuse.H0_H0 ;  /* 0x2000001eff1d7230 */ /* 0x100fe40000004100 */
[----:B------:R-:W-:Y:S01]  /*45f0*/  HADD2.F32 R31, -RZ, R30.H1_H1 ;  /* 0x3000001eff1f7230 */ /* 0x000fe20000004100 */
[----:B------:R-:W-:Y:S02]  /*4600*/  IADD3 R26, P2, PT, R24, 0x2000, RZ ;  /* 0x00002000181a7810 */ /* 0x000fe40007f5e0ff */
[----:B------:R-:W-:-:S02]  /*4610*/  FADD R28, -R12, R29 ;  /* 0x0000001d0c1c7221 */ /* 0x000fc40000000100 */
[----:B------:R-:W-:Y:S01]  /*4620*/  FADD R30, -R12, R31 ;  /* 0x0000001f0c1e7221 */ /* 0x000fe20000000100 */
[--C-:B0-----:R-:W-:Y:S02]  /*4630*/  HADD2.F32 R39, -RZ, R27.reuse.H0_H0 ;  /* 0x2000001bff277230 */ /* 0x101fe40000004100 */
[----:B------:R-:W-:Y:S02]  /*4640*/  HADD2.F32 R41, -RZ, R27.H1_H1 ;  /* 0x3000001bff297230 */ /* 0x000fe40000004100 */
[----:B------:R-:W-:Y:S02]  /*4650*/  IMAD.X R27, RZ, RZ, R6, P2 ;  /* 0x000000ffff1b7224 */ /* 0x000fe400010e0606 */
[-C--:B------:R-:W-:Y:S01]  /*4660*/  FMUL R28, R28, R13.reuse ;  /* 0x0000000d1c1c7220 */ /* 0x080fe20000400000 */
[----:B------:R-:W-:Y:S01]  /*4670*/  FMUL R29, R30, R13 ;  /* 0x0000000d1e1d7220 */ /* 0x000fe20000400000 */
[C---:B------:R-:W-:Y:S01]  /*4680*/  FADD R38, -R12.reuse, R39 ;  /* 0x000000270c267221 */ /* 0x040fe20000000100 */
[----:B------:R-:W-:Y:S01]  /*4690*/  FADD R40, -R12, R41 ;  /* 0x000000290c287221 */ /* 0x000fe20000000100 */
[----:B------:R-:W-:-:S02]  /*46a0*/  SHF.R.S32.HI R39, RZ, 0x1f, R27 ;  /* 0x0000001fff277819 */ /* 0x000fc4000001141b */
[-C--:B------:R-:W-:Y:S01]  /*46b0*/  FMUL R38, R38, R13.reuse ;  /* 0x0000000d26267220 */ /* 0x080fe20000400000 */
[----:B------:R-:W-:Y:S01]  /*46c0*/  FMUL R31, R40, R13 ;  /* 0x0000000d281f7220 */ /* 0x000fe20000400000 */
[----:B------:R-:W-:Y:S02]  /*46d0*/  F2FP.F16.F32.PACK_AB R28, R29, R28 ;  /* 0x0000001c1d1c723e */ /* 0x000fe400000000ff */
[----:B------:R-:W-:Y:S02]  /*46e0*/  LEA.HI R26, P2, R39, R26, RZ, 0x2 ;  /* 0x0000001a271a7211 */ /* 0x000fe400078510ff */
[----:B------:R-:W-:Y:S01]  /*46f0*/  F2FP.F16.F32.PACK_AB R31, R31, R38 ;  /* 0x000000261f1f723e */ /* 0x000fe200000000ff */
[----:B----4-:R-:W-:Y:S02]  /*4700*/  HFMA2 R38, R28, R32, R34 ;  /* 0x000000201c267231 */ /* 0x010fe40000000022 */
[----:B------:R-:W-:Y:S01]  /*4710*/  IMAD.SHL.U32 R28, R26, 0x2, RZ ;  /* 0x000000021a1c7824 */ /* 0x000fe200078e00ff */
[----:B------:R-:W-:-:S02]  /*4720*/  SHF.L.U32 R40, R25, 0x1, RZ ;  /* 0x0000000119287819 */ /* 0x000fc400000006ff */
[----:B------:R-:W-:Y:S02]  /*4730*/  IADD3.X R30, PT, PT, RZ, R23, RZ, P0, !PT ;  /* 0x00000017ff1e7210 */ /* 0x000fe400007fe4ff */
[----:B------:R-:W-:Y:S02]  /*4740*/  IADD3.X R27, PT, PT, RZ, R27, RZ, P2, !PT ;  /* 0x0000001bff1b7210 */ /* 0x000fe400017fe4ff */
[----:B------:R-:W-:Y:S02]  /*4750*/  LOP3.LUT R28, R28, 0xfffffff8, RZ, 0xc0, !PT ;  /* 0xfffffff81c1c7812 */ /* 0x000fe400078ec0ff */
[----:B------:R-:W-:Y:S02]  /*4760*/  LOP3.LUT R40, R40, 0xfffffff8, RZ, 0xc0, !PT ;  /* 0xfffffff828287812 */ /* 0x000fe400078ec0ff */
[----:B------:R-:W-:Y:S02]  /*4770*/  SHF.L.U64.HI R23, R25, 0x1, R30 ;  /* 0x0000000119177819 */ /* 0x000fe4000001021e */
[----:B------:R-:W-:-:S02]  /*4780*/  SHF.L.U64.HI R25, R26, 0x1, R27 ;  /* 0x000000011a197819 */ /* 0x000fc4000001021b */
[----:B------:R-:W-:Y:S02]  /*4790*/  IADD3 R26, P2, PT, R28, UR12, RZ ;  /* 0x0000000c1c1a7c10 */ /* 0x000fe4000ff5e0ff */
        /* <DEDUP_REMOVED lines=14> */
[----:B--2---:R-:W-:Y:S02]  /*4880*/  HADD2 R23, R26, R28 ;  /* 0x0000001c1a177230 */ /* 0x004fe40000000000 */
[----:B------:R-:W-:Y:S02]  /*4890*/  HFMA2 R27, R27, 1, 1, R29 ;  /* 0x3c003c001b1b7831 */ /* 0x000fe4000000001d */
[----:B---3--:R-:W-:Y:S01]  /*48a0*/  HADD2 R30, R23, R30 ;  /* 0x0000001e171e7230 */ /* 0x008fe20000000000 */
[----:B------:R-:W-:Y:S01]  /*48b0*/  IADD3 R23, P0, PT, R14, 0x2000, RZ ;  /* 0x000020000e177810 */ /* 0x000fe20007f1e0ff */
[----:B------:R-:W-:-:S03]  /*48c0*/  HFMA2 R27, R27, 1, 1, R31 ;  /* 0x3c003c001b1b7831 */ /* 0x000fc6000000001f */
[--C-:B------:R-:W-:Y:S02]  /*48d0*/  HADD2.F32 R29, -RZ, R30.reuse.H0_H0 ;  /* 0x2000001eff1d7230 */ /* 0x100fe40000004100 */
[----:B------:R-:W-:Y:S01]  /*48e0*/  HADD2.F32 R31, -RZ, R30.H1_H1 ;  /* 0x3000001eff1f7230 */ /* 0x000fe20000004100 */
[----:B------:R-:W-:Y:S02]  /*48f0*/  IADD3.X R25, PT, PT, RZ, R15, RZ, P0, !PT ;  /* 0x0000000fff197210 */ /* 0x000fe400007fe4ff */
[C---:B------:R-:W-:Y:S02]  /*4900*/  FADD R26, -R12.reuse, R29 ;  /* 0x0000001d0c1a7221 */ /* 0x040fe40000000100 */
[----:B------:R-:W-:Y:S01]  /*4910*/  FADD R28, -R12, R31 ;  /* 0x0000001f0c1c7221 */ /* 0x000fe20000000100 */
[----:B0-----:R-:W-:Y:S01]  /*4920*/  SHF.R.S32.HI R40, RZ, 0x1f, R25 ;  /* 0x0000001fff287819 */ /* 0x001fe20000011419 */
[-C--:B------:R-:W-:Y:S02]  /*4930*/  FMUL R26, R26, R13.reuse ;  /* 0x0000000d1a1a7220 */ /* 0x080fe40000400000 */
[----:B------:R-:W-:Y:S01]  /*4940*/  FMUL R29, R28, R13 ;  /* 0x0000000d1c1d7220 */ /* 0x000fe20000400000 */
[--C-:B------:R-:W-:Y:S01]  /*4950*/  HADD2.F32 R39, -RZ, R27.reuse.H0_H0 ;  /* 0x2000001bff277230 */ /* 0x100fe20000004100 */
[----:B------:R-:W-:Y:S01]  /*4960*/  LEA.HI R23, P0, R40, R23, RZ, 0x2 ;  /* 0x0000001728177211 */ /* 0x000fe200078110ff */
[----:B------:R-:W-:Y:S01]  /*4970*/  HADD2.F32 R41, -RZ, R27.H1_H1 ;  /* 0x3000001bff297230 */ /* 0x000fe20000004100 */
[----:B------:R-:W-:-:S02]  /*4980*/  SHF.R.S32.HI R27, RZ, 0x1f, R6 ;  /* 0x0000001fff1b7819 */ /* 0x000fc40000011406 */
[----:B------:R-:W-:Y:S02]  /*4990*/  F2FP.F16.F32.PACK_AB R26, R29, R26 ;  /* 0x0000001a1d1a723e */ /* 0x000fe400000000ff */
[----:B------:R-:W-:Y:S02]  /*49a0*/  IADD3.X R28, PT, PT, RZ, R25, RZ, P0, !PT ;  /* 0x00000019ff1c7210 */ /* 0x000fe400007fe4ff */
[----:B------:R-:W-:Y:S01]  /*49b0*/  LEA.HI R24, P2, R27, R24, RZ, 0x2 ;  /* 0x000000181b187211 */ /* 0x000fe200078510ff */
[C---:B------:R-:W-:Y:S01]  /*49c0*/  FADD R30, -R12.reuse, R39 ;  /* 0x000000270c1e7221 */ /* 0x040fe20000000100 */
[----:B------:R-:W-:Y:S01]  /*49d0*/  FADD R38, -R12, R41 ;  /* 0x000000290c267221 */ /* 0x000fe20000000100 */
[----:B----4-:R-:W-:Y:S01]  /*49e0*/  HFMA2 R32, R26, R32, R34 ;  /* 0x000000201a207231 */ /* 0x010fe20000000022 */
[C---:B------:R-:W-:Y:S02]  /*49f0*/  SHF.L.U64.HI R27, R23.reuse, 0x1, R28 ;  /* 0x00000001171b7819 */ /* 0x040fe4000001021c */
[----:B------:R-:W-:-:S02]  /*4a00*/  SHF.L.U32 R28, R23, 0x1, RZ ;  /* 0x00000001171c7819 */ /* 0x000fc400000006ff */
[----:B------:R-:W-:Y:S01]  /*4a10*/  SHF.L.U32 R26, R24, 0x1, RZ ;  /* 0x00000001181a7819 */ /* 0x000fe200000006ff */
[----:B------:R-:W-:Y:S02]  /*4a20*/  IMAD.X R25, RZ, RZ, R6, P2 ;  /* 0x000000ffff197224 */ /* 0x000fe400010e0606 */
[-C--:B------:R-:W-:Y:S01]  /*4a30*/  FMUL R30, R30, R13.reuse ;  /* 0x0000000d1e1e7220 */ /* 0x080fe20000400000 */
[----:B------:R-:W-:Y:S01]  /*4a40*/  FMUL R31, R38, R13 ;  /* 0x0000000d261f7220 */ /* 0x000fe20000400000 */
[----:B------:R-:W-:Y:S02]  /*4a50*/  LOP3.LUT R28, R28, 0xfffffff8, RZ, 0xc0, !PT ;  /* 0xfffffff81c1c7812 */ /* 0x000fe400078ec0ff */
[----:B------:R-:W-:Y:S02]  /*4a60*/  LOP3.LUT R26, R26, 0xfffffff8, RZ, 0xc0, !PT ;  /* 0xfffffff81a1a7812 */ /* 0x000fe400078ec0ff */
[----:B------:R-:W-:Y:S02]  /*4a70*/  SHF.L.U64.HI R6, R24, 0x1, R25 ;  /* 0x0000000118067819 */ /* 0x000fe40000010219 */
[----:B------:R-:W-:-:S02]  /*4a80*/  F2FP.F16.F32.PACK_AB R30, R31, R30 ;  /* 0x0000001e1f1e723e */ /* 0x000fc400000000ff */
[----:B------:R-:W-:Y:S02]  /*4a90*/  IADD3 R28, P0, PT, R28, UR8, RZ ;  /* 0x000000081c1c7c10 */ /* 0x000fe4000ff1e0ff */
[C---:B------:R-:W-:Y:S02]  /*4aa0*/  IADD3 R24, P2, PT, R26.reuse, UR12, RZ ;  /* 0x0000000c1a187c10 */ /* 0x040fe4000ff5e0ff */
        /* <DEDUP_REMOVED lines=12> */
[----:B------:R-:W-:-:S04]  /*4b70*/  IADD3.X R30, PT, PT, RZ, R15, RZ, P0, !PT ;  /* 0x0000000fff1e7210 */ /* 0x000fc800007fe4ff */
[----:B0-----:R-:W-:-:S04]  /*4b80*/  SHF.R.S32.HI R29, RZ, 0x1f, R30 ;  /* 0x0000001fff1d7819 */ /* 0x001fc8000001141e */
[----:B------:R-:W-:-:S04]  /*4b90*/  LEA.HI R29, P0, R29, R14, RZ, 0x2 ;  /* 0x0000000e1d1d7211 */ /* 0x000fc800078110ff */
[----:B------:R-:W-:Y:S01]  /*4ba0*/  SHF.L.U32 R28, R29, 0x1, RZ ;  /* 0x000000011d1c7819 */ /* 0x000fe200000006ff */
[----:B------:R-:W-:Y:S01]  /*4bb0*/  IMAD.X R30, RZ, RZ, R30, P0 ;  /* 0x000000ffff1e7224 */ /* 0x000fe200000e061e */
[----:B------:R-:W-:Y:S01]  /*4bc0*/  IADD3 R22, PT, PT, R22, 0x1000, RZ ;  /* 0x0000100016167810 */ /* 0x000fe20007ffe0ff */
[----:B--2---:R-:W-:Y:S02]  /*4bd0*/  HFMA2 R25, R25, 1, 1, R27 ;  /* 0x3c003c0019197831 */ /* 0x004fe4000000001b */
[----:B------:R-:W-:-:S04]  /*4be0*/  HADD2 R6, R24, R26 ;  /* 0x0000001a18067230 */ /* 0x000fc80000000000 */
[----:B---3--:R-:W-:Y:S02]  /*4bf0*/  HADD2 R6, R6, R36 ;  /* 0x0000002406067230 */ /* 0x008fe40000000000 */
[----:B------:R-:W-:-:S03]  /*4c00*/  HFMA2 R25, R25, 1, 1, R37 ;  /* 0x3c003c0019197831 */ /* 0x000fc60000000025 */
[--C-:B------:R-:W-:Y:S02]  /*4c10*/  HADD2.F32 R23, -RZ, R6.reuse.H1_H1 ;  /* 0x30000006ff177230 */ /* 0x100fe40000004100 */
[----:B------:R-:W-:-:S03]  /*4c20*/  HADD2.F32 R15, -RZ, R6.H0_H0 ;  /* 0x20000006ff0f7230 */ /* 0x000fc60000004100 */
[C---:B------:R-:W-:Y:S01]  /*4c30*/  FADD R14, -R12.reuse, R23 ;  /* 0x000000170c0e7221 */ /* 0x040fe20000000100 */
[--C-:B------:R-:W-:Y:S02]  /*4c40*/  HADD2.F32 R27, -RZ, R25.reuse.H0_H0 ;  /* 0x20000019ff1b7230 */ /* 0x100fe40000004100 */
[----:B------:R-:W-:Y:S01]  /*4c50*/  FADD R6, -R12, R15 ;  /* 0x0000000f0c067221 */ /* 0x000fe20000000100 */
[----:B------:R-:W-:Y:S02]  /*4c60*/  HADD2.F32 R25, -RZ, R25.H1_H1 ;  /* 0x30000019ff197230 */ /* 0x000fe40000004100 */
[-C--:B------:R-:W-:Y:S01]  /*4c70*/  FMUL R15, R14, R13.reuse ;  /* 0x0000000d0e0f7220 */ /* 0x080fe20000400000 */
[----:B------:R-:W-:Y:S01]  /*4c80*/  LOP3.LUT R14, R28, 0xfffffff8, RZ, 0xc0, !PT ;  /* 0xfffffff81c0e7812 */ /* 0x000fe200078ec0ff */
[----:B------:R-:W-:Y:S01]  /*4c90*/  FADD R24, -R12, R27 ;  /* 0x0000001b0c187221 */ /* 0x000fe20000000100 */
[----:B------:R-:W-:Y:S01]  /*4ca0*/  FMUL R6, R6, R13 ;  /* 0x0000000d06067220 */ /* 0x000fe20000400000 */
[----:B------:R-:W-:Y:S01]  /*4cb0*/  FADD R26, -R12, R25 ;  /* 0x000000190c1a7221 */ /* 0x000fe20000000100 */
[----:B------:R-:W-:-:S02]  /*4cc0*/  SHF.L.U64.HI R25, R29, 0x1, R30 ;  /* 0x000000011d197819 */ /* 0x000fc4000001021e */
[----:B------:R-:W-:Y:S01]  /*4cd0*/  IADD3 R14, P0, PT, R14, UR8, RZ ;  /* 0x000000080e0e7c10 */ /* 0x000fe2000ff1e0ff */
[-C--:B------:R-:W-:Y:S01]  /*4ce0*/  FMUL R24, R24, R13.reuse ;  /* 0x0000000d18187220 */ /* 0x080fe20000400000 */
[----:B------:R-:W-:Y:S01]  /*4cf0*/  FMUL R23, R26, R13 ;  /* 0x0000000d1a177220 */ /* 0x000fe20000400000 */
[----:B------:R-:W-:Y:S02]  /*4d00*/  F2FP.F16.F32.PACK_AB R6, R15, R6 ;  /* 0x000000060f06723e */ /* 0x000fe400000000ff */
[----:B------:R-:W-:Y:S02]  /*4d10*/  IADD3.X R15, PT, PT, R25, UR9, RZ, P0, !PT ;  /* 0x00000009190f7c10 */ /* 0x000fe400087fe4ff */
[----:B------:R-:W-:Y:S02]  /*4d20*/  ISETP.GE.AND P0, PT, R22, R7, PT ;  /* 0x000000071600720c */ /* 0x000fe40003f06270 */
[----:B------:R-:W-:Y:S01]  /*4d30*/  F2FP.F16.F32.PACK_AB R23, R23, R24 ;  /* 0x000000181717723e */ /* 0x000fe200000000ff */
[----:B----4-:R-:W-:-:S04]  /*4d40*/  HFMA2 R10, R6, R10, R20 ;  /* 0x0000000a060a7231 */ /* 0x010fc80000000014 */
[----:B------:R-:W-:-:S05]  /*4d50*/  HFMA2 R11, R23, R11, R21 ;  /* 0x0000000b170b7231 */ /* 0x000fca0000000015 */
[----:B------:R4:W-:Y:S01]  /*4d60*/  STG.E.64 desc[UR14][R14.64], R10 ;  /* 0x0000000a0e007986 */ /* 0x0009e2000c101b0e */
[----:B------:R-:W-:Y:S05]  /*4d70*/  @!P0 BRA `(.L_x_184) ;  /* 0xfffffff000a48947 */ /* 0x000fea000383ffff */
.L_x_181:
[----:B------:R-:W-:Y:S05]  /*4d80*/  BSYNC.RECONVERGENT B0 ;  /* 0x0000000000007941 */ /* 0x000fea0003800200 */
.L_x_180:
[----:B------:R-:W5:Y:S01]  /*4d90*/  LDCU.64 UR4, c[0x0][0x3c0] ;  /* 0x00007800ff0477ac */ /* 0x000f620008000a00 */
[----:B-1----:R-:W-:-:S04]  /*4da0*/  IADD3 R3, P0, PT, R2, R3, RZ ;  /* 0x0000000302037210 */ /* 0x002fc80007f1e0ff */
[----:B------:R-:W-:Y:S02]  /*4db0*/  IADD3.X R5, PT, PT, RZ, R5, RZ, P0, !PT ;  /* 0x00000005ff057210 */ /* 0x000fe400007fe4ff */
[----:B-----5:R-:W-:-:S04]  /*4dc0*/  ISETP.GE.U32.AND P0, PT, R3, UR4, PT ;  /* 0x0000000403007c0c */ /* 0x020fc8000bf06070 */
[----:B------:R-:W-:-:S13]  /*4dd0*/  ISETP.GE.AND.EX P0, PT, R5, UR5, PT, P0 ;  /* 0x0000000505007c0c */ /* 0x000fda000bf06300 */
[----:B------:R-:W-:Y:S05]  /*4de0*/  @!P0 BRA `(.L_x_185) ;  /* 0xffffffb4002c8947 */ /* 0x000fea000383ffff */
[----:B------:R-:W-:Y:S05]  /*4df0*/  EXIT ;  /* 0x000000000000794d */ /* 0x000fea0003800000 */
.L_x_146:
[----:B------:R-:W-:Y:S02]  /*4e00*/  HFMA2 R11, -RZ, RZ, 0, 1.847743988037109375e-06 ;  /* 0x0000001fff0b7431 */ /* 0x000fe400000001ff */
[----:B------:R-:W-:Y:S01]  /*4e10*/  IMAD.MOV.U32 R13, RZ, RZ, R20 ;  /* 0x000000ffff0d7224 */ /* 0x000fe200078e0014 */
[----:B------:R-:W-:Y:S02]  /*4e20*/  MOV R12, 0x10 ;  /* 0x00000010000c7802 */ /* 0x000fe40000000f00 */
[----:B------:R-:W-:-:S07]  /*4e30*/  MOV R15, 0xffffffff ;  /* 0xffffffff000f7802 */ /* 0x000fce0000000f00 */
[----:B01-3--:R-:W-:Y:S05]  /*4e40*/  WARPSYNC.COLLECTIVE R15, `(.L_x_186) ;  /* 0x000000000f087348 */ /* 0x00bfea0003c00000 */
[----:B------:R2:W4:Y:S02]  /*4e50*/  SHFL.DOWN P6, R14, R13, R12, R11 ;  /* 0x0800000c0d0e7389 */ /* 0x00052400000c000b */
[----:B01234-:R-:W-:Y:S05]  /*4e60*/  ENDCOLLECTIVE ;  /* 0x000000000000791b */ /* 0x01ffea0003800000 */
.L_x_186:
[----:B------:R-:W-:Y:S01]  /*4e70*/  MOV R13, R6 ;  /* 0x00000006000d7202 */ /* 0x000fe20000000f00 */
[----:B------:R-:W-:-:S07]  /*4e80*/  IMAD.MOV.U32 R21, RZ, RZ, R14 ;  /* 0x000000ffff157224 */ /* 0x000fce00078e000e */
[----:B------:R-:W-:Y:S05]  /*4e90*/  WARPSYNC.COLLECTIVE R15, `(.L_x_187) ;  /* 0x000000000f087348 */ /* 0x000fea0003c00000 */
[----:B------:R0:W1:Y:S02]  /*4ea0*/  SHFL.DOWN P6, R14, R13, R12, R11 ;  /* 0x0800000c0d0e7389 */ /* 0x00006400000c000b */
[----:B01----:R-:W-:Y:S05]  /*4eb0*/  ENDCOLLECTIVE ;  /* 0x000000000000791b */ /* 0x003fea0003800000 */
.L_x_187:
[----:B------:R-:W-:Y:S02]  /*4ec0*/  MOV R13, R10 ;  /* 0x0000000a000d7202 */ /* 0x000fe40000000f00 */
[----:B------:R-:W-:-:S07]  /*4ed0*/  MOV R22, R14 ;  /* 0x0000000e00167202 */ /* 0x000fce0000000f00 */
[----:B------:R-:W-:Y:S05]  /*4ee0*/  WARPSYNC.COLLECTIVE R15, `(.L_x_188) ;  /* 0x000000000f087348 */ /* 0x000fea0003c00000 */
[----:B------:R0:W1:Y:S02]  /*4ef0*/  SHFL.DOWN P6, R14, R13, R12, R11 ;  /* 0x0800000c0d0e7389 */ /* 0x00006400000c000b */
[----:B01----:R-:W-:Y:S05]  /*4f00*/  ENDCOLLECTIVE ;  /* 0x000000000000791b */ /* 0x003fea0003800000 */
.L_x_188:
[----:B------:R-:W-:Y:S05]  /*4f10*/  BRA `(.L_x_189) ;  /* 0xffffffd000407947 */ /* 0x000fea000383ffff */
.L_x_149:
[----:B------:R-:W-:Y:S01]  /*4f20*/  HFMA2 R12, -RZ, RZ, 0, 4.76837158203125e-07 ;  /* 0x00000008ff0c7431 */ /* 0x000fe200000001ff */
[----:B------:R-:W-:Y:S01]  /*4f30*/  BSSY B0, `(.L_x_190) ;  /* 0x0000007000007945 */ /* 0x000fe20003800000 */
[----:B------:R-:W-:Y:S01]  /*4f40*/  IMAD.MOV.U32 R13, RZ, RZ, R20 ;  /* 0x000000ffff0d7224 */ /* 0x000fe200078e0014 */
[----:B------:R-:W-:Y:S02]  /*4f50*/  MOV R11, 0x1f ;  /* 0x0000001f000b7802 */ /* 0x000fe40000000f00 */
[----:B------:R-:W-:-:S07]  /*4f60*/  MOV R15, 0xffffffff ;  /* 0xffffffff000f7802 */ /* 0x000fce0000000f00 */
[----:B-1234-:R-:W-:Y:S05]  /*4f70*/  WARPSYNC.COLLECTIVE R15, `(.L_x_191) ;  /* 0x000000000f087348 */ /* 0x01efea0003c00000 */
[----:B------:R0:W0:Y:S02]  /*4f80*/  SHFL.DOWN P6, R14, R13, R12, R11 ;  /* 0x0800000c0d0e7389 */ /* 0x00002400000c000b */
[----:B01234-:R-:W-:Y:S05]  /*4f90*/  ENDCOLLECTIVE ;  /* 0x000000000000791b */ /* 0x01ffea0003800000 */
.L_x_191:
[----:B------:R-:W-:Y:S05]  /*4fa0*/  BSYNC B0 ;  /* 0x0000000000007941 */ /* 0x000fea0003800000 */
.L_x_190:
[----:B------:R-:W-:Y:S01]  /*4fb0*/  HFMA2 R12, -RZ, RZ, 0, 4.76837158203125e-07 ;  /* 0x00000008ff0c7431 */ /* 0x000fe200000001ff */
[----:B------:R-:W-:Y:S01]  /*4fc0*/  MOV R13, R6 ;  /* 0x00000006000d7202 */ /* 0x000fe20000000f00 */
[----:B------:R-:W-:Y:S01]  /*4fd0*/  IMAD.MOV.U32 R15, RZ, RZ, -0x1 ;  /* 0xffffffffff0f7424 */ /* 0x000fe200078e00ff */
[----:B------:R-:W-:Y:S01]  /*4fe0*/  MOV R11, 0x1f ;  /* 0x0000001f000b7802 */ /* 0x000fe20000000f00 */
[----:B------:R-:W-:-:S07]  /*4ff0*/  IMAD.MOV.U32 R21, RZ, RZ, R14 ;  /* 0x000000ffff157224 */ /* 0x000fce00078e000e */
[----:B------:R-:W-:Y:S05]  /*5000*/  WARPSYNC.COLLECTIVE R15, `(.L_x_192) ;  /* 0x000000000f087348 */ /* 0x000fea0003c00000 */
[----:B------:R0:W1:Y:S02]  /*5010*/  SHFL.DOWN P6, R14, R13, R12, R11 ;  /* 0x0800000c0d0e7389 */ /* 0x00006400000c000b */
[----:B01----:R-:W-:Y:S05]  /*5020*/  ENDCOLLECTIVE ;  /* 0x000000000000791b */ /* 0x003fea0003800000 */
.L_x_192:
[----:B------:R-:W-:Y:S02]  /*5030*/  MOV R13, R10 ;  /* 0x0000000a000d7202 */ /* 0x000fe40000000f00 */
[----:B------:R-:W-:-:S07]  /*5040*/  MOV R22, R14 ;  /* 0x0000000e00167202 */ /* 0x000fce0000000f00 */
[----:B------:R-:W-:Y:S05]  /*5050*/  WARPSYNC.COLLECTIVE R15, `(.L_x_193) ;  /* 0x000000000f087348 */ /* 0x000fea0003c00000 */
[----:B------:R0:W1:Y:S02]  /*5060*/  SHFL.DOWN P6, R14, R13, R12, R11 ;  /* 0x0800000c0d0e7389 */ /* 0x00006400000c000b */
[----:B01----:R-:W-:Y:S05]  /*5070*/  ENDCOLLECTIVE ;  /* 0x000000000000791b */ /* 0x003fea0003800000 */
.L_x_193:
[----:B------:R-:W-:Y:S05]  /*5080*/  BRA `(.L_x_194) ;  /* 0xffffffd000407947 */ /* 0x000fea000383ffff */
.L_x_152:
        /* <DEDUP_REMOVED lines=8> */
.L_x_196:
[----:B------:R-:W-:Y:S05]  /*5110*/  BSYNC B0 ;  /* 0x0000000000007941 */ /* 0x000fea0003800000 */
.L_x_195:
[----:B------:R-:W-:Y:S02]  /*5120*/  HFMA2 R12, -RZ, RZ, 0, 2.384185791015625e-07 ;  /* 0x00000004ff0c7431 */ /* 0x000fe400000001ff */
[----:B------:R-:W-:Y:S01]  /*5130*/  IMAD.MOV.U32 R13, RZ, RZ, R6 ;  /* 0x000000ffff0d7224 */ /* 0x000fe200078e0006 */
[----:B------:R-:W-:Y:S02]  /*5140*/  MOV R11, 0x1f ;  /* 0x0000001f000b7802 */ /* 0x000fe40000000f00 */
[----:B------:R-:W-:Y:S02]  /*5150*/  MOV R15, 0xffffffff ;  /* 0xffffffff000f7802 */ /* 0x000fe40000000f00 */
[----:B------:R-:W-:-:S07]  /*5160*/  MOV R21, R14 ;  /* 0x0000000e00157202 */ /* 0x000fce0000000f00 */
[----:B------:R-:W-:Y:S05]  /*5170*/  WARPSYNC.COLLECTIVE R15, `(.L_x_197) ;  /* 0x000000000f087348 */ /* 0x000fea0003c00000 */
[----:B------:R0:W1:Y:S02]  /*5180*/  SHFL.DOWN P6, R14, R13, R12, R11 ;  /* 0x0800000c0d0e7389 */ /* 0x00006400000c000b */
[----:B01----:R-:W-:Y:S05]  /*5190*/  ENDCOLLECTIVE ;  /* 0x000000000000791b */ /* 0x003fea0003800000 */
.L_x_197:
[----:B------:R-:W-:Y:S01]  /*51a0*/  MOV R13, R10 ;  /* 0x0000000a000d7202 */ /* 0x000fe20000000f00 */
[----:B------:R-:W-:-:S07]  /*51b0*/  IMAD.MOV.U32 R22, RZ, RZ, R14 ;  /* 0x000000ffff167224 */ /* 0x000fce00078e000e */
[----:B------:R-:W-:Y:S05]  /*51c0*/  WARPSYNC.COLLECTIVE R15, `(.L_x_198) ;  /* 0x000000000f087348 */ /* 0x000fea0003c00000 */
[----:B------:R0:W1:Y:S02]  /*51d0*/  SHFL.DOWN P6, R14, R13, R12, R11 ;  /* 0x0800000c0d0e7389 */ /* 0x00006400000c000b */
[----:B01----:R-:W-:Y:S05]  /*51e0*/  ENDCOLLECTIVE ;  /* 0x000000000000791b */ /* 0x003fea0003800000 */
.L_x_198:
[----:B------:R-:W-:Y:S05]  /*51f0*/  BRA `(.L_x_199) ;  /* 0xffffffd000407947 */ /* 0x000fea000383ffff */
.L_x_155:
[----:B------:R-:W-:Y:S01]  /*5200*/  HFMA2 R12, -RZ, RZ, 0, 1.1920928955078125e-07 ;  /* 0x00000002ff0c7431 */ /* 0x000fe200000001ff */
[----:B------:R-:W-:Y:S01]  /*5210*/  BSSY B0, `(.L_x_200) ;  /* 0x0000007000007945 */ /* 0x000fe20003800000 */
[----:B------:R-:W-:Y:S01]  /*5220*/  MOV R13, R20 ;  /* 0x00000014000d7202 */ /* 0x000fe20000000f00 */
[----:B------:R-:W-:Y:S01]  /*5230*/  IMAD.MOV.U32 R11, RZ, RZ, 0x1f ;  /* 0x0000001fff0b7424 */ /* 0x000fe200078e00ff */
[----:B------:R-:W-:-:S07]  /*5240*/  MOV R15, 0xffffffff ;  /* 0xffffffff000f7802 */ /* 0x000fce0000000f00 */
[----:B-1234-:R-:W-:Y:S05]  /*5250*/  WARPSYNC.COLLECTIVE R15, `(.L_x_201) ;  /* 0x000000000f087348 */ /* 0x01efea0003c00000 */
[----:B------:R0:W0:Y:S02]  /*5260*/  SHFL.DOWN P6, R14, R13, R12, R11 ;  /* 0x0800000c0d0e7389 */ /* 0x00002400000c000b */
[----:B01234-:R-:W-:Y:S05]  /*5270*/  ENDCOLLECTIVE ;  /* 0x000000000000791b */ /* 0x01ffea0003800000 */
.L_x_201:
[----:B------:R-:W-:Y:S05]  /*5280*/  BSYNC B0 ;  /* 0x0000000000007941 */ /* 0x000fea0003800000 */
.L_x_200:
        /* <DEDUP_REMOVED lines=8> */
.L_x_202:
[----:B------:R-:W-:Y:S01]  /*5310*/  IMAD.MOV.U32 R13, RZ, RZ, R10 ;  /* 0x000000ffff0d7224 */ /* 0x000fe200078e000a */
[----:B------:R-:W-:-:S07]  /*5320*/  MOV R22, R14 ;  /* 0x0000000e00167202 */ /* 0x000fce0000000f00 */
[----:B------:R-:W-:Y:S05]  /*5330*/  WARPSYNC.COLLECTIVE R15, `(.L_x_203) ;  /* 0x000000000f087348 */ /* 0x000fea0003c00000 */
[----:B------:R0:W1:Y:S02]  /*5340*/  SHFL.DOWN P6, R14, R13, R12, R11 ;  /* 0x0800000c0d0e7389 */ /* 0x00006400000c000b */
[----:B01----:R-:W-:Y:S05]  /*5350*/  ENDCOLLECTIVE ;  /* 0x000000000000791b */ /* 0x003fea0003800000 */
.L_x_203:
[----:B------:R-:W-:Y:S05]  /*5360*/  BRA `(.L_x_204) ;  /* 0xffffffd000407947 */ /* 0x000fea000383ffff */
.L_x_158:
[----:B------:R-:W-:Y:S01]  /*5370*/  HFMA2 R12, -RZ, RZ, 0, 5.9604644775390625e-08 ;  /* 0x00000001ff0c7431 */ /* 0x000fe200000001ff */
[----:B------:R-:W-:Y:S01]  /*5380*/  BSSY B0, `(.L_x_205) ;  /* 0x0000007000007945 */ /* 0x000fe20003800000 */
[----:B------:R-:W-:Y:S01]  /*5390*/  MOV R13, R20 ;  /* 0x00000014000d7202 */ /* 0x000fe20000000f00 */
[----:B------:R-:W-:Y:S01]  /*53a0*/  IMAD.MOV.U32 R15, RZ, RZ, -0x1 ;  /* 0xffffffffff0f7424 */ /* 0x000fe200078e00ff */
[----:B------:R-:W-:-:S07]  /*53b0*/  MOV R11, 0x1f ;  /* 0x0000001f000b7802 */ /* 0x000fce0000000f00 */
[----:B-1234-:R-:W-:Y:S05]  /*53c0*/  WARPSYNC.COLLECTIVE R15, `(.L_x_206) ;  /* 0x000000000f087348 */ /* 0x01efea0003c00000 */
[----:B------:R0:W0:Y:S02]  /*53d0*/  SHFL.DOWN P6, R14, R13, R12, R11 ;  /* 0x0800000c0d0e7389 */ /* 0x00002400000c000b */
[----:B01234-:R-:W-:Y:S05]  /*53e0*/  ENDCOLLECTIVE ;  /* 0x000000000000791b */ /* 0x01ffea0003800000 */
.L_x_206:
[----:B------:R-:W-:Y:S05]  /*53f0*/  BSYNC B0 ;  /* 0x0000000000007941 */ /* 0x000fea0003800000 */
.L_x_205:
[----:B------:R-:W-:Y:S01]  /*5400*/  HFMA2 R12, -RZ, RZ, 0, 5.9604644775390625e-08 ;  /* 0x00000001ff0c7431 */ /* 0x000fe200000001ff */
[----:B------:R-:W-:Y:S01]  /*5410*/  MOV R13, R6 ;  /* 0x00000006000d7202 */ /* 0x000fe20000000f00 */
[----:B------:R-:W-:Y:S01]  /*5420*/  IMAD.MOV.U32 R11, RZ, RZ, 0x1f ;  /* 0x0000001fff0b7424 */ /* 0x000fe200078e00ff */
[----:B------:R-:W-:Y:S02]  /*5430*/  MOV R15, 0xffffffff ;  /* 0xffffffff000f7802 */ /* 0x000fe40000000f00 */
[----:B------:R-:W-:-:S07]  /*5440*/  MOV R21, R14 ;  /* 0x0000000e00157202 */ /* 0x000fce0000000f00 */
[----:B------:R-:W-:Y:S05]  /*5450*/  WARPSYNC.COLLECTIVE R15, `(.L_x_207) ;  /* 0x000000000f087348 */ /* 0x000fea0003c00000 */
[----:B------:R0:W1:Y:S02]  /*5460*/  SHFL.DOWN P6, R14, R13, R12, R11 ;  /* 0x0800000c0d0e7389 */ /* 0x00006400000c000b */
[----:B01----:R-:W-:Y:S05]  /*5470*/  ENDCOLLECTIVE ;  /* 0x000000000000791b */ /* 0x003fea0003800000 */
.L_x_207:
[----:B------:R-:W-:Y:S02]  /*5480*/  MOV R13, R10 ;  /* 0x0000000a000d7202 */ /* 0x000fe40000000f00 */
[----:B------:R-:W-:-:S07]  /*5490*/  MOV R22, R14 ;  /* 0x0000000e00167202 */ /* 0x000fce0000000f00 */
[----:B------:R-:W-:Y:S05]  /*54a0*/  WARPSYNC.COLLECTIVE R15, `(.L_x_208) ;  /* 0x000000000f087348 */ /* 0x000fea0003c00000 */
[----:B------:R0:W1:Y:S02]  /*54b0*/  SHFL.DOWN P6, R14, R13, R12, R11 ;  /* 0x0800000c0d0e7389 */ /* 0x00006400000c000b */
[----:B01----:R-:W-:Y:S05]  /*54c0*/  ENDCOLLECTIVE ;  /* 0x000000000000791b */ /* 0x003fea0003800000 */
.L_x_208:
[----:B------:R-:W-:Y:S05]  /*54d0*/  BRA `(.L_x_209) ;  /* 0xffffffd000407947 */ /* 0x000fea000383ffff */
.L_x_161:
[----:B------:R-:W-:Y:S02]  /*54e0*/  HFMA2 R12, -RZ, RZ, 0, 9.5367431640625e-07 ;  /* 0x00000010ff0c7431 */ /* 0x000fe400000001ff */
[----:B------:R-:W-:Y:S01]  /*54f0*/  IMAD.MOV.U32 R15, RZ, RZ, -0x1 ;  /* 0xffffffffff0f7424 */ /* 0x000fe200078e00ff */
[----:B--2---:R-:W-:Y:S02]  /*5500*/  MOV R13, R20 ;  /* 0x00000014000d7202 */ /* 0x004fe40000000f00 */
[----:B------:R-:W-:-:S07]  /*5510*/  MOV R11, 0x1f ;  /* 0x0000001f000b7802 */ /* 0x000fce0000000f00 */
[----:B01-34-:R-:W-:Y:S05]  /*5520*/  WARPSYNC.COLLECTIVE R15, `(.L_x_210) ;  /* 0x000000000f087348 */ /* 0x01bfea0003c00000 */
[----:B------:R-:W-:Y:S01]  /*5530*/  NOP ;  /* 0x0000000000007918 */ /* 0x000fe20000000000 */
[----:B01-34-:R-:W-:Y:S05]  /*5540*/  ENDCOLLECTIVE ;  /* 0x000000000000791b */ /* 0x01bfea0003800000 */
.L_x_210:
[----:B------:R-:W-:Y:S05]  /*5550*/  WARPSYNC.COLLECTIVE R15, `(.L_x_211) ;  /* 0x000000000f087348 */ /* 0x000fea0003c00000 */
[----:B------:R0:W1:Y:S02]  /*5560*/  SHFL.DOWN P6, R14, R13, R12, R11 ;  /* 0x0800000c0d0e7389 */ /* 0x00006400000c000b */
[----:B01----:R-:W-:Y:S05]  /*5570*/  ENDCOLLECTIVE ;  /* 0x000000000000791b */ /* 0x003fea0003800000 */
.L_x_211:
[----:B------:R-:W-:Y:S01]  /*5580*/  MOV R13, R21 ;  /* 0x00000015000d7202 */ /* 0x000fe20000000f00 */
[----:B------:R-:W-:-:S07]  /*5590*/  IMAD.MOV.U32 R23, RZ, RZ, R14 ;  /* 0x000000ffff177224 */ /* 0x000fce00078e000e */
[----:B------:R-:W-:Y:S05]  /*55a0*/  WARPSYNC.COLLECTIVE R15, `(.L_x_212) ;  /* 0x000000000f087348 */ /* 0x000fea0003c00000 */
[----:B------:R0:W1:Y:S02]  /*55b0*/  SHFL.DOWN P6, R14, R13, R12, R11 ;  /* 0x0800000c0d0e7389 */ /* 0x00006400000c000b */
[----:B01----:R-:W-:Y:S05]  /*55c0*/  ENDCOLLECTIVE ;  /* 0x000000000000791b */ /* 0x003fea0003800000 */
.L_x_212:
[----:B------:R-:W-:Y:S02]  /*55d0*/  MOV R13, R6 ;  /* 0x00000006000d7202 */ /* 0x000fe40000000f00 */
[----:B------:R-:W-:-:S07]  /*55e0*/  MOV R10, R14 ;  /* 0x0000000e000a7202 */ /* 0x000fce0000000f00 */
[----:B------:R-:W-:Y:S05]  /*55f0*/  WARPSYNC.COLLECTIVE R15, `(.L_x_213) ;  /* 0x000000000f087348 */ /* 0x000fea0003c00000 */
[----:B------:R0:W1:Y:S02]  /*5600*/  SHFL.DOWN P6, R14, R13, R12, R11 ;  /* 0x0800000c0d0e7389 */ /* 0x00006400000c000b */
[----:B01----:R-:W-:Y:S05]  /*5610*/  ENDCOLLECTIVE ;  /* 0x000000000000791b */ /* 0x003fea0003800000 */
.L_x_213:
[----:B------:R-:W-:Y:S05]  /*5620*/  BRA `(.L_x_214) ;  /* 0xffffffd000b47947 */ /* 0x000fea000383ffff */
.L_x_164:
        /* <DEDUP_REMOVED lines=8> */
.L_x_216:
[----:B------:R-:W-:Y:S05]  /*56b0*/  BSYNC B0 ;  /* 0x0000000000007941 */ /* 0x000fea0003800000 */
.L_x_215:
        /* <DEDUP_REMOVED lines=8> */
.L_x_217:
[----:B------:R-:W-:Y:S02]  /*5740*/  MOV R13, R6 ;  /* 0x00000006000d7202 */ /* 0x000fe40000000f00 */
[----:B------:R-:W-:-:S07]  /*5750*/  MOV R10, R14 ;  /* 0x0000000e000a7202 */ /* 0x000fce0000000f00 */
[----:B------:R-:W-:Y:S05]  /*5760*/  WARPSYNC.COLLECTIVE R15, `(.L_x_218) ;  /* 0x000000000f087348 */ /* 0x000fea0003c00000 */
[----:B------:R0:W1:Y:S02]  /*5770*/  SHFL.DOWN P6, R14, R13, R12, R11 ;  /* 0x0800000c0d0e7389 */ /* 0x00006400000c000b */
[----:B01----:R-:W-:Y:S05]  /*5780*/  ENDCOLLECTIVE ;  /* 0x000000000000791b */ /* 0x003fea0003800000 */
.L_x_218:
[----:B------:R-:W-:Y:S05]  /*5790*/  BRA `(.L_x_219) ;  /* 0xffffffd000b47947 */ /* 0x000fea000383ffff */
.L_x_167:
        /* <DEDUP_REMOVED lines=8> */
.L_x_221:
[----:B------:R-:W-:Y:S05]  /*5820*/  BSYNC B0 ;  /* 0x0000000000007941 */ /* 0x000fea0003800000 */
.L_x_220:
        /* <DEDUP_REMOVED lines=8> */
.L_x_222:
[----:B------:R-:W-:Y:S01]  /*58b0*/  MOV R13, R6 ;  /* 0x00000006000d7202 */ /* 0x000fe20000000f00 */
[----:B------:R-:W-:-:S07]  /*58c0*/  IMAD.MOV.U32 R10, RZ, RZ, R14 ;  /* 0x000000ffff0a7224 */ /* 0x000fce00078e000e */
[----:B------:R-:W-:Y:S05]  /*58d0*/  WARPSYNC.COLLECTIVE R15, `(.L_x_223) ;  /* 0x000000000f087348 */ /* 0x000fea0003c00000 */
[----:B------:R0:W1:Y:S02]  /*58e0*/  SHFL.DOWN P6, R14, R13, R12, R11 ;  /* 0x0800000c0d0e7389 */ /* 0x00006400000c000b */
[----:B01----:R-:W-:Y:S05]  /*58f0*/  ENDCOLLECTIVE ;  /* 0x000000000000791b */ /* 0x003fea0003800000 */
.L_x_223:
[----:B------:R-:W-:Y:S05]  /*5900*/  BRA `(.L_x_224) ;  /* 0xffffffd000b47947 */ /* 0x000fea000383ffff */
.L_x_170:
        /* <DEDUP_REMOVED lines=8> */
.L_x_226:
[----:B------:R-:W-:Y:S05]  /*5990*/  BSYNC B0 ;  /* 0x0000000000007941 */ /* 0x000fea0003800000 */
.L_x_225:
        /* <DEDUP_REMOVED lines=8> */
.L_x_227:
[----:B------:R-:W-:Y:S01]  /*5a20*/  IMAD.MOV.U32 R13, RZ, RZ, R6 ;  /* 0x000000ffff0d7224 */ /* 0x000fe200078e0006 */
[----:B------:R-:W-:-:S07]  /*5a30*/  MOV R10, R14 ;  /* 0x0000000e000a7202 */ /* 0x000fce0000000f00 */
[----:B------:R-:W-:Y:S05]  /*5a40*/  WARPSYNC.COLLECTIVE R15, `(.L_x_228) ;  /* 0x000000000f087348 */ /* 0x000fea0003c00000 */
[----:B------:R0:W1:Y:S02]  /*5a50*/  SHFL.DOWN P6, R14, R13, R12, R11 ;  /* 0x0800000c0d0e7389 */ /* 0x00006400000c000b */
[----:B01----:R-:W-:Y:S05]  /*5a60*/  ENDCOLLECTIVE ;  /* 0x000000000000791b */ /* 0x003fea0003800000 */
.L_x_228:
[----:B------:R-:W-:Y:S05]  /*5a70*/  BRA `(.L_x_229) ;  /* 0xffffffd000b47947 */ /* 0x000fea000383ffff */
.L_x_173:
        /* <DEDUP_REMOVED lines=8> */
.L_x_231:
[----:B------:R-:W-:Y:S05]  /*5b00*/  BSYNC B0 ;  /* 0x0000000000007941 */ /* 0x000fea0003800000 */
.L_x_230:
        /* <DEDUP_REMOVED lines=8> */
.L_x_232:
[----:B------:R-:W-:Y:S02]  /*5b90*/  MOV R13, R6 ;  /* 0x00000006000d7202 */ /* 0x000fe40000000f00 */
[----:B------:R-:W-:-:S07]  /*5ba0*/  MOV R10, R14 ;  /* 0x0000000e000a7202 */ /* 0x000fce0000000f00 */
[----:B------:R-:W-:Y:S05]  /*5bb0*/  WARPSYNC.COLLECTIVE R15, `(.L_x_233) ;  /* 0x000000000f087348 */ /* 0x000fea0003c00000 */
[----:B------:R0:W1:Y:S02]  /*5bc0*/  SHFL.DOWN P6, R14, R13, R12, R11 ;  /* 0x0800000c0d0e7389 */ /* 0x00006400000c000b */
[----:B01----:R-:W-:Y:S05]  /*5bd0*/  ENDCOLLECTIVE ;  /* 0x000000000000791b */ /* 0x003fea0003800000 */
.L_x_233:
[----:B------:R-:W-:Y:S05]  /*5be0*/  BRA `(.L_x_234) ;  /* 0xffffffd000b47947 */ /* 0x000fea000383ffff */
.L_x_235:
        /* <DEDUP_REMOVED lines=9> */
.L_x_7475:


//--------------------- .text._Z22LayerNormBlockSMemImplI19BiasAddResidualLoadI6__halffE11AffineStoreIfS1_EfLi1ELi256EEvT_T0_lldPT1_S8_ --------------------------
	.section	.text._Z22LayerNormBlockSMemImplI19BiasAddResidualLoadI6__halffE11AffineStoreIfS1_EfLi1ELi256EEvT_T0_lldPT1_S8_,"ax",@progbits
	.align	128
        .global         _Z22LayerNormBlockSMemImplI19BiasAddResidualLoadI6__halffE11AffineStoreIfS1_EfLi1ELi256EEvT_T0_lldPT1_S8_
        .type           _Z22LayerNormBlockSMemImplI19BiasAddResidualLoadI6__halffE11AffineStoreIfS1_EfLi1ELi256EEvT_T0_lldPT1_S8_,@function
        .size           _Z22LayerNormBlockSMemImplI19BiasAddResidualLoadI6__halffE11AffineStoreIfS1_EfLi1ELi256EEvT_T0_lldPT1_S8_,(.L_x_7476 - _Z22LayerNormBlockSMemImplI19BiasAddResidualLoadI6__halffE11AffineStoreIfS1_EfLi1ELi256EEvT_T0_lldPT1_S8_)
        .other          _Z22LayerNormBlockSMemImplI19BiasAddResidualLoadI6__halffE11AffineStoreIfS1_EfLi1ELi256EEvT_T0_lldPT1_S8_,@"STO_CUDA_ENTRY STV_DEFAULT"
_Z22LayerNormBlockSMemImplI19BiasAddResidualLoadI6__halffE11AffineStoreIfS1_EfLi1ELi256EEvT_T0_lldPT1_S8_:
.text._Z22LayerNormBlockSMemImplI19BiasAddResidualLoadI6__halffE11AffineStoreIfS1_EfLi1ELi256EEvT_T0_lldPT1_S8_:
[----:B------:R-:W-:Y:S08]  /*0000*/  LDC R1, c[0x0][0x37c] ;  /* 0x0000df00ff017b82 */ /* 0x000ff00000000800 */
[----:B------:R-:W0:Y:S08]  /*0010*/  S2UR UR5, SR_CTAID.X ;  /* 0x00000000000579c3 */ /* 0x000e300000002500 */
[----:B------:R-:W0:Y:S02]  /*0020*/  LDC.64 R2, c[0x0][0x3c0] ;  /* 0x0000f000ff027b82 */ /* 0x000e240000000a00 */
[----:B0-----:R-:W-:-:S04]  /*0030*/  ISETP.LE.U32.AND P0, PT, R2, UR5, PT ;  /* 0x0000000502007c0c */ /* 0x001fc8000bf03070 */
[----:B------:R-:W-:-:S13]  /*0040*/  ISETP.GE.AND.EX P0, PT, RZ, R3, PT, P0 ;  /* 0x00000003ff00720c */ /* 0x000fda0003f06300 */
[----:B------:R-:W-:Y:S05]  /*0050*/  @P0 EXIT ;  /* 0x000000000000094d */ /* 0x000fea0003800000 */
[----:B------:R-:W0:Y:S01]  /*0060*/  S2R R22, SR_TID.X ;  /* 0x0000000000167919 */ /* 0x000e220000002100 */
[----:B------:R-:W1:Y:S01]  /*0070*/  LDCU UR8, c[0x0][0x3c8] ;  /* 0x00007900ff0877ac */ /* 0x000e620008000800 */
[----:B------:R-:W2:Y:S01]  /*0080*/  LDCU.64 UR6, c[0x0][0x3d0] ;  /* 0x00007a00ff0677ac */ /* 0x000ea20008000a00 */
[----:B------:R-:W3:Y:S01]  /*0090*/  LDCU UR14, c[0x0][0x370] ;  /* 0x00006e00ff0e77ac */ /* 0x000ee20008000800 */
[----:B------:R-:W4:Y:S01]  /*00a0*/  LDCU UR4, c[0x0][0x360] ;  /* 0x00006c00ff0477ac */ /* 0x000f220008000800 */
[----:B------:R-:W5:Y:S01]  /*00b0*/  LDCU.64 UR16, c[0x0][0x358] ;  /* 0x00006b00ff1077ac */ /* 0x000f620008000a00 */
[----:B------:R-:W-:Y:S01]  /*00c0*/  UMOV UR9, UR5 ;  /* 0x0000000500097c82 */ /* 0x000fe20008000000 */
[----:B--2---:R-:W2:Y:S01]  /*00d0*/  F2F.F32.F64 R2, UR6 ;  /* 0x0000000600027d10 */ /* 0x004ea20008301000 */
[----:B----4-:R-:W-:Y:S01]  /*00e0*/  USHF.R.U32.HI UR4, URZ, 0x5, UR4 ;  /* 0x00000005ff047899 */ /* 0x010fe20008011604 */
[----:B0-----:R-:W-:Y:S02]  /*00f0*/  LOP3.LUT R3, RZ, R22, RZ, 0x33, !PT ;  /* 0x00000016ff037212 */ /* 0x001fe400078e33ff */
[----:B------:R-:W-:-:S02]  /*0100*/  LOP3.LUT R20, R22, 0x1f, RZ, 0xc0, !PT ;  /* 0x0000001f16147812 */ /* 0x000fc400078ec0ff */
[----:B-1----:R-:W-:Y:S02]  /*0110*/  IADD3 R3, PT, PT, R3, UR8, RZ ;  /* 0x0000000803037c10 */ /* 0x002fe4000fffe0ff */
[----:B------:R-:W-:Y:S01]  /*0120*/  ISETP.GE.U32.AND P0, PT, R22, UR4, PT ;  /* 0x0000000416007c0c */ /* 0x000fe2000bf06070 */
[----:B------:R-:W-:Y:S01]  /*0130*/  UMOV UR4, URZ ;  /* 0x000000ff00047c82 */ /* 0x000fe20008000000 */
[----:B------:R-:W-:-:S04]  /*0140*/  LEA.HI R21, R3, 0x1, RZ, 0x18 ;  /* 0x0000000103157811 */ /* 0x000fc800078fc0ff */
[C---:B------:R-:W-:Y:S02]  /*0150*/  LOP3.LUT R0, R21.reuse, 0x1fffff8, RZ, 0xc0, !PT ;  /* 0x01fffff815007812 */ /* 0x040fe400078ec0ff */
[----:B------:R-:W-:Y:S02]  /*0160*/  LOP3.LUT R19, R21, 0x7, RZ, 0xc0, !PT ;  /* 0x0000000715137812 */ /* 0x000fe400078ec0ff */
[----:B--23-5:R-:W-:-:S07]  /*0170*/  IADD3 R0, PT, PT, -R0, RZ, RZ ;  /* 0x000000ff00007210 */ /* 0x02cfce0007ffe1ff */
.L_x_273:
[----:B0-----:R-:W0:Y:S01]  /*0180*/  LDCU UR5, c[0x0][0x3c8] ;  /* 0x00007900ff0577ac */ /* 0x001e220008000800 */
[----:B------:R-:W-:Y:S01]  /*0190*/  BSSY.RECONVERGENT B0, `(.L_x_236) ;  /* 0x00000a3000007945 */ /* 0x000fe20003800200 */
[----:B------:R-:W-:Y:S01]  /*01a0*/  HFMA2 R13, -RZ, RZ, 0, 0 ;  /* 0x00000000ff0d7431 */ /* 0x000fe200000001ff */
[----:B-12---:R-:W-:Y:S02]  /*01b0*/  CS2R R6, SRZ ;  /* 0x0000000000067805 */ /* 0x006fe4000001ff00 */
[----:B0-----:R-:W-:-:S13]  /*01c0*/  ISETP.GE.AND P1, PT, R22, UR5, PT ;  /* 0x0000000516007c0c */ /* 0x001fda000bf26270 */
[----:B------:R-:W-:Y:S05]  /*01d0*/  @P1 BRA `(.L_x_237) ;  /* 0x0000000800781947 */ /* 0x000fea0003800000 */
[----:B------:R-:W-:Y:S01]  /*01e0*/  ISETP.GE.U32.AND P2, PT, R3, 0x700, PT ;  /* 0x000007000300780c */ /* 0x000fe20003f46070 */
[----:B------:R-:W-:Y:S01]  /*01f0*/  BSSY.RECONVERGENT B1, `(.L_x_238) ;  /* 0x000004d000017945 */ /* 0x000fe20003800200 */
[----:B------:R-:W-:Y:S02]  /*0200*/  ISETP.NE.AND P1, PT, R19, RZ, PT ;  /* 0x000000ff1300720c */ /* 0x000fe40003f25270 */
[----:B------:R-:W-:Y:S02]  /*0210*/  CS2R R6, SRZ ;  /* 0x0000000000067805 */ /* 0x000fe4000001ff00 */
[----:B------:R-:W-:-:S07]  /*0220*/  MOV R13, RZ ;  /* 0x000000ff000d7202 */ /* 0x000fce0000000f00 */
[----:B------:R-:W-:Y:S05]  /*0230*/  @!P2 BRA `(.L_x_239) ;  /* 0x000000040020a947 */ /* 0x000fea0003800000 */
[----:B------:R-:W-:Y:S01]  /*0240*/  MOV R4, 0x4b800000 ;  /* 0x4b80000000047802 */ /* 0x000fe20000000f00 */
[----:B------:R-:W-:Y:S01]  /*0250*/  HFMA2 R13, -RZ, RZ, 0, 0 ;  /* 0x00000000ff0d7431 */ /* 0x000fe200000001ff */
[----:B------:R-:W-:-:S03]  /*0260*/  MOV R5, R0 ;  /* 0x0000000000057202 */ /* 0x000fc60000000f00 */
[----:B------:R-:W-:-:S07]  /*0270*/  FMUL R4, R4, +QNAN ;  /* 0x7fc0000004047820 */ /* 0x000fce0000400000 */
.L_x_240:
        /* <DEDUP_REMOVED lines=29> */
[----:B0-----:R-:W-:Y:S01]  /*0450*/  FFMA R13, R13, R17, R6 ;  /* 0x000000110d0d7223 */ /* 0x001fe20000000006 */
[----:B------:R-:W-:Y:S01]  /*0460*/  FSEL R23, R4, +QNAN , !P5 ;  /* 0x7fc0000004177808 */ /* 0x000fe20006800000 */
[----:B------:R0:W3:Y:S01]  /*0470*/  MUFU.RCP R15, R9 ;  /* 0x00000009000f7308 */ /* 0x0000e20000001000 */
[----:B------:R-:W-:-:S02]  /*0480*/  FSETP.GEU.AND P5, PT, |R12|, 1.175494350822287508e-38, PT ;  /* 0x008000000c00780b */ /* 0x000fc40003fae200 */
[----:B-1----:R-:W-:Y:S02]  /*0490*/  MOV R8, 0x7fc00000 ;  /* 0x7fc0000000087802 */ /* 0x002fe40000000f00 */
[----:B------:R-:W-:-:S03]  /*04a0*/  FSEL R17, R4, +QNAN , !P4 ;  /* 0x7fc0000004117808 */ /* 0x000fc60006000000 */
[----:B------:R-:W1:Y:S01]  /*04b0*/  MUFU.RCP R11, R11 ;  /* 0x0000000b000b7308 */ /* 0x000e620000001000 */
[----:B0-----:R-:W-:Y:S01]  /*04c0*/  FSEL R9, R25, R14, !P2 ;  /* 0x0000000e19097208 */ /* 0x001fe20005000000 */
[----:B------:R-:W-:Y:S01]  /*04d0*/  FMUL R25, R18, 16777216 ;  /* 0x4b80000012197820 */ /* 0x000fe20000400000 */
[----:B------:R-:W-:Y:S01]  /*04e0*/  FSEL R14, R4, +QNAN , !P6 ;  /* 0x7fc00000040e7808 */ /* 0x000fe20007000000 */
[----:B------:R-:W-:Y:S01]  /*04f0*/  FFMA R7, R8, +QNAN , R7 ;  /* 0x7fc0000008077823 */ /* 0x000fe20000000007 */
[----:B------:R-:W-:Y:S01]  /*0500*/  FSETP.GEU.AND P6, PT, |R18|, 1.175494350822287508e-38, PT ;  /* 0x008000001200780b */ /* 0x000fe20003fce200 */
[----:B--2---:R-:W-:Y:S01]  /*0510*/  FFMA R16, R16, R23, R13 ;  /* 0x0000001710107223 */ /* 0x004fe2000000000d */
[----:B------:R-:W-:Y:S01]  /*0520*/  MOV R13, R12 ;  /* 0x0000000c000d7202 */ /* 0x000fe20000000f00 */
[----:B------:R-:W0:Y:S01]  /*0530*/  MUFU.RCP R10, R10 ;  /* 0x0000000a000a7308 */ /* 0x000e220000001000 */
[----:B------:R-:W-:Y:S01]  /*0540*/  FSEL R6, R25, R18, !P6 ;  /* 0x0000001219067208 */ /* 0x000fe20007000000 */
[----:B------:R-:W-:Y:S01]  /*0550*/  FFMA R7, R8, +QNAN , R7 ;  /* 0x7fc0000008077823 */ /* 0x000fe20000000007 */
[----:B------:R-:W-:Y:S01]  /*0560*/  @!P5 FMUL R12, R12, 16777216 ;  /* 0x4b8000000c0cd820 */ /* 0x000fe20000400000 */
[----:B---3--:R-:W-:Y:S01]  /*0570*/  FFMA R14, R15, R14, R16 ;  /* 0x0000000e0f0e7223 */ /* 0x008fe20000000010 */
[----:B------:R-:W-:Y:S01]  /*0580*/  FSEL R15, R4, +QNAN , !P3 ;  /* 0x7fc00000040f7808 */ /* 0x000fe20005800000 */
[----:B------:R-:W-:-:S02]  /*0590*/  FFMA R7, R8, +QNAN , R7 ;  /* 0x7fc0000008077823 */ /* 0x000fc40000000007 */
[----:B------:R-:W2:Y:S01]  /*05a0*/  MUFU.RCP R9, R9 ;  /* 0x0000000900097308 */ /* 0x000ea20000001000 */
[----:B-1----:R-:W-:Y:S01]  /*05b0*/  FFMA R11, R11, R17, R14 ;  /* 0x000000110b0b7223 */ /* 0x002fe2000000000e */
[----:B------:R-:W-:Y:S01]  /*05c0*/  FFMA R7, R8, +QNAN , R7 ;  /* 0x7fc0000008077823 */ /* 0x000fe20000000007 */
[----:B------:R-:W-:Y:S02]  /*05d0*/  FSEL R14, R4, +QNAN , !P2 ;  /* 0x7fc00000040e7808 */ /* 0x000fe40005000000 */
[----:B------:R-:W-:Y:S01]  /*05e0*/  ISETP.NE.AND P2, PT, R5, RZ, PT ;  /* 0x000000ff0500720c */ /* 0x000fe20003f45270 */
[----:B------:R-:W-:Y:S02]  /*05f0*/  FFMA R7, R8, +QNAN , R7 ;  /* 0x7fc0000008077823 */ /* 0x000fe40000000007 */
[----:B------:R-:W1:Y:S01]  /*0600*/  MUFU.RCP R6, R6 ;  /* 0x0000000600067308 */ /* 0x000e620000001000 */
[----:B0-----:R-:W-:Y:S01]  /*0610*/  FFMA R10, R10, R15, R11 ;  /* 0x0000000f0a0a7223 */ /* 0x001fe2000000000b */
[----:B------:R-:W-:Y:S01]  /*0620*/  FSEL R11, R4, +QNAN , !P6 ;  /* 0x7fc00000040b7808 */ /* 0x000fe20007000000 */
[----:B------:R-:W-:-:S04]  /*0630*/  FFMA R7, R8, +QNAN , R7 ;  /* 0x7fc0000008077823 */ /* 0x000fc80000000007 */
[----:B------:R-:W-:Y:S01]  /*0640*/  FFMA R7, R8, +QNAN , R7 ;  /* 0x7fc0000008077823 */ /* 0x000fe20000000007 */
[----:B------:R-:W0:Y:S01]  /*0650*/  MUFU.RCP R12, R12 ;  /* 0x0000000c000c7308 */ /* 0x000e220000001000 */
[----:B--2---:R-:W-:Y:S01]  /*0660*/  FFMA R9, R9, R14, R10 ;  /* 0x0000000e09097223 */ /* 0x004fe2000000000a */
[----:B------:R-:W-:Y:S01]  /*0670*/  FSEL R10, R4, +QNAN , !P5 ;  /* 0x7fc00000040a7808 */ /* 0x000fe20006800000 */
[----:B------:R-:W-:Y:S02]  /*0680*/  FFMA R7, R8, +QNAN , R7 ;  /* 0x7fc0000008077823 */ /* 0x000fe40000000007 */
[----:B-1----:R-:W-:-:S04]  /*0690*/  FFMA R9, R6, R11, R9 ;  /* 0x0000000b06097223 */ /* 0x002fc80000000009 */
[----:B0-----:R-:W-:Y:S01]  /*06a0*/  FFMA R6, R12, R10, R9 ;  /* 0x0000000a0c067223 */ /* 0x001fe20000000009 */
[----:B------:R-:W-:Y:S06]  /*06b0*/  @P2 BRA `(.L_x_240) ;  /* 0xfffffff800f02947 */ /* 0x000fec000383ffff */
.L_x_239:
[----:B------:R-:W-:Y:S05]  /*06c0*/  BSYNC.RECONVERGENT B1 ;  /* 0x0000000000017941 */ /* 0x000fea0003800200 */
.L_x_238:
[----:B------:R-:W-:Y:S05]  /*06d0*/  @!P1 BRA `(.L_x_237) ;  /* 0x0000000400389947 */ /* 0x000fea0003800000 */
[----:B------:R-:W-:Y:S01]  /*06e0*/  IADD3 R4, PT, PT, R19, -0x1, RZ ;  /* 0xffffffff13047810 */ /* 0x000fe20007ffe0ff */
[----:B------:R-:W-:Y:S01]  /*06f0*/  BSSY.RECONVERGENT B1, `(.L_x_241) ;  /* 0x0000027000017945 */ /* 0x000fe20003800200 */
[----:B------:R-:W-:Y:S02]  /*0700*/  LOP3.LUT P5, RZ, R21, 0x3, RZ, 0xc0, !PT ;  /* 0x0000000315ff7812 */ /* 0x000fe400078ac0ff */
        /* <DEDUP_REMOVED lines=16> */
[----:B------:R-:W-:Y:S01]  /*0810*/  HFMA2 R8, -RZ, RZ, 15, 0 ;  /* 0x4b800000ff087431 */ /* 0x000fe200000001ff */
[----:B------:R-:W-:Y:S01]  /*0820*/  FSETP.GEU.AND P4, PT, |R12|, 1.175494350822287508e-38, PT ;  /* 0x008000000c00780b */ /* 0x000fe20003f8e200 */
[----:B------:R0:W1:Y:S01]  /*0830*/  MUFU.RCP R5, R4 ;  /* 0x0000000400057308 */ /* 0x0000620000001000 */
[----:B------:R-:W-:Y:S01]  /*0840*/  FSETP.GEU.AND P3, PT, |R10|, 1.175494350822287508e-38, PT ;  /* 0x008000000a00780b */ /* 0x000fe20003f6e200 */
[----:B------:R-:W-:Y:S01]  /*0850*/  FFMA R7, R14, +QNAN , R7 ;  /* 0x7fc000000e077823 */ /* 0x000fe20000000007 */
[----:B------:R-:W-:-:S02]  /*0860*/  MOV R13, R12 ;  /* 0x0000000c000d7202 */ /* 0x000fc40000000f00 */
[----:B------:R-:W-:Y:S01]  /*0870*/  FSEL R11, R11, R10, !P3 ;  /* 0x0000000a0b0b7208 */ /* 0x000fe20005800000 */
[----:B------:R-:W-:Y:S02]  /*0880*/  FFMA R7, R14, +QNAN , R7 ;  /* 0x7fc000000e077823 */ /* 0x000fe40000000007 */
        /* <DEDUP_REMOVED lines=13> */
.L_x_242:
[----:B------:R-:W-:Y:S05]  /*0960*/  BSYNC.RECONVERGENT B1 ;  /* 0x0000000000017941 */ /* 0x000fea0003800200 */
.L_x_241:
[----:B------:R-:W-:Y:S05]  /*0970*/  @!P5 BRA `(.L_x_237) ;  /* 0x000000000090d947 */ /* 0x000fea0003800000 */
[C---:B------:R-:W-:Y:S01]  /*0980*/  LOP3.LUT P2, RZ, R3.reuse, 0x300, RZ, 0xc0, !PT ;  /* 0x0000030003ff7812 */ /* 0x040fe2000784c0ff */
        /* <DEDUP_REMOVED lines=22> */
.L_x_244:
[----:B------:R-:W-:Y:S05]  /*0af0*/  BSYNC.RECONVERGENT B1 ;  /* 0x0000000000017941 */ /* 0x000fea0003800200 */
.L_x_243:
        /* <DEDUP_REMOVED lines=12> */
.L_x_237:
[----:B------:R-:W-:Y:S05]  /*0bc0*/  BSYNC.RECONVERGENT B0 ;  /* 0x0000000000007941 */ /* 0x000fea0003800200 */
.L_x_236:
        /* <DEDUP_REMOVED lines=20> */
.L_x_246:
[----:B------:R-:W-:Y:S05]  /*0d10*/  BSYNC.RECONVERGENT B0 ;  /* 0x0000000000007941 */ /* 0x000fea0003800200 */
.L_x_245:
        /* <DEDUP_REMOVED lines=20> */
.L_x_248:
[----:B------:R-:W-:Y:S05]  /*0e60*/  BSYNC.RECONVERGENT B0 ;  /* 0x0000000000007941 */ /* 0x000fea0003800200 */
.L_x_247:
        /* <DEDUP_REMOVED lines=20> */
.L_x_250:
[----:B------:R-:W-:Y:S05]  /*0fb0*/  BSYNC.RECONVERGENT B0 ;  /* 0x0000000000007941 */ /* 0x000fea0003800200 */
.L_x_249:
        /* <DEDUP_REMOVED lines=20> */
.L_x_252:
[----:B------:R-:W-:Y:S05]  /*1100*/  BSYNC.RECONVERGENT B0 ;  /* 0x0000000000007941 */ /* 0x000fea0003800200 */
.L_x_251:
        /* <DEDUP_REMOVED lines=21> */
.L_x_254:
[----:B------:R-:W-:Y:S05]  /*1260*/  BSYNC.RECONVERGENT B0 ;  /* 0x0000000000007941 */ /* 0x000fea0003800200 */
.L_x_253:
        /* <DEDUP_REMOVED lines=16> */
.L_x_256:
[----:B------:R-:W-:Y:S05]  /*1370*/  BSYNC.RECONVERGENT B0 ;  /* 0x0000000000007941 */ /* 0x000fea0003800200 */
.L_x_255:
        /* <DEDUP_REMOVED lines=19> */
.L_x_258:
        /* <DEDUP_REMOVED lines=21> */
.L_x_260:
[----:B------:R-:W-:Y:S05]  /*1600*/  BSYNC.RECONVERGENT B0 ;  /* 0x0000000000007941 */ /* 0x000fea0003800200 */
.L_x_259:
        /* <DEDUP_REMOVED lines=20> */
.L_x_262:
[----:B------:R-:W-:Y:S05]  /*1750*/  BSYNC.RECONVERGENT B0 ;  /* 0x0000000000007941 */ /* 0x000fea0003800200 */
.L_x_261:
        /* <DEDUP_REMOVED lines=20> */
.L_x_264:
[----:B------:R-:W-:Y:S05]  /*18a0*/  BSYNC.RECONVERGENT B0 ;  /* 0x0000000000007941 */ /* 0x000fea0003800200 */
.L_x_263:
        /* <DEDUP_REMOVED lines=21> */
.L_x_266:
[----:B------:R-:W-:Y:S05]  /*1a00*/  BSYNC.RECONVERGENT B0 ;  /* 0x0000000000007941 */ /* 0x000fea0003800200 */
.L_x_265:
        /* <DEDUP_REMOVED lines=22> */
.L_x_268:
[----:B------:R-:W-:Y:S05]  /*1b70*/  BSYNC.RECONVERGENT B0 ;  /* 0x0000000000007941 */ /* 0x000fea0003800200 */
.L_x_267:
[----:B------:R1:W-:Y:S04]  /*1b80*/  @!P1 STS.64 [R15+0x180], R4 ;  /* 0x000180040f009388 */ /* 0x0003e80000000a00 */
[----:B------:R1:W-:Y:S02]  /*1b90*/  @!P1 STS [R15+0x188], R6 ;  /* 0x000188060f009388 */ /* 0x0003e40000000800 */
.L_x_257:
[----:B------:R-:W-:Y:S01]  /*1ba0*/  ISETP.NE.AND P1, PT, R22, RZ, PT ;  /* 0x000000ff1600720c */ /* 0x000fe20003f25270 */
[----:B------:R-:W-:Y:S05]  /*1bb0*/  WARPSYNC.ALL ;  /* 0x0000000000007948 */ /* 0x000fea0003800000 */
[----:B------:R-:W-:Y:S06]  /*1bc0*/  BAR.SYNC.DEFER_BLOCKING 0x0 ;  /* 0x0000000000007b1d */ /* 0x000fec0000010000 */
[----:B------:R-:W-:Y:S04]  /*1bd0*/  BSSY.RECONVERGENT B0, `(.L_x_269) ;  /* 0x0000030000007945 */ /* 0x000fe80003800200 */
[----:B------:R-:W-:Y:S05]  /*1be0*/  @P1 BRA `(.L_x_270) ;  /* 0x0000000000b81947 */ /* 0x000fea0003800000 */
[----:B------:R-:W2:Y:S01]  /*1bf0*/  S2UR UR6, SR_CgaCtaId ;  /* 0x00000000000679c3 */ /* 0x000ea20000008800 */
[----:B------:R-:W-:Y:S02]  /*1c00*/  UMOV UR5, 0x400 ;  /* 0x0000040000057882 */ /* 0x000fe40000000000 */
        /* <DEDUP_REMOVED lines=29> */
.L_x_271:
[----:B------:R-:W0:Y:S02]  /*1de0*/  MUFU.RSQ R5, R5 ;  /* 0x0000000500057308 */ /* 0x000e240000001400 */
.L_x_272:
        /* <DEDUP_REMOVED lines=14> */
.L_x_270:
[----:B------:R-:W-:Y:S05]  /*1ed0*/  BSYNC.RECONVERGENT B0 ;  /* 0x0000000000007941 */ /* 0x000fea0003800200 */
.L_x_269:
[----:B------:R-:W3:Y:S01]  /*1ee0*/  LDCU.64 UR6, c[0x0][0x3c0] ;  /* 0x00007800ff0677ac */ /* 0x000ee20008000a00 */
[----:B------:R-:W-:-:S04]  /*1ef0*/  UIADD3 UR9, UP0, UPT, UR14, UR9, URZ ;  /* 0x000000090e097290 */ /* 0x000fc8000ff1e0ff */
[----:B------:R-:W-:Y:S02]  /*1f00*/  UIADD3.X UR4, UPT, UPT, URZ, UR4, URZ, UP0, !UPT ;  /* 0x00000004ff047290 */ /* 0x000fe400087fe4ff */
[----:B---3--:R-:W-:-:S04]  /*1f10*/  UISETP.GE.U32.AND UP0, UPT, UR9, UR6, UPT ;  /* 0x000000060900728c */ /* 0x008fc8000bf06070 */
[----:B------:R-:W-:-:S09]  /*1f20*/  UISETP.GE.AND.EX UP0, UPT, UR4, UR7, UPT, UP0 ;  /* 0x000000070400728c */ /* 0x000fd2000bf06300 */
[----:B------:R-:W-:Y:S05]  /*1f30*/  BRA.U !UP0, `(.L_x_273) ;  /* 0xffffffe108907547 */ /* 0x000fea000b83ffff */
[----:B------:R-:W-:Y:S05]  /*1f40*/  EXIT ;  /* 0x000000000000794d */ /* 0x000fea0003800000 */
.L_x_274:
        /* <DEDUP_REMOVED lines=11> */
.L_x_7476:


//--------------------- .text._Z22LayerNormBlockSMemImplI19BiasAddResidualLoadI6__halffE11AffineStoreIfS1_EfLi1ELi512EEvT_T0_lldPT1_S8_ --------------------------
	.section	.text._Z22LayerNormBlockSMemImplI19BiasAddResidualLoadI6__halffE11AffineStoreIfS1_EfLi1ELi512EEvT_T0_lldPT1_S8_,"ax",@progbits
	.align	128
        .global         _Z22LayerNormBlockSMemImplI19BiasAddResidualLoadI6__halffE11AffineStoreIfS1_EfLi1ELi512EEvT_T0_lldPT1_S8_
        .type           _Z22LayerNormBlockSMemImplI19BiasAddResidualLoadI6__halffE11AffineStoreIfS1_EfLi1ELi512EEvT_T0_lldPT1_S8_,@function
        .size           _Z22LayerNormBlockSMemImplI19BiasAddResidualLoadI6__halffE11AffineStoreIfS1_EfLi1ELi512EEvT_T0_lldPT1_S8_,(.L_x_7477 - _Z22LayerNormBlockSMemImplI19BiasAddResidualLoadI6__halffE11AffineStoreIfS1_EfLi1ELi512EEvT_T0_lldPT1_S8_)
        .other          _Z22LayerNormBlockSMemImplI19BiasAddResidualLoadI6__halffE11AffineStoreIfS1_EfLi1ELi512EEvT_T0_lldPT1_S8_,@"STO_CUDA_ENTRY STV_DEFAULT"
_Z22LayerNormBlockSMemImplI19BiasAddResidualLoadI6__halffE11AffineStoreIfS1_EfLi1ELi512EEvT_T0_lldPT1_S8_:
.text._Z22LayerNormBlockSMemImplI19BiasAddResidualLoadI6__halffE11AffineStoreIfS1_EfLi1ELi512EEvT_T0_lldPT1_S8_:
        /* <DEDUP_REMOVED lines=24> */
.L_x_312:
        /* <DEDUP_REMOVED lines=16> */
.L_x_279:
        /* <DEDUP_REMOVED lines=68> */
.L_x_278:
[----:B------:R-:W-:Y:S05]  /*06c0*/  BSYNC.RECONVERGENT B1 ;  /* 0x0000000000017941 */ /* 0x000fea0003800200 */
.L_x_277:
        /* <DEDUP_REMOVED lines=41> */
.L_x_281:
[----:B------:R-:W-:Y:S05]  /*0960*/  BSYNC.RECONVERGENT B1 ;  /* 0x0000000000017941 */ /* 0x000fea0003800200 */
.L_x_280:
        /* <DEDUP_REMOVED lines=24> */
.L_x_283:
[----:B------:R-:W-:Y:S05]  /*0af0*/  BSYNC.RECONVERGENT B1 ;  /* 0x0000000000017941 */ /* 0x000fea0003800200 */
.L_x_282:
        /* <DEDUP_REMOVED lines=12> */
.L_x_276:
[----:B------:R-:W-:Y:S05]  /*0bc0*/  BSYNC.RECONVERGENT B0 ;  /* 0x0000000000007941 */ /* 0x000fea0003800200 */
.L_x_275:
        /* <DEDUP_REMOVED lines=20> */
.L_x_285:
[----:B------:R-:W-:Y:S05]  /*0d10*/  BSYNC.RECONVERGENT B0 ;  /* 0x0000000000007941 */ /* 0x000fea0003800200 */
.L_x_284:
        /* <DEDUP_REMOVED lines=20> */
.L_x_287:
[----:B------:R-:W-:Y:S05]  /*0e60*/  BSYNC.RECONVERGENT B0 ;  /* 0x0000000000007941 */ /* 0x000fea0003800200 */
.L_x_286:
        /* <DEDUP_REMOVED lines=20> */
.L_x_289:
[----:B------:R-:W-:Y:S05]  /*0fb0*/  BSYNC.RECONVERGENT B0 ;  /* 0x0000000000007941 */ /* 0x000fea0003800200 */
.L_x_288:
        /* <DEDUP_REMOVED lines=20> */
.L_x_291:
[----:B------:R-:W-:Y:S05]  /*1100*/  BSYNC.RECONVERGENT B0 ;  /* 0x0000000000007941 */ /* 0x000fea0003800200 */
.L_x_290:
        /* <DEDUP_REMOVED lines=21> */
.L_x_293:
[----:B------:R-:W-:Y:S05]  /*1260*/  BSYNC.RECONVERGENT B0 ;  /* 0x0000000000007941 */ /* 0x000fea0003800200 */
.L_x_292:
        /* <DEDUP_REMOVED lines=16> */
.L_x_295:
[----:B------:R-:W-:Y:S05]  /*1370*/  BSYNC.RECONVERGENT B0 ;  /* 0x0000000000007941 */ /* 0x000fea0003800200 */
.L_x_294:
        /* <DEDUP_REMOVED lines=19> */
.L_x_297:
        /* <DEDUP_REMOVED lines=21> */
.L_x_299:
[----:B------:R-:W-:Y:S05]  /*1600*/  BSYNC.RECONVERGENT B0 ;  /* 0x0000000000007941 */ /* 0x000fea0003800200 */
.L_x_298:
        /* <DEDUP_REMOVED lines=20> */
.L_x_301:
[----:B------:R-:W-:Y:S05]  /*1750*/  BSYNC.RECONVERGENT B0 ;  /* 0x0000000000007941 */ /* 0x000fea0003800200 */
.L_x_300:
        /* <DEDUP_REMOVED lines=20> */
.L_x_303:
[----:B------:R-:W-:Y:S05]  /*18a0*/  BSYNC.RECONVERGENT B0 ;  /* 0x0000000000007941 */ /* 0x000fea0003800200 */
.L_x_302:
        /* <DEDUP_REMOVED lines=21> */
.L_x_305:
[----:B------:R-:W-:Y:S05]  /*1a00*/  BSYNC.RECONVERGENT B0 ;  /* 0x0000000000007941 */ /* 0x000fea0003800200 */
.L_x_304:
        /* <DEDUP_REMOVED lines=22> */
.L_x_307:
[----:B------:R-:W-:Y:S05]  /*1b70*/  BSYNC.RECONVERGENT B0 ;  /* 0x0000000000007941 */ /* 0x000fea0003800200 */
.L_x_306:
[----:B------:R1:W-:Y:S04]  /*1b80*/  @!P1 STS.64 [R15+0x180], R4 ;  /* 0x000180040f009388 */ /* 0x0003e80000000a00 */
[----:B------:R1:W-:Y:S02]  /*1b90*/  @!P1 STS [R15+0x188], R6 ;  /* 0x000188060f009388 */ /* 0x0003e40000000800 */
.L_x_296:
        /* <DEDUP_REMOVED lines=36> */
.L_x_310:
[----:B------:R-:W0:Y:S02]  /*1de0*/  MUFU.RSQ R5, R5 ;  /* 0x0000000500057308 */ /* 0x000e240000001400 */
.L_x_311:
        /* <DEDUP_REMOVED lines=14> */
.L_x_309:
[----:B------:R-:W-:Y:S05]  /*1ed0*/  BSYNC.RECONVERGENT B0 ;  /* 0x0000000000007941 */ /* 0x000fea0003800200 */
.L_x_308:
[----:B------:R-:W3:Y:S01]  /*1ee0*/  LDCU.64 UR6, c[0x0][0x3c0] ;  /* 0x00007800ff0677ac */ /* 0x000ee20008000a00 */
[----:B------:R-:W-:-:S04]  /*1ef0*/  UIADD3 UR9, UP0, UPT, UR14, UR9, URZ ;  /* 0x000000090e097290 */ /* 0x000fc8000ff1e0ff */
[----:B------:R-:W-:Y:S02]  /*1f00*/  UIADD3.X UR4, UPT, UPT, URZ, UR4, URZ, UP0, !UPT ;  /* 0x00000004ff047290 */ /* 0x000fe400087fe4ff */
[----:B---3--:R-:W-:-:S04]  /*1f10*/  UISETP.GE.U32.AND UP0, UPT, UR9, UR6, UPT ;  /* 0x000000060900728c */ /* 0x008fc8000bf06070 */
[----:B------:R-:W-:-:S09]  /*1f20*/  UISETP.GE.AND.EX UP0, UPT, UR4, UR7, UPT, UP0 ;  /* 0x000000070400728c */ /* 0x000fd2000bf06300 */
[----:B------:R-:W-:Y:S05]  /*1f30*/  BRA.U !UP0, `(.L_x_312) ;  /* 0xffffffe108907547 */ /* 0x000fea000b83ffff */
[----:B------:R-:W-:Y:S05]  /*1f40*/  EXIT ;  /* 0x000000000000794d */ /* 0x000fea0003800000 */
.L_x_313:
        /* <DEDUP_REMOVED lines=11> */
.L_x_7477:


//--------------------- .text._Z22LayerNormBlockSMemImplI19BiasAddResidualLoadI6__halffE11AffineStoreIfS1_EfLi1ELi1024EEvT_T0_lldPT1_S8_ --------------------------
	.section	.text._Z22LayerNormBlockSMemImplI19BiasAddResidualLoadI6__halffE11AffineStoreIfS1_EfLi1ELi1024EEvT_T0_lldPT1_S8_,"ax",@progbits
	.align	128
        .global         _Z22LayerNormBlockSMemImplI19BiasAddResidualLoadI6__halffE11AffineStoreIfS1_EfLi1ELi1024EEvT_T0_lldPT1_S8_
        .type           _Z22LayerNormBlockSMemImplI19BiasAddResidualLoadI6__halffE11AffineStoreIfS1_EfLi1ELi1024EEvT_T0_lldPT1_S8_,@function
        .size           _Z22LayerNormBlockSMemImplI19BiasAddResidualLoadI6__halffE11AffineStoreIfS1_EfLi1ELi1024EEvT_T0_lldPT1_S8_,(.L_x_7478 - _Z22LayerNormBlockSMemImplI19BiasAddResidualLoadI6__halffE11AffineStoreIfS1_EfLi1ELi1024EEvT_T0_lldPT1_S8_)
        .other          _Z22LayerNormBlockSMemImplI19BiasAddResidualLoadI6__halffE11AffineStoreIfS1_EfLi1ELi1024EEvT_T0_lldPT1_S8_,@"STO_CUDA_ENTRY STV_DEFAULT"
_Z22LayerNormBlockSMemImplI19BiasAddResidualLoadI6__halffE11AffineStoreIfS1_EfLi1ELi1024EEvT_T0_lldPT1_S8_:
.text._Z22LayerNormBlockSMemImplI19BiasAddResidualLoadI6__halffE11AffineStoreIfS1_EfLi1ELi1024EEvT_T0_lldPT1_S8_:
        /* <DEDUP_REMOVED lines=24> */
.L_x_351:
        /* <DEDUP_REMOVED lines=16> */
.L_x_318:
        /* <DEDUP_REMOVED lines=68> */
.L_x_317:
[----:B------:R-:W-:Y:S05]  /*06c0*/  BSYNC.RECONVERGENT B1 ;  /* 0x0000000000017941 */ /* 0x000fea0003800200 */
.L_x_316:
        /* <DEDUP_REMOVED lines=41> */
.L_x_320:
[----:B------:R-:W-:Y:S05]  /*0960*/  BSYNC.RECONVERGENT B1 ;  /* 0x0000000000017941 */ /* 0x000fea0003800200 */
.L_x_319:
        /* <DEDUP_REMOVED lines=24> */
.L_x_322:
[----:B------:R-:W-:Y:S05]  /*0af0*/  BSYNC.RECONVERGENT B1 ;  /* 0x0000000000017941 */ /* 0x000fea0003800200 */
.L_x_321:
        /* <DEDUP_REMOVED lines=12> */
.L_x_315:
[----:B------:R-:W-:Y:S05]  /*0bc0*/  BSYNC.RECONVERGENT B0 ;  /* 0x0000000000007941 */ /* 0x000fea0003800200 */
.L_x_314:
        /* <DEDUP_REMOVED lines=20> */
.L_x_324:
[----:B------:R-:W-:Y:S05]  /*0d10*/  BSYNC.RECONVERGENT B0 ;  /* 0x0000000000007941 */ /* 0x000fea0003800200 */
.L_x_323:
        /* <DEDUP_REMOVED lines=20> */
.L_x_326:
[----:B------:R-:W-:Y:S05]  /*0e60*/  BSYNC.RECONVERGENT B0 ;  /* 0x0000000000007941 */ /* 0x000fea0003800200 */
.L_x_325:
        /* <DEDUP_REMOVED lines=20> */
.L_x_328:
[----:B------:R-:W-:Y:S05]  /*0fb0*/  BSYNC.RECONVERGENT B0 ;  /* 0x0000000000007941 */ /* 0x000fea0003800200 */
.L_x_327:
        /* <DEDUP_REMOVED lines=20> */
.L_x_330:
[----:B------:R-:W-:Y:S05]  /*1100*/  BSYNC.RECONVERGENT B0 ;  /* 0x0000000000007941 */ /* 0x000fea0003800200 */
.L_x_329:
        /* <DEDUP_REMOVED lines=21> */
.L_x_332:
[----:B------:R-:W-:Y:S05]  /*1260*/  BSYNC.RECONVERGENT B0 ;  /* 0x0000000000007941 */ /* 0x000fea0003800200 */
.L_x_331:
        /* <DEDUP_REMOVED lines=16> */
.L_x_334:
[----:B------:R-:W-:Y:S05]  /*1370*/  BSYNC.RECONVERGENT B0 ;  /* 0x0000000000007941 */ /* 0x000fea0003800200 */
.L_x_333:
        /* <DEDUP_REMOVED lines=19> */
.L_x_336:
        /* <DEDUP_REMOVED lines=21> */
.L_x_338:
[----:B------:R-:W-:Y:S05]  /*1600*/  BSYNC.RECONVERGENT B0 ;  /* 0x0000000000007941 */ /* 0x000fea0003800200 */
.L_x_337:
        /* <DEDUP_REMOVED lines=20> */
.L_x_340:
[----:B------:R-:W-:Y:S05]  /*1750*/  BSYNC.RECONVERGENT B0 ;  /* 0x0000000000007941 */ /* 0x000fea0003800200 */
.L_x_339:
        /* <DEDUP_REMOVED lines=20> */
.L_x_342:
[----:B------:R-:W-:Y:S05]  /*18a0*/  BSYNC.RECONVERGENT B0 ;  /* 0x0000000000007941 */ /* 0x000fea0003800200 */
.L_x_341:
        /* <DEDUP_REMOVED lines=21> */
.L_x_344:
[----:B------:R-:W-:Y:S05]  /*1a00*/  BSYNC.RECONVERGENT B0 ;  /* 0x0000000000007941 */ /* 0x000fea0003800200 */
.L_x_343:
        /* <DEDUP_REMOVED lines=22> */
.L_x_346:
[----:B------:R-:W-:Y:S05]  /*1b70*/  BSYNC.RECONVERGENT B0 ;  /* 0x0000000000007941 */ /* 0x000fea0003800200 */
.L_x_345:
[----:B------:R1:W-:Y:S04]  /*1b80*/  @!P1 STS.64 [R15+0x180], R4 ;  /* 0x000180040f009388 */ /* 0x0003e80000000a00 */
[----:B------:R1:W-:Y:S02]  /*1b90*/  @!P1 STS [R15+0x188], R6 ;  /* 0x000188060f009388 */ /* 0x0003e40000000800 */
.L_x_335:
        /* <DEDUP_REMOVED lines=36> */
.L_x_349:
[----:B------:R-:W0:Y:S02]  /*1de0*/  MUFU.RSQ R5, R5 ;  /* 0x0000000500057308 */ /* 0x000e240000001400 */
.L_x_350:
        /* <DEDUP_REMOVED lines=14> */
.L_x_348:
[----:B------:R-:W-:Y:S05]  /*1ed0*/  BSYNC.RECONVERGENT B0 ;  /* 0x0000000000007941 */ /* 0x000fea0003800200 */
.L_x_347:
[----:B------:R-:W3:Y:S01]  /*1ee0*/  LDCU.64 UR6, c[0x0][0x3c0] ;  /* 0x00007800ff0677ac */ /* 0x000ee20008000a00 */
[----:B------:R-:W-:-:S04]  /*1ef0*/  UIADD3 UR9, UP0, UPT, UR14, UR9, URZ ;  /* 0x000000090e097290 */ /* 0x000fc8000ff1e0ff */
[----:B------:R-:W-:Y:S02]  /*1f00*/  UIADD3.X UR4, UPT, UPT, URZ, UR4, URZ, UP0, !UPT ;  /* 0x00000004ff047290 */ /* 0x000fe400087fe4ff */
[----:B---3--:R-:W-:-:S04]  /*1f10*/  UISETP.GE.U32.AND UP0, UPT, UR9, UR6, UPT ;  /* 0x000000060900728c */ /* 0x008fc8000bf06070 */
[----:B------:R-:W-:-:S09]  /*1f20*/  UISETP.GE.AND.EX UP0, UPT, UR4, UR7, UPT, UP0 ;  /* 0x000000070400728c */ /* 0x000fd2000bf06300 */
[----:B------:R-:W-:Y:S05]  /*1f30*/  BRA.U !UP0, `(.L_x_351) ;  /* 0xffffffe108907547 */ /* 0x000fea000b83ffff */
[----:B------:R-:W-:Y:S05]  /*1f40*/  EXIT ;  /* 0x000000000000794d */ /* 0x000fea0003800000 */
.L_x_352:
        /* <DEDUP_REMOVED lines=11> */
.L_x_7478:


//--------------------- .text._Z22LayerNormBlockSMemImplI19BiasAddResidualLoadI6__halffE11AffineStoreIfS1_EfLi1ELi128EEvT_T0_lldPT1_S8_ --------------------------
	.section	.text._Z22LayerNormBlockSMemImplI19BiasAddResidualLoadI6__halffE11AffineStoreIfS1_EfLi1ELi128EEvT_T0_lldPT1_S8_,"ax",@progbits
	.align	128
        .global         _Z22LayerNormBlockSMemImplI19BiasAddResidualLoadI6__halffE11AffineStoreIfS1_EfLi1ELi128EEvT_T0_lldPT1_S8_
        .type           _Z22LayerNormBlockSMemImplI19BiasAddResidualLoadI6__halffE11AffineStoreIfS1_EfLi1ELi128EEvT_T0_lldPT1_S8_,@function
        .size           _Z22LayerNormBlockSMemImplI19BiasAddResidualLoadI6__halffE11AffineStoreIfS1_EfLi1ELi128EEvT_T0_lldPT1_S8_,(.L_x_7479 - _Z22LayerNormBlockSMemImplI19BiasAddResidualLoadI6__halffE11AffineStoreIfS1_EfLi1ELi128EEvT_T0_lldPT1_S8_)
        .other          _Z22LayerNormBlockSMemImplI19BiasAddResidualLoadI6__halffE11AffineStoreIfS1_EfLi1ELi128EEvT_T0_lldPT1_S8_,@"STO_CUDA_ENTRY STV_DEFAULT"
_Z22LayerNormBlockSMemImplI19BiasAddResidualLoadI6__halffE11AffineStoreIfS1_EfLi1ELi128EEvT_T0_lldPT1_S8_:
.text._Z22LayerNormBlockSMemImplI19BiasAddResidualLoadI6__halffE11AffineStoreIfS1_EfLi1ELi128EEvT_T0_lldPT1_S8_:
        /* <DEDUP_REMOVED lines=24> */
.L_x_390:
        /* <DEDUP_REMOVED lines=16> */
.L_x_357:
        /* <DEDUP_REMOVED lines=68> */
.L_x_356:
[----:B------:R-:W-:Y:S05]  /*06c0*/  BSYNC.RECONVERGENT B1 ;  /* 0x0000000000017941 */ /* 0x000fea0003800200 */
.L_x_355:
        /* <DEDUP_REMOVED lines=41> */
.L_x_359:
[----:B------:R-:W-:Y:S05]  /*0960*/  BSYNC.RECONVERGENT B1 ;  /* 0x0000000000017941 */ /* 0x000fea0003800200 */
.L_x_358:
        /* <DEDUP_REMOVED lines=24> */
.L_x_361:
[----:B------:R-:W-:Y:S05]  /*0af0*/  BSYNC.RECONVERGENT B1 ;  /* 0x0000000000017941 */ /* 0x000fea0003800200 */
.L_x_360:
        /* <DEDUP_REMOVED lines=12> */
.L_x_354:
[----:B------:R-:W-:Y:S05]  /*0bc0*/  BSYNC.RECONVERGENT B0 ;  /* 0x0000000000007941 */ /* 0x000fea0003800200 */
.L_x_353:
        /* <DEDUP_REMOVED lines=20> */
.L_x_363:
[----:B------:R-:W-:Y:S05]  /*0d10*/  BSYNC.RECONVERGENT B0 ;  /* 0x0000000000007941 */ /* 0x000fea0003800200 */
.L_x_362:
        /* <DEDUP_REMOVED lines=20> */
.L_x_365:
[----:B------:R-:W-:Y:S05]  /*0e60*/  BSYNC.RECONVERGENT B0 ;  /* 0x0000000000007941 */ /* 0x000fea0003800200 */
.L_x_364:
        /* <DEDUP_REMOVED lines=20> */
.L_x_367:
[----:B------:R-:W-:Y:S05]  /*0fb0*/  BSYNC.RECONVERGENT B0 ;  /* 0x0000000000007941 */ /* 0x000fea0003800200 */
.L_x_366:
        /* <DEDUP_REMOVED lines=20> */
.L_x_369:
[----:B------:R-:W-:Y:S05]  /*1100*/  BSYNC.RECONVERGENT B0 ;  /* 0x0000000000007941 */ /* 0x000fea0003800200 */
.L_x_368:
        /* <DEDUP_REMOVED lines=21> */
.L_x_371:
[----:B------:R-:W-:Y:S05]  /*1260*/  BSYNC.RECONVERGENT B0 ;  /* 0x0000000000007941 */ /* 0x000fea0003800200 */
.L_x_370:
        /* <DEDUP_REMOVED lines=16> */
.L_x_373:
[----:B------:R-:W-:Y:S05]  /*1370*/  BSYNC.RECONVERGENT B0 ;  /* 0x0000000000007941 */ /* 0x000fea0003800200 */
.L_x_372:
        /* <DEDUP_REMOVED lines=19> */
.L_x_375:
        /* <DEDUP_REMOVED lines=21> */
.L_x_377:
[----:B------:R-:W-:Y:S05]  /*1600*/  BSYNC.RECONVERGENT B0 ;  /* 0x0000000000007941 */ /* 0x000fea0003800200 */
.L_x_376:
        /* <DEDUP_REMOVED lines=20> */
.L_x_379:
[----:B------:R-:W-:Y:S05]  /*1750*/  BSYNC.RECONVERGENT B0 ;  /* 0x0000000000007941 */ /* 0x000fea0003800200 */
.L_x_378:
        /* <DEDUP_REMOVED lines=20> */
.L_x_381:
[----:B------:R-:W-:Y:S05]  /*18a0*/  BSYNC.RECONVERGENT B0 ;  /* 0x0000000000007941 */ /* 0x000fea0003800200 */
.L_x_380:
        /* <DEDUP_REMOVED lines=21> */
.L_x_383:
[----:B------:R-:W-:Y:S05]  /*1a00*/  BSYNC.RECONVERGENT B0 ;  /* 0x0000000000007941 */ /* 0x000fea0003800200 */
.L_x_382:
        /* <DEDUP_REMOVED lines=22> */
.L_x_385:
[----:B------:R-:W-:Y:S05]  /*1b70*/  BSYNC.RECONVERGENT B0 ;  /* 0x0000000000007941 */ /* 0x000fea0003800200 */
.L_x_384:
[----:B------:R1:W-:Y:S04]  /*1b80*/  @!P1 STS.64 [R15+0x180], R4 ;  /* 0x000180040f009388 */ /* 0x0003e80000000a00 */
[----:B------:R1:W-:Y:S02]  /*1b90*/  @!P1 STS [R15+0x188], R6 ;  /* 0x000188060f009388 */ /* 0x0003e40000000800 */
.L_x_374:
        /* <DEDUP_REMOVED lines=36> */
.L_x_388:
[----:B------:R-:W0:Y:S02]  /*1de0*/  MUFU.RSQ R5, R5 ;  /* 0x0000000500057308 */ /* 0x000e240000001400 */
.L_x_389:
        /* <DEDUP_REMOVED lines=14> */
.L_x_387:
[----:B------:R-:W-:Y:S05]  /*1ed0*/  BSYNC.RECONVERGENT B0 ;  /* 0x0000000000007941 */ /* 0x000fea0003800200 */
.L_x_386:
[----:B------:R-:W3:Y:S01]  /*1ee0*/  LDCU.64 UR6, c[0x0][0x3c0] ;  /* 0x00007800ff0677ac */ /* 0x000ee20008000a00 */
[----:B------:R-:W-:-:S04]  /*1ef0*/  UIADD3 UR9, UP0, UPT, UR14, UR9, URZ ;  /* 0x000000090e097290 */ /* 0x000fc8000ff1e0ff */
[----:B------:R-:W-:Y:S02]  /*1f00*/  UIADD3.X UR4, UPT, UPT, URZ, UR4, URZ, UP0, !UPT ;  /* 0x00000004ff047290 */ /* 0x000fe400087fe4ff */
[----:B---3--:R-:W-:-:S04]  /*1f10*/  UISETP.GE.U32.AND UP0, UPT, UR9, UR6, UPT ;  /* 0x000000060900728c */ /* 0x008fc8000bf06070 */
[----:B------:R-:W-:-:S09]  /*1f20*/  UISETP.GE.AND.EX UP0, UPT, UR4, UR7, UPT, UP0 ;  /* 0x000000070400728c */ /* 0x000fd2000bf06300 */
[----:B------:R-:W-:Y:S05]  /*1f30*/  BRA.U !UP0, `(.L_x_390) ;  /* 0xffffffe108907547 */ /* 0x000fea000b83ffff */
[----:B------:R-:W-:Y:S05]  /*1f40*/  EXIT ;  /* 0x000000000000794d */ /* 0x000fea0003800000 */
.L_x_391:
        /* <DEDUP_REMOVED lines=11> */
.L_x_7479:


//--------------------- .text._Z22LayerNormBlockSMemImplI19BiasAddResidualLoadI6__halffE11AffineStoreIfS1_EfLi2ELi256EEvT_T0_lldPT1_S8_ --------------------------
	.section	.text._Z22LayerNormBlockSMemImplI19BiasAddResidualLoadI6__halffE11AffineStoreIfS1_EfLi2ELi256EEvT_T0_lldPT1_S8_,"ax",@progbits
	.align	128
        .global         _Z22LayerNormBlockSMemImplI19BiasAddResidualLoadI6__halffE11AffineStoreIfS1_EfLi2ELi256EEvT_T0_lldPT1_S8_
        .type           _Z22LayerNormBlockSMemImplI19BiasAddResidualLoadI6__halffE11AffineStoreIfS1_EfLi2ELi256EEvT_T0_lldPT1_S8_,@function
        .size           _Z22LayerNormBlockSMemImplI19BiasAddResidualLoadI6__halffE11AffineStoreIfS1_EfLi2ELi256EEvT_T0_lldPT1_S8_,(.L_x_7480 - _Z22LayerNormBlockSMemImplI19BiasAddResidualLoadI6__halffE11AffineStoreIfS1_EfLi2ELi256EEvT_T0_lldPT1_S8_)
        .other          _Z22LayerNormBlockSMemImplI19BiasAddResidualLoadI6__halffE11AffineStoreIfS1_EfLi2ELi256EEvT_T0_lldPT1_S8_,@"STO_CUDA_ENTRY STV_DEFAULT"
_Z22LayerNormBlockSMemImplI19BiasAddResidualLoadI6__halffE11AffineStoreIfS1_EfLi2ELi256EEvT_T0_lldPT1_S8_:
.text._Z22LayerNormBlockSMemImplI19BiasAddResidualLoadI6__halffE11AffineStoreIfS1_EfLi2ELi256EEvT_T0_lldPT1_S8_:
        /* <DEDUP_REMOVED lines=8> */
[----:B------:R-:W-:Y:S02]  /*0080*/  HFMA2 R8, -RZ, RZ, 0, 4.5597553253173828125e-05 ;  /* 0x000002fdff087431 */ /* 0x000fe400000001ff */
        /* <DEDUP_REMOVED lines=13> */
.L_x_392:
        /* <DEDUP_REMOVED lines=8> */
[----:B------:R-:W-:Y:S02]  /*01e0*/  HFMA2 R21, -RZ, RZ, 0, 0 ;  /* 0x00000000ff157431 */ /* 0x000fe400000001ff */
[----:B------:R-:W-:Y:S01]  /*01f0*/  IMAD.U32 R20, RZ, RZ, UR7 ;  /* 0x00000007ff147e24 */ /* 0x000fe2000f8e00ff */
[----:B------:R-:W-:Y:S02]  /*0200*/  UMOV UR4, 0x400 ;  /* 0x0000040000047882 */ /* 0x000fe40000000000 */
[----:B------:R-:W-:Y:S01]  /*0210*/  UIADD3 UR4, UPT, UPT, UR4, 0x190, URZ ;  /* 0x0000019004047890 */ /* 0x000fe2000fffe0ff */
[----:B------:R-:W4:Y:S08]  /*0220*/  S2UR UR6, SR_CgaCtaId ;  /* 0x00000000000679c3 */ /* 0x000f300000008800 */
[----:B------:R-:W5:Y:S01]  /*0230*/  LDC.64 R8, c[0x0][0x388] ;  /* 0x0000e200ff087b82 */ /* 0x000f620000000a00 */
[----:B---3--:R-:W-:-:S07]  /*0240*/  USHF.R.U32.HI UR5, URZ, 0x5, UR5 ;  /* 0x00000005ff057899 */ /* 0x008fce0008011605 */
[----:B------:R-:W3:Y:S01]  /*0250*/  LDC.64 R6, c[0x0][0x3b8] ;  /* 0x0000ee00ff067b82 */ /* 0x000ee20000000a00 */
[----:B--2---:R-:W-:-:S04]  /*0260*/  LEA.HI R22, R22, R22, RZ, 0x1 ;  /* 0x0000001616167211 */ /* 0x004fc800078f08ff */
[----:B------:R-:W-:Y:S02]  /*0270*/  SHF.R.S32.HI R22, RZ, 0x1, R22 ;  /* 0x00000001ff167819 */ /* 0x000fe40000011416 */
[----:B-1----:R-:W-:Y:S01]  /*0280*/  LOP3.LUT R3, RZ, R25, RZ, 0x33, !PT ;  /* 0x00000019ff037212 */ /* 0x002fe200078e33ff */
[----:B------:R-:W1:Y:S01]  /*0290*/  LDC.64 R16, c[0x0][0x358] ;  /* 0x0000d600ff107b82 */ /* 0x000e620000000a00 */
[----:B----4-:R-:W-:Y:S01]  /*02a0*/  ULEA UR4, UR6, UR4, 0x18 ;  /* 0x0000000406047291 */ /* 0x010fe2000f8ec0ff */
[C---:B------:R-:W-:Y:S02]  /*02b0*/  SHF.L.U32 R18, R25.reuse, 0x1, RZ ;  /* 0x0000000119127819 */ /* 0x040fe400000006ff */
[----:B------:R-:W-:Y:S01]  /*02c0*/  IMAD.IADD R3, R22, 0x1, R3 ;  /* 0x0000000116037824 */ /* 0x000fe200078e0203 */
[C---:B------:R-:W-:Y:S02]  /*02d0*/  ISETP.GE.U32.AND P1, PT, R25.reuse, UR5, PT ;  /* 0x0000000519007c0c */ /* 0x040fe4000bf26070 */
[----:B------:R-:W-:Y:S01]  /*02e0*/  LEA R19, R25, UR4, 0x2 ;  /* 0x0000000419137c11 */ /* 0x000fe2000f8e10ff */
[----:B------:R-:W2:Y:S01]  /*02f0*/  LDC R23, c[0x0][0x370] ;  /* 0x0000dc00ff177b82 */ /* 0x000ea20000000800 */
[----:B------:R-:W-:Y:S01]  /*0300*/  LEA.HI R3, R3, 0x1, RZ, 0x18 ;  /* 0x0000000103037811 */ /* 0x000fe200078fc0ff */
[----:B-----5:R-:W-:-:S03]  /*0310*/  IMAD.WIDE.U32 R8, R18, 0x2, R8 ;  /* 0x0000000212087825 */ /* 0x020fc600078e0008 */
[----:B------:R-:W-:Y:S01]  /*0320*/  LOP3.LUT R10, R3, 0x3, RZ, 0xc0, !PT ;  /* 0x00000003030a7812 */ /* 0x000fe200078ec0ff */
[----:B---3--:R-:W-:-:S07]  /*0330*/  IMAD.WIDE.U32 R6, R18, 0x2, R6 ;  /* 0x0000000212067825 */ /* 0x008fce00078e0006 */
.L_x_440:
[----:B------:R-:W-:Y:S01]  /*0340*/  ISETP.GE.AND P0, PT, R25, R22, PT ;  /* 0x000000161900720c */ /* 0x000fe20003f06270 */
[----:B------:R-:W-:Y:S01]  /*0350*/  BSSY.RECONVERGENT B0, `(.L_x_393) ;  /* 0x000015b000007945 */ /* 0x000fe20003800200 */
[----:B0---4-:R-:W-:Y:S01]  /*0360*/  IMAD.MOV.U32 R0, RZ, RZ, RZ ;  /* 0x000000ffff007224 */ /* 0x011fe200078e00ff */
[----:B------:R-:W-:-:S10]  /*0370*/  CS2R R2, SRZ ;  /* 0x0000000000027805 */ /* 0x000fd4000001ff00 */
[----:B---3--:R-:W-:Y:S05]  /*0380*/  @P0 BRA `(.L_x_394) ;  /* 0x00000014005c0947 */ /* 0x008fea0003800000 */
[----:B------:R-:W3:Y:S01]  /*0390*/  LDCU.64 UR4, c[0x0][0x398] ;  /* 0x00007300ff0477ac */ /* 0x000ee20008000a00 */
[----:B------:R-:W-:Y:S01]  /*03a0*/  ISETP.NE.AND P2, PT, R10, RZ, PT ;  /* 0x000000ff0a00720c */ /* 0x000fe20003f45270 */
[----:B------:R-:W-:Y:S01]  /*03b0*/  BSSY.RECONVERGENT B1, `(.L_x_395) ;  /* 0x0000081000017945 */ /* 0x000fe20003800200 */
[----:B------:R-:W-:Y:S01]  /*03c0*/  MOV R11, R25 ;  /* 0x00000019000b7202 */ /* 0x000fe20000000f00 */
[----:B------:R-:W-:Y:S02]  /*03d0*/  IMAD.MOV.U32 R0, RZ, RZ, RZ ;  /* 0x000000ffff007224 */ /* 0x000fe400078e00ff */
[----:B---3--:R-:W-:Y:S02]  /*03e0*/  IMAD R3, R21, UR4, RZ ;  /* 0x0000000415037c24 */ /* 0x008fe4000f8e02ff */
[----:B------:R-:W-:-:S04]  /*03f0*/  IMAD.WIDE.U32 R4, R20, UR4, RZ ;  /* 0x0000000414047c25 */ /* 0x000fc8000f8e00ff */
[----:B------:R-:W-:Y:S01]  /*0400*/  IMAD R31, R20, UR5, R3 ;  /* 0x00000005141f7c24 */ /* 0x000fe2000f8e0203 */
[----:B------:R-:W-:-:S04]  /*0410*/  CS2R R2, SRZ ;  /* 0x0000000000027805 */ /* 0x000fc8000001ff00 */
[----:B------:R-:W-:Y:S01]  /*0420*/  IADD3 R31, PT, PT, R5, R31, RZ ;  /* 0x0000001f051f7210 */ /* 0x000fe20007ffe0ff */
[----:B------:R-:W-:Y:S06]  /*0430*/  @!P2 BRA `(.L_x_396) ;  /* 0x0000000400e0a947 */ /* 0x000fec0003800000 */
[----:B------:R-:W3:Y:S01]  /*0440*/  LDC.64 R12, c[0x0][0x380] ;  /* 0x0000e000ff0c7b82 */ /* 0x000ee20000000a00 */
[----:B------:R-:W-:Y:S02]  /*0450*/  IADD3 R24, P2, PT, R18, R4, RZ ;  /* 0x0000000412187210 */ /* 0x000fe40007f5e0ff */
[C---:B-1----:R-:W-:Y:S02]  /*0460*/  R2UR UR8, R16.reuse ;  /* 0x00000000100872ca */ /* 0x042fe400000e0000 */
[C---:B------:R-:W-:Y:S01]  /*0470*/  R2UR UR9, R17.reuse ;  /* 0x00000000110972ca */ /* 0x040fe200000e0000 */
[----:B------:R-:W-:Y:S01]  /*0480*/  IMAD.X R33, RZ, RZ, R31, P2 ;  /* 0x000000ffff217224 */ /* 0x000fe200010e061f */
[----:B------:R-:W-:Y:S01]  /*0490*/  R2UR UR4, R16 ;  /* 0x00000000100472ca */ /* 0x000fe200000e0000 */
[----:B------:R-:W1:Y:S01]  /*04a0*/  LDC.64 R14, c[0x0][0x390] ;  /* 0x0000e400ff0e7b82 */ /* 0x000e620000000a00 */
[----:B------:R-:W-:Y:S02]  /*04b0*/  R2UR UR5, R17 ;  /* 0x00000000110572ca */ /* 0x000fe400000e0000 */
[----:B------:R-:W-:-:S02]  /*04c0*/  LEA.HI R0, P2, R33, R24, RZ, 0x1 ;  /* 0x0000001821007211 */ /* 0x000fc400078508ff */
[----:B------:R-:W-:Y:S02]  /*04d0*/  R2UR UR6, R16 ;  /* 0x00000000100672ca */ /* 0x000fe400000e0000 */
[C---:B------:R-:W-:Y:S01]  /*04e0*/  SHF.L.U32 R29, R0.reuse, 0x1, RZ ;  /* 0x00000001001d7819 */ /* 0x040fe200000006ff */
[----:B------:R-:W-:Y:S01]  /*04f0*/  IMAD.X R3, RZ, RZ, R33, P2 ;  /* 0x000000ffff037224 */ /* 0x000fe200010e0621 */
[----:B------:R-:W-:Y:S02]  /*0500*/  R2UR UR7, R17 ;  /* 0x00000000110772ca */ /* 0x000fe400000e0000 */
[----:B------:R-:W-:Y:S02]  /*0510*/  LOP3.LUT R29, R29, 0xfffffffc, RZ, 0xc0, !PT ;  /* 0xfffffffc1d1d7812 */ /* 0x000fe400078ec0ff */
[----:B------:R-:W-:Y:S02]  /*0520*/  SHF.L.U64.HI R0, R0, 0x1, R3 ;  /* 0x0000000100007819 */ /* 0x000fe40000010203 */
[----:B---3--:R-:W-:-:S04]  /*0530*/  IADD3 R26, P2, PT, R29, R12, RZ ;  /* 0x0000000c1d1a7210 */ /* 0x008fc80007f5e0ff */
[----:B------:R-:W-:Y:S02]  /*0540*/  IADD3.X R27, PT, PT, R0, R13, RZ, P2, !PT ;  /* 0x0000000d001b7210 */ /* 0x000fe400017fe4ff */
[----:B-1----:R-:W-:-:S04]  /*0550*/  IADD3 R28, P3, PT, R29, R14, RZ ;  /* 0x0000000e1d1c7210 */ /* 0x002fc80007f7e0ff */
[----:B------:R-:W3:Y:S01]  /*0560*/  LDG.E R27, desc[UR8][R26.64] ;  /* 0x000000081a1b7981 */ /* 0x000ee2000c1e1900 */
[----:B------:R-:W-:-:S03]  /*0570*/  IMAD.X R29, R0, 0x1, R15, P3 ;  /* 0x00000001001d7824 */ /* 0x000fc600018e060f */
[----:B------:R-:W4:Y:S04]  /*0580*/  LDG.E R0, desc[UR6][R8.64] ;  /* 0x0000000608007981 */ /* 0x000f28000c1e1900 */
[----:B------:R-:W3:Y:S01]  /*0590*/  LDG.E R28, desc[UR4][R28.64] ;  /* 0x000000041c1c7981 */ /* 0x000ee2000c1e1900 */
[----:B------:R-:W-:Y:S02]  /*05a0*/  LEA R30, R22, R19, 0x2 ;  /* 0x00000013161e7211 */ /* 0x000fe400078e10ff */
[----:B------:R-:W-:Y:S01]  /*05b0*/  ISETP.NE.AND P2, PT, R10, 0x1, PT ;  /* 0x000000010a00780c */ /* 0x000fe20003f45270 */
[----:B---3--:R-:W-:-:S04]  /*05c0*/  HADD2 R27, R27, R28 ;  /* 0x0000001c1b1b7230 */ /* 0x008fc80000000000 */
[----:B----4-:R-:W-:-:S04]  /*05d0*/  HFMA2 R27, R27, 1, 1, R0 ;  /* 0x3c003c001b1b7831 */ /* 0x010fc80000000000 */
[----:B------:R-:W-:-:S04]  /*05e0*/  HADD2 R27, R27, R28 ;  /* 0x0000001c1b1b7230 */ /* 0x000fc80000000000 */
[----:B------:R-:W-:-:S05]  /*05f0*/  HFMA2 R27, R27, 1, 1, R0 ;  /* 0x3c003c001b1b7831 */ /* 0x000fca0000000000 */
[--C-:B------:R-:W-:Y:S02]  /*0600*/  HADD2.F32 R2, -RZ, R27.reuse.H0_H0 ;  /* 0x2000001bff027230 */ /* 0x100fe40000004100 */
[----:B------:R-:W-:-:S03]  /*0610*/  HADD2.F32 R35, -RZ, R27.H1_H1 ;  /* 0x3000001bff237230 */ /* 0x000fc60000004100 */
[----:B------:R1:W-:Y:S01]  /*0620*/  STS [R19], R2 ;  /* 0x0000000213007388 */ /* 0x0003e20000000800 */
[----:B------:R-:W-:-:S03]  /*0630*/  FADD R0, RZ, R2 ;  /* 0x00000002ff007221 */ /* 0x000fc60000000000 */
[----:B------:R3:W-:Y:S01]  /*0640*/  STS [R30], R35 ;  /* 0x000000231e007388 */ /* 0x0007e20000000800 */
[--C-:B------:R-:W-:Y:S01]  /*0650*/  FADD R11, R35, -R0.reuse ;  /* 0x80000000230b7221 */ /* 0x100fe20000000000 */
[----:B------:R-:W-:-:S03]  /*0660*/  FADD R3, R2, -R0 ;  /* 0x8000000002037221 */ /* 0x000fc60000000000 */
[----:B------:R-:W-:Y:S01]  /*0670*/  FFMA R0, R11, 0.5, R0 ;  /* 0x3f0000000b007823 */ /* 0x000fe20000000000 */
[----:B------:R-:W-:-:S03]  /*0680*/  FFMA R3, R2, R3, RZ ;  /* 0x0000000302037223 */ /* 0x000fc600000000ff */
[----:B------:R-:W-:Y:S01]  /*0690*/  FADD R26, R35, -R0 ;  /* 0x80000000231a7221 */ /* 0x000fe20000000000 */
[----:B-1----:R-:W-:-:S03]  /*06a0*/  MOV R2, 0x40000000 ;  /* 0x4000000000027802 */ /* 0x002fc60000000f00 */
[----:B------:R-:W-:Y:S01]  /*06b0*/  FFMA R3, R11, R26, R3 ;  /* 0x0000001a0b037223 */ /* 0x000fe20000000003 */
[----:B------:R-:W-:Y:S01]  /*06c0*/  VIADD R11, R25, 0x100 ;  /* 0x00000100190b7836 */ /* 0x000fe20000000000 */
[----:B---3--:R-:W-:Y:S06]  /*06d0*/  @!P2 BRA `(.L_x_396) ;  /* 0x000000040038a947 */ /* 0x008fec0003800000 */
        /* <DEDUP_REMOVED lines=13> */
[----:B------:R-:W-:-:S02]  /*07b0*/  IADD3 R28, P2, PT, R29, R12, RZ ;  /* 0x0000000c1d1c7210 */ /* 0x000fc40007f5e0ff */
[----:B------:R-:W-:-:S03]  /*07c0*/  IADD3 R26, P3, PT, R29, R14, RZ ;  /* 0x0000000e1d1a7210 */ /* 0x000fc60007f7e0ff */
[C---:B------:R-:W-:Y:S01]  /*07d0*/  IMAD.X R29, R2.reuse, 0x1, R13, P2 ;  /* 0x00000001021d7824 */ /* 0x040fe200010e060d */
[----:B------:R-:W-:Y:S02]  /*07e0*/  IADD3.X R27, PT, PT, R2, R15, RZ, P3, !PT ;  /* 0x0000000f021b7210 */ /* 0x000fe40001ffe4ff */
[----:B------:R-:W3:Y:S04]  /*07f0*/  LDG.E R2, desc[UR6][R8.64+0x400] ;  /* 0x0004000608027981 */ /* 0x000ee8000c1e1900 */
[----:B------:R-:W4:Y:S04]  /*0800*/  LDG.E R26, desc[UR4][R26.64] ;  /* 0x000000041a1a7981 */ /* 0x000f28000c1e1900 */
[----:B------:R-:W4:Y:S01]  /*0810*/  LDG.E R29, desc[UR8][R28.64] ;  /* 0x000000081c1d7981 */ /* 0x000f22000c1e1900 */
[----:B------:R-:W-:Y:S01]  /*0820*/  ISETP.NE.AND P2, PT, R10, 0x2, PT ;  /* 0x000000020a00780c */ /* 0x000fe20003f45270 */
[----:B----4-:R-:W-:-:S04]  /*0830*/  HFMA2 R29, R29, 1, 1, R26 ;  /* 0x3c003c001d1d7831 */ /* 0x010fc8000000001a */
[----:B---3--:R-:W-:-:S04]  /*0840*/  HADD2 R29, R29, R2 ;  /* 0x000000021d1d7230 */ /* 0x008fc80000000000 */
[----:B------:R-:W-:-:S04]  /*0850*/  HFMA2 R29, R29, 1, 1, R26 ;  /* 0x3c003c001d1d7831 */ /* 0x000fc8000000001a */
[----:B------:R-:W-:-:S05]  /*0860*/  HADD2 R29, R29, R2 ;  /* 0x000000021d1d7230 */ /* 0x000fca0000000000 */
[--C-:B------:R-:W-:Y:S02]  /*0870*/  HADD2.F32 R2, -RZ, R29.reuse.H0_H0 ;  /* 0x2000001dff027230 */ /* 0x100fe40000004100 */
[----:B------:R-:W-:-:S03]  /*0880*/  HADD2.F32 R35, -RZ, R29.H1_H1 ;  /* 0x3000001dff237230 */ /* 0x000fc60000004100 */
[----:B------:R1:W-:Y:S01]  /*0890*/  STS [R19+0x400], R2 ;  /* 0x0004000213007388 */ /* 0x0003e20000000800 */
[----:B------:R-:W-:-:S03]  /*08a0*/  FADD R11, -R0, R2 ;  /* 0x00000002000b7221 */ /* 0x000fc60000000100 */
[----:B------:R3:W-:Y:S01]  /*08b0*/  STS [R30+0x400], R35 ;  /* 0x000400231e007388 */ /* 0x0007e20000000800 */
[----:B------:R-:W-:-:S04]  /*08c0*/  FFMA R0, R11, 0.3333333432674407959, R0 ;  /* 0x3eaaaaab0b007823 */ /* 0x000fc80000000000 */
[--C-:B------:R-:W-:Y:S01]  /*08d0*/  FADD R27, R35, -R0.reuse ;  /* 0x80000000231b7221 */ /* 0x100fe20000000000 */
[----:B------:R-:W-:-:S03]  /*08e0*/  FADD R26, R2, -R0 ;  /* 0x80000000021a7221 */ /* 0x000fc60000000000 */
[----:B------:R-:W-:Y:S01]  /*08f0*/  FFMA R0, R27, 0.25, R0 ;  /* 0x3e8000001b007823 */ /* 0x000fe20000000000 */
[----:B------:R-:W-:-:S03]  /*0900*/  FFMA R3, R11, R26, R3 ;  /* 0x0000001a0b037223 */ /* 0x000fc60000000003 */
[----:B------:R-:W-:Y:S01]  /*0910*/  FADD R26, R35, -R0 ;  /* 0x80000000231a7221 */ /* 0x000fe20000000000 */
[----:B------:R-:W-:Y:S01]  /*0920*/  IADD3 R11, PT, PT, R25, 0x200, RZ ;  /* 0x00000200190b7810 */ /* 0x000fe20007ffe0ff */
[----:B-1----:R-:W-:Y:S02]  /*0930*/  IMAD.MOV.U32 R2, RZ, RZ, 0x40800000 ;  /* 0x40800000ff027424 */ /* 0x002fe400078e00ff */
[----:B------:R-:W-:Y:S01]  /*0940*/  FFMA R3, R27, R26, R3 ;  /* 0x0000001a1b037223 */ /* 0x000fe20000000003 */
[----:B---3--:R-:W-:Y:S06]  /*0950*/  @!P2 BRA `(.L_x_396) ;  /* 0x000000000098a947 */ /* 0x008fec0003800000 */
        /* <DEDUP_REMOVED lines=17> */
[----:B------:R-:W3:Y:S04]  /*0a70*/  LDG.E R14, desc[UR4][R14.64] ;  /* 0x000000040e0e7981 */ /* 0x000ee8000c1e1900 */
[----:B------:R-:W3:Y:S04]  /*0a80*/  LDG.E R13, desc[UR8][R12.64] ;  /* 0x000000080c0d7981 */ /* 0x000ee8000c1e1900 */
[----:B------:R-:W4:Y:S01]  /*0a90*/  LDG.E R2, desc[UR6][R8.64+0x800] ;  /* 0x0008000608027981 */ /* 0x000f22000c1e1900 */
[----:B---3--:R-:W-:-:S04]  /*0aa0*/  HFMA2 R13, R13, 1, 1, R14 ;  /* 0x3c003c000d0d7831 */ /* 0x008fc8000000000e */
[----:B----4-:R-:W-:-:S04]  /*0ab0*/  HADD2 R13, R13, R2 ;  /* 0x000000020d0d7230 */ /* 0x010fc80000000000 */
[----:B------:R-:W-:-:S04]  /*0ac0*/  HFMA2 R13, R13, 1, 1, R14 ;  /* 0x3c003c000d0d7831 */ /* 0x000fc8000000000e */
[----:B------:R-:W-:-:S05]  /*0ad0*/  HADD2 R13, R13, R2 ;  /* 0x000000020d0d7230 */ /* 0x000fca0000000000 */
[--C-:B------:R-:W-:Y:S02]  /*0ae0*/  HADD2.F32 R24, -RZ, R13.reuse.H0_H0 ;  /* 0x2000000dff187230 */ /* 0x100fe40000004100 */
[----:B------:R-:W-:-:S03]  /*0af0*/  HADD2.F32 R27, -RZ, R13.H1_H1 ;  /* 0x3000000dff1b7230 */ /* 0x000fc60000004100 */
[----:B------:R-:W-:Y:S01]  /*0b00*/  FADD R2, -R0, R24 ;  /* 0x0000001800027221 */ /* 0x000fe20000000100 */
[----:B------:R3:W-:Y:S03]  /*0b10*/  STS [R19+0x800], R24 ;  /* 0x0008001813007388 */ /* 0x0007e60000000800 */
[----:B------:R-:W-:Y:S01]  /*0b20*/  FFMA R0, R2, 0.20000000298023223877, R0 ;  /* 0x3e4ccccd02007823 */ /* 0x000fe20000000000 */
[----:B------:R3:W-:Y:S03]  /*0b30*/  STS [R30+0x800], R27 ;  /* 0x0008001b1e007388 */ /* 0x0007e60000000800 */
[--C-:B------:R-:W-:Y:S01]  /*0b40*/  FADD R12, R27, -R0.reuse ;  /* 0x800000001b0c7221 */ /* 0x100fe20000000000 */
[----:B------:R-:W-:-:S03]  /*0b50*/  FADD R11, R24, -R0 ;  /* 0x80000000180b7221 */ /* 0x000fc60000000000 */
[----:B------:R-:W-:Y:S01]  /*0b60*/  FFMA R0, R12, 0.16666667163372039795, R0 ;  /* 0x3e2aaaab0c007823 */ /* 0x000fe20000000000 */
[----:B------:R-:W-:Y:S01]  /*0b70*/  FFMA R3, R2, R11, R3 ;  /* 0x0000000b02037223 */ /* 0x000fe20000000003 */
[----:B------:R-:W-:Y:S02]  /*0b80*/  VIADD R11, R25, 0x300 ;  /* 0x00000300190b7836 */ /* 0x000fe40000000000 */
[----:B------:R-:W-:-:S04]  /*0b90*/  FADD R2, R27, -R0 ;  /* 0x800000001b027221 */ /* 0x000fc80000000000 */
[----:B------:R-:W-:Y:S01]  /*0ba0*/  FFMA R3, R12, R2, R3 ;  /* 0x000000020c037223 */ /* 0x000fe20000000003 */
[----:B---3--:R-:W-:-:S07]  /*0bb0*/  MOV R2, 0x40c00000 ;  /* 0x40c0000000027802 */ /* 0x008fce0000000f00 */
.L_x_396:
[----:B------:R-:W-:Y:S05]  /*0bc0*/  BSYNC.RECONVERGENT B1 ;  /* 0x0000000000017941 */ /* 0x000fea0003800200 */
.L_x_395:
[----:B------:R-:W-:-:S05]  /*0bd0*/  LOP3.LUT R13, RZ, R25, RZ, 0x33, !PT ;  /* 0x00000019ff0d7212 */ /* 0x000fca00078e33ff */
[----:B------:R-:W-:-:S05]  /*0be0*/  IMAD.IADD R13, R22, 0x1, R13 ;  /* 0x00000001160d7824 */ /* 0x000fca00078e020d */
[----:B------:R-:W-:-:S13]  /*0bf0*/  ISETP.GE.U32.AND P2, PT, R13, 0x300, PT ;  /* 0x000003000d00780c */ /* 0x000fda0003f46070 */
[----:B------:R-:W-:Y:S05]  /*0c00*/  @!P2 BRA `(.L_x_394) ;  /* 0x0000000c003ca947 */ /* 0x000fea0003800000 */
[----:B------:R-:W3:Y:S01]  /*0c10*/  S2UR UR5, SR_CgaCtaId ;  /* 0x00000000000579c3 */ /* 0x000ee20000008800 */
[----:B------:R-:W-:Y:S01]  /*0c20*/  UMOV UR4, 0x400 ;  /* 0x0000040000047882 */ /* 0x000fe20000000000 */
[----:B------:R-:W-:Y:S01]  /*0c30*/  MOV R30, R4 ;  /* 0x00000004001e7202 */ /* 0x000fe20000000f00 */
[----:B------:R-:W-:-:S04]  /*0c40*/  UIADD3 UR4, UPT, UPT, UR4, 0x190, URZ ;  /* 0x0000019004047890 */ /* 0x000fc8000fffe0ff */
[----:B------:R-:W-:Y:S01]  /*0c50*/  IMAD.WIDE.U32 R12, R11, 0x2, R30 ;  /* 0x000000020b0c7825 */ /* 0x000fe200078e001e */
[----:B------:R-:W4:Y:S02]  /*0c60*/  LDC.64 R14, c[0x0][0x388] ;  /* 0x0000e200ff0e7b82 */ /* 0x000f240000000a00 */
[----:B------:R-:W-:-:S05]  /*0c70*/  IADD3 R24, P2, PT, R12, 0x400, RZ ;  /* 0x000004000c187810 */ /* 0x000fca0007f5e0ff */
[----:B------:R-:W-:Y:S01]  /*0c80*/  IMAD.X R27, RZ, RZ, R13, P2 ;  /* 0x000000ffff1b7224 */ /* 0x000fe200010e060d */
[----:B---3--:R-:W-:-:S06]  /*0c90*/  ULEA UR4, UR5, UR4, 0x18 ;  /* 0x0000000405047291 */ /* 0x008fcc000f8ec0ff */
[C---:B------:R-:W-:Y:S01]  /*0ca0*/  LEA R29, R11.reuse, UR4, 0x2 ;  /* 0x000000040b1d7c11 */ /* 0x040fe2000f8e10ff */
[----:B----4-:R-:W-:-:S04]  /*0cb0*/  IMAD.WIDE.U32 R4, R11, 0x4, R14 ;  /* 0x000000040b047825 */ /* 0x010fc800078e000e */
[----:B------:R-:W-:Y:S01]  /*0cc0*/  VIADD R29, R29, 0x800 ;  /* 0x000008001d1d7836 */ /* 0x000fe20000000000 */
[----:B------:R-:W-:-:S04]  /*0cd0*/  IADD3 R14, P3, PT, R4, 0x800, RZ ;  /* 0x00000800040e7810 */ /* 0x000fc80007f7e0ff */
[----:B------:R-:W-:-:S09]  /*0ce0*/  IADD3.X R15, PT, PT, RZ, R5, RZ, P3, !PT ;  /* 0x00000005ff0f7210 */ /* 0x000fd20001ffe4ff */
.L_x_397:
[----:B------:R-:W-:Y:S01]  /*0cf0*/  IADD3 R13, P2, PT, R24, -0x400, RZ ;  /* 0xfffffc00180d7810 */ /* 0x000fe20007f5e0ff */
[----:B------:R-:W3:Y:S01]  /*0d00*/  LDCU.64 UR4, c[0x0][0x380] ;  /* 0x00007000ff0477ac */ /* 0x000ee20008000a00 */
[----:B-1----:R-:W-:Y:S02]  /*0d10*/  R2UR UR12, R16 ;  /* 0x00000000100c72ca */ /* 0x002fe400000e0000 */
[----:B------:R-:W-:Y:S01]  /*0d20*/  IADD3.X R4, PT, PT, R27, -0x1, RZ, P2, !PT ;  /* 0xffffffff1b047810 */ /* 0x000fe200017fe4ff */
[----:B------:R-:W1:Y:S01]  /*0d30*/  LDCU.64 UR6, c[0x0][0x390] ;  /* 0x00007200ff0677ac */ /* 0x000e620008000a00 */
[----:B------:R-:W-:Y:S02]  /*0d40*/  R2UR UR13, R17 ;  /* 0x00000000110d72ca */ /* 0x000fe400000e0000 */
[----:B------:R-:W-:Y:S02]  /*0d50*/  LEA.HI R13, P2, R4, R13, RZ, 0x1 ;  /* 0x0000000d040d7211 */ /* 0x000fe400078508ff */
[----:B------:R-:W-:-:S02]  /*0d60*/  R2UR UR8, R16 ;  /* 0x00000000100872ca */ /* 0x000fc400000e0000 */
[----:B------:R-:W-:Y:S01]  /*0d70*/  SHF.L.U32 R12, R13, 0x1, RZ ;  /* 0x000000010d0c7819 */ /* 0x000fe200000006ff */
[----:B------:R-:W-:Y:S01]  /*0d80*/  IMAD.X R4, RZ, RZ, R4, P2 ;  /* 0x000000ffff047224 */ /* 0x000fe200010e0604 */
[----:B------:R-:W-:Y:S02]  /*0d90*/  R2UR UR9, R17 ;  /* 0x00000000110972ca */ /* 0x000fe400000e0000 */
[----:B------:R-:W-:Y:S02]  /*0da0*/  LOP3.LUT R12, R12, 0xfffffffc, RZ, 0xc0, !PT ;  /* 0xfffffffc0c0c7812 */ /* 0x000fe400078ec0ff */
[----:B------:R-:W-:Y:S02]  /*0db0*/  SHF.L.U64.HI R13, R13, 0x1, R4 ;  /* 0x000000010d0d7819 */ /* 0x000fe40000010204 */
[----:B---3--:R-:W-:Y:S02]  /*0dc0*/  IADD3 R4, P2, PT, R12, UR4, RZ ;  /* 0x000000040c047c10 */ /* 0x008fe4000ff5e0ff */
[----:B------:R-:W-:-:S02]  /*0dd0*/  R2UR UR10, R16 ;  /* 0x00000000100a72ca */ /* 0x000fc400000e0000 */
[----:B-1----:R-:W-:Y:S02]  /*0de0*/  IADD3 R12, P3, PT, R12, UR6, RZ ;  /* 0x000000060c0c7c10 */ /* 0x002fe4000ff7e0ff */
[C---:B------:R-:W-:Y:S02]  /*0df0*/  IADD3.X R5, PT, PT, R13.reuse, UR5, RZ, P2, !PT ;  /* 0x000000050d057c10 */ /* 0x040fe400097fe4ff */
[----:B------:R-:W-:Y:S02]  /*0e00*/  IADD3.X R13, PT, PT, R13, UR7, RZ, P3, !PT ;  /* 0x000000070d0d7c10 */ /* 0x000fe40009ffe4ff */
[----:B------:R-:W-:Y:S01]  /*0e10*/  R2UR UR11, R17 ;  /* 0x00000000110b72ca */ /* 0x000fe200000e0000 */
[----:B------:R1:W3:Y:S04]  /*0e20*/  LDG.E R33, desc[UR12][R4.64] ;  /* 0x0000000c04217981 */ /* 0x0002e8000c1e1900 */
[----:B------:R4:W3:Y:S01]  /*0e30*/  LDG.E R26, desc[UR8][R12.64] ;  /* 0x000000080c1a7981 */ /* 0x0008e2000c1e1900 */
[----:B-1----:R-:W-:Y:S01]  /*0e40*/  MOV R4, R14 ;  /* 0x0000000e00047202 */ /* 0x002fe20000000f00 */
[----:B------:R-:W-:Y:S01]  /*0e50*/  IMAD.MOV.U32 R5, RZ, RZ, R15 ;  /* 0x000000ffff057224 */ /* 0x000fe200078e000f */
[----:B------:R-:W-:-:S05]  /*0e60*/  IADD3 R15, P2, PT, R24, -0x200, RZ ;  /* 0xfffffe00180f7810 */ /* 0x000fca0007f5e0ff */
[----:B------:R-:W5:Y:S01]  /*0e70*/  LDG.E R31, desc[UR10][R4.64+-0x800] ;  /* 0xfff8000a041f7981 */ /* 0x000f62000c1e1900 */
[----:B------:R-:W-:-:S04]  /*0e80*/  IADD3.X R28, PT, PT, R27, -0x1, RZ, P2, !PT ;  /* 0xffffffff1b1c7810 */ /* 0x000fc800017fe4ff */
[----:B------:R-:W-:-:S04]  /*0e90*/  LEA.HI R15, P2, R28, R15, RZ, 0x1 ;  /* 0x0000000f1c0f7211 */ /* 0x000fc800078508ff */
[----:B------:R-:W-:Y:S01]  /*0ea0*/  SHF.L.U32 R14, R15, 0x1, RZ ;  /* 0x000000010f0e7819 */ /* 0x000fe200000006ff */
[----:B------:R-:W-:-:S03]  /*0eb0*/  IMAD.X R28, RZ, RZ, R28, P2 ;  /* 0x000000ffff1c7224 */ /* 0x000fc600010e061c */
[----:B------:R-:W-:Y:S02]  /*0ec0*/  LOP3.LUT R14, R14, 0xfffffffc, RZ, 0xc0, !PT ;  /* 0xfffffffc0e0e7812 */ /* 0x000fe400078ec0ff */
[----:B------:R-:W-:Y:S02]  /*0ed0*/  SHF.L.U64.HI R15, R15, 0x1, R28 ;  /* 0x000000010f0f7819 */ /* 0x000fe4000001021c */
[C---:B----4-:R-:W-:Y:S01]  /*0ee0*/  IADD3 R12, P2, PT, R14.reuse, UR4, RZ ;  /* 0x000000040e0c7c10 */ /* 0x050fe2000ff5e0ff */
[----:B------:R-:W4:Y:S01]  /*0ef0*/  LDG.E R28, desc[UR10][R4.64+-0x400] ;  /* 0xfffc000a041c7981 */ /* 0x000f22000c1e1900 */
[----:B------:R-:W-:Y:S02]  /*0f00*/  IADD3 R14, P3, PT, R14, UR6, RZ ;  /* 0x000000060e0e7c10 */ /* 0x000fe4000ff7e0ff */
[C---:B------:R-:W-:Y:S02]  /*0f10*/  IADD3.X R13, PT, PT, R15.reuse, UR5, RZ, P2, !PT ;  /* 0x000000050f0d7c10 */ /* 0x040fe400097fe4ff */
[----:B------:R-:W-:-:S03]  /*0f20*/  IADD3.X R15, PT, PT, R15, UR7, RZ, P3, !PT ;  /* 0x000000070f0f7c10 */ /* 0x000fc60009ffe4ff */
[----:B------:R5:W2:Y:S04]  /*0f30*/  LDG.E R30, desc[UR12][R12.64] ;  /* 0x0000000c0c1e7981 */ /* 0x000aa8000c1e1900 */
[----:B------:R-:W2:Y:S01]  /*0f40*/  LDG.E R15, desc[UR8][R14.64] ;  /* 0x000000080e0f7981 */ /* 0x000ea2000c1e1900 */
[----:B------:R-:W-:-:S05]  /*0f50*/  FADD R32, R2, 1 ;  /* 0x3f80000002207421 */ /* 0x000fca0000000000 */
[----:B------:R-:W-:Y:S01]  /*0f60*/  FSETP.GEU.AND P2, PT, |R32|, 1.175494350822287508e-38, PT ;  /* 0x008000002000780b */ /* 0x000fe20003f4e200 */
[----:B---3--:R-:W-:-:S04]  /*0f70*/  HFMA2 R33, R33, 1, 1, R26 ;  /* 0x3c003c0021217831 */ /* 0x008fc8000000001a */
[----:B-----5:R-:W-:-:S04]  /*0f80*/  HADD2 R13, R33, R31 ;  /* 0x0000001f210d7230 */ /* 0x020fc80000000000 */
[----:B------:R-:W-:Y:S02]  /*0f90*/  HFMA2 R2, R13, 1, 1, R26 ;  /* 0x3c003c000d027831 */ /* 0x000fe4000000001a */
[----:B------:R-:W-:-:S05]  /*0fa0*/  FMUL R33, R32, 16777216 ;  /* 0x4b80000020217820 */ /* 0x000fca0000400000 */
[----:B------:R-:W-:Y:S01]  /*0fb0*/  FSEL R33, R33, R32, !P2 ;  /* 0x0000002021217208 */ /* 0x000fe20005000000 */
[----:B------:R-:W-:-:S03]  /*0fc0*/  HADD2 R2, R2, R31 ;  /* 0x0000001f02027230 */ /* 0x000fc60000000000 */
[----:B------:R-:W1:Y:S02]  /*0fd0*/  MUFU.RCP R31, R33 ;  /* 0x00000021001f7308 */ /* 0x000e640000001000 */
[----:B------:R-:W-:-:S05]  /*0fe0*/  HADD2.F32 R26, -RZ, R2.H0_H0 ;  /* 0x20000002ff1a7230 */ /* 0x000fca0000004100 */
[----:B------:R-:W-:Y:S01]  /*0ff0*/  FADD R12, R26, -R0 ;  /* 0x800000001a0c7221 */ /* 0x000fe20000000000 */
[----:B------:R-:W-:-:S03]  /*1000*/  FADD R13, R32, 1 ;  /* 0x3f800000200d7421 */ /* 0x000fc60000000000 */
[----:B------:R-:W-:Y:S01]  /*1010*/  FMUL R35, R12, 16777216 ;  /* 0x4b8000000c237820 */ /* 0x000fe20000400000 */
[----:B--2---:R-:W-:Y:S02]  /*1020*/  HFMA2 R30, R30, 1, 1, R15 ;  /* 0x3c003c001e1e7831 */ /* 0x004fe4000000000f */
[----:B------:R-:W-:Y:S02]  /*1030*/  FMUL R14, R13, 16777216 ;  /* 0x4b8000000d0e7820 */ /* 0x000fe40000400000 */
[----:B------:R-:W-:Y:S02]  /*1040*/  FSEL R35, R35, R12, !P2 ;  /* 0x0000000c23237208 */ /* 0x000fe40005000000 */
[----:B------:R-:W-:Y:S01]  /*1050*/  FSETP.GEU.AND P2, PT, |R13|, 1.175494350822287508e-38, PT ;  /* 0x008000000d00780b */ /* 0x000fe20003f4e200 */
[----:B----4-:R-:W-:Y:S02]  /*1060*/  HFMA2 R30, R30, 1, 1, R28 ;  /* 0x3c003c001e1e7831 */ /* 0x010fe4000000001c */
[----:B-1----:R-:W-:Y:S01]  /*1070*/  FFMA R31, R31, R35, R0 ;  /* 0x000000231f1f7223 */ /* 0x002fe20000000000 */
[----:B------:R-:W-:Y:S01]  /*1080*/  FSEL R0, R14, R13, !P2 ;  /* 0x0000000d0e007208 */ /* 0x000fe20005000000 */
[----:B------:R-:W-:-:S05]  /*1090*/  HADD2.F32 R14, -RZ, R2.H1_H1 ;  /* 0x30000002ff0e7230 */ /* 0x000fca0000004100 */
[----:B------:R-:W1:Y:S01]  /*10a0*/  MUFU.RCP R0, R0 ;  /* 0x0000000000007308 */ /* 0x000e620000001000 */
[----:B------:R-:W-:Y:S01]  /*10b0*/  FADD R2, R14, -R31 ;  /* 0x8000001f0e027221 */ /* 0x000fe20000000000 */
[----:B------:R-:W-:Y:S02]  /*10c0*/  HADD2 R15, R30, R15 ;  /* 0x0000000f1e0f7230 */ /* 0x000fe40000000000 */
[----:B------:R-:W-:Y:S01]  /*10d0*/  FADD R32, R13, 1 ;  /* 0x3f8000000d207421 */ /* 0x000fe20000000000 */
[----:B------:R-:W-:Y:S01]  /*10e0*/  FMUL R13, R2, 16777216 ;  /* 0x4b800000020d7820 */ /* 0x000fe20000400000 */
[----:B------:R-:W-:Y:S02]  /*10f0*/  HFMA2 R15, R15, 1, 1, R28 ;  /* 0x3c003c000f0f7831 */ /* 0x000fe4000000001c */
[C---:B------:R-:W-:Y:S01]  /*1100*/  FMUL R33, R32.reuse, 16777216 ;  /* 0x4b80000020217820 */ /* 0x040fe20000400000 */
[----:B------:R-:W-:Y:S02]  /*1110*/  FSETP.GEU.AND P3, PT, |R32|, 1.175494350822287508e-38, PT ;  /* 0x008000002000780b */ /* 0x000fe40003f6e200 */
[----:B------:R-:W-:-:S02]  /*1120*/  FSEL R13, R13, R2, !P2 ;  /* 0x000000020d0d7208 */ /* 0x000fc40005000000 */
[----:B------:R-:W-:-:S03]  /*1130*/  FSEL R33, R33, R32, !P3 ;  /* 0x0000002021217208 */ /* 0x000fc60005800000 */
[--C-:B-1----:R-:W-:Y:S01]  /*1140*/  FFMA R13, R0, R13, R31.reuse ;  /* 0x0000000d000d7223 */ /* 0x102fe2000000001f */
[----:B------:R-:W-:Y:S01]  /*1150*/  HADD2.F32 R0, -RZ, R15.H0_H0 ;  /* 0x2000000fff007230 */ /* 0x000fe20000004100 */
[----:B------:R-:W1:Y:S01]  /*1160*/  MUFU.RCP R30, R33 ;  /* 0x00000021001e7308 */ /* 0x000e620000001000 */
[----:B------:R-:W-:Y:S01]  /*1170*/  FADD R31, R26, -R31 ;  /* 0x8000001f1a1f7221 */ /* 0x000fe20000000000 */
[----:B------:R-:W-:Y:S02]  /*1180*/  FADD R32, R32, 1 ;  /* 0x3f80000020207421 */ /* 0x000fe40000000000 */
[----:B------:R-:W-:Y:S01]  /*1190*/  FADD R28, -R13, R0 ;  /* 0x000000000d1c7221 */ /* 0x000fe20000000100 */
[----:B------:R-:W-:Y:S01]  /*11a0*/  FFMA R3, R12, R31, R3 ;  /* 0x0000001f0c037223 */ /* 0x000fe20000000003 */
[C---:B------:R-:W-:Y:S01]  /*11b0*/  FMUL R35, R32.reuse, 16777216 ;  /* 0x4b80000020237820 */ /* 0x040fe20000400000 */
[----:B------:R-:W-:Y:S01]  /*11c0*/  FSETP.GEU.AND P2, PT, |R32|, 1.175494350822287508e-38, PT ;  /* 0x008000002000780b */ /* 0x000fe20003f4e200 */
[----:B------:R-:W-:-:S03]  /*11d0*/  FMUL R31, R28, 16777216 ;  /* 0x4b8000001c1f7820 */ /* 0x000fc60000400000 */
[----:B------:R-:W-:Y:S02]  /*11e0*/  FSEL R35, R35, R32, !P2 ;  /* 0x0000002023237208 */ /* 0x000fe40005000000 */
[----:B------:R-:W-:Y:S01]  /*11f0*/  FSEL R31, R31, R28, !P3 ;  /* 0x0000001c1f1f7208 */ /* 0x000fe20005800000 */
[----:B------:R-:W-:-:S03]  /*1200*/  HADD2.F32 R15, -RZ, R15.H1_H1 ;  /* 0x3000000fff0f7230 */ /* 0x000fc60000004100 */
[----:B------:R-:W2:Y:S01]  /*1210*/  MUFU.RCP R35, R35 ;  /* 0x0000002300237308 */ /* 0x000ea20000001000 */
[----:B-1----:R-:W-:-:S04]  /*1220*/  FFMA R30, R30, R31, R13 ;  /* 0x0000001f1e1e7223 */ /* 0x002fc8000000000d */
[----:B------:R-:W-:-:S04]  /*1230*/  FADD R31, R15, -R30 ;  /* 0x8000001e0f1f7221 */ /* 0x000fc80000000000 */
[----:B------:R-:W-:Y:S01]  /*1240*/  FMUL R12, R31, 16777216 ;  /* 0x4b8000001f0c7820 */ /* 0x000fe20000400000 */
[----:B------:R-:W-:-:S04]  /*1250*/  FADD R33, R14, -R13 ;  /* 0x8000000d0e217221 */ /* 0x000fc80000000000 */
[----:B------:R-:W-:Y:S02]  /*1260*/  FSEL R12, R12, R31, !P2 ;  /* 0x0000001f0c0c7208 */ /* 0x000fe40005000000 */
[----:B------:R-:W-:-:S03]  /*1270*/  LEA.HI R13, P2, R27, R24, RZ, 0x1 ;  /* 0x000000181b0d7211 */ /* 0x000fc600078508ff */
[----:B--2---:R-:W-:Y:S02]  /*1280*/  FFMA R34, R35, R12, R30 ;  /* 0x0000000c23227223 */ /* 0x004fe4000000001e */
[C---:B------:R-:W-:Y:S02]  /*1290*/  IMAD.SHL.U32 R12, R13.reuse, 0x2, RZ ;  /* 0x000000020d0c7824 */ /* 0x040fe400078e00ff */
[----:B------:R-:W-:Y:S01]  /*12a0*/  FFMA R33, R2, R33, R3 ;  /* 0x0000002102217223 */ /* 0x000fe20000000003 */
[----:B------:R-:W-:Y:S01]  /*12b0*/  IADD3.X R2, PT, PT, RZ, R27, RZ, P2, !PT ;  /* 0x0000001bff027210 */ /* 0x000fe200017fe4ff */
[----:B------:R-:W2:Y:S01]  /*12c0*/  LDG.E R35, desc[UR10][R4.64] ;  /* 0x0000000a04237981 */ /* 0x000ea2000c1e1900 */
[----:B------:R-:W-:Y:S02]  /*12d0*/  LOP3.LUT R12, R12, 0xfffffffc, RZ, 0xc0, !PT ;  /* 0xfffffffc0c0c7812 */ /* 0x000fe400078ec0ff */
[----:B------:R-:W-:Y:S02]  /*12e0*/  SHF.L.U64.HI R13, R13, 0x1, R2 ;  /* 0x000000010d0d7819 */ /* 0x000fe40000010202 */
[----:B------:R-:W-:-:S02]  /*12f0*/  IADD3 R2, P2, PT, R12, UR4, RZ ;  /* 0x000000040c027c10 */ /* 0x000fc4000ff5e0ff */
[----:B------:R-:W-:Y:S02]  /*1300*/  IADD3 R12, P3, PT, R12, UR6, RZ ;  /* 0x000000060c0c7c10 */ /* 0x000fe4000ff7e0ff */
[C---:B------:R-:W-:Y:S02]  /*1310*/  IADD3.X R3, PT, PT, R13.reuse, UR5, RZ, P2, !PT ;  /* 0x000000050d037c10 */ /* 0x040fe400097fe4ff */
[----:B------:R-:W-:-:S04]  /*1320*/  IADD3.X R13, PT, PT, R13, UR7, RZ, P3, !PT ;  /* 0x000000070d0d7c10 */ /* 0x000fc80009ffe4ff */
[----:B------:R1:W3:Y:S04]  /*1330*/  LDG.E R3, desc[UR12][R2.64] ;  /* 0x0000000c02037981 */ /* 0x0002e8000c1e1900 */
[----:B------:R-:W3:Y:S01]  /*1340*/  LDG.E R12, desc[UR8][R12.64] ;  /* 0x000000080c0c7981 */ /* 0x000ee2000c1e1900 */
[----:B------:R-:W-:Y:S01]  /*1350*/  FADD R32, R32, 1 ;  /* 0x3f80000020207421 */ /* 0x000fe20000000000 */
[----:B------:R-:W-:-:S04]  /*1360*/  FADD R30, R0, -R30 ;  /* 0x8000001e001e7221 */ /* 0x000fc80000000000 */
[----:B------:R-:W-:Y:S01]  /*1370*/  FSETP.GEU.AND P2, PT, |R32|, 1.175494350822287508e-38, PT ;  /* 0x008000002000780b */ /* 0x000fe20003f4e200 */
[----:B-1----:R-:W-:Y:S01]  /*1380*/  FFMA R2, R28, R30, R33 ;  /* 0x0000001e1c027223 */ /* 0x002fe20000000021 */
[----:B------:R-:W-:Y:S01]  /*1390*/  FADD R30, R32, 1 ;  /* 0x3f800000201e7421 */ /* 0x000fe20000000000 */
[----:B---3--:R-:W-:-:S04]  /*13a0*/  HFMA2 R3, R3, 1, 1, R12 ;  /* 0x3c003c0003037831 */ /* 0x008fc8000000000c */
[----:B--2---:R-:W-:-:S04]  /*13b0*/  HADD2 R3, R3, R35 ;  /* 0x0000002303037230 */ /* 0x004fc80000000000 */
[----:B------:R-:W-:-:S04]  /*13c0*/  HFMA2 R3, R3, 1, 1, R12 ;  /* 0x3c003c0003037831 */ /* 0x000fc8000000000c */
[----:B------:R-:W-:Y:S02]  /*13d0*/  HADD2 R3, R3, R35 ;  /* 0x0000002303037230 */ /* 0x000fe40000000000 */
[----:B------:R-:W-:-:S05]  /*13e0*/  FMUL R35, R32, 16777216 ;  /* 0x4b80000020237820 */ /* 0x000fca0000400000 */
[----:B------:R-:W-:Y:S01]  /*13f0*/  FSEL R35, R35, R32, !P2 ;  /* 0x0000002023237208 */ /* 0x000fe20005000000 */
[----:B------:R-:W-:Y:S02]  /*1400*/  HADD2.F32 R28, -RZ, R3.H0_H0 ;  /* 0x20000003ff1c7230 */ /* 0x000fe40000004100 */
[----:B------:R-:W-:-:S03]  /*1410*/  FADD R12, R15, -R34 ;  /* 0x800000220f0c7221 */ /* 0x000fc60000000000 */
[----:B------:R-:W1:Y:S01]  /*1420*/  MUFU.RCP R35, R35 ;  /* 0x0000002300237308 */ /* 0x000e620000001000 */
[----:B------:R-:W-:Y:S01]  /*1430*/  FADD R13, -R34, R28 ;  /* 0x0000001c220d7221 */ /* 0x000fe20000000100 */
[----:B------:R-:W-:-:S03]  /*1440*/  FFMA R2, R31, R12, R2 ;  /* 0x0000000c1f027223 */ /* 0x000fc60000000002 */
[----:B------:R-:W-:Y:S01]  /*1450*/  FMUL R12, R13, 16777216 ;  /* 0x4b8000000d0c7820 */ /* 0x000fe20000400000 */
[----:B------:R-:W-:-:S04]  /*1460*/  FMUL R31, R30, 16777216 ;  /* 0x4b8000001e1f7820 */ /* 0x000fc80000400000 */
[----:B------:R-:W-:Y:S02]  /*1470*/  FSEL R12, R12, R13, !P2 ;  /* 0x0000000d0c0c7208 */ /* 0x000fe40005000000 */
[----:B------:R-:W-:-:S03]  /*1480*/  FSETP.GEU.AND P2, PT, |R30|, 1.175494350822287508e-38, PT ;  /* 0x008000001e00780b */ /* 0x000fc60003f4e200 */
[----:B-1----:R-:W-:Y:S01]  /*1490*/  FFMA R34, R35, R12, R34 ;  /* 0x0000000c23227223 */ /* 0x002fe20000000022 */
[----:B------:R-:W-:Y:S01]  /*14a0*/  FSEL R12, R31, R30, !P2 ;  /* 0x0000001e1f0c7208 */ /* 0x000fe20005000000 */
[----:B------:R-:W-:-:S03]  /*14b0*/  HADD2.F32 R31, -RZ, R3.H1_H1 ;  /* 0x30000003ff1f7230 */ /* 0x000fc60000004100 */
[----:B------:R-:W1:Y:S02]  /*14c0*/  MUFU.RCP R3, R12 ;  /* 0x0000000c00037308 */ /* 0x000e640000001000 */
[----:B------:R-:W-:-:S04]  /*14d0*/  FADD R33, R31, -R34 ;  /* 0x800000221f217221 */ /* 0x000fc80000000000 */
[----:B------:R-:W-:-:S05]  /*14e0*/  FMUL R32, R33, 16777216 ;  /* 0x4b80000021207820 */ /* 0x000fca0000400000 */
[----:B------:R-:W-:-:S05]  /*14f0*/  FSEL R32, R32, R33, !P2 ;  /* 0x0000002120207208 */ /* 0x000fca0005000000 */
[--C-:B-1----:R-:W-:Y:S01]  /*1500*/  FFMA R32, R3, R32, R34.reuse ;  /* 0x0000002003207223 */ /* 0x102fe20000000022 */
[----:B------:R-:W-:-:S03]  /*1510*/  FADD R34, R28, -R34 ;  /* 0x800000221c227221 */ /* 0x000fc60000000000 */
[----:B------:R-:W-:Y:S01]  /*1520*/  FADD R3, R31, -R32 ;  /* 0x800000201f037221 */ /* 0x000fe20000000000 */
[----:B------:R-:W-:Y:S01]  /*1530*/  FFMA R2, R13, R34, R2 ;  /* 0x000000220d027223 */ /* 0x000fe20000000002 */
[----:B------:R-:W-:Y:S01]  /*1540*/  IADD3 R13, P2, PT, R24, 0x200, RZ ;  /* 0x00000200180d7810 */ /* 0x000fe20007f5e0ff */
[----:B------:R-:W2:Y:S02]  /*1550*/  LDG.E R34, desc[UR10][R4.64+0x400] ;  /* 0x0004000a04227981 */ /* 0x000ea4000c1e1900 */
[----:B------:R-:W-:Y:S01]  /*1560*/  FFMA R33, R33, R3, R2 ;  /* 0x0000000321217223 */ /* 0x000fe20000000002 */
[----:B------:R-:W-:-:S04]  /*1570*/  IADD3.X R2, PT, PT, RZ, R27, RZ, P2, !PT ;  /* 0x0000001bff027210 */ /* 0x000fc800017fe4ff */
        /* <DEDUP_REMOVED lines=9> */
[----:B------:R1:W3:Y:S04]  /*1610*/  LDG.E R3, desc[UR12][R2.64] ;  /* 0x0000000c02037981 */ /* 0x0002e8000c1e1900 */
[----:B------:R-:W3:Y:S01]  /*1620*/  LDG.E R12, desc[UR8][R12.64] ;  /* 0x000000080c0c7981 */ /* 0x000ee2000c1e1900 */
[----:B------:R-:W-:-:S04]  /*1630*/  FADD R30, R30, 1 ;  /* 0x3f8000001e1e7421 */ /* 0x000fc80000000000 */
[C---:B------:R-:W-:Y:S01]  /*1640*/  FMUL R35, R30.reuse, 16777216 ;  /* 0x4b8000001e237820 */ /* 0x040fe20000400000 */
[----:B------:R-:W-:-:S04]  /*1650*/  FSETP.GEU.AND P2, PT, |R30|, 1.175494350822287508e-38, PT ;  /* 0x008000001e00780b */ /* 0x000fc80003f4e200 */
[----:B------:R-:W-:Y:S01]  /*1660*/  FSEL R35, R35, R30, !P2 ;  /* 0x0000001e23237208 */ /* 0x000fe20005000000 */
[----:B------:R-:W-:-:S05]  /*1670*/  FADD R36, R30, 1 ;  /* 0x3f8000001e247421 */ /* 0x000fca0000000000 */
[----:B------:R-:W4:Y:S01]  /*1680*/  MUFU.RCP R35, R35 ;  /* 0x0000002300237308 */ /* 0x000f220000001000 */
[----:B-1----:R-:W-:Y:S01]  /*1690*/  MOV R2, R36 ;  /* 0x0000002400027202 */ /* 0x002fe20000000f00 */
[----:B------:R-:W-:Y:S01]  /*16a0*/  STS [R29+-0x800], R26 ;  /* 0xfff8001a1d007388 */ /* 0x000fe20000000800 */
[----:B------:R-:W-:Y:S01]  /*16b0*/  VIADD R11, R11, 0x400 ;  /* 0x000004000b0b7836 */ /* 0x000fe20000000000 */
[----:B------:R-:W-:-:S05]  /*16c0*/  IADD3 R24, P3, PT, R24, 0x800, RZ ;  /* 0x0000080018187810 */ /* 0x000fca0007f7e0ff */
[----:B------:R-:W-:Y:S02]  /*16d0*/  IMAD.X R27, RZ, RZ, R27, P3 ;  /* 0x000000ffff1b7224 */ /* 0x000fe400018e061b */
[----:B---3--:R-:W-:-:S04]  /*16e0*/  HFMA2 R3, R3, 1, 1, R12 ;  /* 0x3c003c0003037831 */ /* 0x008fc8000000000c */
[----:B--2---:R-:W-:-:S04]  /*16f0*/  HADD2 R3, R3, R34 ;  /* 0x0000002203037230 */ /* 0x004fc80000000000 */
[----:B------:R-:W-:-:S04]  /*1700*/  HFMA2 R3, R3, 1, 1, R12 ;  /* 0x3c003c0003037831 */ /* 0x000fc8000000000c */
[----:B------:R-:W-:-:S05]  /*1710*/  HADD2 R13, R3, R34 ;  /* 0x00000022030d7230 */ /* 0x000fca0000000000 */
[----:B------:R-:W-:-:S05]  /*1720*/  HADD2.F32 R3, -RZ, R13.H0_H0 ;  /* 0x2000000dff037230 */ /* 0x000fca0000004100 */
[----:B------:R-:W-:-:S04]  /*1730*/  FADD R12, -R32, R3 ;  /* 0x00000003200c7221 */ /* 0x000fc80000000100 */
[----:B------:R-:W-:-:S05]  /*1740*/  FMUL R37, R12, 16777216 ;  /* 0x4b8000000c257820 */ /* 0x000fca0000400000 */
[----:B------:R-:W-:Y:S02]  /*1750*/  FSEL R37, R37, R12, !P2 ;  /* 0x0000000c25257208 */ /* 0x000fe40005000000 */
[----:B------:R-:W-:Y:S01]  /*1760*/  FSETP.GEU.AND P2, PT, |R36|, 1.175494350822287508e-38, PT ;  /* 0x008000002400780b */ /* 0x000fe20003f4e200 */
[----:B------:R-:W-:Y:S02]  /*1770*/  IMAD R34, R22, 0x4, R29 ;  /* 0x0000000416227824 */ /* 0x000fe400078e021d */
[----:B------:R-:W-:Y:S02]  /*1780*/  HADD2.F32 R13, -RZ, R13.H1_H1 ;  /* 0x3000000dff0d7230 */ /* 0x000fe40000004100 */
[----:B----4-:R-:W-:Y:S01]  /*1790*/  FFMA R32, R35, R37, R32 ;  /* 0x0000002523207223 */ /* 0x010fe20000000020 */
[----:B------:R1:W-:Y:S03]  /*17a0*/  STS [R34+-0x800], R14 ;  /* 0xfff8000e22007388 */ /* 0x0003e60000000800 */
[----:B------:R-:W-:-:S04]  /*17b0*/  FADD R30, R13, -R32 ;  /* 0x800000200d1e7221 */ /* 0x000fc80000000000 */
[----:B------:R-:W-:Y:S01]  /*17c0*/  @!P2 FMUL R36, R36, 16777216 ;  /* 0x4b8000002424a820 */ /* 0x000fe20000400000 */
[----:B------:R2:W-:Y:S03]  /*17d0*/  STS [R29+-0x400], R0 ;  /* 0xfffc00001d007388 */ /* 0x0005e60000000800 */
[----:B------:R-:W2:Y:S01]  /*17e0*/  MUFU.RCP R35, R36 ;  /* 0x0000002400237308 */ /* 0x000ea20000001000 */
[----:B------:R-:W-:Y:S01]  /*17f0*/  STS [R34+-0x400], R15 ;  /* 0xfffc000f22007388 */ /* 0x000fe20000000800 */
[----:B------:R-:W-:-:S03]  /*1800*/  FMUL R37, R30, 16777216 ;  /* 0x4b8000001e257820 */ /* 0x000fc60000400000 */
[----:B------:R-:W-:Y:S04]  /*1810*/  STS [R29], R28 ;  /* 0x0000001c1d007388 */ /* 0x000fe80000000800 */
[----:B------:R-:W-:Y:S04]  /*1820*/  STS [R34], R31 ;  /* 0x0000001f22007388 */ /* 0x000fe80000000800 */
[----:B------:R3:W-:Y:S04]  /*1830*/  STS [R29+0x400], R3 ;  /* 0x000400031d007388 */ /* 0x0007e80000000800 */
[----:B------:R4:W-:Y:S01]  /*1840*/  STS [R34+0x400], R13 ;  /* 0x0004000d22007388 */ /* 0x0009e20000000800 */
[----:B------:R-:W-:-:S02]  /*1850*/  FSEL R37, R37, R30, !P2 ;  /* 0x0000001e25257208 */ /* 0x000fc40005000000 */
[----:B------:R-:W-:Y:S01]  /*1860*/  ISETP.GE.AND P2, PT, R11, R22, PT ;  /* 0x000000160b00720c */ /* 0x000fe20003f46270 */
[--C-:B-1----:R-:W-:Y:S02]  /*1870*/  FADD R14, R3, -R32.reuse ;  /* 0x80000020030e7221 */ /* 0x102fe40000000000 */
[----:B--2---:R-:W-:Y:S02]  /*1880*/  FFMA R0, R35, R37, R32 ;  /* 0x0000002523007223 */ /* 0x004fe40000000020 */
[----:B------:R-:W-:Y:S01]  /*1890*/  FFMA R33, R12, R14, R33 ;  /* 0x0000000e0c217223 */ /* 0x000fe20000000021 */
[----:B------:R-:W-:Y:S01]  /*18a0*/  IADD3 R14, P4, PT, R4, 0x1000, RZ ;  /* 0x00001000040e7810 */ /* 0x000fe20007f9e0ff */
[----:B------:R-:W-:Y:S01]  /*18b0*/  FADD R4, R13, -R0 ;  /* 0x800000000d047221 */ /* 0x000fe20000000000 */
[----:B---3--:R-:W-:Y:S02]  /*18c0*/  IADD3 R29, PT, PT, R29, 0x1000, RZ ;  /* 0x000010001d1d7810 */ /* 0x008fe40007ffe0ff */
[----:B------:R-:W-:Y:S01]  /*18d0*/  IADD3.X R15, PT, PT, RZ, R5, RZ, P4, !PT ;  /* 0x00000005ff0f7210 */ /* 0x000fe200027fe4ff */
[----:B------:R-:W-:-:S02]  /*18e0*/  FFMA R3, R30, R4, R33 ;  /* 0x000000041e037223 */ /* 0x000fc40000000021 */
[----:B----4-:R-:W-:Y:S06]  /*18f0*/  @!P2 BRA `(.L_x_397) ;  /* 0xfffffff000fca947 */ /* 0x010fec000383ffff */
.L_x_394:
[----:B------:R-:W-:Y:S05]  /*1900*/  BSYNC.RECONVERGENT B0 ;  /* 0x0000000000007941 */ /* 0x000fea0003800200 */
.L_x_393:
[----:B------:R-:W-:-:S03]  /*1910*/  UMOV UR4, 0xffffffff ;  /* 0xffffffff00047882 */ /* 0x000fc60000000000 */
[----:B------:R-:W-:Y:S05]  /*1920*/  BRA.DIV UR4, `(.L_x_398) ;  /* 0x0000002204687947 */ /* 0x000fea000b800000 */
[----:B------:R3:W4:Y:S04]  /*1930*/  SHFL.DOWN PT, R5, R0, 0x10, 0x1f ;  /* 0x0a001f0000057f89 */ /* 0x00072800000e0000 */
[----:B------:R3:W0:Y:S04]  /*1940*/  SHFL.DOWN PT, R4, R3, 0x10, 0x1f ;  /* 0x0a001f0003047f89 */ /* 0x00062800000e0000 */
[----:B------:R3:W0:Y:S02]  /*1950*/  SHFL.DOWN PT, R14, R2, 0x10, 0x1f ;  /* 0x0a001f00020e7f89 */ /* 0x00062400000e0000 */
.L_x_444:
        /* <DEDUP_REMOVED lines=10> */
[----:B---3--:R-:W-:Y:S02]  /*1a00*/  IMAD.MOV.U32 R2, RZ, RZ, R11 ;  /* 0x000000ffff027224 */ /* 0x008fe400078e000b */
[----:B------:R-:W0:Y:S05]  /*1a10*/  MUFU.RCP R13, R12 ;  /* 0x0000000c000d7308 */ /* 0x000e2a0000001000 */
[----:B------:R-:W-:-:S04]  /*1a20*/  @!P2 FMUL R14, R14, 16777216 ;  /* 0x4b8000000e0ea820 */ /* 0x000fc80000400000 */
[----:B0-----:R-:W-:-:S04]  /*1a30*/  FMUL R13, R13, R14 ;  /* 0x0000000e0d0d7220 */ /* 0x001fc80000400000 */
[C---:B------:R-:W-:Y:S01]  /*1a40*/  FFMA R4, R13.reuse, R15, R4 ;  /* 0x0000000f0d047223 */ /* 0x040fe20000000004 */
[----:B------:R-:W-:-:S03]  /*1a50*/  FFMA R0, R13, R5, R0 ;  /* 0x000000050d007223 */ /* 0x000fc60000000000 */
[----:B------:R-:W-:-:S07]  /*1a60*/  FADD R3, R3, R4 ;  /* 0x0000000403037221 */ /* 0x000fce0000000000 */
.L_x_400:
[----:B------:R-:W-:Y:S05]  /*1a70*/  BSYNC.RECONVERGENT B0 ;  /* 0x0000000000007941 */ /* 0x000fea0003800200 */
.L_x_399:
[----:B------:R-:W-:-:S03]  /*1a80*/  UMOV UR4, 0xffffffff ;  /* 0xffffffff00047882 */ /* 0x000fc60000000000 */
[----:B------:R-:W-:Y:S05]  /*1a90*/  BRA.DIV UR4, `(.L_x_401) ;  /* 0x0000002204547947 */ /* 0x000fea000b800000 */
[----:B----4-:R0:W4:Y:S04]  /*1aa0*/  SHFL.DOWN PT, R5, R0, 0x8, 0x1f ;  /* 0x09001f0000057f89 */ /* 0x01012800000e0000 */
[----:B------:R0:W0:Y:S04]  /*1ab0*/  SHFL.DOWN PT, R4, R3, 0x8, 0x1f ;  /* 0x09001f0003047f89 */ /* 0x00002800000e0000 */
[----:B------:R0:W0:Y:S02]  /*1ac0*/  SHFL.DOWN PT, R14, R2, 0x8, 0x1f ;  /* 0x09001f00020e7f89 */ /* 0x00002400000e0000 */
.L_x_449:
        /* <DEDUP_REMOVED lines=10> */
[----:B---3--:R-:W-:Y:S02]  /*1b70*/  MOV R2, R11 ;  /* 0x0000000b00027202 */ /* 0x008fe40000000f00 */
[----:B------:R-:W0:Y:S05]  /*1b80*/  MUFU.RCP R13, R12 ;  /* 0x0000000c000d7308 */ /* 0x000e2a0000001000 */
[----:B------:R-:W-:-:S04]  /*1b90*/  @!P2 FMUL R14, R14, 16777216 ;  /* 0x4b8000000e0ea820 */ /* 0x000fc80000400000 */
[----:B0-----:R-:W-:-:S04]  /*1ba0*/  FMUL R13, R13, R14 ;  /* 0x0000000e0d0d7220 */ /* 0x001fc80000400000 */
[C---:B------:R-:W-:Y:S01]  /*1bb0*/  FFMA R4, R13.reuse, R15, R4 ;  /* 0x0000000f0d047223 */ /* 0x040fe20000000004 */
[----:B------:R-:W-:-:S03]  /*1bc0*/  FFMA R0, R13, R5, R0 ;  /* 0x000000050d007223 */ /* 0x000fc60000000000 */
[----:B------:R-:W-:-:S07]  /*1bd0*/  FADD R3, R3, R4 ;  /* 0x0000000403037221 */ /* 0x000fce0000000000 */
.L_x_403:
[----:B------:R-:W-:Y:S05]  /*1be0*/  BSYNC.RECONVERGENT B0 ;  /* 0x0000000000007941 */ /* 0x000fea0003800200 */
.L_x_402:
[----:B------:R-:W-:-:S03]  /*1bf0*/  UMOV UR4, 0xffffffff ;  /* 0xffffffff00047882 */ /* 0x000fc60000000000 */
[----:B------:R-:W-:Y:S05]  /*1c00*/  BRA.DIV UR4, `(.L_x_404) ;  /* 0x0000002204547947 */ /* 0x000fea000b800000 */
[----:B----4-:R0:W4:Y:S04]  /*1c10*/  SHFL.DOWN PT, R5, R0, 0x4, 0x1f ;  /* 0x08801f0000057f89 */ /* 0x01012800000e0000 */
[----:B------:R0:W0:Y:S04]  /*1c20*/  SHFL.DOWN PT, R4, R3, 0x4, 0x1f ;  /* 0x08801f0003047f89 */ /* 0x00002800000e0000 */
[----:B------:R0:W0:Y:S02]  /*1c30*/  SHFL.DOWN PT, R14, R2, 0x4, 0x1f ;  /* 0x08801f00020e7f89 */ /* 0x00002400000e0000 */
.L_x_454:
        /* <DEDUP_REMOVED lines=17> */
.L_x_406:
[----:B------:R-:W-:Y:S05]  /*1d50*/  BSYNC.RECONVERGENT B0 ;  /* 0x0000000000007941 */ /* 0x000fea0003800200 */
.L_x_405:
[----:B------:R-:W-:-:S03]  /*1d60*/  UMOV UR4, 0xffffffff ;  /* 0xffffffff00047882 */ /* 0x000fc60000000000 */
[----:B------:R-:W-:Y:S05]  /*1d70*/  BRA.DIV UR4, `(.L_x_407) ;  /* 0x0000002204547947 */ /* 0x000fea000b800000 */
[----:B----4-:R0:W4:Y:S04]  /*1d80*/  SHFL.DOWN PT, R5, R0, 0x2, 0x1f ;  /* 0x08401f0000057f89 */ /* 0x01012800000e0000 */
[----:B------:R0:W0:Y:S04]  /*1d90*/  SHFL.DOWN PT, R4, R3, 0x2, 0x1f ;  /* 0x08401f0003047f89 */ /* 0x00002800000e0000 */
[----:B------:R0:W0:Y:S02]  /*1da0*/  SHFL.DOWN PT, R14, R2, 0x2, 0x1f ;  /* 0x08401f00020e7f89 */ /* 0x00002400000e0000 */
.L_x_459:
        /* <DEDUP_REMOVED lines=17> */
.L_x_409:
[----:B------:R-:W-:Y:S05]  /*1ec0*/  BSYNC.RECONVERGENT B0 ;  /* 0x0000000000007941 */ /* 0x000fea0003800200 */
.L_x_408:
[----:B------:R-:W-:-:S03]  /*1ed0*/  UMOV UR4, 0xffffffff ;  /* 0xffffffff00047882 */ /* 0x000fc60000000000 */
[----:B------:R-:W-:Y:S05]  /*1ee0*/  BRA.DIV UR4, `(.L_x_410) ;  /* 0x0000002204547947 */ /* 0x000fea000b800000 */
[----:B----4-:R0:W4:Y:S04]  /*1ef0*/  SHFL.DOWN PT, R5, R0, 0x1, 0x1f ;  /* 0x08201f0000057f89 */ /* 0x01012800000e0000 */
[----:B------:R0:W0:Y:S04]  /*1f00*/  SHFL.DOWN PT, R4, R3, 0x1, 0x1f ;  /* 0x08201f0003047f89 */ /* 0x00002800000e0000 */
[----:B------:R0:W0:Y:S02]  /*1f10*/  SHFL.DOWN PT, R14, R2, 0x1, 0x1f ;  /* 0x08201f00020e7f89 */ /* 0x00002400000e0000 */
.L_x_464:
[----:B------:R-:W-:Y:S01]  /*1f20*/  LOP3.LUT R11, R25, 0x1f, RZ, 0xc0, !PT ;  /* 0x0000001f190b7812 */ /* 0x000fe200078ec0ff */
[----:B------:R-:W-:Y:S01]  /*1f30*/  BSSY.RECONVERGENT B0, `(.L_x_411) ;  /* 0x0000013000007945 */ /* 0x000fe20003800200 */
[----:B0-----:R-:W-:Y:S02]  /*1f40*/  FSETP.NEU.AND P3, PT, R14, RZ, PT ;  /* 0x000000ff0e00720b */ /* 0x001fe40003f6d000 */
[----:B------:R-:W-:-:S13]  /*1f50*/  ISETP.NE.AND P2, PT, R11, RZ, PT ;  /* 0x000000ff0b00720c */ /* 0x000fda0003f45270 */
[----:B------:R-:W0:Y:S01]  /*1f60*/  @!P2 S2R R27, SR_CgaCtaId ;  /* 0x00000000001ba919 */ /* 0x000e220000008800 */
[----:B------:R-:W-:Y:S05]  /*1f70*/  @!P3 BRA `(.L_x_412) ;  /* 0x000000000038b947 */ /* 0x000fea0003800000 */
[----:B------:R-:W-:Y:S01]  /*1f80*/  FADD R12, R2, R14 ;  /* 0x0000000e020c7221 */ /* 0x000fe20000000000 */
[----:B----4-:R-:W-:-:S03]  /*1f90*/  FADD R15, -R0, R5 ;  /* 0x00000005000f7221 */ /* 0x010fc60000000100 */
[C---:B------:R-:W-:Y:S01]  /*1fa0*/  FMUL R13, R12.reuse, 16777216 ;  /* 0x4b8000000c0d7820 */ /* 0x040fe20000400000 */
[----:B------:R-:W-:Y:S01]  /*1fb0*/  FSETP.GEU.AND P3, PT, |R12|, 1.175494350822287508e-38, PT ;  /* 0x008000000c00780b */ /* 0x000fe20003f6e200 */
[----:B------:R-:W-:-:S03]  /*1fc0*/  FMUL R5, R15, R15 ;  /* 0x0000000f0f057220 */ /* 0x000fc60000400000 */
[----:B------:R-:W-:Y:S01]  /*1fd0*/  FSEL R13, R13, R12, !P3 ;  /* 0x0000000c0d0d7208 */ /* 0x000fe20005800000 */
[----:B---3--:R-:W-:-:S05]  /*1fe0*/  FMUL R2, R2, R5 ;  /* 0x0000000502027220 */ /* 0x008fca0000400000 */
[----:B------:R-:W3:Y:S03]  /*1ff0*/  MUFU.RCP R13, R13 ;  /* 0x0000000d000d7308 */ /* 0x000ee60000001000 */
[----:B------:R-:W-:-:S04]  /*2000*/  @!P3 FMUL R14, R14, 16777216 ;  /* 0x4b8000000e0eb820 */ /* 0x000fc80000400000 */
[----:B---3--:R-:W-:-:S04]  /*2010*/  FMUL R5, R13, R14 ;  /* 0x0000000e0d057220 */ /* 0x008fc80000400000 */
[C---:B------:R-:W-:Y:S01]  /*2020*/  FFMA R4, R5.reuse, R2, R4 ;  /* 0x0000000205047223 */ /* 0x040fe20000000004 */
[----:B------:R-:W-:Y:S02]  /*2030*/  IMAD.MOV.U32 R2, RZ, RZ, R12 ;  /* 0x000000ffff027224 */ /* 0x000fe400078e000c */
[----:B------:R-:W-:Y:S01]  /*2040*/  FFMA R0, R5, R15, R0 ;  /* 0x0000000f05007223 */ /* 0x000fe20000000000 */
[----:B------:R-:W-:-:S07]  /*2050*/  FADD R3, R3, R4 ;  /* 0x0000000403037221 */ /* 0x000fce0000000000 */
.L_x_412:
[----:B------:R-:W-:Y:S05]  /*2060*/  BSYNC.RECONVERGENT B0 ;  /* 0x0000000000007941 */ /* 0x000fea0003800200 */
.L_x_411:
[----:B------:R-:W5:Y:S01]  /*2070*/  S2UR UR5, SR_CgaCtaId ;  /* 0x00000000000579c3 */ /* 0x000f620000008800 */
[----:B------:R-:W-:Y:S01]  /*2080*/  UMOV UR4, 0x400 ;  /* 0x0000040000047882 */ /* 0x000fe20000000000 */
[----:B------:R-:W-:Y:S01]  /*2090*/  @!P2 MOV R4, 0x400 ;  /* 0x000004000004a802 */ /* 0x000fe20000000f00 */
[----:B------:R-:W-:Y:S01]  /*20a0*/  UIADD3 UR6, UPT, UPT, UR4, 0x100, URZ ;  /* 0x0000010004067890 */ /* 0x000fe2000fffe0ff */
[----:B------:R-:W-:Y:S01]  /*20b0*/  ISETP.GT.U32.AND P3, PT, R25, 0x1f, PT ;  /* 0x0000001f1900780c */ /* 0x000fe20003f64070 */
[----:B------:R-:W-:Y:S01]  /*20c0*/  UIADD3 UR4, UPT, UPT, UR4, 0x80, URZ ;  /* 0x0000008004047890 */ /* 0x000fe2000fffe0ff */
[----:B0-----:R-:W-:-:S04]  /*20d0*/  @!P2 LEA R4, R27, R4, 0x18 ;  /* 0x000000041b04a211 */ /* 0x001fc800078ec0ff */
[----:B----4-:R-:W-:Y:S01]  /*20e0*/  @!P2 LEA.HI R5, R25, R4, RZ, 0x1d ;  /* 0x000000041905a211 */ /* 0x010fe200078fe8ff */
[----:B-----5:R-:W-:Y:S02]  /*20f0*/  ULEA UR6, UR5, UR6, 0x18 ;  /* 0x0000000605067291 */ /* 0x020fe4000f8ec0ff */
[----:B------:R-:W-:-:S04]  /*2100*/  ULEA UR4, UR5, UR4, 0x18 ;  /* 0x0000000405047291 */ /* 0x000fc8000f8ec0ff */
[C---:B------:R-:W-:Y:S02]  /*2110*/  LEA.HI R13, R25.reuse, UR6, RZ, 0x1d ;  /* 0x00000006190d7c11 */ /* 0x040fe4000f8fe8ff */
[----:B------:R-:W-:Y:S01]  /*2120*/  LEA.HI R4, R25, UR4, RZ, 0x1d ;  /* 0x0000000419047c11 */ /* 0x000fe2000f8fe8ff */
[----:B------:R-:W-:Y:S05]  /*2130*/  WARPSYNC.ALL ;  /* 0x0000000000007948 */ /* 0x000fea0003800000 */
[----:B------:R-:W-:Y:S06]  /*2140*/  BAR.SYNC.DEFER_BLOCKING 0x0 ;  /* 0x0000000000007b1d */ /* 0x000fec0000010000 */
[----:B------:R0:W-:Y:S04]  /*2150*/  @!P2 STS [R5], R0 ;  /* 0x000000000500a388 */ /* 0x0001e80000000800 */
[----:B------:R0:W-:Y:S04]  /*2160*/  @!P2 STS [R4], R3 ;  /* 0x000000030400a388 */ /* 0x0001e80000000800 */
[----:B------:R0:W-:Y:S01]  /*2170*/  @!P2 STS [R13], R2 ;  /* 0x000000020d00a388 */ /* 0x0001e20000000800 */
[----:B------:R-:W-:Y:S06]  /*2180*/  BAR.SYNC.DEFER_BLOCKING 0x0 ;  /* 0x0000000000007b1d */ /* 0x000fec0000010000 */
[----:B------:R-:W-:Y:S05]  /*2190*/  @P3 BRA `(.L_x_413) ;  /* 0x00000008002c3947 */ /* 0x000fea0003800000 */
[----:B------:R-:W-:Y:S01]  /*21a0*/  BSSY.RECONVERGENT B0, `(.L_x_414) ;  /* 0x0000011000007945 */ /* 0x000fe20003800200 */
[----:B0--3--:R-:W-:Y:S01]  /*21b0*/  HFMA2 R0, -RZ, RZ, 0, 0 ;  /* 0x00000000ff007431 */ /* 0x009fe200000001ff */
[----:B------:R-:W-:Y:S02]  /*21c0*/  CS2R R2, SRZ ;  /* 0x0000000000027805 */ /* 0x000fe4000001ff00 */
        /* <DEDUP_REMOVED lines=12> */
[----:B------:R-:W3:Y:S04]  /*2290*/  LDS R0, [R0] ;  /* 0x0000000000007984 */ /* 0x000ee80000000800 */
[----:B------:R-:W4:Y:S02]  /*22a0*/  LDS R3, [R3] ;  /* 0x0000000003037984 */ /* 0x000f240000000800 */
.L_x_415:
[----:B------:R-:W-:Y:S05]  /*22b0*/  BSYNC.RECONVERGENT B0 ;  /* 0x0000000000007941 */ /* 0x000fea0003800200 */
.L_x_414:
[----:B------:R-:W-:-:S03]  /*22c0*/  UMOV UR4, 0xffffffff ;  /* 0xffffffff00047882 */ /* 0x000fc60000000000 */
[----:B------:R-:W-:Y:S05]  /*22d0*/  BRA.DIV UR4, `(.L_x_416) ;  /* 0x0000001e04b47947 */ /* 0x000fea000b800000 */
[----:B0-----:R0:W0:Y:S01]  /*22e0*/  SHFL.DOWN PT, R5, R2, 0x10, 0x1f ;  /* 0x0a001f0002057f89 */ /* 0x00102200000e0000 */
[----:B------:R-:W-:-:S03]  /*22f0*/  NOP ;  /* 0x0000000000007918 */ /* 0x000fc60000000000 */
[----:B----4-:R4:W0:Y:S04]  /*2300*/  SHFL.DOWN PT, R4, R3, 0x10, 0x1f ;  /* 0x0a001f0003047f89 */ /* 0x01082800000e0000 */
[----:B---3--:R4:W3:Y:S02]  /*2310*/  SHFL.DOWN PT, R14, R0, 0x10, 0x1f ;  /* 0x0a001f00000e7f89 */ /* 0x0088e400000e0000 */
.L_x_469:
[----:B---3--:R-:W-:Y:S01]  /*2320*/  FSETP.NEU.AND P3, PT, R14, RZ, PT ;  /* 0x000000ff0e00720b */ /* 0x008fe20003f6d000 */
        /* <DEDUP_REMOVED lines=16> */
.L_x_418:
[----:B------:R-:W-:Y:S05]  /*2430*/  BSYNC.RECONVERGENT B0 ;  /* 0x0000000000007941 */ /* 0x000fea0003800200 */
.L_x_417:
[----:B------:R-:W-:-:S03]  /*2440*/  UMOV UR4, 0xffffffff ;  /* 0xffffffff00047882 */ /* 0x000fc60000000000 */
[----:B------:R-:W-:Y:S05]  /*2450*/  BRA.DIV UR4, `(.L_x_419) ;  /* 0x0000001e04a87947 */ /* 0x000fea000b800000 */
[----:B0-----:R0:W3:Y:S04]  /*2460*/  SHFL.DOWN PT, R5, R2, 0x8, 0x1f ;  /* 0x09001f0002057f89 */ /* 0x0010e800000e0000 */
[----:B------:R0:W0:Y:S04]  /*2470*/  SHFL.DOWN PT, R4, R3, 0x8, 0x1f ;  /* 0x09001f0003047f89 */ /* 0x00002800000e0000 */
[----:B------:R0:W0:Y:S02]  /*2480*/  SHFL.DOWN PT, R14, R0, 0x8, 0x1f ;  /* 0x09001f00000e7f89 */ /* 0x00002400000e0000 */
.L_x_474:
[----:B0-----:R-:W-:Y:S01]  /*2490*/  FSETP.NEU.AND P3, PT, R14, RZ, PT ;  /* 0x000000ff0e00720b */ /* 0x001fe20003f6d000 */
[----:B------:R-:W-:-:S12]  /*24a0*/  BSSY.RECONVERGENT B0, `(.L_x_420) ;  /* 0x0000010000007945 */ /* 0x000fd80003800200 */
[----:B------:R-:W-:Y:S05]  /*24b0*/  @!P3 BRA `(.L_x_421) ;  /* 0x000000000038b947 */ /* 0x000fea0003800000 */
[----:B------:R-:W-:Y:S01]  /*24c0*/  FADD R11, R0, R14 ;  /* 0x0000000e000b7221 */ /* 0x000fe20000000000 */
[----:B---3--:R-:W-:-:S03]  /*24d0*/  FADD R5, -R2, R5 ;  /* 0x0000000502057221 */ /* 0x008fc60000000100 */
        /* <DEDUP_REMOVED lines=12> */
.L_x_421:
[----:B------:R-:W-:Y:S05]  /*25a0*/  BSYNC.RECONVERGENT B0 ;  /* 0x0000000000007941 */ /* 0x000fea0003800200 */
.L_x_420:
[----:B------:R-:W-:-:S03]  /*25b0*/  UMOV UR4, 0xffffffff ;  /* 0xffffffff00047882 */ /* 0x000fc60000000000 */
[----:B------:R-:W-:Y:S05]  /*25c0*/  BRA.DIV UR4, `(.L_x_422) ;  /* 0x0000001e04a87947 */ /* 0x000fea000b800000 */
[----:B---3--:R0:W3:Y:S04]  /*25d0*/  SHFL.DOWN PT, R5, R2, 0x4, 0x1f ;  /* 0x08801f0002057f89 */ /* 0x0080e800000e0000 */
[----:B------:R0:W0:Y:S04]  /*25e0*/  SHFL.DOWN PT, R4, R3, 0x4, 0x1f ;  /* 0x08801f0003047f89 */ /* 0x00002800000e0000 */
[----:B------:R0:W0:Y:S02]  /*25f0*/  SHFL.DOWN PT, R14, R0, 0x4, 0x1f ;  /* 0x08801f00000e7f89 */ /* 0x00002400000e0000 */
.L_x_479:
        /* <DEDUP_REMOVED lines=17> */
.L_x_424:
[----:B------:R-:W-:Y:S05]  /*2710*/  BSYNC.RECONVERGENT B0 ;  /* 0x0000000000007941 */ /* 0x000fea0003800200 */
.L_x_423:
[----:B------:R-:W-:-:S03]  /*2720*/  UMOV UR4, 0xffffffff ;  /* 0xffffffff00047882 */ /* 0x000fc60000000000 */
[----:B------:R-:W-:Y:S05]  /*2730*/  BRA.DIV UR4, `(.L_x_425) ;  /* 0x0000001e04a87947 */ /* 0x000fea000b800000 */
[----:B---3--:R0:W3:Y:S04]  /*2740*/  SHFL.DOWN PT, R5, R2, 0x2, 0x1f ;  /* 0x08401f0002057f89 */ /* 0x0080e800000e0000 */
[----:B------:R0:W0:Y:S04]  /*2750*/  SHFL.DOWN PT, R4, R3, 0x2, 0x1f ;  /* 0x08401f0003047f89 */ /* 0x00002800000e0000 */
[----:B------:R0:W0:Y:S02]  /*2760*/  SHFL.DOWN PT, R14, R0, 0x2, 0x1f ;  /* 0x08401f00000e7f89 */ /* 0x00002400000e0000 */
.L_x_484:
        /* <DEDUP_REMOVED lines=17> */
.L_x_427:
[----:B------:R-:W-:Y:S05]  /*2880*/  BSYNC.RECONVERGENT B0 ;  /* 0x0000000000007941 */ /* 0x000fea0003800200 */
.L_x_426:
[----:B------:R-:W-:-:S03]  /*2890*/  UMOV UR4, 0xffffffff ;  /* 0xffffffff00047882 */ /* 0x000fc60000000000 */
[----:B------:R-:W-:Y:S05]  /*28a0*/  BRA.DIV UR4, `(.L_x_428) ;  /* 0x0000001e04a87947 */ /* 0x000fea000b800000 */
[----:B---3--:R0:W3:Y:S04]  /*28b0*/  SHFL.DOWN PT, R5, R2, 0x1, 0x1f ;  /* 0x08201f0002057f89 */ /* 0x0080e800000e0000 */
[----:B------:R0:W0:Y:S04]  /*28c0*/  SHFL.DOWN PT, R4, R3, 0x1, 0x1f ;  /* 0x08201f0003047f89 */ /* 0x00002800000e0000 */
[----:B------:R0:W0:Y:S02]  /*28d0*/  SHFL.DOWN PT, R14, R0, 0x1, 0x1f ;  /* 0x08201f00000e7f89 */ /* 0x00002400000e0000 */
.L_x_489:
[----:B------:R-:W5:Y:S01]  /*28e0*/  @!P2 S2R R12, SR_CgaCtaId ;  /* 0x00000000000ca919 */ /* 0x000f620000008800 */
[----:B0-----:R-:W-:Y:S01]  /*28f0*/  FSETP.NEU.AND P3, PT, R14, RZ, PT ;  /* 0x000000ff0e00720b */ /* 0x001fe20003f6d000 */
[----:B------:R-:W-:Y:S01]  /*2900*/  BSSY.RECONVERGENT B0, `(.L_x_429) ;  /* 0x0000012000007945 */ /* 0x000fe20003800200 */
[----:B------:R-:W-:-:S04]  /*2910*/  @!P2 MOV R11, 0x400 ;  /* 0x00000400000ba802 */ /* 0x000fc80000000f00 */
[----:B-----5:R-:W-:-:S07]  /*2920*/  @!P2 LEA R27, R12, R11, 0x18 ;  /* 0x0000000b0c1ba211 */ /* 0x020fce00078ec0ff */
        /* <DEDUP_REMOVED lines=15> */
.L_x_430:
[----:B------:R-:W-:Y:S05]  /*2a20*/  BSYNC.RECONVERGENT B0 ;  /* 0x0000000000007941 */ /* 0x000fea0003800200 */
.L_x_429:
[----:B------:R0:W-:Y:S04]  /*2a30*/  @!P2 STS.64 [R27+0x180], R2 ;  /* 0x000180021b00a388 */ /* 0x0001e80000000a00 */
[----:B------:R0:W-:Y:S02]  /*2a40*/  @!P2 STS [R27+0x188], R0 ;  /* 0x000188001b00a388 */ /* 0x0001e40000000800 */
.L_x_413:
[----:B------:R-:W0:Y:S02]  /*2a50*/  LDCU.64 UR4, c[0x0][0x3d0] ;  /* 0x00007a00ff0477ac */ /* 0x000e240008000a00 */
[----:B0--34-:R-:W0:Y:S01]  /*2a60*/  F2F.F32.F64 R0, UR4 ;  /* 0x0000000400007d10 */ /* 0x019e220008301000 */
[----:B------:R-:W-:Y:S05]  /*2a70*/  WARPSYNC.ALL ;  /* 0x0000000000007948 */ /* 0x000fea0003800000 */
[----:B------:R-:W3:Y:S01]  /*2a80*/  S2R R24, SR_CgaCtaId ;  /* 0x0000000000187919 */ /* 0x000ee20000008800 */
[----:B------:R-:W-:Y:S01]  /*2a90*/  MOV R3, 0x400 ;  /* 0x0000040000037802 */ /* 0x000fe20000000f00 */
[----:B------:R-:W-:Y:S03]  /*2aa0*/  BAR.SYNC.DEFER_BLOCKING 0x0 ;  /* 0x0000000000007b1d */ /* 0x000fe60000010000 */
[----:B---3--:R-:W-:-:S05]  /*2ab0*/  LEA R3, R24, R3, 0x18 ;  /* 0x0000000318037211 */ /* 0x008fca00078ec0ff */
[----:B------:R-:W3:Y:S02]  /*2ac0*/  LDS.128 R12, [R3+0x180] ;  /* 0x00018000030c7984 */ /* 0x000ee40000000c00 */
[----:B---3--:R-:W-:-:S13]  /*2ad0*/  FSETP.GEU.AND P2, PT, |R14|, 1.175494350822287508e-38, PT ;  /* 0x008000000e00780b */ /* 0x008fda0003f4e200 */
[----:B------:R-:W-:Y:S01]  /*2ae0*/  @!P2 FMUL R14, R14, 16777216 ;  /* 0x4b8000000e0ea820 */ /* 0x000fe20000400000 */
[----:B------:R-:W-:-:S05]  /*2af0*/  @!P2 FMUL R13, R13, 16777216 ;  /* 0x4b8000000d0da820 */ /* 0x000fca0000400000 */
[----:B------:R-:W3:Y:S02]  /*2b00*/  MUFU.RCP R14, R14 ;  /* 0x0000000e000e7308 */ /* 0x000ee40000001000 */
[----:B---3--:R-:W-:-:S05]  /*2b10*/  FMUL R13, R14, R13 ;  /* 0x0000000d0e0d7220 */ /* 0x008fca0000400000 */
        /* <DEDUP_REMOVED lines=22> */
.L_x_431:
[----:B------:R-:W0:Y:S02]  /*2c80*/  MUFU.RSQ R0, R0 ;  /* 0x0000000000007308 */ /* 0x000e240000001400 */
.L_x_432:
[----:B------:R-:W-:Y:S01]  /*2c90*/  ISETP.NE.AND P2, PT, R25, RZ, PT ;  /* 0x000000ff1900720c */ /* 0x000fe20003f45270 */
[----:B------:R-:W3:Y:S01]  /*2ca0*/  LDCU.128 UR4, c[0x0][0x3a0] ;  /* 0x00007400ff0477ac */ /* 0x000ee20008000c00 */
[----:B------:R-:W-:Y:S11]  /*2cb0*/  BSSY.RECONVERGENT B0, `(.L_x_433) ;  /* 0x0000010000007945 */ /* 0x000ff60003800200 */
[----:B------:R-:W-:Y:S05]  /*2cc0*/  @P2 BRA `(.L_x_434) ;  /* 0x0000000000382947 */ /* 0x000fea0003800000 */
[----:B------:R-:W4:Y:S01]  /*2cd0*/  LDCU.64 UR8, c[0x0][0x3d8] ;  /* 0x00007b00ff0877ac */ /* 0x000f220008000a00 */
[----:B------:R-:W-:Y:S02]  /*2ce0*/  SHF.L.U32 R4, R20, 0x2, RZ ;  /* 0x0000000214047819 */ /* 0x000fe400000006ff */
[C---:B-1----:R-:W-:Y:S01]  /*2cf0*/  R2UR UR12, R16.reuse ;  /* 0x00000000100c72ca */ /* 0x042fe200000e0000 */
[----:B------:R-:W1:Y:S01]  /*2d00*/  LDCU.64 UR10, c[0x0][0x3e0] ;  /* 0x00007c00ff0a77ac */ /* 0x000e620008000a00 */
[C---:B------:R-:W-:Y:S02]  /*2d10*/  R2UR UR13, R17.reuse ;  /* 0x00000000110d72ca */ /* 0x040fe400000e0000 */
[----:B------:R-:W-:Y:S02]  /*2d20*/  R2UR UR14, R16 ;  /* 0x00000000100e72ca */ /* 0x000fe400000e0000 */
[----:B------:R-:W-:Y:S02]  /*2d30*/  R2UR UR15, R17 ;  /* 0x00000000110f72ca */ /* 0x000fe400000e0000 */
[----:B------:R-:W-:-:S02]  /*2d40*/  SHF.L.U64.HI R5, R20, 0x2, R21 ;  /* 0x0000000214057819 */ /* 0x000fc40000010215 */
[C---:B----4-:R-:W-:Y:S02]  /*2d50*/  IADD3 R2, P2, PT, R4.reuse, UR8, RZ ;  /* 0x0000000804027c10 */ /* 0x050fe4000ff5e0ff */
[----:B-1----:R-:W-:Y:S02]  /*2d60*/  IADD3 R4, P3, PT, R4, UR10, RZ ;  /* 0x0000000a04047c10 */ /* 0x002fe4000ff7e0ff */
[C---:B------:R-:W-:Y:S02]  /*2d70*/  IADD3.X R3, PT, PT, R5.reuse, UR9, RZ, P2, !PT ;  /* 0x0000000905037c10 */ /* 0x040fe400097fe4ff */
[----:B------:R-:W-:-:S03]  /*2d80*/  IADD3.X R5, PT, PT, R5, UR11, RZ, P3, !PT ;  /* 0x0000000b05057c10 */ /* 0x000fc60009ffe4ff */
[----:B------:R4:W-:Y:S04]  /*2d90*/  STG.E desc[UR12][R2.64], R12 ;  /* 0x0000000c02007986 */ /* 0x0009e8000c10190c */
[----:B0-----:R4:W-:Y:S02]  /*2da0*/  STG.E desc[UR14][R4.64], R0 ;  /* 0x0000000004007986 */ /* 0x0019e4000c10190e */
.L_x_434:
[----:B---3--:R-:W-:Y:S05]  /*2db0*/  BSYNC.RECONVERGENT B0 ;  /* 0x0000000000007941 */ /* 0x008fea0003800200 */
.L_x_433:
[----:B------:R-:W-:Y:S04]  /*2dc0*/  BSSY.RECONVERGENT B0, `(.L_x_435) ;  /* 0x00000c9000007945 */ /* 0x000fe80003800200 */
[----:B------:R-:W-:Y:S05]  /*2dd0*/  @P0 BRA `(.L_x_436) ;  /* 0x0000000c001c0947 */ /* 0x000fea0003800000 */
[----:B------:R-:W-:Y:S01]  /*2de0*/  ISETP.NE.AND P0, PT, R10, RZ, PT ;  /* 0x000000ff0a00720c */ /* 0x000fe20003f05270 */
[----:B------:R-:W-:Y:S01]  /*2df0*/  BSSY.RECONVERGENT B1, `(.L_x_437) ;  /* 0x000005b000017945 */ /* 0x000fe20003800200 */
[----:B------:R-:W-:-:S11]  /*2e00*/  IMAD.MOV.U32 R11, RZ, RZ, R25 ;  /* 0x000000ffff0b7224 */ /* 0x000fd600078e0019 */
[----:B------:R-:W-:Y:S05]  /*2e10*/  @!P0 BRA `(.L_x_438) ;  /* 0x0000000400608947 */ /* 0x000fea0003800000 */
[----:B----4-:R-:W3:Y:S01]  /*2e20*/  LDC.64 R2, c[0x0][0x3b0] ;  /* 0x0000ec00ff027b82 */ /* 0x010ee20000000a00 */
[C---:B-1----:R-:W-:Y:S01]  /*2e30*/  R2UR UR10, R16.reuse ;  /* 0x00000000100a72ca */ /* 0x042fe200000e0000 */
[----:B------:R-:W1:Y:S01]  /*2e40*/  LDS R31, [R19] ;  /* 0x00000000131f7984 */ /* 0x000e620000000800 */
[C---:B------:R-:W-:Y:S02]  /*2e50*/  R2UR UR11, R17.reuse ;  /* 0x00000000110b72ca */ /* 0x040fe400000e0000 */
[----:B------:R-:W-:Y:S02]  /*2e60*/  R2UR UR8, R16 ;  /* 0x00000000100872ca */ /* 0x000fe400000e0000 */
[----:B------:R-:W-:Y:S01]  /*2e70*/  R2UR UR9, R17 ;  /* 0x00000000110972ca */ /* 0x000fe200000e0000 */
[----:B------:R-:W4:Y:S08]  /*2e80*/  LDC.64 R26, c[0x0][0x3a8] ;  /* 0x0000ea00ff1a7b82 */ /* 0x000f300000000a00 */
[----:B------:R-:W5:Y:S01]  /*2e90*/  LDG.E R11, desc[UR10][R6.64] ;  /* 0x0000000a060b7981 */ /* 0x000f62000c1e1900 */
[----:B------:R-:W-:Y:S01]  /*2ea0*/  LEA R13, R22, R19, 0x2 ;  /* 0x00000013160d7211 */ /* 0x000fe200078e10ff */
[----:B------:R-:W2:Y:S04]  /*2eb0*/  LDC.64 R4, c[0x0][0x3a0] ;  /* 0x0000e800ff047b82 */ /* 0x000ea80000000a00 */
[----:B------:R-:W0:Y:S01]  /*2ec0*/  LDS R33, [R13] ;  /* 0x000000000d217984 */ /* 0x000e220000000800 */
[----:B---3--:R-:W-:-:S05]  /*2ed0*/  IMAD.WIDE.U32 R2, R18, 0x2, R2 ;  /* 0x0000000212027825 */ /* 0x008fca00078e0002 */
[----:B------:R-:W5:Y:S01]  /*2ee0*/  LDG.E R28, desc[UR8][R2.64] ;  /* 0x00000008021c7981 */ /* 0x000f62000c1e1900 */
[----:B------:R-:W-:Y:S02]  /*2ef0*/  HFMA2 R15, -RZ, RZ, 0, 0 ;  /* 0x00000000ff0f7431 */ /* 0x000fe400000001ff */
[----:B------:R-:W-:Y:S02]  /*2f00*/  IMAD.MOV.U32 R14, RZ, RZ, R18 ;  /* 0x000000ffff0e7224 */ /* 0x000fe400078e0012 */
[----:B----4-:R-:W-:-:S04]  /*2f10*/  IMAD R29, R21, R26, RZ ;  /* 0x0000001a151d7224 */ /* 0x010fc800078e02ff */
[C---:B------:R-:W-:Y:S02]  /*2f20*/  IMAD R29, R20.reuse, R27, R29 ;  /* 0x0000001b141d7224 */ /* 0x040fe400078e021d */
[----:B------:R-:W-:-:S04]  /*2f30*/  IMAD.WIDE.U32 R14, R20, R26, R14 ;  /* 0x0000001a140e7225 */ /* 0x000fc800078e000e */
[----:B------:R-:W-:Y:S02]  /*2f40*/  IMAD.IADD R29, R15, 0x1, R29 ;  /* 0x000000010f1d7824 */ /* 0x000fe400078e021d */
[----:B-1----:R-:W-:-:S03]  /*2f50*/  FADD R31, -R12, R31 ;  /* 0x0000001f0c1f7221 */ /* 0x002fc60000000100 */
[----:B------:R-:W-:Y:S01]  /*2f60*/  LEA.HI R30, P0, R29, R14, RZ, 0x1 ;  /* 0x0000000e1d1e7211 */ /* 0x000fe200078108ff */
[----:B0-----:R-:W-:-:S03]  /*2f70*/  FMUL R31, R31, R0 ;  /* 0x000000001f1f7220 */ /* 0x001fc60000400000 */
[----:B------:R-:W-:Y:S01]  /*2f80*/  SHF.L.U32 R27, R30, 0x1, RZ ;  /* 0x000000011e1b7819 */ /* 0x000fe200000006ff */
[----:B------:R-:W-:-:S03]  /*2f90*/  FADD R33, -R12, R33 ;  /* 0x000000210c217221 */ /* 0x000fc60000000100 */
[----:B------:R-:W-:Y:S01]  /*2fa0*/  LOP3.LUT R27, R27, 0xfffffffc, RZ, 0xc0, !PT ;  /* 0xfffffffc1b1b7812 */ /* 0x000fe200078ec0ff */
[----:B------:R-:W-:Y:S01]  /*2fb0*/  FMUL R26, R33, R0 ;  /* 0x00000000211a7220 */ /* 0x000fe20000400000 */
[----:B------:R-:W-:-:S04]  /*2fc0*/  IMAD.X R33, RZ, RZ, R29, P0 ;  /* 0x000000ffff217224 */ /* 0x000fc800000e061d */
[----:B------:R-:W-:Y:S02]  /*2fd0*/  F2FP.F16.F32.PACK_AB R31, R26, R31 ;  /* 0x0000001f1a1f723e */ /* 0x000fe400000000ff */
[----:B------:R-:W-:Y:S02]  /*2fe0*/  SHF.L.U64.HI R30, R30, 0x1, R33 ;  /* 0x000000011e1e7819 */ /* 0x000fe40000010221 */
[----:B--2---:R-:W-:-:S04]  /*2ff0*/  IADD3 R26, P0, PT, R27, R4, RZ ;  /* 0x000000041b1a7210 */ /* 0x004fc80007f1e0ff */
[----:B------:R-:W-:Y:S02]  /*3000*/  IADD3.X R27, PT, PT, R30, R5, RZ, P0, !PT ;  /* 0x000000051e1b7210 */ /* 0x000fe400007fe4ff */
[----:B------:R-:W-:Y:S01]  /*3010*/  ISETP.NE.AND P0, PT, R10, 0x1, PT ;  /* 0x000000010a00780c */ /* 0x000fe20003f05270 */
[----:B-----5:R-:W-:Y:S02]  /*3020*/  HFMA2 R31, R31, R28, R11 ;  /* 0x0000001c1f1f7231 */ /* 0x020fe4000000000b */
[----:B------:R-:W-:-:S03]  /*3030*/  VIADD R11, R25, 0x100 ;  /* 0x00000100190b7836 */ /* 0x000fc60000000000 */
[----:B------:R3:W-:Y:S07]  /*3040*/  STG.E desc[UR8][R26.64], R31 ;  /* 0x0000001f1a007986 */ /* 0x0007ee000c101908 */
[----:B------:R-:W-:Y:S05]  /*3050*/  @!P0 BRA `(.L_x_438) ;  /* 0x0000000000d08947 */ /* 0x000fea0003800000 */
[C---:B------:R-:W-:Y:S01]  /*3060*/  R2UR UR8, R16.reuse ;  /* 0x00000000100872ca */ /* 0x040fe200000e0000 */
[----:B---3--:R-:W0:Y:S01]  /*3070*/  LDS R27, [R19+0x400] ;  /* 0x00040000131b7984 */ /* 0x008e220000000800 */
[C---:B------:R-:W-:Y:S02]  /*3080*/  R2UR UR9, R17.reuse ;  /* 0x00000000110972ca */ /* 0x040fe400000e0000 */
[----:B------:R-:W-:Y:S01]  /*3090*/  R2UR UR10, R16 ;  /* 0x00000000100a72ca */ /* 0x000fe200000e0000 */
[----:B------:R-:W1:Y:S01]  /*30a0*/  LDS R31, [R13+0x400] ;  /* 0x000400000d1f7984 */ /* 0x000e620000000800 */
[----:B------:R-:W-:-:S09]  /*30b0*/  R2UR UR11, R17 ;  /* 0x00000000110b72ca */ /* 0x000fd200000e0000 */
[----:B------:R-:W2:Y:S04]  /*30c0*/  LDG.E R28, desc[UR8][R2.64+0x400] ;  /* 0x00040008021c7981 */ /* 0x000ea8000c1e1900 */
[----:B------:R-:W2:Y:S01]  /*30d0*/  LDG.E R11, desc[UR10][R6.64+0x400] ;  /* 0x0004000a060b7981 */ /* 0x000ea2000c1e1900 */
[----:B------:R-:W-:-:S04]  /*30e0*/  IADD3 R33, P0, PT, R14, 0x200, RZ ;  /* 0x000002000e217810 */ /* 0x000fc80007f1e0ff */
[----:B------:R-:W-:-:S04]  /*30f0*/  IADD3.X R30, PT, PT, RZ, R29, RZ, P0, !PT ;  /* 0x0000001dff1e7210 */ /* 0x000fc800007fe4ff */
[----:B------:R-:W-:-:S05]  /*3100*/  LEA.HI R33, P0, R30, R33, RZ, 0x1 ;  /* 0x000000211e217211 */ /* 0x000fca00078108ff */
[----:B------:R-:W-:-:S05]  /*3110*/  IMAD.X R30, RZ, RZ, R30, P0 ;  /* 0x000000ffff1e7224 */ /* 0x000fca00000e061e */
[C---:B------:R-:W-:Y:S02]  /*3120*/  SHF.L.U64.HI R30, R33.reuse, 0x1, R30 ;  /* 0x00000001211e7819 */ /* 0x040fe4000001021e */
[----:B------:R-:W-:Y:S01]  /*3130*/  SHF.L.U32 R33, R33, 0x1, RZ ;  /* 0x0000000121217819 */ /* 0x000fe200000006ff */
[----:B0-----:R-:W-:-:S03]  /*3140*/  FADD R27, -R12, R27 ;  /* 0x0000001b0c1b7221 */ /* 0x001fc60000000100 */
[----:B------:R-:W-:Y:S01]  /*3150*/  LOP3.LUT R33, R33, 0xfffffffc, RZ, 0xc0, !PT ;  /* 0xfffffffc21217812 */ /* 0x000fe200078ec0ff */
[----:B-1----:R-:W-:Y:S01]  /*3160*/  FADD R31, -R12, R31 ;  /* 0x0000001f0c1f7221 */ /* 0x002fe20000000100 */
[----:B------:R-:W-:-:S03]  /*3170*/  FMUL R27, R27, R0 ;  /* 0x000000001b1b7220 */ /* 0x000fc60000400000 */
[----:B------:R-:W-:-:S05]  /*3180*/  FMUL R26, R31, R0 ;  /* 0x000000001f1a7220 */ /* 0x000fca0000400000 */
[----:B------:R-:W-:Y:S02]  /*3190*/  F2FP.F16.F32.PACK_AB R31, R26, R27 ;  /* 0x0000001b1a1f723e */ /* 0x000fe400000000ff */
[----:B------:R-:W-:-:S05]  /*31a0*/  IADD3 R26, P0, PT, R33, R4, RZ ;  /* 0x00000004211a7210 */ /* 0x000fca0007f1e0ff */
[----:B------:R-:W-:Y:S01]  /*31b0*/  IMAD.X R27, R30, 0x1, R5, P0 ;  /* 0x000000011e1b7824 */ /* 0x000fe200000e0605 */
[----:B------:R-:W-:Y:S01]  /*31c0*/  ISETP.NE.AND P0, PT, R10, 0x2, PT ;  /* 0x000000020a00780c */ /* 0x000fe20003f05270 */
[----:B--2---:R-:W-:Y:S01]  /*31d0*/  HFMA2 R31, R31, R28, R11 ;  /* 0x0000001c1f1f7231 */ /* 0x004fe2000000000b */
[----:B------:R-:W-:-:S04]  /*31e0*/  IADD3 R11, PT, PT, R25, 0x200, RZ ;  /* 0x00000200190b7810 */ /* 0x000fc80007ffe0ff */
[----:B------:R0:W-:Y:S07]  /*31f0*/  STG.E desc[UR8][R26.64], R31 ;  /* 0x0000001f1a007986 */ /* 0x0001ee000c101908 */
[----:B------:R-:W-:Y:S05]  /*3200*/  @!P0 BRA `(.L_x_438) ;  /* 0x0000000000648947 */ /* 0x000fea0003800000 */
[C---:B------:R-:W-:Y:S01]  /*3210*/  R2UR UR8, R16.reuse ;  /* 0x00000000100872ca */ /* 0x040fe200000e0000 */
[----:B------:R-:W1:Y:S01]  /*3220*/  LDS R13, [R13+0x800] ;  /* 0x000800000d0d7984 */ /* 0x000e620000000800 */
[C---:B------:R-:W-:Y:S02]  /*3230*/  R2UR UR9, R17.reuse ;  /* 0x00000000110972ca */ /* 0x040fe400000e0000 */
[----:B------:R-:W-:Y:S01]  /*3240*/  R2UR UR10, R16 ;  /* 0x00000000100a72ca */ /* 0x000fe200000e0000 */
[----:B------:R-:W2:Y:S01]  /*3250*/  LDS R15, [R19+0x800] ;  /* 0x00080000130f7984 */ /* 0x000ea20000000800 */
[----:B------:R-:W-:-:S09]  /*3260*/  R2UR UR11, R17 ;  /* 0x00000000110b72ca */ /* 0x000fd200000e0000 */
[----:B------:R3:W4:Y:S04]  /*3270*/  LDG.E R2, desc[UR8][R2.64+0x800] ;  /* 0x0008000802027981 */ /* 0x000728000c1e1900 */
[----:B------:R-:W4:Y:S01]  /*3280*/  LDG.E R11, desc[UR10][R6.64+0x800] ;  /* 0x0008000a060b7981 */ /* 0x000f22000c1e1900 */
[----:B------:R-:W-:-:S05]  /*3290*/  IADD3 R28, P0, PT, R14, 0x400, RZ ;  /* 0x000004000e1c7810 */ /* 0x000fca0007f1e0ff */
[----:B------:R-:W-:-:S05]  /*32a0*/  IMAD.X R29, RZ, RZ, R29, P0 ;  /* 0x000000ffff1d7224 */ /* 0x000fca00000e061d */
[----:B------:R-:W-:-:S04]  /*32b0*/  LEA.HI R28, P0, R29, R28, RZ, 0x1 ;  /* 0x0000001c1d1c7211 */ /* 0x000fc800078108ff */
[----:B0-----:R-:W-:-:S04]  /*32c0*/  SHF.L.U32 R26, R28, 0x1, RZ ;  /* 0x000000011c1a7819 */ /* 0x001fc800000006ff */
[----:B---3--:R-:W-:Y:S01]  /*32d0*/  LOP3.LUT R3, R26, 0xfffffffc, RZ, 0xc0, !PT ;  /* 0xfffffffc1a037812 */ /* 0x008fe200078ec0ff */
[C---:B-1----:R-:W-:Y:S01]  /*32e0*/  FADD R27, -R12.reuse, R13 ;  /* 0x0000000d0c1b7221 */ /* 0x042fe20000000100 */
[----:B--2---:R-:W-:-:S03]  /*32f0*/  FADD R15, -R12, R15 ;  /* 0x0000000f0c0f7221 */ /* 0x004fc60000000100 */
[----:B------:R-:W-:Y:S01]  /*3300*/  FMUL R14, R27, R0 ;  /* 0x000000001b0e7220 */ /* 0x000fe20000400000 */
[----:B------:R-:W-:Y:S01]  /*3310*/  IMAD.X R27, RZ, RZ, R29, P0 ;  /* 0x000000ffff1b7224 */ /* 0x000fe200000e061d */
[----:B------:R-:W-:Y:S01]  /*3320*/  IADD3 R4, P0, PT, R3, R4, RZ ;  /* 0x0000000403047210 */ /* 0x000fe20007f1e0ff */
[----:B------:R-:W-:-:S03]  /*3330*/  FMUL R15, R15, R0 ;  /* 0x000000000f0f7220 */ /* 0x000fc60000400000 */
[----:B------:R-:W-:Y:S02]  /*3340*/  SHF.L.U64.HI R26, R28, 0x1, R27 ;  /* 0x000000011c1a7819 */ /* 0x000fe4000001021b */
[----:B------:R-:W-:Y:S02]  /*3350*/  F2FP.F16.F32.PACK_AB R14, R14, R15 ;  /* 0x0000000f0e0e723e */ /* 0x000fe400000000ff */
[----:B------:R-:W-:-:S03]  /*3360*/  IADD3.X R5, PT, PT, R26, R5, RZ, P0, !PT ;  /* 0x000000051a057210 */ /* 0x000fc600007fe4ff */
[----:B----4-:R-:W-:Y:S02]  /*3370*/  HFMA2 R3, R14, R2, R11 ;  /* 0x000000020e037231 */ /* 0x010fe4000000000b */
[----:B------:R-:W-:-:S03]  /*3380*/  VIADD R11, R25, 0x300 ;  /* 0x00000300190b7836 */ /* 0x000fc60000000000 */
[----:B------:R0:W-:Y:S04]  /*3390*/  STG.E desc[UR8][R4.64], R3 ;  /* 0x0000000304007986 */ /* 0x0001e8000c101908 */
.L_x_438:
[----:B------:R-:W-:Y:S05]  /*33a0*/  BSYNC.RECONVERGENT B1 ;  /* 0x0000000000017941 */ /* 0x000fea0003800200 */
.L_x_437:
[----:B0---4-:R-:W-:-:S04]  /*33b0*/  LOP3.LUT R3, RZ, R25, RZ, 0x33, !PT ;  /* 0x00000019ff037212 */ /* 0x011fc800078e33ff */
[----:B------:R-:W-:-:S04]  /*33c0*/  IADD3 R3, PT, PT, R22, R3, RZ ;  /* 0x0000000316037210 */ /* 0x000fc80007ffe0ff */
[----:B------:R-:W-:-:S13]  /*33d0*/  ISETP.GE.U32.AND P0, PT, R3, 0x300, PT ;  /* 0x000003000300780c */ /* 0x000fda0003f06070 */
[----:B------:R-:W-:Y:S05]  /*33e0*/  @!P0 BRA `(.L_x_436) ;  /* 0x0000000400988947 */ /* 0x000fea0003800000 */
[----:B------:R-:W-:-:S05]  /*33f0*/  MOV R3, 0x400 ;  /* 0x0000040000037802 */ /* 0x000fca0000000f00 */
[----:B------:R-:W-:-:S05]  /*3400*/  VIADD R3, R3, 0x190 ;  /* 0x0000019003037836 */ /* 0x000fca0000000000 */
[----:B------:R-:W-:-:S07]  /*3410*/  LEA R24, R24, R3, 0x18 ;  /* 0x0000000318187211 */ /* 0x000fce00078ec0ff */
.L_x_439:
[----:B0-----:R-:W0:Y:S01]  /*3420*/  LDC.64 R4, c[0x0][0x3b0] ;  /* 0x0000ec00ff047b82 */ /* 0x001e220000000a00 */
[C---:B-1----:R-:W-:Y:S02]  /*3430*/  R2UR UR8, R16.reuse ;  /* 0x00000000100872ca */ /* 0x042fe400000e0000 */
[C---:B------:R-:W-:Y:S02]  /*3440*/  R2UR UR9, R17.reuse ;  /* 0x00000000110972ca */ /* 0x040fe400000e0000 */
[----:B------:R-:W-:Y:S02]  /*3450*/  R2UR UR10, R16 ;  /* 0x00000000100a72ca */ /* 0x000fe400000e0000 */
[----:B------:R-:W-:Y:S01]  /*3460*/  R2UR UR11, R17 ;  /* 0x00000000110b72ca */ /* 0x000fe200000e0000 */
[----:B------:R-:W1:Y:S01]  /*3470*/  LDC.64 R2, c[0x0][0x3b8] ;  /* 0x0000ee00ff027b82 */ /* 0x000e620000000a00 */
[----:B------:R-:W-:-:S05]  /*3480*/  SHF.L.U32 R14, R11, 0x1, RZ ;  /* 0x000000010b0e7819 */ /* 0x000fca00000006ff */
[----:B0-----:R-:W-:-:S05]  /*3490*/  IMAD.WIDE.U32 R4, R14, 0x2, R4 ;  /* 0x000000020e047825 */ /* 0x001fca00078e0004 */
[----:B---3--:R-:W3:Y:S01]  /*34a0*/  LDG.E R31, desc[UR8][R4.64] ;  /* 0x00000008041f7981 */ /* 0x008ee2000c1e1900 */
[----:B-1----:R-:W-:-:S05]  /*34b0*/  IMAD.WIDE.U32 R2, R14, 0x2, R2 ;  /* 0x000000020e027825 */ /* 0x002fca00078e0002 */
[----:B------:R-:W3:Y:S01]  /*34c0*/  LDG.E R28, desc[UR10][R2.64] ;  /* 0x0000000a021c7981 */ /* 0x000ee2000c1e1900 */
[----:B------:R-:W-:-:S05]  /*34d0*/  IMAD R29, R11, 0x4, R24 ;  /* 0x000000040b1d7824 */ /* 0x000fca00078e0218 */
[----:B------:R-:W-:Y:S01]  /*34e0*/  LEA R13, R22, R29, 0x2 ;  /* 0x0000001d160d7211 */ /* 0x000fe200078e10ff */
[----:B------:R-:W0:Y:S04]  /*34f0*/  LDS R27, [R29] ;  /* 0x000000001d1b7984 */ /* 0x000e280000000800 */
[----:B------:R-:W1:Y:S01]  /*3500*/  LDS R33, [R13] ;  /* 0x000000000d217984 */ /* 0x000e620000000800 */
[----:B------:R-:W-:Y:S01]  /*3510*/  IMAD R15, R21, UR6, RZ ;  /* 0x00000006150f7c24 */ /* 0x000fe2000f8e02ff */
[----:B------:R-:W-:Y:S02]  /*3520*/  R2UR UR12, R16 ;  /* 0x00000000100c72ca */ /* 0x000fe400000e0000 */
[----:B------:R-:W-:Y:S01]  /*3530*/  R2UR UR13, R17 ;  /* 0x00000000110d72ca */ /* 0x000fe200000e0000 */
[----:B------:R-:W-:Y:S01]  /*3540*/  IMAD R35, R20, UR7, R15 ;  /* 0x0000000714237c24 */ /* 0x000fe2000f8e020f */
[----:B------:R-:W-:Y:S01]  /*3550*/  LDS R37, [R13+0x400] ;  /* 0x000400000d257984 */ /* 0x000fe20000000800 */
[----:B------:R-:W-:-:S02]  /*3560*/  IMAD.MOV.U32 R15, RZ, RZ, RZ ;  /* 0x000000ffff0f7224 */ /* 0x000fc400078e00ff */
[----:B------:R-:W-:-:S05]  /*3570*/  IMAD.WIDE.U32 R14, R20, UR6, R14 ;  /* 0x00000006140e7c25 */ /* 0x000fca000f8e000e */
[----:B------:R-:W-:Y:S02]  /*3580*/  IADD3 R15, PT, PT, R35, R15, RZ ;  /* 0x0000000f230f7210 */ /* 0x000fe40007ffe0ff */
[----:B------:R-:W4:Y:S02]  /*3590*/  LDS R35, [R29+0x400] ;  /* 0x000400001d237984 */ /* 0x000f240000000800 */
[----:B------:R-:W-:Y:S01]  /*35a0*/  LEA.HI R32, P0, R15, R14, RZ, 0x1 ;  /* 0x0000000e0f207211 */ /* 0x000fe200078108ff */
[C---:B0-----:R-:W-:Y:S01]  /*35b0*/  FADD R27, -R12.reuse, R27 ;  /* 0x0000001b0c1b7221 */ /* 0x041fe20000000100 */
[----:B-1----:R-:W-:-:S03]  /*35c0*/  FADD R33, -R12, R33 ;  /* 0x000000210c217221 */ /* 0x002fc60000000100 */
[-C--:B------:R-:W-:Y:S01]  /*35d0*/  FMUL R27, R27, R0.reuse ;  /* 0x000000001b1b7220 */ /* 0x080fe20000400000 */
[----:B------:R-:W-:-:S05]  /*35e0*/  FMUL R26, R33, R0 ;  /* 0x00000000211a7220 */ /* 0x000fca0000400000 */
[----:B------:R-:W-:Y:S02]  /*35f0*/  F2FP.F16.F32.PACK_AB R30, R26, R27 ;  /* 0x0000001b1a1e723e */ /* 0x000fe400000000ff */
[----:B------:R-:W-:Y:S01]  /*3600*/  SHF.L.U32 R26, R32, 0x1, RZ ;  /* 0x00000001201a7819 */ /* 0x000fe200000006ff */
[----:B------:R-:W-:-:S03]  /*3610*/  IMAD.X R27, RZ, RZ, R15, P0 ;  /* 0x000000ffff1b7224 */ /* 0x000fc600000e060f */
[----:B------:R-:W-:Y:S02]  /*3620*/  LOP3.LUT R26, R26, 0xfffffffc, RZ, 0xc0, !PT ;  /* 0xfffffffc1a1a7812 */ /* 0x000fe400078ec0ff */
[----:B------:R-:W-:Y:S02]  /*3630*/  SHF.L.U64.HI R27, R32, 0x1, R27 ;  /* 0x00000001201b7819 */ /* 0x000fe4000001021b */
[----:B------:R-:W-:-:S04]  /*3640*/  IADD3 R26, P0, PT, R26, UR4, RZ ;  /* 0x000000041a1a7c10 */ /* 0x000fc8000ff1e0ff */
[----:B------:R-:W-:Y:S01]  /*3650*/  IADD3.X R27, PT, PT, R27, UR5, RZ, P0, !PT ;  /* 0x000000051b1b7c10 */ /* 0x000fe200087fe4ff */
[----:B---3--:R-:W-:-:S05]  /*3660*/  HFMA2 R33, R30, R31, R28 ;  /* 0x0000001f1e217231 */ /* 0x008fca000000001c */
[----:B------:R0:W-:Y:S04]  /*3670*/  STG.E desc[UR8][R26.64], R33 ;  /* 0x000000211a007986 */ /* 0x0001e8000c101908 */
[----:B------:R-:W3:Y:S04]  /*3680*/  LDG.E R31, desc[UR10][R4.64+0x400] ;  /* 0x0004000a041f7981 */ /* 0x000ee8000c1e1900 */
[----:B------:R-:W3:Y:S01]  /*3690*/  LDG.E R28, desc[UR12][R2.64+0x400] ;  /* 0x0004000c021c7981 */ /* 0x000ee2000c1e1900 */
[----:B------:R-:W-:Y:S01]  /*36a0*/  IADD3 R30, P0, PT, R14, 0x200, RZ ;  /* 0x000002000e1e7810 */ /* 0x000fe20007f1e0ff */
[C---:B----4-:R-:W-:Y:S01]  /*36b0*/  FADD R35, -R12.reuse, R35 ;  /* 0x000000230c237221 */ /* 0x050fe20000000100 */
[----:B------:R-:W-:Y:S01]  /*36c0*/  FADD R37, -R12, R37 ;  /* 0x000000250c257221 */ /* 0x000fe20000000100 */
[----:B------:R-:W1:Y:S02]  /*36d0*/  LDS R33, [R29+0x800] ;  /* 0x000800001d217984 */ /* 0x000e640000000800 */
[----:B------:R-:W-:-:S02]  /*36e0*/  IMAD.X R32, RZ, RZ, R15, P0 ;  /* 0x000000ffff207224 */ /* 0x000fc400000e060f */
[-C--:B------:R-:W-:Y:S01]  /*36f0*/  FMUL R35, R35, R0.reuse ;  /* 0x0000000023237220 */ /* 0x080fe20000400000 */
[----:B0-----:R-:W-:Y:S01]  /*3700*/  FMUL R26, R37, R0 ;  /* 0x00000000251a7220 */ /* 0x001fe20000400000 */
[----:B------:R-:W-:Y:S01]  /*3710*/  LDS R29, [R29+0xc00] ;  /* 0x000c00001d1d7984 */ /* 0x000fe20000000800 */
[----:B------:R-:W-:-:S03]  /*3720*/  LEA.HI R30, P0, R32, R30, RZ, 0x1 ;  /* 0x0000001e201e7211 */ /* 0x000fc600078108ff */
[----:B------:R-:W0:Y:S01]  /*3730*/  LDS R37, [R13+0x800] ;  /* 0x000800000d257984 */ /* 0x000e220000000800 */
[----:B------:R-:W-:Y:S02]  /*3740*/  IADD3.X R32, PT, PT, RZ, R32, RZ, P0, !PT ;  /* 0x00000020ff207210 */ /* 0x000fe400007fe4ff */
[----:B------:R-:W-:Y:S01]  /*3750*/  F2FP.F16.F32.PACK_AB R35, R26, R35 ;  /* 0x000000231a23723e */ /* 0x000fe200000000ff */
[----:B------:R-:W4:Y:S01]  /*3760*/  LDS R13, [R13+0xc00] ;  /* 0x000c00000d0d7984 */ /* 0x000f220000000800 */
[C---:B------:R-:W-:Y:S01]  /*3770*/  SHF.L.U64.HI R27, R30.reuse, 0x1, R32 ;  /* 0x000000011e1b7819 */ /* 0x040fe20000010220 */
[----:B------:R-:W-:-:S05]  /*3780*/  IMAD.SHL.U32 R30, R30, 0x2, RZ ;  /* 0x000000021e1e7824 */ /* 0x000fca00078e00ff */
[----:B------:R-:W-:-:S04]  /*3790*/  LOP3.LUT R26, R30, 0xfffffffc, RZ, 0xc0, !PT ;  /* 0xfffffffc1e1a7812 */ /* 0x000fc800078ec0ff */
[----:B------:R-:W-:-:S04]  /*37a0*/  IADD3 R26, P0, PT, R26, UR4, RZ ;  /* 0x000000041a1a7c10 */ /* 0x000fc8000ff1e0ff */
[----:B------:R-:W-:Y:S01]  /*37b0*/  IADD3.X R27, PT, PT, R27, UR5, RZ, P0, !PT ;  /* 0x000000051b1b7c10 */ /* 0x000fe200087fe4ff */
[----:B---3--:R-:W-:-:S05]  /*37c0*/  HFMA2 R35, R35, R31, R28 ;  /* 0x0000001f23237231 */ /* 0x008fca000000001c */
[----:B------:R3:W-:Y:S04]  /*37d0*/  STG.E desc[UR8][R26.64], R35 ;  /* 0x000000231a007986 */ /* 0x0007e8000c101908 */
[----:B------:R-:W5:Y:S04]  /*37e0*/  LDG.E R31, desc[UR10][R4.64+0x800] ;  /* 0x0008000a041f7981 */ /* 0x000f68000c1e1900 */
[----:B------:R-:W5:Y:S01]  /*37f0*/  LDG.E R28, desc[UR12][R2.64+0x800] ;  /* 0x0008000c021c7981 */ /* 0x000f62000c1e1900 */
[----:B------:R-:W-:-:S04]  /*3800*/  IADD3 R30, P0, PT, R14, 0x400, RZ ;  /* 0x000004000e1e7810 */ /* 0x000fc80007f1e0ff */
[----:B------:R-:W-:-:S04]  /*3810*/  IADD3.X R32, PT, PT, RZ, R15, RZ, P0, !PT ;  /* 0x0000000fff207210 */ /* 0x000fc800007fe4ff */
[----:B------:R-:W-:Y:S01]  /*3820*/  LEA.HI R30, P0, R32, R30, RZ, 0x1 ;  /* 0x0000001e201e7211 */ /* 0x000fe200078108ff */
[C---:B-1----:R-:W-:Y:S01]  /*3830*/  FADD R33, -R12.reuse, R33 ;  /* 0x000000210c217221 */ /* 0x042fe20000000100 */
[----:B0-----:R-:W-:-:S03]  /*3840*/  FADD R37, -R12, R37 ;  /* 0x000000250c257221 */ /* 0x001fc60000000100 */
[----:B------:R-:W-:Y:S02]  /*3850*/  IMAD.X R32, RZ, RZ, R32, P0 ;  /* 0x000000ffff207224 */ /* 0x000fe400000e0620 */
[-C--:B------:R-:W-:Y:S01]  /*3860*/  FMUL R33, R33, R0.reuse ;  /* 0x0000000021217220 */ /* 0x080fe20000400000 */
[----:B---3--:R-:W-:Y:S02]  /*3870*/  FMUL R26, R37, R0 ;  /* 0x00000000251a7220 */ /* 0x008fe40000400000 */
[C---:B------:R-:W-:Y:S02]  /*3880*/  SHF.L.U64.HI R27, R30.reuse, 0x1, R32 ;  /* 0x000000011e1b7819 */ /* 0x040fe40000010220 */
[----:B------:R-:W-:Y:S02]  /*3890*/  SHF.L.U32 R30, R30, 0x1, RZ ;  /* 0x000000011e1e7819 */ /* 0x000fe400000006ff */
[----:B------:R-:W-:Y:S02]  /*38a0*/  F2FP.F16.F32.PACK_AB R33, R26, R33 ;  /* 0x000000211a21723e */ /* 0x000fe400000000ff */
[----:B------:R-:W-:-:S04]  /*38b0*/  LOP3.LUT R26, R30, 0xfffffffc, RZ, 0xc0, !PT ;  /* 0xfffffffc1e1a7812 */ /* 0x000fc800078ec0ff */
[----:B------:R-:W-:-:S04]  /*38c0*/  IADD3 R26, P0, PT, R26, UR4, RZ ;  /* 0x000000041a1a7c10 */ /* 0x000fc8000ff1e0ff */
[----:B------:R-:W-:Y:S01]  /*38d0*/  IADD3.X R27, PT, PT, R27, UR5, RZ, P0, !PT ;  /* 0x000000051b1b7c10 */ /* 0x000fe200087fe4ff */
[----:B-----5:R-:W-:-:S05]  /*38e0*/  HFMA2 R33, R33, R31, R28 ;  /* 0x0000001f21217231 */ /* 0x020fca000000001c */
[----:B------:R0:W-:Y:S04]  /*38f0*/  STG.E desc[UR8][R26.64], R33 ;  /* 0x000000211a007986 */ /* 0x0001e8000c101908 */
[----:B------:R-:W3:Y:S04]  /*3900*/  LDG.E R4, desc[UR10][R4.64+0xc00] ;  /* 0x000c000a04047981 */ /* 0x000ee8000c1e1900 */
[----:B------:R1:W3:Y:S01]  /*3910*/  LDG.E R31, desc[UR12][R2.64+0xc00] ;  /* 0x000c000c021f7981 */ /* 0x0002e2000c1e1900 */
[----:B------:R-:W-:-:S05]  /*3920*/  IADD3 R28, P0, PT, R14, 0x600, RZ ;  /* 0x000006000e1c7810 */ /* 0x000fca0007f1e0ff */
[----:B------:R-:W-:-:S05]  /*3930*/  IMAD.X R37, RZ, RZ, R15, P0 ;  /* 0x000000ffff257224 */ /* 0x000fca00000e060f */
[----:B------:R-:W-:Y:S01]  /*3940*/  LEA.HI R28, P0, R37, R28, RZ, 0x1 ;  /* 0x0000001c251c7211 */ /* 0x000fe200078108ff */
[----:B------:R-:W-:-:S03]  /*3950*/  FADD R15, -R12, R29 ;  /* 0x0000001d0c0f7221 */ /* 0x000fc60000000100 */
[----:B0-----:R-:W-:Y:S01]  /*3960*/  SHF.L.U32 R26, R28, 0x1, RZ ;  /* 0x000000011c1a7819 */ /* 0x001fe200000006ff */
[----:B----4-:R-:W-:Y:S01]  /*3970*/  FADD R35, -R12, R13 ;  /* 0x0000000d0c237221 */ /* 0x010fe20000000100 */
[----:B-1----:R-:W-:Y:S02]  /*3980*/  IMAD.X R3, RZ, RZ, R37, P0 ;  /* 0x000000ffff037224 */ /* 0x002fe400000e0625 */
[----:B------:R-:W-:Y:S01]  /*3990*/  LOP3.LUT R2, R26, 0xfffffffc, RZ, 0xc0, !PT ;  /* 0xfffffffc1a027812 */ /* 0x000fe200078ec0ff */
[-C--:B------:R-:W-:Y:S01]  /*39a0*/  FMUL R15, R15, R0.reuse ;  /* 0x000000000f0f7220 */ /* 0x080fe20000400000 */
[----:B------:R-:W-:Y:S01]  /*39b0*/  FMUL R14, R35, R0 ;  /* 0x00000000230e7220 */ /* 0x000fe20000400000 */
[----:B------:R-:W-:Y:S02]  /*39c0*/  SHF.L.U64.HI R3, R28, 0x1, R3 ;  /* 0x000000011c037819 */ /* 0x000fe40000010203 */
[----:B------:R-:W-:Y:S02]  /*39d0*/  IADD3 R2, P0, PT, R2, UR4, RZ ;  /* 0x0000000402027c10 */ /* 0x000fe4000ff1e0ff */
[----:B------:R-:W-:-:S02]  /*39e0*/  IADD3 R11, PT, PT, R11, 0x400, RZ ;  /* 0x000004000b0b7810 */ /* 0x000fc40007ffe0ff */
[----:B------:R-:W-:Y:S02]  /*39f0*/  F2FP.F16.F32.PACK_AB R14, R14, R15 ;  /* 0x0000000f0e0e723e */ /* 0x000fe400000000ff */
[----:B------:R-:W-:Y:S02]  /*3a00*/  IADD3.X R3, PT, PT, R3, UR5, RZ, P0, !PT ;  /* 0x0000000503037c10 */ /* 0x000fe400087fe4ff */
[----:B------:R-:W-:Y:S01]  /*3a10*/  ISETP.GE.AND P0, PT, R11, R22, PT ;  /* 0x000000160b00720c */ /* 0x000fe20003f06270 */
[----:B---3--:R-:W-:-:S05]  /*3a20*/  HFMA2 R31, R14, R4, R31 ;  /* 0x000000040e1f7231 */ /* 0x008fca000000001f */
[----:B------:R0:W-:Y:S07]  /*3a30*/  STG.E desc[UR8][R2.64], R31 ;  /* 0x0000001f02007986 */ /* 0x0001ee000c101908 */
[----:B------:R-:W-:Y:S05]  /*3a40*/  @!P0 BRA `(.L_x_439) ;  /* 0xfffffff800748947 */ /* 0x000fea000383ffff */
.L_x_436:
[----:B------:R-:W-:Y:S05]  /*3a50*/  BSYNC.RECONVERGENT B0 ;  /* 0x0000000000007941 */ /* 0x000fea0003800200 */
.L_x_435:
[----:B------:R-:W5:Y:S01]  /*3a60*/  LDCU.64 UR4, c[0x0][0x3c0] ;  /* 0x00007800ff0477ac */ /* 0x000f620008000a00 */
[----:B--2---:R-:W-:-:S05]  /*3a70*/  IADD3 R20, P0, PT, R23, R20, RZ ;  /* 0x0000001417147210 */ /* 0x004fca0007f1e0ff */
[----:B------:R-:W-:Y:S01]  /*3a80*/  IMAD.X R21, RZ, RZ, R21, P0 ;  /* 0x000000ffff157224 */ /* 0x000fe200000e0615 */
[----:B-----5:R-:W-:-:S04]  /*3a90*/  ISETP.GE.U32.AND P0, PT, R20, UR4, PT ;  /* 0x0000000414007c0c */ /* 0x020fc8000bf06070 */
[----:B------:R-:W-:-:S13]  /*3aa0*/  ISETP.GE.AND.EX P0, PT, R21, UR5, PT, P0 ;  /* 0x0000000515007c0c */ /* 0x000fda000bf06300 */
[----:B------:R-:W-:Y:S05]  /*3ab0*/  @!P0 BRA `(.L_x_440) ;  /* 0xffffffc800208947 */ /* 0x000fea000383ffff */
[----:B------:R-:W-:Y:S05]  /*3ac0*/  EXIT ;  /* 0x000000000000794d */ /* 0x000fea0003800000 */
.L_x_398:
[----:B------:R-:W-:Y:S01]  /*3ad0*/  HFMA2 R11, -RZ, RZ, 0, 1.847743988037109375e-06 ;  /* 0x0000001fff0b7431 */ /* 0x000fe200000001ff */
[----:B------:R-:W-:Y:S01]  /*3ae0*/  MOV R13, R0 ;  /* 0x00000000000d7202 */ /* 0x000fe20000000f00 */
[----:B------:R-:W-:Y:S02]  /*3af0*/  IMAD.MOV.U32 R12, RZ, RZ, 0x10 ;  /* 0x00000010ff0c7424 */ /* 0x000fe400078e00ff */
[----:B------:R-:W-:-:S07]  /*3b00*/  IMAD.MOV.U32 R15, RZ, RZ, -0x1 ;  /* 0xffffffffff0f7424 */ /* 0x000fce00078e00ff */
[----:B012---:R-:W-:Y:S05]  /*3b10*/  WARPSYNC.COLLECTIVE R15, `(.L_x_441) ;  /* 0x000000000f087348 */ /* 0x007fea0003c00000 */
[----:B------:R3:W4:Y:S02]  /*3b20*/  SHFL.DOWN P6, R14, R13, R12, R11 ;  /* 0x0800000c0d0e7389 */ /* 0x00072400000c000b */
[----:B01234-:R-:W-:Y:S05]  /*3b30*/  ENDCOLLECTIVE ;  /* 0x000000000000791b */ /* 0x01ffea0003800000 */
.L_x_441:
[----:B------:R-:W-:Y:S01]  /*3b40*/  IMAD.MOV.U32 R13, RZ, RZ, R3 ;  /* 0x000000ffff0d7224 */ /* 0x000fe200078e0003 */
[----:B------:R-:W-:-:S07]  /*3b50*/  MOV R5, R14 ;  /* 0x0000000e00057202 */ /* 0x000fce0000000f00 */
[----:B------:R-:W-:Y:S05]  /*3b60*/  WARPSYNC.COLLECTIVE R15, `(.L_x_442) ;  /* 0x000000000f087348 */ /* 0x000fea0003c00000 */
[----:B------:R0:W1:Y:S02]  /*3b70*/  SHFL.DOWN P6, R14, R13, R12, R11 ;  /* 0x0800000c0d0e7389 */ /* 0x00006400000c000b */
[----:B01----:R-:W-:Y:S05]  /*3b80*/  ENDCOLLECTIVE ;  /* 0x000000000000791b */ /* 0x003fea0003800000 */
.L_x_442:
[----:B------:R-:W-:Y:S01]  /*3b90*/  IMAD.MOV.U32 R13, RZ, RZ, R2 ;  /* 0x000000ffff0d7224 */ /* 0x000fe200078e0002 */
[----:B------:R-:W-:-:S07]  /*3ba0*/  MOV R4, R14 ;  /* 0x0000000e00047202 */ /* 0x000fce0000000f00 */
[----:B------:R-:W-:Y:S05]  /*3bb0*/  WARPSYNC.COLLECTIVE R15, `(.L_x_443) ;  /* 0x000000000f087348 */ /* 0x000fea0003c00000 */
[----:B------:R0:W1:Y:S02]  /*3bc0*/  SHFL.DOWN P6, R14, R13, R12, R11 ;  /* 0x0800000c0d0e7389 */ /* 0x00006400000c000b */
[----:B01----:R-:W-:Y:S05]  /*3bd0*/  ENDCOLLECTIVE ;  /* 0x000000000000791b */ /* 0x003fea0003800000 */
.L_x_443:
[----:B------:R-:W-:Y:S05]  /*3be0*/  BRA `(.L_x_444) ;  /* 0xffffffdc005c7947 */ /* 0x000fea000383ffff */
.L_x_401:
        /* <DEDUP_REMOVED lines=8> */
.L_x_446:
[----:B------:R-:W-:Y:S05]  /*3c70*/  BSYNC B0 ;  /* 0x0000000000007941 */ /* 0x000fea0003800000 */
.L_x_445:
[----:B------:R-:W-:Y:S02]  /*3c80*/  HFMA2 R12, -RZ, RZ, 0, 4.76837158203125e-07 ;  /* 0x00000008ff0c7431 */ /* 0x000fe400000001ff */
[----:B------:R-:W-:Y:S01]  /*3c90*/  IMAD.MOV.U32 R13, RZ, RZ, R3 ;  /* 0x000000ffff0d7224 */ /* 0x000fe200078e0003 */
[----:B------:R-:W-:Y:S01]  /*3ca0*/  MOV R15, 0xffffffff ;  /* 0xffffffff000f7802 */ /* 0x000fe20000000f00 */
[----:B------:R-:W-:Y:S01]  /*3cb0*/  IMAD.MOV.U32 R11, RZ, RZ, 0x1f ;  /* 0x0000001fff0b7424 */ /* 0x000fe200078e00ff */
[----:B------:R-:W-:-:S07]  /*3cc0*/  MOV R5, R14 ;  /* 0x0000000e00057202 */ /* 0x000fce0000000f00 */
[----:B------:R-:W-:Y:S05]  /*3cd0*/  WARPSYNC.COLLECTIVE R15, `(.L_x_447) ;  /* 0x000000000f087348 */ /* 0x000fea0003c00000 */
[----:B------:R0:W1:Y:S02]  /*3ce0*/  SHFL.DOWN P6, R14, R13, R12, R11 ;  /* 0x0800000c0d0e7389 */ /* 0x00006400000c000b */
[----:B01----:R-:W-:Y:S05]  /*3cf0*/  ENDCOLLECTIVE ;  /* 0x000000000000791b */ /* 0x003fea0003800000 */
.L_x_447:
[----:B------:R-:W-:Y:S01]  /*3d00*/  MOV R13, R2 ;  /* 0x00000002000d7202 */ /* 0x000fe20000000f00 */
[----:B------:R-:W-:-:S07]  /*3d10*/  IMAD.MOV.U32 R4, RZ, RZ, R14 ;  /* 0x000000ffff047224 */ /* 0x000fce00078e000e */
[----:B------:R-:W-:Y:S05]  /*3d20*/  WARPSYNC.COLLECTIVE R15, `(.L_x_448) ;  /* 0x000000000f087348 */ /* 0x000fea0003c00000 */
[----:B------:R0:W1:Y:S02]  /*3d30*/  SHFL.DOWN P6, R14, R13, R12, R11 ;  /* 0x0800000c0d0e7389 */ /* 0x00006400000c000b */
[----:B01----:R-:W-:Y:S05]  /*3d40*/  ENDCOLLECTIVE ;  /* 0x000000000000791b */ /* 0x003fea0003800000 */
.L_x_448:
[----:B------:R-:W-:Y:S05]  /*3d50*/  BRA `(.L_x_449) ;  /* 0xffffffdc005c7947 */ /* 0x000fea000383ffff */
.L_x_404:
[----:B------:R-:W-:Y:S01]  /*3d60*/  HFMA2 R12, -RZ, RZ, 0, 2.384185791015625e-07 ;  /* 0x00000004ff0c7431 */ /* 0x000fe200000001ff */
[----:B------:R-:W-:Y:S01]  /*3d70*/  BSSY B0, `(.L_x_450) ;  /* 0x0000007000007945 */ /* 0x000fe20003800000 */
[----:B------:R-:W-:Y:S01]  /*3d80*/  IMAD.MOV.U32 R13, RZ, RZ, R0 ;  /* 0x000000ffff0d7224 */ /* 0x000fe200078e0000 */
[----:B------:R-:W-:Y:S01]  /*3d90*/  MOV R15, 0xffffffff ;  /* 0xffffffff000f7802 */ /* 0x000fe20000000f00 */
[----:B------:R-:W-:-:S07]  /*3da0*/  IMAD.MOV.U32 R11, RZ, RZ, 0x1f ;  /* 0x0000001fff0b7424 */ /* 0x000fce00078e00ff */
[----:B-1234-:R-:W-:Y:S05]  /*3db0*/  WARPSYNC.COLLECTIVE R15, `(.L_x_451) ;  /* 0x000000000f087348 */ /* 0x01efea0003c00000 */
[----:B------:R0:W0:Y:S02]  /*3dc0*/  SHFL.DOWN P6, R14, R13, R12, R11 ;  /* 0x0800000c0d0e7389 */ /* 0x00002400000c000b */
[----:B01234-:R-:W-:Y:S05]  /*3dd0*/  ENDCOLLECTIVE ;  /* 0x000000000000791b */ /* 0x01ffea0003800000 */
.L_x_451:
[----:B------:R-:W-:Y:S05]  /*3de0*/  BSYNC B0 ;  /* 0x0000000000007941 */ /* 0x000fea0003800000 */
.L_x_450:
        /* <DEDUP_REMOVED lines=8> */
.L_x_452:
[----:B------:R-:W-:Y:S01]  /*3e70*/  IMAD.MOV.U32 R13, RZ, RZ, R2 ;  /* 0x000000ffff0d7224 */ /* 0x000fe200078e0002 */
[----:B------:R-:W-:-:S07]  /*3e80*/  MOV R4, R14 ;  /* 0x0000000e00047202 */ /* 0x000fce0000000f00 */
[----:B------:R-:W-:Y:S05]  /*3e90*/  WARPSYNC.COLLECTIVE R15, `(.L_x_453) ;  /* 0x000000000f087348 */ /* 0x000fea0003c00000 */
[----:B------:R0:W1:Y:S02]  /*3ea0*/  SHFL.DOWN P6, R14, R13, R12, R11 ;  /* 0x0800000c0d0e7389 */ /* 0x00006400000c000b */
[----:B01----:R-:W-:Y:S05]  /*3eb0*/  ENDCOLLECTIVE ;  /* 0x000000000000791b */ /* 0x003fea0003800000 */
.L_x_453:
[----:B------:R-:W-:Y:S05]  /*3ec0*/  BRA `(.L_x_454) ;  /* 0xffffffdc005c7947 */ /* 0x000fea000383ffff */
.L_x_407:
        /* <DEDUP_REMOVED lines=8> */
.L_x_456:
[----:B------:R-:W-:Y:S05]  /*3f50*/  BSYNC B0 ;  /* 0x0000000000007941 */ /* 0x000fea0003800000 */
.L_x_455:
        /* <DEDUP_REMOVED lines=8> */
.L_x_457:
[----:B------:R-:W-:Y:S02]  /*3fe0*/  MOV R13, R2 ;  /* 0x00000002000d7202 */ /* 0x000fe40000000f00 */
[----:B------:R-:W-:-:S07]  /*3ff0*/  MOV R4, R14 ;  /* 0x0000000e00047202 */ /* 0x000fce0000000f00 */
[----:B------:R-:W-:Y:S05]  /*4000*/  WARPSYNC.COLLECTIVE R15, `(.L_x_458) ;  /* 0x000000000f087348 */ /* 0x000fea0003c00000 */
[----:B------:R0:W1:Y:S02]  /*4010*/  SHFL.DOWN P6, R14, R13, R12, R11 ;  /* 0x0800000c0d0e7389 */ /* 0x00006400000c000b */
[----:B01----:R-:W-:Y:S05]  /*4020*/  ENDCOLLECTIVE ;  /* 0x000000000000791b */ /* 0x003fea0003800000 */
.L_x_458:
[----:B------:R-:W-:Y:S05]  /*4030*/  BRA `(.L_x_459) ;  /* 0xffffffdc005c7947 */ /* 0x000fea000383ffff */
.L_x_410:
        /* <DEDUP_REMOVED lines=8> */
.L_x_461:
[----:B------:R-:W-:Y:S05]  /*40c0*/  BSYNC B0 ;  /* 0x0000000000007941 */ /* 0x000fea0003800000 */
.L_x_460:
        /* <DEDUP_REMOVED lines=8> */
.L_x_462:
[----:B------:R-:W-:Y:S01]  /*4150*/  MOV R13, R2 ;  /* 0x00000002000d7202 */ /* 0x000fe20000000f00 */
[----:B------:R-:W-:-:S07]  /*4160*/  IMAD.MOV.U32 R4, RZ, RZ, R14 ;  /* 0x000000ffff047224 */ /* 0x000fce00078e000e */
[----:B------:R-:W-:Y:S05]  /*4170*/  WARPSYNC.COLLECTIVE R15, `(.L_x_463) ;  /* 0x000000000f087348 */ /* 0x000fea0003c00000 */
[----:B------:R0:W1:Y:S02]  /*4180*/  SHFL.DOWN P6, R14, R13, R12, R11 ;  /* 0x0800000c0d0e7389 */ /* 0x00006400000c000b */
[----:B01----:R-:W-:Y:S05]  /*4190*/  ENDCOLLECTIVE ;  /* 0x000000000000791b */ /* 0x003fea0003800000 */
.L_x_463:
[----:B------:R-:W-:Y:S05]  /*41a0*/  BRA `(.L_x_464) ;  /* 0xffffffdc005c7947 */ /* 0x000fea000383ffff */
.L_x_416:
[----:B------:R-:W-:Y:S01]  /*41b0*/  HFMA2 R12, -RZ, RZ, 0, 9.5367431640625e-07 ;  /* 0x00000010ff0c7431 */ /* 0x000fe200000001ff */
[----:B------:R-:W-:Y:S01]  /*41c0*/  MOV R15, 0xffffffff ;  /* 0xffffffff000f7802 */ /* 0x000fe20000000f00 */
[----:B0-----:R-:W-:Y:S01]  /*41d0*/  IMAD.MOV.U32 R13, RZ, RZ, R2 ;  /* 0x000000ffff0d7224 */ /* 0x001fe200078e0002 */
[----:B------:R-:W-:-:S07]  /*41e0*/  MOV R11, 0x1f ;  /* 0x0000001f000b7802 */ /* 0x000fce0000000f00 */
[----:B-1234-:R-:W-:Y:S05]  /*41f0*/  WARPSYNC.COLLECTIVE R15, `(.L_x_465) ;  /* 0x000000000f087348 */ /* 0x01efea0003c00000 */
[----:B------:R-:W-:Y:S01]  /*4200*/  NOP ;  /* 0x0000000000007918 */ /* 0x000fe20000000000 */
[----:B-1234-:R-:W-:Y:S05]  /*4210*/  ENDCOLLECTIVE ;  /* 0x000000000000791b */ /* 0x01efea0003800000 */
.L_x_465:
[----:B------:R-:W-:Y:S05]  /*4220*/  WARPSYNC.COLLECTIVE R15, `(.L_x_466) ;  /* 0x000000000f087348 */ /* 0x000fea0003c00000 */
[----:B------:R0:W1:Y:S02]  /*4230*/  SHFL.DOWN P6, R14, R13, R12, R11 ;  /* 0x0800000c0d0e7389 */ /* 0x00006400000c000b */
[----:B01----:R-:W-:Y:S05]  /*4240*/  ENDCOLLECTIVE ;  /* 0x000000000000791b */ /* 0x003fea0003800000 */
.L_x_466:
[----:B------:R-:W-:Y:S01]  /*4250*/  MOV R13, R3 ;  /* 0x00000003000d7202 */ /* 0x000fe20000000f00 */
[----:B------:R-:W-:-:S07]  /*4260*/  IMAD.MOV.U32 R5, RZ, RZ, R14 ;  /* 0x000000ffff057224 */ /* 0x000fce00078e000e */
[----:B------:R-:W-:Y:S05]  /*4270*/  WARPSYNC.COLLECTIVE R15, `(.L_x_467) ;  /* 0x000000000f087348 */ /* 0x000fea0003c00000 */
[----:B------:R0:W1:Y:S02]  /*4280*/  SHFL.DOWN P6, R14, R13, R12, R11 ;  /* 0x0800000c0d0e7389 */ /* 0x00006400000c000b */
[----:B01----:R-:W-:Y:S05]  /*4290*/  ENDCOLLECTIVE ;  /* 0x000000000000791b */ /* 0x003fea0003800000 */
.L_x_467:
[----:B------:R-:W-:Y:S01]  /*42a0*/  IMAD.MOV.U32 R13, RZ, RZ, R0 ;  /* 0x000000ffff0d7224 */ /* 0x000fe200078e0000 */
[----:B------:R-:W-:-:S07]  /*42b0*/  MOV R4, R14 ;  /* 0x0000000e00047202 */ /* 0x000fce0000000f00 */
[----:B------:R-:W-:Y:S05]  /*42c0*/  WARPSYNC.COLLECTIVE R15, `(.L_x_468) ;  /* 0x000000000f087348 */ /* 0x000fea0003c00000 */
[----:B------:R0:W1:Y:S02]  /*42d0*/  SHFL.DOWN P6, R14, R13, R12, R11 ;  /* 0x0800000c0d0e7389 */ /* 0x00006400000c000b */
[----:B01----:R-:W-:Y:S05]  /*42e0*/  ENDCOLLECTIVE ;  /* 0x000000000000791b */ /* 0x003fea0003800000 */
.L_x_468:
[----:B------:R-:W-:Y:S05]  /*42f0*/  BRA `(.L_x_469) ;  /* 0xffffffe000087947 */ /* 0x000fea000383ffff */
.L_x_419:
        /* <DEDUP_REMOVED lines=8> */
.L_x_471:
[----:B------:R-:W-:Y:S05]  /*4380*/  BSYNC B0 ;  /* 0x0000000000007941 */ /* 0x000fea0003800000 */
.L_x_470:
        /* <DEDUP_REMOVED lines=8> */
.L_x_472:
[----:B------:R-:W-:Y:S02]  /*4410*/  MOV R13, R0 ;  /* 0x00000000000d7202 */ /* 0x000fe40000000f00 */
[----:B------:R-:W-:-:S07]  /*4420*/  MOV R4, R14 ;  /* 0x0000000e00047202 */ /* 0x000fce0000000f00 */
[----:B------:R-:W-:Y:S05]  /*4430*/  WARPSYNC.COLLECTIVE R15, `(.L_x_473) ;  /* 0x000000000f087348 */ /* 0x000fea0003c00000 */
[----:B------:R0:W1:Y:S02]  /*4440*/  SHFL.DOWN P6, R14, R13, R12, R11 ;  /* 0x0800000c0d0e7389 */ /* 0x00006400000c000b */
[----:B01----:R-:W-:Y:S05]  /*4450*/  ENDCOLLECTIVE ;  /* 0x000000000000791b */ /* 0x003fea0003800000 */
.L_x_473:
[----:B------:R-:W-:Y:S05]  /*4460*/  BRA `(.L_x_474) ;  /* 0xffffffe000087947 */ /* 0x000fea000383ffff */
.L_x_422:
        /* <DEDUP_REMOVED lines=8> */
.L_x_476:
[----:B------:R-:W-:Y:S05]  /*44f0*/  BSYNC B0 ;  /* 0x0000000000007941 */ /* 0x000fea0003800000 */
.L_x_475:
        /* <DEDUP_REMOVED lines=8> */
.L_x_477:
[----:B------:R-:W-:Y:S01]  /*4580*/  MOV R13, R0 ;  /* 0x00000000000d7202 */ /* 0x000fe20000000f00 */
[----:B------:R-:W-:-:S07]  /*4590*/  IMAD.MOV.U32 R4, RZ, RZ, R14 ;  /* 0x000000ffff047224 */ /* 0x000fce00078e000e */
[----:B------:R-:W-:Y:S05]  /*45a0*/  WARPSYNC.COLLECTIVE R15, `(.L_x_478) ;  /* 0x000000000f087348 */ /* 0x000fea0003c00000 */
[----:B------:R0:W1:Y:S02]  /*45b0*/  SHFL.DOWN P6, R14, R13, R12, R11 ;  /* 0x0800000c0d0e7389 */ /* 0x00006400000c000b */
[----:B01----:R-:W-:Y:S05]  /*45c0*/  ENDCOLLECTIVE ;  /* 0x000000000000791b */ /* 0x003fea0003800000 */
.L_x_478:
[----:B------:R-:W-:Y:S05]  /*45d0*/  BRA `(.L_x_479) ;  /* 0xffffffe000087947 */ /* 0x000fea000383ffff */
.L_x_425:
        /* <DEDUP_REMOVED lines=8> */
.L_x_481:
[----:B------:R-:W-:Y:S05]  /*4660*/  BSYNC B0 ;  /* 0x0000000000007941 */ /* 0x000fea0003800000 */
.L_x_480:
        /* <DEDUP_REMOVED lines=8> */
.L_x_482:
[----:B------:R-:W-:Y:S01]  /*46f0*/  IMAD.MOV.U32 R13, RZ, RZ, R0 ;  /* 0x000000ffff0d7224 */ /* 0x000fe200078e0000 */
[----:B------:R-:W-:-:S07]  /*4700*/  MOV R4, R14 ;  /* 0x0000000e00047202 */ /* 0x000fce0000000f00 */
[----:B------:R-:W-:Y:S05]  /*4710*/  WARPSYNC.COLLECTIVE R15, `(.L_x_483) ;  /* 0x000000000f087348 */ /* 0x000fea0003c00000 */
[----:B------:R0:W1:Y:S02]  /*4720*/  SHFL.DOWN P6, R14, R13, R12, R11 ;  /* 0x0800000c0d0e7389 */ /* 0x00006400000c000b */
[----:B01----:R-:W-:Y:S05]  /*4730*/  ENDCOLLECTIVE ;  /* 0x000000000000791b */ /* 0x003fea0003800000 */
.L_x_483:
[----:B------:R-:W-:Y:S05]  /*4740*/  BRA `(.L_x_484) ;  /* 0xffffffe000087947 */ /* 0x000fea000383ffff */
.L_x_428:
        /* <DEDUP_REMOVED lines=8> */
.L_x_486:
[----:B------:R-:W-:Y:S05]  /*47d0*/  BSYNC B0 ;  /* 0x0000000000007941 */ /* 0x000fea0003800000 */
.L_x_485:
        /* <DEDUP_REMOVED lines=8> */
.L_x_487:
[----:B------:R-:W-:Y:S02]  /*4860*/  MOV R13, R0 ;  /* 0x00000000000d7202 */ /* 0x000fe40000000f00 */
[----:B------:R-:W-:-:S07]  /*4870*/  MOV R4, R14 ;  /* 0x0000000e00047202 */ /* 0x000fce0000000f00 */
[----:B------:R-:W-:Y:S05]  /*4880*/  WARPSYNC.COLLECTIVE R15, `(.L_x_488) ;  /* 0x000000000f087348 */ /* 0x000fea0003c00000 */
[----:B------:R0:W1:Y:S02]  /*4890*/  SHFL.DOWN P6, R14, R13, R12, R11 ;  /* 0x0800000c0d0e7389 */ /* 0x00006400000c000b */
[----:B01----:R-:W-:Y:S05]  /*48a0*/  ENDCOLLECTIVE ;  /* 0x000000000000791b */ /* 0x003fea0003800000 */
.L_x_488:
[----:B------:R-:W-:Y:S05]  /*48b0*/  BRA `(.L_x_489) ;  /* 0xffffffe000087947 */ /* 0x000fea000383ffff */
.L_x_490:
        /* <DEDUP_REMOVED lines=12> */
.L_x_7480:


//--------------------- .text._Z22LayerNormBlockSMemImplI19BiasAddResidualLoadI6__halffE11AffineStoreIfS1_EfLi2ELi512EEvT_T0_lldPT1_S8_ --------------------------
	.section	.text._Z22LayerNormBlockSMemImplI19BiasAddResidualLoadI6__halffE11AffineStoreIfS1_EfLi2ELi512EEvT_T0_lldPT1_S8_,"ax",@progbits
	.align	128
        .global         _Z22LayerNormBlockSMemImplI19BiasAddResidualLoadI6__halffE11AffineStoreIfS1_EfLi2ELi512EEvT_T0_lldPT1_S8_
        .type           _Z22LayerNormBlockSMemImplI19BiasAddResidualLoadI6__halffE11AffineStoreIfS1_EfLi2ELi512EEvT_T0_lldPT1_S8_,@function
        .size           _Z22LayerNormBlockSMemImplI19BiasAddResidualLoadI6__halffE11AffineStoreIfS1_EfLi2ELi512EEvT_T0_lldPT1_S8_,(.L_x_7481 - _Z22LayerNormBlockSMemImplI19BiasAddResidualLoadI6__halffE11AffineStoreIfS1_EfLi2ELi512EEvT_T0_lldPT1_S8_)
        .other          _Z22LayerNormBlockSMemImplI19BiasAddResidualLoadI6__halffE11AffineStoreIfS1_EfLi2ELi512EEvT_T0_lldPT1_S8_,@"STO_CUDA_ENTRY STV_DEFAULT"
_Z22LayerNormBlockSMemImplI19BiasAddResidualLoadI6__halffE11AffineStoreIfS1_EfLi2ELi512EEvT_T0_lldPT1_S8_:
.text._Z22LayerNormBlockSMemImplI19BiasAddResidualLoadI6__halffE11AffineStoreIfS1_EfLi2ELi512EEvT_T0_lldPT1_S8_:
        /* <DEDUP_REMOVED lines=22> */
.L_x_491:
        /* <DEDUP_REMOVED lines=30> */
.L_x_539:
        /* <DEDUP_REMOVED lines=94> */
[----:B------:R-:W-:Y:S02]  /*0920*/  LOP3.LUT R11, R25, 0x400, RZ, 0xfc, !PT ;  /* 0x00000400190b7812 */ /* 0x000fe400078efcff */
[----:B-1----:R-:W-:Y:S01]  /*0930*/  MOV R2, 0x40800000 ;  /* 0x4080000000027802 */ /* 0x002fe20000000f00 */
[----:B------:R-:W-:Y:S01]  /*0940*/  FFMA R3, R27, R26, R3 ;  /* 0x0000001a1b037223 */ /* 0x000fe20000000003 */
        /* <DEDUP_REMOVED lines=20> */
[----:B------:R-:W4:Y:S02]  /*0a90*/  LDG.E R13, desc[UR8][R12.64] ;  /* 0x000000080c0d7981 */ /* 0x000f24000c1e1900 */
[----:B----4-:R-:W-:-:S04]  /*0aa0*/  HFMA2 R13, R13, 1, 1, R14 ;  /* 0x3c003c000d0d7831 */ /* 0x010fc8000000000e */
[----:B---3--:R-:W-:-:S04]  /*0ab0*/  HADD2 R13, R13, R2 ;  /* 0x000000020d0d7230 */ /* 0x008fc80000000000 */
[----:B------:R-:W-:-:S04]  /*0ac0*/  HFMA2 R13, R13, 1, 1, R14 ;  /* 0x3c003c000d0d7831 */ /* 0x000fc8000000000e */
[----:B------:R-:W-:-:S05]  /*0ad0*/  HADD2 R13, R13, R2 ;  /* 0x000000020d0d7230 */ /* 0x000fca0000000000 */
[--C-:B------:R-:W-:Y:S02]  /*0ae0*/  HADD2.F32 R24, -RZ, R13.reuse.H0_H0 ;  /* 0x2000000dff187230 */ /* 0x100fe40000004100 */
[----:B------:R-:W-:-:S03]  /*0af0*/  HADD2.F32 R27, -RZ, R13.H1_H1 ;  /* 0x3000000dff1b7230 */ /* 0x000fc60000004100 */
[----:B------:R-:W-:Y:S01]  /*0b00*/  FADD R2, -R0, R24 ;  /* 0x0000001800027221 */ /* 0x000fe20000000100 */
[----:B------:R3:W-:Y:S04]  /*0b10*/  STS [R19+0x1000], R24 ;  /* 0x0010001813007388 */ /* 0x0007e80000000800 */
[----:B------:R3:W-:Y:S01]  /*0b20*/  STS [R30+0x1000], R27 ;  /* 0x0010001b1e007388 */ /* 0x0007e20000000800 */
[----:B------:R-:W-:-:S04]  /*0b30*/  FFMA R0, R2, 0.20000000298023223877, R0 ;  /* 0x3e4ccccd02007823 */ /* 0x000fc80000000000 */
[--C-:B------:R-:W-:Y:S01]  /*0b40*/  FADD R12, R27, -R0.reuse ;  /* 0x800000001b0c7221 */ /* 0x100fe20000000000 */
[----:B------:R-:W-:-:S03]  /*0b50*/  FADD R11, R24, -R0 ;  /* 0x80000000180b7221 */ /* 0x000fc60000000000 */
[----:B------:R-:W-:Y:S01]  /*0b60*/  FFMA R0, R12, 0.16666667163372039795, R0 ;  /* 0x3e2aaaab0c007823 */ /* 0x000fe20000000000 */
[----:B------:R-:W-:-:S03]  /*0b70*/  FFMA R3, R2, R11, R3 ;  /* 0x0000000b02037223 */ /* 0x000fc60000000003 */
[----:B------:R-:W-:Y:S01]  /*0b80*/  FADD R2, R27, -R0 ;  /* 0x800000001b027221 */ /* 0x000fe20000000000 */
[----:B------:R-:W-:-:S03]  /*0b90*/  IADD3 R11, PT, PT, R25, 0x600, RZ ;  /* 0x00000600190b7810 */ /* 0x000fc60007ffe0ff */
[----:B------:R-:W-:Y:S01]  /*0ba0*/  FFMA R3, R12, R2, R3 ;  /* 0x000000020c037223 */ /* 0x000fe20000000003 */
[----:B---3--:R-:W-:-:S07]  /*0bb0*/  IMAD.MOV.U32 R2, RZ, RZ, 0x40c00000 ;  /* 0x40c00000ff027424 */ /* 0x008fce00078e00ff */
.L_x_495:
[----:B------:R-:W-:Y:S05]  /*0bc0*/  BSYNC.RECONVERGENT B1 ;  /* 0x0000000000017941 */ /* 0x000fea0003800200 */
.L_x_494:
[----:B------:R-:W-:-:S04]  /*0bd0*/  LOP3.LUT R13, RZ, R25, RZ, 0x33, !PT ;  /* 0x00000019ff0d7212 */ /* 0x000fc800078e33ff */
[----:B------:R-:W-:-:S04]  /*0be0*/  IADD3 R13, PT, PT, R22, R13, RZ ;  /* 0x0000000d160d7210 */ /* 0x000fc80007ffe0ff */
[----:B------:R-:W-:-:S13]  /*0bf0*/  ISETP.GE.U32.AND P2, PT, R13, 0x600, PT ;  /* 0x000006000d00780c */ /* 0x000fda0003f46070 */
[----:B------:R-:W-:Y:S05]  /*0c00*/  @!P2 BRA `(.L_x_493) ;  /* 0x0000000c003ca947 */ /* 0x000fea0003800000 */
[----:B------:R-:W3:Y:S01]  /*0c10*/  LDC.64 R14, c[0x0][0x388] ;  /* 0x0000e200ff0e7b82 */ /* 0x000ee20000000a00 */
[----:B------:R-:W-:Y:S01]  /*0c20*/  UMOV UR4, 0x400 ;  /* 0x0000040000047882 */ /* 0x000fe20000000000 */
[----:B------:R-:W-:Y:S01]  /*0c30*/  IMAD.MOV.U32 R30, RZ, RZ, R4 ;  /* 0x000000ffff1e7224 */ /* 0x000fe200078e0004 */
[----:B------:R-:W-:-:S03]  /*0c40*/  UIADD3 UR4, UPT, UPT, UR4, 0x190, URZ ;  /* 0x0000019004047890 */ /* 0x000fc6000fffe0ff */
[----:B------:R-:W-:Y:S02]  /*0c50*/  IMAD.WIDE.U32 R12, R11, 0x2, R30 ;  /* 0x000000020b0c7825 */ /* 0x000fe400078e001e */
[----:B------:R-:W4:Y:S01]  /*0c60*/  S2UR UR5, SR_CgaCtaId ;  /* 0x00000000000579c3 */ /* 0x000f220000008800 */
[----:B------:R-:W-:-:S04]  /*0c70*/  IADD3 R24, P2, PT, R12, 0x800, RZ ;  /* 0x000008000c187810 */ /* 0x000fc80007f5e0ff */
[----:B------:R-:W-:Y:S01]  /*0c80*/  IADD3.X R27, PT, PT, RZ, R13, RZ, P2, !PT ;  /* 0x0000000dff1b7210 */ /* 0x000fe200017fe4ff */
[----:B---3--:R-:W-:-:S03]  /*0c90*/  IMAD.WIDE.U32 R4, R11, 0x4, R14 ;  /* 0x000000040b047825 */ /* 0x008fc600078e000e */
[----:B------:R-:W-:Y:S01]  /*0ca0*/  IADD3 R14, P3, PT, R4, 0x1000, RZ ;  /* 0x00001000040e7810 */ /* 0x000fe20007f7e0ff */
[----:B----4-:R-:W-:-:S04]  /*0cb0*/  ULEA UR4, UR5, UR4, 0x18 ;  /* 0x0000000405047291 */ /* 0x010fc8000f8ec0ff */
[----:B------:R-:W-:Y:S02]  /*0cc0*/  IMAD.X R15, RZ, RZ, R5, P3 ;  /* 0x000000ffff0f7224 */ /* 0x000fe400018e0605 */
[----:B------:R-:W-:-:S04]  /*0cd0*/  LEA R29, R11, UR4, 0x2 ;  /* 0x000000040b1d7c11 */ /* 0x000fc8000f8e10ff */
[----:B------:R-:W-:-:S07]  /*0ce0*/  IADD3 R29, PT, PT, R29, 0x1000, RZ ;  /* 0x000010001d1d7810 */ /* 0x000fce0007ffe0ff */
.L_x_496:
        /* <DEDUP_REMOVED lines=8> */
[----:B------:R-:W-:Y:S01]  /*0d70*/  IADD3.X R4, PT, PT, RZ, R4, RZ, P2, !PT ;  /* 0x00000004ff047210 */ /* 0x000fe200017fe4ff */
[----:B------:R-:W-:Y:S01]  /*0d80*/  IMAD.SHL.U32 R12, R13, 0x2, RZ ;  /* 0x000000020d0c7824 */ /* 0x000fe200078e00ff */
[----:B------:R-:W-:Y:S02]  /*0d90*/  R2UR UR9, R17 ;  /* 0x00000000110972ca */ /* 0x000fe400000e0000 */
[----:B------:R-:W-:Y:S02]  /*0da0*/  SHF.L.U64.HI R13, R13, 0x1, R4 ;  /* 0x000000010d0d7819 */ /* 0x000fe40000010204 */
[----:B------:R-:W-:Y:S02]  /*0db0*/  LOP3.LUT R12, R12, 0xfffffffc, RZ, 0xc0, !PT ;  /* 0xfffffffc0c0c7812 */ /* 0x000fe400078ec0ff */
[----:B------:R-:W-:Y:S02]  /*0dc0*/  R2UR UR10, R16 ;  /* 0x00000000100a72ca */ /* 0x000fe400000e0000 */
[----:B---3--:R-:W-:-:S02]  /*0dd0*/  IADD3 R4, P2, PT, R12, UR4, RZ ;  /* 0x000000040c047c10 */ /* 0x008fc4000ff5e0ff */
[----:B-1----:R-:W-:Y:S02]  /*0de0*/  IADD3 R12, P3, PT, R12, UR6, RZ ;  /* 0x000000060c0c7c10 */ /* 0x002fe4000ff7e0ff */
[C---:B------:R-:W-:Y:S02]  /*0df0*/  IADD3.X R5, PT, PT, R13.reuse, UR5, RZ, P2, !PT ;  /* 0x000000050d057c10 */ /* 0x040fe400097fe4ff */
[----:B------:R-:W-:Y:S02]  /*0e00*/  IADD3.X R13, PT, PT, R13, UR7, RZ, P3, !PT ;  /* 0x000000070d0d7c10 */ /* 0x000fe40009ffe4ff */
[----:B------:R-:W-:Y:S01]  /*0e10*/  R2UR UR11, R17 ;  /* 0x00000000110b72ca */ /* 0x000fe200000e0000 */
[----:B------:R1:W3:Y:S04]  /*0e20*/  LDG.E R33, desc[UR12][R4.64] ;  /* 0x0000000c04217981 */ /* 0x0002e8000c1e1900 */
[----:B------:R4:W3:Y:S01]  /*0e30*/  LDG.E R26, desc[UR8][R12.64] ;  /* 0x000000080c1a7981 */ /* 0x0008e2000c1e1900 */
[----:B-1----:R-:W-:Y:S01]  /*0e40*/  IMAD.MOV.U32 R4, RZ, RZ, R14 ;  /* 0x000000ffff047224 */ /* 0x002fe200078e000e */
[----:B------:R-:W-:-:S02]  /*0e50*/  MOV R5, R15 ;  /* 0x0000000f00057202 */ /* 0x000fc40000000f00 */
[----:B------:R-:W-:-:S04]  /*0e60*/  IADD3 R15, P2, PT, R24, -0x400, RZ ;  /* 0xfffffc00180f7810 */ /* 0x000fc80007f5e0ff */
[----:B------:R-:W5:Y:S01]  /*0e70*/  LDG.E R31, desc[UR10][R4.64+-0x1000] ;  /* 0xfff0000a041f7981 */ /* 0x000f62000c1e1900 */
[----:B------:R-:W-:-:S04]  /*0e80*/  IADD3.X R28, PT, PT, R27, -0x1, RZ, P2, !PT ;  /* 0xffffffff1b1c7810 */ /* 0x000fc800017fe4ff */
[----:B------:R-:W-:-:S04]  /*0e90*/  LEA.HI R15, P2, R28, R15, RZ, 0x1 ;  /* 0x0000000f1c0f7211 */ /* 0x000fc800078508ff */
[----:B------:R-:W-:Y:S01]  /*0ea0*/  IADD3.X R28, PT, PT, RZ, R28, RZ, P2, !PT ;  /* 0x0000001cff1c7210 */ /* 0x000fe200017fe4ff */
[----:B------:R-:W-:-:S03]  /*0eb0*/  IMAD.SHL.U32 R14, R15, 0x2, RZ ;  /* 0x000000020f0e7824 */ /* 0x000fc600078e00ff */
[----:B------:R-:W-:Y:S02]  /*0ec0*/  SHF.L.U64.HI R15, R15, 0x1, R28 ;  /* 0x000000010f0f7819 */ /* 0x000fe4000001021c */
[----:B------:R-:W-:Y:S01]  /*0ed0*/  LOP3.LUT R14, R14, 0xfffffffc, RZ, 0xc0, !PT ;  /* 0xfffffffc0e0e7812 */ /* 0x000fe200078ec0ff */
[----:B------:R-:W2:Y:S03]  /*0ee0*/  LDG.E R28, desc[UR10][R4.64+-0x800] ;  /* 0xfff8000a041c7981 */ /* 0x000ea6000c1e1900 */
[C---:B----4-:R-:W-:Y:S02]  /*0ef0*/  IADD3 R12, P2, PT, R14.reuse, UR4, RZ ;  /* 0x000000040e0c7c10 */ /* 0x050fe4000ff5e0ff */
[----:B------:R-:W-:Y:S02]  /*0f00*/  IADD3 R14, P3, PT, R14, UR6, RZ ;  /* 0x000000060e0e7c10 */ /* 0x000fe4000ff7e0ff */
[----:B------:R-:W-:-:S02]  /*0f10*/  IADD3.X R13, PT, PT, R15, UR5, RZ, P2, !PT ;  /* 0x000000050f0d7c10 */ /* 0x000fc400097fe4ff */
[----:B------:R-:W-:-:S03]  /*0f20*/  IADD3.X R15, PT, PT, R15, UR7, RZ, P3, !PT ;  /* 0x000000070f0f7c10 */ /* 0x000fc60009ffe4ff */
[----:B------:R5:W4:Y:S04]  /*0f30*/  LDG.E R30, desc[UR12][R12.64] ;  /* 0x0000000c0c1e7981 */ /* 0x000b28000c1e1900 */
[----:B------:R-:W4:Y:S01]  /*0f40*/  LDG.E R15, desc[UR8][R14.64] ;  /* 0x000000080e0f7981 */ /* 0x000f22000c1e1900 */
        /* <DEDUP_REMOVED lines=13> */
[----:B----4-:R-:W-:Y:S02]  /*1020*/  HFMA2 R30, R30, 1, 1, R15 ;  /* 0x3c003c001e1e7831 */ /* 0x010fe4000000000f */
[----:B------:R-:W-:Y:S02]  /*1030*/  FMUL R14, R13, 16777216 ;  /* 0x4b8000000d0e7820 */ /* 0x000fe40000400000 */
[----:B------:R-:W-:Y:S02]  /*1040*/  FSEL R35, R35, R12, !P2 ;  /* 0x0000000c23237208 */ /* 0x000fe40005000000 */
[----:B------:R-:W-:Y:S01]  /*1050*/  FSETP.GEU.AND P2, PT, |R13|, 1.175494350822287508e-38, PT ;  /* 0x008000000d00780b */ /* 0x000fe20003f4e200 */
[----:B--2---:R-:W-:Y:S02]  /*1060*/  HFMA2 R30, R30, 1, 1, R28 ;  /* 0x3c003c001e1e7831 */ /* 0x004fe4000000001c */
        /* <DEDUP_REMOVED lines=32> */
[----:B------:R-:W-:Y:S01]  /*1270*/  LEA.HI R13, P2, R27, R24, RZ, 0x1 ;  /* 0x000000181b0d7211 */ /* 0x000fe200078508ff */
[----:B------:R-:W-:Y:S02]  /*1280*/  FFMA R33, R2, R33, R3 ;  /* 0x0000002102217223 */ /* 0x000fe40000000003 */
[----:B--2---:R-:W-:Y:S01]  /*1290*/  FFMA R34, R35, R12, R30 ;  /* 0x0000000c23227223 */ /* 0x004fe2000000001e */
[----:B------:R-:W-:Y:S01]  /*12a0*/  SHF.L.U32 R12, R13, 0x1, RZ ;  /* 0x000000010d0c7819 */ /* 0x000fe200000006ff */
[----:B------:R-:W-:Y:S01]  /*12b0*/  IMAD.X R2, RZ, RZ, R27, P2 ;  /* 0x000000ffff027224 */ /* 0x000fe200010e061b */
[----:B------:R-:W2:Y:S02]  /*12c0*/  LDG.E R35, desc[UR10][R4.64] ;  /* 0x0000000a04237981 */ /* 0x000ea4000c1e1900 */
[----:B------:R-:W-:-:S02]  /*12d0*/  LOP3.LUT R12, R12, 0xfffffffc, RZ, 0xc0, !PT ;  /* 0xfffffffc0c0c7812 */ /* 0x000fc400078ec0ff */
[----:B------:R-:W-:Y:S02]  /*12e0*/  SHF.L.U64.HI R13, R13, 0x1, R2 ;  /* 0x000000010d0d7819 */ /* 0x000fe40000010202 */
[C---:B------:R-:W-:Y:S02]  /*12f0*/  IADD3 R2, P2, PT, R12.reuse, UR4, RZ ;  /* 0x000000040c027c10 */ /* 0x040fe4000ff5e0ff */
        /* <DEDUP_REMOVED lines=38> */
[----:B------:R-:W-:Y:S02]  /*1560*/  FFMA R33, R33, R3, R2 ;  /* 0x0000000321217223 */ /* 0x000fe40000000002 */
[----:B------:R-:W-:-:S05]  /*1570*/  IMAD.X R2, RZ, RZ, R27, P2 ;  /* 0x000000ffff027224 */ /* 0x000fca00010e061b */
[----:B------:R-:W-:-:S05]  /*1580*/  LEA.HI R13, P2, R2, R13, RZ, 0x1 ;  /* 0x0000000d020d7211 */ /* 0x000fca00078508ff */
[----:B------:R-:W-:Y:S01]  /*1590*/  IMAD.SHL.U32 R12, R13, 0x2, RZ ;  /* 0x000000020d0c7824 */ /* 0x000fe200078e00ff */
[----:B------:R-:W-:-:S04]  /*15a0*/  IADD3.X R2, PT, PT, RZ, R2, RZ, P2, !PT ;  /* 0x00000002ff027210 */ /* 0x000fc800017fe4ff */
        /* <DEDUP_REMOVED lines=14> */
[----:B-1----:R-:W-:Y:S01]  /*1690*/  IMAD.MOV.U32 R2, RZ, RZ, R36 ;  /* 0x000000ffff027224 */ /* 0x002fe200078e0024 */
[----:B------:R-:W-:Y:S01]  /*16a0*/  STS [R29+-0x1000], R26 ;  /* 0xfff0001a1d007388 */ /* 0x000fe20000000800 */
[----:B------:R-:W-:Y:S02]  /*16b0*/  IADD3 R11, PT, PT, R11, 0x800, RZ ;  /* 0x000008000b0b7810 */ /* 0x000fe40007ffe0ff */
[----:B------:R-:W-:-:S04]  /*16c0*/  IADD3 R24, P3, PT, R24, 0x1000, RZ ;  /* 0x0000100018187810 */ /* 0x000fc80007f7e0ff */
[----:B------:R-:W-:Y:S01]  /*16d0*/  IADD3.X R27, PT, PT, RZ, R27, RZ, P3, !PT ;  /* 0x0000001bff1b7210 */ /* 0x000fe20001ffe4ff */
        /* <DEDUP_REMOVED lines=9> */
[----:B------:R-:W-:Y:S01]  /*1770*/  HADD2.F32 R13, -RZ, R13.H1_H1 ;  /* 0x3000000dff0d7230 */ /* 0x000fe20000004100 */
[----:B------:R-:W-:Y:S01]  /*1780*/  LEA R34, R22, R29, 0x2 ;  /* 0x0000001d16227211 */ /* 0x000fe200078e10ff */
[----:B----4-:R-:W-:-:S04]  /*1790*/  FFMA R32, R35, R37, R32 ;  /* 0x0000002523207223 */ /* 0x010fc80000000020 */
[----:B------:R1:W-:Y:S01]  /*17a0*/  STS [R34+-0x1000], R14 ;  /* 0xfff0000e22007388 */ /* 0x0003e20000000800 */
[----:B------:R-:W-:-:S05]  /*17b0*/  FADD R30, R13, -R32 ;  /* 0x800000200d1e7221 */ /* 0x000fca0000000000 */
        /* <DEDUP_REMOVED lines=16> */
[----:B---3--:R-:W-:-:S03]  /*18c0*/  VIADD R29, R29, 0x2000 ;  /* 0x000020001d1d7836 */ /* 0x008fc60000000000 */
[----:B------:R-:W-:Y:S02]  /*18d0*/  IMAD.X R15, RZ, RZ, R5, P4 ;  /* 0x000000ffff0f7224 */ /* 0x000fe400020e0605 */
[----:B------:R-:W-:Y:S01]  /*18e0*/  FFMA R3, R30, R4, R33 ;  /* 0x000000041e037223 */ /* 0x000fe20000000021 */
[----:B----4-:R-:W-:Y:S06]  /*18f0*/  @!P2 BRA `(.L_x_496) ;  /* 0xfffffff000fca947 */ /* 0x010fec000383ffff */
.L_x_493:
[----:B------:R-:W-:Y:S05]  /*1900*/  BSYNC.RECONVERGENT B0 ;  /* 0x0000000000007941 */ /* 0x000fea0003800200 */
.L_x_492:
[----:B------:R-:W-:-:S03]  /*1910*/  UMOV UR4, 0xffffffff ;  /* 0xffffffff00047882 */ /* 0x000fc60000000000 */
[----:B------:R-:W-:Y:S05]  /*1920*/  BRA.DIV UR4, `(.L_x_497) ;  /* 0x0000002204687947 */ /* 0x000fea000b800000 */
[----:B------:R3:W4:Y:S04]  /*1930*/  SHFL.DOWN PT, R5, R0, 0x10, 0x1f ;  /* 0x0a001f0000057f89 */ /* 0x00072800000e0000 */
[----:B------:R3:W0:Y:S04]  /*1940*/  SHFL.DOWN PT, R4, R3, 0x10, 0x1f ;  /* 0x0a001f0003047f89 */ /* 0x00062800000e0000 */
[----:B------:R3:W0:Y:S02]  /*1950*/  SHFL.DOWN PT, R14, R2, 0x10, 0x1f ;  /* 0x0a001f00020e7f89 */ /* 0x00062400000e0000 */
.L_x_543:
        /* <DEDUP_REMOVED lines=17> */
.L_x_499:
[----:B------:R-:W-:Y:S05]  /*1a70*/  BSYNC.RECONVERGENT B0 ;  /* 0x0000000000007941 */ /* 0x000fea0003800200 */
.L_x_498:
[----:B------:R-:W-:-:S03]  /*1a80*/  UMOV UR4, 0xffffffff ;  /* 0xffffffff00047882 */ /* 0x000fc60000000000 */
[----:B------:R-:W-:Y:S05]  /*1a90*/  BRA.DIV UR4, `(.L_x_500) ;  /* 0x0000002204547947 */ /* 0x000fea000b800000 */
[----:B----4-:R0:W4:Y:S04]  /*1aa0*/  SHFL.DOWN PT, R5, R0, 0x8, 0x1f ;  /* 0x09001f0000057f89 */ /* 0x01012800000e0000 */
[----:B------:R0:W0:Y:S04]  /*1ab0*/  SHFL.DOWN PT, R4, R3, 0x8, 0x1f ;  /* 0x09001f0003047f89 */ /* 0x00002800000e0000 */
[----:B------:R0:W0:Y:S02]  /*1ac0*/  SHFL.DOWN PT, R14, R2, 0x8, 0x1f ;  /* 0x09001f00020e7f89 */ /* 0x00002400000e0000 */
.L_x_548:
        /* <DEDUP_REMOVED lines=17> */
.L_x_502:
[----:B------:R-:W-:Y:S05]  /*1be0*/  BSYNC.RECONVERGENT B0 ;  /* 0x0000000000007941 */ /* 0x000fea0003800200 */
.L_x_501:
[----:B------:R-:W-:-:S03]  /*1bf0*/  UMOV UR4, 0xffffffff ;  /* 0xffffffff00047882 */ /* 0x000fc60000000000 */
[----:B------:R-:W-:Y:S05]  /*1c00*/  BRA.DIV UR4, `(.L_x_503) ;  /* 0x0000002204547947 */ /* 0x000fea000b800000 */
[----:B----4-:R0:W4:Y:S04]  /*1c10*/  SHFL.DOWN PT, R5, R0, 0x4, 0x1f ;  /* 0x08801f0000057f89 */ /* 0x01012800000e0000 */
[----:B------:R0:W0:Y:S04]  /*1c20*/  SHFL.DOWN PT, R4, R3, 0x4, 0x1f ;  /* 0x08801f0003047f89 */ /* 0x00002800000e0000 */
[----:B------:R0:W0:Y:S02]  /*1c30*/  SHFL.DOWN PT, R14, R2, 0x4, 0x1f ;  /* 0x08801f00020e7f89 */ /* 0x00002400000e0000 */
.L_x_553:
        /* <DEDUP_REMOVED lines=17> */
.L_x_505:
[----:B------:R-:W-:Y:S05]  /*1d50*/  BSYNC.RECONVERGENT B0 ;  /* 0x0000000000007941 */ /* 0x000fea0003800200 */
.L_x_504:
[----:B------:R-:W-:-:S03]  /*1d60*/  UMOV UR4, 0xffffffff ;  /* 0xffffffff00047882 */ /* 0x000fc60000000000 */
[----:B------:R-:W-:Y:S05]  /*1d70*/  BRA.DIV UR4, `(.L_x_506) ;  /* 0x0000002204547947 */ /* 0x000fea000b800000 */
[----:B----4-:R0:W4:Y:S04]  /*1d80*/  SHFL.DOWN PT, R5, R0, 0x2, 0x1f ;  /* 0x08401f0000057f89 */ /* 0x01012800000e0000 */
[----:B------:R0:W0:Y:S04]  /*1d90*/  SHFL.DOWN PT, R4, R3, 0x2, 0x1f ;  /* 0x08401f0003047f89 */ /* 0x00002800000e0000 */
[----:B------:R0:W0:Y:S02]  /*1da0*/  SHFL.DOWN PT, R14, R2, 0x2, 0x1f ;  /* 0x08401f00020e7f89 */ /* 0x00002400000e0000 */
.L_x_558:
        /* <DEDUP_REMOVED lines=17> */
.L_x_508:
[----:B------:R-:W-:Y:S05]  /*1ec0*/  BSYNC.RECONVERGENT B0 ;  /* 0x0000000000007941 */ /* 0x000fea0003800200 */
.L_x_507:
[----:B------:R-:W-:-:S03]  /*1ed0*/  UMOV UR4, 0xffffffff ;  /* 0xffffffff00047882 */ /* 0x000fc60000000000 */
[----:B------:R-:W-:Y:S05]  /*1ee0*/  BRA.DIV UR4, `(.L_x_509) ;  /* 0x0000002204547947 */ /* 0x000fea000b800000 */
[----:B----4-:R0:W4:Y:S04]  /*1ef0*/  SHFL.DOWN PT, R5, R0, 0x1, 0x1f ;  /* 0x08201f0000057f89 */ /* 0x01012800000e0000 */
[----:B------:R0:W0:Y:S04]  /*1f00*/  SHFL.DOWN PT, R4, R3, 0x1, 0x1f ;  /* 0x08201f0003047f89 */ /* 0x00002800000e0000 */
[----:B------:R0:W0:Y:S02]  /*1f10*/  SHFL.DOWN PT, R14, R2, 0x1, 0x1f ;  /* 0x08201f00020e7f89 */ /* 0x00002400000e0000 */
.L_x_563:
        /* <DEDUP_REMOVED lines=17> */
[----:B------:R-:W-:Y:S01]  /*2030*/  MOV R2, R12 ;  /* 0x0000000c00027202 */ /* 0x000fe20000000f00 */
[----:B------:R-:W-:Y:S02]  /*2040*/  FFMA R0, R5, R15, R0 ;  /* 0x0000000f05007223 */ /* 0x000fe40000000000 */
[----:B------:R-:W-:-:S07]  /*2050*/  FADD R3, R3, R4 ;  /* 0x0000000403037221 */ /* 0x000fce0000000000 */
.L_x_511:
[----:B------:R-:W-:Y:S05]  /*2060*/  BSYNC.RECONVERGENT B0 ;  /* 0x0000000000007941 */ /* 0x000fea0003800200 */
.L_x_510:
        /* <DEDUP_REMOVED lines=20> */
[----:B0--3--:R-:W-:Y:S01]  /*21b0*/  IMAD.MOV.U32 R0, RZ, RZ, RZ ;  /* 0x000000ffff007224 */ /* 0x009fe200078e00ff */
        /* <DEDUP_REMOVED lines=15> */
.L_x_514:
[----:B------:R-:W-:Y:S05]  /*22b0*/  BSYNC.RECONVERGENT B0 ;  /* 0x0000000000007941 */ /* 0x000fea0003800200 */
.L_x_513:
[----:B------:R-:W-:-:S03]  /*22c0*/  UMOV UR4, 0xffffffff ;  /* 0xffffffff00047882 */ /* 0x000fc60000000000 */
[----:B------:R-:W-:Y:S05]  /*22d0*/  BRA.DIV UR4, `(.L_x_515) ;  /* 0x0000001e04b47947 */ /* 0x000fea000b800000 */
[----:B0-----:R0:W0:Y:S01]  /*22e0*/  SHFL.DOWN PT, R5, R2, 0x10, 0x1f ;  /* 0x0a001f0002057f89 */ /* 0x00102200000e0000 */
[----:B------:R-:W-:-:S03]  /*22f0*/  NOP ;  /* 0x0000000000007918 */ /* 0x000fc60000000000 */
[----:B----4-:R4:W0:Y:S04]  /*2300*/  SHFL.DOWN PT, R4, R3, 0x10, 0x1f ;  /* 0x0a001f0003047f89 */ /* 0x01082800000e0000 */
[----:B---3--:R4:W3:Y:S02]  /*2310*/  SHFL.DOWN PT, R14, R0, 0x10, 0x1f ;  /* 0x0a001f00000e7f89 */ /* 0x0088e400000e0000 */
.L_x_568:
        /* <DEDUP_REMOVED lines=17> */
.L_x_517:
[----:B------:R-:W-:Y:S05]  /*2430*/  BSYNC.RECONVERGENT B0 ;  /* 0x0000000000007941 */ /* 0x000fea0003800200 */
.L_x_516:
[----:B------:R-:W-:-:S03]  /*2440*/  UMOV UR4, 0xffffffff ;  /* 0xffffffff00047882 */ /* 0x000fc60000000000 */
[----:B------:R-:W-:Y:S05]  /*2450*/  BRA.DIV UR4, `(.L_x_518) ;  /* 0x0000001e04a87947 */ /* 0x000fea000b800000 */
[----:B0-----:R0:W3:Y:S04]  /*2460*/  SHFL.DOWN PT, R5, R2, 0x8, 0x1f ;  /* 0x09001f0002057f89 */ /* 0x0010e800000e0000 */
[----:B------:R0:W0:Y:S04]  /*2470*/  SHFL.DOWN PT, R4, R3, 0x8, 0x1f ;  /* 0x09001f0003047f89 */ /* 0x00002800000e0000 */
[----:B------:R0:W0:Y:S02]  /*2480*/  SHFL.DOWN PT, R14, R0, 0x8, 0x1f ;  /* 0x09001f00000e7f89 */ /* 0x00002400000e0000 */
.L_x_573:
        /* <DEDUP_REMOVED lines=17> */
.L_x_520:
[----:B------:R-:W-:Y:S05]  /*25a0*/  BSYNC.RECONVERGENT B0 ;  /* 0x0000000000007941 */ /* 0x000fea0003800200 */
.L_x_519:
[----:B------:R-:W-:-:S03]  /*25b0*/  UMOV UR4, 0xffffffff ;  /* 0xffffffff00047882 */ /* 0x000fc60000000000 */
[----:B------:R-:W-:Y:S05]  /*25c0*/  BRA.DIV UR4, `(.L_x_521) ;  /* 0x0000001e04a87947 */ /* 0x000fea000b800000 */
[----:B---3--:R0:W3:Y:S04]  /*25d0*/  SHFL.DOWN PT, R5, R2, 0x4, 0x1f ;  /* 0x08801f0002057f89 */ /* 0x0080e800000e0000 */
[----:B------:R0:W0:Y:S04]  /*25e0*/  SHFL.DOWN PT, R4, R3, 0x4, 0x1f ;  /* 0x08801f0003047f89 */ /* 0x00002800000e0000 */
[----:B------:R0:W0:Y:S02]  /*25f0*/  SHFL.DOWN PT, R14, R0, 0x4, 0x1f ;  /* 0x08801f00000e7f89 */ /* 0x00002400000e0000 */
.L_x_578:
        /* <DEDUP_REMOVED lines=17> */
.L_x_523:
[----:B------:R-:W-:Y:S05]  /*2710*/  BSYNC.RECONVERGENT B0 ;  /* 0x0000000000007941 */ /* 0x000fea0003800200 */
.L_x_522:
[----:B------:R-:W-:-:S03]  /*2720*/  UMOV UR4, 0xffffffff ;  /* 0xffffffff00047882 */ /* 0x000fc60000000000 */
[----:B------:R-:W-:Y:S05]  /*2730*/  BRA.DIV UR4, `(.L_x_524) ;  /* 0x0000001e04a87947 */ /* 0x000fea000b800000 */
[----:B---3--:R0:W3:Y:S04]  /*2740*/  SHFL.DOWN PT, R5, R2, 0x2, 0x1f ;  /* 0x08401f0002057f89 */ /* 0x0080e800000e0000 */
[----:B------:R0:W0:Y:S04]  /*2750*/  SHFL.DOWN PT, R4, R3, 0x2, 0x1f ;  /* 0x08401f0003047f89 */ /* 0x00002800000e0000 */
[----:B------:R0:W0:Y:S02]  /*2760*/  SHFL.DOWN PT, R14, R0, 0x2, 0x1f ;  /* 0x08401f00000e7f89 */ /* 0x00002400000e0000 */
.L_x_583:
        /* <DEDUP_REMOVED lines=17> */
.L_x_526:
[----:B------:R-:W-:Y:S05]  /*2880*/  BSYNC.RECONVERGENT B0 ;  /* 0x0000000000007941 */ /* 0x000fea0003800200 */
.L_x_525:
[----:B------:R-:W-:-:S03]  /*2890*/  UMOV UR4, 0xffffffff ;  /* 0xffffffff00047882 */ /* 0x000fc60000000000 */
[----:B------:R-:W-:Y:S05]  /*28a0*/  BRA.DIV UR4, `(.L_x_527) ;  /* 0x0000001e04a87947 */ /* 0x000fea000b800000 */
[----:B---3--:R0:W3:Y:S04]  /*28b0*/  SHFL.DOWN PT, R5, R2, 0x1, 0x1f ;  /* 0x08201f0002057f89 */ /* 0x0080e800000e0000 */
[----:B------:R0:W0:Y:S04]  /*28c0*/  SHFL.DOWN PT, R4, R3, 0x1, 0x1f ;  /* 0x08201f0003047f89 */ /* 0x00002800000e0000 */
[----:B------:R0:W0:Y:S02]  /*28d0*/  SHFL.DOWN PT, R14, R0, 0x1, 0x1f ;  /* 0x08201f00000e7f89 */ /* 0x00002400000e0000 */
.L_x_588:
        /* <DEDUP_REMOVED lines=20> */
.L_x_529:
[----:B------:R-:W-:Y:S05]  /*2a20*/  BSYNC.RECONVERGENT B0 ;  /* 0x0000000000007941 */ /* 0x000fea0003800200 */
.L_x_528:
[----:B------:R0:W-:Y:S04]  /*2a30*/  @!P2 STS.64 [R27+0x180], R2 ;  /* 0x000180021b00a388 */ /* 0x0001e80000000a00 */
[----:B------:R0:W-:Y:S02]  /*2a40*/  @!P2 STS [R27+0x188], R0 ;  /* 0x000188001b00a388 */ /* 0x0001e40000000800 */
.L_x_512:
        /* <DEDUP_REMOVED lines=16> */
[----:B------:R-:W-:-:S04]  /*2b50*/  @!P2 FMUL R0, R0, 16777216 ;  /* 0x4b8000000000a820 */ /* 0x000fc80000400000 */
[----:B------:R-:W-:-:S05]  /*2b60*/  VIADD R2, R0, 0xff800000 ;  /* 0xff80000000027836 */ /* 0x000fca0000000000 */
        /* <DEDUP_REMOVED lines=17> */
.L_x_530:
[----:B------:R-:W0:Y:S02]  /*2c80*/  MUFU.RSQ R0, R0 ;  /* 0x0000000000007308 */ /* 0x000e240000001400 */
.L_x_531:
[----:B------:R-:W-:Y:S01]  /*2c90*/  ISETP.NE.AND P2, PT, R25, RZ, PT ;  /* 0x000000ff1900720c */ /* 0x000fe20003f45270 */
[----:B------:R-:W3:Y:S01]  /*2ca0*/  LDCU.128 UR4, c[0x0][0x3a0] ;  /* 0x00007400ff0477ac */ /* 0x000ee20008000c00 */
[----:B------:R-:W-:Y:S11]  /*2cb0*/  BSSY.RECONVERGENT B0, `(.L_x_532) ;  /* 0x0000010000007945 */ /* 0x000ff60003800200 */
[----:B------:R-:W-:Y:S05]  /*2cc0*/  @P2 BRA `(.L_x_533) ;  /* 0x0000000000382947 */ /* 0x000fea0003800000 */
[----:B------:R-:W4:Y:S01]  /*2cd0*/  LDCU.64 UR8, c[0x0][0x3d8] ;  /* 0x00007b00ff0877ac */ /* 0x000f220008000a00 */
[----:B------:R-:W-:Y:S01]  /*2ce0*/  IMAD.SHL.U32 R4, R20, 0x4, RZ ;  /* 0x0000000414047824 */ /* 0x000fe200078e00ff */
        /* <DEDUP_REMOVED lines=12> */
.L_x_533:
[----:B---3--:R-:W-:Y:S05]  /*2db0*/  BSYNC.RECONVERGENT B0 ;  /* 0x0000000000007941 */ /* 0x008fea0003800200 */
.L_x_532:
[----:B------:R-:W-:Y:S04]  /*2dc0*/  BSSY.RECONVERGENT B0, `(.L_x_534) ;  /* 0x00000c9000007945 */ /* 0x000fe80003800200 */
[----:B------:R-:W-:Y:S05]  /*2dd0*/  @P0 BRA `(.L_x_535) ;  /* 0x0000000c001c0947 */ /* 0x000fea0003800000 */
[----:B------:R-:W-:Y:S01]  /*2de0*/  ISETP.NE.AND P0, PT, R10, RZ, PT ;  /* 0x000000ff0a00720c */ /* 0x000fe20003f05270 */
[----:B------:R-:W-:Y:S01]  /*2df0*/  BSSY.RECONVERGENT B1, `(.L_x_536) ;  /* 0x000005b000017945 */ /* 0x000fe20003800200 */
[----:B------:R-:W-:-:S11]  /*2e00*/  MOV R11, R25 ;  /* 0x00000019000b7202 */ /* 0x000fd60000000f00 */
[----:B------:R-:W-:Y:S05]  /*2e10*/  @!P0 BRA `(.L_x_537) ;  /* 0x0000000400608947 */ /* 0x000fea0003800000 */
[----:B----4-:R-:W3:Y:S01]  /*2e20*/  LDC.64 R2, c[0x0][0x3b0] ;  /* 0x0000ec00ff027b82 */ /* 0x010ee20000000a00 */
[C---:B-1----:R-:W-:Y:S02]  /*2e30*/  R2UR UR10, R16.reuse ;  /* 0x00000000100a72ca */ /* 0x042fe400000e0000 */
[C---:B------:R-:W-:Y:S02]  /*2e40*/  R2UR UR11, R17.reuse ;  /* 0x00000000110b72ca */ /* 0x040fe400000e0000 */
[----:B------:R-:W-:Y:S02]  /*2e50*/  R2UR UR8, R16 ;  /* 0x00000000100872ca */ /* 0x000fe400000e0000 */
[----:B------:R-:W-:Y:S01]  /*2e60*/  R2UR UR9, R17 ;  /* 0x00000000110972ca */ /* 0x000fe200000e0000 */
[----:B------:R-:W-:Y:S01]  /*2e70*/  IMAD R13, R22, 0x4, R19 ;  /* 0x00000004160d7824 */ /* 0x000fe200078e0213 */
[----:B------:R-:W1:Y:S01]  /*2e80*/  LDC.64 R26, c[0x0][0x3a8] ;  /* 0x0000ea00ff1a7b82 */ /* 0x000e620000000a00 */
[----:B------:R-:W4:Y:S04]  /*2e90*/  LDS R31, [R19] ;  /* 0x00000000131f7984 */ /* 0x000f280000000800 */
[----:B------:R-:W5:Y:S03]  /*2ea0*/  LDS R33, [R13] ;  /* 0x000000000d217984 */ /* 0x000f660000000800 */
[----:B------:R-:W2:Y:S01]  /*2eb0*/  LDC.64 R4, c[0x0][0x3a0] ;  /* 0x0000e800ff047b82 */ /* 0x000ea20000000a00 */
[----:B------:R-:W2:Y:S01]  /*2ec0*/  LDG.E R11, desc[UR10][R6.64] ;  /* 0x0000000a060b7981 */ /* 0x000ea2000c1e1900 */
[----:B---3--:R-:W-:-:S05]  /*2ed0*/  IMAD.WIDE.U32 R2, R18, 0x2, R2 ;  /* 0x0000000212027825 */ /* 0x008fca00078e0002 */
[----:B------:R-:W3:Y:S01]  /*2ee0*/  LDG.E R28, desc[UR8][R2.64] ;  /* 0x00000008021c7981 */ /* 0x000ee2000c1e1900 */
[----:B------:R-:W-:Y:S01]  /*2ef0*/  MOV R14, R18 ;  /* 0x00000012000e7202 */ /* 0x000fe20000000f00 */
[----:B------:R-:W-:Y:S02]  /*2f00*/  IMAD.MOV.U32 R15, RZ, RZ, RZ ;  /* 0x000000ffff0f7224 */ /* 0x000fe400078e00ff */
[-C--:B-1----:R-:W-:Y:S02]  /*2f10*/  IMAD R29, R21, R26.reuse, RZ ;  /* 0x0000001a151d7224 */ /* 0x082fe400078e02ff */
[----:B------:R-:W-:-:S04]  /*2f20*/  IMAD.WIDE.U32 R14, R20, R26, R14 ;  /* 0x0000001a140e7225 */ /* 0x000fc800078e000e */
[----:B------:R-:W-:-:S05]  /*2f30*/  IMAD R29, R20, R27, R29 ;  /* 0x0000001b141d7224 */ /* 0x000fca00078e021d */
[----:B------:R-:W-:-:S04]  /*2f40*/  IADD3 R29, PT, PT, R15, R29, RZ ;  /* 0x0000001d0f1d7210 */ /* 0x000fc80007ffe0ff */
[----:B------:R-:W-:Y:S01]  /*2f50*/  LEA.HI R30, P0, R29, R14, RZ, 0x1 ;  /* 0x0000000e1d1e7211 */ /* 0x000fe200078108ff */
[----:B----4-:R-:W-:-:S04]  /*2f60*/  FADD R31, -R12, R31 ;  /* 0x0000001f0c1f7221 */ /* 0x010fc80000000100 */
[----:B------:R-:W-:Y:S02]  /*2f70*/  IMAD.SHL.U32 R27, R30, 0x2, RZ ;  /* 0x000000021e1b7824 */ /* 0x000fe400078e00ff */
[----:B-----5:R-:W-:Y:S01]  /*2f80*/  FADD R33, -R12, R33 ;  /* 0x000000210c217221 */ /* 0x020fe20000000100 */
[----:B0-----:R-:W-:-:S03]  /*2f90*/  FMUL R31, R31, R0 ;  /* 0x000000001f1f7220 */ /* 0x001fc60000400000 */
[----:B------:R-:W-:Y:S01]  /*2fa0*/  FMUL R26, R33, R0 ;  /* 0x00000000211a7220 */ /* 0x000fe20000400000 */
[----:B------:R-:W-:Y:S02]  /*2fb0*/  IADD3.X R33, PT, PT, RZ, R29, RZ, P0, !PT ;  /* 0x0000001dff217210 */ /* 0x000fe400007fe4ff */
[----:B------:R-:W-:Y:S02]  /*2fc0*/  LOP3.LUT R27, R27, 0xfffffffc, RZ, 0xc0, !PT ;  /* 0xfffffffc1b1b7812 */ /* 0x000fe400078ec0ff */
[----:B------:R-:W-:Y:S02]  /*2fd0*/  F2FP.F16.F32.PACK_AB R31, R26, R31 ;  /* 0x0000001f1a1f723e */ /* 0x000fe400000000ff */
[----:B------:R-:W-:Y:S02]  /*2fe0*/  SHF.L.U64.HI R30, R30, 0x1, R33 ;  /* 0x000000011e1e7819 */ /* 0x000fe40000010221 */
[----:B--2---:R-:W-:-:S05]  /*2ff0*/  IADD3 R26, P0, PT, R27, R4, RZ ;  /* 0x000000041b1a7210 */ /* 0x004fca0007f1e0ff */
[----:B------:R-:W-:Y:S01]  /*3000*/  IMAD.X R27, R30, 0x1, R5, P0 ;  /* 0x000000011e1b7824 */ /* 0x000fe200000e0605 */
[----:B------:R-:W-:Y:S01]  /*3010*/  ISETP.NE.AND P0, PT, R10, 0x1, PT ;  /* 0x000000010a00780c */ /* 0x000fe20003f05270 */
[----:B---3--:R-:W-:Y:S01]  /*3020*/  HFMA2 R31, R31, R28, R11 ;  /* 0x0000001c1f1f7231 */ /* 0x008fe2000000000b */
[----:B------:R-:W-:-:S04]  /*3030*/  IADD3 R11, PT, PT, R25, 0x200, RZ ;  /* 0x00000200190b7810 */ /* 0x000fc80007ffe0ff */
        /* <DEDUP_REMOVED lines=10> */
[----:B------:R-:W-:-:S05]  /*30e0*/  IADD3 R33, P0, PT, R14, 0x400, RZ ;  /* 0x000004000e217810 */ /* 0x000fca0007f1e0ff */
[----:B------:R-:W-:-:S05]  /*30f0*/  IMAD.X R30, RZ, RZ, R29, P0 ;  /* 0x000000ffff1e7224 */ /* 0x000fca00000e061d */
[----:B------:R-:W-:-:S04]  /*3100*/  LEA.HI R33, P0, R30, R33, RZ, 0x1 ;  /* 0x000000211e217211 */ /* 0x000fc800078108ff */
[----:B------:R-:W-:-:S04]  /*3110*/  IADD3.X R30, PT, PT, RZ, R30, RZ, P0, !PT ;  /* 0x0000001eff1e7210 */ /* 0x000fc800007fe4ff */
[C---:B------:R-:W-:Y:S01]  /*3120*/  SHF.L.U64.HI R30, R33.reuse, 0x1, R30 ;  /* 0x00000001211e7819 */ /* 0x040fe2000001021e */
[----:B------:R-:W-:Y:S02]  /*3130*/  IMAD.SHL.U32 R33, R33, 0x2, RZ ;  /* 0x0000000221217824 */ /* 0x000fe400078e00ff */
[----:B0-----:R-:W-:-:S03]  /*3140*/  FADD R27, -R12, R27 ;  /* 0x0000001b0c1b7221 */ /* 0x001fc60000000100 */
[----:B------:R-:W-:Y:S01]  /*3150*/  LOP3.LUT R33, R33, 0xfffffffc, RZ, 0xc0, !PT ;  /* 0xfffffffc21217812 */ /* 0x000fe200078ec0ff */
[----:B-1----:R-:W-:Y:S01]  /*3160*/  FADD R31, -R12, R31 ;  /* 0x0000001f0c1f7221 */ /* 0x002fe20000000100 */
[----:B------:R-:W-:-:S03]  /*3170*/  FMUL R27, R27, R0 ;  /* 0x000000001b1b7220 */ /* 0x000fc60000400000 */
[----:B------:R-:W-:-:S05]  /*3180*/  FMUL R26, R31, R0 ;  /* 0x000000001f1a7220 */ /* 0x000fca0000400000 */
[----:B------:R-:W-:Y:S02]  /*3190*/  F2FP.F16.F32.PACK_AB R31, R26, R27 ;  /* 0x0000001b1a1f723e */ /* 0x000fe400000000ff */
[----:B------:R-:W-:-:S04]  /*31a0*/  IADD3 R26, P0, PT, R33, R4, RZ ;  /* 0x00000004211a7210 */ /* 0x000fc80007f1e0ff */
[----:B------:R-:W-:Y:S02]  /*31b0*/  IADD3.X R27, PT, PT, R30, R5, RZ, P0, !PT ;  /* 0x000000051e1b7210 */ /* 0x000fe400007fe4ff */
[----:B------:R-:W-:Y:S01]  /*31c0*/  ISETP.NE.AND P0, PT, R10, 0x2, PT ;  /* 0x000000020a00780c */ /* 0x000fe20003f05270 */
[----:B--2---:R-:W-:Y:S01]  /*31d0*/  HFMA2 R31, R31, R28, R11 ;  /* 0x0000001c1f1f7231 */ /* 0x004fe2000000000b */
[----:B------:R-:W-:-:S04]  /*31e0*/  LOP3.LUT R11, R25, 0x400, RZ, 0xfc, !PT ;  /* 0x00000400190b7812 */ /* 0x000fc800078efcff */
        /* <DEDUP_REMOVED lines=27> */
.L_x_537:
[----:B------:R-:W-:Y:S05]  /*33a0*/  BSYNC.RECONVERGENT B1 ;  /* 0x0000000000017941 */ /* 0x000fea0003800200 */
.L_x_536:
[----:B0---4-:R-:W-:-:S04]  /*33b0*/  LOP3.LUT R3, RZ, R25, RZ, 0x33, !PT ;  /* 0x00000019ff037212 */ /* 0x011fc800078e33ff */
[----:B------:R-:W-:-:S04]  /*33c0*/  IADD3 R3, PT, PT, R22, R3, RZ ;  /* 0x0000000316037210 */ /* 0x000fc80007ffe0ff */
[----:B------:R-:W-:-:S13]  /*33d0*/  ISETP.GE.U32.AND P0, PT, R3, 0x600, PT ;  /* 0x000006000300780c */ /* 0x000fda0003f06070 */
[----:B------:R-:W-:Y:S05]  /*33e0*/  @!P0 BRA `(.L_x_535) ;  /* 0x0000000400988947 */ /* 0x000fea0003800000 */
[----:B------:R-:W-:-:S05]  /*33f0*/  MOV R3, 0x400 ;  /* 0x0000040000037802 */ /* 0x000fca0000000f00 */
[----:B------:R-:W-:-:S05]  /*3400*/  VIADD R3, R3, 0x190 ;  /* 0x0000019003037836 */ /* 0x000fca0000000000 */
[----:B------:R-:W-:-:S07]  /*3410*/  LEA R24, R24, R3, 0x18 ;  /* 0x0000000318187211 */ /* 0x000fce00078ec0ff */
.L_x_538:
        /* <DEDUP_REMOVED lines=99> */
.L_x_535:
[----:B------:R-:W-:Y:S05]  /*3a50*/  BSYNC.RECONVERGENT B0 ;  /* 0x0000000000007941 */ /* 0x000fea0003800200 */
.L_x_534:
[----:B------:R-:W5:Y:S01]  /*3a60*/  LDCU.64 UR4, c[0x0][0x3c0] ;  /* 0x00007800ff0477ac */ /* 0x000f620008000a00 */
[----:B--2---:R-:W-:-:S05]  /*3a70*/  IADD3 R20, P0, PT, R23, R20, RZ ;  /* 0x0000001417147210 */ /* 0x004fca0007f1e0ff */
[----:B------:R-:W-:Y:S01]  /*3a80*/  IMAD.X R21, RZ, RZ, R21, P0 ;  /* 0x000000ffff157224 */ /* 0x000fe200000e0615 */
[----:B-----5:R-:W-:-:S04]  /*3a90*/  ISETP.GE.U32.AND P0, PT, R20, UR4, PT ;  /* 0x0000000414007c0c */ /* 0x020fc8000bf06070 */
[----:B------:R-:W-:-:S13]  /*3aa0*/  ISETP.GE.AND.EX P0, PT, R21, UR5, PT, P0 ;  /* 0x0000000515007c0c */ /* 0x000fda000bf06300 */
[----:B------:R-:W-:Y:S05]  /*3ab0*/  @!P0 BRA `(.L_x_539) ;  /* 0xffffffc800208947 */ /* 0x000fea000383ffff */
[----:B------:R-:W-:Y:S05]  /*3ac0*/  EXIT ;  /* 0x000000000000794d */ /* 0x000fea0003800000 */
.L_x_497:
[----:B------:R-:W-:Y:S01]  /*3ad0*/  HFMA2 R11, -RZ, RZ, 0, 1.847743988037109375e-06 ;  /* 0x0000001fff0b7431 */ /* 0x000fe200000001ff */
[----:B------:R-:W-:Y:S01]  /*3ae0*/  MOV R13, R0 ;  /* 0x00000000000d7202 */ /* 0x000fe20000000f00 */
[----:B------:R-:W-:Y:S02]  /*3af0*/  IMAD.MOV.U32 R12, RZ, RZ, 0x10 ;  /* 0x00000010ff0c7424 */ /* 0x000fe400078e00ff */
[----:B------:R-:W-:-:S07]  /*3b00*/  IMAD.MOV.U32 R15, RZ, RZ, -0x1 ;  /* 0xffffffffff0f7424 */ /* 0x000fce00078e00ff */
[----:B012---:R-:W-:Y:S05]  /*3b10*/  WARPSYNC.COLLECTIVE R15, `(.L_x_540) ;  /* 0x000000000f087348 */ /* 0x007fea0003c00000 */
[----:B------:R3:W4:Y:S02]  /*3b20*/  SHFL.DOWN P6, R14, R13, R12, R11 ;  /* 0x0800000c0d0e7389 */ /* 0x00072400000c000b */
[----:B01234-:R-:W-:Y:S05]  /*3b30*/  ENDCOLLECTIVE ;  /* 0x000000000000791b */ /* 0x01ffea0003800000 */
.L_x_540:
[----:B------:R-:W-:Y:S01]  /*3b40*/  IMAD.MOV.U32 R13, RZ, RZ, R3 ;  /* 0x000000ffff0d7224 */ /* 0x000fe200078e0003 */
[----:B------:R-:W-:-:S07]  /*3b50*/  MOV R5, R14 ;  /* 0x0000000e00057202 */ /* 0x000fce0000000f00 */
[----:B------:R-:W-:Y:S05]  /*3b60*/  WARPSYNC.COLLECTIVE R15, `(.L_x_541) ;  /* 0x000000000f087348 */ /* 0x000fea0003c00000 */
[----:B------:R0:W1:Y:S02]  /*3b70*/  SHFL.DOWN P6, R14, R13, R12, R11 ;  /* 0x0800000c0d0e7389 */ /* 0x00006400000c000b */
[----:B01----:R-:W-:Y:S05]  /*3b80*/  ENDCOLLECTIVE ;  /* 0x000000000000791b */ /* 0x003fea0003800000 */
.L_x_541:
[----:B------:R-:W-:Y:S01]  /*3b90*/  IMAD.MOV.U32 R13, RZ, RZ, R2 ;  /* 0x000000ffff0d7224 */ /* 0x000fe200078e0002 */
[----:B------:R-:W-:-:S07]  /*3ba0*/  MOV R4, R14 ;  /* 0x0000000e00047202 */ /* 0x000fce0000000f00 */
[----:B------:R-:W-:Y:S05]  /*3bb0*/  WARPSYNC.COLLECTIVE R15, `(.L_x_542) ;  /* 0x000000000f087348 */ /* 0x000fea0003c00000 */
[----:B------:R0:W1:Y:S02]  /*3bc0*/  SHFL.DOWN P6, R14, R13, R12, R11 ;  /* 0x0800000c0d0e7389 */ /* 0x00006400000c000b */
[----:B01----:R-:W-:Y:S05]  /*3bd0*/  ENDCOLLECTIVE ;  /* 0x000000000000791b */ /* 0x003fea0003800000 */
.L_x_542:
[----:B------:R-:W-:Y:S05]  /*3be0*/  BRA `(.L_x_543) ;  /* 0xffffffdc005c7947 */ /* 0x000fea000383ffff */
.L_x_500:
        /* <DEDUP_REMOVED lines=8> */
.L_x_545:
[----:B------:R-:W-:Y:S05]  /*3c70*/  BSYNC B0 ;  /* 0x0000000000007941 */ /* 0x000fea0003800000 */
.L_x_544:
        /* <DEDUP_REMOVED lines=8> */
.L_x_546:
[----:B------:R-:W-:Y:S01]  /*3d00*/  MOV R13, R2 ;  /* 0x00000002000d7202 */ /* 0x000fe20000000f00 */
[----:B------:R-:W-:-:S07]  /*3d10*/  IMAD.MOV.U32 R4, RZ, RZ, R14 ;  /* 0x000000ffff047224 */ /* 0x000fce00078e000e */
[----:B------:R-:W-:Y:S05]  /*3d20*/  WARPSYNC.COLLECTIVE R15, `(.L_x_547) ;  /* 0x000000000f087348 */ /* 0x000fea0003c00000 */
[----:B------:R0:W1:Y:S02]  /*3d30*/  SHFL.DOWN P6, R14, R13, R12, R11 ;  /* 0x0800000c0d0e7389 */ /* 0x00006400000c000b */
[----:B01----:R-:W-:Y:S05]  /*3d40*/  ENDCOLLECTIVE ;  /* 0x000000000000791b */ /* 0x003fea0003800000 */
.L_x_547:
[----:B------:R-:W-:Y:S05]  /*3d50*/  BRA `(.L_x_548) ;  /* 0xffffffdc005c7947 */ /* 0x000fea000383ffff */
.L_x_503:
        /* <DEDUP_REMOVED lines=8> */
.L_x_550:
[----:B------:R-:W-:Y:S05]  /*3de0*/  BSYNC B0 ;  /* 0x0000000000007941 */ /* 0x000fea0003800000 */
.L_x_549:
        /* <DEDUP_REMOVED lines=8> */
.L_x_551:
[----:B------:R-:W-:Y:S01]  /*3e70*/  IMAD.MOV.U32 R13, RZ, RZ, R2 ;  /* 0x000000ffff0d7224 */ /* 0x000fe200078e0002 */
[----:B------:R-:W-:-:S07]  /*3e80*/  MOV R4, R14 ;  /* 0x0000000e00047202 */ /* 0x000fce0000000f00 */
[----:B------:R-:W-:Y:S05]  /*3e90*/  WARPSYNC.COLLECTIVE R15, `(.L_x_552) ;  /* 0x000000000f087348 */ /* 0x000fea0003c00000 */
[----:B------:R0:W1:Y:S02]  /*3ea0*/  SHFL.DOWN P6, R14, R13, R12, R11 ;  /* 0x0800000c0d0e7389 */ /* 0x00006400000c000b */
[----:B01----:R-:W-:Y:S05]  /*3eb0*/  ENDCOLLECTIVE ;  /* 0x000000000000791b */ /* 0x003fea0003800000 */
.L_x_552:
[----:B------:R-:W-:Y:S05]  /*3ec0*/  BRA `(.L_x_553) ;  /* 0xffffffdc005c7947 */ /* 0x000fea000383ffff */
.L_x_506:
        /* <DEDUP_REMOVED lines=8> */
.L_x_555:
[----:B------:R-:W-:Y:S05]  /*3f50*/  BSYNC B0 ;  /* 0x0000000000007941 */ /* 0x000fea0003800000 */
.L_x_554:
        /* <DEDUP_REMOVED lines=8> */
.L_x_556:
[----:B------:R-:W-:Y:S02]  /*3fe0*/  MOV R13, R2 ;  /* 0x00000002000d7202 */ /* 0x000fe40000000f00 */
[----:B------:R-:W-:-:S07]  /*3ff0*/  MOV R4, R14 ;  /* 0x0000000e00047202 */ /* 0x000fce0000000f00 */
[----:B------:R-:W-:Y:S05]  /*4000*/  WARPSYNC.COLLECTIVE R15, `(.L_x_557) ;  /* 0x000000000f087348 */ /* 0x000fea0003c00000 */
[----:B------:R0:W1:Y:S02]  /*4010*/  SHFL.DOWN P6, R14, R13, R12, R11 ;  /* 0x0800000c0d0e7389 */ /* 0x00006400000c000b */
[----:B01----:R-:W-:Y:S05]  /*4020*/  ENDCOLLECTIVE ;  /* 0x000000000000791b */ /* 0x003fea0003800000 */
.L_x_557:
[----:B------:R-:W-:Y:S05]  /*4030*/  BRA `(.L_x_558) ;  /* 0xffffffdc005c7947 */ /* 0x000fea000383ffff */
.L_x_509:
        /* <DEDUP_REMOVED lines=8> */
.L_x_560:
[----:B------:R-:W-:Y:S05]  /*40c0*/  BSYNC B0 ;  /* 0x0000000000007941 */ /* 0x000fea0003800000 */
.L_x_559:
        /* <DEDUP_REMOVED lines=8> */
.L_x_561:
[----:B------:R-:W-:Y:S01]  /*4150*/  MOV R13, R2 ;  /* 0x00000002000d7202 */ /* 0x000fe20000000f00 */
[----:B------:R-:W-:-:S07]  /*4160*/  IMAD.MOV.U32 R4, RZ, RZ, R14 ;  /* 0x000000ffff047224 */ /* 0x000fce00078e000e */
[----:B------:R-:W-:Y:S05]  /*4170*/  WARPSYNC.COLLECTIVE R15, `(.L_x_562) ;  /* 0x000000000f087348 */ /* 0x000fea0003c00000 */
[----:B------:R0:W1:Y:S02]  /*4180*/  SHFL.DOWN P6, R14, R13, R12, R11 ;  /* 0x0800000c0d0e7389 */ /* 0x00006400000c000b */
[----:B01----:R-:W-:Y:S05]  /*4190*/  ENDCOLLECTIVE ;  /* 0x000000000000791b */ /* 0x003fea0003800000 */
.L_x_562:
[----:B------:R-:W-:Y:S05]  /*41a0*/  BRA `(.L_x_563) ;  /* 0xffffffdc005c7947 */ /* 0x000fea000383ffff */
.L_x_515:
[----:B------:R-:W-:Y:S01]  /*41b0*/  HFMA2 R12, -RZ, RZ, 0, 9.5367431640625e-07 ;  /* 0x00000010ff0c7431 */ /* 0x000fe200000001ff */
[----:B------:R-:W-:Y:S01]  /*41c0*/  MOV R15, 0xffffffff ;  /* 0xffffffff000f7802 */ /* 0x000fe20000000f00 */
[----:B0-----:R-:W-:Y:S01]  /*41d0*/  IMAD.MOV.U32 R13, RZ, RZ, R2 ;  /* 0x000000ffff0d7224 */ /* 0x001fe200078e0002 */
[----:B------:R-:W-:-:S07]  /*41e0*/  MOV R11, 0x1f ;  /* 0x0000001f000b7802 */ /* 0x000fce0000000f00 */
[----:B-1234-:R-:W-:Y:S05]  /*41f0*/  WARPSYNC.COLLECTIVE R15, `(.L_x_564) ;  /* 0x000000000f087348 */ /* 0x01efea0003c00000 */
[----:B------:R-:W-:Y:S01]  /*4200*/  NOP ;  /* 0x0000000000007918 */ /* 0x000fe20000000000 */
[----:B-1234-:R-:W-:Y:S05]  /*4210*/  ENDCOLLECTIVE ;  /* 0x000000000000791b */ /* 0x01efea0003800000 */
.L_x_564:
[----:B------:R-:W-:Y:S05]  /*4220*/  WARPSYNC.COLLECTIVE R15, `(.L_x_565) ;  /* 0x000000000f087348 */ /* 0x000fea0003c00000 */
[----:B------:R0:W1:Y:S02]  /*4230*/  SHFL.DOWN P6, R14, R13, R12, R11 ;  /* 0x0800000c0d0e7389 */ /* 0x00006400000c000b */
[----:B01----:R-:W-:Y:S05]  /*4240*/  ENDCOLLECTIVE ;  /* 0x000000000000791b */ /* 0x003fea0003800000 */
.L_x_565:
[----:B------:R-:W-:Y:S01]  /*4250*/  MOV R13, R3 ;  /* 0x00000003000d7202 */ /* 0x000fe20000000f00 */
[----:B------:R-:W-:-:S07]  /*4260*/  IMAD.MOV.U32 R5, RZ, RZ, R14 ;  /* 0x000000ffff057224 */ /* 0x000fce00078e000e */
[----:B------:R-:W-:Y:S05]  /*4270*/  WARPSYNC.COLLECTIVE R15, `(.L_x_566) ;  /* 0x000000000f087348 */ /* 0x000fea0003c00000 */
[----:B------:R0:W1:Y:S02]  /*4280*/  SHFL.DOWN P6, R14, R13, R12, R11 ;  /* 0x0800000c0d0e7389 */ /* 0x00006400000c000b */
[----:B01----:R-:W-:Y:S05]  /*4290*/  ENDCOLLECTIVE ;  /* 0x000000000000791b */ /* 0x003fea0003800000 */
.L_x_566:
[----:B------:R-:W-:Y:S01]  /*42a0*/  IMAD.MOV.U32 R13, RZ, RZ, R0 ;  /* 0x000000ffff0d7224 */ /* 0x000fe200078e0000 */
[----:B------:R-:W-:-:S07]  /*42b0*/  MOV R4, R14 ;  /* 0x0000000e00047202 */ /* 0x000fce0000000f00 */
[----:B------:R-:W-:Y:S05]  /*42c0*/  WARPSYNC.COLLECTIVE R15, `(.L_x_567) ;  /* 0x000000000f087348 */ /* 0x000fea0003c00000 */
[----:B------:R0:W1:Y:S02]  /*42d0*/  SHFL.DOWN P6, R14, R13, R12, R11 ;  /* 0x0800000c0d0e7389 */ /* 0x00006400000c000b */
[----:B01----:R-:W-:Y:S05]  /*42e0*/  ENDCOLLECTIVE ;  /* 0x000000000000791b */ /* 0x003fea0003800000 */
.L_x_567:
[----:B------:R-:W-:Y:S05]  /*42f0*/  BRA `(.L_x_568) ;  /* 0xffffffe000087947 */ /* 0x000fea000383ffff */
.L_x_518:
        /* <DEDUP_REMOVED lines=8> */
.L_x_570:
[----:B------:R-:W-:Y:S05]  /*4380*/  BSYNC B0 ;  /* 0x0000000000007941 */ /* 0x000fea0003800000 */
.L_x_569:
        /* <DEDUP_REMOVED lines=8> */
.L_x_571:
[----:B------:R-:W-:Y:S02]  /*4410*/  MOV R13, R0 ;  /* 0x00000000000d7202 */ /* 0x000fe40000000f00 */
[----:B------:R-:W-:-:S07]  /*4420*/  MOV R4, R14 ;  /* 0x0000000e00047202 */ /* 0x000fce0000000f00 */
[----:B------:R-:W-:Y:S05]  /*4430*/  WARPSYNC.COLLECTIVE R15, `(.L_x_572) ;  /* 0x000000000f087348 */ /* 0x000fea0003c00000 */
[----:B------:R0:W1:Y:S02]  /*4440*/  SHFL.DOWN P6, R14, R13, R12, R11 ;  /* 0x0800000c0d0e7389 */ /* 0x00006400000c000b */
[----:B01----:R-:W-:Y:S05]  /*4450*/  ENDCOLLECTIVE ;  /* 0x000000000000791b */ /* 0x003fea0003800000 */
.L_x_572:
[----:B------:R-:W-:Y:S05]  /*4460*/  BRA `(.L_x_573) ;  /* 0xffffffe000087947 */ /* 0x000fea000383ffff */
.L_x_521:
        /* <DEDUP_REMOVED lines=8> */
.L_x_575:
[----:B------:R-:W-:Y:S05]  /*44f0*/  BSYNC B0 ;  /* 0x0000000000007941 */ /* 0x000fea0003800000 */
.L_x_574:
        /* <DEDUP_REMOVED lines=8> */
.L_x_576:
[----:B------:R-:W-:Y:S01]  /*4580*/  MOV R13, R0 ;  /* 0x00000000000d7202 */ /* 0x000fe20000000f00 */
[----:B------:R-:W-:-:S07]  /*4590*/  IMAD.MOV.U32 R4, RZ, RZ, R14 ;  /* 0x000000ffff047224 */ /* 0x000fce00078e000e */
[----:B------:R-:W-:Y:S05]  /*45a0*/  WARPSYNC.COLLECTIVE R15, `(.L_x_577) ;  /* 0x000000000f087348 */ /* 0x000fea0003c00000 */
[----:B------:R0:W1:Y:S02]  /*45b0*/  SHFL.DOWN P6, R14, R13, R12, R11 ;  /* 0x0800000c0d0e7389 */ /* 0x00006400000c000b */
[----:B01----:R-:W-:Y:S05]  /*45c0*/  ENDCOLLECTIVE ;  /* 0x000000000000791b */ /* 0x003fea0003800000 */
.L_x_577:
[----:B------:R-:W-:Y:S05]  /*45d0*/  BRA `(.L_x_578) ;  /* 0xffffffe000087947 */ /* 0x000fea000383ffff */
.L_x_524:
        /* <DEDUP_REMOVED lines=8> */
.L_x_580:
[----:B------:R-:W-:Y:S05]  /*4660*/  BSYNC B0 ;  /* 0x0000000000007941 */ /* 0x000fea0003800000 */
.L_x_579:
        /* <DEDUP_REMOVED lines=8> */
.L_x_581:
[----:B------:R-:W-:Y:S01]  /*46f0*/  IMAD.MOV.U32 R13, RZ, RZ, R0 ;  /* 0x000000ffff0d7224 */ /* 0x000fe200078e0000 */
[----:B------:R-:W-:-:S07]  /*4700*/  MOV R4, R14 ;  /* 0x0000000e00047202 */ /* 0x000fce0000000f00 */
[----:B------:R-:W-:Y:S05]  /*4710*/  WARPSYNC.COLLECTIVE R15, `(.L_x_582) ;  /* 0x000000000f087348 */ /* 0x000fea0003c00000 */
[----:B------:R0:W1:Y:S02]  /*4720*/  SHFL.DOWN P6, R14, R13, R12, R11 ;  /* 0x0800000c0d0e7389 */ /* 0x00006400000c000b */
[----:B01----:R-:W-:Y:S05]  /*4730*/  ENDCOLLECTIVE ;  /* 0x000000000000791b */ /* 0x003fea0003800000 */
.L_x_582:
[----:B------:R-:W-:Y:S05]  /*4740*/  BRA `(.L_x_583) ;  /* 0xffffffe000087947 */ /* 0x000fea000383ffff */
.L_x_527:
        /* <DEDUP_REMOVED lines=8> */
.L_x_585:
[----:B------:R-:W-:Y:S05]  /*47d0*/  BSYNC B0 ;  /* 0x0000000000007941 */ /* 0x000fea0003800000 */
.L_x_584:
        /* <DEDUP_REMOVED lines=8> */
.L_x_586:
[----:B------:R-:W-:Y:S02]  /*4860*/  MOV R13, R0 ;  /* 0x00000000000d7202 */ /* 0x000fe40000000f00 */
[----:B------:R-:W-:-:S07]  /*4870*/  MOV R4, R14 ;  /* 0x0000000e00047202 */ /* 0x000fce0000000f00 */
[----:B------:R-:W-:Y:S05]  /*4880*/  WARPSYNC.COLLECTIVE R15, `(.L_x_587) ;  /* 0x000000000f087348 */ /* 0x000fea0003c00000 */
[----:B------:R0:W1:Y:S02]  /*4890*/  SHFL.DOWN P6, R14, R13, R12, R11 ;  /* 0x0800000c0d0e7389 */ /* 0x00006400000c000b */
[----:B01----:R-:W-:Y:S05]  /*48a0*/  ENDCOLLECTIVE ;  /* 0x000000000000791b */ /* 0x003fea0003800000 */
.L_x_587:
[----:B------:R-:W-:Y:S05]  /*48b0*/  BRA `(.L_x_588) ;  /* 0xffffffe000087947 */ /* 0x000fea000383ffff */
.L_x_589:
        /* <DEDUP_REMOVED lines=12> */
.L_x_7481:


//--------------------- .text._Z22LayerNormBlockSMemImplI19BiasAddResidualLoadI6__halffE11AffineStoreIfS1_EfLi2ELi1024EEvT_T0_lldPT1_S8_ --------------------------
	.section	.text._Z22LayerNormBlockSMemImplI19BiasAddResidualLoadI6__halffE11AffineStoreIfS1_EfLi2ELi1024EEvT_T0_lldPT1_S8_,"ax",@progbits
	.align	128
        .global         _Z22LayerNormBlockSMemImplI19BiasAddResidualLoadI6__halffE11AffineStoreIfS1_EfLi2ELi1024EEvT_T0_lldPT1_S8_
        .type           _Z22LayerNormBlockSMemImplI19BiasAddResidualLoadI6__halffE11AffineStoreIfS1_EfLi2ELi1024EEvT_T0_lldPT1_S8_,@function
        .size           _Z22LayerNormBlockSMemImplI19BiasAddResidualLoadI6__halffE11AffineStoreIfS1_EfLi2ELi1024EEvT_T0_lldPT1_S8_,(.L_x_7482 - _Z22LayerNormBlockSMemImplI19BiasAddResidualLoadI6__halffE11AffineStoreIfS1_EfLi2ELi1024EEvT_T0_lldPT1_S8_)
        .other          _Z22LayerNormBlockSMemImplI19BiasAddResidualLoadI6__halffE11AffineStoreIfS1_EfLi2ELi1024EEvT_T0_lldPT1_S8_,@"STO_CUDA_ENTRY STV_DEFAULT"
_Z22LayerNormBlockSMemImplI19BiasAddResidualLoadI6__halffE11AffineStoreIfS1_EfLi2ELi1024EEvT_T0_lldPT1_S8_:
.text._Z22LayerNormBlockSMemImplI19BiasAddResidualLoadI6__halffE11AffineStoreIfS1_EfLi2ELi1024EEvT_T0_lldPT1_S8_:
        /* <DEDUP_REMOVED lines=22> */
.L_x_590:
        /* <DEDUP_REMOVED lines=30> */
.L_x_638:
        /* <DEDUP_REMOVED lines=54> */
[----:B-1----:R-:W-:-:S03]  /*06a0*/  IMAD.MOV.U32 R2, RZ, RZ, 0x40000000 ;  /* 0x40000000ff027424 */ /* 0x002fc600078e00ff */
[----:B------:R-:W-:Y:S01]  /*06b0*/  FFMA R3, R11, R26, R3 ;  /* 0x0000001a0b037223 */ /* 0x000fe20000000003 */
[----:B------:R-:W-:Y:S01]  /*06c0*/  LOP3.LUT R11, R25, 0x400, RZ, 0xfc, !PT ;  /* 0x00000400190b7812 */ /* 0x000fe200078efcff */
        /* <DEDUP_REMOVED lines=21> */
[----:B------:R-:W-:Y:S01]  /*0820*/  ISETP.NE.AND P2, PT, R10, 0x2, PT ;  /* 0x000000020a00780c */ /* 0x000fe20003f45270 */
[----:B---3--:R-:W-:-:S04]  /*0830*/  HFMA2 R29, R29, 1, 1, R26 ;  /* 0x3c003c001d1d7831 */ /* 0x008fc8000000001a */
[----:B----4-:R-:W-:-:S04]  /*0840*/  HADD2 R29, R29, R2 ;  /* 0x000000021d1d7230 */ /* 0x010fc80000000000 */
        /* <DEDUP_REMOVED lines=9> */
[--C-:B------:R-:W-:Y:S01]  /*08e0*/  FADD R26, R2, -R0.reuse ;  /* 0x80000000021a7221 */ /* 0x100fe20000000000 */
[----:B-1----:R-:W-:Y:S02]  /*08f0*/  IMAD.MOV.U32 R2, RZ, RZ, 0x40800000 ;  /* 0x40800000ff027424 */ /* 0x002fe400078e00ff */
[----:B------:R-:W-:Y:S01]  /*0900*/  FFMA R0, R27, 0.25, R0 ;  /* 0x3e8000001b007823 */ /* 0x000fe20000000000 */
[----:B------:R-:W-:Y:S01]  /*0910*/  FFMA R3, R11, R26, R3 ;  /* 0x0000001a0b037223 */ /* 0x000fe20000000003 */
[----:B------:R-:W-:Y:S02]  /*0920*/  LOP3.LUT R11, R25, 0x800, RZ, 0xfc, !PT ;  /* 0x00000800190b7812 */ /* 0x000fe400078efcff */
[----:B------:R-:W-:-:S04]  /*0930*/  FADD R26, R35, -R0 ;  /* 0x80000000231a7221 */ /* 0x000fc80000000000 */
        /* <DEDUP_REMOVED lines=36> */
[----:B------:R-:W-:Y:S02]  /*0b80*/  LOP3.LUT R11, R25, 0xc00, RZ, 0xfc, !PT ;  /* 0x00000c00190b7812 */ /* 0x000fe400078efcff */
[----:B------:R-:W-:-:S04]  /*0b90*/  FADD R2, R27, -R0 ;  /* 0x800000001b027221 */ /* 0x000fc80000000000 */
[----:B------:R-:W-:Y:S01]  /*0ba0*/  FFMA R3, R12, R2, R3 ;  /* 0x000000020c037223 */ /* 0x000fe20000000003 */
[----:B---3--:R-:W-:-:S07]  /*0bb0*/  IMAD.MOV.U32 R2, RZ, RZ, 0x40c00000 ;  /* 0x40c00000ff027424 */ /* 0x008fce00078e00ff */
.L_x_594:
[----:B------:R-:W-:Y:S05]  /*0bc0*/  BSYNC.RECONVERGENT B1 ;  /* 0x0000000000017941 */ /* 0x000fea0003800200 */
.L_x_593:
        /* <DEDUP_REMOVED lines=18> */
.L_x_595:
        /* <DEDUP_REMOVED lines=193> */
.L_x_592:
[----:B------:R-:W-:Y:S05]  /*1900*/  BSYNC.RECONVERGENT B0 ;  /* 0x0000000000007941 */ /* 0x000fea0003800200 */
.L_x_591:
[----:B------:R-:W-:-:S03]  /*1910*/  UMOV UR4, 0xffffffff ;  /* 0xffffffff00047882 */ /* 0x000fc60000000000 */
[----:B------:R-:W-:Y:S05]  /*1920*/  BRA.DIV UR4, `(.L_x_596) ;  /* 0x0000002204687947 */ /* 0x000fea000b800000 */
[----:B------:R3:W4:Y:S04]  /*1930*/  SHFL.DOWN PT, R5, R0, 0x10, 0x1f ;  /* 0x0a001f0000057f89 */ /* 0x00072800000e0000 */
[----:B------:R3:W0:Y:S04]  /*1940*/  SHFL.DOWN PT, R4, R3, 0x10, 0x1f ;  /* 0x0a001f0003047f89 */ /* 0x00062800000e0000 */
[----:B------:R3:W0:Y:S02]  /*1950*/  SHFL.DOWN PT, R14, R2, 0x10, 0x1f ;  /* 0x0a001f00020e7f89 */ /* 0x00062400000e0000 */
.L_x_642:
        /* <DEDUP_REMOVED lines=17> */
.L_x_598:
[----:B------:R-:W-:Y:S05]  /*1a70*/  BSYNC.RECONVERGENT B0 ;  /* 0x0000000000007941 */ /* 0x000fea0003800200 */
.L_x_597:
[----:B------:R-:W-:-:S03]  /*1a80*/  UMOV UR4, 0xffffffff ;  /* 0xffffffff00047882 */ /* 0x000fc60000000000 */
[----:B------:R-:W-:Y:S05]  /*1a90*/  BRA.DIV UR4, `(.L_x_599) ;  /* 0x0000002204547947 */ /* 0x000fea000b800000 */
[----:B----4-:R0:W4:Y:S04]  /*1aa0*/  SHFL.DOWN PT, R5, R0, 0x8, 0x1f ;  /* 0x09001f0000057f89 */ /* 0x01012800000e0000 */
[----:B------:R0:W0:Y:S04]  /*1ab0*/  SHFL.DOWN PT, R4, R3, 0x8, 0x1f ;  /* 0x09001f0003047f89 */ /* 0x00002800000e0000 */
[----:B------:R0:W0:Y:S02]  /*1ac0*/  SHFL.DOWN PT, R14, R2, 0x8, 0x1f ;  /* 0x09001f00020e7f89 */ /* 0x00002400000e0000 */
.L_x_647:
        /* <DEDUP_REMOVED lines=17> */
.L_x_601:
[----:B------:R-:W-:Y:S05]  /*1be0*/  BSYNC.RECONVERGENT B0 ;  /* 0x0000000000007941 */ /* 0x000fea0003800200 */
.L_x_600:
[----:B------:R-:W-:-:S03]  /*1bf0*/  UMOV UR4, 0xffffffff ;  /* 0xffffffff00047882 */ /* 0x000fc60000000000 */
[----:B------:R-:W-:Y:S05]  /*1c00*/  BRA.DIV UR4, `(.L_x_602) ;  /* 0x0000002204547947 */ /* 0x000fea000b800000 */
[----:B----4-:R0:W4:Y:S04]  /*1c10*/  SHFL.DOWN PT, R5, R0, 0x4, 0x1f ;  /* 0x08801f0000057f89 */ /* 0x01012800000e0000 */
[----:B------:R0:W0:Y:S04]  /*1c20*/  SHFL.DOWN PT, R4, R3, 0x4, 0x1f ;  /* 0x08801f0003047f89 */ /* 0x00002800000e0000 */
[----:B------:R0:W0:Y:S02]  /*1c30*/  SHFL.DOWN PT, R14, R2, 0x4, 0x1f ;  /* 0x08801f00020e7f89 */ /* 0x00002400000e0000 */
.L_x_652:
        /* <DEDUP_REMOVED lines=17> */
.L_x_604:
[----:B------:R-:W-:Y:S05]  /*1d50*/  BSYNC.RECONVERGENT B0 ;  /* 0x0000000000007941 */ /* 0x000fea0003800200 */
.L_x_603:
[----:B------:R-:W-:-:S03]  /*1d60*/  UMOV UR4, 0xffffffff ;  /* 0xffffffff00047882 */ /* 0x000fc60000000000 */
[----:B------:R-:W-:Y:S05]  /*1d70*/  BRA.DIV UR4, `(.L_x_605) ;  /* 0x0000002204547947 */ /* 0x000fea000b800000 */
[----:B----4-:R0:W4:Y:S04]  /*1d80*/  SHFL.DOWN PT, R5, R0, 0x2, 0x1f ;  /* 0x08401f0000057f89 */ /* 0x01012800000e0000 */
[----:B------:R0:W0:Y:S04]  /*1d90*/  SHFL.DOWN PT, R4, R3, 0x2, 0x1f ;  /* 0x08401f0003047f89 */ /* 0x00002800000e0000 */
[----:B------:R0:W0:Y:S02]  /*1da0*/  SHFL.DOWN PT, R14, R2, 0x2, 0x1f ;  /* 0x08401f00020e7f89 */ /* 0x00002400000e0000 */
.L_x_657:
        /* <DEDUP_REMOVED lines=17> */
.L_x_607:
[----:B------:R-:W-:Y:S05]  /*1ec0*/  BSYNC.RECONVERGENT B0 ;  /* 0x0000000000007941 */ /* 0x000fea0003800200 */
.L_x_606:
[----:B------:R-:W-:-:S03]  /*1ed0*/  UMOV UR4, 0xffffffff ;  /* 0xffffffff00047882 */ /* 0x000fc60000000000 */
[----:B------:R-:W-:Y:S05]  /*1ee0*/  BRA.DIV UR4, `(.L_x_608) ;  /* 0x0000002204547947 */ /* 0x000fea000b800000 */
[----:B----4-:R0:W4:Y:S04]  /*1ef0*/  SHFL.DOWN PT, R5, R0, 0x1, 0x1f ;  /* 0x08201f0000057f89 */ /* 0x01012800000e0000 */
[----:B------:R0:W0:Y:S04]  /*1f00*/  SHFL.DOWN PT, R4, R3, 0x1, 0x1f ;  /* 0x08201f0003047f89 */ /* 0x00002800000e0000 */
[----:B------:R0:W0:Y:S02]  /*1f10*/  SHFL.DOWN PT, R14, R2, 0x1, 0x1f ;  /* 0x08201f00020e7f89 */ /* 0x00002400000e0000 */
.L_x_662:
        /* <DEDUP_REMOVED lines=20> */
.L_x_610:
[----:B------:R-:W-:Y:S05]  /*2060*/  BSYNC.RECONVERGENT B0 ;  /* 0x0000000000007941 */ /* 0x000fea0003800200 */
.L_x_609:
        /* <DEDUP_REMOVED lines=36> */
.L_x_613:
[----:B------:R-:W-:Y:S05]  /*22b0*/  BSYNC.RECONVERGENT B0 ;  /* 0x0000000000007941 */ /* 0x000fea0003800200 */
.L_x_612:
[----:B------:R-:W-:-:S03]  /*22c0*/  UMOV UR4, 0xffffffff ;  /* 0xffffffff00047882 */ /* 0x000fc60000000000 */
[----:B------:R-:W-:Y:S05]  /*22d0*/  BRA.DIV UR4, `(.L_x_614) ;  /* 0x0000001e04b47947 */ /* 0x000fea000b800000 */
[----:B0-----:R0:W0:Y:S01]  /*22e0*/  SHFL.DOWN PT, R5, R2, 0x10, 0x1f ;  /* 0x0a001f0002057f89 */ /* 0x00102200000e0000 */
[----:B------:R-:W-:-:S03]  /*22f0*/  NOP ;  /* 0x0000000000007918 */ /* 0x000fc60000000000 */
[----:B----4-:R4:W0:Y:S04]  /*2300*/  SHFL.DOWN PT, R4, R3, 0x10, 0x1f ;  /* 0x0a001f0003047f89 */ /* 0x01082800000e0000 */
[----:B---3--:R4:W3:Y:S02]  /*2310*/  SHFL.DOWN PT, R14, R0, 0x10, 0x1f ;  /* 0x0a001f00000e7f89 */ /* 0x0088e400000e0000 */
.L_x_667:
        /* <DEDUP_REMOVED lines=17> */
.L_x_616:
[----:B------:R-:W-:Y:S05]  /*2430*/  BSYNC.RECONVERGENT B0 ;  /* 0x0000000000007941 */ /* 0x000fea0003800200 */
.L_x_615:
[----:B------:R-:W-:-:S03]  /*2440*/  UMOV UR4, 0xffffffff ;  /* 0xffffffff00047882 */ /* 0x000fc60000000000 */
[----:B------:R-:W-:Y:S05]  /*2450*/  BRA.DIV UR4, `(.L_x_617) ;  /* 0x0000001e04a87947 */ /* 0x000fea000b800000 */
[----:B0-----:R0:W3:Y:S04]  /*2460*/  SHFL.DOWN PT, R5, R2, 0x8, 0x1f ;  /* 0x09001f0002057f89 */ /* 0x0010e800000e0000 */
[----:B------:R0:W0:Y:S04]  /*2470*/  SHFL.DOWN PT, R4, R3, 0x8, 0x1f ;  /* 0x09001f0003047f89 */ /* 0x00002800000e0000 */
[----:B------:R0:W0:Y:S02]  /*2480*/  SHFL.DOWN PT, R14, R0, 0x8, 0x1f ;  /* 0x09001f00000e7f89 */ /* 0x00002400000e0000 */
.L_x_672:
        /* <DEDUP_REMOVED lines=17> */
.L_x_619:
[----:B------:R-:W-:Y:S05]  /*25a0*/  BSYNC.RECONVERGENT B0 ;  /* 0x0000000000007941 */ /* 0x000fea0003800200 */
.L_x_618:
[----:B------:R-:W-:-:S03]  /*25b0*/  UMOV UR4, 0xffffffff ;  /* 0xffffffff00047882 */ /* 0x000fc60000000000 */
[----:B------:R-:W-:Y:S05]  /*25c0*/  BRA.DIV UR4, `(.L_x_620) ;  /* 0x0000001e04a87947 */ /* 0x000fea000b800000 */
[----:B---3--:R0:W3:Y:S04]  /*25d0*/  SHFL.DOWN PT, R5, R2, 0x4, 0x1f ;  /* 0x08801f0002057f89 */ /* 0x0080e800000e0000 */
[----:B------:R0:W0:Y:S04]  /*25e0*/  SHFL.DOWN PT, R4, R3, 0x4, 0x1f ;  /* 0x08801f0003047f89 */ /* 0x00002800000e0000 */
[----:B------:R0:W0:Y:S02]  /*25f0*/  SHFL.DOWN PT, R14, R0, 0x4, 0x1f ;  /* 0x08801f00000e7f89 */ /* 0x00002400000e0000 */
.L_x_677:
        /* <DEDUP_REMOVED lines=17> */
.L_x_622:
[----:B------:R-:W-:Y:S05]  /*2710*/  BSYNC.RECONVERGENT B0 ;  /* 0x0000000000007941 */ /* 0x000fea0003800200 */
.L_x_621:
[----:B------:R-:W-:-:S03]  /*2720*/  UMOV UR4, 0xffffffff ;  /* 0xffffffff00047882 */ /* 0x000fc60000000000 */
[----:B------:R-:W-:Y:S05]  /*2730*/  BRA.DIV UR4, `(.L_x_623) ;  /* 0x0000001e04a87947 */ /* 0x000fea000b800000 */
[----:B---3--:R0:W3:Y:S04]  /*2740*/  SHFL.DOWN PT, R5, R2, 0x2, 0x1f ;  /* 0x08401f0002057f89 */ /* 0x0080e800000e0000 */
[----:B------:R0:W0:Y:S04]  /*2750*/  SHFL.DOWN PT, R4, R3, 0x2, 0x1f ;  /* 0x08401f0003047f89 */ /* 0x00002800000e0000 */
[----:B------:R0:W0:Y:S02]  /*2760*/  SHFL.DOWN PT, R14, R0, 0x2, 0x1f ;  /* 0x08401f00000e7f89 */ /* 0x00002400000e0000 */
.L_x_682:
        /* <DEDUP_REMOVED lines=17> */
.L_x_625:
[----:B------:R-:W-:Y:S05]  /*2880*/  BSYNC.RECONVERGENT B0 ;  /* 0x0000000000007941 */ /* 0x000fea0003800200 */
.L_x_624:
[----:B------:R-:W-:-:S03]  /*2890*/  UMOV UR4, 0xffffffff ;  /* 0xffffffff00047882 */ /* 0x000fc60000000000 */
[----:B------:R-:W-:Y:S05]  /*28a0*/  BRA.DIV UR4, `(.L_x_626) ;  /* 0x0000001e04a87947 */ /* 0x000fea000b800000 */
[----:B---3--:R0:W3:Y:S04]  /*28b0*/  SHFL.DOWN PT, R5, R2, 0x1, 0x1f ;  /* 0x08201f0002057f89 */ /* 0x0080e800000e0000 */
[----:B------:R0:W0:Y:S04]  /*28c0*/  SHFL.DOWN PT, R4, R3, 0x1, 0x1f ;  /* 0x08201f0003047f89 */ /* 0x00002800000e0000 */
[----:B------:R0:W0:Y:S02]  /*28d0*/  SHFL.DOWN PT, R14, R0, 0x1, 0x1f ;  /* 0x08201f00000e7f89 */ /* 0x00002400000e0000 */
.L_x_687:
        /* <DEDUP_REMOVED lines=20> */
.L_x_628:
[----:B------:R-:W-:Y:S05]  /*2a20*/  BSYNC.RECONVERGENT B0 ;  /* 0x0000000000007941 */ /* 0x000fea0003800200 */
.L_x_627:
[----:B------:R0:W-:Y:S04]  /*2a30*/  @!P2 STS.64 [R27+0x180], R2 ;  /* 0x000180021b00a388 */ /* 0x0001e80000000a00 */
[----:B------:R0:W-:Y:S02]  /*2a40*/  @!P2 STS [R27+0x188], R0 ;  /* 0x000188001b00a388 */ /* 0x0001e40000000800 */
.L_x_611:
        /* <DEDUP_REMOVED lines=35> */
.L_x_629:
[----:B------:R-:W0:Y:S02]  /*2c80*/  MUFU.RSQ R0, R0 ;  /* 0x0000000000007308 */ /* 0x000e240000001400 */
.L_x_630:
        /* <DEDUP_REMOVED lines=18> */
.L_x_632:
[----:B---3--:R-:W-:Y:S05]  /*2db0*/  BSYNC.RECONVERGENT B0 ;  /* 0x0000000000007941 */ /* 0x008fea0003800200 */
.L_x_631:
        /* <DEDUP_REMOVED lines=39> */
[----:B------:R-:W-:-:S04]  /*3030*/  LOP3.LUT R11, R25, 0x400, RZ, 0xfc, !PT ;  /* 0x00000400190b7812 */ /* 0x000fc800078efcff */
        /* <DEDUP_REMOVED lines=37> */
[----:B------:R-:W-:-:S04]  /*3290*/  IADD3 R28, P0, PT, R14, 0x1000, RZ ;  /* 0x000010000e1c7810 */ /* 0x000fc80007f1e0ff */
[----:B------:R-:W-:-:S04]  /*32a0*/  IADD3.X R29, PT, PT, RZ, R29, RZ, P0, !PT ;  /* 0x0000001dff1d7210 */ /* 0x000fc800007fe4ff */
[----:B------:R-:W-:-:S05]  /*32b0*/  LEA.HI R28, P0, R29, R28, RZ, 0x1 ;  /* 0x0000001c1d1c7211 */ /* 0x000fca00078108ff */
[----:B0-----:R-:W-:-:S05]  /*32c0*/  IMAD.SHL.U32 R26, R28, 0x2, RZ ;  /* 0x000000021c1a7824 */ /* 0x001fca00078e00ff */
[----:B---3--:R-:W-:Y:S01]  /*32d0*/  LOP3.LUT R3, R26, 0xfffffffc, RZ, 0xc0, !PT ;  /* 0xfffffffc1a037812 */ /* 0x008fe200078ec0ff */
[C---:B-1----:R-:W-:Y:S01]  /*32e0*/  FADD R27, -R12.reuse, R13 ;  /* 0x0000000d0c1b7221 */ /* 0x042fe20000000100 */
[----:B--2---:R-:W-:-:S03]  /*32f0*/  FADD R15, -R12, R15 ;  /* 0x0000000f0c0f7221 */ /* 0x004fc60000000100 */
[-C--:B------:R-:W-:Y:S01]  /*3300*/  FMUL R14, R27, R0.reuse ;  /* 0x000000001b0e7220 */ /* 0x080fe20000400000 */
[----:B------:R-:W-:Y:S01]  /*3310*/  IADD3.X R27, PT, PT, RZ, R29, RZ, P0, !PT ;  /* 0x0000001dff1b7210 */ /* 0x000fe200007fe4ff */
[----:B------:R-:W-:Y:S01]  /*3320*/  FMUL R15, R15, R0 ;  /* 0x000000000f0f7220 */ /* 0x000fe20000400000 */
[----:B------:R-:W-:Y:S02]  /*3330*/  IADD3 R4, P0, PT, R3, R4, RZ ;  /* 0x0000000403047210 */ /* 0x000fe40007f1e0ff */
[----:B------:R-:W-:Y:S02]  /*3340*/  SHF.L.U64.HI R26, R28, 0x1, R27 ;  /* 0x000000011c1a7819 */ /* 0x000fe4000001021b */
[----:B------:R-:W-:-:S03]  /*3350*/  F2FP.F16.F32.PACK_AB R14, R14, R15 ;  /* 0x0000000f0e0e723e */ /* 0x000fc600000000ff */
[----:B------:R-:W-:Y:S02]  /*3360*/  IMAD.X R5, R26, 0x1, R5, P0 ;  /* 0x000000011a057824 */ /* 0x000fe400000e0605 */
[----:B----4-:R-:W-:Y:S01]  /*3370*/  HFMA2 R3, R14, R2, R11 ;  /* 0x000000020e037231 */ /* 0x010fe2000000000b */
[----:B------:R-:W-:-:S04]  /*3380*/  LOP3.LUT R11, R25, 0xc00, RZ, 0xfc, !PT ;  /* 0x00000c00190b7812 */ /* 0x000fc800078efcff */
[----:B------:R0:W-:Y:S03]  /*3390*/  STG.E desc[UR8][R4.64], R3 ;  /* 0x0000000304007986 */ /* 0x0001e6000c101908 */
.L_x_636:
[----:B------:R-:W-:Y:S05]  /*33a0*/  BSYNC.RECONVERGENT B1 ;  /* 0x0000000000017941 */ /* 0x000fea0003800200 */
.L_x_635:
[----:B0---4-:R-:W-:-:S04]  /*33b0*/  LOP3.LUT R3, RZ, R25, RZ, 0x33, !PT ;  /* 0x00000019ff037212 */ /* 0x011fc800078e33ff */
[----:B------:R-:W-:-:S04]  /*33c0*/  IADD3 R3, PT, PT, R22, R3, RZ ;  /* 0x0000000316037210 */ /* 0x000fc80007ffe0ff */
[----:B------:R-:W-:-:S13]  /*33d0*/  ISETP.GE.U32.AND P0, PT, R3, 0xc00, PT ;  /* 0x00000c000300780c */ /* 0x000fda0003f06070 */
[----:B------:R-:W-:Y:S05]  /*33e0*/  @!P0 BRA `(.L_x_634) ;  /* 0x0000000400988947 */ /* 0x000fea0003800000 */
[----:B------:R-:W-:-:S05]  /*33f0*/  MOV R3, 0x400 ;  /* 0x0000040000037802 */ /* 0x000fca0000000f00 */
[----:B------:R-:W-:-:S05]  /*3400*/  VIADD R3, R3, 0x190 ;  /* 0x0000019003037836 */ /* 0x000fca0000000000 */
[----:B------:R-:W-:-:S07]  /*3410*/  LEA R24, R24, R3, 0x18 ;  /* 0x0000000318187211 */ /* 0x000fce00078ec0ff */
.L_x_637:
        /* <DEDUP_REMOVED lines=99> */
.L_x_634:
[----:B------:R-:W-:Y:S05]  /*3a50*/  BSYNC.RECONVERGENT B0 ;  /* 0x0000000000007941 */ /* 0x000fea0003800200 */
.L_x_633:
[----:B------:R-:W5:Y:S01]  /*3a60*/  LDCU.64 UR4, c[0x0][0x3c0] ;  /* 0x00007800ff0477ac */ /* 0x000f620008000a00 */
[----:B--2---:R-:W-:-:S05]  /*3a70*/  IADD3 R20, P0, PT, R23, R20, RZ ;  /* 0x0000001417147210 */ /* 0x004fca0007f1e0ff */
[----:B------:R-:W-:Y:S01]  /*3a80*/  IMAD.X R21, RZ, RZ, R21, P0 ;  /* 0x000000ffff157224 */ /* 0x000fe200000e0615 */
[----:B-----5:R-:W-:-:S04]  /*3a90*/  ISETP.GE.U32.AND P0, PT, R20, UR4, PT ;  /* 0x0000000414007c0c */ /* 0x020fc8000bf06070 */
[----:B------:R-:W-:-:S13]  /*3aa0*/  ISETP.GE.AND.EX P0, PT, R21, UR5, PT, P0 ;  /* 0x0000000515007c0c */ /* 0x000fda000bf06300 */
[----:B------:R-:W-:Y:S05]  /*3ab0*/  @!P0 BRA `(.L_x_638) ;  /* 0xffffffc800208947 */ /* 0x000fea000383ffff */
[----:B------:R-:W-:Y:S05]  /*3ac0*/  EXIT ;  /* 0x000000000000794d */ /* 0x000fea0003800000 */
.L_x_596:
[----:B------:R-:W-:Y:S01]  /*3ad0*/  HFMA2 R11, -RZ, RZ, 0, 1.847743988037109375e-06 ;  /* 0x0000001fff0b7431 */ /* 0x000fe200000001ff */
[----:B------:R-:W-:Y:S01]  /*3ae0*/  MOV R13, R0 ;  /* 0x00000000000d7202 */ /* 0x000fe20000000f00 */
[----:B------:R-:W-:Y:S02]  /*3af0*/  IMAD.MOV.U32 R12, RZ, RZ, 0x10 ;  /* 0x00000010ff0c7424 */ /* 0x000fe400078e00ff */
[----:B------:R-:W-:-:S07]  /*3b00*/  IMAD.MOV.U32 R15, RZ, RZ, -0x1 ;  /* 0xffffffffff0f7424 */ /* 0x000fce00078e00ff */
[----:B012---:R-:W-:Y:S05]  /*3b10*/  WARPSYNC.COLLECTIVE R15, `(.L_x_639) ;  /* 0x000000000f087348 */ /* 0x007fea0003c00000 */
[----:B------:R3:W4:Y:S02]  /*3b20*/  SHFL.DOWN P6, R14, R13, R12, R11 ;  /* 0x0800000c0d0e7389 */ /* 0x00072400000c000b */
[----:B01234-:R-:W-:Y:S05]  /*3b30*/  ENDCOLLECTIVE ;  /* 0x000000000000791b */ /* 0x01ffea0003800000 */
.L_x_639:
[----:B------:R-:W-:Y:S01]  /*3b40*/  IMAD.MOV.U32 R13, RZ, RZ, R3 ;  /* 0x000000ffff0d7224 */ /* 0x000fe200078e0003 */
[----:B------:R-:W-:-:S07]  /*3b50*/  MOV R5, R14 ;  /* 0x0000000e00057202 */ /* 0x000fce0000000f00 */
[----:B------:R-:W-:Y:S05]  /*3b60*/  WARPSYNC.COLLECTIVE R15, `(.L_x_640) ;  /* 0x000000000f087348 */ /* 0x000fea0003c00000 */
[----:B------:R0:W1:Y:S02]  /*3b70*/  SHFL.DOWN P6, R14, R13, R12, R11 ;  /* 0x0800000c0d0e7389 */ /* 0x00006400000c000b */
[----:B01----:R-:W-:Y:S05]  /*3b80*/  ENDCOLLECTIVE ;  /* 0x000000000000791b */ /* 0x003fea0003800000 */
.L_x_640:
[----:B------:R-:W-:Y:S01]  /*3b90*/  IMAD.MOV.U32 R13, RZ, RZ, R2 ;  /* 0x000000ffff0d7224 */ /* 0x000fe200078e0002 */
[----:B------:R-:W-:-:S07]  /*3ba0*/  MOV R4, R14 ;  /* 0x0000000e00047202 */ /* 0x000fce0000000f00 */
[----:B------:R-:W-:Y:S05]  /*3bb0*/  WARPSYNC.COLLECTIVE R15, `(.L_x_641) ;  /* 0x000000000f087348 */ /* 0x000fea0003c00000 */
[----:B------:R0:W1:Y:S02]  /*3bc0*/  SHFL.DOWN P6, R14, R13, R12, R11 ;  /* 0x0800000c0d0e7389 */ /* 0x00006400000c000b */
[----:B01----:R-:W-:Y:S05]  /*3bd0*/  ENDCOLLECTIVE ;  /* 0x000000000000791b */ /* 0x003fea0003800000 */
.L_x_641:
[----:B------:R-:W-:Y:S05]  /*3be0*/  BRA `(.L_x_642) ;  /* 0xffffffdc005c7947 */ /* 0x000fea000383ffff */
.L_x_599:
        /* <DEDUP_REMOVED lines=8> */
.L_x_644:
[----:B------:R-:W-:Y:S05]  /*3c70*/  BSYNC B0 ;  /* 0x0000000000007941 */ /* 0x000fea0003800000 */
.L_x_643:
        /* <DEDUP_REMOVED lines=8> */
.L_x_645:
[----:B------:R-:W-:Y:S01]  /*3d00*/  MOV R13, R2 ;  /* 0x00000002000d7202 */ /* 0x000fe20000000f00 */
[----:B------:R-:W-:-:S07]  /*3d10*/  IMAD.MOV.U32 R4, RZ, RZ, R14 ;  /* 0x000000ffff047224 */ /* 0x000fce00078e000e */
[----:B------:R-:W-:Y:S05]  /*3d20*/  WARPSYNC.COLLECTIVE R15, `(.L_x_646) ;  /* 0x000000000f087348 */ /* 0x000fea0003c00000 */
[----:B------:R0:W1:Y:S02]  /*3d30*/  SHFL.DOWN P6, R14, R13, R12, R11 ;  /* 0x0800000c0d0e7389 */ /* 0x00006400000c000b */
[----:B01----:R-:W-:Y:S05]  /*3d40*/  ENDCOLLECTIVE ;  /* 0x000000000000791b */ /* 0x003fea0003800000 */
.L_x_646:
[----:B------:R-:W-:Y:S05]  /*3d50*/  BRA `(.L_x_647) ;  /* 0xffffffdc005c7947 */ /* 0x000fea000383ffff */
.L_x_602:
        /* <DEDUP_REMOVED lines=8> */
.L_x_649:
[----:B------:R-:W-:Y:S05]  /*3de0*/  BSYNC B0 ;  /* 0x0000000000007941 */ /* 0x000fea0003800000 */
.L_x_648:
        /* <DEDUP_REMOVED lines=8> */
.L_x_650:
[----:B------:R-:W-:Y:S01]  /*3e70*/  IMAD.MOV.U32 R13, RZ, RZ, R2 ;  /* 0x000000ffff0d7224 */ /* 0x000fe200078e0002 */
[----:B------:R-:W-:-:S07]  /*3e80*/  MOV R4, R14 ;  /* 0x0000000e00047202 */ /* 0x000fce0000000f00 */
[----:B------:R-:W-:Y:S05]  /*3e90*/  WARPSYNC.COLLECTIVE R15, `(.L_x_651) ;  /* 0x000000000f087348 */ /* 0x000fea0003c00000 */
[----:B------:R0:W1:Y:S02]  /*3ea0*/  SHFL.DOWN P6, R14, R13, R12, R11 ;  /* 0x0800000c0d0e7389 */ /* 0x00006400000c000b */
[----:B01----:R-:W-:Y:S05]  /*3eb0*/  ENDCOLLECTIVE ;  /* 0x000000000000791b */ /* 0x003fea0003800000 */
.L_x_651:
[----:B------:R-:W-:Y:S05]  /*3ec0*/  BRA `(.L_x_652) ;  /* 0xffffffdc005c7947 */ /* 0x000fea000383ffff */
.L_x_605:
        /* <DEDUP_REMOVED lines=8> */
.L_x_654:
[----:B------:R-:W-:Y:S05]  /*3f50*/  BSYNC B0 ;  /* 0x0000000000007941 */ /* 0x000fea0003800000 */
.L_x_653:
[----:B------:R-:W-:Y:S02]  /*3f60*/  HFMA2 R12, -RZ, RZ, 0, 1.1920928955078125e-07 ;  /* 0x00000002ff0c7431 */ /* 0x000fe400000001ff */
[----:B------:R-:W-:Y:S01]  /*3f70*/  IMAD.MOV.U32 R13, RZ, RZ, R3 ;  /* 0x000000ffff0d7224 */ /* 0x000fe200078e0003 */
[----:B------:R-:W-:Y:S01]  /*3f80*/  MOV R15, 0xffffffff ;  /* 0xffffffff000f7802 */ /* 0x000fe20000000f00 */
[----:B------:R-:W-:Y:S01]  /*3f90*/  IMAD.MOV.U32 R11, RZ, RZ, 0x1f ;  /* 0x0000001fff0b7424 */ /* 0x000fe200078e00ff */
[----:B------:R-:W-:-:S07]  /*3fa0*/  MOV R5, R14 ;  /* 0x0000000e00057202 */ /* 0x000fce0000000f00 */
[----:B------:R-:W-:Y:S05]  /*3fb0*/  WARPSYNC.COLLECTIVE R15, `(.L_x_655) ;  /* 0x000000000f087348 */ /* 0x000fea0003c00000 */
[----:B------:R0:W1:Y:S02]  /*3fc0*/  SHFL.DOWN P6, R14, R13, R12, R11 ;  /* 0x0800000c0d0e7389 */ /* 0x00006400000c000b */
[----:B01----:R-:W-:Y:S05]  /*3fd0*/  ENDCOLLECTIVE ;  /* 0x000000000000791b */ /* 0x003fea0003800000 */
.L_x_655:
[----:B------:R-:W-:Y:S01]  /*3fe0*/  MOV R13, R2 ;  /* 0x00000002000d7202 */ /* 0x000fe20000000f00 */
[----:B------:R-:W-:-:S07]  /*3ff0*/  IMAD.MOV.U32 R4, RZ, RZ, R14 ;  /* 0x000000ffff047224 */ /* 0x000fce00078e000e */
[----:B------:R-:W-:Y:S05]  /*4000*/  WARPSYNC.COLLECTIVE R15, `(.L_x_656) ;  /* 0x000000000f087348 */ /* 0x000fea0003c00000 */
[----:B------:R0:W1:Y:S02]  /*4010*/  SHFL.DOWN P6, R14, R13, R12, R11 ;  /* 0x0800000c0d0e7389 */ /* 0x00006400000c000b */
[----:B01----:R-:W-:Y:S05]  /*4020*/  ENDCOLLECTIVE ;  /* 0x000000000000791b */ /* 0x003fea0003800000 */
.L_x_656:
[----:B------:R-:W-:Y:S05]  /*4030*/  BRA `(.L_x_657) ;  /* 0xffffffdc005c7947 */ /* 0x000fea000383ffff */
.L_x_608:
[----:B------:R-:W-:Y:S01]  /*4040*/  HFMA2 R12, -RZ, RZ, 0, 5.9604644775390625e-08 ;  /* 0x00000001ff0c7431 */ /* 0x000fe200000001ff */
[----:B------:R-:W-:Y:S01]  /*4050*/  BSSY B0, `(.L_x_658) ;  /* 0x0000007000007945 */ /* 0x000fe20003800000 */
[----:B------:R-:W-:Y:S01]  /*4060*/  IMAD.MOV.U32 R13, RZ, RZ, R0 ;  /* 0x000000ffff0d7224 */ /* 0x000fe200078e0000 */
[----:B------:R-:W-:Y:S01]  /*4070*/  MOV R15, 0xffffffff ;  /* 0xffffffff000f7802 */ /* 0x000fe20000000f00 */
[----:B------:R-:W-:-:S07]  /*4080*/  IMAD.MOV.U32 R11, RZ, RZ, 0x1f ;  /* 0x0000001fff0b7424 */ /* 0x000fce00078e00ff */
[----:B-1234-:R-:W-:Y:S05]  /*4090*/  WARPSYNC.COLLECTIVE R15, `(.L_x_659) ;  /* 0x000000000f087348 */ /* 0x01efea0003c00000 */
[----:B------:R0:W0:Y:S02]  /*40a0*/  SHFL.DOWN P6, R14, R13, R12, R11 ;  /* 0x0800000c0d0e7389 */ /* 0x00002400000c000b */
[----:B01234-:R-:W-:Y:S05]  /*40b0*/  ENDCOLLECTIVE ;  /* 0x000000000000791b */ /* 0x01ffea0003800000 */
.L_x_659:
[----:B------:R-:W-:Y:S05]  /*40c0*/  BSYNC B0 ;  /* 0x0000000000007941 */ /* 0x000fea0003800000 */
.L_x_658:
[----:B------:R-:W-:Y:S01]  /*40d0*/  HFMA2 R11, -RZ, RZ, 0, 1.847743988037109375e-06 ;  /* 0x0000001fff0b7431 */ /* 0x000fe200000001ff */
[----:B------:R-:W-:Y:S01]  /*40e0*/  MOV R13, R3 ;  /* 0x00000003000d7202 */ /* 0x000fe20000000f00 */
[----:B------:R-:W-:Y:S01]  /*40f0*/  IMAD.MOV.U32 R12, RZ, RZ, 0x1 ;  /* 0x00000001ff0c7424 */ /* 0x000fe200078e00ff */
[----:B------:R-:W-:Y:S01]  /*4100*/  MOV R15, 0xffffffff ;  /* 0xffffffff000f7802 */ /* 0x000fe20000000f00 */
[----:B------:R-:W-:-:S07]  /*4110*/  IMAD.MOV.U32 R5, RZ, RZ, R14 ;  /* 0x000000ffff057224 */ /* 0x000fce00078e000e */
[----:B------:R-:W-:Y:S05]  /*4120*/  WARPSYNC.COLLECTIVE R15, `(.L_x_660) ;  /* 0x000000000f087348 */ /* 0x000fea0003c00000 */
[----:B------:R0:W1:Y:S02]  /*4130*/  SHFL.DOWN P6, R14, R13, R12, R11 ;  /* 0x0800000c0d0e7389 */ /* 0x00006400000c000b */
[----:B01----:R-:W-:Y:S05]  /*4140*/  ENDCOLLECTIVE ;  /* 0x000000000000791b */ /* 0x003fea0003800000 */
.L_x_660:
[----:B------:R-:W-:Y:S01]  /*4150*/  MOV R13, R2 ;  /* 0x00000002000d7202 */ /* 0x000fe20000000f00 */
[----:B------:R-:W-:-:S07]  /*4160*/  IMAD.MOV.U32 R4, RZ, RZ, R14 ;  /* 0x000000ffff047224 */ /* 0x000fce00078e000e */
[----:B------:R-:W-:Y:S05]  /*4170*/  WARPSYNC.COLLECTIVE R15, `(.L_x_661) ;  /* 0x000000000f087348 */ /* 0x000fea0003c00000 */
[----:B------:R0:W1:Y:S02]  /*4180*/  SHFL.DOWN P6, R14, R13, R12, R11 ;  /* 0x0800000c0d0e7389 */ /* 0x00006400000c000b */
[----:B01----:R-:W-:Y:S05]  /*4190*/  ENDCOLLECTIVE ;  /* 0x000000000000791b */ /* 0x003fea0003800000 */
.L_x_661:
[----:B------:R-:W-:Y:S05]  /*41a0*/  BRA `(.L_x_662) ;  /* 0xffffffdc005c7947 */ /* 0x000fea000383ffff */
.L_x_614:
[----:B------:R-:W-:Y:S01]  /*41b0*/  HFMA2 R12, -RZ, RZ, 0, 9.5367431640625e-07 ;  /* 0x00000010ff0c7431 */ /* 0x000fe200000001ff */
[----:B------:R-:W-:Y:S01]  /*41c0*/  MOV R15, 0xffffffff ;  /* 0xffffffff000f7802 */ /* 0x000fe20000000f00 */
[----:B0-----:R-:W-:Y:S01]  /*41d0*/  IMAD.MOV.U32 R13, RZ, RZ, R2 ;  /* 0x000000ffff0d7224 */ /* 0x001fe200078e0002 */
[----:B------:R-:W-:-:S07]  /*41e0*/  MOV R11, 0x1f ;  /* 0x0000001f000b7802 */ /* 0x000fce0000000f00 */
[----:B-1234-:R-:W-:Y:S05]  /*41f0*/  WARPSYNC.COLLECTIVE R15, `(.L_x_663) ;  /* 0x000000000f087348 */ /* 0x01efea0003c00000 */
[----:B------:R-:W-:Y:S01]  /*4200*/  NOP ;  /* 0x0000000000007918 */ /* 0x000fe20000000000 */
[----:B-1234-:R-:W-:Y:S05]  /*4210*/  ENDCOLLECTIVE ;  /* 0x000000000000791b */ /* 0x01efea0003800000 */
.L_x_663:
[----:B------:R-:W-:Y:S05]  /*4220*/  WARPSYNC.COLLECTIVE R15, `(.L_x_664) ;  /* 0x000000000f087348 */ /* 0x000fea0003c00000 */
[----:B------:R0:W1:Y:S02]  /*4230*/  SHFL.DOWN P6, R14, R13, R12, R11 ;  /* 0x0800000c0d0e7389 */ /* 0x00006400000c000b */
[----:B01----:R-:W-:Y:S05]  /*4240*/  ENDCOLLECTIVE ;  /* 0x000000000000791b */ /* 0x003fea0003800000 */
.L_x_664:
[----:B------:R-:W-:Y:S01]  /*4250*/  MOV R13, R3 ;  /* 0x00000003000d7202 */ /* 0x000fe20000000f00 */
[----:B------:R-:W-:-:S07]  /*4260*/  IMAD.MOV.U32 R5, RZ, RZ, R14 ;  /* 0x000000ffff057224 */ /* 0x000fce00078e000e */
[----:B------:R-:W-:Y:S05]  /*4270*/  WARPSYNC.COLLECTIVE R15, `(.L_x_665) ;  /* 0x000000000f087348 */ /* 0x000fea0003c00000 */
[----:B------:R0:W1:Y:S02]  /*4280*/  SHFL.DOWN P6, R14, R13, R12, R11 ;  /* 0x0800000c0d0e7389 */ /* 0x00006400000c000b */
[----:B01----:R-:W-:Y:S05]  /*4290*/  ENDCOLLECTIVE ;  /* 0x000000000000791b */ /* 0x003fea0003800000 */
.L_x_665:
[----:B------:R-:W-:Y:S01]  /*42a0*/  IMAD.MOV.U32 R13, RZ, RZ, R0 ;  /* 0x000000ffff0d7224 */ /* 0x000fe200078e0000 */
[----:B------:R-:W-:-:S07]  /*42b0*/  MOV R4, R14 ;  /* 0x0000000e00047202 */ /* 0x000fce0000000f00 */
[----:B------:R-:W-:Y:S05]  /*42c0*/  WARPSYNC.COLLECTIVE R15, `(.L_x_666) ;  /* 0x000000000f087348 */ /* 0x000fea0003c00000 */
[----:B------:R0:W1:Y:S02]  /*42d0*/  SHFL.DOWN P6, R14, R13, R12, R11 ;  /* 0x0800000c0d0e7389 */ /* 0x00006400000c000b */
[----:B01----:R-:W-:Y:S05]  /*42e0*/  ENDCOLLECTIVE ;  /* 0x000000000000791b */ /* 0x003fea0003800000 */
.L_x_666:
[----:B------:R-:W-:Y:S05]  /*42f0*/  BRA `(.L_x_667) ;  /* 0xffffffe000087947 */ /* 0x000fea000383ffff */
.L_x_617:
        /* <DEDUP_REMOVED lines=8> */
.L_x_669:
[----:B------:R-:W-:Y:S05]  /*4380*/  BSYNC B0 ;  /* 0x0000000000007941 */ /* 0x000fea0003800000 */
.L_x_668:
        /* <DEDUP_REMOVED lines=8> */
.L_x_670:
[----:B------:R-:W-:Y:S02]  /*4410*/  MOV R13, R0 ;  /* 0x00000000000d7202 */ /* 0x000fe40000000f00 */
[----:B------:R-:W-:-:S07]  /*4420*/  MOV R4, R14 ;  /* 0x0000000e00047202 */ /* 0x000fce0000000f00 */
[----:B------:R-:W-:Y:S05]  /*4430*/  WARPSYNC.COLLECTIVE R15, `(.L_x_671) ;  /* 0x000000000f087348 */ /* 0x000fea0003c00000 */
[----:B------:R0:W1:Y:S02]  /*4440*/  SHFL.DOWN P6, R14, R13, R12, R11 ;  /* 0x0800000c0d0e7389 */ /* 0x00006400000c000b */
[----:B01----:R-:W-:Y:S05]  /*4450*/  ENDCOLLECTIVE ;  /* 0x000000000000791b */ /* 0x003fea0003800000 */
.L_x_671:
[----:B------:R-:W-:Y:S05]  /*4460*/  BRA `(.L_x_672) ;  /* 0xffffffe000087947 */ /* 0x000fea000383ffff */
.L_x_620:
        /* <DEDUP_REMOVED lines=8> */
.L_x_674:
[----:B------:R-:W-:Y:S05]  /*44f0*/  BSYNC B0 ;  /* 0x0000000000007941 */ /* 0x000fea0003800000 */
.L_x_673:
        /* <DEDUP_REMOVED lines=8> */
.L_x_675:
[----:B------:R-:W-:Y:S01]  /*4580*/  MOV R13, R0 ;  /* 0x00000000000d7202 */ /* 0x000fe20000000f00 */
[----:B------:R-:W-:-:S07]  /*4590*/  IMAD.MOV.U32 R4, RZ, RZ, R14 ;  /* 0x000000ffff047224 */ /* 0x000fce00078e000e */
[----:B------:R-:W-:Y:S05]  /*45a0*/  WARPSYNC.COLLECTIVE R15, `(.L_x_676) ;  /* 0x000000000f087348 */ /* 0x000fea0003c00000 */
[----:B------:R0:W1:Y:S02]  /*45b0*/  SHFL.DOWN P6, R14, R13, R12, R11 ;  /* 0x0800000c0d0e7389 */ /* 0x00006400000c000b */
[----:B01----:R-:W-:Y:S05]  /*45c0*/  ENDCOLLECTIVE ;  /* 0x000000000000791b */ /* 0x003fea0003800000 */
.L_x_676:
[----:B------:R-:W-:Y:S05]  /*45d0*/  BRA `(.L_x_677) ;  /* 0xffffffe000087947 */ /* 0x000fea000383ffff */
.L_x_623:
        /* <DEDUP_REMOVED lines=8> */
.L_x_679:
[----:B------:R-:W-:Y:S05]  /*4660*/  BSYNC B0 ;  /* 0x0000000000007941 */ /* 0x000fea0003800000 */
.L_x_678:
        /* <DEDUP_REMOVED lines=8> */
.L_x_680:
[----:B------:R-:W-:Y:S01]  /*46f0*/  IMAD.MOV.U32 R13, RZ, RZ, R0 ;  /* 0x000000ffff0d7224 */ /* 0x000fe200078e0000 */
[----:B------:R-:W-:-:S07]  /*4700*/  MOV R4, R14 ;  /* 0x0000000e00047202 */ /* 0x000fce0000000f00 */
[----:B------:R-:W-:Y:S05]  /*4710*/  WARPSYNC.COLLECTIVE R15, `(.L_x_681) ;  /* 0x000000000f087348 */ /* 0x000fea0003c00000 */
[----:B------:R0:W1:Y:S02]  /*4720*/  SHFL.DOWN P6, R14, R13, R12, R11 ;  /* 0x0800000c0d0e7389 */ /* 0x00006400000c000b */
[----:B01----:R-:W-:Y:S05]  /*4730*/  ENDCOLLECTIVE ;  /* 0x000000000000791b */ /* 0x003fea0003800000 */
.L_x_681:
[----:B------:R-:W-:Y:S05]  /*4740*/  BRA `(.L_x_682) ;  /* 0xffffffe000087947 */ /* 0x000fea000383ffff */
.L_x_626:
        /* <DEDUP_REMOVED lines=8> */
.L_x_684:
[----:B------:R-:W-:Y:S05]  /*47d0*/  BSYNC B0 ;  /* 0x0000000000007941 */ /* 0x000fea0003800000 */
.L_x_683:
        /* <DEDUP_REMOVED lines=8> */
.L_x_685:
[----:B------:R-:W-:Y:S02]  /*4860*/  MOV R13, R0 ;  /* 0x00000000000d7202 */ /* 0x000fe40000000f00 */
[----:B------:R-:W-:-:S07]  /*4870*/  MOV R4, R14 ;  /* 0x0000000e00047202 */ /* 0x000fce0000000f00 */
[----:B------:R-:W-:Y:S05]  /*4880*/  WARPSYNC.COLLECTIVE R15, `(.L_x_686) ;  /* 0x000000000f087348 */ /* 0x000fea0003c00000 */
[----:B------:R0:W1:Y:S02]  /*4890*/  SHFL.DOWN P6, R14, R13, R12, R11 ;  /* 0x0800000c0d0e7389 */ /* 0x00006400000c000b */
[----:B01----:R-:W-:Y:S05]  /*48a0*/  ENDCOLLECTIVE ;  /* 0x000000000000791b */ /* 0x003fea0003800000 */
.L_x_686:
[----:B------:R-:W-:Y:S05]  /*48b0*/  BRA `(.L_x_687) ;  /* 0xffffffe000087947 */ /* 0x000fea000383ffff */
.L_x_688:
        /* <DEDUP_REMOVED lines=12> */
.L_x_7482:


//--------------------- .text._Z22LayerNormBlockSMemImplI19BiasAddResidualLoadI6__halffE11AffineStoreIfS1_EfLi2ELi128EEvT_T0_lldPT1_S8_ --------------------------
	.section	.text._Z22LayerNormBlockSMemImplI19BiasAddResidualLoadI6__halffE11AffineStoreIfS1_EfLi2ELi128EEvT_T0_lldPT1_S8_,"ax",@progbits
	.align	128
        .global         _Z22LayerNormBlockSMemImplI19BiasAddResidualLoadI6__halffE11AffineStoreIfS1_EfLi2ELi128EEvT_T0_lldPT1_S8_
        .type           _Z22LayerNormBlockSMemImplI19BiasAddResidualLoadI6__halffE11AffineStoreIfS1_EfLi2ELi128EEvT_T0_lldPT1_S8_,@function
        .size           _Z22LayerNormBlockSMemImplI19BiasAddResidualLoadI6__halffE11AffineStoreIfS1_EfLi2ELi128EEvT_T0_lldPT1_S8_,(.L_x_7483 - _Z22LayerNormBlockSMemImplI19BiasAddResidualLoadI6__halffE11AffineStoreIfS1_EfLi2ELi128EEvT_T0_lldPT1_S8_)
        .other          _Z22LayerNormBlockSMemImplI19BiasAddResidualLoadI6__halffE11AffineStoreIfS1_EfLi2ELi128EEvT_T0_lldPT1_S8_,@"STO_CUDA_ENTRY STV_DEFAULT"
_Z22LayerNormBlockSMemImplI19BiasAddResidualLoadI6__halffE11AffineStoreIfS1_EfLi2ELi128EEvT_T0_lldPT1_S8_:
.text._Z22LayerNormBlockSMemImplI19BiasAddResidualLoadI6__halffE11AffineStoreIfS1_EfLi2ELi128EEvT_T0_lldPT1_S8_:
        /* <DEDUP_REMOVED lines=22> */
.L_x_689:
        /* <DEDUP_REMOVED lines=30> */
.L_x_737:
        /* <DEDUP_REMOVED lines=136> */
.L_x_693:
[----:B------:R-:W-:Y:S05]  /*0bc0*/  BSYNC.RECONVERGENT B1 ;  /* 0x0000000000017941 */ /* 0x000fea0003800200 */
.L_x_692:
        /* <DEDUP_REMOVED lines=18> */
.L_x_694:
        /* <DEDUP_REMOVED lines=193> */
.L_x_691:
[----:B------:R-:W-:Y:S05]  /*1900*/  BSYNC.RECONVERGENT B0 ;  /* 0x0000000000007941 */ /* 0x000fea0003800200 */
.L_x_690:
[----:B------:R-:W-:-:S03]  /*1910*/  UMOV UR4, 0xffffffff ;  /* 0xffffffff00047882 */ /* 0x000fc60000000000 */
[----:B------:R-:W-:Y:S05]  /*1920*/  BRA.DIV UR4, `(.L_x_695) ;  /* 0x0000002204687947 */ /* 0x000fea000b800000 */
[----:B------:R3:W4:Y:S04]  /*1930*/  SHFL.DOWN PT, R5, R0, 0x10, 0x1f ;  /* 0x0a001f0000057f89 */ /* 0x00072800000e0000 */
[----:B------:R3:W0:Y:S04]  /*1940*/  SHFL.DOWN PT, R4, R3, 0x10, 0x1f ;  /* 0x0a001f0003047f89 */ /* 0x00062800000e0000 */
[----:B------:R3:W0:Y:S02]  /*1950*/  SHFL.DOWN PT, R14, R2, 0x10, 0x1f ;  /* 0x0a001f00020e7f89 */ /* 0x00062400000e0000 */
.L_x_741:
        /* <DEDUP_REMOVED lines=17> */
.L_x_697:
[----:B------:R-:W-:Y:S05]  /*1a70*/  BSYNC.RECONVERGENT B0 ;  /* 0x0000000000007941 */ /* 0x000fea0003800200 */
.L_x_696:
[----:B------:R-:W-:-:S03]  /*1a80*/  UMOV UR4, 0xffffffff ;  /* 0xffffffff00047882 */ /* 0x000fc60000000000 */
[----:B------:R-:W-:Y:S05]  /*1a90*/  BRA.DIV UR4, `(.L_x_698) ;  /* 0x0000002204547947 */ /* 0x000fea000b800000 */
[----:B----4-:R0:W4:Y:S04]  /*1aa0*/  SHFL.DOWN PT, R5, R0, 0x8, 0x1f ;  /* 0x09001f0000057f89 */ /* 0x01012800000e0000 */
[----:B------:R0:W0:Y:S04]  /*1ab0*/  SHFL.DOWN PT, R4, R3, 0x8, 0x1f ;  /* 0x09001f0003047f89 */ /* 0x00002800000e0000 */
[----:B------:R0:W0:Y:S02]  /*1ac0*/  SHFL.DOWN PT, R14, R2, 0x8, 0x1f ;  /* 0x09001f00020e7f89 */ /* 0x00002400000e0000 */
.L_x_746:
        /* <DEDUP_REMOVED lines=17> */
.L_x_700:
[----:B------:R-:W-:Y:S05]  /*1be0*/  BSYNC.RECONVERGENT B0 ;  /* 0x0000000000007941 */ /* 0x000fea0003800200 */
.L_x_699:
[----:B------:R-:W-:-:S03]  /*1bf0*/  UMOV UR4, 0xffffffff ;  /* 0xffffffff00047882 */ /* 0x000fc60000000000 */
[----:B------:R-:W-:Y:S05]  /*1c00*/  BRA.DIV UR4, `(.L_x_701) ;  /* 0x0000002204547947 */ /* 0x000fea000b800000 */
[----:B----4-:R0:W4:Y:S04]  /*1c10*/  SHFL.DOWN PT, R5, R0, 0x4, 0x1f ;  /* 0x08801f0000057f89 */ /* 0x01012800000e0000 */
[----:B------:R0:W0:Y:S04]  /*1c20*/  SHFL.DOWN PT, R4, R3, 0x4, 0x1f ;  /* 0x08801f0003047f89 */ /* 0x00002800000e0000 */
[----:B------:R0:W0:Y:S02]  /*1c30*/  SHFL.DOWN PT, R14, R2, 0x4, 0x1f ;  /* 0x08801f00020e7f89 */ /* 0x00002400000e0000 */
.L_x_751:
        /* <DEDUP_REMOVED lines=17> */
.L_x_703:
[----:B------:R-:W-:Y:S05]  /*1d50*/  BSYNC.RECONVERGENT B0 ;  /* 0x0000000000007941 */ /* 0x000fea0003800200 */
.L_x_702:
[----:B------:R-:W-:-:S03]  /*1d60*/  UMOV UR4, 0xffffffff ;  /* 0xffffffff00047882 */ /* 0x000fc60000000000 */
[----:B------:R-:W-:Y:S05]  /*1d70*/  BRA.DIV UR4, `(.L_x_704) ;  /* 0x0000002204547947 */ /* 0x000fea000b800000 */
[----:B----4-:R0:W4:Y:S04]  /*1d80*/  SHFL.DOWN PT, R5, R0, 0x2, 0x1f ;  /* 0x08401f0000057f89 */ /* 0x01012800000e0000 */
[----:B------:R0:W0:Y:S04]  /*1d90*/  SHFL.DOWN PT, R4, R3, 0x2, 0x1f ;  /* 0x08401f0003047f89 */ /* 0x00002800000e0000 */
[----:B------:R0:W0:Y:S02]  /*1da0*/  SHFL.DOWN PT, R14, R2, 0x2, 0x1f ;  /* 0x08401f00020e7f89 */ /* 0x00002400000e0000 */
.L_x_756:
        /* <DEDUP_REMOVED lines=17> */
.L_x_706:
[----:B------:R-:W-:Y:S05]  /*1ec0*/  BSYNC.RECONVERGENT B0 ;  /* 0x0000000000007941 */ /* 0x000fea0003800200 */
.L_x_705:
[----:B------:R-:W-:-:S03]  /*1ed0*/  UMOV UR4, 0xffffffff ;  /* 0xffffffff00047882 */ /* 0x000fc60000000000 */
[----:B------:R-:W-:Y:S05]  /*1ee0*/  BRA.DIV UR4, `(.L_x_707) ;  /* 0x0000002204547947 */ /* 0x000fea000b800000 */
[----:B----4-:R0:W4:Y:S04]  /*1ef0*/  SHFL.DOWN PT, R5, R0, 0x1, 0x1f ;  /* 0x08201f0000057f89 */ /* 0x01012800000e0000 */
[----:B------:R0:W0:Y:S04]  /*1f00*/  SHFL.DOWN PT, R4, R3, 0x1, 0x1f ;  /* 0x08201f0003047f89 */ /* 0x00002800000e0000 */
[----:B------:R0:W0:Y:S02]  /*1f10*/  SHFL.DOWN PT, R14, R2, 0x1, 0x1f ;  /* 0x08201f00020e7f89 */ /* 0x00002400000e0000 */
.L_x_761:
        /* <DEDUP_REMOVED lines=20> */
.L_x_709:
[----:B------:R-:W-:Y:S05]  /*2060*/  BSYNC.RECONVERGENT B0 ;  /* 0x0000000000007941 */ /* 0x000fea0003800200 */
.L_x_708:
        /* <DEDUP_REMOVED lines=36> */
.L_x_712:
[----:B------:R-:W-:Y:S05]  /*22b0*/  BSYNC.RECONVERGENT B0 ;  /* 0x0000000000007941 */ /* 0x000fea0003800200 */
.L_x_711:
[----:B------:R-:W-:-:S03]  /*22c0*/  UMOV UR4, 0xffffffff ;  /* 0xffffffff00047882 */ /* 0x000fc60000000000 */
[----:B------:R-:W-:Y:S05]  /*22d0*/  BRA.DIV UR4, `(.L_x_713) ;  /* 0x0000001e04b47947 */ /* 0x000fea000b800000 */
[----:B0-----:R0:W0:Y:S01]  /*22e0*/  SHFL.DOWN PT, R5, R2, 0x10, 0x1f ;  /* 0x0a001f0002057f89 */ /* 0x00102200000e0000 */
[----:B------:R-:W-:-:S03]  /*22f0*/  NOP ;  /* 0x0000000000007918 */ /* 0x000fc60000000000 */
[----:B----4-:R4:W0:Y:S04]  /*2300*/  SHFL.DOWN PT, R4, R3, 0x10, 0x1f ;  /* 0x0a001f0003047f89 */ /* 0x01082800000e0000 */
[----:B---3--:R4:W3:Y:S02]  /*2310*/  SHFL.DOWN PT, R14, R0, 0x10, 0x1f ;  /* 0x0a001f00000e7f89 */ /* 0x0088e400000e0000 */
.L_x_766:
        /* <DEDUP_REMOVED lines=17> */
.L_x_715:
[----:B------:R-:W-:Y:S05]  /*2430*/  BSYNC.RECONVERGENT B0 ;  /* 0x0000000000007941 */ /* 0x000fea0003800200 */
.L_x_714:
[----:B------:R-:W-:-:S03]  /*2440*/  UMOV UR4, 0xffffffff ;  /* 0xffffffff00047882 */ /* 0x000fc60000000000 */
[----:B------:R-:W-:Y:S05]  /*2450*/  BRA.DIV UR4, `(.L_x_716) ;  /* 0x0000001e04a87947 */ /* 0x000fea000b800000 */
[----:B0-----:R0:W3:Y:S04]  /*2460*/  SHFL.DOWN PT, R5, R2, 0x8, 0x1f ;  /* 0x09001f0002057f89 */ /* 0x0010e800000e0000 */
[----:B------:R0:W0:Y:S04]  /*2470*/  SHFL.DOWN PT, R4, R3, 0x8, 0x1f ;  /* 0x09001f0003047f89 */ /* 0x00002800000e0000 */
[----:B------:R0:W0:Y:S02]  /*2480*/  SHFL.DOWN PT, R14, R0, 0x8, 0x1f ;  /* 0x09001f00000e7f89 */ /* 0x00002400000e0000 */
.L_x_771:
        /* <DEDUP_REMOVED lines=17> */
.L_x_718:
[----:B------:R-:W-:Y:S05]  /*25a0*/  BSYNC.RECONVERGENT B0 ;  /* 0x0000000000007941 */ /* 0x000fea0003800200 */
.L_x_717:
[----:B------:R-:W-:-:S03]  /*25b0*/  UMOV UR4, 0xffffffff ;  /* 0xffffffff00047882 */ /* 0x000fc60000000000 */
[----:B------:R-:W-:Y:S05]  /*25c0*/  BRA.DIV UR4, `(.L_x_719) ;  /* 0x0000001e04a87947 */ /* 0x000fea000b800000 */
[----:B---3--:R0:W3:Y:S04]  /*25d0*/  SHFL.DOWN PT, R5, R2, 0x4, 0x1f ;  /* 0x08801f0002057f89 */ /* 0x0080e800000e0000 */
[----:B------:R0:W0:Y:S04]  /*25e0*/  SHFL.DOWN PT, R4, R3, 0x4, 0x1f ;  /* 0x08801f0003047f89 */ /* 0x00002800000e0000 */
[----:B------:R0:W0:Y:S02]  /*25f0*/  SHFL.DOWN PT, R14, R0, 0x4, 0x1f ;  /* 0x08801f00000e7f89 */ /* 0x00002400000e0000 */
.L_x_776:
        /* <DEDUP_REMOVED lines=17> */
.L_x_721:
[----:B------:R-:W-:Y:S05]  /*2710*/  BSYNC.RECONVERGENT B0 ;  /* 0x0000000000007941 */ /* 0x000fea0003800200 */
.L_x_720:
[----:B------:R-:W-:-:S03]  /*2720*/  UMOV UR4, 0xffffffff ;  /* 0xffffffff00047882 */ /* 0x000fc60000000000 */
[----:B------:R-:W-:Y:S05]  /*2730*/  BRA.DIV UR4, `(.L_x_722) ;  /* 0x0000001e04a87947 */ /* 0x000fea000b800000 */
[----:B---3--:R0:W3:Y:S04]  /*2740*/  SHFL.DOWN PT, R5, R2, 0x2, 0x1f ;  /* 0x08401f0002057f89 */ /* 0x0080e800000e0000 */
[----:B------:R0:W0:Y:S04]  /*2750*/  SHFL.DOWN PT, R4, R3, 0x2, 0x1f ;  /* 0x08401f0003047f89 */ /* 0x00002800000e0000 */
[----:B------:R0:W0:Y:S02]  /*2760*/  SHFL.DOWN PT, R14, R0, 0x2, 0x1f ;  /* 0x08401f00000e7f89 */ /* 0x00002400000e0000 */
.L_x_781:
        /* <DEDUP_REMOVED lines=17> */
.L_x_724:
[----:B------:R-:W-:Y:S05]  /*2880*/  BSYNC.RECONVERGENT B0 ;  /* 0x0000000000007941 */ /* 0x000fea0003800200 */
.L_x_723:
[----:B------:R-:W-:-:S03]  /*2890*/  UMOV UR4, 0xffffffff ;  /* 0xffffffff00047882 */ /* 0x000fc60000000000 */
[----:B------:R-:W-:Y:S05]  /*28a0*/  BRA.DIV UR4, `(.L_x_725) ;  /* 0x0000001e04a87947 */ /* 0x000fea000b800000 */
[----:B---3--:R0:W3:Y:S04]  /*28b0*/  SHFL.DOWN PT, R5, R2, 0x1, 0x1f ;  /* 0x08201f0002057f89 */ /* 0x0080e800000e0000 */
[----:B------:R0:W0:Y:S04]  /*28c0*/  SHFL.DOWN PT, R4, R3, 0x1, 0x1f ;  /* 0x08201f0003047f89 */ /* 0x00002800000e0000 */
[----:B------:R0:W0:Y:S02]  /*28d0*/  SHFL.DOWN PT, R14, R0, 0x1, 0x1f ;  /* 0x08201f00000e7f89 */ /* 0x00002400000e0000 */
.L_x_786:
        /* <DEDUP_REMOVED lines=20> */
.L_x_727:
[----:B------:R-:W-:Y:S05]  /*2a20*/  BSYNC.RECONVERGENT B0 ;  /* 0x0000000000007941 */ /* 0x000fea0003800200 */
.L_x_726:
[----:B------:R0:W-:Y:S04]  /*2a30*/  @!P2 STS.64 [R27+0x180], R2 ;  /* 0x000180021b00a388 */ /* 0x0001e80000000a00 */
[----:B------:R0:W-:Y:S02]  /*2a40*/  @!P2 STS [R27+0x188], R0 ;  /* 0x000188001b00a388 */ /* 0x0001e40000000800 */
.L_x_710:
        /* <DEDUP_REMOVED lines=35> */
.L_x_728:
[----:B------:R-:W0:Y:S02]  /*2c80*/  MUFU.RSQ R0, R0 ;  /* 0x0000000000007308 */ /* 0x000e240000001400 */
.L_x_729:
        /* <DEDUP_REMOVED lines=18> */
.L_x_731:
[----:B---3--:R-:W-:Y:S05]  /*2db0*/  BSYNC.RECONVERGENT B0 ;  /* 0x0000000000007941 */ /* 0x008fea0003800200 */
.L_x_730:
        /* <DEDUP_REMOVED lines=94> */
.L_x_735:
[----:B------:R-:W-:Y:S05]  /*33a0*/  BSYNC.RECONVERGENT B1 ;  /* 0x0000000000017941 */ /* 0x000fea0003800200 */
.L_x_734:
[----:B0---4-:R-:W-:-:S04]  /*33b0*/  LOP3.LUT R3, RZ, R25, RZ, 0x33, !PT ;  /* 0x00000019ff037212 */ /* 0x011fc800078e33ff */
[----:B------:R-:W-:-:S04]  /*33c0*/  IADD3 R3, PT, PT, R22, R3, RZ ;  /* 0x0000000316037210 */ /* 0x000fc80007ffe0ff */
[----:B------:R-:W-:-:S13]  /*33d0*/  ISETP.GE.U32.AND P0, PT, R3, 0x180, PT ;  /* 0x000001800300780c */ /* 0x000fda0003f06070 */
[----:B------:R-:W-:Y:S05]  /*33e0*/  @!P0 BRA `(.L_x_733) ;  /* 0x0000000400988947 */ /* 0x000fea0003800000 */
[----:B------:R-:W-:-:S05]  /*33f0*/  MOV R3, 0x400 ;  /* 0x0000040000037802 */ /* 0x000fca0000000f00 */
[----:B------:R-:W-:-:S05]  /*3400*/  VIADD R3, R3, 0x190 ;  /* 0x0000019003037836 */ /* 0x000fca0000000000 */
[----:B------:R-:W-:-:S07]  /*3410*/  LEA R24, R24, R3, 0x18 ;  /* 0x0000000318187211 */ /* 0x000fce00078ec0ff */
.L_x_736:
        /* <DEDUP_REMOVED lines=99> */
.L_x_733:
[----:B------:R-:W-:Y:S05]  /*3a50*/  BSYNC.RECONVERGENT B0 ;  /* 0x0000000000007941 */ /* 0x000fea0003800200 */
.L_x_732:
[----:B------:R-:W5:Y:S01]  /*3a60*/  LDCU.64 UR4, c[0x0][0x3c0] ;  /* 0x00007800ff0477ac */ /* 0x000f620008000a00 */
[----:B--2---:R-:W-:-:S05]  /*3a70*/  IADD3 R20, P0, PT, R23, R20, RZ ;  /* 0x0000001417147210 */ /* 0x004fca0007f1e0ff */
[----:B------:R-:W-:Y:S01]  /*3a80*/  IMAD.X R21, RZ, RZ, R21, P0 ;  /* 0x000000ffff157224 */ /* 0x000fe200000e0615 */
[----:B-----5:R-:W-:-:S04]  /*3a90*/  ISETP.GE.U32.AND P0, PT, R20, UR4, PT ;  /* 0x0000000414007c0c */ /* 0x020fc8000bf06070 */
[----:B------:R-:W-:-:S13]  /*3aa0*/  ISETP.GE.AND.EX P0, PT, R21, UR5, PT, P0 ;  /* 0x0000000515007c0c */ /* 0x000fda000bf06300 */
[----:B------:R-:W-:Y:S05]  /*3ab0*/  @!P0 BRA `(.L_x_737) ;  /* 0xffffffc800208947 */ /* 0x000fea000383ffff */
[----:B------:R-:W-:Y:S05]  /*3ac0*/  EXIT ;  /* 0x000000000000794d */ /* 0x000fea0003800000 */
.L_x_695:
[----:B------:R-:W-:Y:S01]  /*3ad0*/  HFMA2 R11, -RZ, RZ, 0, 1.847743988037109375e-06 ;  /* 0x0000001fff0b7431 */ /* 0x000fe200000001ff */
[----:B------:R-:W-:Y:S01]  /*3ae0*/  MOV R13, R0 ;  /* 0x00000000000d7202 */ /* 0x000fe20000000f00 */
[----:B------:R-:W-:Y:S02]  /*3af0*/  IMAD.MOV.U32 R12, RZ, RZ, 0x10 ;  /* 0x00000010ff0c7424 */ /* 0x000fe400078e00ff */
[----:B------:R-:W-:-:S07]  /*3b00*/  IMAD.MOV.U32 R15, RZ, RZ, -0x1 ;  /* 0xffffffffff0f7424 */ /* 0x000fce00078e00ff */
[----:B012---:R-:W-:Y:S05]  /*3b10*/  WARPSYNC.COLLECTIVE R15, `(.L_x_738) ;  /* 0x000000000f087348 */ /* 0x007fea0003c00000 */
[----:B------:R3:W4:Y:S02]  /*3b20*/  SHFL.DOWN P6, R14, R13, R12, R11 ;  /* 0x0800000c0d0e7389 */ /* 0x00072400000c000b */
[----:B01234-:R-:W-:Y:S05]  /*3b30*/  ENDCOLLECTIVE ;  /* 0x000000000000791b */ /* 0x01ffea0003800000 */
.L_x_738:
[----:B------:R-:W-:Y:S01]  /*3b40*/  IMAD.MOV.U32 R13, RZ, RZ, R3 ;  /* 0x000000ffff0d7224 */ /* 0x000fe200078e0003 */
[----:B------:R-:W-:-:S07]  /*3b50*/  MOV R5, R14 ;  /* 0x0000000e00057202 */ /* 0x000fce0000000f00 */
[----:B------:R-:W-:Y:S05]  /*3b60*/  WARPSYNC.COLLECTIVE R15, `(.L_x_739) ;  /* 0x000000000f087348 */ /* 0x000fea0003c00000 */
[----:B------:R0:W1:Y:S02]  /*3b70*/  SHFL.DOWN P6, R14, R13, R12, R11 ;  /* 0x0800000c0d0e7389 */ /* 0x00006400000c000b */
[----:B01----:R-:W-:Y:S05]  /*3b80*/  ENDCOLLECTIVE ;  /* 0x000000000000791b */ /* 0x003fea0003800000 */
.L_x_739:
[----:B------:R-:W-:Y:S01]  /*3b90*/  IMAD.MOV.U32 R13, RZ, RZ, R2 ;  /* 0x000000ffff0d7224 */ /* 0x000fe200078e0002 */
[----:B------:R-:W-:-:S07]  /*3ba0*/  MOV R4, R14 ;  /* 0x0000000e00047202 */ /* 0x000fce0000000f00 */
[----:B------:R-:W-:Y:S05]  /*3bb0*/  WARPSYNC.COLLECTIVE R15, `(.L_x_740) ;  /* 0x000000000f087348 */ /* 0x000fea0003c00000 */
[----:B------:R0:W1:Y:S02]  /*3bc0*/  SHFL.DOWN P6, R14, R13, R12, R11 ;  /* 0x0800000c0d0e7389 */ /* 0x00006400000c000b */
[----:B01----:R-:W-:Y:S05]  /*3bd0*/  ENDCOLLECTIVE ;  /* 0x000000000000791b */ /* 0x003fea0003800000 */
.L_x_740:
[----:B------:R-:W-:Y:S05]  /*3be0*/  BRA `(.L_x_741) ;  /* 0xffffffdc005c7947 */ /* 0x000fea000383ffff */
.L_x_698:
        /* <DEDUP_REMOVED lines=8> */
.L_x_743:
[----:B------:R-:W-:Y:S05]  /*3c70*/  BSYNC B0 ;  /* 0x0000000000007941 */ /* 0x000fea0003800000 */
.L_x_742:
        /* <DEDUP_REMOVED lines=8> */
.L_x_744:
[----:B------:R-:W-:Y:S01]  /*3d00*/  MOV R13, R2 ;  /* 0x00000002000d7202 */ /* 0x000fe20000000f00 */
[----:B------:R-:W-:-:S07]  /*3d10*/  IMAD.MOV.U32 R4, RZ, RZ, R14 ;  /* 0x000000ffff047224 */ /* 0x000fce00078e000e */
[----:B------:R-:W-:Y:S05]  /*3d20*/  WARPSYNC.COLLECTIVE R15, `(.L_x_745) ;  /* 0x000000000f087348 */ /* 0x000fea0003c00000 */
[----:B------:R0:W1:Y:S02]  /*3d30*/  SHFL.DOWN P6, R14, R13, R12, R11 ;  /* 0x0800000c0d0e7389 */ /* 0x00006400000c000b */
[----:B01----:R-:W-:Y:S05]  /*3d40*/  ENDCOLLECTIVE ;  /* 0x000000000000791b */ /* 0x003fea0003800000 */
.L_x_745:
[----:B------:R-:W-:Y:S05]  /*3d50*/  BRA `(.L_x_746) ;  /* 0xffffffdc005c7947 */ /* 0x000fea000383ffff */
.L_x_701:
        /* <DEDUP_REMOVED lines=8> */
.L_x_748:
[----:B------:R-:W-:Y:S05]  /*3de0*/  BSYNC B0 ;  /* 0x0000000000007941 */ /* 0x000fea0003800000 */
.L_x_747:
        /* <DEDUP_REMOVED lines=8> */
.L_x_749:
[----:B------:R-:W-:Y:S01]  /*3e70*/  IMAD.MOV.U32 R13, RZ, RZ, R2 ;  /* 0x000000ffff0d7224 */ /* 0x000fe200078e0002 */
[----:B------:R-:W-:-:S07]  /*3e80*/  MOV R4, R14 ;  /* 0x0000000e00047202 */ /* 0x000fce0000000f00 */
[----:B------:R-:W-:Y:S05]  /*3e90*/  WARPSYNC.COLLECTIVE R15, `(.L_x_750) ;  /* 0x000000000f087348 */ /* 0x000fea0003c00000 */
[----:B------:R0:W1:Y:S02]  /*3ea0*/  SHFL.DOWN P6, R14, R13, R12, R11 ;  /* 0x0800000c0d0e7389 */ /* 0x00006400000c000b */
[----:B01----:R-:W-:Y:S05]  /*3eb0*/  ENDCOLLECTIVE ;  /* 0x000000000000791b */ /* 0x003fea0003800000 */
.L_x_750:
[----:B------:R-:W-:Y:S05]  /*3ec0*/  BRA `(.L_x_751) ;  /* 0xffffffdc005c7947 */ /* 0x000fea000383ffff */
.L_x_704:
        /* <DEDUP_REMOVED lines=8> */
.L_x_753:
[----:B------:R-:W-:Y:S05]  /*3f50*/  BSYNC B0 ;  /* 0x0000000000007941 */ /* 0x000fea0003800000 */
.L_x_752:
        /* <DEDUP_REMOVED lines=8> */
.L_x_754:
[----:B------:R-:W-:Y:S02]  /*3fe0*/  MOV R13, R2 ;  /* 0x00000002000d7202 */ /* 0x000fe40000000f00 */
[----:B------:R-:W-:-:S07]  /*3ff0*/  MOV R4, R14 ;  /* 0x0000000e00047202 */ /* 0x000fce0000000f00 */
[----:B------:R-:W-:Y:S05]  /*4000*/  WARPSYNC.COLLECTIVE R15, `(.L_x_755) ;  /* 0x000000000f087348 */ /* 0x000fea0003c00000 */
[----:B------:R0:W1:Y:S02]  /*4010*/  SHFL.DOWN P6, R14, R13, R12, R11 ;  /* 0x0800000c0d0e7389 */ /* 0x00006400000c000b */
[----:B01----:R-:W-:Y:S05]  /*4020*/  ENDCOLLECTIVE ;  /* 0x000000000000791b */ /* 0x003fea0003800000 */
.L_x_755:
[----:B------:R-:W-:Y:S05]  /*4030*/  BRA `(.L_x_756) ;  /* 0xffffffdc005c7947 */ /* 0x000fea000383ffff */
.L_x_707:
        /* <DEDUP_REMOVED lines=8> */
.L_x_758:
[----:B------:R-:W-:Y:S05]  /*40c0*/  BSYNC B0 ;  /* 0x0000000000007941 */ /* 0x000fea0003800000 */
.L_x_757:
        /* <DEDUP_REMOVED lines=8> */
.L_x_759:
[----:B------:R-:W-:Y:S01]  /*4150*/  MOV R13, R2 ;  /* 0x00000002000d7202 */ /* 0x000fe20000000f00 */
[----:B------:R-:W-:-:S07]  /*4160*/  IMAD.MOV.U32 R4, RZ, RZ, R14 ;  /* 0x000000ffff047224 */ /* 0x000fce00078e000e */
[----:B------:R-:W-:Y:S05]  /*4170*/  WARPSYNC.COLLECTIVE R15, `(.L_x_760) ;  /* 0x000000000f087348 */ /* 0x000fea0003c00000 */
[----:B------:R0:W1:Y:S02]  /*4180*/  SHFL.DOWN P6, R14, R13, R12, R11 ;  /* 0x0800000c0d0e7389 */ /* 0x00006400000c000b */
[----:B01----:R-:W-:Y:S05]  /*4190*/  ENDCOLLECTIVE ;  /* 0x000000000000791b */ /* 0x003fea0003800000 */
.L_x_760:
[----:B------:R-:W-:Y:S05]  /*41a0*/  BRA `(.L_x_761) ;  /* 0xffffffdc005c7947 */ /* 0x000fea000383ffff */
.L_x_713:
[----:B------:R-:W-:Y:S01]  /*41b0*/  HFMA2 R12, -RZ, RZ, 0, 9.5367431640625e-07 ;  /* 0x00000010ff0c7431 */ /* 0x000fe200000001ff */
[----:B------:R-:W-:Y:S01]  /*41c0*/  MOV R15, 0xffffffff ;  /* 0xffffffff000f7802 */ /* 0x000fe20000000f00 */
[----:B0-----:R-:W-:Y:S01]  /*41d0*/  IMAD.MOV.U32 R13, RZ, RZ, R2 ;  /* 0x000000ffff0d7224 */ /* 0x001fe200078e0002 */
[----:B------:R-:W-:-:S07]  /*41e0*/  MOV R11, 0x1f ;  /* 0x0000001f000b7802 */ /* 0x000fce0000000f00 */
[----:B-1234-:R-:W-:Y:S05]  /*41f0*/  WARPSYNC.COLLECTIVE R15, `(.L_x_762) ;  /* 0x000000000f087348 */ /* 0x01efea0003c00000 */
[----:B------:R-:W-:Y:S01]  /*4200*/  NOP ;  /* 0x0000000000007918 */ /* 0x000fe20000000000 */
[----:B-1234-:R-:W-:Y:S05]  /*4210*/  ENDCOLLECTIVE ;  /* 0x000000000000791b */ /* 0x01efea0003800000 */
.L_x_762:
[----:B------:R-:W-:Y:S05]  /*4220*/  WARPSYNC.COLLECTIVE R15, `(.L_x_763) ;  /* 0x000000000f087348 */ /* 0x000fea0003c00000 */
[----:B------:R0:W1:Y:S02]  /*4230*/  SHFL.DOWN P6, R14, R13, R12, R11 ;  /* 0x0800000c0d0e7389 */ /* 0x00006400000c000b */
[----:B01----:R-:W-:Y:S05]  /*4240*/  ENDCOLLECTIVE ;  /* 0x000000000000791b */ /* 0x003fea0003800000 */
.L_x_763:
[----:B------:R-:W-:Y:S01]  /*4250*/  MOV R13, R3 ;  /* 0x00000003000d7202 */ /* 0x000fe20000000f00 */
[----:B------:R-:W-:-:S07]  /*4260*/  IMAD.MOV.U32 R5, RZ, RZ, R14 ;  /* 0x000000ffff057224 */ /* 0x000fce00078e000e */
[----:B------:R-:W-:Y:S05]  /*4270*/  WARPSYNC.COLLECTIVE R15, `(.L_x_764) ;  /* 0x000000000f087348 */ /* 0x000fea0003c00000 */
[----:B------:R0:W1:Y:S02]  /*4280*/  SHFL.DOWN P6, R14, R13, R12, R11 ;  /* 0x0800000c0d0e7389 */ /* 0x00006400000c000b */
[----:B01----:R-:W-:Y:S05]  /*4290*/  ENDCOLLECTIVE ;  /* 0x000000000000791b */ /* 0x003fea0003800000 */
.L_x_764:
[----:B------:R-:W-:Y:S01]  /*42a0*/  IMAD.MOV.U32 R13, RZ, RZ, R0 ;  /* 0x000000ffff0d7224 */ /* 0x000fe200078e0000 */
[----:B------:R-:W-:-:S07]  /*42b0*/  MOV R4, R14 ;  /* 0x0000000e00047202 */ /* 0x000fce0000000f00 */
[----:B------:R-:W-:Y:S05]  /*42c0*/  WARPSYNC.COLLECTIVE R15, `(.L_x_765) ;  /* 0x000000000f087348 */ /* 0x000fea0003c00000 */
[----:B------:R0:W1:Y:S02]  /*42d0*/  SHFL.DOWN P6, R14, R13, R12, R11 ;  /* 0x0800000c0d0e7389 */ /* 0x00006400000c000b */
[----:B01----:R-:W-:Y:S05]  /*42e0*/  ENDCOLLECTIVE ;  /* 0x000000000000791b */ /* 0x003fea0003800000 */
.L_x_765:
[----:B------:R-:W-:Y:S05]  /*42f0*/  BRA `(.L_x_766) ;  /* 0xffffffe000087947 */ /* 0x000fea000383ffff */
.L_x_716:
        /* <DEDUP_REMOVED lines=8> */
.L_x_768:
[----:B------:R-:W-:Y:S05]  /*4380*/  BSYNC B0 ;  /* 0x0000000000007941 */ /* 0x000fea0003800000 */
.L_x_767:
        /* <DEDUP_REMOVED lines=8> */
.L_x_769:
[----:B------:R-:W-:Y:S02]  /*4410*/  MOV R13, R0 ;  /* 0x00000000000d7202 */ /* 0x000fe40000000f00 */
[----:B------:R-:W-:-:S07]  /*4420*/  MOV R4, R14 ;  /* 0x0000000e00047202 */ /* 0x000fce0000000f00 */
[----:B------:R-:W-:Y:S05]  /*4430*/  WARPSYNC.COLLECTIVE R15, `(.L_x_770) ;  /* 0x000000000f087348 */ /* 0x000fea0003c00000 */
[----:B------:R0:W1:Y:S02]  /*4440*/  SHFL.DOWN P6, R14, R13, R12, R11 ;  /* 0x0800000c0d0e7389 */ /* 0x00006400000c000b */
[----:B01----:R-:W-:Y:S05]  /*4450*/  ENDCOLLECTIVE ;  /* 0x000000000000791b */ /* 0x003fea0003800000 */
.L_x_770:
[----:B------:R-:W-:Y:S05]  /*4460*/  BRA `(.L_x_771) ;  /* 0xffffffe000087947 */ /* 0x000fea000383ffff */
.L_x_719:
        /* <DEDUP_REMOVED lines=8> */
.L_x_773:
[----:B------:R-:W-:Y:S05]  /*44f0*/  BSYNC B0 ;  /* 0x0000000000007941 */ /* 0x000fea0003800000 */
.L_x_772:
        /* <DEDUP_REMOVED lines=8> */
.L_x_774:
[----:B------:R-:W-:Y:S01]  /*4580*/  MOV R13, R0 ;  /* 0x00000000000d7202 */ /* 0x000fe20000000f00 */
[----:B------:R-:W-:-:S07]  /*4590*/  IMAD.MOV.U32 R4, RZ, RZ, R14 ;  /* 0x000000ffff047224 */ /* 0x000fce00078e000e */
[----:B------:R-:W-:Y:S05]  /*45a0*/  WARPSYNC.COLLECTIVE R15, `(.L_x_775) ;  /* 0x000000000f087348 */ /* 0x000fea0003c00000 */
[----:B------:R0:W1:Y:S02]  /*45b0*/  SHFL.DOWN P6, R14, R13, R12, R11 ;  /* 0x0800000c0d0e7389 */ /* 0x00006400000c000b */
[----:B01----:R-:W-:Y:S05]  /*45c0*/  ENDCOLLECTIVE ;  /* 0x000000000000791b */ /* 0x003fea0003800000 */
.L_x_775:
[----:B------:R-:W-:Y:S05]  /*45d0*/  BRA `(.L_x_776) ;  /* 0xffffffe000087947 */ /* 0x000fea000383ffff */
.L_x_722:
        /* <DEDUP_REMOVED lines=8> */
.L_x_778:
[----:B------:R-:W-:Y:S05]  /*4660*/  BSYNC B0 ;  /* 0x0000000000007941 */ /* 0x000fea0003800000 */
.L_x_777:
        /* <DEDUP_REMOVED lines=8> */
.L_x_779:
[----:B------:R-:W-:Y:S01]  /*46f0*/  IMAD.MOV.U32 R13, RZ, RZ, R0 ;  /* 0x000000ffff0d7224 */ /* 0x000fe200078e0000 */
[----:B------:R-:W-:-:S07]  /*4700*/  MOV R4, R14 ;  /* 0x0000000e00047202 */ /* 0x000fce0000000f00 */
[----:B------:R-:W-:Y:S05]  /*4710*/  WARPSYNC.COLLECTIVE R15, `(.L_x_780) ;  /* 0x000000000f087348 */ /* 0x000fea0003c00000 */
[----:B------:R0:W1:Y:S02]  /*4720*/  SHFL.DOWN P6, R14, R13, R12, R11 ;  /* 0x0800000c0d0e7389 */ /* 0x00006400000c000b */
[----:B01----:R-:W-:Y:S05]  /*4730*/  ENDCOLLECTIVE ;  /* 0x000000000000791b */ /* 0x003fea0003800000 */
.L_x_780:
[----:B------:R-:W-:Y:S05]  /*4740*/  BRA `(.L_x_781) ;  /* 0xffffffe000087947 */ /* 0x000fea000383ffff */
.L_x_725:
        /* <DEDUP_REMOVED lines=8> */
.L_x_783:
[----:B------:R-:W-:Y:S05]  /*47d0*/  BSYNC B0 ;  /* 0x0000000000007941 */ /* 0x000fea0003800000 */
.L_x_782:
        /* <DEDUP_REMOVED lines=8> */
.L_x_784:
[----:B------:R-:W-:Y:S02]  /*4860*/  MOV R13, R0 ;  /* 0x00000000000d7202 */ /* 0x000fe40000000f00 */
[----:B------:R-:W-:-:S07]  /*4870*/  MOV R4, R14 ;  /* 0x0000000e00047202 */ /* 0x000fce0000000f00 */
[----:B------:R-:W-:Y:S05]  /*4880*/  WARPSYNC.COLLECTIVE R15, `(.L_x_785) ;  /* 0x000000000f087348 */ /* 0x000fea0003c00000 */
[----:B------:R0:W1:Y:S02]  /*4890*/  SHFL.DOWN P6, R14, R13, R12, R11 ;  /* 0x0800000c0d0e7389 */ /* 0x00006400000c000b */
[----:B01----:R-:W-:Y:S05]  /*48a0*/  ENDCOLLECTIVE ;  /* 0x000000000000791b */ /* 0x003fea0003800000 */
.L_x_785:
[----:B------:R-:W-:Y:S05]  /*48b0*/  BRA `(.L_x_786) ;  /* 0xffffffe000087947 */ /* 0x000fea000383ffff */
.L_x_787:
        /* <DEDUP_REMOVED lines=12> */
.L_x_7483:


//--------------------- .text._Z22LayerNormBlockSMemImplI19BiasAddResidualLoadI6__halffE11AffineStoreIfS1_EfLi4ELi256EEvT_T0_lldPT1_S8_ --------------------------
	.section	.text._Z22LayerNormBlockSMemImplI19BiasAddResidualLoadI6__halffE11AffineStoreIfS1_EfLi4ELi256EEvT_T0_lldPT1_S8_,"ax",@progbits
	.align	128
        .global         _Z22LayerNormBlockSMemImplI19BiasAddResidualLoadI6__halffE11AffineStoreIfS1_EfLi4ELi256EEvT_T0_lldPT1_S8_
        .type           _Z22LayerNormBlockSMemImplI19BiasAddResidualLoadI6__halffE11AffineStoreIfS1_EfLi4ELi256EEvT_T0_lldPT1_S8_,@function
        .size           _Z22LayerNormBlockSMemImplI19BiasAddResidualLoadI6__halffE11AffineStoreIfS1_EfLi4ELi256EEvT_T0_lldPT1_S8_,(.L_x_7484 - _Z22LayerNormBlockSMemImplI19BiasAddResidualLoadI6__halffE11AffineStoreIfS1_EfLi4ELi256EEvT_T0_lldPT1_S8_)
        .other          _Z22LayerNormBlockSMemImplI19BiasAddResidualLoadI6__halffE11AffineStoreIfS1_EfLi4ELi256EEvT_T0_lldPT1_S8_,@"STO_CUDA_ENTRY STV_DEFAULT"
_Z22LayerNormBlockSMemImplI19BiasAddResidualLoadI6__halffE11AffineStoreIfS1_EfLi4ELi256EEvT_T0_lldPT1_S8_:
.text._Z22LayerNormBlockSMemImplI19BiasAddResidualLoadI6__halffE11AffineStoreIfS1_EfLi4ELi256EEvT_T0_lldPT1_S8_:
[----:B------:R-:W0:Y:S01]  /*0000*/  LDC R1, c[0x0][0x37c] ;  /* 0x0000df00ff017b82 */ /* 0x000e220000000800 */
[----:B------:R-:W1:Y:S02]  /*0010*/  LDCU UR4, c[0x0][0x3c8] ;  /* 0x00007900ff0477ac */ /* 0x000e640008000800 */
[----:B-1----:R-:W-:-:S09]  /*0020*/  ULOP3.LUT UP0, URZ, UR4, 0x3, URZ, 0xc0, !UPT ;  /* 0x0000000304ff7892 */ /* 0x002fd2000f80c0ff */
[----:B------:R-:W-:Y:S05]  /*0030*/  BRA.U !UP0, `(.L_x_788) ;  /* 0x0000000108407547 */ /* 0x000fea000b800000 */
        /* <DEDUP_REMOVED lines=16> */
.L_x_788:
[----:B------:R-:W1:Y:S08]  /*0140*/  S2UR UR5, SR_CTAID.X ;  /* 0x00000000000579c3 */ /* 0x000e700000002500 */
[----:B------:R-:W1:Y:S02]  /*0150*/  LDC.64 R2, c[0x0][0x3c0] ;  /* 0x0000f000ff027b82 */ /* 0x000e640000000a00 */
[----:B-1----:R-:W-:-:S04]  /*0160*/  ISETP.LE.U32.AND P0, PT, R2, UR5, PT ;  /* 0x0000000502007c0c */ /* 0x002fc8000bf03070 */
[----:B------:R-:W-:-:S13]  /*0170*/  ISETP.GE.AND.EX P0, PT, RZ, R3, PT, P0 ;  /* 0x00000003ff00720c */ /* 0x000fda0003f06300 */
[----:B------:R-:W-:Y:S05]  /*0180*/  @P0 EXIT ;  /* 0x000000000000094d */ /* 0x000fea0003800000 */
[----:B------:R-:W1:Y:S01]  /*0190*/  S2R R11, SR_CgaCtaId ;  /* 0x00000000000b7919 */ /* 0x000e620000008800 */
[----:B------:R-:W2:Y:S01]  /*01a0*/  LDC R6, c[0x0][0x3c8] ;  /* 0x0000f200ff067b82 */ /* 0x000ea20000000800 */
[----:B------:R-:W3:Y:S01]  /*01b0*/  LDCU UR4, c[0x0][0x360] ;  /* 0x00006c00ff0477ac */ /* 0x000ee20008000800 */
[----:B------:R-:W-:Y:S01]  /*01c0*/  MOV R3, 0x400 ;  /* 0x0000040000037802 */ /* 0x000fe20000000f00 */
[----:B------:R-:W4:Y:S01]  /*01d0*/  S2R R0, SR_TID.X ;  /* 0x0000000000007919 */ /* 0x000f220000002100 */
[----:B------:R-:W-:-:S03]  /*01e0*/  IMAD.MOV.U32 R5, RZ, RZ, RZ ;  /* 0x000000ffff057224 */ /* 0x000fc600078e00ff */
[----:B------:R-:W-:Y:S01]  /*01f0*/  VIADD R4, R3, 0x190 ;  /* 0x0000019003047836 */ /* 0x000fe20000000000 */
[----:B------:R-:W5:Y:S08]  /*0200*/  LDC.64 R16, c[0x0][0x388] ;  /* 0x0000e200ff107b82 */ /* 0x000f700000000a00 */
[----:B------:R-:W0:Y:S01]  /*0210*/  LDC.64 R18, c[0x0][0x388] ;  /* 0x0000e200ff127b82 */ /* 0x000e220000000a00 */
[----:B---3--:R-:W-:-:S07]  /*0220*/  USHF.R.U32.HI UR4, URZ, 0x5, UR4 ;  /* 0x00000005ff047899 */ /* 0x008fce0008011604 */
[----:B------:R-:W3:Y:S01]  /*0230*/  LDC.64 R20, c[0x0][0x3b0] ;  /* 0x0000ec00ff147b82 */ /* 0x000ee20000000a00 */
[----:B--2---:R-:W-:-:S04]  /*0240*/  SHF.R.S32.HI R3, RZ, 0x1f, R6 ;  /* 0x0000001fff037819 */ /* 0x004fc80000011406 */
[----:B------:R-:W-:Y:S02]  /*0250*/  LEA.HI R7, R3, R6, RZ, 0x2 ;  /* 0x0000000603077211 */ /* 0x000fe400078f10ff */
[----:B-1----:R-:W-:Y:S01]  /*0260*/  LEA R11, R11, R4, 0x18 ;  /* 0x000000040b0b7211 */ /* 0x002fe200078ec0ff */
[----:B------:R-:W1:Y:S01]  /*0270*/  LDC.64 R22, c[0x0][0x3b8] ;  /* 0x0000ee00ff167b82 */ /* 0x000e620000000a00 */
[----:B-----5:R-:W-:Y:S01]  /*0280*/  IADD3 R16, P0, PT, R16, 0x800, RZ ;  /* 0x0000080010107810 */ /* 0x020fe20007f1e0ff */
[----:B----4-:R-:W-:Y:S01]  /*0290*/  IMAD.SHL.U32 R4, R0, 0x4, RZ ;  /* 0x0000000400047824 */ /* 0x010fe200078e00ff */
[----:B------:R-:W-:Y:S02]  /*02a0*/  MOV R3, UR5 ;  /* 0x0000000500037c02 */ /* 0x000fe40008000f00 */
[----:B------:R-:W-:-:S03]  /*02b0*/  IADD3.X R17, PT, PT, RZ, R17, RZ, P0, !PT ;  /* 0x00000011ff117210 */ /* 0x000fc600007fe4ff */
[----:B------:R-:W2:Y:S01]  /*02c0*/  LDC.64 R8, c[0x0][0x358] ;  /* 0x0000d600ff087b82 */ /* 0x000ea20000000a00 */
[----:B------:R-:W-:Y:S01]  /*02d0*/  ISETP.GE.U32.AND P1, PT, R0, UR4, PT ;  /* 0x0000000400007c0c */ /* 0x000fe2000bf26070 */
[C---:B0-----:R-:W-:Y:S01]  /*02e0*/  IMAD.WIDE.U32 R18, R4.reuse, 0x2, R18 ;  /* 0x0000000204127825 */ /* 0x041fe200078e0012 */
[----:B------:R-:W-:Y:S02]  /*02f0*/  SHF.R.S32.HI R7, RZ, 0x2, R7 ;  /* 0x00000002ff077819 */ /* 0x000fe40000011407 */
[----:B------:R-:W-:-:S03]  /*0300*/  IADD3 R6, PT, PT, R4, R11, RZ ;  /* 0x0000000b04067210 */ /* 0x000fc60007ffe0ff */
[----:B------:R-:W0:Y:S01]  /*0310*/  LDC R2, c[0x0][0x370] ;  /* 0x0000dc00ff027b82 */ /* 0x000e220000000800 */
[----:B---3--:R-:W-:-:S04]  /*0320*/  IMAD.WIDE.U32 R20, R4, 0x2, R20 ;  /* 0x0000000204147825 */ /* 0x008fc800078e0014 */
[----:B-1----:R-:W-:-:S07]  /*0330*/  IMAD.WIDE.U32 R22, R4, 0x2, R22 ;  /* 0x0000000204167825 */ /* 0x002fce00078e0016 */
.L_x_833:
[----:B------:R-:W-:Y:S01]  /*0340*/  ISETP.GE.AND P0, PT, R0, R7, PT ;  /* 0x000000070000720c */ /* 0x000fe20003f06270 */
[----:B------:R-:W-:Y:S01]  /*0350*/  BSSY.RECONVERGENT B0, `(.L_x_789) ;  /* 0x00000f9000007945 */ /* 0x000fe20003800200 */
[----:B0--3--:R-:W-:Y:S01]  /*0360*/  IMAD.MOV.U32 R10, RZ, RZ, RZ ;  /* 0x000000ffff0a7224 */ /* 0x009fe200078e00ff */
[----:B------:R-:W-:-:S10]  /*0370*/  CS2R R24, SRZ ;  /* 0x0000000000187805 */ /* 0x000fd4000001ff00 */
[----:B-1--4-:R-:W-:Y:S05]  /*0380*/  @P0 BRA `(.L_x_790) ;  /* 0x0000000c00d40947 */ /* 0x012fea0003800000 */
[----:B------:R-:W1:Y:S01]  /*0390*/  LDCU.64 UR4, c[0x0][0x398] ;  /* 0x00007300ff0477ac */ /* 0x000e620008000a00 */
[-C--:B------:R-:W-:Y:S01]  /*03a0*/  LOP3.LUT R10, RZ, R0.reuse, RZ, 0x33, !PT ;  /* 0x00000000ff0a7212 */ /* 0x080fe200078e33ff */
[----:B------:R-:W-:Y:S01]  /*03b0*/  BSSY.RECONVERGENT B1, `(.L_x_791) ;  /* 0x0000044000017945 */ /* 0x000fe20003800200 */
[----:B------:R-:W-:Y:S01]  /*03c0*/  IMAD.MOV.U32 R26, RZ, RZ, RZ ;  /* 0x000000ffff1a7224 */ /* 0x000fe200078e00ff */
[----:B------:R-:W-:Y:S01]  /*03d0*/  MOV R37, R0 ;  /* 0x0000000000257202 */ /* 0x000fe20000000f00 */
[----:B------:R-:W-:Y:S01]  /*03e0*/  IMAD.MOV.U32 R25, RZ, RZ, RZ ;  /* 0x000000ffff197224 */ /* 0x000fe200078e00ff */
[----:B------:R-:W-:-:S04]  /*03f0*/  IADD3 R11, PT, PT, R7, R10, RZ ;  /* 0x0000000a070b7210 */ /* 0x000fc80007ffe0ff */
[C---:B------:R-:W-:Y:S02]  /*0400*/  LOP3.LUT P3, RZ, R11.reuse, 0x100, RZ, 0xc0, !PT ;  /* 0x000001000bff7812 */ /* 0x040fe4000786c0ff */
[----:B------:R-:W-:Y:S01]  /*0410*/  ISETP.GE.U32.AND P2, PT, R11, 0x100, PT ;  /* 0x000001000b00780c */ /* 0x000fe20003f46070 */
[----:B-1----:R-:W-:Y:S02]  /*0420*/  IMAD R10, R5, UR4, RZ ;  /* 0x00000004050a7c24 */ /* 0x002fe4000f8e02ff */
[----:B------:R-:W-:-:S04]  /*0430*/  IMAD.WIDE.U32 R12, R3, UR4, RZ ;  /* 0x00000004030c7c25 */ /* 0x000fc8000f8e00ff */
[----:B------:R-:W-:Y:S02]  /*0440*/  IMAD R15, R3, UR5, R10 ;  /* 0x00000005030f7c24 */ /* 0x000fe4000f8e020a */
[----:B------:R-:W-:Y:S02]  /*0450*/  HFMA2 R10, -RZ, RZ, 0, 0 ;  /* 0x00000000ff0a7431 */ /* 0x000fe400000001ff */
[----:B------:R-:W-:Y:S01]  /*0460*/  IMAD.IADD R15, R13, 0x1, R15 ;  /* 0x000000010d0f7824 */ /* 0x000fe200078e020f */
[----:B------:R-:W-:Y:S06]  /*0470*/  @P3 BRA `(.L_x_792) ;  /* 0x0000000000dc3947 */ /* 0x000fec0003800000 */
[----:B------:R-:W-:Y:S01]  /*0480*/  IADD3 R11, P3, PT, R4, R12, RZ ;  /* 0x0000000c040b7210 */ /* 0x000fe20007f7e0ff */
[----:B------:R-:W1:Y:S01]  /*0490*/  LDCU.64 UR4, c[0x0][0x380] ;  /* 0x00007000ff0477ac */ /* 0x000e620008000a00 */
[C---:B--2---:R-:W-:Y:S02]  /*04a0*/  R2UR UR8, R8.reuse ;  /* 0x00000000080872ca */ /* 0x044fe400000e0000 */
[----:B------:R-:W-:Y:S01]  /*04b0*/  IADD3.X R14, PT, PT, RZ, R15, RZ, P3, !PT ;  /* 0x0000000fff0e7210 */ /* 0x000fe20001ffe4ff */
[----:B------:R-:W2:Y:S01]  /*04c0*/  LDCU.64 UR6, c[0x0][0x390] ;  /* 0x00007200ff0677ac */ /* 0x000ea20008000a00 */
[----:B------:R-:W-:Y:S02]  /*04d0*/  R2UR UR9, R9 ;  /* 0x00000000090972ca */ /* 0x000fe400000e0000 */
[----:B------:R-:W-:Y:S02]  /*04e0*/  SHF.R.S32.HI R10, RZ, 0x1f, R14 ;  /* 0x0000001fff0a7819 */ /* 0x000fe4000001140e */
[----:B------:R-:W-:-:S02]  /*04f0*/  R2UR UR12, R8 ;  /* 0x00000000080c72ca */ /* 0x000fc400000e0000 */
[----:B------:R-:W-:Y:S02]  /*0500*/  LEA.HI R10, P3, R10, R11, RZ, 0x2 ;  /* 0x0000000b0a0a7211 */ /* 0x000fe400078710ff */
[----:B------:R-:W-:Y:S02]  /*0510*/  R2UR UR13, R9 ;  /* 0x00000000090d72ca */ /* 0x000fe400000e0000 */
[----:B------:R-:W-:Y:S01]  /*0520*/  IADD3.X R11, PT, PT, RZ, R14, RZ, P3, !PT ;  /* 0x0000000eff0b7210 */ /* 0x000fe20001ffe4ff */
[----:B------:R-:W-:Y:S01]  /*0530*/  IMAD.SHL.U32 R26, R10, 0x2, RZ ;  /* 0x000000020a1a7824 */ /* 0x000fe200078e00ff */
[----:B------:R-:W-:Y:S02]  /*0540*/  R2UR UR10, R8 ;  /* 0x00000000080a72ca */ /* 0x000fe400000e0000 */
[----:B------:R-:W-:Y:S02]  /*0550*/  SHF.L.U64.HI R10, R10, 0x1, R11 ;  /* 0x000000010a0a7819 */ /* 0x000fe4000001020b */
[----:B------:R-:W-:-:S02]  /*0560*/  LOP3.LUT R26, R26, 0xfffffff8, RZ, 0xc0, !PT ;  /* 0xfffffff81a1a7812 */ /* 0x000fc400078ec0ff */
[----:B------:R-:W-:Y:S02]  /*0570*/  R2UR UR11, R9 ;  /* 0x00000000090b72ca */ /* 0x000fe400000e0000 */
[C---:B-1----:R-:W-:Y:S02]  /*0580*/  IADD3 R24, P3, PT, R26.reuse, UR4, RZ ;  /* 0x000000041a187c10 */ /* 0x042fe4000ff7e0ff */
[----:B--2---:R-:W-:Y:S02]  /*0590*/  IADD3 R26, P4, PT, R26, UR6, RZ ;  /* 0x000000061a1a7c10 */ /* 0x004fe4000ff9e0ff */
[C---:B------:R-:W-:Y:S02]  /*05a0*/  IADD3.X R25, PT, PT, R10.reuse, UR5, RZ, P3, !PT ;  /* 0x000000050a197c10 */ /* 0x040fe40009ffe4ff */
[----:B------:R-:W-:-:S04]  /*05b0*/  IADD3.X R27, PT, PT, R10, UR7, RZ, P4, !PT ;  /* 0x000000070a1b7c10 */ /* 0x000fc8000a7fe4ff */
[----:B------:R-:W2:Y:S04]  /*05c0*/  LDG.E.64 R24, desc[UR8][R24.64] ;  /* 0x0000000818187981 */ /* 0x000ea8000c1e1b00 */
[----:B------:R-:W2:Y:S04]  /*05d0*/  LDG.E.64 R26, desc[UR12][R26.64] ;  /* 0x0000000c1a1a7981 */ /* 0x000ea8000c1e1b00 */
[----:B------:R-:W3:Y:S01]  /*05e0*/  LDG.E.64 R28, desc[UR10][R18.64] ;  /* 0x0000000a121c7981 */ /* 0x000ee2000c1e1b00 */
[----:B------:R-:W-:Y:S01]  /*05f0*/  IMAD R31, R7, 0x4, R6 ;  /* 0x00000004071f7824 */ /* 0x000fe200078e0206 */
[----:B------:R-:W-:-:S04]  /*0600*/  IADD3 R37, PT, PT, R0, 0x100, RZ ;  /* 0x0000010000257810 */ /* 0x000fc80007ffe0ff */
[----:B------:R-:W-:-:S05]  /*0610*/  LEA R32, R7, R31, 0x2 ;  /* 0x0000001f07207211 */ /* 0x000fca00078e10ff */
[----:B------:R-:W-:Y:S02]  /*0620*/  IMAD R34, R7, 0x4, R32 ;  /* 0x0000000407227824 */ /* 0x000fe400078e0220 */
[----:B--2---:R-:W-:Y:S02]  /*0630*/  HADD2 R14, R24, R26 ;  /* 0x0000001a180e7230 */ /* 0x004fe40000000000 */
[----:B------:R-:W-:Y:S02]  /*0640*/  HADD2 R25, R25, R27 ;  /* 0x0000001b19197230 */ /* 0x000fe40000000000 */
[----:B---3--:R-:W-:Y:S02]  /*0650*/  HFMA2 R14, R14, 1, 1, R28 ;  /* 0x3c003c000e0e7831 */ /* 0x008fe4000000001c */
[----:B------:R-:W-:-:S03]  /*0660*/  HFMA2 R25, R25, 1, 1, R29 ;  /* 0x3c003c0019197831 */ /* 0x000fc6000000001d */
[--C-:B------:R-:W-:Y:S02]  /*0670*/  HADD2.F32 R11, -RZ, R14.reuse.H0_H0 ;  /* 0x2000000eff0b7230 */ /* 0x100fe40000004100 */
[----:B------:R-:W-:Y:S02]  /*0680*/  HADD2.F32 R14, -RZ, R14.H1_H1 ;  /* 0x3000000eff0e7230 */ /* 0x000fe40000004100 */
[--C-:B------:R-:W-:Y:S02]  /*0690*/  HADD2.F32 R24, -RZ, R25.reuse.H0_H0 ;  /* 0x20000019ff187230 */ /* 0x100fe40000004100 */
[----:B------:R-:W-:Y:S01]  /*06a0*/  FADD R10, RZ, R11 ;  /* 0x0000000bff0a7221 */ /* 0x000fe20000000000 */
[----:B------:R-:W-:Y:S01]  /*06b0*/  HADD2.F32 R25, -RZ, R25.H1_H1 ;  /* 0x30000019ff197230 */ /* 0x000fe20000004100 */
[----:B------:R1:W-:Y:S02]  /*06c0*/  STS [R6], R11 ;  /* 0x0000000b06007388 */ /* 0x0003e40000000800 */
[----:B------:R-:W-:-:S02]  /*06d0*/  FADD R29, R14, -R10 ;  /* 0x8000000a0e1d7221 */ /* 0x000fc40000000000 */
[----:B------:R2:W-:Y:S02]  /*06e0*/  STS [R31], R14 ;  /* 0x0000000e1f007388 */ /* 0x0005e40000000800 */
[--C-:B------:R-:W-:Y:S01]  /*06f0*/  FFMA R27, R29, 0.5, R10.reuse ;  /* 0x3f0000001d1b7823 */ /* 0x100fe2000000000a */
[C---:B------:R-:W-:Y:S01]  /*0700*/  FADD R10, R11.reuse, -R10 ;  /* 0x8000000a0b0a7221 */ /* 0x040fe20000000000 */
[----:B------:R-:W-:Y:S02]  /*0710*/  STS [R32], R24 ;  /* 0x0000001820007388 */ /* 0x000fe40000000800 */
[--C-:B------:R-:W-:Y:S01]  /*0720*/  FADD R26, R24, -R27.reuse ;  /* 0x8000001b181a7221 */ /* 0x100fe20000000000 */
[----:B------:R-:W-:Y:S01]  /*0730*/  FFMA R10, R11, R10, RZ ;  /* 0x0000000a0b0a7223 */ /* 0x000fe200000000ff */
[----:B------:R3:W-:Y:S02]  /*0740*/  STS [R34], R25 ;  /* 0x0000001922007388 */ /* 0x0007e40000000800 */
[--C-:B------:R-:W-:Y:S01]  /*0750*/  FFMA R28, R26, 0.3333333432674407959, R27.reuse ;  /* 0x3eaaaaab1a1c7823 */ /* 0x100fe2000000001b */
[----:B------:R-:W-:-:S03]  /*0760*/  FADD R27, R14, -R27 ;  /* 0x8000001b0e1b7221 */ /* 0x000fc60000000000 */
[----:B------:R-:W-:Y:S01]  /*0770*/  FADD R30, R25, -R28 ;  /* 0x8000001c191e7221 */ /* 0x000fe20000000000 */
[----:B------:R-:W-:Y:S01]  /*0780*/  FFMA R27, R29, R27, R10 ;  /* 0x0000001b1d1b7223 */ /* 0x000fe2000000000a */
[--C-:B-1----:R-:W-:Y:S02]  /*0790*/  FADD R11, R24, -R28.reuse ;  /* 0x8000001c180b7221 */ /* 0x102fe40000000000 */
[----:B------:R-:W-:Y:S02]  /*07a0*/  FFMA R10, R30, 0.25, R28 ;  /* 0x3e8000001e0a7823 */ /* 0x000fe4000000001c */
[----:B------:R-:W-:Y:S01]  /*07b0*/  FFMA R11, R26, R11, R27 ;  /* 0x0000000b1a0b7223 */ /* 0x000fe2000000001b */
[----:B------:R-:W-:Y:S02]  /*07c0*/  IMAD.MOV.U32 R26, RZ, RZ, 0x40800000 ;  /* 0x40800000ff1a7424 */ /* 0x000fe400078e00ff */
[----:B--2---:R-:W-:-:S04]  /*07d0*/  FADD R14, R25, -R10 ;  /* 0x8000000a190e7221 */ /* 0x004fc80000000000 */
[----:B---3--:R-:W-:-:S07]  /*07e0*/  FFMA R25, R30, R14, R11 ;  /* 0x0000000e1e197223 */ /* 0x008fce000000000b */
.L_x_792:
[----:B------:R-:W-:Y:S05]  /*07f0*/  BSYNC.RECONVERGENT B1 ;  /* 0x0000000000017941 */ /* 0x000fea0003800200 */
.L_x_791:
[----:B------:R-:W-:Y:S01]  /*0800*/  MOV R24, 0x40800000 ;  /* 0x4080000000187802 */ /* 0x000fe20000000f00 */
[----:B------:R-:W-:Y:S06]  /*0810*/  @!P2 BRA `(.L_x_790) ;  /* 0x0000000800b0a947 */ /* 0x000fec0003800000 */
[----:B------:R-:W1:Y:S01]  /*0820*/  S2UR UR5, SR_CgaCtaId ;  /* 0x00000000000579c3 */ /* 0x000e620000008800 */
[----:B------:R-:W-:Y:S01]  /*0830*/  UMOV UR4, 0x400 ;  /* 0x0000040000047882 */ /* 0x000fe20000000000 */
[----:B------:R-:W-:Y:S01]  /*0840*/  IMAD.MOV.U32 R14, RZ, RZ, R12 ;  /* 0x000000ffff0e7224 */ /* 0x000fe200078e000c */
[----:B------:R-:W-:Y:S01]  /*0850*/  UIADD3 UR4, UPT, UPT, UR4, 0x190, URZ ;  /* 0x0000019004047890 */ /* 0x000fe2000fffe0ff */
[----:B------:R-:W-:-:S04]  /*0860*/  IMAD.WIDE.U32 R12, R37, 0x8, R16 ;  /* 0x00000008250c7825 */ /* 0x000fc800078e0010 */
[----:B------:R-:W-:Y:S01]  /*0870*/  IMAD.WIDE.U32 R38, R37, 0x4, R14 ;  /* 0x0000000425267825 */ /* 0x000fe200078e000e */
[----:B------:R-:W-:-:S03]  /*0880*/  MOV R15, R13 ;  /* 0x0000000d000f7202 */ /* 0x000fc60000000f00 */
[----:B------:R-:W-:Y:S01]  /*0890*/  IMAD.MOV.U32 R24, RZ, RZ, R26 ;  /* 0x000000ffff187224 */ /* 0x000fe200078e001a */
[----:B------:R-:W-:Y:S01]  /*08a0*/  MOV R11, R39 ;  /* 0x00000027000b7202 */ /* 0x000fe20000000f00 */
[----:B-1----:R-:W-:-:S06]  /*08b0*/  ULEA UR4, UR5, UR4, 0x18 ;  /* 0x0000000405047291 */ /* 0x002fcc000f8ec0ff */
[----:B------:R-:W-:-:S04]  /*08c0*/  LEA R36, R37, UR4, 0x2 ;  /* 0x0000000425247c11 */ /* 0x000fc8000f8e10ff */
[----:B------:R-:W-:-:S07]  /*08d0*/  IADD3 R36, PT, PT, R36, 0x400, RZ ;  /* 0x0000040024247810 */ /* 0x000fce0007ffe0ff */
.L_x_793:
[----:B------:R-:W1:Y:S01]  /*08e0*/  LDCU.64 UR4, c[0x0][0x380] ;  /* 0x00007000ff0477ac */ /* 0x000e620008000a00 */
[--C-:B------:R-:W-:Y:S02]  /*08f0*/  SHF.R.S32.HI R13, RZ, 0x1f, R11.reuse ;  /* 0x0000001fff0d7819 */ /* 0x100fe4000001140b */
[C---:B--2---:R-:W-:Y:S01]  /*0900*/  R2UR UR8, R8.reuse ;  /* 0x00000000080872ca */ /* 0x044fe200000e0000 */
[----:B------:R-:W2:Y:S01]  /*0910*/  LDCU.64 UR6, c[0x0][0x390] ;  /* 0x00007200ff0677ac */ /* 0x000ea20008000a00 */
        /* <DEDUP_REMOVED lines=8> */
[----:B-1----:R-:W-:Y:S02]  /*09a0*/  IADD3 R30, P2, PT, R26, UR4, RZ ;  /* 0x000000041a1e7c10 */ /* 0x002fe4000ff5e0ff */
[----:B------:R-:W-:Y:S02]  /*09b0*/  R2UR UR10, R8 ;  /* 0x00000000080a72ca */ /* 0x000fe400000e0000 */
[----:B--2---:R-:W-:-:S02]  /*09c0*/  IADD3 R26, P3, PT, R26, UR6, RZ ;  /* 0x000000061a1a7c10 */ /* 0x004fc4000ff7e0ff */
[C---:B------:R-:W-:Y:S02]  /*09d0*/  IADD3.X R31, PT, PT, R13.reuse, UR5, RZ, P2, !PT ;  /* 0x000000050d1f7c10 */ /* 0x040fe400097fe4ff */
[----:B------:R-:W-:Y:S02]  /*09e0*/  IADD3.X R27, PT, PT, R13, UR7, RZ, P3, !PT ;  /* 0x000000070d1b7c10 */ /* 0x000fe40009ffe4ff */
[----:B------:R-:W-:Y:S02]  /*09f0*/  R2UR UR11, R9 ;  /* 0x00000000090b72ca */ /* 0x000fe400000e0000 */
[----:B------:R-:W2:Y:S04]  /*0a00*/  LDG.E.64 R30, desc[UR8][R30.64] ;  /* 0x000000081e1e7981 */ /* 0x000ea8000c1e1b00 */
[----:B------:R-:W2:Y:S01]  /*0a10*/  LDG.E.64 R26, desc[UR12][R26.64] ;  /* 0x0000000c1a1a7981 */ /* 0x000ea2000c1e1b00 */
[----:B------:R-:W-:-:S06]  /*0a20*/  MOV R13, R15 ;  /* 0x0000000f000d7202 */ /* 0x000fcc0000000f00 */
[----:B------:R-:W3:Y:S01]  /*0a30*/  LDG.E.64 R28, desc[UR10][R12.64+-0x800] ;  /* 0xfff8000a0c1c7981 */ /* 0x000ee2000c1e1b00 */
[----:B------:R-:W-:-:S03]  /*0a40*/  IADD3 R14, P2, PT, R38, 0x400, RZ ;  /* 0x00000400260e7810 */ /* 0x000fc60007f5e0ff */
[----:B------:R1:W4:Y:S01]  /*0a50*/  LDG.E.64 R34, desc[UR10][R12.64] ;  /* 0x0000000a0c227981 */ /* 0x000322000c1e1b00 */
[----:B------:R-:W-:-:S04]  /*0a60*/  IADD3.X R15, PT, PT, RZ, R11, RZ, P2, !PT ;  /* 0x0000000bff0f7210 */ /* 0x000fc800017fe4ff */
[----:B------:R-:W-:-:S04]  /*0a70*/  SHF.R.S32.HI R33, RZ, 0x1f, R15 ;  /* 0x0000001fff217819 */ /* 0x000fc8000001140f */
        /* <DEDUP_REMOVED lines=8> */
[----:B------:R-:W-:-:S04]  /*0b00*/  IADD3.X R33, PT, PT, R33, UR7, RZ, P3, !PT ;  /* 0x0000000721217c10 */ /* 0x000fc80009ffe4ff */
[----:B------:R-:W5:Y:S04]  /*0b10*/  LDG.E.64 R14, desc[UR8][R14.64] ;  /* 0x000000080e0e7981 */ /* 0x000f68000c1e1b00 */
[----:B------:R-:W5:Y:S01]  /*0b20*/  LDG.E.64 R32, desc[UR12][R32.64] ;  /* 0x0000000c20207981 */ /* 0x000f62000c1e1b00 */
[----:B------:R-:W-:-:S04]  /*0b30*/  FADD R24, R24, 1 ;  /* 0x3f80000018187421 */ /* 0x000fc80000000000 */
[C---:B------:R-:W-:Y:S01]  /*0b40*/  FMUL R39, R24.reuse, 16777216 ;  /* 0x4b80000018277820 */ /* 0x040fe20000400000 */
[----:B------:R-:W-:-:S04]  /*0b50*/  FSETP.GEU.AND P2, PT, |R24|, 1.175494350822287508e-38, PT ;  /* 0x008000001800780b */ /* 0x000fc80003f4e200 */
[----:B------:R-:W-:-:S04]  /*0b60*/  FSEL R42, R39, R24, !P2 ;  /* 0x00000018272a7208 */ /* 0x000fc80005000000 */
[----:B------:R-:W0:Y:S01]  /*0b70*/  MUFU.RCP R41, R42 ;  /* 0x0000002a00297308 */ /* 0x000e220000001000 */
[----:B------:R-:W-:Y:S02]  /*0b80*/  IADD3 R37, PT, PT, R37, 0x200, RZ ;  /* 0x0000020025257810 */ /* 0x000fe40007ffe0ff */
[----:B-1----:R-:W-:Y:S01]  /*0b90*/  IADD3 R12, P4, PT, R12, 0x1000, RZ ;  /* 0x000010000c0c7810 */ /* 0x002fe20007f9e0ff */
[----:B--2---:R-:W-:-:S04]  /*0ba0*/  HFMA2 R40, R30, 1, 1, R26 ;  /* 0x3c003c001e287831 */ /* 0x004fc8000000001a */
[----:B---3--:R-:W-:-:S05]  /*0bb0*/  HADD2 R40, R40, R28 ;  /* 0x0000001c28287230 */ /* 0x008fca0000000000 */
[----:B------:R-:W-:-:S05]  /*0bc0*/  HADD2.F32 R39, -RZ, R40.H0_H0 ;  /* 0x20000028ff277230 */ /* 0x000fca0000004100 */
[----:B------:R-:W-:-:S04]  /*0bd0*/  FADD R28, R39, -R10 ;  /* 0x8000000a271c7221 */ /* 0x000fc80000000000 */
[----:B------:R-:W-:Y:S01]  /*0be0*/  FMUL R43, R28, 16777216 ;  /* 0x4b8000001c2b7820 */ /* 0x000fe20000400000 */
[----:B------:R-:W-:-:S04]  /*0bf0*/  FADD R30, R24, 1 ;  /* 0x3f800000181e7421 */ /* 0x000fc80000000000 */
[----:B------:R-:W-:Y:S02]  /*0c00*/  FSEL R26, R43, R28, !P2 ;  /* 0x0000001c2b1a7208 */ /* 0x000fe40005000000 */
[----:B------:R-:W-:-:S03]  /*0c10*/  FSETP.GEU.AND P2, PT, |R30|, 1.175494350822287508e-38, PT ;  /* 0x008000001e00780b */ /* 0x000fc60003f4e200 */
[----:B0-----:R-:W-:Y:S01]  /*0c20*/  FFMA R26, R41, R26, R10 ;  /* 0x0000001a291a7223 */ /* 0x001fe2000000000a */
[----:B------:R-:W-:Y:S01]  /*0c30*/  FMUL R41, R30, 16777216 ;  /* 0x4b8000001e297820 */ /* 0x000fe20000400000 */
[----:B------:R-:W-:-:S04]  /*0c40*/  HADD2.F32 R10, -RZ, R40.H1_H1 ;  /* 0x30000028ff0a7230 */ /* 0x000fc80000004100 */
[----:B------:R-:W-:Y:S01]  /*0c50*/  FSEL R41, R41, R30, !P2 ;  /* 0x0000001e29297208 */ /* 0x000fe20005000000 */
[----:B------:R-:W-:Y:S02]  /*0c60*/  HFMA2 R31, R31, 1, 1, R27 ;  /* 0x3c003c001f1f7831 */ /* 0x000fe4000000001b */
[----:B------:R-:W-:-:S03]  /*0c70*/  FADD R24, R10, -R26 ;  /* 0x8000001a0a187221 */ /* 0x000fc60000000000 */
[----:B------:R-:W0:Y:S01]  /*0c80*/  MUFU.RCP R41, R41 ;  /* 0x0000002900297308 */ /* 0x000e220000001000 */
[----:B------:R-:W-:Y:S01]  /*0c90*/  FMUL R27, R24, 16777216 ;  /* 0x4b800000181b7820 */ /* 0x000fe20000400000 */
[----:B------:R-:W-:Y:S01]  /*0ca0*/  FADD R30, R30, 1 ;  /* 0x3f8000001e1e7421 */ /* 0x000fe20000000000 */
[----:B------:R-:W-:-:S03]  /*0cb0*/  HADD2 R31, R31, R29 ;  /* 0x0000001d1f1f7230 */ /* 0x000fc60000000000 */
[----:B------:R-:W-:Y:S01]  /*0cc0*/  FSEL R27, R27, R24, !P2 ;  /* 0x000000181b1b7208 */ /* 0x000fe20005000000 */
[C---:B------:R-:W-:Y:S01]  /*0cd0*/  FMUL R29, R30.reuse, 16777216 ;  /* 0x4b8000001e1d7820 */ /* 0x040fe20000400000 */
[----:B------:R-:W-:-:S04]  /*0ce0*/  FSETP.GEU.AND P2, PT, |R30|, 1.175494350822287508e-38, PT ;  /* 0x008000001e00780b */ /* 0x000fc80003f4e200 */
[----:B------:R-:W-:Y:S01]  /*0cf0*/  FSEL R40, R29, R30, !P2 ;  /* 0x0000001e1d287208 */ /* 0x000fe20005000000 */
[--C-:B0-----:R-:W-:Y:S01]  /*0d00*/  FFMA R27, R41, R27, R26.reuse ;  /* 0x0000001b291b7223 */ /* 0x101fe2000000001a */
[----:B------:R-:W-:Y:S01]  /*0d10*/  FADD R41, R39, -R26 ;  /* 0x8000001a27297221 */ /* 0x000fe20000000000 */
[----:B------:R-:W-:-:S03]  /*0d20*/  HADD2.F32 R26, -RZ, R31.H0_H0 ;  /* 0x2000001fff1a7230 */ /* 0x000fc60000004100 */
[----:B------:R-:W0:Y:S01]  /*0d30*/  MUFU.RCP R40, R40 ;  /* 0x0000002800287308 */ /* 0x000e220000001000 */
[----:B------:R-:W-:Y:S01]  /*0d40*/  FFMA R41, R28, R41, R25 ;  /* 0x000000291c297223 */ /* 0x000fe20000000019 */
[----:B------:R-:W-:Y:S01]  /*0d50*/  FADD R28, R26, -R27 ;  /* 0x8000001b1a1c7221 */ /* 0x000fe20000000000 */
[----:B------:R-:W-:-:S03]  /*0d60*/  FADD R30, R30, 1 ;  /* 0x3f8000001e1e7421 */ /* 0x000fc60000000000 */
[----:B------:R-:W-:Y:S01]  /*0d70*/  FMUL R25, R28, 16777216 ;  /* 0x4b8000001c197820 */ /* 0x000fe20000400000 */
[C---:B------:R-:W-:Y:S01]  /*0d80*/  FMUL R43, R30.reuse, 16777216 ;  /* 0x4b8000001e2b7820 */ /* 0x040fe20000400000 */
[----:B------:R-:W-:-:S03]  /*0d90*/  FSETP.GEU.AND P3, PT, |R30|, 1.175494350822287508e-38, PT ;  /* 0x008000001e00780b */ /* 0x000fc60003f6e200 */
[----:B------:R-:W-:Y:S02]  /*0da0*/  FSEL R25, R25, R28, !P2 ;  /* 0x0000001c19197208 */ /* 0x000fe40005000000 */
[----:B------:R-:W-:-:S03]  /*0db0*/  FSEL R43, R43, R30, !P3 ;  /* 0x0000001e2b2b7208 */ /* 0x000fc60005800000 */
[--C-:B0-----:R-:W-:Y:S01]  /*0dc0*/  FFMA R29, R40, R25, R27.reuse ;  /* 0x00000019281d7223 */ /* 0x101fe2000000001b */
[----:B------:R-:W-:Y:S02]  /*0dd0*/  HADD2.F32 R25, -RZ, R31.H1_H1 ;  /* 0x3000001fff197230 */ /* 0x000fe40000004100 */
[----:B------:R-:W-:Y:S01]  /*0de0*/  FADD R27, R10, -R27 ;  /* 0x8000001b0a1b7221 */ /* 0x000fe20000000000 */
[----:B------:R-:W0:Y:S01]  /*0df0*/  MUFU.RCP R40, R43 ;  /* 0x0000002b00287308 */ /* 0x000e220000001000 */
[----:B-----5:R-:W-:Y:S02]  /*0e00*/  HFMA2 R14, R14, 1, 1, R32 ;  /* 0x3c003c000e0e7831 */ /* 0x020fe40000000020 */
[----:B------:R-:W-:Y:S01]  /*0e10*/  FFMA R41, R24, R27, R41 ;  /* 0x0000001b18297223 */ /* 0x000fe20000000029 */
[----:B------:R-:W-:Y:S01]  /*0e20*/  FADD R24, R25, -R29 ;  /* 0x8000001d19187221 */ /* 0x000fe20000000000 */
[----:B------:R-:W-:-:S03]  /*0e30*/  FADD R31, R30, 1 ;  /* 0x3f8000001e1f7421 */ /* 0x000fc60000000000 */
[----:B------:R-:W-:Y:S01]  /*0e40*/  FMUL R27, R24, 16777216 ;  /* 0x4b800000181b7820 */ /* 0x000fe20000400000 */
[C---:B------:R-:W-:Y:S01]  /*0e50*/  FMUL R30, R31.reuse, 16777216 ;  /* 0x4b8000001f1e7820 */ /* 0x040fe20000400000 */
[----:B------:R-:W-:Y:S01]  /*0e60*/  FSETP.GEU.AND P2, PT, |R31|, 1.175494350822287508e-38, PT ;  /* 0x008000001f00780b */ /* 0x000fe20003f4e200 */
[----:B----4-:R-:W-:Y:S02]  /*0e70*/  HADD2 R34, R14, R34 ;  /* 0x000000220e227230 */ /* 0x010fe40000000000 */
[----:B------:R-:W-:Y:S02]  /*0e80*/  FSEL R27, R27, R24, !P3 ;  /* 0x000000181b1b7208 */ /* 0x000fe40005800000 */
[----:B------:R-:W-:-:S03]  /*0e90*/  FSEL R42, R30, R31, !P2 ;  /* 0x0000001f1e2a7208 */ /* 0x000fc60005000000 */
[--C-:B0-----:R-:W-:Y:S01]  /*0ea0*/  FFMA R30, R40, R27, R29.reuse ;  /* 0x0000001b281e7223 */ /* 0x101fe2000000001d */
[----:B------:R-:W-:Y:S01]  /*0eb0*/  HADD2.F32 R27, -RZ, R34.H0_H0 ;  /* 0x20000022ff1b7230 */ /* 0x000fe20000004100 */
[----:B------:R-:W0:Y:S01]  /*0ec0*/  MUFU.RCP R43, R42 ;  /* 0x0000002a002b7308 */ /* 0x000e220000001000 */
[----:B------:R-:W-:-:S03]  /*0ed0*/  FADD R29, R26, -R29 ;  /* 0x8000001d1a1d7221 */ /* 0x000fc60000000000 */
[----:B------:R-:W-:Y:S01]  /*0ee0*/  FADD R14, -R30, R27 ;  /* 0x0000001b1e0e7221 */ /* 0x000fe20000000100 */
[----:B------:R-:W-:Y:S01]  /*0ef0*/  FFMA R41, R28, R29, R41 ;  /* 0x0000001d1c297223 */ /* 0x000fe20000000029 */
[----:B------:R-:W-:Y:S02]  /*0f00*/  FADD R32, R31, 1 ;  /* 0x3f8000001f207421 */ /* 0x000fe40000000000 */
[----:B------:R-:W-:-:S05]  /*0f10*/  FMUL R29, R14, 16777216 ;  /* 0x4b8000000e1d7820 */ /* 0x000fca0000400000 */
[----:B------:R-:W-:Y:S01]  /*0f20*/  FSEL R28, R29, R14, !P2 ;  /* 0x0000000e1d1c7208 */ /* 0x000fe20005000000 */
[C---:B------:R-:W-:Y:S01]  /*0f30*/  FMUL R29, R32.reuse, 16777216 ;  /* 0x4b800000201d7820 */ /* 0x040fe20000400000 */
[----:B------:R-:W-:Y:S01]  /*0f40*/  FSETP.GEU.AND P2, PT, |R32|, 1.175494350822287508e-38, PT ;  /* 0x008000002000780b */ /* 0x000fe20003f4e200 */
[----:B------:R-:W-:Y:S02]  /*0f50*/  HADD2.F32 R31, -RZ, R34.H1_H1 ;  /* 0x30000022ff1f7230 */ /* 0x000fe40000004100 */
[----:B0-----:R-:W-:Y:S01]  /*0f60*/  FFMA R28, R43, R28, R30 ;  /* 0x0000001c2b1c7223 */ /* 0x001fe2000000001e */
        /* <DEDUP_REMOVED lines=9> */
[----:B------:R-:W-:Y:S02]  /*1000*/  HADD2 R35, R15, R35 ;  /* 0x000000230f237230 */ /* 0x000fe40000000000 */
[----:B------:R-:W-:Y:S01]  /*1010*/  FADD R30, R25, -R30 ;  /* 0x8000001e191e7221 */ /* 0x000fe20000000000 */
[----:B------:R-:W-:Y:S02]  /*1020*/  FSEL R40, R34, R33, !P2 ;  /* 0x0000002122287208 */ /* 0x000fe40005000000 */
[----:B------:R-:W-:Y:S02]  /*1030*/  HADD2.F32 R15, -RZ, R35.H0_H0 ;  /* 0x20000023ff0f7230 */ /* 0x000fe40000004100 */
[----:B------:R-:W1:Y:S01]  /*1040*/  MUFU.RCP R45, R40 ;  /* 0x00000028002d7308 */ /* 0x000e620000001000 */
[----:B0-----:R-:W-:Y:S01]  /*1050*/  FFMA R32, R43, R32, R28 ;  /* 0x000000202b207223 */ /* 0x001fe2000000001c */
[----:B------:R-:W-:Y:S01]  /*1060*/  FADD R43, R33, 1 ;  /* 0x3f800000212b7421 */ /* 0x000fe20000000000 */
[----:B------:R-:W-:-:S02]  /*1070*/  FFMA R41, R24, R30, R41 ;  /* 0x0000001e18297223 */ /* 0x000fc40000000029 */
[----:B------:R-:W-:Y:S02]  /*1080*/  FADD R30, R15, -R32 ;  /* 0x800000200f1e7221 */ /* 0x000fe40000000000 */
[----:B------:R-:W-:Y:S02]  /*1090*/  FSETP.GEU.AND P3, PT, |R43|, 1.175494350822287508e-38, PT ;  /* 0x008000002b00780b */ /* 0x000fe40003f6e200 */
[----:B------:R-:W-:-:S05]  /*10a0*/  FMUL R33, R30, 16777216 ;  /* 0x4b8000001e217820 */ /* 0x000fca0000400000 */
[----:B------:R-:W-:Y:S01]  /*10b0*/  FSEL R24, R33, R30, !P2 ;  /* 0x0000001e21187208 */ /* 0x000fe20005000000 */
[C-C-:B------:R-:W-:Y:S01]  /*10c0*/  IMAD R34, R7.reuse, 0x8, R36.reuse ;  /* 0x0000000807227824 */ /* 0x140fe200078e0224 */
[C---:B------:R-:W-:Y:S01]  /*10d0*/  LEA R33, R7.reuse, R36, 0x2 ;  /* 0x0000002407217211 */ /* 0x040fe200078e10ff */
[----:B------:R-:W-:Y:S02]  /*10e0*/  IMAD R42, R7, 0xc, R36 ;  /* 0x0000000c072a7824 */ /* 0x000fe400078e0224 */
[----:B-1----:R-:W-:Y:S01]  /*10f0*/  FFMA R40, R45, R24, R32 ;  /* 0x000000182d287223 */ /* 0x002fe20000000020 */
[----:B------:R-:W-:Y:S01]  /*1100*/  MOV R24, R43 ;  /* 0x0000002b00187202 */ /* 0x000fe20000000f00 */
[----:B------:R-:W-:Y:S01]  /*1110*/  @!P3 FMUL R43, R43, 16777216 ;  /* 0x4b8000002b2bb820 */ /* 0x000fe20000400000 */
[----:B------:R0:W-:Y:S01]  /*1120*/  STS [R36+-0x400], R39 ;  /* 0xfffc002724007388 */ /* 0x0001e20000000800 */
[----:B------:R-:W-:-:S03]  /*1130*/  HADD2.F32 R35, -RZ, R35.H1_H1 ;  /* 0x30000023ff237230 */ /* 0x000fc60000004100 */
[----:B------:R1:W-:Y:S01]  /*1140*/  STS [R33+-0x400], R10 ;  /* 0xfffc000a21007388 */ /* 0x0003e20000000800 */
[----:B------:R-:W-:-:S03]  /*1150*/  FADD R44, R27, -R28 ;  /* 0x8000001c1b2c7221 */ /* 0x000fc60000000000 */
[----:B------:R-:W-:Y:S01]  /*1160*/  STS [R34+-0x400], R26 ;  /* 0xfffc001a22007388 */ /* 0x000fe20000000800 */
[----:B0-----:R-:W0:Y:S03]  /*1170*/  MUFU.RCP R39, R43 ;  /* 0x0000002b00277308 */ /* 0x001e260000001000 */
[----:B------:R2:W-:Y:S01]  /*1180*/  STS [R42+-0x400], R25 ;  /* 0xfffc00192a007388 */ /* 0x0005e20000000800 */
[----:B------:R-:W-:-:S03]  /*1190*/  FADD R28, R35, -R40 ;  /* 0x80000028231c7221 */ /* 0x000fc60000000000 */
[----:B------:R-:W-:Y:S01]  /*11a0*/  STS [R36], R27 ;  /* 0x0000001b24007388 */ /* 0x000fe20000000800 */
[----:B------:R-:W-:-:S03]  /*11b0*/  FFMA R44, R14, R44, R41 ;  /* 0x0000002c0e2c7223 */ /* 0x000fc60000000029 */
[----:B------:R-:W-:Y:S01]  /*11c0*/  STS [R33], R31 ;  /* 0x0000001f21007388 */ /* 0x000fe20000000800 */
[----:B------:R-:W-:-:S03]  /*11d0*/  FMUL R41, R28, 16777216 ;  /* 0x4b8000001c297820 */ /* 0x000fc60000400000 */
[----:B------:R3:W-:Y:S01]  /*11e0*/  STS [R34], R15 ;  /* 0x0000000f22007388 */ /* 0x0007e20000000800 */
[----:B------:R-:W-:-:S03]  /*11f0*/  FADD R32, R31, -R32 ;  /* 0x800000201f207221 */ /* 0x000fc60000000000 */
[----:B------:R4:W-:Y:S01]  /*1200*/  STS [R42], R35 ;  /* 0x000000232a007388 */ /* 0x0009e20000000800 */
[----:B------:R-:W-:Y:S01]  /*1210*/  ISETP.GE.AND P2, PT, R37, R7, PT ;  /* 0x000000072500720c */ /* 0x000fe20003f46270 */
[----:B------:R-:W-:Y:S01]  /*1220*/  FFMA R29, R29, R32, R44 ;  /* 0x000000201d1d7223 */ /* 0x000fe2000000002c */
[----:B-1----:R-:W-:Y:S01]  /*1230*/  FADD R10, R15, -R40 ;  /* 0x800000280f0a7221 */ /* 0x002fe20000000000 */
[----:B------:R-:W-:-:S03]  /*1240*/  FSEL R41, R41, R28, !P3 ;  /* 0x0000001c29297208 */ /* 0x000fc60005800000 */
[----:B------:R-:W-:Y:S02]  /*1250*/  FFMA R29, R30, R10, R29 ;  /* 0x0000000a1e1d7223 */ /* 0x000fe4000000001d */
[----:B0-----:R-:W-:Y:S01]  /*1260*/  FFMA R10, R39, R41, R40 ;  /* 0x00000029270a7223 */ /* 0x001fe20000000028 */
[----:B------:R-:W-:-:S03]  /*1270*/  IADD3 R38, P3, PT, R38, 0x800, RZ ;  /* 0x0000080026267810 */ /* 0x000fc60007f7e0ff */
[----:B--2---:R-:W-:Y:S01]  /*1280*/  FADD R25, R35, -R10 ;  /* 0x8000000a23197221 */ /* 0x004fe20000000000 */
[----:B---3--:R-:W-:Y:S01]  /*1290*/  IMAD.X R15, RZ, RZ, R13, P4 ;  /* 0x000000ffff0f7224 */ /* 0x008fe200020e060d */
[----:B------:R-:W-:Y:S02]  /*12a0*/  IADD3.X R11, PT, PT, RZ, R11, RZ, P3, !PT ;  /* 0x0000000bff0b7210 */ /* 0x000fe40001ffe4ff */
[----:B------:R-:W-:Y:S01]  /*12b0*/  FFMA R25, R28, R25, R29 ;  /* 0x000000191c197223 */ /* 0x000fe2000000001d */
[----:B------:R-:W-:Y:S01]  /*12c0*/  IADD3 R36, PT, PT, R36, 0x800, RZ ;  /* 0x0000080024247810 */ /* 0x000fe20007ffe0ff */
[----:B----4-:R-:W-:Y:S06]  /*12d0*/  @!P2 BRA `(.L_x_793) ;  /* 0xfffffff40080a947 */ /* 0x010fec000383ffff */
.L_x_790:
[----:B------:R-:W-:Y:S05]  /*12e0*/  BSYNC.RECONVERGENT B0 ;  /* 0x0000000000007941 */ /* 0x000fea0003800200 */
.L_x_789:
[----:B------:R-:W-:-:S03]  /*12f0*/  UMOV UR4, 0xffffffff ;  /* 0xffffffff00047882 */ /* 0x000fc60000000000 */
[----:B------:R-:W-:Y:S05]  /*1300*/  BRA.DIV UR4, `(.L_x_794) ;  /* 0x0000002604387947 */ /* 0x000fea000b800000 */
[----:B------:R1:W3:Y:S04]  /*1310*/  SHFL.DOWN PT, R27, R10, 0x10, 0x1f ;  /* 0x0a001f000a1b7f89 */ /* 0x0002e800000e0000 */
[----:B------:R1:W4:Y:S04]  /*1320*/  SHFL.DOWN PT, R26, R25, 0x10, 0x1f ;  /* 0x0a001f00191a7f89 */ /* 0x00032800000e0000 */
[----:B------:R1:W0:Y:S02]  /*1330*/  SHFL.DOWN PT, R14, R24, 0x10, 0x1f ;  /* 0x0a001f00180e7f89 */ /* 0x00022400000e0000 */
.L_x_837:
        /* <DEDUP_REMOVED lines=17> */
.L_x_796:
[----:B------:R-:W-:Y:S05]  /*1450*/  BSYNC.RECONVERGENT B0 ;  /* 0x0000000000007941 */ /* 0x000fea0003800200 */
.L_x_795:
[----:B------:R-:W-:-:S03]  /*1460*/  UMOV UR4, 0xffffffff ;  /* 0xffffffff00047882 */ /* 0x000fc60000000000 */
[----:B------:R-:W-:Y:S05]  /*1470*/  BRA.DIV UR4, `(.L_x_797) ;  /* 0x0000002604247947 */ /* 0x000fea000b800000 */
[----:B---3--:R0:W3:Y:S04]  /*1480*/  SHFL.DOWN PT, R27, R10, 0x8, 0x1f ;  /* 0x09001f000a1b7f89 */ /* 0x0080e800000e0000 */
[----:B----4-:R0:W4:Y:S04]  /*1490*/  SHFL.DOWN PT, R26, R25, 0x8, 0x1f ;  /* 0x09001f00191a7f89 */ /* 0x01012800000e0000 */
[----:B------:R0:W0:Y:S02]  /*14a0*/  SHFL.DOWN PT, R14, R24, 0x8, 0x1f ;  /* 0x09001f00180e7f89 */ /* 0x00002400000e0000 */
.L_x_842:
        /* <DEDUP_REMOVED lines=17> */
.L_x_799:
[----:B------:R-:W-:Y:S05]  /*15c0*/  BSYNC.RECONVERGENT B0 ;  /* 0x0000000000007941 */ /* 0x000fea0003800200 */
.L_x_798:
[----:B------:R-:W-:-:S03]  /*15d0*/  UMOV UR4, 0xffffffff ;  /* 0xffffffff00047882 */ /* 0x000fc60000000000 */
[----:B------:R-:W-:Y:S05]  /*15e0*/  BRA.DIV UR4, `(.L_x_800) ;  /* 0x0000002604247947 */ /* 0x000fea000b800000 */
[----:B---3--:R0:W3:Y:S04]  /*15f0*/  SHFL.DOWN PT, R27, R10, 0x4, 0x1f ;  /* 0x08801f000a1b7f89 */ /* 0x0080e800000e0000 */
[----:B----4-:R0:W4:Y:S04]  /*1600*/  SHFL.DOWN PT, R26, R25, 0x4, 0x1f ;  /* 0x08801f00191a7f89 */ /* 0x01012800000e0000 */
[----:B------:R0:W0:Y:S02]  /*1610*/  SHFL.DOWN PT, R14, R24, 0x4, 0x1f ;  /* 0x08801f00180e7f89 */ /* 0x00002400000e0000 */
.L_x_847:
        /* <DEDUP_REMOVED lines=17> */
.L_x_802:
[----:B------:R-:W-:Y:S05]  /*1730*/  BSYNC.RECONVERGENT B0 ;  /* 0x0000000000007941 */ /* 0x000fea0003800200 */
.L_x_801:
[----:B------:R-:W-:-:S03]  /*1740*/  UMOV UR4, 0xffffffff ;  /* 0xffffffff00047882 */ /* 0x000fc60000000000 */
[----:B------:R-:W-:Y:S05]  /*1750*/  BRA.DIV UR4, `(.L_x_803) ;  /* 0x0000002604247947 */ /* 0x000fea000b800000 */
[----:B---3--:R0:W3:Y:S04]  /*1760*/  SHFL.DOWN PT, R27, R10, 0x2, 0x1f ;  /* 0x08401f000a1b7f89 */ /* 0x0080e800000e0000 */
[----:B----4-:R0:W4:Y:S04]  /*1770*/  SHFL.DOWN PT, R26, R25, 0x2, 0x1f ;  /* 0x08401f00191a7f89 */ /* 0x01012800000e0000 */
[----:B------:R0:W0:Y:S02]  /*1780*/  SHFL.DOWN PT, R14, R24, 0x2, 0x1f ;  /* 0x08401f00180e7f89 */ /* 0x00002400000e0000 */
.L_x_852:
        /* <DEDUP_REMOVED lines=17> */
.L_x_805:
[----:B------:R-:W-:Y:S05]  /*18a0*/  BSYNC.RECONVERGENT B0 ;  /* 0x0000000000007941 */ /* 0x000fea0003800200 */
.L_x_804:
[----:B------:R-:W-:-:S03]  /*18b0*/  UMOV UR4, 0xffffffff ;  /* 0xffffffff00047882 */ /* 0x000fc60000000000 */
[----:B------:R-:W-:Y:S05]  /*18c0*/  BRA.DIV UR4, `(.L_x_806) ;  /* 0x0000002604247947 */ /* 0x000fea000b800000 */
[----:B---3--:R0:W3:Y:S04]  /*18d0*/  SHFL.DOWN PT, R27, R10, 0x1, 0x1f ;  /* 0x08201f000a1b7f89 */ /* 0x0080e800000e0000 */
[----:B----4-:R0:W4:Y:S04]  /*18e0*/  SHFL.DOWN PT, R26, R25, 0x1, 0x1f ;  /* 0x08201f00191a7f89 */ /* 0x01012800000e0000 */
[----:B------:R0:W0:Y:S02]  /*18f0*/  SHFL.DOWN PT, R14, R24, 0x1, 0x1f ;  /* 0x08201f00180e7f89 */ /* 0x00002400000e0000 */
.L_x_857:
[----:B------:R-:W5:Y:S01]  /*1900*/  S2R R12, SR_CgaCtaId ;  /* 0x00000000000c7919 */ /* 0x000f620000008800 */
[----:B0-----:R-:W-:Y:S02]  /*1910*/  FSETP.NEU.AND P3, PT, R14, RZ, PT ;  /* 0x000000ff0e00720b */ /* 0x001fe40003f6d000 */
[----:B------:R-:W-:Y:S02]  /*1920*/  MOV R11, 0x400 ;  /* 0x00000400000b7802 */ /* 0x000fe40000000f00 */
[----:B------:R-:W-:Y:S02]  /*1930*/  LOP3.LUT P2, RZ, R0, 0x1f, RZ, 0xc0, !PT ;  /* 0x0000001f00ff7812 */ /* 0x000fe4000784c0ff */
[C---:B------:R-:W-:Y:S02]  /*1940*/  IADD3 R13, PT, PT, R11.reuse, 0x100, RZ ;  /* 0x000001000b0d7810 */ /* 0x040fe40007ffe0ff */
[----:B------:R-:W-:Y:S02]  /*1950*/  IADD3 R15, PT, PT, R11, 0x80, RZ ;  /* 0x000000800b0f7810 */ /* 0x000fe40007ffe0ff */
[----:B-----5:R-:W-:-:S02]  /*1960*/  LEA R31, R12, R11, 0x18 ;  /* 0x0000000b0c1f7211 */ /* 0x020fc400078ec0ff */
[C---:B------:R-:W-:Y:S02]  /*1970*/  LEA R29, R12.reuse, R13, 0x18 ;  /* 0x0000000d0c1d7211 */ /* 0x040fe400078ec0ff */
[----:B------:R-:W-:Y:S01]  /*1980*/  LEA R33, R12, R15, 0x18 ;  /* 0x0000000f0c217211 */ /* 0x000fe200078ec0ff */
[----:B------:R-:W-:Y:S06]  /*1990*/  @!P3 BRA `(.L_x_807) ;  /* 0x000000000038b947 */ /* 0x000fec0003800000 */
        /* <DEDUP_REMOVED lines=14> */
.L_x_807:
        /* <DEDUP_REMOVED lines=11> */
[----:B01----:R-:W-:Y:S02]  /*1b30*/  LOP3.LUT R10, R4, 0x7c, RZ, 0xc0, !PT ;  /* 0x0000007c040a7812 */ /* 0x003fe400078ec0ff */
[----:B------:R-:W-:Y:S01]  /*1b40*/  CS2R R24, SRZ ;  /* 0x0000000000187805 */ /* 0x000fe2000001ff00 */
[----:B------:R-:W-:Y:S01]  /*1b50*/  UMOV UR4, 0xffffffff ;  /* 0xffffffff00047882 */ /* 0x000fe20000000000 */
[-C--:B------:R-:W-:Y:S01]  /*1b60*/  IADD3 R29, PT, PT, R29, R10.reuse, RZ ;  /* 0x0000000a1d1d7210 */ /* 0x080fe20007ffe0ff */
[----:B------:R-:W-:Y:S01]  /*1b70*/  IMAD.IADD R33, R33, 0x1, R10 ;  /* 0x0000000121217824 */ /* 0x000fe200078e020a */
[----:B------:R-:W-:Y:S01]  /*1b80*/  IADD3 R31, PT, PT, R31, R10, RZ ;  /* 0x0000000a1f1f7210 */ /* 0x000fe20007ffe0ff */
[----:B------:R-:W-:-:S03]  /*1b90*/  HFMA2 R10, -RZ, RZ, 0, 0 ;  /* 0x00000000ff0a7431 */ /* 0x000fc600000001ff */
[----:B------:R0:W1:Y:S04]  /*1ba0*/  @!P1 LDS R25, [R33] ;  /* 0x0000000021199984 */ /* 0x0000680000000800 */
[----:B------:R0:W0:Y:S04]  /*1bb0*/  @!P1 LDS R24, [R31] ;  /* 0x000000001f189984 */ /* 0x0000280000000800 */
[----:B------:R0:W0:Y:S01]  /*1bc0*/  @!P1 LDS R10, [R29] ;  /* 0x000000001d0a9984 */ /* 0x0000220000000800 */
[----:B------:R-:W-:Y:S05]  /*1bd0*/  BRA.DIV UR4, `(.L_x_809) ;  /* 0x0000002204bc7947 */ /* 0x000fea000b800000 */
[----:B0--3--:R0:W3:Y:S01]  /*1be0*/  SHFL.DOWN PT, R27, R24, 0x10, 0x1f ;  /* 0x0a001f00181b7f89 */ /* 0x0090e200000e0000 */
[----:B------:R-:W-:-:S03]  /*1bf0*/  NOP ;  /* 0x0000000000007918 */ /* 0x000fc60000000000 */
[----:B-1--4-:R0:W1:Y:S04]  /*1c00*/  SHFL.DOWN PT, R26, R25, 0x10, 0x1f ;  /* 0x0a001f00191a7f89 */ /* 0x01206800000e0000 */
[----:B------:R0:W4:Y:S02]  /*1c10*/  SHFL.DOWN PT, R14, R10, 0x10, 0x1f ;  /* 0x0a001f000a0e7f89 */ /* 0x00012400000e0000 */
.L_x_862:
[----:B----4-:R-:W-:Y:S01]  /*1c20*/  FSETP.NEU.AND P3, PT, R14, RZ, PT ;  /* 0x000000ff0e00720b */ /* 0x010fe20003f6d000 */
        /* <DEDUP_REMOVED lines=9> */
[----:B0-----:R-:W-:Y:S02]  /*1cc0*/  MOV R10, R11 ;  /* 0x0000000b000a7202 */ /* 0x001fe40000000f00 */
[----:B------:R-:W0:Y:S05]  /*1cd0*/  MUFU.RCP R13, R12 ;  /* 0x0000000c000d7308 */ /* 0x000e2a0000001000 */
[----:B------:R-:W-:-:S04]  /*1ce0*/  @!P3 FMUL R14, R14, 16777216 ;  /* 0x4b8000000e0eb820 */ /* 0x000fc80000400000 */
[----:B0-----:R-:W-:-:S04]  /*1cf0*/  FMUL R13, R13, R14 ;  /* 0x0000000e0d0d7220 */ /* 0x001fc80000400000 */
[C---:B-1----:R-:W-:Y:S01]  /*1d00*/  FFMA R26, R13.reuse, R15, R26 ;  /* 0x0000000f0d1a7223 */ /* 0x042fe2000000001a */
[----:B------:R-:W-:-:S03]  /*1d10*/  FFMA R24, R13, R27, R24 ;  /* 0x0000001b0d187223 */ /* 0x000fc60000000018 */
[----:B------:R-:W-:-:S07]  /*1d20*/  FADD R25, R25, R26 ;  /* 0x0000001a19197221 */ /* 0x000fce0000000000 */
.L_x_811:
[----:B------:R-:W-:Y:S05]  /*1d30*/  BSYNC.RECONVERGENT B0 ;  /* 0x0000000000007941 */ /* 0x000fea0003800200 */
.L_x_810:
[----:B------:R-:W-:-:S03]  /*1d40*/  UMOV UR4, 0xffffffff ;  /* 0xffffffff00047882 */ /* 0x000fc60000000000 */
[----:B------:R-:W-:Y:S05]  /*1d50*/  BRA.DIV UR4, `(.L_x_812) ;  /* 0x0000002204b07947 */ /* 0x000fea000b800000 */
[----:B---3--:R3:W4:Y:S04]  /*1d60*/  SHFL.DOWN PT, R27, R24, 0x8, 0x1f ;  /* 0x09001f00181b7f89 */ /* 0x00872800000e0000 */
[----:B-1----:R3:W1:Y:S04]  /*1d70*/  SHFL.DOWN PT, R26, R25, 0x8, 0x1f ;  /* 0x09001f00191a7f89 */ /* 0x00266800000e0000 */
[----:B------:R3:W0:Y:S02]  /*1d80*/  SHFL.DOWN PT, R14, R10, 0x8, 0x1f ;  /* 0x09001f000a0e7f89 */ /* 0x00062400000e0000 */
.L_x_867:
        /* <DEDUP_REMOVED lines=14> */
[C---:B-1----:R-:W-:Y:S01]  /*1e70*/  FFMA R26, R13.reuse, R15, R26 ;  /* 0x0000000f0d1a7223 */ /* 0x042fe2000000001a */
[----:B------:R-:W-:-:S03]  /*1e80*/  FFMA R24, R13, R27, R24 ;  /* 0x0000001b0d187223 */ /* 0x000fc60000000018 */
[----:B------:R-:W-:-:S07]  /*1e90*/  FADD R25, R25, R26 ;  /* 0x0000001a19197221 */ /* 0x000fce0000000000 */
.L_x_814:
[----:B------:R-:W-:Y:S05]  /*1ea0*/  BSYNC.RECONVERGENT B0 ;  /* 0x0000000000007941 */ /* 0x000fea0003800200 */
.L_x_813:
[----:B------:R-:W-:-:S03]  /*1eb0*/  UMOV UR4, 0xffffffff ;  /* 0xffffffff00047882 */ /* 0x000fc60000000000 */
[----:B------:R-:W-:Y:S05]  /*1ec0*/  BRA.DIV UR4, `(.L_x_815) ;  /* 0x0000002204b07947 */ /* 0x000fea000b800000 */
[----:B----4-:R0:W4:Y:S04]  /*1ed0*/  SHFL.DOWN PT, R27, R24, 0x4, 0x1f ;  /* 0x08801f00181b7f89 */ /* 0x01012800000e0000 */
[----:B-1----:R0:W1:Y:S04]  /*1ee0*/  SHFL.DOWN PT, R26, R25, 0x4, 0x1f ;  /* 0x08801f00191a7f89 */ /* 0x00206800000e0000 */
[----:B------:R0:W0:Y:S02]  /*1ef0*/  SHFL.DOWN PT, R14, R10, 0x4, 0x1f ;  /* 0x08801f000a0e7f89 */ /* 0x00002400000e0000 */
.L_x_872:
        /* <DEDUP_REMOVED lines=14> */
[C---:B-1----:R-:W-:Y:S01]  /*1fe0*/  FFMA R26, R13.reuse, R15, R26 ;  /* 0x0000000f0d1a7223 */ /* 0x042fe2000000001a */
[----:B------:R-:W-:-:S03]  /*1ff0*/  FFMA R24, R13, R27, R24 ;  /* 0x0000001b0d187223 */ /* 0x000fc60000000018 */
[----:B------:R-:W-:-:S07]  /*2000*/  FADD R25, R25, R26 ;  /* 0x0000001a19197221 */ /* 0x000fce0000000000 */
.L_x_817:
[----:B------:R-:W-:Y:S05]  /*2010*/  BSYNC.RECONVERGENT B0 ;  /* 0x0000000000007941 */ /* 0x000fea0003800200 */
.L_x_816:
[----:B------:R-:W-:-:S03]  /*2020*/  UMOV UR4, 0xffffffff ;  /* 0xffffffff00047882 */ /* 0x000fc60000000000 */
[----:B------:R-:W-:Y:S05]  /*2030*/  BRA.DIV UR4, `(.L_x_818) ;  /* 0x0000002204b07947 */ /* 0x000fea000b800000 */
[----:B----4-:R0:W4:Y:S04]  /*2040*/  SHFL.DOWN PT, R27, R24, 0x2, 0x1f ;  /* 0x08401f00181b7f89 */ /* 0x01012800000e0000 */
[----:B-1----:R0:W1:Y:S04]  /*2050*/  SHFL.DOWN PT, R26, R25, 0x2, 0x1f ;  /* 0x08401f00191a7f89 */ /* 0x00206800000e0000 */
[----:B------:R0:W0:Y:S02]  /*2060*/  SHFL.DOWN PT, R14, R10, 0x2, 0x1f ;  /* 0x08401f000a0e7f89 */ /* 0x00002400000e0000 */
.L_x_877:
        /* <DEDUP_REMOVED lines=17> */
.L_x_820:
[----:B------:R-:W-:Y:S05]  /*2180*/  BSYNC.RECONVERGENT B0 ;  /* 0x0000000000007941 */ /* 0x000fea0003800200 */
.L_x_819:
[----:B------:R-:W-:-:S03]  /*2190*/  UMOV UR4, 0xffffffff ;  /* 0xffffffff00047882 */ /* 0x000fc60000000000 */
[----:B------:R-:W-:Y:S05]  /*21a0*/  BRA.DIV UR4, `(.L_x_821) ;  /* 0x0000002204b07947 */ /* 0x000fea000b800000 */
[----:B----4-:R0:W4:Y:S04]  /*21b0*/  SHFL.DOWN PT, R27, R24, 0x1, 0x1f ;  /* 0x08201f00181b7f89 */ /* 0x01012800000e0000 */
[----:B-1----:R0:W1:Y:S04]  /*21c0*/  SHFL.DOWN PT, R26, R25, 0x1, 0x1f ;  /* 0x08201f00191a7f89 */ /* 0x00206800000e0000 */
[----:B------:R0:W0:Y:S02]  /*21d0*/  SHFL.DOWN PT, R14, R10, 0x1, 0x1f ;  /* 0x08201f000a0e7f89 */ /* 0x00002400000e0000 */
.L_x_882:
[----:B------:R-:W5:Y:S01]  /*21e0*/  @!P2 S2R R12, SR_CgaCtaId ;  /* 0x00000000000ca919 */ /* 0x000f620000008800 */
[----:B0-----:R-:W-:Y:S01]  /*21f0*/  FSETP.NEU.AND P3, PT, R14, RZ, PT ;  /* 0x000000ff0e00720b */ /* 0x001fe20003f6d000 */
[----:B------:R-:W-:Y:S01]  /*2200*/  BSSY.RECONVERGENT B0, `(.L_x_822) ;  /* 0x0000012000007945 */ /* 0x000fe20003800200 */
[----:B------:R-:W-:-:S04]  /*2210*/  @!P2 MOV R11, 0x400 ;  /* 0x00000400000ba802 */ /* 0x000fc80000000f00 */
[----:B-----5:R-:W-:-:S07]  /*2220*/  @!P2 LEA R29, R12, R11, 0x18 ;  /* 0x0000000b0c1da211 */ /* 0x020fce00078ec0ff */
        /* <DEDUP_REMOVED lines=15> */
.L_x_823:
[----:B------:R-:W-:Y:S05]  /*2320*/  BSYNC.RECONVERGENT B0 ;  /* 0x0000000000007941 */ /* 0x000fea0003800200 */
.L_x_822:
[----:B------:R0:W-:Y:S04]  /*2330*/  @!P2 STS.64 [R29+0x180], R24 ;  /* 0x000180181d00a388 */ /* 0x0001e80000000a00 */
[----:B------:R0:W-:Y:S02]  /*2340*/  @!P2 STS [R29+0x188], R10 ;  /* 0x0001880a1d00a388 */ /* 0x0001e40000000800 */
.L_x_808:
[----:B------:R-:W0:Y:S02]  /*2350*/  LDCU.64 UR4, c[0x0][0x3d0] ;  /* 0x00007a00ff0477ac */ /* 0x000e240008000a00 */
[----:B01-3--:R-:W0:Y:S01]  /*2360*/  F2F.F32.F64 R24, UR4 ;  /* 0x0000000400187d10 */ /* 0x00be220008301000 */
[----:B------:R-:W-:Y:S05]  /*2370*/  WARPSYNC.ALL ;  /* 0x0000000000007948 */ /* 0x000fea0003800000 */
[----:B------:R-:W1:Y:S01]  /*2380*/  S2R R11, SR_CgaCtaId ;  /* 0x00000000000b7919 */ /* 0x000e620000008800 */
[----:B------:R-:W-:Y:S01]  /*2390*/  MOV R10, 0x400 ;  /* 0x00000400000a7802 */ /* 0x000fe20000000f00 */
[----:B------:R-:W-:Y:S03]  /*23a0*/  BAR.SYNC.DEFER_BLOCKING 0x0 ;  /* 0x0000000000007b1d */ /* 0x000fe60000010000 */
[----:B-1----:R-:W-:-:S06]  /*23b0*/  LEA R12, R11, R10, 0x18 ;  /* 0x0000000a0b0c7211 */ /* 0x002fcc00078ec0ff */
[----:B------:R-:W1:Y:S02]  /*23c0*/  LDS.128 R12, [R12+0x180] ;  /* 0x000180000c0c7984 */ /* 0x000e640000000c00 */
        /* <DEDUP_REMOVED lines=13> */
[----:B----4-:R-:W-:-:S03]  /*24a0*/  HFMA2 R26, -RZ, RZ, 1.6875, 0 ;  /* 0x3ec00000ff1a7431 */ /* 0x010fc600000001ff */
        /* <DEDUP_REMOVED lines=13> */
.L_x_824:
[----:B------:R-:W0:Y:S02]  /*2580*/  MUFU.RSQ R10, R10 ;  /* 0x0000000a000a7308 */ /* 0x000e240000001400 */
.L_x_825:
[----:B------:R-:W-:Y:S01]  /*2590*/  ISETP.NE.AND P2, PT, R0, RZ, PT ;  /* 0x000000ff0000720c */ /* 0x000fe20003f45270 */
[----:B------:R-:W1:Y:S01]  /*25a0*/  LDCU.128 UR4, c[0x0][0x3a0] ;  /* 0x00007400ff0477ac */ /* 0x000e620008000c00 */
[----:B------:R-:W-:Y:S11]  /*25b0*/  BSSY.RECONVERGENT B0, `(.L_x_826) ;  /* 0x0000010000007945 */ /* 0x000ff60003800200 */
[----:B------:R-:W-:Y:S05]  /*25c0*/  @P2 BRA `(.L_x_827) ;  /* 0x0000000000382947 */ /* 0x000fea0003800000 */
[----:B------:R-:W3:Y:S01]  /*25d0*/  LDCU.64 UR8, c[0x0][0x3d8] ;  /* 0x00007b00ff0877ac */ /* 0x000ee20008000a00 */
[----:B------:R-:W-:Y:S02]  /*25e0*/  SHF.L.U32 R24, R3, 0x2, RZ ;  /* 0x0000000203187819 */ /* 0x000fe400000006ff */
[C---:B--2---:R-:W-:Y:S01]  /*25f0*/  R2UR UR12, R8.reuse ;  /* 0x00000000080c72ca */ /* 0x044fe200000e0000 */
[----:B------:R-:W2:Y:S01]  /*2600*/  LDCU.64 UR10, c[0x0][0x3e0] ;  /* 0x00007c00ff0a77ac */ /* 0x000ea20008000a00 */
[C---:B------:R-:W-:Y:S02]  /*2610*/  R2UR UR13, R9.reuse ;  /* 0x00000000090d72ca */ /* 0x040fe400000e0000 */
[----:B------:R-:W-:Y:S02]  /*2620*/  R2UR UR14, R8 ;  /* 0x00000000080e72ca */ /* 0x000fe400000e0000 */
[----:B------:R-:W-:Y:S02]  /*2630*/  R2UR UR15, R9 ;  /* 0x00000000090f72ca */ /* 0x000fe400000e0000 */
[----:B------:R-:W-:-:S02]  /*2640*/  SHF.L.U64.HI R13, R3, 0x2, R5 ;  /* 0x00000002030d7819 */ /* 0x000fc40000010205 */
[C---:B---3--:R-:W-:Y:S02]  /*2650*/  IADD3 R14, P2, PT, R24.reuse, UR8, RZ ;  /* 0x00000008180e7c10 */ /* 0x048fe4000ff5e0ff */
[----:B--2---:R-:W-:Y:S02]  /*2660*/  IADD3 R24, P3, PT, R24, UR10, RZ ;  /* 0x0000000a18187c10 */ /* 0x004fe4000ff7e0ff */
[C---:B------:R-:W-:Y:S02]  /*2670*/  IADD3.X R15, PT, PT, R13.reuse, UR9, RZ, P2, !PT ;  /* 0x000000090d0f7c10 */ /* 0x040fe400097fe4ff */
[----:B------:R-:W-:-:S03]  /*2680*/  IADD3.X R25, PT, PT, R13, UR11, RZ, P3, !PT ;  /* 0x0000000b0d197c10 */ /* 0x000fc60009ffe4ff */
[----:B------:R3:W-:Y:S04]  /*2690*/  STG.E desc[UR12][R14.64], R12 ;  /* 0x0000000c0e007986 */ /* 0x0007e8000c10190c */
[----:B0-----:R3:W-:Y:S02]  /*26a0*/  STG.E desc[UR14][R24.64], R10 ;  /* 0x0000000a18007986 */ /* 0x0017e4000c10190e */
.L_x_827:
[----:B-1----:R-:W-:Y:S05]  /*26b0*/  BSYNC.RECONVERGENT B0 ;  /* 0x0000000000007941 */ /* 0x002fea0003800200 */
.L_x_826:
[----:B------:R-:W-:Y:S04]  /*26c0*/  BSSY.RECONVERGENT B0, `(.L_x_828) ;  /* 0x000010b000007945 */ /* 0x000fe80003800200 */
[----:B------:R-:W-:Y:S05]  /*26d0*/  @P0 BRA `(.L_x_829) ;  /* 0x0000001000240947 */ /* 0x000fea0003800000 */
[-C--:B---3--:R-:W-:Y:S01]  /*26e0*/  LOP3.LUT R14, RZ, R0.reuse, RZ, 0x33, !PT ;  /* 0x00000000ff0e7212 */ /* 0x088fe200078e33ff */
[----:B------:R-:W-:Y:S04]  /*26f0*/  BSSY.RECONVERGENT B1, `(.L_x_830) ;  /* 0x0000079000017945 */ /* 0x000fe80003800200 */
[----:B------:R-:W-:Y:S01]  /*2700*/  IMAD.IADD R13, R7, 0x1, R14 ;  /* 0x00000001070d7824 */ /* 0x000fe200078e020e */
[----:B------:R-:W-:-:S04]  /*2710*/  MOV R14, R0 ;  /* 0x00000000000e7202 */ /* 0x000fc80000000f00 */
[----:B----4-:R-:W-:-:S04]  /*2720*/  LOP3.LUT R27, R13, 0x300, RZ, 0xc0, !PT ;  /* 0x000003000d1b7812 */ /* 0x010fc800078ec0ff */
[----:B------:R-:W-:-:S13]  /*2730*/  ISETP.NE.AND P0, PT, R27, 0x300, PT ;  /* 0x000003001b00780c */ /* 0x000fda0003f05270 */
[----:B------:R-:W-:Y:S05]  /*2740*/  @!P0 BRA `(.L_x_831) ;  /* 0x0000000400cc8947 */ /* 0x000fea0003800000 */
[C---:B--2---:R-:W-:Y:S01]  /*2750*/  R2UR UR8, R8.reuse ;  /* 0x00000000080872ca */ /* 0x044fe200000e0000 */
[----:B------:R-:W1:Y:S01]  /*2760*/  LDS R25, [R6] ;  /* 0x0000000006197984 */ /* 0x000e620000000800 */
[C---:B------:R-:W-:Y:S01]  /*2770*/  R2UR UR9, R9.reuse ;  /* 0x00000000090972ca */ /* 0x040fe200000e0000 */
[----:B------:R-:W2:Y:S01]  /*2780*/  LDC.64 R28, c[0x0][0x3a8] ;  /* 0x0000ea00ff1c7b82 */ /* 0x000ea20000000a00 */
[----:B------:R-:W-:Y:S02]  /*2790*/  R2UR UR10, R8 ;  /* 0x00000000080a72ca */ /* 0x000fe400000e0000 */
[----:B------:R-:W-:-:S09]  /*27a0*/  R2UR UR11, R9 ;  /* 0x00000000090b72ca */ /* 0x000fd200000e0000 */
[----:B------:R-:W3:Y:S04]  /*27b0*/  LDG.E.64 R30, desc[UR8][R20.64] ;  /* 0x00000008141e7981 */ /* 0x000ee8000c1e1b00 */
[----:B------:R-:W3:Y:S01]  /*27c0*/  LDG.E.64 R32, desc[UR10][R22.64] ;  /* 0x0000000a16207981 */ /* 0x000ee2000c1e1b00 */
[----:B------:R-:W-:Y:S01]  /*27d0*/  LEA R24, R7, R6, 0x2 ;  /* 0x0000000607187211 */ /* 0x000fe200078e10ff */
[----:B------:R-:W-:Y:S01]  /*27e0*/  IMAD.MOV.U32 R35, RZ, RZ, RZ ;  /* 0x000000ffff237224 */ /* 0x000fe200078e00ff */
[----:B------:R-:W-:-:S03]  /*27f0*/  MOV R34, R4 ;  /* 0x0000000400227202 */ /* 0x000fc60000000f00 */
[----:B------:R-:W-:Y:S01]  /*2800*/  IMAD R26, R7, 0x4, R24 ;  /* 0x00000004071a7824 */ /* 0x000fe200078e0218 */
[----:B------:R-:W4:Y:S01]  /*2810*/  LDS R43, [R24] ;  /* 0x00000000182b7984 */ /* 0x000f220000000800 */
[-C--:B--2---:R-:W-:Y:S02]  /*2820*/  IMAD R14, R5, R28.reuse, RZ ;  /* 0x0000001c050e7224 */ /* 0x084fe400078e02ff */
[----:B------:R-:W-:Y:S01]  /*2830*/  IMAD.WIDE.U32 R34, R3, R28, R34 ;  /* 0x0000001c03227225 */ /* 0x000fe200078e0022 */
[----:B------:R-:W-:Y:S01]  /*2840*/  LEA R15, R7, R26, 0x2 ;  /* 0x0000001a070f7211 */ /* 0x000fe200078e10ff */
[----:B------:R-:W2:Y:S02]  /*2850*/  LDS R39, [R26] ;  /* 0x000000001a277984 */ /* 0x000ea40000000800 */
[----:B------:R-:W-:Y:S02]  /*2860*/  IMAD R45, R3, R29, R14 ;  /* 0x0000001d032d7224 */ /* 0x000fe400078e020e */
[----:B------:R-:W5:Y:S01]  /*2870*/  LDS R37, [R15] ;  /* 0x000000000f257984 */ /* 0x000f620000000800 */
[----:B------:R-:W5:Y:S01]  /*2880*/  LDC.64 R28, c[0x0][0x3a0] ;  /* 0x0000e800ff1c7b82 */ /* 0x000f620000000a00 */
[----:B-1----:R-:W-:Y:S01]  /*2890*/  FADD R41, -R12, R25 ;  /* 0x000000190c297221 */ /* 0x002fe20000000100 */
[----:B------:R-:W-:-:S03]  /*28a0*/  IADD3 R25, PT, PT, R35, R45, RZ ;  /* 0x0000002d23197210 */ /* 0x000fc60007ffe0ff */
[----:B0-----:R-:W-:Y:S01]  /*28b0*/  FMUL R14, R41, R10 ;  /* 0x0000000a290e7220 */ /* 0x001fe20000400000 */
[----:B------:R-:W-:-:S04]  /*28c0*/  SHF.R.S32.HI R41, RZ, 0x1f, R25 ;  /* 0x0000001fff297819 */ /* 0x000fc80000011419 */
[----:B------:R-:W-:-:S04]  /*28d0*/  LEA.HI R36, P0, R41, R34, RZ, 0x2 ;  /* 0x0000002229247211 */ /* 0x000fc800078110ff */
[----:B------:R-:W-:Y:S01]  /*28e0*/  SHF.L.U32 R40, R36, 0x1, RZ ;  /* 0x0000000124287819 */ /* 0x000fe200000006ff */
[----:B------:R-:W-:Y:S02]  /*28f0*/  IMAD.X R41, RZ, RZ, R25, P0 ;  /* 0x000000ffff297224 */ /* 0x000fe400000e0619 */
[----:B----4-:R-:W-:-:S04]  /*2900*/  FADD R43, -R12, R43 ;  /* 0x0000002b0c2b7221 */ /* 0x010fc80000000100 */
[----:B------:R-:W-:Y:S01]  /*2910*/  FMUL R43, R43, R10 ;  /* 0x0000000a2b2b7220 */ /* 0x000fe20000400000 */
[C---:B--2---:R-:W-:Y:S01]  /*2920*/  FADD R39, -R12.reuse, R39 ;  /* 0x000000270c277221 */ /* 0x044fe20000000100 */
[----:B-----5:R-:W-:-:S03]  /*2930*/  FADD R37, -R12, R37 ;  /* 0x000000250c257221 */ /* 0x020fc60000000100 */
[----:B------:R-:W-:Y:S01]  /*2940*/  FMUL R39, R39, R10 ;  /* 0x0000000a27277220 */ /* 0x000fe20000400000 */
[----:B------:R-:W-:Y:S01]  /*2950*/  F2FP.F16.F32.PACK_AB R14, R43, R14 ;  /* 0x0000000e2b0e723e */ /* 0x000fe200000000ff */
[----:B------:R-:W-:Y:S01]  /*2960*/  FMUL R38, R37, R10 ;  /* 0x0000000a25267220 */ /* 0x000fe20000400000 */
[----:B------:R-:W-:Y:S02]  /*2970*/  LOP3.LUT R37, R40, 0xfffffff8, RZ, 0xc0, !PT ;  /* 0xfffffff828257812 */ /* 0x000fe400078ec0ff */
[----:B------:R-:W-:Y:S02]  /*2980*/  SHF.L.U64.HI R40, R36, 0x1, R41 ;  /* 0x0000000124287819 */ /* 0x000fe40000010229 */
[----:B------:R-:W-:Y:S02]  /*2990*/  IADD3 R36, P0, PT, R37, R28, RZ ;  /* 0x0000001c25247210 */ /* 0x000fe40007f1e0ff */
[----:B------:R-:W-:Y:S02]  /*29a0*/  F2FP.F16.F32.PACK_AB R38, R38, R39 ;  /* 0x000000272626723e */ /* 0x000fe400000000ff */
[----:B------:R-:W-:-:S02]  /*29b0*/  IADD3.X R37, PT, PT, R40, R29, RZ, P0, !PT ;  /* 0x0000001d28257210 */ /* 0x000fc400007fe4ff */
[----:B------:R-:W-:Y:S01]  /*29c0*/  ISETP.NE.AND P0, PT, R27, RZ, PT ;  /* 0x000000ff1b00720c */ /* 0x000fe20003f05270 */
[----:B---3--:R-:W-:Y:S02]  /*29d0*/  HFMA2 R30, R14, R30, R32 ;  /* 0x0000001e0e1e7231 */ /* 0x008fe40000000020 */
[----:B------:R-:W-:Y:S01]  /*29e0*/  HFMA2 R31, R38, R31, R33 ;  /* 0x0000001f261f7231 */ /* 0x000fe20000000021 */
[----:B------:R-:W-:-:S04]  /*29f0*/  IADD3 R14, PT, PT, R0, 0x100, RZ ;  /* 0x00000100000e7810 */ /* 0x000fc80007ffe0ff */
[----:B------:R1:W-:Y:S05]  /*2a00*/  STG.E.64 desc[UR8][R36.64], R30 ;  /* 0x0000001e24007986 */ /* 0x0003ea000c101b08 */
[----:B------:R-:W-:Y:S05]  /*2a10*/  @!P0 BRA `(.L_x_831) ;  /* 0x0000000400188947 */ /* 0x000fea0003800000 */
[C---:B------:R-:W-:Y:S01]  /*2a20*/  R2UR UR8, R8.reuse ;  /* 0x00000000080872ca */ /* 0x040fe200000e0000 */
[----:B------:R-:W0:Y:S01]  /*2a30*/  LDS R41, [R6+0x400] ;  /* 0x0004000006297984 */ /* 0x000e220000000800 */
[C---:B------:R-:W-:Y:S02]  /*2a40*/  R2UR UR9, R9.reuse ;  /* 0x00000000090972ca */ /* 0x040fe400000e0000 */
[----:B------:R-:W-:Y:S01]  /*2a50*/  R2UR UR10, R8 ;  /* 0x00000000080a72ca */ /* 0x000fe200000e0000 */
[----:B------:R-:W2:Y:S01]  /*2a60*/  LDS R39, [R26+0x400] ;  /* 0x000400001a277984 */ /* 0x000ea20000000800 */
[----:B------:R-:W-:-:S03]  /*2a70*/  R2UR UR11, R9 ;  /* 0x00000000090b72ca */ /* 0x000fc600000e0000 */
[----:B-1----:R-:W1:Y:S04]  /*2a80*/  LDS R37, [R15+0x400] ;  /* 0x000400000f257984 */ /* 0x002e680000000800 */
[----:B------:R-:W3:Y:S04]  /*2a90*/  LDS R43, [R24+0x400] ;  /* 0x00040000182b7984 */ /* 0x000ee80000000800 */
[----:B------:R-:W4:Y:S04]  /*2aa0*/  LDG.E.64 R30, desc[UR8][R20.64+0x800] ;  /* 0x00080008141e7981 */ /* 0x000f28000c1e1b00 */
[----:B------:R-:W4:Y:S01]  /*2ab0*/  LDG.E.64 R32, desc[UR10][R22.64+0x800] ;  /* 0x0008000a16207981 */ /* 0x000f22000c1e1b00 */
[----:B------:R-:W-:-:S05]  /*2ac0*/  IADD3 R45, P0, PT, R34, 0x400, RZ ;  /* 0x00000400222d7810 */ /* 0x000fca0007f1e0ff */
[----:B------:R-:W-:-:S05]  /*2ad0*/  IMAD.X R36, RZ, RZ, R25, P0 ;  /* 0x000000ffff247224 */ /* 0x000fca00000e0619 */
[----:B------:R-:W-:-:S04]  /*2ae0*/  SHF.R.S32.HI R40, RZ, 0x1f, R36 ;  /* 0x0000001fff287819 */ /* 0x000fc80000011424 */
[----:B------:R-:W-:Y:S01]  /*2af0*/  LEA.HI R40, P0, R40, R45, RZ, 0x2 ;  /* 0x0000002d28287211 */ /* 0x000fe200078110ff */
[----:B0-----:R-:W-:-:S04]  /*2b00*/  FADD R41, -R12, R41 ;  /* 0x000000290c297221 */ /* 0x001fc80000000100 */
[----:B------:R-:W-:Y:S01]  /*2b10*/  FMUL R14, R41, R10 ;  /* 0x0000000a290e7220 */ /* 0x000fe20000400000 */
[----:B------:R-:W-:Y:S01]  /*2b20*/  IADD3.X R41, PT, PT, RZ, R36, RZ, P0, !PT ;  /* 0x00000024ff297210 */ /* 0x000fe200007fe4ff */
[C---:B--2---:R-:W-:Y:S01]  /*2b30*/  FADD R39, -R12.reuse, R39 ;  /* 0x000000270c277221 */ /* 0x044fe20000000100 */
[----:B-1----:R-:W-:Y:S02]  /*2b40*/  FADD R37, -R12, R37 ;  /* 0x000000250c257221 */ /* 0x002fe40000000100 */
[C---:B------:R-:W-:Y:S01]  /*2b50*/  SHF.L.U64.HI R38, R40.reuse, 0x1, R41 ;  /* 0x0000000128267819 */ /* 0x040fe20000010229 */
[-C--:B------:R-:W-:Y:S01]  /*2b60*/  FMUL R39, R39, R10.reuse ;  /* 0x0000000a27277220 */ /* 0x080fe20000400000 */
[----:B------:R-:W-:Y:S01]  /*2b70*/  SHF.L.U32 R40, R40, 0x1, RZ ;  /* 0x0000000128287819 */ /* 0x000fe200000006ff */
[----:B------:R-:W-:Y:S01]  /*2b80*/  FMUL R36, R37, R10 ;  /* 0x0000000a25247220 */ /* 0x000fe20000400000 */
[----:B---3--:R-:W-:Y:S02]  /*2b90*/  FADD R43, -R12, R43 ;  /* 0x0000002b0c2b7221 */ /* 0x008fe40000000100 */
[----:B------:R-:W-:-:S02]  /*2ba0*/  LOP3.LUT R37, R40, 0xfffffff8, RZ, 0xc0, !PT ;  /* 0xfffffff828257812 */ /* 0x000fc400078ec0ff */
[----:B------:R-:W-:Y:S01]  /*2bb0*/  F2FP.F16.F32.PACK_AB R39, R36, R39 ;  /* 0x000000272427723e */ /* 0x000fe200000000ff */
[----:B------:R-:W-:Y:S01]  /*2bc0*/  FMUL R43, R43, R10 ;  /* 0x0000000a2b2b7220 */ /* 0x000fe20000400000 */
[----:B------:R-:W-:-:S04]  /*2bd0*/  IADD3 R36, P0, PT, R37, R28, RZ ;  /* 0x0000001c25247210 */ /* 0x000fc80007f1e0ff */
[----:B------:R-:W-:Y:S01]  /*2be0*/  F2FP.F16.F32.PACK_AB R14, R43, R14 ;  /* 0x0000000e2b0e723e */ /* 0x000fe200000000ff */
[----:B------:R-:W-:Y:S01]  /*2bf0*/  IMAD.X R37, R38, 0x1, R29, P0 ;  /* 0x0000000126257824 */ /* 0x000fe200000e061d */
[----:B------:R-:W-:-:S03]  /*2c00*/  ISETP.NE.AND P0, PT, R27, 0x100, PT ;  /* 0x000001001b00780c */ /* 0x000fc60003f05270 */
[----:B----4-:R-:W-:Y:S02]  /*2c10*/  HFMA2 R30, R14, R30, R32 ;  /* 0x0000001e0e1e7231 */ /* 0x010fe40000000020 */
[----:B------:R-:W-:Y:S01]  /*2c20*/  HFMA2 R31, R39, R31, R33 ;  /* 0x0000001f271f7231 */ /* 0x000fe20000000021 */
[----:B------:R-:W-:-:S04]  /*2c30*/  IADD3 R14, PT, PT, R0, 0x200, RZ ;  /* 0x00000200000e7810 */ /* 0x000fc80007ffe0ff */
[----:B------:R3:W-:Y:S03]  /*2c40*/  STG.E.64 desc[UR8][R36.64], R30 ;  /* 0x0000001e24007986 */ /* 0x0007e6000c101b08 */
[----:B------:R-:W-:Y:S05]  /*2c50*/  @!P0 BRA `(.L_x_831) ;  /* 0x0000000000888947 */ /* 0x000fea0003800000 */
[C---:B------:R-:W-:Y:S01]  /*2c60*/  R2UR UR8, R8.reuse ;  /* 0x00000000080872ca */ /* 0x040fe200000e0000 */
[----:B------:R-:W0:Y:S01]  /*2c70*/  LDS R15, [R15+0x800] ;  /* 0x000800000f0f7984 */ /* 0x000e220000000800 */
[C---:B------:R-:W-:Y:S02]  /*2c80*/  R2UR UR9, R9.reuse ;  /* 0x00000000090972ca */ /* 0x040fe400000e0000 */
[----:B------:R-:W-:Y:S01]  /*2c90*/  R2UR UR10, R8 ;  /* 0x00000000080a72ca */ /* 0x000fe200000e0000 */
[----:B------:R-:W1:Y:S01]  /*2ca0*/  LDS R35, [R24+0x800] ;  /* 0x0008000018237984 */ /* 0x000e620000000800 */
[----:B------:R-:W-:-:S03]  /*2cb0*/  R2UR UR11, R9 ;  /* 0x00000000090b72ca */ /* 0x000fc600000e0000 */
[----:B------:R-:W2:Y:S04]  /*2cc0*/  LDS R27, [R6+0x800] ;  /* 0x00080000061b7984 */ /* 0x000ea80000000800 */
[----:B---3--:R-:W3:Y:S04]  /*2cd0*/  LDS R37, [R26+0x800] ;  /* 0x000800001a257984 */ /* 0x008ee80000000800 */
[----:B------:R-:W4:Y:S04]  /*2ce0*/  LDG.E.64 R30, desc[UR8][R20.64+0x1000] ;  /* 0x00100008141e7981 */ /* 0x000f28000c1e1b00 */
[----:B------:R-:W4:Y:S01]  /*2cf0*/  LDG.E.64 R32, desc[UR10][R22.64+0x1000] ;  /* 0x0010000a16207981 */ /* 0x000f22000c1e1b00 */
[----:B------:R-:W-:-:S04]  /*2d00*/  IADD3 R39, P0, PT, R34, 0x800, RZ ;  /* 0x0000080022277810 */ /* 0x000fc80007f1e0ff */
[----:B------:R-:W-:-:S04]  /*2d10*/  IADD3.X R36, PT, PT, RZ, R25, RZ, P0, !PT ;  /* 0x00000019ff247210 */ /* 0x000fc800007fe4ff */
[----:B------:R-:W-:-:S04]  /*2d20*/  SHF.R.S32.HI R34, RZ, 0x1f, R36 ;  /* 0x0000001fff227819 */ /* 0x000fc80000011424 */
[----:B------:R-:W-:Y:S01]  /*2d30*/  LEA.HI R34, P0, R34, R39, RZ, 0x2 ;  /* 0x0000002722227211 */ /* 0x000fe200078110ff */
[----:B0-----:R-:W-:-:S04]  /*2d40*/  FADD R25, -R12, R15 ;  /* 0x0000000f0c197221 */ /* 0x001fc80000000100 */
[----:B------:R-:W-:Y:S02]  /*2d50*/  IMAD.SHL.U32 R15, R34, 0x2, RZ ;  /* 0x00000002220f7824 */ /* 0x000fe400078e00ff */
[C---:B-1----:R-:W-:Y:S01]  /*2d60*/  FADD R35, -R12.reuse, R35 ;  /* 0x000000230c237221 */ /* 0x042fe20000000100 */
[-C--:B------:R-:W-:Y:S02]  /*2d70*/  FMUL R24, R25, R10.reuse ;  /* 0x0000000a19187220 */ /* 0x080fe40000400000 */
[----:B------:R-:W-:Y:S01]  /*2d80*/  LOP3.LUT R15, R15, 0xfffffff8, RZ, 0xc0, !PT ;  /* 0xfffffff80f0f7812 */ /* 0x000fe200078ec0ff */
[C---:B--2---:R-:W-:Y:S01]  /*2d90*/  FADD R27, -R12.reuse, R27 ;  /* 0x0000001b0c1b7221 */ /* 0x044fe20000000100 */
[----:B------:R-:W-:Y:S01]  /*2da0*/  FMUL R14, R35, R10 ;  /* 0x0000000a230e7220 */ /* 0x000fe20000400000 */
[----:B------:R-:W-:Y:S01]  /*2db0*/  IADD3.X R35, PT, PT, RZ, R36, RZ, P0, !PT ;  /* 0x00000024ff237210 */ /* 0x000fe200007fe4ff */
[----:B---3--:R-:W-:Y:S01]  /*2dc0*/  FADD R37, -R12, R37 ;  /* 0x000000250c257221 */ /* 0x008fe20000000100 */
[----:B------:R-:W-:Y:S01]  /*2dd0*/  FMUL R27, R27, R10 ;  /* 0x0000000a1b1b7220 */ /* 0x000fe20000400000 */
[----:B------:R-:W-:-:S02]  /*2de0*/  IADD3 R28, P0, PT, R15, R28, RZ ;  /* 0x0000001c0f1c7210 */ /* 0x000fc40007f1e0ff */
[----:B------:R-:W-:Y:S01]  /*2df0*/  FMUL R37, R37, R10 ;  /* 0x0000000a25257220 */ /* 0x000fe20000400000 */
[----:B------:R-:W-:Y:S02]  /*2e00*/  SHF.L.U64.HI R26, R34, 0x1, R35 ;  /* 0x00000001221a7819 */ /* 0x000fe40000010223 */
[----:B------:R-:W-:Y:S01]  /*2e10*/  F2FP.F16.F32.PACK_AB R15, R14, R27 ;  /* 0x0000001b0e0f723e */ /* 0x000fe200000000ff */
[----:B------:R-:W-:Y:S01]  /*2e20*/  VIADD R14, R0, 0x300 ;  /* 0x00000300000e7836 */ /* 0x000fe20000000000 */
[----:B------:R-:W-:Y:S02]  /*2e30*/  F2FP.F16.F32.PACK_AB R24, R24, R37 ;  /* 0x000000251818723e */ /* 0x000fe400000000ff */
[----:B------:R-:W-:Y:S01]  /*2e40*/  IADD3.X R29, PT, PT, R26, R29, RZ, P0, !PT ;  /* 0x0000001d1a1d7210 */ /* 0x000fe200007fe4ff */
[----:B----4-:R-:W-:Y:S02]  /*2e50*/  HFMA2 R30, R15, R30, R32 ;  /* 0x0000001e0f1e7231 */ /* 0x010fe40000000020 */
[----:B------:R-:W-:-:S05]  /*2e60*/  HFMA2 R31, R24, R31, R33 ;  /* 0x0000001f181f7231 */ /* 0x000fca0000000021 */
[----:B------:R4:W-:Y:S02]  /*2e70*/  STG.E.64 desc[UR8][R28.64], R30 ;  /* 0x0000001e1c007986 */ /* 0x0009e4000c101b08 */
.L_x_831:
[----:B------:R-:W-:Y:S05]  /*2e80*/  BSYNC.RECONVERGENT B1 ;  /* 0x0000000000017941 */ /* 0x000fea0003800200 */
.L_x_830:
[----:B------:R-:W-:-:S13]  /*2e90*/  ISETP.GE.U32.AND P0, PT, R13, 0x300, PT ;  /* 0x000003000d00780c */ /* 0x000fda0003f06070 */
[----:B------:R-:W-:Y:S05]  /*2ea0*/  @!P0 BRA `(.L_x_829) ;  /* 0x0000000800308947 */ /* 0x000fea0003800000 */
[----:B------:R-:W-:-:S04]  /*2eb0*/  MOV R24, 0x400 ;  /* 0x0000040000187802 */ /* 0x000fc80000000f00 */
[----:B------:R-:W-:-:S04]  /*2ec0*/  IADD3 R24, PT, PT, R24, 0x190, RZ ;  /* 0x0000019018187810 */ /* 0x000fc80007ffe0ff */
[----:B------:R-:W-:-:S07]  /*2ed0*/  LEA R11, R11, R24, 0x18 ;  /* 0x000000180b0b7211 */ /* 0x000fce00078ec0ff */
.L_x_832:
[----:B------:R-:W5:Y:S01]  /*2ee0*/  LDC.64 R40, c[0x0][0x3b0] ;  /* 0x0000ec00ff287b82 */ /* 0x000f620000000a00 */
[C---:B--2---:R-:W-:Y:S02]  /*2ef0*/  R2UR UR8, R8.reuse ;  /* 0x00000000080872ca */ /* 0x044fe400000e0000 */
[C---:B------:R-:W-:Y:S02]  /*2f00*/  R2UR UR9, R9.reuse ;  /* 0x00000000090972ca */ /* 0x040fe400000e0000 */
[----:B------:R-:W-:Y:S02]  /*2f10*/  R2UR UR10, R8 ;  /* 0x00000000080a72ca */ /* 0x000fe400000e0000 */
[----:B------:R-:W-:Y:S01]  /*2f20*/  R2UR UR11, R9 ;  /* 0x00000000090b72ca */ /* 0x000fe200000e0000 */
[----:B------:R-:W2:Y:S01]  /*2f30*/  LDC.64 R38, c[0x0][0x3b8] ;  /* 0x0000ee00ff267b82 */ /* 0x000ea20000000a00 */
[----:B-1-3--:R-:W-:-:S05]  /*2f40*/  SHF.L.U32 R36, R14, 0x2, RZ ;  /* 0x000000020e247819 */ /* 0x00afca00000006ff */
[----:B-----5:R-:W-:-:S05]  /*2f50*/  IMAD.WIDE.U32 R40, R36, 0x2, R40 ;  /* 0x0000000224287825 */ /* 0x020fca00078e0028 */
[----:B----4-:R-:W3:Y:S01]  /*2f60*/  LDG.E.64 R30, desc[UR8][R40.64] ;  /* 0x00000008281e7981 */ /* 0x010ee2000c1e1b00 */
[----:B--2---:R-:W-:-:S05]  /*2f70*/  IMAD.WIDE.U32 R38, R36, 0x2, R38 ;  /* 0x0000000224267825 */ /* 0x004fca00078e0026 */
[----:B0-----:R-:W3:Y:S01]  /*2f80*/  LDG.E.64 R28, desc[UR10][R38.64] ;  /* 0x0000000a261c7981 */ /* 0x001ee2000c1e1b00 */
[----:B------:R-:W-:-:S05]  /*2f90*/  IMAD.IADD R24, R11, 0x1, R36 ;  /* 0x000000010b187824 */ /* 0x000fca00078e0224 */
[C---:B------:R-:W-:Y:S01]  /*2fa0*/  LEA R26, R7.reuse, R24, 0x2 ;  /* 0x00000018071a7211 */ /* 0x040fe200078e10ff */
[----:B------:R-:W1:Y:S03]  /*2fb0*/  LDS R15, [R24] ;  /* 0x00000000180f7984 */ /* 0x000e660000000800 */
[C---:B------:R-:W-:Y:S01]  /*2fc0*/  LEA R32, R7.reuse, R26, 0x2 ;  /* 0x0000001a07207211 */ /* 0x040fe200078e10ff */
[----:B------:R-:W2:Y:S04]  /*2fd0*/  LDS R33, [R26] ;  /* 0x000000001a217984 */ /* 0x000ea80000000800 */
[----:B------:R-:W-:Y:S01]  /*2fe0*/  IMAD R13, R7, 0x4, R32 ;  /* 0x00000004070d7824 */ /* 0x000fe200078e0220 */
[----:B------:R-:W4:Y:S04]  /*2ff0*/  LDS R25, [R32] ;  /* 0x0000000020197984 */ /* 0x000f280000000800 */
[----:B------:R-:W5:Y:S01]  /*3000*/  LDS R27, [R13] ;  /* 0x000000000d1b7984 */ /* 0x000f620000000800 */
[----:B------:R-:W-:Y:S01]  /*3010*/  MOV R37, RZ ;  /* 0x000000ff00257202 */ /* 0x000fe20000000f00 */
[----:B------:R-:W-:-:S04]  /*3020*/  IMAD R34, R5, UR6, RZ ;  /* 0x0000000605227c24 */ /* 0x000fc8000f8e02ff */
[C---:B------:R-:W-:Y:S02]  /*3030*/  IMAD R35, R3.reuse, UR7, R34 ;  /* 0x0000000703237c24 */ /* 0x040fe4000f8e0222 */
[----:B------:R-:W-:-:S04]  /*3040*/  IMAD.WIDE.U32 R36, R3, UR6, R36 ;  /* 0x0000000603247c25 */ /* 0x000fc8000f8e0024 */
[C---:B-1----:R-:W-:Y:S01]  /*3050*/  FADD R15, -R12.reuse, R15 ;  /* 0x0000000f0c0f7221 */ /* 0x042fe20000000100 */
[----:B--2---:R-:W-:-:S03]  /*3060*/  FADD R33, -R12, R33 ;  /* 0x000000210c217221 */ /* 0x004fc60000000100 */
[-C--:B0-----:R-:W-:Y:S01]  /*3070*/  FMUL R34, R15, R10.reuse ;  /* 0x0000000a0f227220 */ /* 0x081fe20000400000 */
[----:B------:R-:W-:Y:S01]  /*3080*/  IADD3 R15, PT, PT, R35, R37, RZ ;  /* 0x00000025230f7210 */ /* 0x000fe20007ffe0ff */
[----:B------:R-:W-:Y:S01]  /*3090*/  FMUL R33, R33, R10 ;  /* 0x0000000a21217220 */ /* 0x000fe20000400000 */
[C---:B----4-:R-:W-:Y:S01]  /*30a0*/  FADD R25, -R12.reuse, R25 ;  /* 0x000000190c197221 */ /* 0x050fe20000000100 */
[----:B-----5:R-:W-:-:S03]  /*30b0*/  FADD R27, -R12, R27 ;  /* 0x0000001b0c1b7221 */ /* 0x020fc60000000100 */
[----:B------:R-:W-:Y:S02]  /*30c0*/  F2FP.F16.F32.PACK_AB R34, R33, R34 ;  /* 0x000000222122723e */ /* 0x000fe400000000ff */
[--C-:B------:R-:W-:Y:S01]  /*30d0*/  SHF.R.S32.HI R33, RZ, 0x1f, R15.reuse ;  /* 0x0000001fff217819 */ /* 0x100fe2000001140f */
[-C--:B------:R-:W-:Y:S01]  /*30e0*/  FMUL R35, R25, R10.reuse ;  /* 0x0000000a19237220 */ /* 0x080fe20000400000 */
[----:B------:R-:W-:Y:S02]  /*30f0*/  FMUL R42, R27, R10 ;  /* 0x0000000a1b2a7220 */ /* 0x000fe40000400000 */
[----:B------:R-:W-:Y:S01]  /*3100*/  LEA.HI R25, P0, R33, R36, RZ, 0x2 ;  /* 0x0000002421197211 */ /* 0x000fe200078110ff */
[----:B------:R-:W-:Y:S02]  /*3110*/  LDS R27, [R13+0x400] ;  /* 0x000400000d1b7984 */ /* 0x000fe40000000800 */
[----:B------:R-:W-:Y:S02]  /*3120*/  F2FP.F16.F32.PACK_AB R35, R42, R35 ;  /* 0x000000232a23723e */ /* 0x000fe400000000ff */
[----:B------:R-:W-:Y:S01]  /*3130*/  SHF.L.U32 R42, R25, 0x1, RZ ;  /* 0x00000001192a7819 */ /* 0x000fe200000006ff */
[----:B------:R-:W-:Y:S01]  /*3140*/  IMAD.X R44, RZ, RZ, R15, P0 ;  /* 0x000000ffff2c7224 */ /* 0x000fe200000e060f */
[----:B------:R-:W-:Y:S01]  /*3150*/  R2UR UR12, R8 ;  /* 0x00000000080c72ca */ /* 0x000fe200000e0000 */
[----:B------:R-:W0:Y:S01]  /*3160*/  LDS R33, [R24+0x400] ;  /* 0x0004000018217984 */ /* 0x000e220000000800 */
[----:B------:R-:W-:-:S02]  /*3170*/  LOP3.LUT R42, R42, 0xfffffff8, RZ, 0xc0, !PT ;  /* 0xfffffff82a2a7812 */ /* 0x000fc400078ec0ff */
[----:B------:R-:W-:Y:S02]  /*3180*/  R2UR UR13, R9 ;  /* 0x00000000090d72ca */ /* 0x000fe400000e0000 */
[----:B------:R-:W-:Y:S02]  /*3190*/  SHF.L.U64.HI R25, R25, 0x1, R44 ;  /* 0x0000000119197819 */ /* 0x000fe4000001022c */
[----:B------:R-:W-:Y:S01]  /*31a0*/  IADD3 R42, P0, PT, R42, UR4, RZ ;  /* 0x000000042a2a7c10 */ /* 0x000fe2000ff1e0ff */
[----:B------:R-:W1:Y:S03]  /*31b0*/  LDS R44, [R26+0x400] ;  /* 0x000400001a2c7984 */ /* 0x000e660000000800 */
[----:B------:R-:W-:Y:S02]  /*31c0*/  IADD3.X R43, PT, PT, R25, UR5, RZ, P0, !PT ;  /* 0x00000005192b7c10 */ /* 0x000fe400087fe4ff */
[----:B------:R-:W2:Y:S01]  /*31d0*/  LDS R25, [R32+0x400] ;  /* 0x0004000020197984 */ /* 0x000ea20000000800 */
[----:B---3--:R-:W-:-:S02]  /*31e0*/  HFMA2 R34, R34, R30, R28 ;  /* 0x0000001e22227231 */ /* 0x008fc4000000001c */
[----:B------:R-:W-:-:S05]  /*31f0*/  HFMA2 R35, R35, R31, R29 ;  /* 0x0000001f23237231 */ /* 0x000fca000000001d */
[----:B------:R3:W-:Y:S04]  /*3200*/  STG.E.64 desc[UR8][R42.64], R34 ;  /* 0x000000222a007986 */ /* 0x0007e8000c101b08 */
[----:B------:R-:W4:Y:S04]  /*3210*/  LDG.E.64 R28, desc[UR10][R40.64+0x800] ;  /* 0x0008000a281c7981 */ /* 0x000f28000c1e1b00 */
[----:B------:R-:W4:Y:S01]  /*3220*/  LDG.E.64 R30, desc[UR12][R38.64+0x800] ;  /* 0x0008000c261e7981 */ /* 0x000f22000c1e1b00 */
[----:B------:R-:W-:Y:S01]  /*3230*/  IADD3 R37, P0, PT, R36, 0x400, RZ ;  /* 0x0000040024257810 */ /* 0x000fe20007f1e0ff */
[----:B0-----:R-:W-:-:S03]  /*3240*/  FADD R45, -R12, R33 ;  /* 0x000000210c2d7221 */ /* 0x001fc60000000100 */
[----:B------:R-:W-:Y:S01]  /*3250*/  IADD3.X R33, PT, PT, RZ, R15, RZ, P0, !PT ;  /* 0x0000000fff217210 */ /* 0x000fe200007fe4ff */
[----:B-1----:R-:W-:-:S03]  /*3260*/  FADD R44, -R12, R44 ;  /* 0x0000002c0c2c7221 */ /* 0x002fc60000000100 */
[----:B---3--:R-:W-:Y:S01]  /*3270*/  SHF.R.S32.HI R42, RZ, 0x1f, R33 ;  /* 0x0000001fff2a7819 */ /* 0x008fe20000011421 */
[-C--:B------:R-:W-:Y:S01]  /*3280*/  FMUL R34, R45, R10.reuse ;  /* 0x0000000a2d227220 */ /* 0x080fe20000400000 */
[----:B------:R-:W-:Y:S02]  /*3290*/  FMUL R35, R44, R10 ;  /* 0x0000000a2c237220 */ /* 0x000fe40000400000 */
[----:B------:R-:W-:Y:S01]  /*32a0*/  LEA.HI R37, P0, R42, R37, RZ, 0x2 ;  /* 0x000000252a257211 */ /* 0x000fe200078110ff */
[C---:B--2---:R-:W-:Y:S02]  /*32b0*/  FADD R25, -R12.reuse, R25 ;  /* 0x000000190c197221 */ /* 0x044fe40000000100 */
[----:B------:R-:W-:Y:S01]  /*32c0*/  F2FP.F16.F32.PACK_AB R34, R35, R34 ;  /* 0x000000222322723e */ /* 0x000fe200000000ff */
[----:B------:R-:W-:Y:S01]  /*32d0*/  FADD R35, -R12, R27 ;  /* 0x0000001b0c237221 */ /* 0x000fe20000000100 */
[----:B------:R-:W-:Y:S02]  /*32e0*/  IMAD.X R44, RZ, RZ, R33, P0 ;  /* 0x000000ffff2c7224 */ /* 0x000fe400000e0621 */
[-C--:B------:R-:W-:Y:S01]  /*32f0*/  FMUL R27, R25, R10.reuse ;  /* 0x0000000a191b7220 */ /* 0x080fe20000400000 */
[----:B------:R-:W0:Y:S01]  /*3300*/  LDS R33, [R24+0x800] ;  /* 0x0008000018217984 */ /* 0x000e220000000800 */
[----:B------:R-:W-:Y:S01]  /*3310*/  FMUL R42, R35, R10 ;  /* 0x0000000a232a7220 */ /* 0x000fe20000400000 */
[----:B------:R-:W-:-:S02]  /*3320*/  SHF.L.U64.HI R25, R37, 0x1, R44 ;  /* 0x0000000125197819 */ /* 0x000fc4000001022c */
[----:B------:R-:W-:Y:S01]  /*3330*/  SHF.L.U32 R37, R37, 0x1, RZ ;  /* 0x0000000125257819 */ /* 0x000fe200000006ff */
[----:B------:R-:W1:Y:S01]  /*3340*/  LDS R44, [R26+0x800] ;  /* 0x000800001a2c7984 */ /* 0x000e620000000800 */
[----:B------:R-:W-:Y:S02]  /*3350*/  F2FP.F16.F32.PACK_AB R27, R42, R27 ;  /* 0x0000001b2a1b723e */ /* 0x000fe400000000ff */
[----:B------:R-:W-:-:S04]  /*3360*/  LOP3.LUT R42, R37, 0xfffffff8, RZ, 0xc0, !PT ;  /* 0xfffffff8252a7812 */ /* 0x000fc800078ec0ff */
[----:B------:R-:W-:-:S04]  /*3370*/  IADD3 R42, P0, PT, R42, UR4, RZ ;  /* 0x000000042a2a7c10 */ /* 0x000fc8000ff1e0ff */
[----:B------:R-:W-:Y:S02]  /*3380*/  IADD3.X R43, PT, PT, R25, UR5, RZ, P0, !PT ;  /* 0x00000005192b7c10 */ /* 0x000fe400087fe4ff */
[----:B------:R-:W2:Y:S01]  /*3390*/  LDS R25, [R32+0x800] ;  /* 0x0008000020197984 */ /* 0x000ea20000000800 */
[----:B----4-:R-:W-:Y:S02]  /*33a0*/  HFMA2 R34, R34, R28, R30 ;  /* 0x0000001c22227231 */ /* 0x010fe4000000001e */
[----:B------:R-:W-:Y:S02]  /*33b0*/  HFMA2 R35, R27, R29, R31 ;  /* 0x0000001d1b237231 */ /* 0x000fe4000000001f */
[----:B------:R-:W3:Y:S04]  /*33c0*/  LDS R27, [R13+0x800] ;  /* 0x000800000d1b7984 */ /* 0x000ee80000000800 */
[----:B------:R4:W-:Y:S04]  /*33d0*/  STG.E.64 desc[UR8][R42.64], R34 ;  /* 0x000000222a007986 */ /* 0x0009e8000c101b08 */
[----:B------:R-:W5:Y:S04]  /*33e0*/  LDG.E.64 R28, desc[UR10][R40.64+0x1000] ;  /* 0x0010000a281c7981 */ /* 0x000f68000c1e1b00 */
[----:B------:R-:W5:Y:S01]  /*33f0*/  LDG.E.64 R30, desc[UR12][R38.64+0x1000] ;  /* 0x0010000c261e7981 */ /* 0x000f62000c1e1b00 */
[----:B------:R-:W-:Y:S01]  /*3400*/  IADD3 R37, P0, PT, R36, 0x800, RZ ;  /* 0x0000080024257810 */ /* 0x000fe20007f1e0ff */
[C---:B0-----:R-:W-:Y:S01]  /*3410*/  FADD R45, -R12.reuse, R33 ;  /* 0x000000210c2d7221 */ /* 0x041fe20000000100 */
[C---:B-1----:R-:W-:Y:S01]  /*3420*/  FADD R44, -R12.reuse, R44 ;  /* 0x0000002c0c2c7221 */ /* 0x042fe20000000100 */
[----:B--2---:R-:W-:Y:S01]  /*3430*/  FADD R25, -R12, R25 ;  /* 0x000000190c197221 */ /* 0x004fe20000000100 */
[----:B------:R-:W-:Y:S01]  /*3440*/  IADD3.X R33, PT, PT, RZ, R15, RZ, P0, !PT ;  /* 0x0000000fff217210 */ /* 0x000fe200007fe4ff */
[-C--:B----4-:R-:W-:Y:S01]  /*3450*/  FMUL R34, R45, R10.reuse ;  /* 0x0000000a2d227220 */ /* 0x090fe20000400000 */
[----:B------:R-:W-:Y:S02]  /*3460*/  LDS R13, [R13+0xc00] ;  /* 0x000c00000d0d7984 */ /* 0x000fe40000000800 */
[----:B------:R-:W-:Y:S01]  /*3470*/  SHF.R.S32.HI R42, RZ, 0x1f, R33 ;  /* 0x0000001fff2a7819 */ /* 0x000fe20000011421 */
[----:B------:R-:W-:-:S03]  /*3480*/  FMUL R35, R44, R10 ;  /* 0x0000000a2c237220 */ /* 0x000fc60000400000 */
[----:B------:R-:W-:Y:S02]  /*3490*/  LEA.HI R37, P0, R42, R37, RZ, 0x2 ;  /* 0x000000252a257211 */ /* 0x000fe400078110ff */
[----:B------:R-:W-:-:S03]  /*34a0*/  F2FP.F16.F32.PACK_AB R34, R35, R34 ;  /* 0x000000222322723e */ /* 0x000fc600000000ff */
[----:B------:R-:W-:Y:S02]  /*34b0*/  IMAD.X R44, RZ, RZ, R33, P0 ;  /* 0x000000ffff2c7224 */ /* 0x000fe400000e0621 */
[----:B------:R-:W-:Y:S01]  /*34c0*/  LDS R33, [R32+0xc00] ;  /* 0x000c000020217984 */ /* 0x000fe20000000800 */
[----:B---3--:R-:W-:Y:S01]  /*34d0*/  FADD R35, -R12, R27 ;  /* 0x0000001b0c237221 */ /* 0x008fe20000000100 */
[-C--:B------:R-:W-:Y:S01]  /*34e0*/  FMUL R27, R25, R10.reuse ;  /* 0x0000000a191b7220 */ /* 0x080fe20000400000 */
[----:B------:R-:W-:Y:S02]  /*34f0*/  SHF.L.U64.HI R25, R37, 0x1, R44 ;  /* 0x0000000125197819 */ /* 0x000fe4000001022c */
[----:B------:R-:W-:Y:S01]  /*3500*/  FMUL R42, R35, R10 ;  /* 0x0000000a232a7220 */ /* 0x000fe20000400000 */
[----:B------:R-:W-:-:S04]  /*3510*/  SHF.L.U32 R37, R37, 0x1, RZ ;  /* 0x0000000125257819 */ /* 0x000fc800000006ff */
[----:B------:R-:W-:Y:S02]  /*3520*/  F2FP.F16.F32.PACK_AB R27, R42, R27 ;  /* 0x0000001b2a1b723e */ /* 0x000fe400000000ff */
[----:B------:R-:W-:-:S04]  /*3530*/  LOP3.LUT R42, R37, 0xfffffff8, RZ, 0xc0, !PT ;  /* 0xfffffff8252a7812 */ /* 0x000fc800078ec0ff */
[----:B------:R-:W-:-:S04]  /*3540*/  IADD3 R42, P0, PT, R42, UR4, RZ ;  /* 0x000000042a2a7c10 */ /* 0x000fc8000ff1e0ff */
[----:B------:R-:W-:Y:S02]  /*3550*/  IADD3.X R43, PT, PT, R25, UR5, RZ, P0, !PT ;  /* 0x00000005192b7c10 */ /* 0x000fe400087fe4ff */
[----:B------:R-:W0:Y:S01]  /*3560*/  LDS R25, [R24+0xc00] ;  /* 0x000c000018197984 */ /* 0x000e220000000800 */
[----:B-----5:R-:W-:Y:S02]  /*3570*/  HFMA2 R34, R34, R28, R30 ;  /* 0x0000001c22227231 */ /* 0x020fe4000000001e */
[----:B------:R-:W-:Y:S02]  /*3580*/  HFMA2 R35, R27, R29, R31 ;  /* 0x0000001d1b237231 */ /* 0x000fe4000000001f */
[----:B------:R-:W1:Y:S04]  /*3590*/  LDS R27, [R26+0xc00] ;  /* 0x000c00001a1b7984 */ /* 0x000e680000000800 */
[----:B------:R2:W-:Y:S04]  /*35a0*/  STG.E.64 desc[UR8][R42.64], R34 ;  /* 0x000000222a007986 */ /* 0x0005e8000c101b08 */
[----:B------:R-:W3:Y:S04]  /*35b0*/  LDG.E.64 R28, desc[UR10][R40.64+0x1800] ;  /* 0x0018000a281c7981 */ /* 0x000ee8000c1e1b00 */
[----:B------:R-:W3:Y:S01]  /*35c0*/  LDG.E.64 R30, desc[UR12][R38.64+0x1800] ;  /* 0x0018000c261e7981 */ /* 0x000ee2000c1e1b00 */
[----:B------:R-:W-:-:S04]  /*35d0*/  IADD3 R36, P0, PT, R36, 0xc00, RZ ;  /* 0x00000c0024247810 */ /* 0x000fc80007f1e0ff */
[----:B------:R-:W-:-:S04]  /*35e0*/  IADD3.X R37, PT, PT, RZ, R15, RZ, P0, !PT ;  /* 0x0000000fff257210 */ /* 0x000fc800007fe4ff */
[----:B------:R-:W-:Y:S01]  /*35f0*/  SHF.R.S32.HI R15, RZ, 0x1f, R37 ;  /* 0x0000001fff0f7819 */ /* 0x000fe20000011425 */
[----:B0-----:R-:W-:-:S03]  /*3600*/  FADD R25, -R12, R25 ;  /* 0x000000190c197221 */ /* 0x001fc60000000100 */
[----:B--2---:R-:W-:Y:S01]  /*3610*/  LEA.HI R34, P0, R15, R36, RZ, 0x2 ;  /* 0x000000240f227211 */ /* 0x004fe200078110ff */
[----:B------:R-:W-:Y:S01]  /*3620*/  FADD R15, -R12, R13 ;  /* 0x0000000d0c0f7221 */ /* 0x000fe20000000100 */
[-C--:B------:R-:W-:Y:S02]  /*3630*/  FMUL R25, R25, R10.reuse ;  /* 0x0000000a19197220 */ /* 0x080fe40000400000 */
[----:B------:R-:W-:Y:S01]  /*3640*/  SHF.L.U32 R13, R34, 0x1, RZ ;  /* 0x00000001220d7819 */ /* 0x000fe200000006ff */
[C---:B------:R-:W-:Y:S01]  /*3650*/  FADD R33, -R12.reuse, R33 ;  /* 0x000000210c217221 */ /* 0x040fe20000000100 */
[----:B------:R-:W-:Y:S02]  /*3660*/  FMUL R26, R15, R10 ;  /* 0x0000000a0f1a7220 */ /* 0x000fe40000400000 */
[----:B------:R-:W-:Y:S01]  /*3670*/  LOP3.LUT R13, R13, 0xfffffff8, RZ, 0xc0, !PT ;  /* 0xfffffff80d0d7812 */ /* 0x000fe200078ec0ff */
[----:B-1----:R-:W-:-:S04]  /*3680*/  FADD R27, -R12, R27 ;  /* 0x0000001b0c1b7221 */ /* 0x002fc80000000100 */
[----:B------:R-:W-:Y:S01]  /*3690*/  FMUL R24, R27, R10 ;  /* 0x0000000a1b187220 */ /* 0x000fe20000400000 */
[----:B------:R-:W-:Y:S01]  /*36a0*/  IMAD.X R27, RZ, RZ, R37, P0 ;  /* 0x000000ffff1b7224 */ /* 0x000fe200000e0625 */
[----:B------:R-:W-:-:S03]  /*36b0*/  IADD3 R14, PT, PT, R14, 0x400, RZ ;  /* 0x000004000e0e7810 */ /* 0x000fc60007ffe0ff */
[----:B------:R-:W-:Y:S02]  /*36c0*/  F2FP.F16.F32.PACK_AB R15, R24, R25 ;  /* 0x00000019180f723e */ /* 0x000fe400000000ff */
[----:B------:R-:W-:Y:S02]  /*36d0*/  SHF.L.U64.HI R27, R34, 0x1, R27 ;  /* 0x00000001221b7819 */ /* 0x000fe4000001021b */
[----:B------:R-:W-:Y:S01]  /*36e0*/  IADD3 R24, P0, PT, R13, UR4, RZ ;  /* 0x000000040d187c10 */ /* 0x000fe2000ff1e0ff */
[----:B------:R-:W-:-:S03]  /*36f0*/  FMUL R33, R33, R10 ;  /* 0x0000000a21217220 */ /* 0x000fc60000400000 */
[----:B------:R-:W-:Y:S02]  /*3700*/  IADD3.X R25, PT, PT, R27, UR5, RZ, P0, !PT ;  /* 0x000000051b197c10 */ /* 0x000fe400087fe4ff */
[----:B------:R-:W-:Y:S02]  /*3710*/  ISETP.GE.AND P0, PT, R14, R7, PT ;  /* 0x000000070e00720c */ /* 0x000fe40003f06270 */
[----:B------:R-:W-:Y:S01]  /*3720*/  F2FP.F16.F32.PACK_AB R26, R26, R33 ;  /* 0x000000211a1a723e */ /* 0x000fe200000000ff */
[----:B---3--:R-:W-:-:S04]  /*3730*/  HFMA2 R28, R15, R28, R30 ;  /* 0x0000001c0f1c7231 */ /* 0x008fc8000000001e */
[----:B------:R-:W-:-:S05]  /*3740*/  HFMA2 R29, R26, R29, R31 ;  /* 0x0000001d1a1d7231 */ /* 0x000fca000000001f */
[----:B------:R0:W-:Y:S01]  /*3750*/  STG.E.64 desc[UR8][R24.64], R28 ;  /* 0x0000001c18007986 */ /* 0x0001e2000c101b08 */
[----:B------:R-:W-:Y:S05]  /*3760*/  @!P0 BRA `(.L_x_832) ;  /* 0xfffffff400dc8947 */ /* 0x000fea000383ffff */
.L_x_829:
[----:B------:R-:W-:Y:S05]  /*3770*/  BSYNC.RECONVERGENT B0 ;  /* 0x0000000000007941 */ /* 0x000fea0003800200 */
.L_x_828:
[----:B------:R-:W5:Y:S01]  /*3780*/  LDCU.64 UR4, c[0x0][0x3c0] ;  /* 0x00007800ff0477ac */ /* 0x000f620008000a00 */
[----:B------:R-:W-:-:S05]  /*3790*/  IADD3 R3, P0, PT, R2, R3, RZ ;  /* 0x0000000302037210 */ /* 0x000fca0007f1e0ff */
[----:B------:R-:W-:Y:S01]  /*37a0*/  IMAD.X R5, RZ, RZ, R5, P0 ;  /* 0x000000ffff057224 */ /* 0x000fe200000e0605 */
[----:B-----5:R-:W-:-:S04]  /*37b0*/  ISETP.GE.U32.AND P0, PT, R3, UR4, PT ;  /* 0x0000000403007c0c */ /* 0x020fc8000bf06070 */
[----:B------:R-:W-:-:S13]  /*37c0*/  ISETP.GE.AND.EX P0, PT, R5, UR5, PT, P0 ;  /* 0x0000000505007c0c */ /* 0x000fda000bf06300 */
[----:B------:R-:W-:Y:S05]  /*37d0*/  @!P0 BRA `(.L_x_833) ;  /* 0xffffffc800d88947 */ /* 0x000fea000383ffff */
[----:B------:R-:W-:Y:S05]  /*37e0*/  EXIT ;  /* 0x000000000000794d */ /* 0x000fea0003800000 */
.L_x_794:
[----:B------:R-:W-:Y:S01]  /*37f0*/  HFMA2 R12, -RZ, RZ, 0, 9.5367431640625e-07 ;  /* 0x00000010ff0c7431 */ /* 0x000fe200000001ff */
[----:B------:R-:W-:Y:S01]  /*3800*/  MOV R13, R10 ;  /* 0x0000000a000d7202 */ /* 0x000fe20000000f00 */
[----:B------:R-:W-:Y:S01]  /*3810*/  IMAD.MOV.U32 R11, RZ, RZ, 0x1f ;  /* 0x0000001fff0b7424 */ /* 0x000fe200078e00ff */
[----:B------:R-:W-:-:S07]  /*3820*/  MOV R15, 0xffffffff ;  /* 0xffffffff000f7802 */ /* 0x000fce0000000f00 */
[----:B0-2---:R-:W-:Y:S05]  /*3830*/  WARPSYNC.COLLECTIVE R15, `(.L_x_834) ;  /* 0x000000000f087348 */ /* 0x005fea0003c00000 */
[----:B------:R1:W3:Y:S02]  /*3840*/  SHFL.DOWN P6, R14, R13, R12, R11 ;  /* 0x0800000c0d0e7389 */ /* 0x0002e400000c000b */
[----:B0123--:R-:W-:Y:S05]  /*3850*/  ENDCOLLECTIVE ;  /* 0x000000000000791b */ /* 0x00ffea0003800000 */
.L_x_834:
[----:B------:R-:W-:Y:S01]  /*3860*/  IMAD.MOV.U32 R13, RZ, RZ, R25 ;  /* 0x000000ffff0d7224 */ /* 0x000fe200078e0019 */
[----:B------:R-:W-:-:S07]  /*3870*/  MOV R27, R14 ;  /* 0x0000000e001b7202 */ /* 0x000fce0000000f00 */
[----:B------:R-:W-:Y:S05]  /*3880*/  WARPSYNC.COLLECTIVE R15, `(.L_x_835) ;  /* 0x000000000f087348 */ /* 0x000fea0003c00000 */
[----:B------:R0:W1:Y:S02]  /*3890*/  SHFL.DOWN P6, R14, R13, R12, R11 ;  /* 0x0800000c0d0e7389 */ /* 0x00006400000c000b */
[----:B01----:R-:W-:Y:S05]  /*38a0*/  ENDCOLLECTIVE ;  /* 0x000000000000791b */ /* 0x003fea0003800000 */
.L_x_835:
[----:B------:R-:W-:Y:S02]  /*38b0*/  MOV R13, R24 ;  /* 0x00000018000d7202 */ /* 0x000fe40000000f00 */
[----:B------:R-:W-:-:S07]  /*38c0*/  MOV R26, R14 ;  /* 0x0000000e001a7202 */ /* 0x000fce0000000f00 */
[----:B------:R-:W-:Y:S05]  /*38d0*/  WARPSYNC.COLLECTIVE R15, `(.L_x_836) ;  /* 0x000000000f087348 */ /* 0x000fea0003c00000 */
[----:B------:R0:W1:Y:S02]  /*38e0*/  SHFL.DOWN P6, R14, R13, R12, R11 ;  /* 0x0800000c0d0e7389 */ /* 0x00006400000c000b */
[----:B01----:R-:W-:Y:S05]  /*38f0*/  ENDCOLLECTIVE ;  /* 0x000000000000791b */ /* 0x003fea0003800000 */
.L_x_836:
[----:B------:R-:W-:Y:S05]  /*3900*/  BRA `(.L_x_837) ;  /* 0xffffffd8008c7947 */ /* 0x000fea000383ffff */
.L_x_797:
[----:B------:R-:W-:Y:S01]  /*3910*/  HFMA2 R12, -RZ, RZ, 0, 4.76837158203125e-07 ;  /* 0x00000008ff0c7431 */ /* 0x000fe200000001ff */
[----:B------:R-:W-:Y:S01]  /*3920*/  BSSY B0, `(.L_x_838) ;  /* 0x0000007000007945 */ /* 0x000fe20003800000 */
[----:B------:R-:W-:Y:S01]  /*3930*/  IMAD.MOV.U32 R13, RZ, RZ, R10 ;  /* 0x000000ffff0d7224 */ /* 0x000fe200078e000a */
[----:B------:R-:W-:Y:S01]  /*3940*/  MOV R11, 0x1f ;  /* 0x0000001f000b7802 */ /* 0x000fe20000000f00 */
[----:B------:R-:W-:-:S07]  /*3950*/  IMAD.MOV.U32 R15, RZ, RZ, -0x1 ;  /* 0xffffffffff0f7424 */ /* 0x000fce00078e00ff */
[----:B-1234-:R-:W-:Y:S05]  /*3960*/  WARPSYNC.COLLECTIVE R15, `(.L_x_839) ;  /* 0x000000000f087348 */ /* 0x01efea0003c00000 */
[----:B------:R0:W0:Y:S02]  /*3970*/  SHFL.DOWN P6, R14, R13, R12, R11 ;  /* 0x0800000c0d0e7389 */ /* 0x00002400000c000b */
[----:B01234-:R-:W-:Y:S05]  /*3980*/  ENDCOLLECTIVE ;  /* 0x000000000000791b */ /* 0x01ffea0003800000 */
.L_x_839:
[----:B------:R-:W-:Y:S05]  /*3990*/  BSYNC B0 ;  /* 0x0000000000007941 */ /* 0x000fea0003800000 */
.L_x_838:
        /* <DEDUP_REMOVED lines=8> */
.L_x_840:
[----:B------:R-:W-:Y:S01]  /*3a20*/  MOV R13, R24 ;  /* 0x00000018000d7202 */ /* 0x000fe20000000f00 */
[----:B------:R-:W-:-:S07]  /*3a30*/  IMAD.MOV.U32 R26, RZ, RZ, R14 ;  /* 0x000000ffff1a7224 */ /* 0x000fce00078e000e */
[----:B------:R-:W-:Y:S05]  /*3a40*/  WARPSYNC.COLLECTIVE R15, `(.L_x_841) ;  /* 0x000000000f087348 */ /* 0x000fea0003c00000 */
[----:B------:R0:W1:Y:S02]  /*3a50*/  SHFL.DOWN P6, R14, R13, R12, R11 ;  /* 0x0800000c0d0e7389 */ /* 0x00006400000c000b */
[----:B01----:R-:W-:Y:S05]  /*3a60*/  ENDCOLLECTIVE ;  /* 0x000000000000791b */ /* 0x003fea0003800000 */
.L_x_841:
[----:B------:R-:W-:Y:S05]  /*3a70*/  BRA `(.L_x_842) ;  /* 0xffffffd8008c7947 */ /* 0x000fea000383ffff */
.L_x_800:
        /* <DEDUP_REMOVED lines=8> */
.L_x_844:
[----:B------:R-:W-:Y:S05]  /*3b00*/  BSYNC B0 ;  /* 0x0000000000007941 */ /* 0x000fea0003800000 */
.L_x_843:
[----:B------:R-:W-:Y:S01]  /*3b10*/  HFMA2 R12, -RZ, RZ, 0, 2.384185791015625e-07 ;  /* 0x00000004ff0c7431 */ /* 0x000fe200000001ff */
[----:B------:R-:W-:Y:S01]  /*3b20*/  MOV R13, R25 ;  /* 0x00000019000d7202 */ /* 0x000fe20000000f00 */
[----:B------:R-:W-:Y:S01]  /*3b30*/  IMAD.MOV.U32 R11, RZ, RZ, 0x1f ;  /* 0x0000001fff0b7424 */ /* 0x000fe200078e00ff */
[----:B------:R-:W-:Y:S01]  /*3b40*/  MOV R15, 0xffffffff ;  /* 0xffffffff000f7802 */ /* 0x000fe20000000f00 */
[----:B------:R-:W-:-:S07]  /*3b50*/  IMAD.MOV.U32 R27, RZ, RZ, R14 ;  /* 0x000000ffff1b7224 */ /* 0x000fce00078e000e */
[----:B------:R-:W-:Y:S05]  /*3b60*/  WARPSYNC.COLLECTIVE R15, `(.L_x_845) ;  /* 0x000000000f087348 */ /* 0x000fea0003c00000 */
[----:B------:R0:W1:Y:S02]  /*3b70*/  SHFL.DOWN P6, R14, R13, R12, R11 ;  /* 0x0800000c0d0e7389 */ /* 0x00006400000c000b */
[----:B01----:R-:W-:Y:S05]  /*3b80*/  ENDCOLLECTIVE ;  /* 0x000000000000791b */ /* 0x003fea0003800000 */
.L_x_845:
[----:B------:R-:W-:Y:S01]  /*3b90*/  IMAD.MOV.U32 R13, RZ, RZ, R24 ;  /* 0x000000ffff0d7224 */ /* 0x000fe200078e0018 */
[----:B------:R-:W-:-:S07]  /*3ba0*/  MOV R26, R14 ;  /* 0x0000000e001a7202 */ /* 0x000fce0000000f00 */
[----:B------:R-:W-:Y:S05]  /*3bb0*/  WARPSYNC.COLLECTIVE R15, `(.L_x_846) ;  /* 0x000000000f087348 */ /* 0x000fea0003c00000 */
[----:B------:R0:W1:Y:S02]  /*3bc0*/  SHFL.DOWN P6, R14, R13, R12, R11 ;  /* 0x0800000c0d0e7389 */ /* 0x00006400000c000b */
[----:B01----:R-:W-:Y:S05]  /*3bd0*/  ENDCOLLECTIVE ;  /* 0x000000000000791b */ /* 0x003fea0003800000 */
.L_x_846:
[----:B------:R-:W-:Y:S05]  /*3be0*/  BRA `(.L_x_847) ;  /* 0xffffffd8008c7947 */ /* 0x000fea000383ffff */
.L_x_803:
        /* <DEDUP_REMOVED lines=8> */
.L_x_849:
[----:B------:R-:W-:Y:S05]  /*3c70*/  BSYNC B0 ;  /* 0x0000000000007941 */ /* 0x000fea0003800000 */
.L_x_848:
        /* <DEDUP_REMOVED lines=8> */
.L_x_850:
[----:B------:R-:W-:Y:S02]  /*3d00*/  MOV R13, R24 ;  /* 0x00000018000d7202 */ /* 0x000fe40000000f00 */
[----:B------:R-:W-:-:S07]  /*3d10*/  MOV R26, R14 ;  /* 0x0000000e001a7202 */ /* 0x000fce0000000f00 */
[----:B------:R-:W-:Y:S05]  /*3d20*/  WARPSYNC.COLLECTIVE R15, `(.L_x_851) ;  /* 0x000000000f087348 */ /* 0x000fea0003c00000 */
[----:B------:R0:W1:Y:S02]  /*3d30*/  SHFL.DOWN P6, R14, R13, R12, R11 ;  /* 0x0800000c0d0e7389 */ /* 0x00006400000c000b */
[----:B01----:R-:W-:Y:S05]  /*3d40*/  ENDCOLLECTIVE ;  /* 0x000000000000791b */ /* 0x003fea0003800000 */
.L_x_851:
[----:B------:R-:W-:Y:S05]  /*3d50*/  BRA `(.L_x_852) ;  /* 0xffffffd8008c7947 */ /* 0x000fea000383ffff */
.L_x_806:
        /* <DEDUP_REMOVED lines=8> */
.L_x_854:
[----:B------:R-:W-:Y:S05]  /*3de0*/  BSYNC B0 ;  /* 0x0000000000007941 */ /* 0x000fea0003800000 */
.L_x_853:
        /* <DEDUP_REMOVED lines=8> */
.L_x_855:
[----:B------:R-:W-:Y:S01]  /*3e70*/  MOV R13, R24 ;  /* 0x00000018000d7202 */ /* 0x000fe20000000f00 */
[----:B------:R-:W-:-:S07]  /*3e80*/  IMAD.MOV.U32 R26, RZ, RZ, R14 ;  /* 0x000000ffff1a7224 */ /* 0x000fce00078e000e */
[----:B------:R-:W-:Y:S05]  /*3e90*/  WARPSYNC.COLLECTIVE R15, `(.L_x_856) ;  /* 0x000000000f087348 */ /* 0x000fea0003c00000 */
[----:B------:R0:W1:Y:S02]  /*3ea0*/  SHFL.DOWN P6, R14, R13, R12, R11 ;  /* 0x0800000c0d0e7389 */ /* 0x00006400000c000b */
[----:B01----:R-:W-:Y:S05]  /*3eb0*/  ENDCOLLECTIVE ;  /* 0x000000000000791b */ /* 0x003fea0003800000 */
.L_x_856:
[----:B------:R-:W-:Y:S05]  /*3ec0*/  BRA `(.L_x_857) ;  /* 0xffffffd8008c7947 */ /* 0x000fea000383ffff */
.L_x_809:
[----:B------:R-:W-:Y:S01]  /*3ed0*/  MOV R15, 0xffffffff ;  /* 0xffffffff000f7802 */ /* 0x000fe20000000f00 */
[----:B0-----:R-:W-:Y:S01]  /*3ee0*/  IMAD.MOV.U32 R13, RZ, RZ, R24 ;  /* 0x000000ffff0d7224 */ /* 0x001fe200078e0018 */
[----:B------:R-:W-:Y:S02]  /*3ef0*/  MOV R12, 0x10 ;  /* 0x00000010000c7802 */ /* 0x000fe40000000f00 */
[----:B------:R-:W-:-:S07]  /*3f00*/  MOV R11, 0x1f ;  /* 0x0000001f000b7802 */ /* 0x000fce0000000f00 */
[----:B-1234-:R-:W-:Y:S05]  /*3f10*/  WARPSYNC.COLLECTIVE R15, `(.L_x_858) ;  /* 0x000000000f087348 */ /* 0x01efea0003c00000 */
[----:B------:R-:W-:Y:S01]  /*3f20*/  NOP ;  /* 0x0000000000007918 */ /* 0x000fe20000000000 */
[----:B-1234-:R-:W-:Y:S05]  /*3f30*/  ENDCOLLECTIVE ;  /* 0x000000000000791b */ /* 0x01efea0003800000 */
.L_x_858:
[----:B------:R-:W-:Y:S05]  /*3f40*/  WARPSYNC.COLLECTIVE R15, `(.L_x_859) ;  /* 0x000000000f087348 */ /* 0x000fea0003c00000 */
[----:B------:R0:W1:Y:S02]  /*3f50*/  SHFL.DOWN P6, R14, R13, R12, R11 ;  /* 0x0800000c0d0e7389 */ /* 0x00006400000c000b */
[----:B01----:R-:W-:Y:S05]  /*3f60*/  ENDCOLLECTIVE ;  /* 0x000000000000791b */ /* 0x003fea0003800000 */
.L_x_859:
[----:B------:R-:W-:Y:S01]  /*3f70*/  MOV R13, R25 ;  /* 0x00000019000d7202 */ /* 0x000fe20000000f00 */
[----:B------:R-:W-:-:S07]  /*3f80*/  IMAD.MOV.U32 R27, RZ, RZ, R14 ;  /* 0x000000ffff1b7224 */ /* 0x000fce00078e000e */
[----:B------:R-:W-:Y:S05]  /*3f90*/  WARPSYNC.COLLECTIVE R15, `(.L_x_860) ;  /* 0x000000000f087348 */ /* 0x000fea0003c00000 */
[----:B------:R0:W1:Y:S02]  /*3fa0*/  SHFL.DOWN P6, R14, R13, R12, R11 ;  /* 0x0800000c0d0e7389 */ /* 0x00006400000c000b */
[----:B01----:R-:W-:Y:S05]  /*3fb0*/  ENDCOLLECTIVE ;  /* 0x000000000000791b */ /* 0x003fea0003800000 */
.L_x_860:
[----:B------:R-:W-:Y:S01]  /*3fc0*/  IMAD.MOV.U32 R13, RZ, RZ, R10 ;  /* 0x000000ffff0d7224 */ /* 0x000fe200078e000a */
[----:B------:R-:W-:-:S07]  /*3fd0*/  MOV R26, R14 ;  /* 0x0000000e001a7202 */ /* 0x000fce0000000f00 */
[----:B------:R-:W-:Y:S05]  /*3fe0*/  WARPSYNC.COLLECTIVE R15, `(.L_x_861) ;  /* 0x000000000f087348 */ /* 0x000fea0003c00000 */
[----:B------:R0:W1:Y:S02]  /*3ff0*/  SHFL.DOWN P6, R14, R13, R12, R11 ;  /* 0x0800000c0d0e7389 */ /* 0x00006400000c000b */
[----:B01----:R-:W-:Y:S05]  /*4000*/  ENDCOLLECTIVE ;  /* 0x000000000000791b */ /* 0x003fea0003800000 */
.L_x_861:
[----:B------:R-:W-:Y:S05]  /*4010*/  BRA `(.L_x_862) ;  /* 0xffffffdc00007947 */ /* 0x000fea000383ffff */
.L_x_812:
[----:B------:R-:W-:Y:S01]  /*4020*/  HFMA2 R12, -RZ, RZ, 0, 4.76837158203125e-07 ;  /* 0x00000008ff0c7431 */ /* 0x000fe200000001ff */
[----:B------:R-:W-:Y:S01]  /*4030*/  BSSY B0, `(.L_x_863) ;  /* 0x0000007000007945 */ /* 0x000fe20003800000 */
[----:B------:R-:W-:Y:S01]  /*4040*/  MOV R13, R24 ;  /* 0x00000018000d7202 */ /* 0x000fe20000000f00 */
[----:B------:R-:W-:Y:S01]  /*4050*/  IMAD.MOV.U32 R11, RZ, RZ, 0x1f ;  /* 0x0000001fff0b7424 */ /* 0x000fe200078e00ff */
[----:B------:R-:W-:-:S07]  /*4060*/  MOV R15, 0xffffffff ;  /* 0xffffffff000f7802 */ /* 0x000fce0000000f00 */
[----:B0123--:R-:W-:Y:S05]  /*4070*/  WARPSYNC.COLLECTIVE R15, `(.L_x_864) ;  /* 0x000000000f087348 */ /* 0x00ffea0003c00000 */
[----:B------:R4:W0:Y:S02]  /*4080*/  SHFL.DOWN P6, R14, R13, R12, R11 ;  /* 0x0800000c0d0e7389 */ /* 0x00082400000c000b */
[----:B01234-:R-:W-:Y:S05]  /*4090*/  ENDCOLLECTIVE ;  /* 0x000000000000791b */ /* 0x01ffea0003800000 */
.L_x_864:
[----:B------:R-:W-:Y:S05]  /*40a0*/  BSYNC B0 ;  /* 0x0000000000007941 */ /* 0x000fea0003800000 */
.L_x_863:
        /* <DEDUP_REMOVED lines=8> */
.L_x_865:
[----:B------:R-:W-:Y:S02]  /*4130*/  MOV R13, R10 ;  /* 0x0000000a000d7202 */ /* 0x000fe40000000f00 */
[----:B------:R-:W-:-:S07]  /*4140*/  MOV R26, R14 ;  /* 0x0000000e001a7202 */ /* 0x000fce0000000f00 */
[----:B------:R-:W-:Y:S05]  /*4150*/  WARPSYNC.COLLECTIVE R15, `(.L_x_866) ;  /* 0x000000000f087348 */ /* 0x000fea0003c00000 */
[----:B------:R0:W1:Y:S02]  /*4160*/  SHFL.DOWN P6, R14, R13, R12, R11 ;  /* 0x0800000c0d0e7389 */ /* 0x00006400000c000b */
[----:B01----:R-:W-:Y:S05]  /*4170*/  ENDCOLLECTIVE ;  /* 0x000000000000791b */ /* 0x003fea0003800000 */
.L_x_866:
[----:B------:R-:W-:Y:S05]  /*4180*/  BRA `(.L_x_867) ;  /* 0xffffffdc00007947 */ /* 0x000fea000383ffff */
.L_x_815:
        /* <DEDUP_REMOVED lines=8> */
.L_x_869:
[----:B------:R-:W-:Y:S05]  /*4210*/  BSYNC B0 ;  /* 0x0000000000007941 */ /* 0x000fea0003800000 */
.L_x_868:
        /* <DEDUP_REMOVED lines=8> */
.L_x_870:
[----:B------:R-:W-:Y:S01]  /*42a0*/  MOV R13, R10 ;  /* 0x0000000a000d7202 */ /* 0x000fe20000000f00 */
[----:B------:R-:W-:-:S07]  /*42b0*/  IMAD.MOV.U32 R26, RZ, RZ, R14 ;  /* 0x000000ffff1a7224 */ /* 0x000fce00078e000e */
[----:B------:R-:W-:Y:S05]  /*42c0*/  WARPSYNC.COLLECTIVE R15, `(.L_x_871) ;  /* 0x000000000f087348 */ /* 0x000fea0003c00000 */
[----:B------:R0:W1:Y:S02]  /*42d0*/  SHFL.DOWN P6, R14, R13, R12, R11 ;  /* 0x0800000c0d0e7389 */ /* 0x00006400000c000b */
[----:B01----:R-:W-:Y:S05]  /*42e0*/  ENDCOLLECTIVE ;  /* 0x000000000000791b */ /* 0x003fea0003800000 */
.L_x_871:
[----:B------:R-:W-:Y:S05]  /*42f0*/  BRA `(.L_x_872) ;  /* 0xffffffdc00007947 */ /* 0x000fea000383ffff */
.L_x_818:
        /* <DEDUP_REMOVED lines=8> */
.L_x_874:
[----:B------:R-:W-:Y:S05]  /*4380*/  BSYNC B0 ;  /* 0x0000000000007941 */ /* 0x000fea0003800000 */
.L_x_873:
        /* <DEDUP_REMOVED lines=8> */
.L_x_875:
[----:B------:R-:W-:Y:S01]  /*4410*/  IMAD.MOV.U32 R13, RZ, RZ, R10 ;  /* 0x000000ffff0d7224 */ /* 0x000fe200078e000a */
[----:B------:R-:W-:-:S07]  /*4420*/  MOV R26, R14 ;  /* 0x0000000e001a7202 */ /* 0x000fce0000000f00 */
[----:B------:R-:W-:Y:S05]  /*4430*/  WARPSYNC.COLLECTIVE R15, `(.L_x_876) ;  /* 0x000000000f087348 */ /* 0x000fea0003c00000 */
[----:B------:R0:W1:Y:S02]  /*4440*/  SHFL.DOWN P6, R14, R13, R12, R11 ;  /* 0x0800000c0d0e7389 */ /* 0x00006400000c000b */
[----:B01----:R-:W-:Y:S05]  /*4450*/  ENDCOLLECTIVE ;  /* 0x000000000000791b */ /* 0x003fea0003800000 */
.L_x_876:
[----:B------:R-:W-:Y:S05]  /*4460*/  BRA `(.L_x_877) ;  /* 0xffffffdc00007947 */ /* 0x000fea000383ffff */
.L_x_821:
        /* <DEDUP_REMOVED lines=8> */
.L_x_879:
[----:B------:R-:W-:Y:S05]  /*44f0*/  BSYNC B0 ;  /* 0x0000000000007941 */ /* 0x000fea0003800000 */
.L_x_878:
        /* <DEDUP_REMOVED lines=8> */
.L_x_880:
[----:B------:R-:W-:Y:S02]  /*4580*/  MOV R13, R10 ;  /* 0x0000000a000d7202 */ /* 0x000fe40000000f00 */
[----:B------:R-:W-:-:S07]  /*4590*/  MOV R26, R14 ;  /* 0x0000000e001a7202 */ /* 0x000fce0000000f00 */
[----:B------:R-:W-:Y:S05]  /*45a0*/  WARPSYNC.COLLECTIVE R15, `(.L_x_881) ;  /* 0x000000000f087348 */ /* 0x000fea0003c00000 */
[----:B------:R0:W1:Y:S02]  /*45b0*/  SHFL.DOWN P6, R14, R13, R12, R11 ;  /* 0x0800000c0d0e7389 */ /* 0x00006400000c000b */
[----:B01----:R-:W-:Y:S05]  /*45c0*/  ENDCOLLECTIVE ;  /* 0x000000000000791b */ /* 0x003fea0003800000 */
.L_x_881:
[----:B------:R-:W-:Y:S05]  /*45d0*/  BRA `(.L_x_882) ;  /* 0xffffffdc00007947 */ /* 0x000fea000383ffff */
.L_x_883:
        /* <DEDUP_REMOVED lines=10> */
.L_x_7484:


//--------------------- .text._Z22LayerNormBlockSMemImplI19BiasAddResidualLoadI6__halffE11AffineStoreIfS1_EfLi4ELi512EEvT_T0_lldPT1_S8_ --------------------------
	.section	.text._Z22LayerNormBlockSMemImplI19BiasAddResidualLoadI6__halffE11AffineStoreIfS1_EfLi4ELi512EEvT_T0_lldPT1_S8_,"ax",@progbits
	.align	128
        .global         _Z22LayerNormBlockSMemImplI19BiasAddResidualLoadI6__halffE11AffineStoreIfS1_EfLi4ELi512EEvT_T0_lldPT1_S8_
        .type           _Z22LayerNormBlockSMemImplI19BiasAddResidualLoadI6__halffE11AffineStoreIfS1_EfLi4ELi512EEvT_T0_lldPT1_S8_,@function
        .size           _Z22LayerNormBlockSMemImplI19BiasAddResidualLoadI6__halffE11AffineStoreIfS1_EfLi4ELi512EEvT_T0_lldPT1_S8_,(.L_x_7485 - _Z22LayerNormBlockSMemImplI19BiasAddResidualLoadI6__halffE11AffineStoreIfS1_EfLi4ELi512EEvT_T0_lldPT1_S8_)
        .other          _Z22LayerNormBlockSMemImplI19BiasAddResidualLoadI6__halffE11AffineStoreIfS1_EfLi4ELi512EEvT_T0_lldPT1_S8_,@"STO_CUDA_ENTRY STV_DEFAULT"
_Z22LayerNormBlockSMemImplI19BiasAddResidualLoadI6__halffE11AffineStoreIfS1_EfLi4ELi512EEvT_T0_lldPT1_S8_:
.text._Z22LayerNormBlockSMemImplI19BiasAddResidualLoadI6__halffE11AffineStoreIfS1_EfLi4ELi512EEvT_T0_lldPT1_S8_:
        /* <DEDUP_REMOVED lines=20> */
.L_x_884:
        /* <DEDUP_REMOVED lines=32> */
.L_x_929:
        /* <DEDUP_REMOVED lines=75> */
.L_x_888:
[----:B------:R-:W-:Y:S05]  /*07f0*/  BSYNC.RECONVERGENT B1 ;  /* 0x0000000000017941 */ /* 0x000fea0003800200 */
.L_x_887:
[----:B------:R-:W-:Y:S01]  /*0800*/  MOV R24, 0x40800000 ;  /* 0x4080000000187802 */ /* 0x000fe20000000f00 */
[----:B------:R-:W-:Y:S06]  /*0810*/  @!P2 BRA `(.L_x_886) ;  /* 0x0000000800b0a947 */ /* 0x000fec0003800000 */
[----:B------:R-:W1:Y:S01]  /*0820*/  S2UR UR5, SR_CgaCtaId ;  /* 0x00000000000579c3 */ /* 0x000e620000008800 */
[----:B------:R-:W-:Y:S01]  /*0830*/  UMOV UR4, 0x400 ;  /* 0x0000040000047882 */ /* 0x000fe20000000000 */
[----:B------:R-:W-:Y:S01]  /*0840*/  IMAD.MOV.U32 R14, RZ, RZ, R12 ;  /* 0x000000ffff0e7224 */ /* 0x000fe200078e000c */
[----:B------:R-:W-:Y:S01]  /*0850*/  UIADD3 UR4, UPT, UPT, UR4, 0x190, URZ ;  /* 0x0000019004047890 */ /* 0x000fe2000fffe0ff */
[----:B------:R-:W-:Y:S01]  /*0860*/  IMAD.WIDE.U32 R12, R37, 0x8, R16 ;  /* 0x00000008250c7825 */ /* 0x000fe200078e0010 */
[----:B------:R-:W-:-:S03]  /*0870*/  MOV R24, R26 ;  /* 0x0000001a00187202 */ /* 0x000fc60000000f00 */
[----:B------:R-:W-:-:S04]  /*0880*/  IMAD.WIDE.U32 R38, R37, 0x4, R14 ;  /* 0x0000000425267825 */ /* 0x000fc800078e000e */
[----:B------:R-:W-:Y:S01]  /*0890*/  IMAD.MOV.U32 R15, RZ, RZ, R13 ;  /* 0x000000ffff0f7224 */ /* 0x000fe200078e000d */
[----:B------:R-:W-:Y:S01]  /*08a0*/  MOV R11, R39 ;  /* 0x00000027000b7202 */ /* 0x000fe20000000f00 */
[----:B-1----:R-:W-:-:S06]  /*08b0*/  ULEA UR4, UR5, UR4, 0x18 ;  /* 0x0000000405047291 */ /* 0x002fcc000f8ec0ff */
[----:B------:R-:W-:-:S04]  /*08c0*/  LEA R36, R37, UR4, 0x2 ;  /* 0x0000000425247c11 */ /* 0x000fc8000f8e10ff */
[----:B------:R-:W-:-:S07]  /*08d0*/  IADD3 R36, PT, PT, R36, 0x800, RZ ;  /* 0x0000080024247810 */ /* 0x000fce0007ffe0ff */
.L_x_889:
[----:B------:R-:W1:Y:S01]  /*08e0*/  LDCU.64 UR4, c[0x0][0x380] ;  /* 0x00007000ff0477ac */ /* 0x000e620008000a00 */
[----:B------:R-:W-:Y:S02]  /*08f0*/  SHF.R.S32.HI R13, RZ, 0x1f, R11 ;  /* 0x0000001fff0d7819 */ /* 0x000fe4000001140b */
[C---:B--2---:R-:W-:Y:S01]  /*0900*/  R2UR UR8, R8.reuse ;  /* 0x00000000080872ca */ /* 0x044fe200000e0000 */
[----:B------:R-:W2:Y:S01]  /*0910*/  LDCU.64 UR6, c[0x0][0x390] ;  /* 0x00007200ff0677ac */ /* 0x000ea20008000a00 */
[----:B------:R-:W-:Y:S02]  /*0920*/  LEA.HI R13, P2, R13, R38, RZ, 0x2 ;  /* 0x000000260d0d7211 */ /* 0x000fe400078510ff */
[----:B------:R-:W-:Y:S02]  /*0930*/  R2UR UR9, R9 ;  /* 0x00000000090972ca */ /* 0x000fe400000e0000 */
[----:B------:R-:W-:Y:S01]  /*0940*/  IADD3.X R14, PT, PT, RZ, R11, RZ, P2, !PT ;  /* 0x0000000bff0e7210 */ /* 0x000fe200017fe4ff */
[----:B------:R-:W-:Y:S01]  /*0950*/  IMAD.SHL.U32 R26, R13, 0x2, RZ ;  /* 0x000000020d1a7824 */ /* 0x000fe200078e00ff */
[----:B------:R-:W-:-:S02]  /*0960*/  R2UR UR12, R8 ;  /* 0x00000000080c72ca */ /* 0x000fc400000e0000 */
[----:B------:R-:W-:Y:S02]  /*0970*/  R2UR UR13, R9 ;  /* 0x00000000090d72ca */ /* 0x000fe400000e0000 */
[----:B------:R-:W-:Y:S02]  /*0980*/  LOP3.LUT R26, R26, 0xfffffff8, RZ, 0xc0, !PT ;  /* 0xfffffff81a1a7812 */ /* 0x000fe400078ec0ff */
        /* <DEDUP_REMOVED lines=12> */
[----:B------:R1:W4:Y:S02]  /*0a50*/  LDG.E.64 R34, desc[UR10][R12.64] ;  /* 0x0000000a0c227981 */ /* 0x000324000c1e1b00 */
[----:B------:R-:W-:-:S05]  /*0a60*/  IMAD.X R15, RZ, RZ, R11, P2 ;  /* 0x000000ffff0f7224 */ /* 0x000fca00010e060b */
[----:B------:R-:W-:-:S04]  /*0a70*/  SHF.R.S32.HI R33, RZ, 0x1f, R15 ;  /* 0x0000001fff217819 */ /* 0x000fc8000001140f */
[----:B------:R-:W-:-:S04]  /*0a80*/  LEA.HI R33, P2, R33, R14, RZ, 0x2 ;  /* 0x0000000e21217211 */ /* 0x000fc800078510ff */
[C---:B------:R-:W-:Y:S02]  /*0a90*/  SHF.L.U32 R32, R33.reuse, 0x1, RZ ;  /* 0x0000000121207819 */ /* 0x040fe400000006ff */
[----:B------:R-:W-:Y:S02]  /*0aa0*/  IADD3.X R14, PT, PT, RZ, R15, RZ, P2, !PT ;  /* 0x0000000fff0e7210 */ /* 0x000fe400017fe4ff */
[----:B------:R-:W-:Y:S02]  /*0ab0*/  LOP3.LUT R32, R32, 0xfffffff8, RZ, 0xc0, !PT ;  /* 0xfffffff820207812 */ /* 0x000fe400078ec0ff */
[----:B------:R-:W-:Y:S02]  /*0ac0*/  SHF.L.U64.HI R33, R33, 0x1, R14 ;  /* 0x0000000121217819 */ /* 0x000fe4000001020e */
[C---:B------:R-:W-:Y:S02]  /*0ad0*/  IADD3 R14, P2, PT, R32.reuse, UR4, RZ ;  /* 0x00000004200e7c10 */ /* 0x040fe4000ff5e0ff */
[----:B------:R-:W-:-:S02]  /*0ae0*/  IADD3 R32, P3, PT, R32, UR6, RZ ;  /* 0x0000000620207c10 */ /* 0x000fc4000ff7e0ff */
        /* <DEDUP_REMOVED lines=9> */
[----:B------:R-:W-:Y:S01]  /*0b80*/  VIADD R37, R37, 0x400 ;  /* 0x0000040025257836 */ /* 0x000fe20000000000 */
        /* <DEDUP_REMOVED lines=112> */
[----:B---3--:R-:W-:Y:S01]  /*1290*/  IADD3.X R15, PT, PT, RZ, R13, RZ, P4, !PT ;  /* 0x0000000dff0f7210 */ /* 0x008fe200027fe4ff */
[----:B------:R-:W-:Y:S01]  /*12a0*/  VIADD R36, R36, 0x1000 ;  /* 0x0000100024247836 */ /* 0x000fe20000000000 */
[----:B------:R-:W-:Y:S01]  /*12b0*/  IADD3.X R11, PT, PT, RZ, R11, RZ, P3, !PT ;  /* 0x0000000bff0b7210 */ /* 0x000fe20001ffe4ff */
[----:B------:R-:W-:Y:S01]  /*12c0*/  FFMA R25, R28, R25, R29 ;  /* 0x000000191c197223 */ /* 0x000fe2000000001d */
[----:B----4-:R-:W-:Y:S06]  /*12d0*/  @!P2 BRA `(.L_x_889) ;  /* 0xfffffff40080a947 */ /* 0x010fec000383ffff */
.L_x_886:
[----:B------:R-:W-:Y:S05]  /*12e0*/  BSYNC.RECONVERGENT B0 ;  /* 0x0000000000007941 */ /* 0x000fea0003800200 */
.L_x_885:
[----:B------:R-:W-:-:S03]  /*12f0*/  UMOV UR4, 0xffffffff ;  /* 0xffffffff00047882 */ /* 0x000fc60000000000 */
[----:B------:R-:W-:Y:S05]  /*1300*/  BRA.DIV UR4, `(.L_x_890) ;  /* 0x0000002604387947 */ /* 0x000fea000b800000 */
[----:B------:R1:W3:Y:S04]  /*1310*/  SHFL.DOWN PT, R27, R10, 0x10, 0x1f ;  /* 0x0a001f000a1b7f89 */ /* 0x0002e800000e0000 */
[----:B------:R1:W4:Y:S04]  /*1320*/  SHFL.DOWN PT, R26, R25, 0x10, 0x1f ;  /* 0x0a001f00191a7f89 */ /* 0x00032800000e0000 */
[----:B------:R1:W0:Y:S02]  /*1330*/  SHFL.DOWN PT, R14, R24, 0x10, 0x1f ;  /* 0x0a001f00180e7f89 */ /* 0x00022400000e0000 */
.L_x_933:
        /* <DEDUP_REMOVED lines=17> */
.L_x_892:
[----:B------:R-:W-:Y:S05]  /*1450*/  BSYNC.RECONVERGENT B0 ;  /* 0x0000000000007941 */ /* 0x000fea0003800200 */
.L_x_891:
[----:B------:R-:W-:-:S03]  /*1460*/  UMOV UR4, 0xffffffff ;  /* 0xffffffff00047882 */ /* 0x000fc60000000000 */
[----:B------:R-:W-:Y:S05]  /*1470*/  BRA.DIV UR4, `(.L_x_893) ;  /* 0x0000002604247947 */ /* 0x000fea000b800000 */
[----:B---3--:R0:W3:Y:S04]  /*1480*/  SHFL.DOWN PT, R27, R10, 0x8, 0x1f ;  /* 0x09001f000a1b7f89 */ /* 0x0080e800000e0000 */
[----:B----4-:R0:W4:Y:S04]  /*1490*/  SHFL.DOWN PT, R26, R25, 0x8, 0x1f ;  /* 0x09001f00191a7f89 */ /* 0x01012800000e0000 */
[----:B------:R0:W0:Y:S02]  /*14a0*/  SHFL.DOWN PT, R14, R24, 0x8, 0x1f ;  /* 0x09001f00180e7f89 */ /* 0x00002400000e0000 */
.L_x_938:
        /* <DEDUP_REMOVED lines=17> */
.L_x_895:
[----:B------:R-:W-:Y:S05]  /*15c0*/  BSYNC.RECONVERGENT B0 ;  /* 0x0000000000007941 */ /* 0x000fea0003800200 */
.L_x_894:
[----:B------:R-:W-:-:S03]  /*15d0*/  UMOV UR4, 0xffffffff ;  /* 0xffffffff00047882 */ /* 0x000fc60000000000 */
[----:B------:R-:W-:Y:S05]  /*15e0*/  BRA.DIV UR4, `(.L_x_896) ;  /* 0x0000002604247947 */ /* 0x000fea000b800000 */
[----:B---3--:R0:W3:Y:S04]  /*15f0*/  SHFL.DOWN PT, R27, R10, 0x4, 0x1f ;  /* 0x08801f000a1b7f89 */ /* 0x0080e800000e0000 */
[----:B----4-:R0:W4:Y:S04]  /*1600*/  SHFL.DOWN PT, R26, R25, 0x4, 0x1f ;  /* 0x08801f00191a7f89 */ /* 0x01012800000e0000 */
[----:B------:R0:W0:Y:S02]  /*1610*/  SHFL.DOWN PT, R14, R24, 0x4, 0x1f ;  /* 0x08801f00180e7f89 */ /* 0x00002400000e0000 */
.L_x_943:
        /* <DEDUP_REMOVED lines=17> */
.L_x_898:
[----:B------:R-:W-:Y:S05]  /*1730*/  BSYNC.RECONVERGENT B0 ;  /* 0x0000000000007941 */ /* 0x000fea0003800200 */
.L_x_897:
[----:B------:R-:W-:-:S03]  /*1740*/  UMOV UR4, 0xffffffff ;  /* 0xffffffff00047882 */ /* 0x000fc60000000000 */
[----:B------:R-:W-:Y:S05]  /*1750*/  BRA.DIV UR4, `(.L_x_899) ;  /* 0x0000002604247947 */ /* 0x000fea000b800000 */
[----:B---3--:R0:W3:Y:S04]  /*1760*/  SHFL.DOWN PT, R27, R10, 0x2, 0x1f ;  /* 0x08401f000a1b7f89 */ /* 0x0080e800000e0000 */
[----:B----4-:R0:W4:Y:S04]  /*1770*/  SHFL.DOWN PT, R26, R25, 0x2, 0x1f ;  /* 0x08401f00191a7f89 */ /* 0x01012800000e0000 */
[----:B------:R0:W0:Y:S02]  /*1780*/  SHFL.DOWN PT, R14, R24, 0x2, 0x1f ;  /* 0x08401f00180e7f89 */ /* 0x00002400000e0000 */
.L_x_948:
        /* <DEDUP_REMOVED lines=17> */
.L_x_901:
[----:B------:R-:W-:Y:S05]  /*18a0*/  BSYNC.RECONVERGENT B0 ;  /* 0x0000000000007941 */ /* 0x000fea0003800200 */
.L_x_900:
[----:B------:R-:W-:-:S03]  /*18b0*/  UMOV UR4, 0xffffffff ;  /* 0xffffffff00047882 */ /* 0x000fc60000000000 */
[----:B------:R-:W-:Y:S05]  /*18c0*/  BRA.DIV UR4, `(.L_x_902) ;  /* 0x0000002604247947 */ /* 0x000fea000b800000 */
[----:B---3--:R0:W3:Y:S04]  /*18d0*/  SHFL.DOWN PT, R27, R10, 0x1, 0x1f ;  /* 0x08201f000a1b7f89 */ /* 0x0080e800000e0000 */
[----:B----4-:R0:W4:Y:S04]  /*18e0*/  SHFL.DOWN PT, R26, R25, 0x1, 0x1f ;  /* 0x08201f00191a7f89 */ /* 0x01012800000e0000 */
[----:B------:R0:W0:Y:S02]  /*18f0*/  SHFL.DOWN PT, R14, R24, 0x1, 0x1f ;  /* 0x08201f00180e7f89 */ /* 0x00002400000e0000 */
.L_x_953:
[----:B------:R-:W5:Y:S01]  /*1900*/  S2R R12, SR_CgaCtaId ;  /* 0x00000000000c7919 */ /* 0x000f620000008800 */
[----:B0-----:R-:W-:Y:S02]  /*1910*/  FSETP.NEU.AND P3, PT, R14, RZ, PT ;  /* 0x000000ff0e00720b */ /* 0x001fe40003f6d000 */
[----:B------:R-:W-:Y:S02]  /*1920*/  MOV R11, 0x400 ;  /* 0x00000400000b7802 */ /* 0x000fe40000000f00 */
[----:B------:R-:W-:Y:S02]  /*1930*/  LOP3.LUT P2, RZ, R0, 0x1f, RZ, 0xc0, !PT ;  /* 0x0000001f00ff7812 */ /* 0x000fe4000784c0ff */
[C---:B------:R-:W-:Y:S01]  /*1940*/  IADD3 R13, PT, PT, R11.reuse, 0x100, RZ ;  /* 0x000001000b0d7810 */ /* 0x040fe20007ffe0ff */
[----:B------:R-:W-:Y:S01]  /*1950*/  VIADD R15, R11, 0x80 ;  /* 0x000000800b0f7836 */ /* 0x000fe20000000000 */
[C---:B-----5:R-:W-:Y:S02]  /*1960*/  LEA R31, R12.reuse, R11, 0x18 ;  /* 0x0000000b0c1f7211 */ /* 0x060fe400078ec0ff */
[----:B------:R-:W-:-:S02]  /*1970*/  LEA R29, R12, R13, 0x18 ;  /* 0x0000000d0c1d7211 */ /* 0x000fc400078ec0ff */
        /* <DEDUP_REMOVED lines=16> */
.L_x_903:
        /* <DEDUP_REMOVED lines=22> */
[----:B-1-3--:R1:W3:Y:S01]  /*1be0*/  SHFL.DOWN PT, R27, R24, 0x10, 0x1f ;  /* 0x0a001f00181b7f89 */ /* 0x00a2e200000e0000 */
[----:B------:R-:W-:-:S03]  /*1bf0*/  NOP ;  /* 0x0000000000007918 */ /* 0x000fc60000000000 */
[----:B0---4-:R1:W0:Y:S04]  /*1c00*/  SHFL.DOWN PT, R26, R25, 0x10, 0x1f ;  /* 0x0a001f00191a7f89 */ /* 0x01122800000e0000 */
[----:B------:R1:W4:Y:S02]  /*1c10*/  SHFL.DOWN PT, R14, R10, 0x10, 0x1f ;  /* 0x0a001f000a0e7f89 */ /* 0x00032400000e0000 */
.L_x_958:
        /* <DEDUP_REMOVED lines=11> */
[----:B------:R-:W1:Y:S05]  /*1cd0*/  MUFU.RCP R13, R12 ;  /* 0x0000000c000d7308 */ /* 0x000e6a0000001000 */
[----:B------:R-:W-:-:S04]  /*1ce0*/  @!P3 FMUL R14, R14, 16777216 ;  /* 0x4b8000000e0eb820 */ /* 0x000fc80000400000 */
[----:B-1----:R-:W-:-:S04]  /*1cf0*/  FMUL R13, R13, R14 ;  /* 0x0000000e0d0d7220 */ /* 0x002fc80000400000 */
[C---:B0-----:R-:W-:Y:S01]  /*1d00*/  FFMA R26, R13.reuse, R15, R26 ;  /* 0x0000000f0d1a7223 */ /* 0x041fe2000000001a */
[----:B------:R-:W-:-:S03]  /*1d10*/  FFMA R24, R13, R27, R24 ;  /* 0x0000001b0d187223 */ /* 0x000fc60000000018 */
[----:B------:R-:W-:-:S07]  /*1d20*/  FADD R25, R25, R26 ;  /* 0x0000001a19197221 */ /* 0x000fce0000000000 */
.L_x_907:
[----:B------:R-:W-:Y:S05]  /*1d30*/  BSYNC.RECONVERGENT B0 ;  /* 0x0000000000007941 */ /* 0x000fea0003800200 */
.L_x_906:
[----:B------:R-:W-:-:S03]  /*1d40*/  UMOV UR4, 0xffffffff ;  /* 0xffffffff00047882 */ /* 0x000fc60000000000 */
[----:B------:R-:W-:Y:S05]  /*1d50*/  BRA.DIV UR4, `(.L_x_908) ;  /* 0x0000002204b07947 */ /* 0x000fea000b800000 */
[----:B---3--:R3:W4:Y:S04]  /*1d60*/  SHFL.DOWN PT, R27, R24, 0x8, 0x1f ;  /* 0x09001f00181b7f89 */ /* 0x00872800000e0000 */
[----:B0-----:R3:W0:Y:S04]  /*1d70*/  SHFL.DOWN PT, R26, R25, 0x8, 0x1f ;  /* 0x09001f00191a7f89 */ /* 0x00162800000e0000 */
[----:B------:R3:W0:Y:S02]  /*1d80*/  SHFL.DOWN PT, R14, R10, 0x8, 0x1f ;  /* 0x09001f000a0e7f89 */ /* 0x00062400000e0000 */
.L_x_963:
        /* <DEDUP_REMOVED lines=10> */
[----:B-1-3--:R-:W-:Y:S02]  /*1e30*/  MOV R10, R11 ;  /* 0x0000000b000a7202 */ /* 0x00afe40000000f00 */
[----:B------:R-:W0:Y:S05]  /*1e40*/  MUFU.RCP R13, R12 ;  /* 0x0000000c000d7308 */ /* 0x000e2a0000001000 */
[----:B------:R-:W-:-:S04]  /*1e50*/  @!P3 FMUL R14, R14, 16777216 ;  /* 0x4b8000000e0eb820 */ /* 0x000fc80000400000 */
[----:B0-----:R-:W-:-:S04]  /*1e60*/  FMUL R13, R13, R14 ;  /* 0x0000000e0d0d7220 */ /* 0x001fc80000400000 */
[C---:B------:R-:W-:Y:S01]  /*1e70*/  FFMA R26, R13.reuse, R15, R26 ;  /* 0x0000000f0d1a7223 */ /* 0x040fe2000000001a */
[----:B------:R-:W-:-:S03]  /*1e80*/  FFMA R24, R13, R27, R24 ;  /* 0x0000001b0d187223 */ /* 0x000fc60000000018 */
[----:B------:R-:W-:-:S07]  /*1e90*/  FADD R25, R25, R26 ;  /* 0x0000001a19197221 */ /* 0x000fce0000000000 */
.L_x_910:
[----:B------:R-:W-:Y:S05]  /*1ea0*/  BSYNC.RECONVERGENT B0 ;  /* 0x0000000000007941 */ /* 0x000fea0003800200 */
.L_x_909:
[----:B------:R-:W-:-:S03]  /*1eb0*/  UMOV UR4, 0xffffffff ;  /* 0xffffffff00047882 */ /* 0x000fc60000000000 */
[----:B------:R-:W-:Y:S05]  /*1ec0*/  BRA.DIV UR4, `(.L_x_911) ;  /* 0x0000002204b07947 */ /* 0x000fea000b800000 */
[----:B----4-:R0:W4:Y:S04]  /*1ed0*/  SHFL.DOWN PT, R27, R24, 0x4, 0x1f ;  /* 0x08801f00181b7f89 */ /* 0x01012800000e0000 */
[----:B------:R0:W0:Y:S04]  /*1ee0*/  SHFL.DOWN PT, R26, R25, 0x4, 0x1f ;  /* 0x08801f00191a7f89 */ /* 0x00002800000e0000 */
[----:B------:R0:W0:Y:S02]  /*1ef0*/  SHFL.DOWN PT, R14, R10, 0x4, 0x1f ;  /* 0x08801f000a0e7f89 */ /* 0x00002400000e0000 */
.L_x_968:
        /* <DEDUP_REMOVED lines=17> */
.L_x_913:
[----:B------:R-:W-:Y:S05]  /*2010*/  BSYNC.RECONVERGENT B0 ;  /* 0x0000000000007941 */ /* 0x000fea0003800200 */
.L_x_912:
[----:B------:R-:W-:-:S03]  /*2020*/  UMOV UR4, 0xffffffff ;  /* 0xffffffff00047882 */ /* 0x000fc60000000000 */
[----:B------:R-:W-:Y:S05]  /*2030*/  BRA.DIV UR4, `(.L_x_914) ;  /* 0x0000002204b07947 */ /* 0x000fea000b800000 */
[----:B----4-:R0:W4:Y:S04]  /*2040*/  SHFL.DOWN PT, R27, R24, 0x2, 0x1f ;  /* 0x08401f00181b7f89 */ /* 0x01012800000e0000 */
[----:B------:R0:W0:Y:S04]  /*2050*/  SHFL.DOWN PT, R26, R25, 0x2, 0x1f ;  /* 0x08401f00191a7f89 */ /* 0x00002800000e0000 */
[----:B------:R0:W0:Y:S02]  /*2060*/  SHFL.DOWN PT, R14, R10, 0x2, 0x1f ;  /* 0x08401f000a0e7f89 */ /* 0x00002400000e0000 */
.L_x_973:
        /* <DEDUP_REMOVED lines=10> */
[----:B-1-3--:R-:W-:Y:S02]  /*2110*/  IMAD.MOV.U32 R10, RZ, RZ, R11 ;  /* 0x000000ffff0a7224 */ /* 0x00afe400078e000b */
[----:B------:R-:W0:Y:S05]  /*2120*/  MUFU.RCP R13, R12 ;  /* 0x0000000c000d7308 */ /* 0x000e2a0000001000 */
[----:B------:R-:W-:-:S04]  /*2130*/  @!P3 FMUL R14, R14, 16777216 ;  /* 0x4b8000000e0eb820 */ /* 0x000fc80000400000 */
[----:B0-----:R-:W-:-:S04]  /*2140*/  FMUL R13, R13, R14 ;  /* 0x0000000e0d0d7220 */ /* 0x001fc80000400000 */
[C---:B------:R-:W-:Y:S01]  /*2150*/  FFMA R26, R13.reuse, R15, R26 ;  /* 0x0000000f0d1a7223 */ /* 0x040fe2000000001a */
[----:B------:R-:W-:-:S03]  /*2160*/  FFMA R24, R13, R27, R24 ;  /* 0x0000001b0d187223 */ /* 0x000fc60000000018 */
[----:B------:R-:W-:-:S07]  /*2170*/  FADD R25, R25, R26 ;  /* 0x0000001a19197221 */ /* 0x000fce0000000000 */
.L_x_916:
[----:B------:R-:W-:Y:S05]  /*2180*/  BSYNC.RECONVERGENT B0 ;  /* 0x0000000000007941 */ /* 0x000fea0003800200 */
.L_x_915:
[----:B------:R-:W-:-:S03]  /*2190*/  UMOV UR4, 0xffffffff ;  /* 0xffffffff00047882 */ /* 0x000fc60000000000 */
[----:B------:R-:W-:Y:S05]  /*21a0*/  BRA.DIV UR4, `(.L_x_917) ;  /* 0x0000002204b07947 */ /* 0x000fea000b800000 */
[----:B----4-:R0:W4:Y:S04]  /*21b0*/  SHFL.DOWN PT, R27, R24, 0x1, 0x1f ;  /* 0x08201f00181b7f89 */ /* 0x01012800000e0000 */
[----:B------:R0:W0:Y:S04]  /*21c0*/  SHFL.DOWN PT, R26, R25, 0x1, 0x1f ;  /* 0x08201f00191a7f89 */ /* 0x00002800000e0000 */
[----:B------:R0:W0:Y:S02]  /*21d0*/  SHFL.DOWN PT, R14, R10, 0x1, 0x1f ;  /* 0x08201f000a0e7f89 */ /* 0x00002400000e0000 */
.L_x_978:
        /* <DEDUP_REMOVED lines=20> */
.L_x_919:
[----:B------:R-:W-:Y:S05]  /*2320*/  BSYNC.RECONVERGENT B0 ;  /* 0x0000000000007941 */ /* 0x000fea0003800200 */
.L_x_918:
[----:B------:R0:W-:Y:S04]  /*2330*/  @!P2 STS.64 [R29+0x180], R24 ;  /* 0x000180181d00a388 */ /* 0x0001e80000000a00 */
[----:B------:R0:W-:Y:S02]  /*2340*/  @!P2 STS [R29+0x188], R10 ;  /* 0x0001880a1d00a388 */ /* 0x0001e40000000800 */
.L_x_904:
        /* <DEDUP_REMOVED lines=21> */
[----:B----4-:R-:W-:-:S03]  /*24a0*/  IMAD.MOV.U32 R26, RZ, RZ, 0x3ec00000 ;  /* 0x3ec00000ff1a7424 */ /* 0x010fc600078e00ff */
        /* <DEDUP_REMOVED lines=13> */
.L_x_920:
[----:B------:R-:W0:Y:S02]  /*2580*/  MUFU.RSQ R10, R10 ;  /* 0x0000000a000a7308 */ /* 0x000e240000001400 */
.L_x_921:
[----:B------:R-:W-:Y:S01]  /*2590*/  ISETP.NE.AND P2, PT, R0, RZ, PT ;  /* 0x000000ff0000720c */ /* 0x000fe20003f45270 */
[----:B------:R-:W1:Y:S01]  /*25a0*/  LDCU.128 UR4, c[0x0][0x3a0] ;  /* 0x00007400ff0477ac */ /* 0x000e620008000c00 */
[----:B------:R-:W-:Y:S11]  /*25b0*/  BSSY.RECONVERGENT B0, `(.L_x_922) ;  /* 0x0000010000007945 */ /* 0x000ff60003800200 */
[----:B------:R-:W-:Y:S05]  /*25c0*/  @P2 BRA `(.L_x_923) ;  /* 0x0000000000382947 */ /* 0x000fea0003800000 */
[----:B------:R-:W3:Y:S01]  /*25d0*/  LDCU.64 UR8, c[0x0][0x3d8] ;  /* 0x00007b00ff0877ac */ /* 0x000ee20008000a00 */
[----:B------:R-:W-:Y:S01]  /*25e0*/  IMAD.SHL.U32 R24, R3, 0x4, RZ ;  /* 0x0000000403187824 */ /* 0x000fe200078e00ff */
        /* <DEDUP_REMOVED lines=12> */
.L_x_923:
[----:B-1----:R-:W-:Y:S05]  /*26b0*/  BSYNC.RECONVERGENT B0 ;  /* 0x0000000000007941 */ /* 0x002fea0003800200 */
.L_x_922:
[----:B------:R-:W-:Y:S04]  /*26c0*/  BSSY.RECONVERGENT B0, `(.L_x_924) ;  /* 0x000010b000007945 */ /* 0x000fe80003800200 */
[----:B------:R-:W-:Y:S05]  /*26d0*/  @P0 BRA `(.L_x_925) ;  /* 0x0000001000240947 */ /* 0x000fea0003800000 */
[----:B---3--:R-:W-:Y:S01]  /*26e0*/  LOP3.LUT R14, RZ, R0, RZ, 0x33, !PT ;  /* 0x00000000ff0e7212 */ /* 0x008fe200078e33ff */
[----:B------:R-:W-:Y:S03]  /*26f0*/  BSSY.RECONVERGENT B1, `(.L_x_926) ;  /* 0x0000079000017945 */ /* 0x000fe60003800200 */
[----:B------:R-:W-:Y:S02]  /*2700*/  IADD3 R13, PT, PT, R7, R14, RZ ;  /* 0x0000000e070d7210 */ /* 0x000fe40007ffe0ff */
[----:B------:R-:W-:Y:S02]  /*2710*/  MOV R14, R0 ;  /* 0x00000000000e7202 */ /* 0x000fe40000000f00 */
[----:B----4-:R-:W-:-:S04]  /*2720*/  LOP3.LUT R27, R13, 0x600, RZ, 0xc0, !PT ;  /* 0x000006000d1b7812 */ /* 0x010fc800078ec0ff */
[----:B------:R-:W-:-:S13]  /*2730*/  ISETP.NE.AND P0, PT, R27, 0x600, PT ;  /* 0x000006001b00780c */ /* 0x000fda0003f05270 */
[----:B------:R-:W-:Y:S05]  /*2740*/  @!P0 BRA `(.L_x_927) ;  /* 0x0000000400cc8947 */ /* 0x000fea0003800000 */
[C---:B--2---:R-:W-:Y:S02]  /*2750*/  R2UR UR8, R8.reuse ;  /* 0x00000000080872ca */ /* 0x044fe400000e0000 */
[C---:B------:R-:W-:Y:S02]  /*2760*/  R2UR UR9, R9.reuse ;  /* 0x00000000090972ca */ /* 0x040fe400000e0000 */
[----:B------:R-:W-:Y:S02]  /*2770*/  R2UR UR10, R8 ;  /* 0x00000000080a72ca */ /* 0x000fe400000e0000 */
[----:B------:R-:W-:Y:S01]  /*2780*/  R2UR UR11, R9 ;  /* 0x00000000090b72ca */ /* 0x000fe200000e0000 */
[C---:B------:R-:W-:Y:S01]  /*2790*/  IMAD R24, R7.reuse, 0x4, R6 ;  /* 0x0000000407187824 */ /* 0x040fe200078e0206 */
[----:B------:R-:W1:Y:S01]  /*27a0*/  LDS R25, [R6] ;  /* 0x0000000006197984 */ /* 0x000e620000000800 */
[----:B------:R-:W2:Y:S06]  /*27b0*/  LDC.64 R28, c[0x0][0x3a8] ;  /* 0x0000ea00ff1c7b82 */ /* 0x000eac0000000a00 */
[----:B------:R-:W3:Y:S04]  /*27c0*/  LDG.E.64 R30, desc[UR8][R20.64] ;  /* 0x00000008141e7981 */ /* 0x000ee8000c1e1b00 */
[----:B------:R-:W3:Y:S01]  /*27d0*/  LDG.E.64 R32, desc[UR10][R22.64] ;  /* 0x0000000a16207981 */ /* 0x000ee2000c1e1b00 */
[----:B------:R-:W-:Y:S01]  /*27e0*/  LEA R26, R7, R24, 0x2 ;  /* 0x00000018071a7211 */ /* 0x000fe200078e10ff */
[----:B------:R-:W-:-:S02]  /*27f0*/  HFMA2 R35, -RZ, RZ, 0, 0 ;  /* 0x00000000ff237431 */ /* 0x000fc400000001ff */
[----:B------:R-:W-:Y:S01]  /*2800*/  IMAD.MOV.U32 R34, RZ, RZ, R4 ;  /* 0x000000ffff227224 */ /* 0x000fe200078e0004 */
[----:B------:R-:W4:Y:S01]  /*2810*/  LDS R43, [R24] ;  /* 0x00000000182b7984 */ /* 0x000f220000000800 */
[----:B------:R-:W-:-:S03]  /*2820*/  LEA R15, R7, R26, 0x2 ;  /* 0x0000001a070f7211 */ /* 0x000fc600078e10ff */
[----:B------:R-:W5:Y:S04]  /*2830*/  LDS R39, [R26] ;  /* 0x000000001a277984 */ /* 0x000f680000000800 */
[----:B------:R-:W5:Y:S01]  /*2840*/  LDS R37, [R15] ;  /* 0x000000000f257984 */ /* 0x000f620000000800 */
[-C--:B--2---:R-:W-:Y:S02]  /*2850*/  IMAD R14, R5, R28.reuse, RZ ;  /* 0x0000001c050e7224 */ /* 0x084fe400078e02ff */
[----:B------:R-:W-:-:S04]  /*2860*/  IMAD.WIDE.U32 R34, R3, R28, R34 ;  /* 0x0000001c03227225 */ /* 0x000fc800078e0022 */
[----:B------:R-:W-:Y:S02]  /*2870*/  IMAD R45, R3, R29, R14 ;  /* 0x0000001d032d7224 */ /* 0x000fe400078e020e */
[----:B------:R-:W2:Y:S01]  /*2880*/  LDC.64 R28, c[0x0][0x3a0] ;  /* 0x0000e800ff1c7b82 */ /* 0x000ea20000000a00 */
[----:B-1----:R-:W-:Y:S02]  /*2890*/  FADD R41, -R12, R25 ;  /* 0x000000190c297221 */ /* 0x002fe40000000100 */
[----:B------:R-:W-:Y:S02]  /*28a0*/  IADD3 R25, PT, PT, R35, R45, RZ ;  /* 0x0000002d23197210 */ /* 0x000fe40007ffe0ff */
[----:B0-----:R-:W-:Y:S02]  /*28b0*/  FMUL R14, R41, R10 ;  /* 0x0000000a290e7220 */ /* 0x001fe40000400000 */
[----:B------:R-:W-:-:S04]  /*28c0*/  SHF.R.S32.HI R41, RZ, 0x1f, R25 ;  /* 0x0000001fff297819 */ /* 0x000fc80000011419 */
[----:B------:R-:W-:-:S04]  /*28d0*/  LEA.HI R36, P0, R41, R34, RZ, 0x2 ;  /* 0x0000002229247211 */ /* 0x000fc800078110ff */
[----:B------:R-:W-:Y:S01]  /*28e0*/  IADD3.X R41, PT, PT, RZ, R25, RZ, P0, !PT ;  /* 0x00000019ff297210 */ /* 0x000fe200007fe4ff */
[----:B------:R-:W-:Y:S02]  /*28f0*/  IMAD.SHL.U32 R40, R36, 0x2, RZ ;  /* 0x0000000224287824 */ /* 0x000fe400078e00ff */
[C---:B----4-:R-:W-:Y:S01]  /*2900*/  FADD R43, -R12.reuse, R43 ;  /* 0x0000002b0c2b7221 */ /* 0x050fe20000000100 */
[----:B-----5:R-:W-:-:S03]  /*2910*/  FADD R39, -R12, R39 ;  /* 0x000000270c277221 */ /* 0x020fc60000000100 */
[-C--:B------:R-:W-:Y:S01]  /*2920*/  FMUL R43, R43, R10.reuse ;  /* 0x0000000a2b2b7220 */ /* 0x080fe20000400000 */
[----:B------:R-:W-:Y:S01]  /*2930*/  FADD R37, -R12, R37 ;  /* 0x000000250c257221 */ /* 0x000fe20000000100 */
[----:B------:R-:W-:-:S03]  /*2940*/  FMUL R39, R39, R10 ;  /* 0x0000000a27277220 */ /* 0x000fc60000400000 */
[----:B------:R-:W-:Y:S01]  /*2950*/  F2FP.F16.F32.PACK_AB R14, R43, R14 ;  /* 0x0000000e2b0e723e */ /* 0x000fe200000000ff */
[----:B------:R-:W-:Y:S01]  /*2960*/  FMUL R38, R37, R10 ;  /* 0x0000000a25267220 */ /* 0x000fe20000400000 */
[----:B------:R-:W-:Y:S02]  /*2970*/  LOP3.LUT R37, R40, 0xfffffff8, RZ, 0xc0, !PT ;  /* 0xfffffff828257812 */ /* 0x000fe400078ec0ff */
[----:B------:R-:W-:Y:S02]  /*2980*/  SHF.L.U64.HI R40, R36, 0x1, R41 ;  /* 0x0000000124287819 */ /* 0x000fe40000010229 */
[----:B--2---:R-:W-:Y:S02]  /*2990*/  IADD3 R36, P0, PT, R37, R28, RZ ;  /* 0x0000001c25247210 */ /* 0x004fe40007f1e0ff */
[----:B------:R-:W-:Y:S02]  /*29a0*/  F2FP.F16.F32.PACK_AB R38, R38, R39 ;  /* 0x000000272626723e */ /* 0x000fe400000000ff */
[----:B------:R-:W-:-:S02]  /*29b0*/  IADD3.X R37, PT, PT, R40, R29, RZ, P0, !PT ;  /* 0x0000001d28257210 */ /* 0x000fc400007fe4ff */
[----:B------:R-:W-:Y:S01]  /*29c0*/  ISETP.NE.AND P0, PT, R27, RZ, PT ;  /* 0x000000ff1b00720c */ /* 0x000fe20003f05270 */
[----:B---3--:R-:W-:Y:S02]  /*29d0*/  HFMA2 R30, R14, R30, R32 ;  /* 0x0000001e0e1e7231 */ /* 0x008fe40000000020 */
[----:B------:R-:W-:Y:S02]  /*29e0*/  HFMA2 R31, R38, R31, R33 ;  /* 0x0000001f261f7231 */ /* 0x000fe40000000021 */
[----:B------:R-:W-:-:S03]  /*29f0*/  VIADD R14, R0, 0x200 ;  /* 0x00000200000e7836 */ /* 0x000fc60000000000 */
        /* <DEDUP_REMOVED lines=12> */
[----:B------:R-:W-:-:S04]  /*2ac0*/  IADD3 R45, P0, PT, R34, 0x800, RZ ;  /* 0x00000800222d7810 */ /* 0x000fc80007f1e0ff */
[----:B------:R-:W-:-:S04]  /*2ad0*/  IADD3.X R36, PT, PT, RZ, R25, RZ, P0, !PT ;  /* 0x00000019ff247210 */ /* 0x000fc800007fe4ff */
        /* <DEDUP_REMOVED lines=8> */
[----:B------:R-:W-:Y:S02]  /*2b60*/  IMAD.SHL.U32 R40, R40, 0x2, RZ ;  /* 0x0000000228287824 */ /* 0x000fe400078e00ff */
[-C--:B------:R-:W-:Y:S01]  /*2b70*/  FMUL R39, R39, R10.reuse ;  /* 0x0000000a27277220 */ /* 0x080fe20000400000 */
[----:B------:R-:W-:Y:S01]  /*2b80*/  FMUL R36, R37, R10 ;  /* 0x0000000a25247220 */ /* 0x000fe20000400000 */
[----:B---3--:R-:W-:Y:S01]  /*2b90*/  FADD R43, -R12, R43 ;  /* 0x0000002b0c2b7221 */ /* 0x008fe20000000100 */
[----:B------:R-:W-:-:S03]  /*2ba0*/  LOP3.LUT R37, R40, 0xfffffff8, RZ, 0xc0, !PT ;  /* 0xfffffff828257812 */ /* 0x000fc600078ec0ff */
[----:B------:R-:W-:Y:S01]  /*2bb0*/  FMUL R43, R43, R10 ;  /* 0x0000000a2b2b7220 */ /* 0x000fe20000400000 */
[----:B------:R-:W-:Y:S02]  /*2bc0*/  F2FP.F16.F32.PACK_AB R39, R36, R39 ;  /* 0x000000272427723e */ /* 0x000fe400000000ff */
[----:B------:R-:W-:Y:S02]  /*2bd0*/  IADD3 R36, P0, PT, R37, R28, RZ ;  /* 0x0000001c25247210 */ /* 0x000fe40007f1e0ff */
[----:B------:R-:W-:Y:S02]  /*2be0*/  F2FP.F16.F32.PACK_AB R14, R43, R14 ;  /* 0x0000000e2b0e723e */ /* 0x000fe400000000ff */
[----:B------:R-:W-:Y:S02]  /*2bf0*/  IADD3.X R37, PT, PT, R38, R29, RZ, P0, !PT ;  /* 0x0000001d26257210 */ /* 0x000fe400007fe4ff */
[----:B------:R-:W-:Y:S01]  /*2c00*/  ISETP.NE.AND P0, PT, R27, 0x200, PT ;  /* 0x000002001b00780c */ /* 0x000fe20003f05270 */
[----:B----4-:R-:W-:-:S02]  /*2c10*/  HFMA2 R30, R14, R30, R32 ;  /* 0x0000001e0e1e7231 */ /* 0x010fc40000000020 */
[----:B------:R-:W-:Y:S01]  /*2c20*/  HFMA2 R31, R39, R31, R33 ;  /* 0x0000001f271f7231 */ /* 0x000fe20000000021 */
[----:B------:R-:W-:-:S04]  /*2c30*/  LOP3.LUT R14, R0, 0x400, RZ, 0xfc, !PT ;  /* 0x00000400000e7812 */ /* 0x000fc800078efcff */
[----:B------:R3:W-:Y:S05]  /*2c40*/  STG.E.64 desc[UR8][R36.64], R30 ;  /* 0x0000001e24007986 */ /* 0x0007ea000c101b08 */
        /* <DEDUP_REMOVED lines=35> */
.L_x_927:
[----:B------:R-:W-:Y:S05]  /*2e80*/  BSYNC.RECONVERGENT B1 ;  /* 0x0000000000017941 */ /* 0x000fea0003800200 */
.L_x_926:
[----:B------:R-:W-:-:S13]  /*2e90*/  ISETP.GE.U32.AND P0, PT, R13, 0x600, PT ;  /* 0x000006000d00780c */ /* 0x000fda0003f06070 */
[----:B------:R-:W-:Y:S05]  /*2ea0*/  @!P0 BRA `(.L_x_925) ;  /* 0x0000000800308947 */ /* 0x000fea0003800000 */
[----:B------:R-:W-:-:S04]  /*2eb0*/  MOV R24, 0x400 ;  /* 0x0000040000187802 */ /* 0x000fc80000000f00 */
[----:B------:R-:W-:-:S04]  /*2ec0*/  IADD3 R24, PT, PT, R24, 0x190, RZ ;  /* 0x0000019018187810 */ /* 0x000fc80007ffe0ff */
[----:B------:R-:W-:-:S07]  /*2ed0*/  LEA R11, R11, R24, 0x18 ;  /* 0x000000180b0b7211 */ /* 0x000fce00078ec0ff */
.L_x_928:
        /* <DEDUP_REMOVED lines=137> */
.L_x_925:
[----:B------:R-:W-:Y:S05]  /*3770*/  BSYNC.RECONVERGENT B0 ;  /* 0x0000000000007941 */ /* 0x000fea0003800200 */
.L_x_924:
[----:B------:R-:W5:Y:S01]  /*3780*/  LDCU.64 UR4, c[0x0][0x3c0] ;  /* 0x00007800ff0477ac */ /* 0x000f620008000a00 */
[----:B------:R-:W-:-:S05]  /*3790*/  IADD3 R3, P0, PT, R2, R3, RZ ;  /* 0x0000000302037210 */ /* 0x000fca0007f1e0ff */
[----:B------:R-:W-:Y:S01]  /*37a0*/  IMAD.X R5, RZ, RZ, R5, P0 ;  /* 0x000000ffff057224 */ /* 0x000fe200000e0605 */
[----:B-----5:R-:W-:-:S04]  /*37b0*/  ISETP.GE.U32.AND P0, PT, R3, UR4, PT ;  /* 0x0000000403007c0c */ /* 0x020fc8000bf06070 */
[----:B------:R-:W-:-:S13]  /*37c0*/  ISETP.GE.AND.EX P0, PT, R5, UR5, PT, P0 ;  /* 0x0000000505007c0c */ /* 0x000fda000bf06300 */
[----:B------:R-:W-:Y:S05]  /*37d0*/  @!P0 BRA `(.L_x_929) ;  /* 0xffffffc800d88947 */ /* 0x000fea000383ffff */
[----:B------:R-:W-:Y:S05]  /*37e0*/  EXIT ;  /* 0x000000000000794d */ /* 0x000fea0003800000 */
.L_x_890:
[----:B------:R-:W-:Y:S01]  /*37f0*/  HFMA2 R12, -RZ, RZ, 0, 9.5367431640625e-07 ;  /* 0x00000010ff0c7431 */ /* 0x000fe200000001ff */
[----:B------:R-:W-:Y:S01]  /*3800*/  MOV R13, R10 ;  /* 0x0000000a000d7202 */ /* 0x000fe20000000f00 */
[----:B------:R-:W-:Y:S01]  /*3810*/  IMAD.MOV.U32 R11, RZ, RZ, 0x1f ;  /* 0x0000001fff0b7424 */ /* 0x000fe200078e00ff */
[----:B------:R-:W-:-:S07]  /*3820*/  MOV R15, 0xffffffff ;  /* 0xffffffff000f7802 */ /* 0x000fce0000000f00 */
[----:B0-2---:R-:W-:Y:S05]  /*3830*/  WARPSYNC.COLLECTIVE R15, `(.L_x_930) ;  /* 0x000000000f087348 */ /* 0x005fea0003c00000 */
[----:B------:R1:W3:Y:S02]  /*3840*/  SHFL.DOWN P6, R14, R13, R12, R11 ;  /* 0x0800000c0d0e7389 */ /* 0x0002e400000c000b */
[----:B0123--:R-:W-:Y:S05]  /*3850*/  ENDCOLLECTIVE ;  /* 0x000000000000791b */ /* 0x00ffea0003800000 */
.L_x_930:
[----:B------:R-:W-:Y:S01]  /*3860*/  IMAD.MOV.U32 R13, RZ, RZ, R25 ;  /* 0x000000ffff0d7224 */ /* 0x000fe200078e0019 */
[----:B------:R-:W-:-:S07]  /*3870*/  MOV R27, R14 ;  /* 0x0000000e001b7202 */ /* 0x000fce0000000f00 */
[----:B------:R-:W-:Y:S05]  /*3880*/  WARPSYNC.COLLECTIVE R15, `(.L_x_931) ;  /* 0x000000000f087348 */ /* 0x000fea0003c00000 */
[----:B------:R0:W1:Y:S02]  /*3890*/  SHFL.DOWN P6, R14, R13, R12, R11 ;  /* 0x0800000c0d0e7389 */ /* 0x00006400000c000b */
[----:B01----:R-:W-:Y:S05]  /*38a0*/  ENDCOLLECTIVE ;  /* 0x000000000000791b */ /* 0x003fea0003800000 */
.L_x_931:
[----:B------:R-:W-:Y:S02]  /*38b0*/  MOV R13, R24 ;  /* 0x00000018000d7202 */ /* 0x000fe40000000f00 */
[----:B------:R-:W-:-:S07]  /*38c0*/  MOV R26, R14 ;  /* 0x0000000e001a7202 */ /* 0x000fce0000000f00 */
[----:B------:R-:W-:Y:S05]  /*38d0*/  WARPSYNC.COLLECTIVE R15, `(.L_x_932) ;  /* 0x000000000f087348 */ /* 0x000fea0003c00000 */
[----:B------:R0:W1:Y:S02]  /*38e0*/  SHFL.DOWN P6, R14, R13, R12, R11 ;  /* 0x0800000c0d0e7389 */ /* 0x00006400000c000b */
[----:B01----:R-:W-:Y:S05]  /*38f0*/  ENDCOLLECTIVE ;  /* 0x000000000000791b */ /* 0x003fea0003800000 */
.L_x_932:
[----:B------:R-:W-:Y:S05]  /*3900*/  BRA `(.L_x_933) ;  /* 0xffffffd8008c7947 */ /* 0x000fea000383ffff */
.L_x_893:
        /* <DEDUP_REMOVED lines=8> */
.L_x_935:
[----:B------:R-:W-:Y:S05]  /*3990*/  BSYNC B0 ;  /* 0x0000000000007941 */ /* 0x000fea0003800000 */
.L_x_934:
        /* <DEDUP_REMOVED lines=8> */
.L_x_936:
[----:B------:R-:W-:Y:S01]  /*3a20*/  MOV R13, R24 ;  /* 0x00000018000d7202 */ /* 0x000fe20000000f00 */
[----:B------:R-:W-:-:S07]  /*3a30*/  IMAD.MOV.U32 R26, RZ, RZ, R14 ;  /* 0x000000ffff1a7224 */ /* 0x000fce00078e000e */
[----:B------:R-:W-:Y:S05]  /*3a40*/  WARPSYNC.COLLECTIVE R15, `(.L_x_937) ;  /* 0x000000000f087348 */ /* 0x000fea0003c00000 */
[----:B------:R0:W1:Y:S02]  /*3a50*/  SHFL.DOWN P6, R14, R13, R12, R11 ;  /* 0x0800000c0d0e7389 */ /* 0x00006400000c000b */
[----:B01----:R-:W-:Y:S05]  /*3a60*/  ENDCOLLECTIVE ;  /* 0x000000000000791b */ /* 0x003fea0003800000 */
.L_x_937:
[----:B------:R-:W-:Y:S05]  /*3a70*/  BRA `(.L_x_938) ;  /* 0xffffffd8008c7947 */ /* 0x000fea000383ffff */
.L_x_896:
        /* <DEDUP_REMOVED lines=8> */
.L_x_940:
[----:B------:R-:W-:Y:S05]  /*3b00*/  BSYNC B0 ;  /* 0x0000000000007941 */ /* 0x000fea0003800000 */
.L_x_939:
        /* <DEDUP_REMOVED lines=8> */
.L_x_941:
[----:B------:R-:W-:Y:S01]  /*3b90*/  IMAD.MOV.U32 R13, RZ, RZ, R24 ;  /* 0x000000ffff0d7224 */ /* 0x000fe200078e0018 */
[----:B------:R-:W-:-:S07]  /*3ba0*/  MOV R26, R14 ;  /* 0x0000000e001a7202 */ /* 0x000fce0000000f00 */
[----:B------:R-:W-:Y:S05]  /*3bb0*/  WARPSYNC.COLLECTIVE R15, `(.L_x_942) ;  /* 0x000000000f087348 */ /* 0x000fea0003c00000 */
[----:B------:R0:W1:Y:S02]  /*3bc0*/  SHFL.DOWN P6, R14, R13, R12, R11 ;  /* 0x0800000c0d0e7389 */ /* 0x00006400000c000b */
[----:B01----:R-:W-:Y:S05]  /*3bd0*/  ENDCOLLECTIVE ;  /* 0x000000000000791b */ /* 0x003fea0003800000 */
.L_x_942:
[----:B------:R-:W-:Y:S05]  /*3be0*/  BRA `(.L_x_943) ;  /* 0xffffffd8008c7947 */ /* 0x000fea000383ffff */
.L_x_899:
        /* <DEDUP_REMOVED lines=8> */
.L_x_945:
[----:B------:R-:W-:Y:S05]  /*3c70*/  BSYNC B0 ;  /* 0x0000000000007941 */ /* 0x000fea0003800000 */
.L_x_944:
        /* <DEDUP_REMOVED lines=8> */
.L_x_946:
[----:B------:R-:W-:Y:S02]  /*3d00*/  MOV R13, R24 ;  /* 0x00000018000d7202 */ /* 0x000fe40000000f00 */
[----:B------:R-:W-:-:S07]  /*3d10*/  MOV R26, R14 ;  /* 0x0000000e001a7202 */ /* 0x000fce0000000f00 */
[----:B------:R-:W-:Y:S05]  /*3d20*/  WARPSYNC.COLLECTIVE R15, `(.L_x_947) ;  /* 0x000000000f087348 */ /* 0x000fea0003c00000 */
[----:B------:R0:W1:Y:S02]  /*3d30*/  SHFL.DOWN P6, R14, R13, R12, R11 ;  /* 0x0800000c0d0e7389 */ /* 0x00006400000c000b */
[----:B01----:R-:W-:Y:S05]  /*3d40*/  ENDCOLLECTIVE ;  /* 0x000000000000791b */ /* 0x003fea0003800000 */
.L_x_947:
[----:B------:R-:W-:Y:S05]  /*3d50*/  BRA `(.L_x_948) ;  /* 0xffffffd8008c7947 */ /* 0x000fea000383ffff */
.L_x_902:
        /* <DEDUP_REMOVED lines=8> */
.L_x_950:
[----:B------:R-:W-:Y:S05]  /*3de0*/  BSYNC B0 ;  /* 0x0000000000007941 */ /* 0x000fea0003800000 */
.L_x_949:
        /* <DEDUP_REMOVED lines=8> */
.L_x_951:
[----:B------:R-:W-:Y:S01]  /*3e70*/  MOV R13, R24 ;  /* 0x00000018000d7202 */ /* 0x000fe20000000f00 */
[----:B------:R-:W-:-:S07]  /*3e80*/  IMAD.MOV.U32 R26, RZ, RZ, R14 ;  /* 0x000000ffff1a7224 */ /* 0x000fce00078e000e */
[----:B------:R-:W-:Y:S05]  /*3e90*/  WARPSYNC.COLLECTIVE R15, `(.L_x_952) ;  /* 0x000000000f087348 */ /* 0x000fea0003c00000 */
[----:B------:R0:W1:Y:S02]  /*3ea0*/  SHFL.DOWN P6, R14, R13, R12, R11 ;  /* 0x0800000c0d0e7389 */ /* 0x00006400000c000b */
[----:B01----:R-:W-:Y:S05]  /*3eb0*/  ENDCOLLECTIVE ;  /* 0x000000000000791b */ /* 0x003fea0003800000 */
.L_x_952:
[----:B------:R-:W-:Y:S05]  /*3ec0*/  BRA `(.L_x_953) ;  /* 0xffffffd8008c7947 */ /* 0x000fea000383ffff */
.L_x_905:
[----:B------:R-:W-:Y:S01]  /*3ed0*/  MOV R15, 0xffffffff ;  /* 0xffffffff000f7802 */ /* 0x000fe20000000f00 */
[----:B-1----:R-:W-:Y:S01]  /*3ee0*/  IMAD.MOV.U32 R13, RZ, RZ, R24 ;  /* 0x000000ffff0d7224 */ /* 0x002fe200078e0018 */
[----:B------:R-:W-:Y:S02]  /*3ef0*/  MOV R12, 0x10 ;  /* 0x00000010000c7802 */ /* 0x000fe40000000f00 */
[----:B------:R-:W-:-:S07]  /*3f00*/  MOV R11, 0x1f ;  /* 0x0000001f000b7802 */ /* 0x000fce0000000f00 */
[----:B0-234-:R-:W-:Y:S05]  /*3f10*/  WARPSYNC.COLLECTIVE R15, `(.L_x_954) ;  /* 0x000000000f087348 */ /* 0x01dfea0003c00000 */
[----:B------:R-:W-:Y:S01]  /*3f20*/  NOP ;  /* 0x0000000000007918 */ /* 0x000fe20000000000 */
[----:B0-234-:R-:W-:Y:S05]  /*3f30*/  ENDCOLLECTIVE ;  /* 0x000000000000791b */ /* 0x01dfea0003800000 */
.L_x_954:
[----:B------:R-:W-:Y:S05]  /*3f40*/  WARPSYNC.COLLECTIVE R15, `(.L_x_955) ;  /* 0x000000000f087348 */ /* 0x000fea0003c00000 */
[----:B------:R0:W1:Y:S02]  /*3f50*/  SHFL.DOWN P6, R14, R13, R12, R11 ;  /* 0x0800000c0d0e7389 */ /* 0x00006400000c000b */
[----:B01----:R-:W-:Y:S05]  /*3f60*/  ENDCOLLECTIVE ;  /* 0x000000000000791b */ /* 0x003fea0003800000 */
.L_x_955:
[----:B------:R-:W-:Y:S01]  /*3f70*/  MOV R13, R25 ;  /* 0x00000019000d7202 */ /* 0x000fe20000000f00 */
[----:B------:R-:W-:-:S07]  /*3f80*/  IMAD.MOV.U32 R27, RZ, RZ, R14 ;  /* 0x000000ffff1b7224 */ /* 0x000fce00078e000e */
[----:B------:R-:W-:Y:S05]  /*3f90*/  WARPSYNC.COLLECTIVE R15, `(.L_x_956) ;  /* 0x000000000f087348 */ /* 0x000fea0003c00000 */
[----:B------:R0:W1:Y:S02]  /*3fa0*/  SHFL.DOWN P6, R14, R13, R12, R11 ;  /* 0x0800000c0d0e7389 */ /* 0x00006400000c000b */
[----:B01----:R-:W-:Y:S05]  /*3fb0*/  ENDCOLLECTIVE ;  /* 0x000000000000791b */ /* 0x003fea0003800000 */
.L_x_956:
[----:B------:R-:W-:Y:S01]  /*3fc0*/  IMAD.MOV.U32 R13, RZ, RZ, R10 ;  /* 0x000000ffff0d7224 */ /* 0x000fe200078e000a */
[----:B------:R-:W-:-:S07]  /*3fd0*/  MOV R26, R14 ;  /* 0x0000000e001a7202 */ /* 0x000fce0000000f00 */
[----:B------:R-:W-:Y:S05]  /*3fe0*/  WARPSYNC.COLLECTIVE R15, `(.L_x_957) ;  /* 0x000000000f087348 */ /* 0x000fea0003c00000 */
[----:B------:R0:W1:Y:S02]  /*3ff0*/  SHFL.DOWN P6, R14, R13, R12, R11 ;  /* 0x0800000c0d0e7389 */ /* 0x00006400000c000b */
[----:B01----:R-:W-:Y:S05]  /*4000*/  ENDCOLLECTIVE ;  /* 0x000000000000791b */ /* 0x003fea0003800000 */
.L_x_957:
[----:B------:R-:W-:Y:S05]  /*4010*/  BRA `(.L_x_958) ;  /* 0xffffffdc00007947 */ /* 0x000fea000383ffff */
.L_x_908:
        /* <DEDUP_REMOVED lines=8> */
.L_x_960:
[----:B------:R-:W-:Y:S05]  /*40a0*/  BSYNC B0 ;  /* 0x0000000000007941 */ /* 0x000fea0003800000 */
.L_x_959:
        /* <DEDUP_REMOVED lines=8> */
.L_x_961:
[----:B------:R-:W-:Y:S02]  /*4130*/  MOV R13, R10 ;  /* 0x0000000a000d7202 */ /* 0x000fe40000000f00 */
[----:B------:R-:W-:-:S07]  /*4140*/  MOV R26, R14 ;  /* 0x0000000e001a7202 */ /* 0x000fce0000000f00 */
[----:B------:R-:W-:Y:S05]  /*4150*/  WARPSYNC.COLLECTIVE R15, `(.L_x_962) ;  /* 0x000000000f087348 */ /* 0x000fea0003c00000 */
[----:B------:R0:W1:Y:S02]  /*4160*/  SHFL.DOWN P6, R14, R13, R12, R11 ;  /* 0x0800000c0d0e7389 */ /* 0x00006400000c000b */
[----:B01----:R-:W-:Y:S05]  /*4170*/  ENDCOLLECTIVE ;  /* 0x000000000000791b */ /* 0x003fea0003800000 */
.L_x_962:
[----:B------:R-:W-:Y:S05]  /*4180*/  BRA `(.L_x_963) ;  /* 0xffffffdc00007947 */ /* 0x000fea000383ffff */
.L_x_911:
        /* <DEDUP_REMOVED lines=8> */
.L_x_965:
[----:B------:R-:W-:Y:S05]  /*4210*/  BSYNC B0 ;  /* 0x0000000000007941 */ /* 0x000fea0003800000 */
.L_x_964:
        /* <DEDUP_REMOVED lines=8> */
.L_x_966:
[----:B------:R-:W-:Y:S01]  /*42a0*/  MOV R13, R10 ;  /* 0x0000000a000d7202 */ /* 0x000fe20000000f00 */
[----:B------:R-:W-:-:S07]  /*42b0*/  IMAD.MOV.U32 R26, RZ, RZ, R14 ;  /* 0x000000ffff1a7224 */ /* 0x000fce00078e000e */
[----:B------:R-:W-:Y:S05]  /*42c0*/  WARPSYNC.COLLECTIVE R15, `(.L_x_967) ;  /* 0x000000000f087348 */ /* 0x000fea0003c00000 */
[----:B------:R0:W1:Y:S02]  /*42d0*/  SHFL.DOWN P6, R14, R13, R12, R11 ;  /* 0x0800000c0d0e7389 */ /* 0x00006400000c000b */
[----:B01----:R-:W-:Y:S05]  /*42e0*/  ENDCOLLECTIVE ;  /* 0x000000000000791b */ /* 0x003fea0003800000 */
.L_x_967:
[----:B------:R-:W-:Y:S05]  /*42f0*/  BRA `(.L_x_968) ;  /* 0xffffffdc00007947 */ /* 0x000fea000383ffff */
.L_x_914:
        /* <DEDUP_REMOVED lines=8> */
.L_x_970:
[----:B------:R-:W-:Y:S05]  /*4380*/  BSYNC B0 ;  /* 0x0000000000007941 */ /* 0x000fea0003800000 */
.L_x_969:
        /* <DEDUP_REMOVED lines=8> */
.L_x_971:
[----:B------:R-:W-:Y:S01]  /*4410*/  IMAD.MOV.U32 R13, RZ, RZ, R10 ;  /* 0x000000ffff0d7224 */ /* 0x000fe200078e000a */
[----:B------:R-:W-:-:S07]  /*4420*/  MOV R26, R14 ;  /* 0x0000000e001a7202 */ /* 0x000fce0000000f00 */
[----:B------:R-:W-:Y:S05]  /*4430*/  WARPSYNC.COLLECTIVE R15, `(.L_x_972) ;  /* 0x000000000f087348 */ /* 0x000fea0003c00000 */
[----:B------:R0:W1:Y:S02]  /*4440*/  SHFL.DOWN P6, R14, R13, R12, R11 ;  /* 0x0800000c0d0e7389 */ /* 0x00006400000c000b */
[----:B01----:R-:W-:Y:S05]  /*4450*/  ENDCOLLECTIVE ;  /* 0x000000000000791b */ /* 0x003fea0003800000 */
.L_x_972:
[----:B------:R-:W-:Y:S05]  /*4460*/  BRA `(.L_x_973) ;  /* 0xffffffdc00007947 */ /* 0x000fea000383ffff */
.L_x_917:
        /* <DEDUP_REMOVED lines=8> */
.L_x_975:
[----:B------:R-:W-:Y:S05]  /*44f0*/  BSYNC B0 ;  /* 0x0000000000007941 */ /* 0x000fea0003800000 */
.L_x_974:
        /* <DEDUP_REMOVED lines=8> */
.L_x_976:
[----:B------:R-:W-:Y:S02]  /*4580*/  MOV R13, R10 ;  /* 0x0000000a000d7202 */ /* 0x000fe40000000f00 */
[----:B------:R-:W-:-:S07]  /*4590*/  MOV R26, R14 ;  /* 0x0000000e001a7202 */ /* 0x000fce0000000f00 */
[----:B------:R-:W-:Y:S05]  /*45a0*/  WARPSYNC.COLLECTIVE R15, `(.L_x_977) ;  /* 0x000000000f087348 */ /* 0x000fea0003c00000 */
[----:B------:R0:W1:Y:S02]  /*45b0*/  SHFL.DOWN P6, R14, R13, R12, R11 ;  /* 0x0800000c0d0e7389 */ /* 0x00006400000c000b */
[----:B01----:R-:W-:Y:S05]  /*45c0*/  ENDCOLLECTIVE ;  /* 0x000000000000791b */ /* 0x003fea0003800000 */
.L_x_977:
[----:B------:R-:W-:Y:S05]  /*45d0*/  BRA `(.L_x_978) ;  /* 0xffffffdc00007947 */ /* 0x000fea000383ffff */
.L_x_979:
        /* <DEDUP_REMOVED lines=10> */
.L_x_7485:


//--------------------- .text._Z22LayerNormBlockSMemImplI19BiasAddResidualLoadI6__halffE11AffineStoreIfS1_EfLi4ELi1024EEvT_T0_lldPT1_S8_ --------------------------
	.section	.text._Z22LayerNormBlockSMemImplI19BiasAddResidualLoadI6__halffE11AffineStoreIfS1_EfLi4ELi1024EEvT_T0_lldPT1_S8_,"ax",@progbits
	.align	128
        .global         _Z22LayerNormBlockSMemImplI19BiasAddResidualLoadI6__halffE11AffineStoreIfS1_EfLi4ELi1024EEvT_T0_lldPT1_S8_
        .type           _Z22LayerNormBlockSMemImplI19BiasAddResidualLoadI6__halffE11AffineStoreIfS1_EfLi4ELi1024EEvT_T0_lldPT1_S8_,@function
        .size           _Z22LayerNormBlockSMemImplI19BiasAddResidualLoadI6__halffE11AffineStoreIfS1_EfLi4ELi1024EEvT_T0_lldPT1_S8_,(.L_x_7486 - _Z22LayerNormBlockSMemImplI19BiasAddResidualLoadI6__halffE11AffineStoreIfS1_EfLi4ELi1024EEvT_T0_lldPT1_S8_)
        .other          _Z22LayerNormBlockSMemImplI19BiasAddResidualLoadI6__halffE11AffineStoreIfS1_EfLi4ELi1024EEvT_T0_lldPT1_S8_,@"STO_CUDA_ENTRY STV_DEFAULT"
_Z22LayerNormBlockSMemImplI19BiasAddResidualLoadI6__halffE11AffineStoreIfS1_EfLi4ELi1024EEvT_T0_lldPT1_S8_:
.text._Z22LayerNormBlockSMemImplI19BiasAddResidualLoadI6__halffE11AffineStoreIfS1_EfLi4ELi1024EEvT_T0_lldPT1_S8_:
        /* <DEDUP_REMOVED lines=20> */
.L_x_980:
        /* <DEDUP_REMOVED lines=32> */
.L_x_1025:
        /* <DEDUP_REMOVED lines=44> */
[----:B------:R-:W-:-:S04]  /*0600*/  LOP3.LUT R37, R0, 0x400, RZ, 0xfc, !PT ;  /* 0x0000040000257812 */ /* 0x000fc800078efcff */
        /* <DEDUP_REMOVED lines=27> */
[----:B------:R-:W-:Y:S01]  /*07c0*/  MOV R26, 0x40800000 ;  /* 0x40800000001a7802 */ /* 0x000fe20000000f00 */
[----:B--2---:R-:W-:-:S04]  /*07d0*/  FADD R14, R25, -R10 ;  /* 0x8000000a190e7221 */ /* 0x004fc80000000000 */
[----:B---3--:R-:W-:-:S07]  /*07e0*/  FFMA R25, R30, R14, R11 ;  /* 0x0000000e1e197223 */ /* 0x008fce000000000b */
.L_x_984:
[----:B------:R-:W-:Y:S05]  /*07f0*/  BSYNC.RECONVERGENT B1 ;  /* 0x0000000000017941 */ /* 0x000fea0003800200 */
.L_x_983:
[----:B------:R-:W-:Y:S01]  /*0800*/  IMAD.MOV.U32 R24, RZ, RZ, 0x40800000 ;  /* 0x40800000ff187424 */ /* 0x000fe200078e00ff */
[----:B------:R-:W-:Y:S06]  /*0810*/  @!P2 BRA `(.L_x_982) ;  /* 0x0000000800b0a947 */ /* 0x000fec0003800000 */
[----:B------:R-:W1:Y:S01]  /*0820*/  S2UR UR5, SR_CgaCtaId ;  /* 0x00000000000579c3 */ /* 0x000e620000008800 */
[----:B------:R-:W-:Y:S01]  /*0830*/  UMOV UR4, 0x400 ;  /* 0x0000040000047882 */ /* 0x000fe20000000000 */
[----:B------:R-:W-:Y:S01]  /*0840*/  MOV R14, R12 ;  /* 0x0000000c000e7202 */ /* 0x000fe20000000f00 */
[----:B------:R-:W-:Y:S01]  /*0850*/  UIADD3 UR4, UPT, UPT, UR4, 0x190, URZ ;  /* 0x0000019004047890 */ /* 0x000fe2000fffe0ff */
[----:B------:R-:W-:-:S04]  /*0860*/  IMAD.WIDE.U32 R12, R37, 0x8, R16 ;  /* 0x00000008250c7825 */ /* 0x000fc800078e0010 */
[----:B------:R-:W-:Y:S01]  /*0870*/  IMAD.WIDE.U32 R38, R37, 0x4, R14 ;  /* 0x0000000425267825 */ /* 0x000fe200078e000e */
[----:B------:R-:W-:-:S03]  /*0880*/  MOV R15, R13 ;  /* 0x0000000d000f7202 */ /* 0x000fc60000000f00 */
[----:B------:R-:W-:Y:S02]  /*0890*/  IMAD.MOV.U32 R11, RZ, RZ, R39 ;  /* 0x000000ffff0b7224 */ /* 0x000fe400078e0027 */
[----:B------:R-:W-:Y:S01]  /*08a0*/  IMAD.MOV.U32 R24, RZ, RZ, R26 ;  /* 0x000000ffff187224 */ /* 0x000fe200078e001a */
[----:B-1----:R-:W-:-:S06]  /*08b0*/  ULEA UR4, UR5, UR4, 0x18 ;  /* 0x0000000405047291 */ /* 0x002fcc000f8ec0ff */
[----:B------:R-:W-:-:S04]  /*08c0*/  LEA R36, R37, UR4, 0x2 ;  /* 0x0000000425247c11 */ /* 0x000fc8000f8e10ff */
[----:B------:R-:W-:-:S07]  /*08d0*/  IADD3 R36, PT, PT, R36, 0x1000, RZ ;  /* 0x0000100024247810 */ /* 0x000fce0007ffe0ff */
.L_x_985:
        /* <DEDUP_REMOVED lines=20> */
[----:B------:R-:W-:-:S06]  /*0a20*/  IMAD.MOV.U32 R13, RZ, RZ, R15 ;  /* 0x000000ffff0d7224 */ /* 0x000fcc00078e000f */
        /* <DEDUP_REMOVED lines=139> */
.L_x_982:
[----:B------:R-:W-:Y:S05]  /*12e0*/  BSYNC.RECONVERGENT B0 ;  /* 0x0000000000007941 */ /* 0x000fea0003800200 */
.L_x_981:
[----:B------:R-:W-:-:S03]  /*12f0*/  UMOV UR4, 0xffffffff ;  /* 0xffffffff00047882 */ /* 0x000fc60000000000 */
[----:B------:R-:W-:Y:S05]  /*1300*/  BRA.DIV UR4, `(.L_x_986) ;  /* 0x0000002604387947 */ /* 0x000fea000b800000 */
[----:B------:R1:W3:Y:S04]  /*1310*/  SHFL.DOWN PT, R27, R10, 0x10, 0x1f ;  /* 0x0a001f000a1b7f89 */ /* 0x0002e800000e0000 */
[----:B------:R1:W4:Y:S04]  /*1320*/  SHFL.DOWN PT, R26, R25, 0x10, 0x1f ;  /* 0x0a001f00191a7f89 */ /* 0x00032800000e0000 */
[----:B------:R1:W0:Y:S02]  /*1330*/  SHFL.DOWN PT, R14, R24, 0x10, 0x1f ;  /* 0x0a001f00180e7f89 */ /* 0x00022400000e0000 */
.L_x_1029:
        /* <DEDUP_REMOVED lines=17> */
.L_x_988:
[----:B------:R-:W-:Y:S05]  /*1450*/  BSYNC.RECONVERGENT B0 ;  /* 0x0000000000007941 */ /* 0x000fea0003800200 */
.L_x_987:
[----:B------:R-:W-:-:S03]  /*1460*/  UMOV UR4, 0xffffffff ;  /* 0xffffffff00047882 */ /* 0x000fc60000000000 */
[----:B------:R-:W-:Y:S05]  /*1470*/  BRA.DIV UR4, `(.L_x_989) ;  /* 0x0000002604247947 */ /* 0x000fea000b800000 */
[----:B---3--:R0:W3:Y:S04]  /*1480*/  SHFL.DOWN PT, R27, R10, 0x8, 0x1f ;  /* 0x09001f000a1b7f89 */ /* 0x0080e800000e0000 */
[----:B----4-:R0:W4:Y:S04]  /*1490*/  SHFL.DOWN PT, R26, R25, 0x8, 0x1f ;  /* 0x09001f00191a7f89 */ /* 0x01012800000e0000 */
[----:B------:R0:W0:Y:S02]  /*14a0*/  SHFL.DOWN PT, R14, R24, 0x8, 0x1f ;  /* 0x09001f00180e7f89 */ /* 0x00002400000e0000 */
.L_x_1034:
        /* <DEDUP_REMOVED lines=17> */
.L_x_991:
[----:B------:R-:W-:Y:S05]  /*15c0*/  BSYNC.RECONVERGENT B0 ;  /* 0x0000000000007941 */ /* 0x000fea0003800200 */
.L_x_990:
[----:B------:R-:W-:-:S03]  /*15d0*/  UMOV UR4, 0xffffffff ;  /* 0xffffffff00047882 */ /* 0x000fc60000000000 */
[----:B------:R-:W-:Y:S05]  /*15e0*/  BRA.DIV UR4, `(.L_x_992) ;  /* 0x0000002604247947 */ /* 0x000fea000b800000 */
[----:B---3--:R0:W3:Y:S04]  /*15f0*/  SHFL.DOWN PT, R27, R10, 0x4, 0x1f ;  /* 0x08801f000a1b7f89 */ /* 0x0080e800000e0000 */
[----:B----4-:R0:W4:Y:S04]  /*1600*/  SHFL.DOWN PT, R26, R25, 0x4, 0x1f ;  /* 0x08801f00191a7f89 */ /* 0x01012800000e0000 */
[----:B------:R0:W0:Y:S02]  /*1610*/  SHFL.DOWN PT, R14, R24, 0x4, 0x1f ;  /* 0x08801f00180e7f89 */ /* 0x00002400000e0000 */
.L_x_1039:
        /* <DEDUP_REMOVED lines=17> */
.L_x_994:
[----:B------:R-:W-:Y:S05]  /*1730*/  BSYNC.RECONVERGENT B0 ;  /* 0x0000000000007941 */ /* 0x000fea0003800200 */
.L_x_993:
[----:B------:R-:W-:-:S03]  /*1740*/  UMOV UR4, 0xffffffff ;  /* 0xffffffff00047882 */ /* 0x000fc60000000000 */
[----:B------:R-:W-:Y:S05]  /*1750*/  BRA.DIV UR4, `(.L_x_995) ;  /* 0x0000002604247947 */ /* 0x000fea000b800000 */
[----:B---3--:R0:W3:Y:S04]  /*1760*/  SHFL.DOWN PT, R27, R10, 0x2, 0x1f ;  /* 0x08401f000a1b7f89 */ /* 0x0080e800000e0000 */
[----:B----4-:R0:W4:Y:S04]  /*1770*/  SHFL.DOWN PT, R26, R25, 0x2, 0x1f ;  /* 0x08401f00191a7f89 */ /* 0x01012800000e0000 */
[----:B------:R0:W0:Y:S02]  /*1780*/  SHFL.DOWN PT, R14, R24, 0x2, 0x1f ;  /* 0x08401f00180e7f89 */ /* 0x00002400000e0000 */
.L_x_1044:
        /* <DEDUP_REMOVED lines=17> */
.L_x_997:
[----:B------:R-:W-:Y:S05]  /*18a0*/  BSYNC.RECONVERGENT B0 ;  /* 0x0000000000007941 */ /* 0x000fea0003800200 */
.L_x_996:
[----:B------:R-:W-:-:S03]  /*18b0*/  UMOV UR4, 0xffffffff ;  /* 0xffffffff00047882 */ /* 0x000fc60000000000 */
[----:B------:R-:W-:Y:S05]  /*18c0*/  BRA.DIV UR4, `(.L_x_998) ;  /* 0x0000002604247947 */ /* 0x000fea000b800000 */
[----:B---3--:R0:W3:Y:S04]  /*18d0*/  SHFL.DOWN PT, R27, R10, 0x1, 0x1f ;  /* 0x08201f000a1b7f89 */ /* 0x0080e800000e0000 */
[----:B----4-:R0:W4:Y:S04]  /*18e0*/  SHFL.DOWN PT, R26, R25, 0x1, 0x1f ;  /* 0x08201f00191a7f89 */ /* 0x01012800000e0000 */
[----:B------:R0:W0:Y:S02]  /*18f0*/  SHFL.DOWN PT, R14, R24, 0x1, 0x1f ;  /* 0x08201f00180e7f89 */ /* 0x00002400000e0000 */
.L_x_1049:
        /* <DEDUP_REMOVED lines=24> */
.L_x_999:
        /* <DEDUP_REMOVED lines=26> */
.L_x_1054:
        /* <DEDUP_REMOVED lines=17> */
.L_x_1003:
[----:B------:R-:W-:Y:S05]  /*1d30*/  BSYNC.RECONVERGENT B0 ;  /* 0x0000000000007941 */ /* 0x000fea0003800200 */
.L_x_1002:
[----:B------:R-:W-:-:S03]  /*1d40*/  UMOV UR4, 0xffffffff ;  /* 0xffffffff00047882 */ /* 0x000fc60000000000 */
[----:B------:R-:W-:Y:S05]  /*1d50*/  BRA.DIV UR4, `(.L_x_1004) ;  /* 0x0000002204b07947 */ /* 0x000fea000b800000 */
[----:B---3--:R3:W4:Y:S04]  /*1d60*/  SHFL.DOWN PT, R27, R24, 0x8, 0x1f ;  /* 0x09001f00181b7f89 */ /* 0x00872800000e0000 */
[----:B-1----:R3:W1:Y:S04]  /*1d70*/  SHFL.DOWN PT, R26, R25, 0x8, 0x1f ;  /* 0x09001f00191a7f89 */ /* 0x00266800000e0000 */
[----:B------:R3:W0:Y:S02]  /*1d80*/  SHFL.DOWN PT, R14, R10, 0x8, 0x1f ;  /* 0x09001f000a0e7f89 */ /* 0x00062400000e0000 */
.L_x_1059:
        /* <DEDUP_REMOVED lines=17> */
.L_x_1006:
[----:B------:R-:W-:Y:S05]  /*1ea0*/  BSYNC.RECONVERGENT B0 ;  /* 0x0000000000007941 */ /* 0x000fea0003800200 */
.L_x_1005:
[----:B------:R-:W-:-:S03]  /*1eb0*/  UMOV UR4, 0xffffffff ;  /* 0xffffffff00047882 */ /* 0x000fc60000000000 */
[----:B------:R-:W-:Y:S05]  /*1ec0*/  BRA.DIV UR4, `(.L_x_1007) ;  /* 0x0000002204b07947 */ /* 0x000fea000b800000 */
[----:B----4-:R0:W4:Y:S04]  /*1ed0*/  SHFL.DOWN PT, R27, R24, 0x4, 0x1f ;  /* 0x08801f00181b7f89 */ /* 0x01012800000e0000 */
[----:B-1----:R0:W1:Y:S04]  /*1ee0*/  SHFL.DOWN PT, R26, R25, 0x4, 0x1f ;  /* 0x08801f00191a7f89 */ /* 0x00206800000e0000 */
[----:B------:R0:W0:Y:S02]  /*1ef0*/  SHFL.DOWN PT, R14, R10, 0x4, 0x1f ;  /* 0x08801f000a0e7f89 */ /* 0x00002400000e0000 */
.L_x_1064:
        /* <DEDUP_REMOVED lines=17> */
.L_x_1009:
[----:B------:R-:W-:Y:S05]  /*2010*/  BSYNC.RECONVERGENT B0 ;  /* 0x0000000000007941 */ /* 0x000fea0003800200 */
.L_x_1008:
[----:B------:R-:W-:-:S03]  /*2020*/  UMOV UR4, 0xffffffff ;  /* 0xffffffff00047882 */ /* 0x000fc60000000000 */
[----:B------:R-:W-:Y:S05]  /*2030*/  BRA.DIV UR4, `(.L_x_1010) ;  /* 0x0000002204b07947 */ /* 0x000fea000b800000 */
[----:B----4-:R0:W4:Y:S04]  /*2040*/  SHFL.DOWN PT, R27, R24, 0x2, 0x1f ;  /* 0x08401f00181b7f89 */ /* 0x01012800000e0000 */
[----:B-1----:R0:W1:Y:S04]  /*2050*/  SHFL.DOWN PT, R26, R25, 0x2, 0x1f ;  /* 0x08401f00191a7f89 */ /* 0x00206800000e0000 */
[----:B------:R0:W0:Y:S02]  /*2060*/  SHFL.DOWN PT, R14, R10, 0x2, 0x1f ;  /* 0x08401f000a0e7f89 */ /* 0x00002400000e0000 */
.L_x_1069:
        /* <DEDUP_REMOVED lines=17> */
.L_x_1012:
[----:B------:R-:W-:Y:S05]  /*2180*/  BSYNC.RECONVERGENT B0 ;  /* 0x0000000000007941 */ /* 0x000fea0003800200 */
.L_x_1011:
[----:B------:R-:W-:-:S03]  /*2190*/  UMOV UR4, 0xffffffff ;  /* 0xffffffff00047882 */ /* 0x000fc60000000000 */
[----:B------:R-:W-:Y:S05]  /*21a0*/  BRA.DIV UR4, `(.L_x_1013) ;  /* 0x0000002204b07947 */ /* 0x000fea000b800000 */
[----:B----4-:R0:W4:Y:S04]  /*21b0*/  SHFL.DOWN PT, R27, R24, 0x1, 0x1f ;  /* 0x08201f00181b7f89 */ /* 0x01012800000e0000 */
[----:B-1----:R0:W1:Y:S04]  /*21c0*/  SHFL.DOWN PT, R26, R25, 0x1, 0x1f ;  /* 0x08201f00191a7f89 */ /* 0x00206800000e0000 */
[----:B------:R0:W0:Y:S02]  /*21d0*/  SHFL.DOWN PT, R14, R10, 0x1, 0x1f ;  /* 0x08201f000a0e7f89 */ /* 0x00002400000e0000 */
.L_x_1074:
        /* <DEDUP_REMOVED lines=20> */
.L_x_1015:
[----:B------:R-:W-:Y:S05]  /*2320*/  BSYNC.RECONVERGENT B0 ;  /* 0x0000000000007941 */ /* 0x000fea0003800200 */
.L_x_1014:
[----:B------:R0:W-:Y:S04]  /*2330*/  @!P2 STS.64 [R29+0x180], R24 ;  /* 0x000180181d00a388 */ /* 0x0001e80000000a00 */
[----:B------:R0:W-:Y:S02]  /*2340*/  @!P2 STS [R29+0x188], R10 ;  /* 0x0001880a1d00a388 */ /* 0x0001e40000000800 */
.L_x_1000:
        /* <DEDUP_REMOVED lines=35> */
.L_x_1016:
[----:B------:R-:W0:Y:S02]  /*2580*/  MUFU.RSQ R10, R10 ;  /* 0x0000000a000a7308 */ /* 0x000e240000001400 */
.L_x_1017:
        /* <DEDUP_REMOVED lines=18> */
.L_x_1019:
[----:B-1----:R-:W-:Y:S05]  /*26b0*/  BSYNC.RECONVERGENT B0 ;  /* 0x0000000000007941 */ /* 0x002fea0003800200 */
.L_x_1018:
        /* <DEDUP_REMOVED lines=69> */
[-C--:B------:R-:W-:Y:S01]  /*2b10*/  FMUL R14, R41, R10.reuse ;  /* 0x0000000a290e7220 */ /* 0x080fe20000400000 */
[----:B------:R-:W-:Y:S02]  /*2b20*/  IMAD.X R41, RZ, RZ, R36, P0 ;  /* 0x000000ffff297224 */ /* 0x000fe400000e0624 */
[C---:B--2---:R-:W-:Y:S01]  /*2b30*/  FADD R39, -R12.reuse, R39 ;  /* 0x000000270c277221 */ /* 0x044fe20000000100 */
[----:B-1----:R-:W-:Y:S02]  /*2b40*/  FADD R37, -R12, R37 ;  /* 0x000000250c257221 */ /* 0x002fe40000000100 */
[C---:B------:R-:W-:Y:S01]  /*2b50*/  SHF.L.U64.HI R38, R40.reuse, 0x1, R41 ;  /* 0x0000000128267819 */ /* 0x040fe20000010229 */
[-C--:B------:R-:W-:Y:S01]  /*2b60*/  FMUL R39, R39, R10.reuse ;  /* 0x0000000a27277220 */ /* 0x080fe20000400000 */
[----:B------:R-:W-:Y:S01]  /*2b70*/  SHF.L.U32 R40, R40, 0x1, RZ ;  /* 0x0000000128287819 */ /* 0x000fe200000006ff */
[----:B------:R-:W-:Y:S01]  /*2b80*/  FMUL R36, R37, R10 ;  /* 0x0000000a25247220 */ /* 0x000fe20000400000 */
[----:B---3--:R-:W-:-:S02]  /*2b90*/  FADD R43, -R12, R43 ;  /* 0x0000002b0c2b7221 */ /* 0x008fc40000000100 */
[----:B------:R-:W-:Y:S02]  /*2ba0*/  LOP3.LUT R37, R40, 0xfffffff8, RZ, 0xc0, !PT ;  /* 0xfffffff828257812 */ /* 0x000fe400078ec0ff */
        /* <DEDUP_REMOVED lines=21> */
[----:B------:R-:W-:-:S05]  /*2d00*/  IADD3 R39, P0, PT, R34, 0x2000, RZ ;  /* 0x0000200022277810 */ /* 0x000fca0007f1e0ff */
[----:B------:R-:W-:-:S05]  /*2d10*/  IMAD.X R36, RZ, RZ, R25, P0 ;  /* 0x000000ffff247224 */ /* 0x000fca00000e0619 */
[----:B------:R-:W-:-:S04]  /*2d20*/  SHF.R.S32.HI R34, RZ, 0x1f, R36 ;  /* 0x0000001fff227819 */ /* 0x000fc80000011424 */
[----:B------:R-:W-:Y:S01]  /*2d30*/  LEA.HI R34, P0, R34, R39, RZ, 0x2 ;  /* 0x0000002722227211 */ /* 0x000fe200078110ff */
[----:B0-----:R-:W-:-:S03]  /*2d40*/  FADD R25, -R12, R15 ;  /* 0x0000000f0c197221 */ /* 0x001fc60000000100 */
[----:B------:R-:W-:Y:S01]  /*2d50*/  SHF.L.U32 R15, R34, 0x1, RZ ;  /* 0x00000001220f7819 */ /* 0x000fe200000006ff */
[----:B-1----:R-:W-:-:S03]  /*2d60*/  FADD R35, -R12, R35 ;  /* 0x000000230c237221 */ /* 0x002fc60000000100 */
[----:B------:R-:W-:Y:S01]  /*2d70*/  LOP3.LUT R15, R15, 0xfffffff8, RZ, 0xc0, !PT ;  /* 0xfffffff80f0f7812 */ /* 0x000fe200078ec0ff */
[-C--:B------:R-:W-:Y:S01]  /*2d80*/  FMUL R24, R25, R10.reuse ;  /* 0x0000000a19187220 */ /* 0x080fe20000400000 */
[C---:B--2---:R-:W-:Y:S01]  /*2d90*/  FADD R27, -R12.reuse, R27 ;  /* 0x0000001b0c1b7221 */ /* 0x044fe20000000100 */
[----:B------:R-:W-:Y:S01]  /*2da0*/  FMUL R14, R35, R10 ;  /* 0x0000000a230e7220 */ /* 0x000fe20000400000 */
[----:B------:R-:W-:Y:S01]  /*2db0*/  IADD3.X R35, PT, PT, RZ, R36, RZ, P0, !PT ;  /* 0x00000024ff237210 */ /* 0x000fe200007fe4ff */
[----:B---3--:R-:W-:Y:S01]  /*2dc0*/  FADD R37, -R12, R37 ;  /* 0x000000250c257221 */ /* 0x008fe20000000100 */
[----:B------:R-:W-:Y:S01]  /*2dd0*/  FMUL R27, R27, R10 ;  /* 0x0000000a1b1b7220 */ /* 0x000fe20000400000 */
[----:B------:R-:W-:Y:S02]  /*2de0*/  IADD3 R28, P0, PT, R15, R28, RZ ;  /* 0x0000001c0f1c7210 */ /* 0x000fe40007f1e0ff */
[----:B------:R-:W-:Y:S01]  /*2df0*/  FMUL R37, R37, R10 ;  /* 0x0000000a25257220 */ /* 0x000fe20000400000 */
[----:B------:R-:W-:-:S02]  /*2e00*/  SHF.L.U64.HI R26, R34, 0x1, R35 ;  /* 0x00000001221a7819 */ /* 0x000fc40000010223 */
[----:B------:R-:W-:Y:S02]  /*2e10*/  F2FP.F16.F32.PACK_AB R15, R14, R27 ;  /* 0x0000001b0e0f723e */ /* 0x000fe400000000ff */
[----:B------:R-:W-:Y:S01]  /*2e20*/  F2FP.F16.F32.PACK_AB R24, R24, R37 ;  /* 0x000000251818723e */ /* 0x000fe200000000ff */
[----:B------:R-:W-:Y:S01]  /*2e30*/  IMAD.X R29, R26, 0x1, R29, P0 ;  /* 0x000000011a1d7824 */ /* 0x000fe200000e061d */
[----:B------:R-:W-:Y:S01]  /*2e40*/  LOP3.LUT R14, R0, 0xc00, RZ, 0xfc, !PT ;  /* 0x00000c00000e7812 */ /* 0x000fe200078efcff */
[----:B----4-:R-:W-:Y:S02]  /*2e50*/  HFMA2 R30, R15, R30, R32 ;  /* 0x0000001e0f1e7231 */ /* 0x010fe40000000020 */
[----:B------:R-:W-:-:S05]  /*2e60*/  HFMA2 R31, R24, R31, R33 ;  /* 0x0000001f181f7231 */ /* 0x000fca0000000021 */
[----:B------:R4:W-:Y:S02]  /*2e70*/  STG.E.64 desc[UR8][R28.64], R30 ;  /* 0x0000001e1c007986 */ /* 0x0009e4000c101b08 */
.L_x_1023:
[----:B------:R-:W-:Y:S05]  /*2e80*/  BSYNC.RECONVERGENT B1 ;  /* 0x0000000000017941 */ /* 0x000fea0003800200 */
.L_x_1022:
[----:B------:R-:W-:-:S13]  /*2e90*/  ISETP.GE.U32.AND P0, PT, R13, 0xc00, PT ;  /* 0x00000c000d00780c */ /* 0x000fda0003f06070 */
[----:B------:R-:W-:Y:S05]  /*2ea0*/  @!P0 BRA `(.L_x_1021) ;  /* 0x0000000800308947 */ /* 0x000fea0003800000 */
[----:B------:R-:W-:-:S04]  /*2eb0*/  MOV R24, 0x400 ;  /* 0x0000040000187802 */ /* 0x000fc80000000f00 */
[----:B------:R-:W-:-:S04]  /*2ec0*/  IADD3 R24, PT, PT, R24, 0x190, RZ ;  /* 0x0000019018187810 */ /* 0x000fc80007ffe0ff */
[----:B------:R-:W-:-:S07]  /*2ed0*/  LEA R11, R11, R24, 0x18 ;  /* 0x000000180b0b7211 */ /* 0x000fce00078ec0ff */
.L_x_1024:
        /* <DEDUP_REMOVED lines=137> */
.L_x_1021:
[----:B------:R-:W-:Y:S05]  /*3770*/  BSYNC.RECONVERGENT B0 ;  /* 0x0000000000007941 */ /* 0x000fea0003800200 */
.L_x_1020:
[----:B------:R-:W5:Y:S01]  /*3780*/  LDCU.64 UR4, c[0x0][0x3c0] ;  /* 0x00007800ff0477ac */ /* 0x000f620008000a00 */
[----:B------:R-:W-:-:S05]  /*3790*/  IADD3 R3, P0, PT, R2, R3, RZ ;  /* 0x0000000302037210 */ /* 0x000fca0007f1e0ff */
[----:B------:R-:W-:Y:S01]  /*37a0*/  IMAD.X R5, RZ, RZ, R5, P0 ;  /* 0x000000ffff057224 */ /* 0x000fe200000e0605 */
[----:B-----5:R-:W-:-:S04]  /*37b0*/  ISETP.GE.U32.AND P0, PT, R3, UR4, PT ;  /* 0x0000000403007c0c */ /* 0x020fc8000bf06070 */
[----:B------:R-:W-:-:S13]  /*37c0*/  ISETP.GE.AND.EX P0, PT, R5, UR5, PT, P0 ;  /* 0x0000000505007c0c */ /* 0x000fda000bf06300 */
[----:B------:R-:W-:Y:S05]  /*37d0*/  @!P0 BRA `(.L_x_1025) ;  /* 0xffffffc800d88947 */ /* 0x000fea000383ffff */
[----:B------:R-:W-:Y:S05]  /*37e0*/  EXIT ;  /* 0x000000000000794d */ /* 0x000fea0003800000 */
.L_x_986:
[----:B------:R-:W-:Y:S01]  /*37f0*/  HFMA2 R12, -RZ, RZ, 0, 9.5367431640625e-07 ;  /* 0x00000010ff0c7431 */ /* 0x000fe200000001ff */
[----:B------:R-:W-:Y:S01]  /*3800*/  MOV R13, R10 ;  /* 0x0000000a000d7202 */ /* 0x000fe20000000f00 */
[----:B------:R-:W-:Y:S01]  /*3810*/  IMAD.MOV.U32 R11, RZ, RZ, 0x1f ;  /* 0x0000001fff0b7424 */ /* 0x000fe200078e00ff */
[----:B------:R-:W-:-:S07]  /*3820*/  MOV R15, 0xffffffff ;  /* 0xffffffff000f7802 */ /* 0x000fce0000000f00 */
[----:B0-2---:R-:W-:Y:S05]  /*3830*/  WARPSYNC.COLLECTIVE R15, `(.L_x_1026) ;  /* 0x000000000f087348 */ /* 0x005fea0003c00000 */
[----:B------:R1:W3:Y:S02]  /*3840*/  SHFL.DOWN P6, R14, R13, R12, R11 ;  /* 0x0800000c0d0e7389 */ /* 0x0002e400000c000b */
[----:B0123--:R-:W-:Y:S05]  /*3850*/  ENDCOLLECTIVE ;  /* 0x000000000000791b */ /* 0x00ffea0003800000 */
.L_x_1026:
[----:B------:R-:W-:Y:S01]  /*3860*/  IMAD.MOV.U32 R13, RZ, RZ, R25 ;  /* 0x000000ffff0d7224 */ /* 0x000fe200078e0019 */
[----:B------:R-:W-:-:S07]  /*3870*/  MOV R27, R14 ;  /* 0x0000000e001b7202 */ /* 0x000fce0000000f00 */
[----:B------:R-:W-:Y:S05]  /*3880*/  WARPSYNC.COLLECTIVE R15, `(.L_x_1027) ;  /* 0x000000000f087348 */ /* 0x000fea0003c00000 */
[----:B------:R0:W1:Y:S02]  /*3890*/  SHFL.DOWN P6, R14, R13, R12, R11 ;  /* 0x0800000c0d0e7389 */ /* 0x00006400000c000b */
[----:B01----:R-:W-:Y:S05]  /*38a0*/  ENDCOLLECTIVE ;  /* 0x000000000000791b */ /* 0x003fea0003800000 */
.L_x_1027:
[----:B------:R-:W-:Y:S02]  /*38b0*/  MOV R13, R24 ;  /* 0x00000018000d7202 */ /* 0x000fe40000000f00 */
[----:B------:R-:W-:-:S07]  /*38c0*/  MOV R26, R14 ;  /* 0x0000000e001a7202 */ /* 0x000fce0000000f00 */
[----:B------:R-:W-:Y:S05]  /*38d0*/  WARPSYNC.COLLECTIVE R15, `(.L_x_1028) ;  /* 0x000000000f087348 */ /* 0x000fea0003c00000 */
[----:B------:R0:W1:Y:S02]  /*38e0*/  SHFL.DOWN P6, R14, R13, R12, R11 ;  /* 0x0800000c0d0e7389 */ /* 0x00006400000c000b */
[----:B01----:R-:W-:Y:S05]  /*38f0*/  ENDCOLLECTIVE ;  /* 0x000000000000791b */ /* 0x003fea0003800000 */
.L_x_1028:
[----:B------:R-:W-:Y:S05]  /*3900*/  BRA `(.L_x_1029) ;  /* 0xffffffd8008c7947 */ /* 0x000fea000383ffff */
.L_x_989:
        /* <DEDUP_REMOVED lines=8> */
.L_x_1031:
[----:B------:R-:W-:Y:S05]  /*3990*/  BSYNC B0 ;  /* 0x0000000000007941 */ /* 0x000fea0003800000 */
.L_x_1030:
        /* <DEDUP_REMOVED lines=8> */
.L_x_1032:
[----:B------:R-:W-:Y:S01]  /*3a20*/  MOV R13, R24 ;  /* 0x00000018000d7202 */ /* 0x000fe20000000f00 */
[----:B------:R-:W-:-:S07]  /*3a30*/  IMAD.MOV.U32 R26, RZ, RZ, R14 ;  /* 0x000000ffff1a7224 */ /* 0x000fce00078e000e */
[----:B------:R-:W-:Y:S05]  /*3a40*/  WARPSYNC.COLLECTIVE R15, `(.L_x_1033) ;  /* 0x000000000f087348 */ /* 0x000fea0003c00000 */
[----:B------:R0:W1:Y:S02]  /*3a50*/  SHFL.DOWN P6, R14, R13, R12, R11 ;  /* 0x0800000c0d0e7389 */ /* 0x00006400000c000b */
[----:B01----:R-:W-:Y:S05]  /*3a60*/  ENDCOLLECTIVE ;  /* 0x000000000000791b */ /* 0x003fea0003800000 */
.L_x_1033:
[----:B------:R-:W-:Y:S05]  /*3a70*/  BRA `(.L_x_1034) ;  /* 0xffffffd8008c7947 */ /* 0x000fea000383ffff */
.L_x_992:
        /* <DEDUP_REMOVED lines=8> */
.L_x_1036:
[----:B------:R-:W-:Y:S05]  /*3b00*/  BSYNC B0 ;  /* 0x0000000000007941 */ /* 0x000fea0003800000 */
.L_x_1035:
        /* <DEDUP_REMOVED lines=8> */
.L_x_1037:
[----:B------:R-:W-:Y:S01]  /*3b90*/  IMAD.MOV.U32 R13, RZ, RZ, R24 ;  /* 0x000000ffff0d7224 */ /* 0x000fe200078e0018 */
[----:B------:R-:W-:-:S07]  /*3ba0*/  MOV R26, R14 ;  /* 0x0000000e001a7202 */ /* 0x000fce0000000f00 */
[----:B------:R-:W-:Y:S05]  /*3bb0*/  WARPSYNC.COLLECTIVE R15, `(.L_x_1038) ;  /* 0x000000000f087348 */ /* 0x000fea0003c00000 */
[----:B------:R0:W1:Y:S02]  /*3bc0*/  SHFL.DOWN P6, R14, R13, R12, R11 ;  /* 0x0800000c0d0e7389 */ /* 0x00006400000c000b */
[----:B01----:R-:W-:Y:S05]  /*3bd0*/  ENDCOLLECTIVE ;  /* 0x000000000000791b */ /* 0x003fea0003800000 */
.L_x_1038:
[----:B------:R-:W-:Y:S05]  /*3be0*/  BRA `(.L_x_1039) ;  /* 0xffffffd8008c7947 */ /* 0x000fea000383ffff */
.L_x_995:
        /* <DEDUP_REMOVED lines=8> */
.L_x_1041:
[----:B------:R-:W-:Y:S05]  /*3c70*/  BSYNC B0 ;  /* 0x0000000000007941 */ /* 0x000fea0003800000 */
.L_x_1040:
        /* <DEDUP_REMOVED lines=8> */
.L_x_1042:
[----:B------:R-:W-:Y:S02]  /*3d00*/  MOV R13, R24 ;  /* 0x00000018000d7202 */ /* 0x000fe40000000f00 */
[----:B------:R-:W-:-:S07]  /*3d10*/  MOV R26, R14 ;  /* 0x0000000e001a7202 */ /* 0x000fce0000000f00 */
[----:B------:R-:W-:Y:S05]  /*3d20*/  WARPSYNC.COLLECTIVE R15, `(.L_x_1043) ;  /* 0x000000000f087348 */ /* 0x000fea0003c00000 */
[----:B------:R0:W1:Y:S02]  /*3d30*/  SHFL.DOWN P6, R14, R13, R12, R11 ;  /* 0x0800000c0d0e7389 */ /* 0x00006400000c000b */
[----:B01----:R-:W-:Y:S05]  /*3d40*/  ENDCOLLECTIVE ;  /* 0x000000000000791b */ /* 0x003fea0003800000 */
.L_x_1043:
[----:B------:R-:W-:Y:S05]  /*3d50*/  BRA `(.L_x_1044) ;  /* 0xffffffd8008c7947 */ /* 0x000fea000383ffff */
.L_x_998:
        /* <DEDUP_REMOVED lines=8> */
.L_x_1046:
[----:B------:R-:W-:Y:S05]  /*3de0*/  BSYNC B0 ;  /* 0x0000000000007941 */ /* 0x000fea0003800000 */
.L_x_1045:
        /* <DEDUP_REMOVED lines=8> */
.L_x_1047:
[----:B------:R-:W-:Y:S01]  /*3e70*/  MOV R13, R24 ;  /* 0x00000018000d7202 */ /* 0x000fe20000000f00 */
[----:B------:R-:W-:-:S07]  /*3e80*/  IMAD.MOV.U32 R26, RZ, RZ, R14 ;  /* 0x000000ffff1a7224 */ /* 0x000fce00078e000e */
[----:B------:R-:W-:Y:S05]  /*3e90*/  WARPSYNC.COLLECTIVE R15, `(.L_x_1048) ;  /* 0x000000000f087348 */ /* 0x000fea0003c00000 */
[----:B------:R0:W1:Y:S02]  /*3ea0*/  SHFL.DOWN P6, R14, R13, R12, R11 ;  /* 0x0800000c0d0e7389 */ /* 0x00006400000c000b */
[----:B01----:R-:W-:Y:S05]  /*3eb0*/  ENDCOLLECTIVE ;  /* 0x000000000000791b */ /* 0x003fea0003800000 */
.L_x_1048:
[----:B------:R-:W-:Y:S05]  /*3ec0*/  BRA `(.L_x_1049) ;  /* 0xffffffd8008c7947 */ /* 0x000fea000383ffff */
.L_x_1001:
[----:B------:R-:W-:Y:S01]  /*3ed0*/  MOV R15, 0xffffffff ;  /* 0xffffffff000f7802 */ /* 0x000fe20000000f00 */
[----:B0-----:R-:W-:Y:S01]  /*3ee0*/  IMAD.MOV.U32 R13, RZ, RZ, R24 ;  /* 0x000000ffff0d7224 */ /* 0x001fe200078e0018 */
[----:B------:R-:W-:Y:S02]  /*3ef0*/  MOV R12, 0x10 ;  /* 0x00000010000c7802 */ /* 0x000fe40000000f00 */
[----:B------:R-:W-:-:S07]  /*3f00*/  MOV R11, 0x1f ;  /* 0x0000001f000b7802 */ /* 0x000fce0000000f00 */
[----:B-1234-:R-:W-:Y:S05]  /*3f10*/  WARPSYNC.COLLECTIVE R15, `(.L_x_1050) ;  /* 0x000000000f087348 */ /* 0x01efea0003c00000 */
[----:B------:R-:W-:Y:S01]  /*3f20*/  NOP ;  /* 0x0000000000007918 */ /* 0x000fe20000000000 */
[----:B-1234-:R-:W-:Y:S05]  /*3f30*/  ENDCOLLECTIVE ;  /* 0x000000000000791b */ /* 0x01efea0003800000 */
.L_x_1050:
[----:B------:R-:W-:Y:S05]  /*3f40*/  WARPSYNC.COLLECTIVE R15, `(.L_x_1051) ;  /* 0x000000000f087348 */ /* 0x000fea0003c00000 */
[----:B------:R0:W1:Y:S02]  /*3f50*/  SHFL.DOWN P6, R14, R13, R12, R11 ;  /* 0x0800000c0d0e7389 */ /* 0x00006400000c000b */
[----:B01----:R-:W-:Y:S05]  /*3f60*/  ENDCOLLECTIVE ;  /* 0x000000000000791b */ /* 0x003fea0003800000 */
.L_x_1051:
[----:B------:R-:W-:Y:S01]  /*3f70*/  MOV R13, R25 ;  /* 0x00000019000d7202 */ /* 0x000fe20000000f00 */
[----:B------:R-:W-:-:S07]  /*3f80*/  IMAD.MOV.U32 R27, RZ, RZ, R14 ;  /* 0x000000ffff1b7224 */ /* 0x000fce00078e000e */
[----:B------:R-:W-:Y:S05]  /*3f90*/  WARPSYNC.COLLECTIVE R15, `(.L_x_1052) ;  /* 0x000000000f087348 */ /* 0x000fea0003c00000 */
[----:B------:R0:W1:Y:S02]  /*3fa0*/  SHFL.DOWN P6, R14, R13, R12, R11 ;  /* 0x0800000c0d0e7389 */ /* 0x00006400000c000b */
[----:B01----:R-:W-:Y:S05]  /*3fb0*/  ENDCOLLECTIVE ;  /* 0x000000000000791b */ /* 0x003fea0003800000 */
.L_x_1052:
[----:B------:R-:W-:Y:S01]  /*3fc0*/  IMAD.MOV.U32 R13, RZ, RZ, R10 ;  /* 0x000000ffff0d7224 */ /* 0x000fe200078e000a */
[----:B------:R-:W-:-:S07]  /*3fd0*/  MOV R26, R14 ;  /* 0x0000000e001a7202 */ /* 0x000fce0000000f00 */
[----:B------:R-:W-:Y:S05]  /*3fe0*/  WARPSYNC.COLLECTIVE R15, `(.L_x_1053) ;  /* 0x000000000f087348 */ /* 0x000fea0003c00000 */
[----:B------:R0:W1:Y:S02]  /*3ff0*/  SHFL.DOWN P6, R14, R13, R12, R11 ;  /* 0x0800000c0d0e7389 */ /* 0x00006400000c000b */
[----:B01----:R-:W-:Y:S05]  /*4000*/  ENDCOLLECTIVE ;  /* 0x000000000000791b */ /* 0x003fea0003800000 */
.L_x_1053:
[----:B------:R-:W-:Y:S05]  /*4010*/  BRA `(.L_x_1054) ;  /* 0xffffffdc00007947 */ /* 0x000fea000383ffff */
.L_x_1004:
        /* <DEDUP_REMOVED lines=8> */
.L_x_1056:
[----:B------:R-:W-:Y:S05]  /*40a0*/  BSYNC B0 ;  /* 0x0000000000007941 */ /* 0x000fea0003800000 */
.L_x_1055:
        /* <DEDUP_REMOVED lines=8> */
.L_x_1057:
[----:B------:R-:W-:Y:S02]  /*4130*/  MOV R13, R10 ;  /* 0x0000000a000d7202 */ /* 0x000fe40000000f00 */
[----:B------:R-:W-:-:S07]  /*4140*/  MOV R26, R14 ;  /* 0x0000000e001a7202 */ /* 0x000fce0000000f00 */
[----:B------:R-:W-:Y:S05]  /*4150*/  WARPSYNC.COLLECTIVE R15, `(.L_x_1058) ;  /* 0x000000000f087348 */ /* 0x000fea0003c00000 */
[----:B------:R0:W1:Y:S02]  /*4160*/  SHFL.DOWN P6, R14, R13, R12, R11 ;  /* 0x0800000c0d0e7389 */ /* 0x00006400000c000b */
[----:B01----:R-:W-:Y:S05]  /*4170*/  ENDCOLLECTIVE ;  /* 0x000000000000791b */ /* 0x003fea0003800000 */
.L_x_1058:
[----:B------:R-:W-:Y:S05]  /*4180*/  BRA `(.L_x_1059) ;  /* 0xffffffdc00007947 */ /* 0x000fea000383ffff */
.L_x_1007:
        /* <DEDUP_REMOVED lines=8> */
.L_x_1061:
[----:B------:R-:W-:Y:S05]  /*4210*/  BSYNC B0 ;  /* 0x0000000000007941 */ /* 0x000fea0003800000 */
.L_x_1060:
        /* <DEDUP_REMOVED lines=8> */
.L_x_1062:
[----:B------:R-:W-:Y:S01]  /*42a0*/  MOV R13, R10 ;  /* 0x0000000a000d7202 */ /* 0x000fe20000000f00 */
[----:B------:R-:W-:-:S07]  /*42b0*/  IMAD.MOV.U32 R26, RZ, RZ, R14 ;  /* 0x000000ffff1a7224 */ /* 0x000fce00078e000e */
[----:B------:R-:W-:Y:S05]  /*42c0*/  WARPSYNC.COLLECTIVE R15, `(.L_x_1063) ;  /* 0x000000000f087348 */ /* 0x000fea0003c00000 */
[----:B------:R0:W1:Y:S02]  /*42d0*/  SHFL.DOWN P6, R14, R13, R12, R11 ;  /* 0x0800000c0d0e7389 */ /* 0x00006400000c000b */
[----:B01----:R-:W-:Y:S05]  /*42e0*/  ENDCOLLECTIVE ;  /* 0x000000000000791b */ /* 0x003fea0003800000 */
.L_x_1063:
[----:B------:R-:W-:Y:S05]  /*42f0*/  BRA `(.L_x_1064) ;  /* 0xffffffdc00007947 */ /* 0x000fea000383ffff */
.L_x_1010:
        /* <DEDUP_REMOVED lines=8> */
.L_x_1066:
[----:B------:R-:W-:Y:S05]  /*4380*/  BSYNC B0 ;  /* 0x0000000000007941 */ /* 0x000fea0003800000 */
.L_x_1065:
        /* <DEDUP_REMOVED lines=8> */
.L_x_1067:
[----:B------:R-:W-:Y:S01]  /*4410*/  IMAD.MOV.U32 R13, RZ, RZ, R10 ;  /* 0x000000ffff0d7224 */ /* 0x000fe200078e000a */
[----:B------:R-:W-:-:S07]  /*4420*/  MOV R26, R14 ;  /* 0x0000000e001a7202 */ /* 0x000fce0000000f00 */
[----:B------:R-:W-:Y:S05]  /*4430*/  WARPSYNC.COLLECTIVE R15, `(.L_x_1068) ;  /* 0x000000000f087348 */ /* 0x000fea0003c00000 */
[----:B------:R0:W1:Y:S02]  /*4440*/  SHFL.DOWN P6, R14, R13, R12, R11 ;  /* 0x0800000c0d0e7389 */ /* 0x00006400000c000b */
[----:B01----:R-:W-:Y:S05]  /*4450*/  ENDCOLLECTIVE ;  /* 0x000000000000791b */ /* 0x003fea0003800000 */
.L_x_1068:
[----:B------:R-:W-:Y:S05]  /*4460*/  BRA `(.L_x_1069) ;  /* 0xffffffdc00007947 */ /* 0x000fea000383ffff */
.L_x_1013:
        /* <DEDUP_REMOVED lines=8> */
.L_x_1071:
[----:B------:R-:W-:Y:S05]  /*44f0*/  BSYNC B0 ;  /* 0x0000000000007941 */ /* 0x000fea0003800000 */
.L_x_1070:
        /* <DEDUP_REMOVED lines=8> */
.L_x_1072:
[----:B------:R-:W-:Y:S02]  /*4580*/  MOV R13, R10 ;  /* 0x0000000a000d7202 */ /* 0x000fe40000000f00 */
[----:B------:R-:W-:-:S07]  /*4590*/  MOV R26, R14 ;  /* 0x0000000e001a7202 */ /* 0x000fce0000000f00 */
[----:B------:R-:W-:Y:S05]  /*45a0*/  WARPSYNC.COLLECTIVE R15, `(.L_x_1073) ;  /* 0x000000000f087348 */ /* 0x000fea0003c00000 */
[----:B------:R0:W1:Y:S02]  /*45b0*/  SHFL.DOWN P6, R14, R13, R12, R11 ;  /* 0x0800000c0d0e7389 */ /* 0x00006400000c000b */
[----:B01----:R-:W-:Y:S05]  /*45c0*/  ENDCOLLECTIVE ;  /* 0x000000000000791b */ /* 0x003fea0003800000 */
.L_x_1073:
[----:B------:R-:W-:Y:S05]  /*45d0*/  BRA `(.L_x_1074) ;  /* 0xffffffdc00007947 */ /* 0x000fea000383ffff */
.L_x_1075:
        /* <DEDUP_REMOVED lines=10> */
.L_x_7486:


//--------------------- .text._Z22LayerNormBlockSMemImplI19BiasAddResidualLoadI6__halffE11AffineStoreIfS1_EfLi4ELi128EEvT_T0_lldPT1_S8_ --------------------------
	.section	.text._Z22LayerNormBlockSMemImplI19BiasAddResidualLoadI6__halffE11AffineStoreIfS1_EfLi4ELi128EEvT_T0_lldPT1_S8_,"ax",@progbits
	.align	128
        .global         _Z22LayerNormBlockSMemImplI19BiasAddResidualLoadI6__halffE11AffineStoreIfS1_EfLi4ELi128EEvT_T0_lldPT1_S8_
        .type           _Z22LayerNormBlockSMemImplI19BiasAddResidualLoadI6__halffE11AffineStoreIfS1_EfLi4ELi128EEvT_T0_lldPT1_S8_,@function
        .size           _Z22LayerNormBlockSMemImplI19BiasAddResidualLoadI6__halffE11AffineStoreIfS1_EfLi4ELi128EEvT_T0_lldPT1_S8_,(.L_x_7487 - _Z22LayerNormBlockSMemImplI19BiasAddResidualLoadI6__halffE11AffineStoreIfS1_EfLi4ELi128EEvT_T0_lldPT1_S8_)
        .other          _Z22LayerNormBlockSMemImplI19BiasAddResidualLoadI6__halffE11AffineStoreIfS1_EfLi4ELi128EEvT_T0_lldPT1_S8_,@"STO_CUDA_ENTRY STV_DEFAULT"
_Z22LayerNormBlockSMemImplI19BiasAddResidualLoadI6__halffE11AffineStoreIfS1_EfLi4ELi128EEvT_T0_lldPT1_S8_:
.text._Z22LayerNormBlockSMemImplI19BiasAddResidualLoadI6__halffE11AffineStoreIfS1_EfLi4ELi128EEvT_T0_lldPT1_S8_:
        /* <DEDUP_REMOVED lines=20> */
.L_x_1076:
        /* <DEDUP_REMOVED lines=32> */
.L_x_1121:
        /* <DEDUP_REMOVED lines=75> */
.L_x_1080:
[----:B------:R-:W-:Y:S05]  /*07f0*/  BSYNC.RECONVERGENT B1 ;  /* 0x0000000000017941 */ /* 0x000fea0003800200 */
.L_x_1079:
        /* <DEDUP_REMOVED lines=14> */
.L_x_1081:
        /* <DEDUP_REMOVED lines=160> */
.L_x_1078:
[----:B------:R-:W-:Y:S05]  /*12e0*/  BSYNC.RECONVERGENT B0 ;  /* 0x0000000000007941 */ /* 0x000fea0003800200 */
.L_x_1077:
[----:B------:R-:W-:-:S03]  /*12f0*/  UMOV UR4, 0xffffffff ;  /* 0xffffffff00047882 */ /* 0x000fc60000000000 */
[----:B------:R-:W-:Y:S05]  /*1300*/  BRA.DIV UR4, `(.L_x_1082) ;  /* 0x0000002604387947 */ /* 0x000fea000b800000 */
[----:B------:R1:W3:Y:S04]  /*1310*/  SHFL.DOWN PT, R27, R10, 0x10, 0x1f ;  /* 0x0a001f000a1b7f89 */ /* 0x0002e800000e0000 */
[----:B------:R1:W4:Y:S04]  /*1320*/  SHFL.DOWN PT, R26, R25, 0x10, 0x1f ;  /* 0x0a001f00191a7f89 */ /* 0x00032800000e0000 */
[----:B------:R1:W0:Y:S02]  /*1330*/  SHFL.DOWN PT, R14, R24, 0x10, 0x1f ;  /* 0x0a001f00180e7f89 */ /* 0x00022400000e0000 */
.L_x_1125:
        /* <DEDUP_REMOVED lines=17> */
.L_x_1084:
[----:B------:R-:W-:Y:S05]  /*1450*/  BSYNC.RECONVERGENT B0 ;  /* 0x0000000000007941 */ /* 0x000fea0003800200 */
.L_x_1083:
[----:B------:R-:W-:-:S03]  /*1460*/  UMOV UR4, 0xffffffff ;  /* 0xffffffff00047882 */ /* 0x000fc60000000000 */
[----:B------:R-:W-:Y:S05]  /*1470*/  BRA.DIV UR4, `(.L_x_1085) ;  /* 0x0000002604247947 */ /* 0x000fea000b800000 */
[----:B---3--:R0:W3:Y:S04]  /*1480*/  SHFL.DOWN PT, R27, R10, 0x8, 0x1f ;  /* 0x09001f000a1b7f89 */ /* 0x0080e800000e0000 */
[----:B----4-:R0:W4:Y:S04]  /*1490*/  SHFL.DOWN PT, R26, R25, 0x8, 0x1f ;  /* 0x09001f00191a7f89 */ /* 0x01012800000e0000 */
[----:B------:R0:W0:Y:S02]  /*14a0*/  SHFL.DOWN PT, R14, R24, 0x8, 0x1f ;  /* 0x09001f00180e7f89 */ /* 0x00002400000e0000 */
.L_x_1130:
        /* <DEDUP_REMOVED lines=17> */
.L_x_1087:
[----:B------:R-:W-:Y:S05]  /*15c0*/  BSYNC.RECONVERGENT B0 ;  /* 0x0000000000007941 */ /* 0x000fea0003800200 */
.L_x_1086:
[----:B------:R-:W-:-:S03]  /*15d0*/  UMOV UR4, 0xffffffff ;  /* 0xffffffff00047882 */ /* 0x000fc60000000000 */
[----:B------:R-:W-:Y:S05]  /*15e0*/  BRA.DIV UR4, `(.L_x_1088) ;  /* 0x0000002604247947 */ /* 0x000fea000b800000 */
[----:B---3--:R0:W3:Y:S04]  /*15f0*/  SHFL.DOWN PT, R27, R10, 0x4, 0x1f ;  /* 0x08801f000a1b7f89 */ /* 0x0080e800000e0000 */
[----:B----4-:R0:W4:Y:S04]  /*1600*/  SHFL.DOWN PT, R26, R25, 0x4, 0x1f ;  /* 0x08801f00191a7f89 */ /* 0x01012800000e0000 */
[----:B------:R0:W0:Y:S02]  /*1610*/  SHFL.DOWN PT, R14, R24, 0x4, 0x1f ;  /* 0x08801f00180e7f89 */ /* 0x00002400000e0000 */
.L_x_1135:
        /* <DEDUP_REMOVED lines=17> */
.L_x_1090:
[----:B------:R-:W-:Y:S05]  /*1730*/  BSYNC.RECONVERGENT B0 ;  /* 0x0000000000007941 */ /* 0x000fea0003800200 */
.L_x_1089:
[----:B------:R-:W-:-:S03]  /*1740*/  UMOV UR4, 0xffffffff ;  /* 0xffffffff00047882 */ /* 0x000fc60000000000 */
[----:B------:R-:W-:Y:S05]  /*1750*/  BRA.DIV UR4, `(.L_x_1091) ;  /* 0x0000002604247947 */ /* 0x000fea000b800000 */
[----:B---3--:R0:W3:Y:S04]  /*1760*/  SHFL.DOWN PT, R27, R10, 0x2, 0x1f ;  /* 0x08401f000a1b7f89 */ /* 0x0080e800000e0000 */
[----:B----4-:R0:W4:Y:S04]  /*1770*/  SHFL.DOWN PT, R26, R25, 0x2, 0x1f ;  /* 0x08401f00191a7f89 */ /* 0x01012800000e0000 */
[----:B------:R0:W0:Y:S02]  /*1780*/  SHFL.DOWN PT, R14, R24, 0x2, 0x1f ;  /* 0x08401f00180e7f89 */ /* 0x00002400000e0000 */
.L_x_1140:
        /* <DEDUP_REMOVED lines=17> */
.L_x_1093:
[----:B------:R-:W-:Y:S05]  /*18a0*/  BSYNC.RECONVERGENT B0 ;  /* 0x0000000000007941 */ /* 0x000fea0003800200 */
.L_x_1092:
[----:B------:R-:W-:-:S03]  /*18b0*/  UMOV UR4, 0xffffffff ;  /* 0xffffffff00047882 */ /* 0x000fc60000000000 */
[----:B------:R-:W-:Y:S05]  /*18c0*/  BRA.DIV UR4, `(.L_x_1094) ;  /* 0x0000002604247947 */ /* 0x000fea000b800000 */
[----:B---3--:R0:W3:Y:S04]  /*18d0*/  SHFL.DOWN PT, R27, R10, 0x1, 0x1f ;  /* 0x08201f000a1b7f89 */ /* 0x0080e800000e0000 */
[----:B----4-:R0:W4:Y:S04]  /*18e0*/  SHFL.DOWN PT, R26, R25, 0x1, 0x1f ;  /* 0x08201f00191a7f89 */ /* 0x01012800000e0000 */
[----:B------:R0:W0:Y:S02]  /*18f0*/  SHFL.DOWN PT, R14, R24, 0x1, 0x1f ;  /* 0x08201f00180e7f89 */ /* 0x00002400000e0000 */
.L_x_1145:
        /* <DEDUP_REMOVED lines=24> */
.L_x_1095:
        /* <DEDUP_REMOVED lines=26> */
.L_x_1150:
        /* <DEDUP_REMOVED lines=17> */
.L_x_1099:
[----:B------:R-:W-:Y:S05]  /*1d30*/  BSYNC.RECONVERGENT B0 ;  /* 0x0000000000007941 */ /* 0x000fea0003800200 */
.L_x_1098:
[----:B------:R-:W-:-:S03]  /*1d40*/  UMOV UR4, 0xffffffff ;  /* 0xffffffff00047882 */ /* 0x000fc60000000000 */
[----:B------:R-:W-:Y:S05]  /*1d50*/  BRA.DIV UR4, `(.L_x_1100) ;  /* 0x0000002204b07947 */ /* 0x000fea000b800000 */
[----:B---3--:R3:W4:Y:S04]  /*1d60*/  SHFL.DOWN PT, R27, R24, 0x8, 0x1f ;  /* 0x09001f00181b7f89 */ /* 0x00872800000e0000 */
[----:B-1----:R3:W1:Y:S04]  /*1d70*/  SHFL.DOWN PT, R26, R25, 0x8, 0x1f ;  /* 0x09001f00191a7f89 */ /* 0x00266800000e0000 */
[----:B------:R3:W0:Y:S02]  /*1d80*/  SHFL.DOWN PT, R14, R10, 0x8, 0x1f ;  /* 0x09001f000a0e7f89 */ /* 0x00062400000e0000 */
.L_x_1155:
        /* <DEDUP_REMOVED lines=17> */
.L_x_1102:
[----:B------:R-:W-:Y:S05]  /*1ea0*/  BSYNC.RECONVERGENT B0 ;  /* 0x0000000000007941 */ /* 0x000fea0003800200 */
.L_x_1101:
[----:B------:R-:W-:-:S03]  /*1eb0*/  UMOV UR4, 0xffffffff ;  /* 0xffffffff00047882 */ /* 0x000fc60000000000 */
[----:B------:R-:W-:Y:S05]  /*1ec0*/  BRA.DIV UR4, `(.L_x_1103) ;  /* 0x0000002204b07947 */ /* 0x000fea000b800000 */
[----:B----4-:R0:W4:Y:S04]  /*1ed0*/  SHFL.DOWN PT, R27, R24, 0x4, 0x1f ;  /* 0x08801f00181b7f89 */ /* 0x01012800000e0000 */
[----:B-1----:R0:W1:Y:S04]  /*1ee0*/  SHFL.DOWN PT, R26, R25, 0x4, 0x1f ;  /* 0x08801f00191a7f89 */ /* 0x00206800000e0000 */
[----:B------:R0:W0:Y:S02]  /*1ef0*/  SHFL.DOWN PT, R14, R10, 0x4, 0x1f ;  /* 0x08801f000a0e7f89 */ /* 0x00002400000e0000 */
.L_x_1160:
        /* <DEDUP_REMOVED lines=17> */
.L_x_1105:
[----:B------:R-:W-:Y:S05]  /*2010*/  BSYNC.RECONVERGENT B0 ;  /* 0x0000000000007941 */ /* 0x000fea0003800200 */
.L_x_1104:
[----:B------:R-:W-:-:S03]  /*2020*/  UMOV UR4, 0xffffffff ;  /* 0xffffffff00047882 */ /* 0x000fc60000000000 */
[----:B------:R-:W-:Y:S05]  /*2030*/  BRA.DIV UR4, `(.L_x_1106) ;  /* 0x0000002204b07947 */ /* 0x000fea000b800000 */
[----:B----4-:R0:W4:Y:S04]  /*2040*/  SHFL.DOWN PT, R27, R24, 0x2, 0x1f ;  /* 0x08401f00181b7f89 */ /* 0x01012800000e0000 */
[----:B-1----:R0:W1:Y:S04]  /*2050*/  SHFL.DOWN PT, R26, R25, 0x2, 0x1f ;  /* 0x08401f00191a7f89 */ /* 0x00206800000e0000 */
[----:B------:R0:W0:Y:S02]  /*2060*/  SHFL.DOWN PT, R14, R10, 0x2, 0x1f ;  /* 0x08401f000a0e7f89 */ /* 0x00002400000e0000 */
.L_x_1165:
        /* <DEDUP_REMOVED lines=17> */
.L_x_1108:
[----:B------:R-:W-:Y:S05]  /*2180*/  BSYNC.RECONVERGENT B0 ;  /* 0x0000000000007941 */ /* 0x000fea0003800200 */
.L_x_1107:
[----:B------:R-:W-:-:S03]  /*2190*/  UMOV UR4, 0xffffffff ;  /* 0xffffffff00047882 */ /* 0x000fc60000000000 */
[----:B------:R-:W-:Y:S05]  /*21a0*/  BRA.DIV UR4, `(.L_x_1109) ;  /* 0x0000002204b07947 */ /* 0x000fea000b800000 */
[----:B----4-:R0:W4:Y:S04]  /*21b0*/  SHFL.DOWN PT, R27, R24, 0x1, 0x1f ;  /* 0x08201f00181b7f89 */ /* 0x01012800000e0000 */
[----:B-1----:R0:W1:Y:S04]  /*21c0*/  SHFL.DOWN PT, R26, R25, 0x1, 0x1f ;  /* 0x08201f00191a7f89 */ /* 0x00206800000e0000 */
[----:B------:R0:W0:Y:S02]  /*21d0*/  SHFL.DOWN PT, R14, R10, 0x1, 0x1f ;  /* 0x08201f000a0e7f89 */ /* 0x00002400000e0000 */
.L_x_1170:
        /* <DEDUP_REMOVED lines=20> */
.L_x_1111:
[----:B------:R-:W-:Y:S05]  /*2320*/  BSYNC.RECONVERGENT B0 ;  /* 0x0000000000007941 */ /* 0x000fea0003800200 */
.L_x_1110:
[----:B------:R0:W-:Y:S04]  /*2330*/  @!P2 STS.64 [R29+0x180], R24 ;  /* 0x000180181d00a388 */ /* 0x0001e80000000a00 */
[----:B------:R0:W-:Y:S02]  /*2340*/  @!P2 STS [R29+0x188], R10 ;  /* 0x0001880a1d00a388 */ /* 0x0001e40000000800 */
.L_x_1096:
        /* <DEDUP_REMOVED lines=35> */
.L_x_1112:
[----:B------:R-:W0:Y:S02]  /*2580*/  MUFU.RSQ R10, R10 ;  /* 0x0000000a000a7308 */ /* 0x000e240000001400 */
.L_x_1113:
        /* <DEDUP_REMOVED lines=18> */
.L_x_1115:
[----:B-1----:R-:W-:Y:S05]  /*26b0*/  BSYNC.RECONVERGENT B0 ;  /* 0x0000000000007941 */ /* 0x002fea0003800200 */
.L_x_1114:
        /* <DEDUP_REMOVED lines=124> */
.L_x_1119:
[----:B------:R-:W-:Y:S05]  /*2e80*/  BSYNC.RECONVERGENT B1 ;  /* 0x0000000000017941 */ /* 0x000fea0003800200 */
.L_x_1118:
[----:B------:R-:W-:-:S13]  /*2e90*/  ISETP.GE.U32.AND P0, PT, R13, 0x180, PT ;  /* 0x000001800d00780c */ /* 0x000fda0003f06070 */
[----:B------:R-:W-:Y:S05]  /*2ea0*/  @!P0 BRA `(.L_x_1117) ;  /* 0x0000000800308947 */ /* 0x000fea0003800000 */
[----:B------:R-:W-:-:S04]  /*2eb0*/  MOV R24, 0x400 ;  /* 0x0000040000187802 */ /* 0x000fc80000000f00 */
[----:B------:R-:W-:-:S04]  /*2ec0*/  IADD3 R24, PT, PT, R24, 0x190, RZ ;  /* 0x0000019018187810 */ /* 0x000fc80007ffe0ff */
[----:B------:R-:W-:-:S07]  /*2ed0*/  LEA R11, R11, R24, 0x18 ;  /* 0x000000180b0b7211 */ /* 0x000fce00078ec0ff */
.L_x_1120:
        /* <DEDUP_REMOVED lines=137> */
.L_x_1117:
[----:B------:R-:W-:Y:S05]  /*3770*/  BSYNC.RECONVERGENT B0 ;  /* 0x0000000000007941 */ /* 0x000fea0003800200 */
.L_x_1116:
[----:B------:R-:W5:Y:S01]  /*3780*/  LDCU.64 UR4, c[0x0][0x3c0] ;  /* 0x00007800ff0477ac */ /* 0x000f620008000a00 */
[----:B------:R-:W-:-:S05]  /*3790*/  IADD3 R3, P0, PT, R2, R3, RZ ;  /* 0x0000000302037210 */ /* 0x000fca0007f1e0ff */
[----:B------:R-:W-:Y:S01]  /*37a0*/  IMAD.X R5, RZ, RZ, R5, P0 ;  /* 0x000000ffff057224 */ /* 0x000fe200000e0605 */
[----:B-----5:R-:W-:-:S04]  /*37b0*/  ISETP.GE.U32.AND P0, PT, R3, UR4, PT ;  /* 0x0000000403007c0c */ /* 0x020fc8000bf06070 */
[----:B------:R-:W-:-:S13]  /*37c0*/  ISETP.GE.AND.EX P0, PT, R5, UR5, PT, P0 ;  /* 0x0000000505007c0c */ /* 0x000fda000bf06300 */
[----:B------:R-:W-:Y:S05]  /*37d0*/  @!P0 BRA `(.L_x_1121) ;  /* 0xffffffc800d88947 */ /* 0x000fea000383ffff */
[----:B------:R-:W-:Y:S05]  /*37e0*/  EXIT ;  /* 0x000000000000794d */ /* 0x000fea0003800000 */
.L_x_1082:
[----:B------:R-:W-:Y:S01]  /*37f0*/  HFMA2 R12, -RZ, RZ, 0, 9.5367431640625e-07 ;  /* 0x00000010ff0c7431 */ /* 0x000fe200000001ff */
[----:B------:R-:W-:Y:S01]  /*3800*/  MOV R13, R10 ;  /* 0x0000000a000d7202 */ /* 0x000fe20000000f00 */
[----:B------:R-:W-:Y:S01]  /*3810*/  IMAD.MOV.U32 R11, RZ, RZ, 0x1f ;  /* 0x0000001fff0b7424 */ /* 0x000fe200078e00ff */
[----:B------:R-:W-:-:S07]  /*3820*/  MOV R15, 0xffffffff ;  /* 0xffffffff000f7802 */ /* 0x000fce0000000f00 */
[----:B0-2---:R-:W-:Y:S05]  /*3830*/  WARPSYNC.COLLECTIVE R15, `(.L_x_1122) ;  /* 0x000000000f087348 */ /* 0x005fea0003c00000 */
[----:B------:R1:W3:Y:S02]  /*3840*/  SHFL.DOWN P6, R14, R13, R12, R11 ;  /* 0x0800000c0d0e7389 */ /* 0x0002e400000c000b */
[----:B0123--:R-:W-:Y:S05]  /*3850*/  ENDCOLLECTIVE ;  /* 0x000000000000791b */ /* 0x00ffea0003800000 */
.L_x_1122:
[----:B------:R-:W-:Y:S01]  /*3860*/  IMAD.MOV.U32 R13, RZ, RZ, R25 ;  /* 0x000000ffff0d7224 */ /* 0x000fe200078e0019 */
[----:B------:R-:W-:-:S07]  /*3870*/  MOV R27, R14 ;  /* 0x0000000e001b7202 */ /* 0x000fce0000000f00 */
[----:B------:R-:W-:Y:S05]  /*3880*/  WARPSYNC.COLLECTIVE R15, `(.L_x_1123) ;  /* 0x000000000f087348 */ /* 0x000fea0003c00000 */
[----:B------:R0:W1:Y:S02]  /*3890*/  SHFL.DOWN P6, R14, R13, R12, R11 ;  /* 0x0800000c0d0e7389 */ /* 0x00006400000c000b */
[----:B01----:R-:W-:Y:S05]  /*38a0*/  ENDCOLLECTIVE ;  /* 0x000000000000791b */ /* 0x003fea0003800000 */
.L_x_1123:
[----:B------:R-:W-:Y:S02]  /*38b0*/  MOV R13, R24 ;  /* 0x00000018000d7202 */ /* 0x000fe40000000f00 */
[----:B------:R-:W-:-:S07]  /*38c0*/  MOV R26, R14 ;  /* 0x0000000e001a7202 */ /* 0x000fce0000000f00 */
[----:B------:R-:W-:Y:S05]  /*38d0*/  WARPSYNC.COLLECTIVE R15, `(.L_x_1124) ;  /* 0x000000000f087348 */ /* 0x000fea0003c00000 */
[----:B------:R0:W1:Y:S02]  /*38e0*/  SHFL.DOWN P6, R14, R13, R12, R11 ;  /* 0x0800000c0d0e7389 */ /* 0x00006400000c000b */
[----:B01----:R-:W-:Y:S05]  /*38f0*/  ENDCOLLECTIVE ;  /* 0x000000000000791b */ /* 0x003fea0003800000 */
.L_x_1124:
[----:B------:R-:W-:Y:S05]  /*3900*/  BRA `(.L_x_1125) ;  /* 0xffffffd8008c7947 */ /* 0x000fea000383ffff */
.L_x_1085:
        /* <DEDUP_REMOVED lines=8> */
.L_x_1127:
[----:B------:R-:W-:Y:S05]  /*3990*/  BSYNC B0 ;  /* 0x0000000000007941 */ /* 0x000fea0003800000 */
.L_x_1126:
        /* <DEDUP_REMOVED lines=8> */
.L_x_1128:
[----:B------:R-:W-:Y:S01]  /*3a20*/  MOV R13, R24 ;  /* 0x00000018000d7202 */ /* 0x000fe20000000f00 */
[----:B------:R-:W-:-:S07]  /*3a30*/  IMAD.MOV.U32 R26, RZ, RZ, R14 ;  /* 0x000000ffff1a7224 */ /* 0x000fce00078e000e */
[----:B------:R-:W-:Y:S05]  /*3a40*/  WARPSYNC.COLLECTIVE R15, `(.L_x_1129) ;  /* 0x000000000f087348 */ /* 0x000fea0003c00000 */
[----:B------:R0:W1:Y:S02]  /*3a50*/  SHFL.DOWN P6, R14, R13, R12, R11 ;  /* 0x0800000c0d0e7389 */ /* 0x00006400000c000b */
[----:B01----:R-:W-:Y:S05]  /*3a60*/  ENDCOLLECTIVE ;  /* 0x000000000000791b */ /* 0x003fea0003800000 */
.L_x_1129:
[----:B------:R-:W-:Y:S05]  /*3a70*/  BRA `(.L_x_1130) ;  /* 0xffffffd8008c7947 */ /* 0x000fea000383ffff */
.L_x_1088:
        /* <DEDUP_REMOVED lines=8> */
.L_x_1132:
[----:B------:R-:W-:Y:S05]  /*3b00*/  BSYNC B0 ;  /* 0x0000000000007941 */ /* 0x000fea0003800000 */
.L_x_1131:
        /* <DEDUP_REMOVED lines=8> */
.L_x_1133:
[----:B------:R-:W-:Y:S01]  /*3b90*/  IMAD.MOV.U32 R13, RZ, RZ, R24 ;  /* 0x000000ffff0d7224 */ /* 0x000fe200078e0018 */
[----:B------:R-:W-:-:S07]  /*3ba0*/  MOV R26, R14 ;  /* 0x0000000e001a7202 */ /* 0x000fce0000000f00 */
[----:B------:R-:W-:Y:S05]  /*3bb0*/  WARPSYNC.COLLECTIVE R15, `(.L_x_1134) ;  /* 0x000000000f087348 */ /* 0x000fea0003c00000 */
[----:B------:R0:W1:Y:S02]  /*3bc0*/  SHFL.DOWN P6, R14, R13, R12, R11 ;  /* 0x0800000c0d0e7389 */ /* 0x00006400000c000b */
[----:B01----:R-:W-:Y:S05]  /*3bd0*/  ENDCOLLECTIVE ;  /* 0x000000000000791b */ /* 0x003fea0003800000 */
.L_x_1134:
[----:B------:R-:W-:Y:S05]  /*3be0*/  BRA `(.L_x_1135) ;  /* 0xffffffd8008c7947 */ /* 0x000fea000383ffff */
.L_x_1091:
        /* <DEDUP_REMOVED lines=8> */
.L_x_1137:
[----:B------:R-:W-:Y:S05]  /*3c70*/  BSYNC B0 ;  /* 0x0000000000007941 */ /* 0x000fea0003800000 */
.L_x_1136:
        /* <DEDUP_REMOVED lines=8> */
.L_x_1138:
[----:B------:R-:W-:Y:S02]  /*3d00*/  MOV R13, R24 ;  /* 0x00000018000d7202 */ /* 0x000fe40000000f00 */
[----:B------:R-:W-:-:S07]  /*3d10*/  MOV R26, R14 ;  /* 0x0000000e001a7202 */ /* 0x000fce0000000f00 */
[----:B------:R-:W-:Y:S05]  /*3d20*/  WARPSYNC.COLLECTIVE R15, `(.L_x_1139) ;  /* 0x000000000f087348 */ /* 0x000fea0003c00000 */
[----:B------:R0:W1:Y:S02]  /*3d30*/  SHFL.DOWN P6, R14, R13, R12, R11 ;  /* 0x0800000c0d0e7389 */ /* 0x00006400000c000b */
[----:B01----:R-:W-:Y:S05]  /*3d40*/  ENDCOLLECTIVE ;  /* 0x000000000000791b */ /* 0x003fea0003800000 */
.L_x_1139:
[----:B------:R-:W-:Y:S05]  /*3d50*/  BRA `(.L_x_1140) ;  /* 0xffffffd8008c7947 */ /* 0x000fea000383ffff */
.L_x_1094:
        /* <DEDUP_REMOVED lines=8> */
.L_x_1142:
[----:B------:R-:W-:Y:S05]  /*3de0*/  BSYNC B0 ;  /* 0x0000000000007941 */ /* 0x000fea0003800000 */
.L_x_1141:
        /* <DEDUP_REMOVED lines=8> */
.L_x_1143:
[----:B------:R-:W-:Y:S01]  /*3e70*/  MOV R13, R24 ;  /* 0x00000018000d7202 */ /* 0x000fe20000000f00 */
[----:B------:R-:W-:-:S07]  /*3e80*/  IMAD.MOV.U32 R26, RZ, RZ, R14 ;  /* 0x000000ffff1a7224 */ /* 0x000fce00078e000e */
[----:B------:R-:W-:Y:S05]  /*3e90*/  WARPSYNC.COLLECTIVE R15, `(.L_x_1144) ;  /* 0x000000000f087348 */ /* 0x000fea0003c00000 */
[----:B------:R0:W1:Y:S02]  /*3ea0*/  SHFL.DOWN P6, R14, R13, R12, R11 ;  /* 0x0800000c0d0e7389 */ /* 0x00006400000c000b */
[----:B01----:R-:W-:Y:S05]  /*3eb0*/  ENDCOLLECTIVE ;  /* 0x000000000000791b */ /* 0x003fea0003800000 */
.L_x_1144:
[----:B------:R-:W-:Y:S05]  /*3ec0*/  BRA `(.L_x_1145) ;  /* 0xffffffd8008c7947 */ /* 0x000fea000383ffff */
.L_x_1097:
[----:B------:R-:W-:Y:S01]  /*3ed0*/  MOV R15, 0xffffffff ;  /* 0xffffffff000f7802 */ /* 0x000fe20000000f00 */
[----:B0-----:R-:W-:Y:S01]  /*3ee0*/  IMAD.MOV.U32 R13, RZ, RZ, R24 ;  /* 0x000000ffff0d7224 */ /* 0x001fe200078e0018 */
[----:B------:R-:W-:Y:S02]  /*3ef0*/  MOV R12, 0x10 ;  /* 0x00000010000c7802 */ /* 0x000fe40000000f00 */
[----:B------:R-:W-:-:S07]  /*3f00*/  MOV R11, 0x1f ;  /* 0x0000001f000b7802 */ /* 0x000fce0000000f00 */
[----:B-1234-:R-:W-:Y:S05]  /*3f10*/  WARPSYNC.COLLECTIVE R15, `(.L_x_1146) ;  /* 0x000000000f087348 */ /* 0x01efea0003c00000 */
[----:B------:R-:W-:Y:S01]  /*3f20*/  NOP ;  /* 0x0000000000007918 */ /* 0x000fe20000000000 */
[----:B-1234-:R-:W-:Y:S05]  /*3f30*/  ENDCOLLECTIVE ;  /* 0x000000000000791b */ /* 0x01efea0003800000 */
.L_x_1146:
[----:B------:R-:W-:Y:S05]  /*3f40*/  WARPSYNC.COLLECTIVE R15, `(.L_x_1147) ;  /* 0x000000000f087348 */ /* 0x000fea0003c00000 */
[----:B------:R0:W1:Y:S02]  /*3f50*/  SHFL.DOWN P6, R14, R13, R12, R11 ;  /* 0x0800000c0d0e7389 */ /* 0x00006400000c000b */
[----:B01----:R-:W-:Y:S05]  /*3f60*/  ENDCOLLECTIVE ;  /* 0x000000000000791b */ /* 0x003fea0003800000 */
.L_x_1147:
[----:B------:R-:W-:Y:S01]  /*3f70*/  MOV R13, R25 ;  /* 0x00000019000d7202 */ /* 0x000fe20000000f00 */
[----:B------:R-:W-:-:S07]  /*3f80*/  IMAD.MOV.U32 R27, RZ, RZ, R14 ;  /* 0x000000ffff1b7224 */ /* 0x000fce00078e000e */
[----:B------:R-:W-:Y:S05]  /*3f90*/  WARPSYNC.COLLECTIVE R15, `(.L_x_1148) ;  /* 0x000000000f087348 */ /* 0x000fea0003c00000 */
[----:B------:R0:W1:Y:S02]  /*3fa0*/  SHFL.DOWN P6, R14, R13, R12, R11 ;  /* 0x0800000c0d0e7389 */ /* 0x00006400000c000b */
[----:B01----:R-:W-:Y:S05]  /*3fb0*/  ENDCOLLECTIVE ;  /* 0x000000000000791b */ /* 0x003fea0003800000 */
.L_x_1148:
[----:B------:R-:W-:Y:S01]  /*3fc0*/  IMAD.MOV.U32 R13, RZ, RZ, R10 ;  /* 0x000000ffff0d7224 */ /* 0x000fe200078e000a */
[----:B------:R-:W-:-:S07]  /*3fd0*/  MOV R26, R14 ;  /* 0x0000000e001a7202 */ /* 0x000fce0000000f00 */
[----:B------:R-:W-:Y:S05]  /*3fe0*/  WARPSYNC.COLLECTIVE R15, `(.L_x_1149) ;  /* 0x000000000f087348 */ /* 0x000fea0003c00000 */
[----:B------:R0:W1:Y:S02]  /*3ff0*/  SHFL.DOWN P6, R14, R13, R12, R11 ;  /* 0x0800000c0d0e7389 */ /* 0x00006400000c000b */
[----:B01----:R-:W-:Y:S05]  /*4000*/  ENDCOLLECTIVE ;  /* 0x000000000000791b */ /* 0x003fea0003800000 */
.L_x_1149:
[----:B------:R-:W-:Y:S05]  /*4010*/  BRA `(.L_x_1150) ;  /* 0xffffffdc00007947 */ /* 0x000fea000383ffff */
.L_x_1100:
        /* <DEDUP_REMOVED lines=8> */
.L_x_1152:
[----:B------:R-:W-:Y:S05]  /*40a0*/  BSYNC B0 ;  /* 0x0000000000007941 */ /* 0x000fea0003800000 */
.L_x_1151:
        /* <DEDUP_REMOVED lines=8> */
.L_x_1153:
[----:B------:R-:W-:Y:S02]  /*4130*/  MOV R13, R10 ;  /* 0x0000000a000d7202 */ /* 0x000fe40000000f00 */
[----:B------:R-:W-:-:S07]  /*4140*/  MOV R26, R14 ;  /* 0x0000000e001a7202 */ /* 0x000fce0000000f00 */
[----:B------:R-:W-:Y:S05]  /*4150*/  WARPSYNC.COLLECTIVE R15, `(.L_x_1154) ;  /* 0x000000000f087348 */ /* 0x000fea0003c00000 */
[----:B------:R0:W1:Y:S02]  /*4160*/  SHFL.DOWN P6, R14, R13, R12, R11 ;  /* 0x0800000c0d0e7389 */ /* 0x00006400000c000b */
[----:B01----:R-:W-:Y:S05]  /*4170*/  ENDCOLLECTIVE ;  /* 0x000000000000791b */ /* 0x003fea0003800000 */
.L_x_1154:
[----:B------:R-:W-:Y:S05]  /*4180*/  BRA `(.L_x_1155) ;  /* 0xffffffdc00007947 */ /* 0x000fea000383ffff */
.L_x_1103:
        /* <DEDUP_REMOVED lines=8> */
.L_x_1157:
[----:B------:R-:W-:Y:S05]  /*4210*/  BSYNC B0 ;  /* 0x0000000000007941 */ /* 0x000fea0003800000 */
.L_x_1156:
        /* <DEDUP_REMOVED lines=8> */
.L_x_1158:
[----:B------:R-:W-:Y:S01]  /*42a0*/  MOV R13, R10 ;  /* 0x0000000a000d7202 */ /* 0x000fe20000000f00 */
[----:B------:R-:W-:-:S07]  /*42b0*/  IMAD.MOV.U32 R26, RZ, RZ, R14 ;  /* 0x000000ffff1a7224 */ /* 0x000fce00078e000e */
[----:B------:R-:W-:Y:S05]  /*42c0*/  WARPSYNC.COLLECTIVE R15, `(.L_x_1159) ;  /* 0x000000000f087348 */ /* 0x000fea0003c00000 */
[----:B------:R0:W1:Y:S02]  /*42d0*/  SHFL.DOWN P6, R14, R13, R12, R11 ;  /* 0x0800000c0d0e7389 */ /* 0x00006400000c000b */
[----:B01----:R-:W-:Y:S05]  /*42e0*/  ENDCOLLECTIVE ;  /* 0x000000000000791b */ /* 0x003fea0003800000 */
.L_x_1159:
[----:B------:R-:W-:Y:S05]  /*42f0*/  BRA `(.L_x_1160) ;  /* 0xffffffdc00007947 */ /* 0x000fea000383ffff */
.L_x_1106:
        /* <DEDUP_REMOVED lines=8> */
.L_x_1162:
[----:B------:R-:W-:Y:S05]  /*4380*/  BSYNC B0 ;  /* 0x0000000000007941 */ /* 0x000fea0003800000 */
.L_x_1161:
        /* <DEDUP_REMOVED lines=8> */
.L_x_1163:
[----:B------:R-:W-:Y:S01]  /*4410*/  IMAD.MOV.U32 R13, RZ, RZ, R10 ;  /* 0x000000ffff0d7224 */ /* 0x000fe200078e000a */
[----:B------:R-:W-:-:S07]  /*4420*/  MOV R26, R14 ;  /* 0x0000000e001a7202 */ /* 0x000fce0000000f00 */
[----:B------:R-:W-:Y:S05]  /*4430*/  WARPSYNC.COLLECTIVE R15, `(.L_x_1164) ;  /* 0x000000000f087348 */ /* 0x000fea0003c00000 */
[----:B------:R0:W1:Y:S02]  /*4440*/  SHFL.DOWN P6, R14, R13, R12, R11 ;  /* 0x0800000c0d0e7389 */ /* 0x00006400000c000b */
[----:B01----:R-:W-:Y:S05]  /*4450*/  ENDCOLLECTIVE ;  /* 0x000000000000791b */ /* 0x003fea0003800000 */
.L_x_1164:
[----:B------:R-:W-:Y:S05]  /*4460*/  BRA `(.L_x_1165) ;  /* 0xffffffdc00007947 */ /* 0x000fea000383ffff */
.L_x_1109:
        /* <DEDUP_REMOVED lines=8> */
.L_x_1167:
[----:B------:R-:W-:Y:S05]  /*44f0*/  BSYNC B0 ;  /* 0x0000000000007941 */ /* 0x000fea0003800000 */
.L_x_1166:
        /* <DEDUP_REMOVED lines=8> */
.L_x_1168:
[----:B------:R-:W-:Y:S02]  /*4580*/  MOV R13, R10 ;  /* 0x0000000a000d7202 */ /* 0x000fe40000000f00 */
[----:B------:R-:W-:-:S07]  /*4590*/  MOV R26, R14 ;  /* 0x0000000e001a7202 */ /* 0x000fce0000000f00 */
[----:B------:R-:W-:Y:S05]  /*45a0*/  WARPSYNC.COLLECTIVE R15, `(.L_x_1169) ;  /* 0x000000000f087348 */ /* 0x000fea0003c00000 */
[----:B------:R0:W1:Y:S02]  /*45b0*/  SHFL.DOWN P6, R14, R13, R12, R11 ;  /* 0x0800000c0d0e7389 */ /* 0x00006400000c000b */
[----:B01----:R-:W-:Y:S05]  /*45c0*/  ENDCOLLECTIVE ;  /* 0x000000000000791b */ /* 0x003fea0003800000 */
.L_x_1169:
[----:B------:R-:W-:Y:S05]  /*45d0*/  BRA `(.L_x_1170) ;  /* 0xffffffdc00007947 */ /* 0x000fea000383ffff */
.L_x_1171:
        /* <DEDUP_REMOVED lines=10> */
.L_x_7487:


//--------------------- .text._Z17LayerNormWarpImplI19BiasAddResidualLoadI6__halffE11AffineStoreIfS1_EfLi1ELi160ELi128ELi32ELi1ELb1EEvT_T0_iidPT1_S8_ --------------------------
	.section	.text._Z17LayerNormWarpImplI19BiasAddResidualLoadI6__halffE11AffineStoreIfS1_EfLi1ELi160ELi128ELi32ELi1ELb1EEvT_T0_iidPT1_S8_,"ax",@progbits
	.align	128
        .global         _Z17LayerNormWarpImplI19BiasAddResidualLoadI6__halffE11AffineStoreIfS1_EfLi1ELi160ELi128ELi32ELi1ELb1EEvT_T0_iidPT1_S8_
        .type           _Z17LayerNormWarpImplI19BiasAddResidualLoadI6__halffE11AffineStoreIfS1_EfLi1ELi160ELi128ELi32ELi1ELb1EEvT_T0_iidPT1_S8_,@function
        .size           _Z17LayerNormWarpImplI19BiasAddResidualLoadI6__halffE11AffineStoreIfS1_EfLi1ELi160ELi128ELi32ELi1ELb1EEvT_T0_iidPT1_S8_,(.L_x_7488 - _Z17LayerNormWarpImplI19BiasAddResidualLoadI6__halffE11AffineStoreIfS1_EfLi1ELi160ELi128ELi32ELi1ELb1EEvT_T0_iidPT1_S8_)
        .other          _Z17LayerNormWarpImplI19BiasAddResidualLoadI6__halffE11AffineStoreIfS1_EfLi1ELi160ELi128ELi32ELi1ELb1EEvT_T0_iidPT1_S8_,@"STO_CUDA_ENTRY STV_DEFAULT"
_Z17LayerNormWarpImplI19BiasAddResidualLoadI6__halffE11AffineStoreIfS1_EfLi1ELi160ELi128ELi32ELi1ELb1EEvT_T0_iidPT1_S8_:
.text._Z17LayerNormWarpImplI19BiasAddResidualLoadI6__halffE11AffineStoreIfS1_EfLi1ELi160ELi128ELi32ELi1ELb1EEvT_T0_iidPT1_S8_:
[----:B------:R-:W0:Y:S01]  /*0000*/  LDC R1, c[0x0][0x37c] ;  /* 0x0000df00ff017b82 */ /* 0x000e220000000800 */
[----:B------:R-:W1:Y:S01]  /*0010*/  LDCU UR4, c[0x0][0x3c4] ;  /* 0x00007880ff0477ac */ /* 0x000e620008000800 */
[----:B------:R-:W2:Y:S01]  /*0020*/  LDCU UR38, c[0x0][0x3c0] ;  /* 0x00007800ff2677ac */ /* 0x000ea20008000800 */
[----:B------:R-:W3:Y:S01]  /*0030*/  LDCU.64 UR36, c[0x0][0x3c8] ;  /* 0x00007900ff2477ac */ /* 0x000ee20008000a00 */
[----:B-1----:R-:W-:-:S09]  /*0040*/  UISETP.GE.AND UP0, UPT, UR4, 0x1401, UPT ;  /* 0x000014010400788c */ /* 0x002fd2000bf06270 */
[----:B--23--:R-:W-:Y:S05]  /*0050*/  BRA.U !UP0, `(.L_x_1172) ;  /* 0x0000000108407547 */ /* 0x00cfea000b800000 */
[----:B------:R-:W-:Y:S01]  /*0060*/  MOV R0, 0x518 ;  /* 0x0000051800007802 */ /* 0x000fe20000000f00 */
[----:B------:R-:W1:Y:S01]  /*0070*/  LDCU.64 UR4, c[0x4][0x500] ;  /* 0x0100a000ff0477ac */ /* 0x000e620008000a00 */
[----:B------:R-:W-:Y:S01]  /*0080*/  HFMA2 R8, -RZ, RZ, 0, 2.753734588623046875e-05 ;  /* 0x000001ceff087431 */ /* 0x000fe200000001ff */
[----:B------:R-:W-:Y:S01]  /*0090*/  MOV R12, 0x1 ;  /* 0x00000001000c7802 */ /* 0x000fe20000000f00 */
[----:B------:R2:W3:Y:S01]  /*00a0*/  LDC.64 R2, c[0x4][R0] ;  /* 0x0100000000027b82 */ /* 0x0004e20000000a00 */
[----:B------:R-:W4:Y:S01]  /*00b0*/  LDCU.64 UR6, c[0x4][0x508] ;  /* 0x0100a100ff0677ac */ /* 0x000f220008000a00 */
[----:B------:R-:W-:Y:S01]  /*00c0*/  HFMA2 R13, -RZ, RZ, 0, 0 ;  /* 0x00000000ff0d7431 */ /* 0x000fe200000001ff */
[----:B------:R-:W5:Y:S01]  /*00d0*/  LDCU.64 UR8, c[0x4][0x368] ;  /* 0x01006d00ff0877ac */ /* 0x000f620008000a00 */
[----:B-1----:R-:W-:Y:S02]  /*00e0*/  MOV R4, UR4 ;  /* 0x0000000400047c02 */ /* 0x002fe40008000f00 */
[----:B------:R-:W-:-:S02]  /*00f0*/  MOV R5, UR5 ;  /* 0x0000000500057c02 */ /* 0x000fc40008000f00 */
[----:B----4-:R-:W-:Y:S02]  /*0100*/  MOV R6, UR6 ;  /* 0x0000000600067c02 */ /* 0x010fe40008000f00 */
[----:B------:R-:W-:Y:S02]  /*0110*/  MOV R7, UR7 ;  /* 0x0000000700077c02 */ /* 0x000fe40008000f00 */
[----:B-----5:R-:W-:Y:S02]  /*0120*/  MOV R10, UR8 ;  /* 0x00000008000a7c02 */ /* 0x020fe40008000f00 */
[----:B--2---:R-:W-:-:S07]  /*0130*/  MOV R11, UR9 ;  /* 0x00000009000b7c02 */ /* 0x004fce0008000f00 */
[----:B------:R-:W-:-:S07]  /*0140*/  LEPC R20, `(.L_x_1172) ;  /* 0x000000001014794e */ /* 0x000fce0000000000 */
[----:B0--3--:R-:W-:Y:S05]  /*0150*/  CALL.ABS.NOINC R2 ;  /* 0x0000000002007343 */ /* 0x009fea0003c00000 */
.L_x_1172:
[----:B------:R-:W1:Y:S01]  /*0160*/  S2R R3, SR_TID.Y ;  /* 0x0000000000037919 */ /* 0x000e620000002200 */
[----:B------:R-:W1:Y:S01]  /*0170*/  S2UR UR4, SR_CTAID.X ;  /* 0x00000000000479c3 */ /* 0x000e620000002500 */
[----:B------:R-:W2:Y:S07]  /*0180*/  LDCU UR5, c[0x0][0x3c0] ;  /* 0x00007800ff0577ac */ /* 0x000eae0008000800 */
[----:B------:R-:W1:Y:S02]  /*0190*/  LDC R50, c[0x0][0x364] ;  /* 0x0000d900ff327b82 */ /* 0x000e640000000800 */
[----:B-1----:R-:W-:-:S05]  /*01a0*/  IMAD R50, R50, UR4, R3 ;  /* 0x0000000432327c24 */ /* 0x002fca000f8e0203 */
[----:B--2---:R-:W-:-:S13]  /*01b0*/  ISETP.GE.AND P0, PT, R50, UR5, PT ;  /* 0x0000000532007c0c */ /* 0x004fda000bf06270 */
[----:B------:R-:W-:Y:S05]  /*01c0*/  @P0 EXIT ;  /* 0x000000000000094d */ /* 0x000fea0003800000 */
[----:B------:R-:W1:Y:S01]  /*01d0*/  S2R R51, SR_TID.X ;  /* 0x0000000000337919 */ /* 0x000e620000002100 */
[----:B------:R-:W2:Y:S01]  /*01e0*/  LDC.64 R126, c[0x0][0x358] ;  /* 0x0000d600ff7e7b82 */ /* 0x000ea20000000a00 */
[----:B------:R-:W3:Y:S01]  /*01f0*/  LDCU UR4, c[0x0][0x3c4] ;  /* 0x00007880ff0477ac */ /* 0x000ee20008000800 */
[C---:B-1----:R-:W-:Y:S02]  /*0200*/  IADD3 R0, PT, PT, R51.reuse, 0x1020, RZ ;  /* 0x0000102033007810 */ /* 0x042fe40007ffe0ff */
[C---:B------:R-:W-:Y:S02]  /*0210*/  IADD3 R2, PT, PT, R51.reuse, 0x1040, RZ ;  /* 0x0000104033027810 */ /* 0x040fe40007ffe0ff */
[C---:B------:R-:W-:Y:S02]  /*0220*/  IADD3 R3, PT, PT, R51.reuse, 0x1060, RZ ;  /* 0x0000106033037810 */ /* 0x040fe40007ffe0ff */
[----:B------:R-:W-:Y:S02]  /*0230*/  IADD3 R4, PT, PT, R51, 0x1080, RZ ;  /* 0x0000108033047810 */ /* 0x000fe40007ffe0ff */
[----:B---3--:R-:W-:-:S02]  /*0240*/  ISETP.GE.AND P3, PT, R0, UR4, PT ;  /* 0x0000000400007c0c */ /* 0x008fc4000bf66270 */
[----:B------:R-:W-:Y:S02]  /*0250*/  ISETP.GE.AND P2, PT, R2, UR4, PT ;  /* 0x0000000402007c0c */ /* 0x000fe4000bf46270 */
[----:B------:R-:W-:Y:S02]  /*0260*/  ISETP.GE.AND P1, PT, R3, UR4, PT ;  /* 0x0000000403007c0c */ /* 0x000fe4000bf26270 */
[----:B------:R-:W-:Y:S02]  /*0270*/  ISETP.GE.AND P0, PT, R4, UR4, PT ;  /* 0x0000000404007c0c */ /* 0x000fe4000bf06270 */
[----:B------:R-:W-:-:S11]  /*0280*/  LOP3.LUT R53, R51, 0x1000, RZ, 0xfc, !PT ;  /* 0x0000100033357812 */ /* 0x000fd600078efcff */
.L_x_1253:
[----:B------:R-:W-:Y:S01]  /*0290*/  FADD R0, RZ, R49 ;  /* 0x00000031ff007221 */ /* 0x000fe20000000000 */
[----:B------:R-:W-:Y:S03]  /*02a0*/  BSSY.RECONVERGENT B0, `(.L_x_1173) ;  /* 0x000021a000007945 */ /* 0x000fe60003800200 */
[----:B------:R-:W-:-:S04]  /*02b0*/  FADD R60, -R0, R48 ;  /* 0x00000030003c7221 */ /* 0x000fc80000000100 */
[----:B------:R-:W-:Y:S01]  /*02c0*/  FFMA R61, R60, 0.5, R0 ;  /* 0x3f0000003c3d7823 */ /* 0x000fe20000000000 */
[----:B------:R-:W-:-:S03]  /*02d0*/  FADD R0, -R0, R49 ;  /* 0x0000003100007221 */ /* 0x000fc60000000100 */
[----:B------:R-:W-:Y:S01]  /*02e0*/  FADD R62, -R61, R47 ;  /* 0x0000002f3d3e7221 */ /* 0x000fe20000000100 */
[----:B------:R-:W-:-:S03]  /*02f0*/  FFMA R59, R0, R49, RZ ;  /* 0x00000031003b7223 */ /* 0x000fc600000000ff */
[----:B------:R-:W-:Y:S01]  /*0300*/  FFMA R63, R62, 0.3333333432674407959, R61 ;  /* 0x3eaaaaab3e3f7823 */ /* 0x000fe2000000003d */
[----:B------:R-:W-:-:S03]  /*0310*/  FADD R61, -R61, R48 ;  /* 0x000000303d3d7221 */ /* 0x000fc60000000100 */
[----:B------:R-:W-:Y:S01]  /*0320*/  FADD R64, -R63, R46 ;  /* 0x0000002e3f407221 */ /* 0x000fe20000000100 */
[----:B------:R-:W-:-:S03]  /*0330*/  FFMA R61, R60, R61, R59 ;  /* 0x0000003d3c3d7223 */ /* 0x000fc6000000003b */
[----:B------:R-:W-:Y:S01]  /*0340*/  FFMA R65, R64, 0.25, R63 ;  /* 0x3e80000040417823 */ /* 0x000fe2000000003f */
[----:B------:R-:W-:-:S03]  /*0350*/  FADD R63, -R63, R47 ;  /* 0x0000002f3f3f7221 */ /* 0x000fc60000000100 */
[----:B------:R-:W-:Y:S01]  /*0360*/  FADD R66, -R65, R45 ;  /* 0x0000002d41427221 */ /* 0x000fe20000000100 */
[----:B------:R-:W-:-:S03]  /*0370*/  FFMA R63, R62, R63, R61 ;  /* 0x0000003f3e3f7223 */ /* 0x000fc6000000003d */
[----:B------:R-:W-:Y:S01]  /*0380*/  FFMA R177, R66, 0.20000000298023223877, R65 ;  /* 0x3e4ccccd42b17823 */ /* 0x000fe20000000041 */
[----:B------:R-:W-:-:S03]  /*0390*/  FADD R65, -R65, R46 ;  /* 0x0000002e41417221 */ /* 0x000fc60000000100 */
[----:B------:R-:W-:Y:S01]  /*03a0*/  FADD R67, -R177, R44 ;  /* 0x0000002cb1437221 */ /* 0x000fe20000000100 */
[----:B------:R-:W-:-:S03]  /*03b0*/  FFMA R65, R64, R65, R63 ;  /* 0x0000004140417223 */ /* 0x000fc6000000003f */
[----:B------:R-:W-:Y:S01]  /*03c0*/  FFMA R215, R67, 0.16666667163372039795, R177 ;  /* 0x3e2aaaab43d77823 */ /* 0x000fe200000000b1 */
[----:B------:R-:W-:-:S03]  /*03d0*/  FADD R177, -R177, R45 ;  /* 0x0000002db1b17221 */ /* 0x000fc60000000100 */
[----:B------:R-:W-:Y:S01]  /*03e0*/  FADD R69, -R215, R43 ;  /* 0x0000002bd7457221 */ /* 0x000fe20000000100 */
[----:B------:R-:W-:-:S03]  /*03f0*/  FFMA R177, R66, R177, R65 ;  /* 0x000000b142b17223 */ /* 0x000fc60000000041 */
[----:B------:R-:W-:Y:S01]  /*0400*/  FFMA R68, R69, 0.14285714924335479736, R215 ;  /* 0x3e12492545447823 */ /* 0x000fe200000000d7 */
[----:B------:R-:W-:-:S03]  /*0410*/  FADD R215, -R215, R44 ;  /* 0x0000002cd7d77221 */ /* 0x000fc60000000100 */
[C---:B------:R-:W-:Y:S01]  /*0420*/  FADD R71, -R68.reuse, R42 ;  /* 0x0000002a44477221 */ /* 0x040fe20000000100 */
[----:B------:R-:W-:Y:S01]  /*0430*/  FFMA R177, R67, R215, R177 ;  /* 0x000000d743b17223 */ /* 0x000fe200000000b1 */
[----:B------:R-:W-:Y:S02]  /*0440*/  FADD R215, -R68, R43 ;  /* 0x0000002b44d77221 */ /* 0x000fe40000000100 */
[----:B------:R-:W-:Y:S02]  /*0450*/  FFMA R70, R71, 0.125, R68 ;  /* 0x3e00000047467823 */ /* 0x000fe40000000044 */
[----:B------:R-:W-:Y:S02]  /*0460*/  FFMA R177, R69, R215, R177 ;  /* 0x000000d745b17223 */ /* 0x000fe400000000b1 */
[C---:B------:R-:W-:Y:S01]  /*0470*/  FADD R73, -R70.reuse, R41 ;  /* 0x0000002946497221 */ /* 0x040fe20000000100 */
[----:B------:R-:W-:-:S03]  /*0480*/  FADD R215, -R70, R42 ;  /* 0x0000002a46d77221 */ /* 0x000fc60000000100 */
[----:B------:R-:W-:Y:S01]  /*0490*/  FFMA R72, R73, 0.11111111193895339966, R70 ;  /* 0x3de38e3949487823 */ /* 0x000fe20000000046 */
[----:B------:R-:W-:-:S03]  /*04a0*/  FFMA R177, R71, R215, R177 ;  /* 0x000000d747b17223 */ /* 0x000fc600000000b1 */
[C---:B------:R-:W-:Y:S01]  /*04b0*/  FADD R75, -R72.reuse, R40 ;  /* 0x00000028484b7221 */ /* 0x040fe20000000100 */
[----:B------:R-:W-:-:S03]  /*04c0*/  FADD R215, -R72, R41 ;  /* 0x0000002948d77221 */ /* 0x000fc60000000100 */
[----:B------:R-:W-:Y:S01]  /*04d0*/  FFMA R74, R75, 0.10000000149011611938, R72 ;  /* 0x3dcccccd4b4a7823 */ /* 0x000fe20000000048 */
[----:B------:R-:W-:-:S03]  /*04e0*/  FFMA R177, R73, R215, R177 ;  /* 0x000000d749b17223 */ /* 0x000fc600000000b1 */
[C---:B------:R-:W-:Y:S01]  /*04f0*/  FADD R77, -R74.reuse, R39 ;  /* 0x000000274a4d7221 */ /* 0x040fe20000000100 */
[----:B------:R-:W-:-:S03]  /*0500*/  FADD R215, -R74, R40 ;  /* 0x000000284ad77221 */ /* 0x000fc60000000100 */
[----:B------:R-:W-:Y:S01]  /*0510*/  FFMA R76, R77, 0.090909093618392944336, R74 ;  /* 0x3dba2e8c4d4c7823 */ /* 0x000fe2000000004a */
[----:B------:R-:W-:-:S03]  /*0520*/  FFMA R177, R75, R215, R177 ;  /* 0x000000d74bb17223 */ /* 0x000fc600000000b1 */
[C---:B------:R-:W-:Y:S01]  /*0530*/  FADD R79, -R76.reuse, R38 ;  /* 0x000000264c4f7221 */ /* 0x040fe20000000100 */
[----:B------:R-:W-:-:S03]  /*0540*/  FADD R215, -R76, R39 ;  /* 0x000000274cd77221 */ /* 0x000fc60000000100 */
[----:B------:R-:W-:Y:S01]  /*0550*/  FFMA R78, R79, 0.083333335816860198975, R76 ;  /* 0x3daaaaab4f4e7823 */ /* 0x000fe2000000004c */
[----:B------:R-:W-:-:S03]  /*0560*/  FFMA R177, R77, R215, R177 ;  /* 0x000000d74db17223 */ /* 0x000fc600000000b1 */
[C---:B------:R-:W-:Y:S01]  /*0570*/  FADD R81, -R78.reuse, R37 ;  /* 0x000000254e517221 */ /* 0x040fe20000000100 */
[----:B------:R-:W-:-:S03]  /*0580*/  FADD R215, -R78, R38 ;  /* 0x000000264ed77221 */ /* 0x000fc60000000100 */
[----:B------:R-:W-:Y:S01]  /*0590*/  FFMA R80, R81, 0.076923079788684844971, R78 ;  /* 0x3d9d89d951507823 */ /* 0x000fe2000000004e */
[----:B------:R-:W-:-:S03]  /*05a0*/  FFMA R177, R79, R215, R177 ;  /* 0x000000d74fb17223 */ /* 0x000fc600000000b1 */
[C---:B------:R-:W-:Y:S01]  /*05b0*/  FADD R83, -R80.reuse, R36 ;  /* 0x0000002450537221 */ /* 0x040fe20000000100 */
[----:B------:R-:W-:-:S03]  /*05c0*/  FADD R215, -R80, R37 ;  /* 0x0000002550d77221 */ /* 0x000fc60000000100 */
[----:B------:R-:W-:Y:S01]  /*05d0*/  FFMA R82, R83, 0.071428574621677398682, R80 ;  /* 0x3d92492553527823 */ /* 0x000fe20000000050 */
[----:B------:R-:W-:-:S03]  /*05e0*/  FFMA R177, R81, R215, R177 ;  /* 0x000000d751b17223 */ /* 0x000fc600000000b1 */
[C---:B------:R-:W-:Y:S01]  /*05f0*/  FADD R85, -R82.reuse, R35 ;  /* 0x0000002352557221 */ /* 0x040fe20000000100 */
[----:B------:R-:W-:-:S03]  /*0600*/  FADD R215, -R82, R36 ;  /* 0x0000002452d77221 */ /* 0x000fc60000000100 */
[----:B------:R-:W-:Y:S01]  /*0610*/  FFMA R84, R85, 0.066666670143604278564, R82 ;  /* 0x3d88888955547823 */ /* 0x000fe20000000052 */
[----:B------:R-:W-:-:S03]  /*0620*/  FFMA R177, R83, R215, R177 ;  /* 0x000000d753b17223 */ /* 0x000fc600000000b1 */
[C---:B------:R-:W-:Y:S01]  /*0630*/  FADD R87, -R84.reuse, R34 ;  /* 0x0000002254577221 */ /* 0x040fe20000000100 */
[----:B------:R-:W-:-:S03]  /*0640*/  FADD R215, -R84, R35 ;  /* 0x0000002354d77221 */ /* 0x000fc60000000100 */
[----:B------:R-:W-:Y:S01]  /*0650*/  FFMA R86, R87, 0.0625, R84 ;  /* 0x3d80000057567823 */ /* 0x000fe20000000054 */
[----:B------:R-:W-:-:S03]  /*0660*/  FFMA R177, R85, R215, R177 ;  /* 0x000000d755b17223 */ /* 0x000fc600000000b1 */
[C---:B------:R-:W-:Y:S01]  /*0670*/  FADD R173, -R86.reuse, R33 ;  /* 0x0000002156ad7221 */ /* 0x040fe20000000100 */
[----:B------:R-:W-:-:S03]  /*0680*/  FADD R215, -R86, R34 ;  /* 0x0000002256d77221 */ /* 0x000fc60000000100 */
[----:B------:R-:W-:Y:S01]  /*0690*/  FFMA R172, R173, 0.058823529630899429321, R86 ;  /* 0x3d70f0f1adac7823 */ /* 0x000fe20000000056 */
[----:B------:R-:W-:-:S03]  /*06a0*/  FFMA R177, R87, R215, R177 ;  /* 0x000000d757b17223 */ /* 0x000fc600000000b1 */
[C---:B------:R-:W-:Y:S01]  /*06b0*/  FADD R175, -R172.reuse, R32 ;  /* 0x00000020acaf7221 */ /* 0x040fe20000000100 */
[----:B------:R-:W-:-:S03]  /*06c0*/  FADD R215, -R172, R33 ;  /* 0x00000021acd77221 */ /* 0x000fc60000000100 */
[----:B------:R-:W-:Y:S01]  /*06d0*/  FFMA R174, R175, 0.055555555969476699829, R172 ;  /* 0x3d638e39afae7823 */ /* 0x000fe200000000ac */
[----:B------:R-:W-:-:S03]  /*06e0*/  FFMA R177, R173, R215, R177 ;  /* 0x000000d7adb17223 */ /* 0x000fc600000000b1 */
[C---:B------:R-:W-:Y:S01]  /*06f0*/  FADD R179, -R174.reuse, R31 ;  /* 0x0000001faeb37221 */ /* 0x040fe20000000100 */
[----:B------:R-:W-:-:S03]  /*0700*/  FADD R215, -R174, R32 ;  /* 0x00000020aed77221 */ /* 0x000fc60000000100 */
[----:B------:R-:W-:Y:S01]  /*0710*/  FFMA R236, R179, 0.052631579339504241943, R174 ;  /* 0x3d579436b3ec7823 */ /* 0x000fe200000000ae */
[----:B------:R-:W-:-:S03]  /*0720*/  FFMA R215, R175, R215, R177 ;  /* 0x000000d7afd77223 */ /* 0x000fc600000000b1 */
[----:B------:R-:W-:-:S04]  /*0730*/  FADD R181, -R236, R30 ;  /* 0x0000001eecb57221 */ /* 0x000fc80000000100 */
[----:B------:R-:W-:Y:S01]  /*0740*/  FFMA R238, R181, 0.050000000745058059692, R236 ;  /* 0x3d4ccccdb5ee7823 */ /* 0x000fe200000000ec */
[----:B------:R-:W-:-:S03]  /*0750*/  FADD R236, -R236, R31 ;  /* 0x0000001fecec7221 */ /* 0x000fc60000000100 */
[----:B------:R-:W-:Y:S01]  /*0760*/  FADD R213, -R238, R29 ;  /* 0x0000001deed57221 */ /* 0x000fe20000000100 */
[----:B------:R-:W-:-:S03]  /*0770*/  FFMA R215, R179, R236, R215 ;  /* 0x000000ecb3d77223 */ /* 0x000fc600000000d7 */
[----:B------:R-:W-:Y:S01]  /*0780*/  FFMA R240, R213, 0.047619048506021499634, R238 ;  /* 0x3d430c31d5f07823 */ /* 0x000fe200000000ee */
[----:B------:R-:W-:-:S03]  /*0790*/  FADD R238, -R238, R30 ;  /* 0x0000001eeeee7221 */ /* 0x000fc60000000100 */
[----:B------:R-:W-:Y:S01]  /*07a0*/  FADD R197, -R240, R28 ;  /* 0x0000001cf0c57221 */ /* 0x000fe20000000100 */
[----:B------:R-:W-:-:S03]  /*07b0*/  FFMA R215, R181, R238, R215 ;  /* 0x000000eeb5d77223 */ /* 0x000fc600000000d7 */
[----:B------:R-:W-:Y:S01]  /*07c0*/  FFMA R195, R197, 0.045454546809196472168, R240 ;  /* 0x3d3a2e8cc5c37823 */ /* 0x000fe200000000f0 */
[----:B------:R-:W-:-:S03]  /*07d0*/  FADD R240, -R240, R29 ;  /* 0x0000001df0f07221 */ /* 0x000fc60000000100 */
[----:B------:R-:W-:Y:S01]  /*07e0*/  FADD R201, -R195, R27 ;  /* 0x0000001bc3c97221 */ /* 0x000fe20000000100 */
[----:B------:R-:W-:Y:S01]  /*07f0*/  FFMA R215, R213, R240, R215 ;  /* 0x000000f0d5d77223 */ /* 0x000fe200000000d7 */
[----:B------:R-:W-:Y:S02]  /*0800*/  FADD R213, -R195, R28 ;  /* 0x0000001cc3d57221 */ /* 0x000fe40000000100 */
[----:B------:R-:W-:Y:S02]  /*0810*/  FFMA R199, R201, 0.043478261679410934448, R195 ;  /* 0x3d321643c9c77823 */ /* 0x000fe400000000c3 */
[----:B------:R-:W-:Y:S02]  /*0820*/  FFMA R213, R197, R213, R215 ;  /* 0x000000d5c5d57223 */ /* 0x000fe400000000d7 */
[C---:B------:R-:W-:Y:S01]  /*0830*/  FADD R205, -R199.reuse, R26 ;  /* 0x0000001ac7cd7221 */ /* 0x040fe20000000100 */
[----:B------:R-:W-:-:S03]  /*0840*/  FADD R215, -R199, R27 ;  /* 0x0000001bc7d77221 */ /* 0x000fc60000000100 */
[----:B------:R-:W-:Y:S01]  /*0850*/  FFMA R203, R205, 0.041666667908430099487, R199 ;  /* 0x3d2aaaabcdcb7823 */ /* 0x000fe200000000c7 */
[----:B------:R-:W-:-:S03]  /*0860*/  FFMA R213, R201, R215, R213 ;  /* 0x000000d7c9d57223 */ /* 0x000fc600000000d5 */
[C---:B------:R-:W-:Y:S01]  /*0870*/  FADD R209, -R203.reuse, R25 ;  /* 0x00000019cbd17221 */ /* 0x040fe20000000100 */
[----:B------:R-:W-:-:S03]  /*0880*/  FADD R215, -R203, R26 ;  /* 0x0000001acbd77221 */ /* 0x000fc60000000100 */
[----:B------:R-:W-:Y:S01]  /*0890*/  FFMA R207, R209, 0.039999999105930328369, R203 ;  /* 0x3d23d70ad1cf7823 */ /* 0x000fe200000000cb */
[----:B------:R-:W-:-:S03]  /*08a0*/  FFMA R213, R205, R215, R213 ;  /* 0x000000d7cdd57223 */ /* 0x000fc600000000d5 */
[C---:B------:R-:W-:Y:S01]  /*08b0*/  FADD R193, -R207.reuse, R24 ;  /* 0x00000018cfc17221 */ /* 0x040fe20000000100 */
[----:B------:R-:W-:-:S03]  /*08c0*/  FADD R215, -R207, R25 ;  /* 0x00000019cfd77221 */ /* 0x000fc60000000100 */
[----:B------:R-:W-:Y:S01]  /*08d0*/  FFMA R211, R193, 0.038461539894342422485, R207 ;  /* 0x3d1d89d9c1d37823 */ /* 0x000fe200000000cf */
[----:B------:R-:W-:-:S03]  /*08e0*/  FFMA R213, R209, R215, R213 ;  /* 0x000000d7d1d57223 */ /* 0x000fc600000000d5 */
[C---:B------:R-:W-:Y:S01]  /*08f0*/  FADD R191, -R211.reuse, R23 ;  /* 0x00000017d3bf7221 */ /* 0x040fe20000000100 */
[----:B------:R-:W-:-:S03]  /*0900*/  FADD R215, -R211, R24 ;  /* 0x00000018d3d77221 */ /* 0x000fc60000000100 */
[----:B------:R-:W-:Y:S01]  /*0910*/  FFMA R252, R191, 0.037037037312984466553, R211 ;  /* 0x3d17b426bffc7823 */ /* 0x000fe200000000d3 */
[----:B------:R-:W-:-:S03]  /*0920*/  FFMA R215, R193, R215, R213 ;  /* 0x000000d7c1d77223 */ /* 0x000fc600000000d5 */
[----:B------:R-:W-:-:S04]  /*0930*/  FADD R189, -R252, R22 ;  /* 0x00000016fcbd7221 */ /* 0x000fc80000000100 */
[----:B------:R-:W-:Y:S01]  /*0940*/  FFMA R250, R189, 0.035714287310838699341, R252 ;  /* 0x3d124925bdfa7823 */ /* 0x000fe200000000fc */
[----:B------:R-:W-:-:S03]  /*0950*/  FADD R252, -R252, R23 ;  /* 0x00000017fcfc7221 */ /* 0x000fc60000000100 */
[----:B------:R-:W-:Y:S01]  /*0960*/  FADD R187, -R250, R21 ;  /* 0x00000015fabb7221 */ /* 0x000fe20000000100 */
[----:B------:R-:W-:-:S03]  /*0970*/  FFMA R215, R191, R252, R215 ;  /* 0x000000fcbfd77223 */ /* 0x000fc600000000d7 */
[----:B------:R-:W-:Y:S01]  /*0980*/  FFMA R248, R187, 0.034482758492231369019, R250 ;  /* 0x3d0d3dcbbbf87823 */ /* 0x000fe200000000fa */
[----:B------:R-:W-:-:S03]  /*0990*/  FADD R250, -R250, R22 ;  /* 0x00000016fafa7221 */ /* 0x000fc60000000100 */
[----:B------:R-:W-:Y:S01]  /*09a0*/  FADD R185, -R248, R20 ;  /* 0x00000014f8b97221 */ /* 0x000fe20000000100 */
[----:B------:R-:W-:-:S03]  /*09b0*/  FFMA R215, R189, R250, R215 ;  /* 0x000000fabdd77223 */ /* 0x000fc600000000d7 */
[----:B------:R-:W-:Y:S01]  /*09c0*/  FFMA R246, R185, 0.033333335071802139282, R248 ;  /* 0x3d088889b9f67823 */ /* 0x000fe200000000f8 */
[----:B------:R-:W-:-:S03]  /*09d0*/  FADD R248, -R248, R21 ;  /* 0x00000015f8f87221 */ /* 0x000fc60000000100 */
[----:B------:R-:W-:Y:S01]  /*09e0*/  FADD R183, -R246, R19 ;  /* 0x00000013f6b77221 */ /* 0x000fe20000000100 */
[----:B------:R-:W-:-:S03]  /*09f0*/  FFMA R215, R187, R248, R215 ;  /* 0x000000f8bbd77223 */ /* 0x000fc600000000d7 */
[----:B------:R-:W-:Y:S01]  /*0a00*/  FFMA R244, R183, 0.032258063554763793945, R246 ;  /* 0x3d042108b7f47823 */ /* 0x000fe200000000f6 */
[----:B------:R-:W-:-:S03]  /*0a10*/  FADD R246, -R246, R20 ;  /* 0x00000014f6f67221 */ /* 0x000fc60000000100 */
[C---:B------:R-:W-:Y:S01]  /*0a20*/  FADD R57, -R244.reuse, R18 ;  /* 0x00000012f4397221 */ /* 0x040fe20000000100 */
[----:B------:R-:W-:Y:S01]  /*0a30*/  FFMA R246, R185, R246, R215 ;  /* 0x000000f6b9f67223 */ /* 0x000fe200000000d7 */
[----:B------:R-:W-:Y:S02]  /*0a40*/  FADD R185, -R244, R19 ;  /* 0x00000013f4b97221 */ /* 0x000fe40000000100 */
[----:B------:R-:W-:Y:S02]  /*0a50*/  FFMA R242, R57, 0.03125, R244 ;  /* 0x3d00000039f27823 */ /* 0x000fe400000000f4 */
[----:B------:R-:W-:Y:S02]  /*0a60*/  FFMA R246, R183, R185, R246 ;  /* 0x000000b9b7f67223 */ /* 0x000fe400000000f6 */
[C---:B------:R-:W-:Y:S01]  /*0a70*/  FADD R11, -R242.reuse, R17 ;  /* 0x00000011f20b7221 */ /* 0x040fe20000000100 */
[----:B------:R-:W-:-:S03]  /*0a80*/  FADD R185, -R242, R18 ;  /* 0x00000012f2b97221 */ /* 0x000fc60000000100 */
[----:B------:R-:W-:Y:S01]  /*0a90*/  FFMA R58, R11, 0.030303031206130981445, R242 ;  /* 0x3cf83e100b3a7823 */ /* 0x000fe200000000f2 */
[----:B------:R-:W-:-:S03]  /*0aa0*/  FFMA R246, R57, R185, R246 ;  /* 0x000000b939f67223 */ /* 0x000fc600000000f6 */
[----:B------:R-:W-:-:S04]  /*0ab0*/  FADD R13, -R58, R16 ;  /* 0x000000103a0d7221 */ /* 0x000fc80000000100 */
[----:B------:R-:W-:Y:S01]  /*0ac0*/  FFMA R15, R13, 0.029411764815449714661, R58 ;  /* 0x3cf0f0f10d0f7823 */ /* 0x000fe2000000003a */
[----:B------:R-:W-:-:S03]  /*0ad0*/  FADD R58, -R58, R17 ;  /* 0x000000113a3a7221 */ /* 0x000fc60000000100 */
[----:B------:R-:W-:Y:S01]  /*0ae0*/  FADD R52, -R15, R10 ;  /* 0x0000000a0f347221 */ /* 0x000fe20000000100 */
[----:B------:R-:W-:-:S03]  /*0af0*/  FFMA R246, R11, R58, R246 ;  /* 0x0000003a0bf67223 */ /* 0x000fc600000000f6 */
[----:B------:R-:W-:Y:S01]  /*0b00*/  FFMA R0, R52, 0.028571428731083869934, R15 ;  /* 0x3cea0ea134007823 */ /* 0x000fe2000000000f */
[----:B------:R-:W-:-:S03]  /*0b10*/  FADD R15, -R15, R16 ;  /* 0x000000100f0f7221 */ /* 0x000fc60000000100 */
[C---:B------:R-:W-:Y:S01]  /*0b20*/  FADD R59, -R0.reuse, R9 ;  /* 0x00000009003b7221 */ /* 0x040fe20000000100 */
[----:B------:R-:W-:Y:S01]  /*0b30*/  FFMA R15, R13, R15, R246 ;  /* 0x0000000f0d0f7223 */ /* 0x000fe200000000f6 */
[----:B------:R-:W-:Y:S02]  /*0b40*/  FADD R13, -R0, R10 ;  /* 0x0000000a000d7221 */ /* 0x000fe40000000100 */
[----:B------:R-:W-:Y:S02]  /*0b50*/  FFMA R60, R59, 0.027777777984738349915, R0 ;  /* 0x3ce38e393b3c7823 */ /* 0x000fe40000000000 */
[----:B------:R-:W-:Y:S02]  /*0b60*/  FFMA R52, R52, R13, R15 ;  /* 0x0000000d34347223 */ /* 0x000fe4000000000f */
[----:B------:R-:W-:-:S04]  /*0b70*/  FADD R61, -R60, R8 ;  /* 0x000000083c3d7221 */ /* 0x000fc80000000100 */
[----:B------:R-:W-:Y:S01]  /*0b80*/  FFMA R62, R61, 0.027027027681469917297, R60 ;  /* 0x3cdd67c93d3e7823 */ /* 0x000fe2000000003c */
[----:B------:R-:W-:-:S03]  /*0b90*/  FADD R60, -R60, R9 ;  /* 0x000000093c3c7221 */ /* 0x000fc60000000100 */
[----:B------:R-:W-:Y:S01]  /*0ba0*/  FADD R63, -R62, R7 ;  /* 0x000000073e3f7221 */ /* 0x000fe20000000100 */
[----:B------:R-:W-:-:S03]  /*0bb0*/  FFMA R60, R59, R60, R52 ;  /* 0x0000003c3b3c7223 */ /* 0x000fc60000000034 */
[----:B------:R-:W-:Y:S01]  /*0bc0*/  FFMA R64, R63, 0.026315789669752120972, R62 ;  /* 0x3cd794363f407823 */ /* 0x000fe2000000003e */
[----:B------:R-:W-:-:S03]  /*0bd0*/  FADD R62, -R62, R8 ;  /* 0x000000083e3e7221 */ /* 0x000fc60000000100 */
[----:B------:R-:W-:Y:S01]  /*0be0*/  FADD R65, -R64, R6 ;  /* 0x0000000640417221 */ /* 0x000fe20000000100 */
[----:B------:R-:W-:-:S03]  /*0bf0*/  FFMA R62, R61, R62, R60 ;  /* 0x0000003e3d3e7223 */ /* 0x000fc6000000003c */
[----:B------:R-:W-:Y:S01]  /*0c00*/  FFMA R66, R65, 0.025641025975346565247, R64 ;  /* 0x3cd20d2141427823 */ /* 0x000fe20000000040 */
[----:B------:R-:W-:-:S03]  /*0c10*/  FADD R64, -R64, R7 ;  /* 0x0000000740407221 */ /* 0x000fc60000000100 */
[----:B------:R-:W-:Y:S01]  /*0c20*/  FADD R67, -R66, R5 ;  /* 0x0000000542437221 */ /* 0x000fe20000000100 */
[----:B------:R-:W-:-:S03]  /*0c30*/  FFMA R62, R63, R64, R62 ;  /* 0x000000403f3e7223 */ /* 0x000fc6000000003e */
[----:B------:R-:W-:Y:S01]  /*0c40*/  FFMA R68, R67, 0.025000000372529029846, R66 ;  /* 0x3ccccccd43447823 */ /* 0x000fe20000000042 */
[----:B------:R-:W-:-:S03]  /*0c50*/  FADD R66, -R66, R6 ;  /* 0x0000000642427221 */ /* 0x000fc60000000100 */
[----:B------:R-:W-:Y:S01]  /*0c60*/  FADD R69, -R68, R4 ;  /* 0x0000000444457221 */ /* 0x000fe20000000100 */
[----:B------:R-:W-:-:S03]  /*0c70*/  FFMA R66, R65, R66, R62 ;  /* 0x0000004241427223 */ /* 0x000fc6000000003e */
[----:B------:R-:W-:Y:S01]  /*0c80*/  FFMA R70, R69, 0.024390242993831634521, R68 ;  /* 0x3cc7ce0c45467823 */ /* 0x000fe20000000044 */
[----:B------:R-:W-:-:S03]  /*0c90*/  FADD R68, -R68, R5 ;  /* 0x0000000544447221 */ /* 0x000fc60000000100 */
[----:B------:R-:W-:Y:S01]  /*0ca0*/  FADD R71, -R70, R3 ;  /* 0x0000000346477221 */ /* 0x000fe20000000100 */
[----:B------:R-:W-:-:S03]  /*0cb0*/  FFMA R66, R67, R68, R66 ;  /* 0x0000004443427223 */ /* 0x000fc60000000042 */
[----:B------:R-:W-:Y:S01]  /*0cc0*/  FFMA R72, R71, 0.023809524253010749817, R70 ;  /* 0x3cc30c3147487823 */ /* 0x000fe20000000046 */
[----:B------:R-:W-:-:S03]  /*0cd0*/  FADD R70, -R70, R4 ;  /* 0x0000000446467221 */ /* 0x000fc60000000100 */
[----:B------:R-:W-:Y:S01]  /*0ce0*/  FADD R73, -R72, R2 ;  /* 0x0000000248497221 */ /* 0x000fe20000000100 */
[----:B------:R-:W-:-:S03]  /*0cf0*/  FFMA R66, R69, R70, R66 ;  /* 0x0000004645427223 */ /* 0x000fc60000000042 */
[----:B------:R-:W-:Y:S01]  /*0d00*/  FFMA R74, R73, 0.023255813866853713989, R72 ;  /* 0x3cbe82fa494a7823 */ /* 0x000fe20000000048 */
[----:B------:R-:W-:-:S03]  /*0d10*/  FADD R72, -R72, R3 ;  /* 0x0000000348487221 */ /* 0x000fc60000000100 */
[----:B------:R-:W-:Y:S01]  /*0d20*/  FADD R75, -R74, R171 ;  /* 0x000000ab4a4b7221 */ /* 0x000fe20000000100 */
[----:B------:R-:W-:-:S03]  /*0d30*/  FFMA R72, R71, R72, R66 ;  /* 0x0000004847487223 */ /* 0x000fc60000000042 */
[----:B------:R-:W-:Y:S01]  /*0d40*/  FFMA R76, R75, 0.022727273404598236084, R74 ;  /* 0x3cba2e8c4b4c7823 */ /* 0x000fe2000000004a */
[----:B------:R-:W-:-:S03]  /*0d50*/  FADD R74, -R74, R2 ;  /* 0x000000024a4a7221 */ /* 0x000fc60000000100 */
[----:B------:R-:W-:Y:S01]  /*0d60*/  FADD R77, -R76, R170 ;  /* 0x000000aa4c4d7221 */ /* 0x000fe20000000100 */
[----:B------:R-:W-:-:S03]  /*0d70*/  FFMA R72, R73, R74, R72 ;  /* 0x0000004a49487223 */ /* 0x000fc60000000048 */
[----:B------:R-:W-:Y:S01]  /*0d80*/  FFMA R78, R77, 0.022222222760319709778, R76 ;  /* 0x3cb60b614d4e7823 */ /* 0x000fe2000000004c */
[----:B------:R-:W-:-:S03]  /*0d90*/  FADD R76, -R76, R171 ;  /* 0x000000ab4c4c7221 */ /* 0x000fc60000000100 */
[----:B------:R-:W-:Y:S01]  /*0da0*/  FADD R79, -R78, R169 ;  /* 0x000000a94e4f7221 */ /* 0x000fe20000000100 */
[----:B------:R-:W-:-:S03]  /*0db0*/  FFMA R72, R75, R76, R72 ;  /* 0x0000004c4b487223 */ /* 0x000fc60000000048 */
[----:B------:R-:W-:Y:S01]  /*0dc0*/  FFMA R80, R79, 0.021739130839705467224, R78 ;  /* 0x3cb216434f507823 */ /* 0x000fe2000000004e */
[----:B------:R-:W-:-:S03]  /*0dd0*/  FADD R78, -R78, R170 ;  /* 0x000000aa4e4e7221 */ /* 0x000fc60000000100 */
[----:B------:R-:W-:Y:S01]  /*0de0*/  FADD R81, -R80, R168 ;  /* 0x000000a850517221 */ /* 0x000fe20000000100 */
[----:B------:R-:W-:-:S03]  /*0df0*/  FFMA R72, R77, R78, R72 ;  /* 0x0000004e4d487223 */ /* 0x000fc60000000048 */
[----:B------:R-:W-:Y:S01]  /*0e00*/  FFMA R82, R81, 0.021276595070958137512, R80 ;  /* 0x3cae4c4151527823 */ /* 0x000fe20000000050 */
[----:B------:R-:W-:-:S03]  /*0e10*/  FADD R80, -R80, R169 ;  /* 0x000000a950507221 */ /* 0x000fc60000000100 */
[----:B------:R-:W-:Y:S01]  /*0e20*/  FADD R83, -R82, R167 ;  /* 0x000000a752537221 */ /* 0x000fe20000000100 */
[----:B------:R-:W-:-:S03]  /*0e30*/  FFMA R80, R79, R80, R72 ;  /* 0x000000504f507223 */ /* 0x000fc60000000048 */
[----:B------:R-:W-:Y:S01]  /*0e40*/  FFMA R84, R83, 0.020833333954215049744, R82 ;  /* 0x3caaaaab53547823 */ /* 0x000fe20000000052 */
[----:B------:R-:W-:-:S03]  /*0e50*/  FADD R82, -R82, R168 ;  /* 0x000000a852527221 */ /* 0x000fc60000000100 */
[----:B------:R-:W-:Y:S01]  /*0e60*/  FADD R85, -R84, R166 ;  /* 0x000000a654557221 */ /* 0x000fe20000000100 */
[----:B------:R-:W-:-:S03]  /*0e70*/  FFMA R80, R81, R82, R80 ;  /* 0x0000005251507223 */ /* 0x000fc60000000050 */
[----:B------:R-:W-:Y:S01]  /*0e80*/  FFMA R86, R85, 0.02040816284716129303, R84 ;  /* 0x3ca72f0555567823 */ /* 0x000fe20000000054 */
[----:B------:R-:W-:-:S03]  /*0e90*/  FADD R84, -R84, R167 ;  /* 0x000000a754547221 */ /* 0x000fc60000000100 */
[----:B------:R-:W-:Y:S01]  /*0ea0*/  FADD R87, -R86, R165 ;  /* 0x000000a556577221 */ /* 0x000fe20000000100 */
[----:B------:R-:W-:-:S03]  /*0eb0*/  FFMA R80, R83, R84, R80 ;  /* 0x0000005453507223 */ /* 0x000fc60000000050 */
[----:B------:R-:W-:Y:S01]  /*0ec0*/  FFMA R172, R87, 0.019999999552965164185, R86 ;  /* 0x3ca3d70a57ac7823 */ /* 0x000fe20000000056 */
[----:B------:R-:W-:-:S03]  /*0ed0*/  FADD R86, -R86, R166 ;  /* 0x000000a656567221 */ /* 0x000fc60000000100 */
[----:B------:R-:W-:Y:S01]  /*0ee0*/  FADD R173, -R172, R164 ;  /* 0x000000a4acad7221 */ /* 0x000fe20000000100 */
[----:B------:R-:W-:-:S03]  /*0ef0*/  FFMA R80, R85, R86, R80 ;  /* 0x0000005655507223 */ /* 0x000fc60000000050 */
[----:B------:R-:W-:Y:S01]  /*0f00*/  FFMA R174, R173, 0.019607843831181526184, R172 ;  /* 0x3ca0a0a1adae7823 */ /* 0x000fe200000000ac */
[----:B------:R-:W-:-:S03]  /*0f10*/  FADD R172, -R172, R165 ;  /* 0x000000a5acac7221 */ /* 0x000fc60000000100 */
[----:B------:R-:W-:Y:S01]  /*0f20*/  FADD R175, -R174, R163 ;  /* 0x000000a3aeaf7221 */ /* 0x000fe20000000100 */
[----:B------:R-:W-:-:S03]  /*0f30*/  FFMA R80, R87, R172, R80 ;  /* 0x000000ac57507223 */ /* 0x000fc60000000050 */
[----:B------:R-:W-:Y:S01]  /*0f40*/  FFMA R177, R175, 0.019230769947171211243, R174 ;  /* 0x3c9d89d9afb17823 */ /* 0x000fe200000000ae */
[----:B------:R-:W-:-:S03]  /*0f50*/  FADD R174, -R174, R164 ;  /* 0x000000a4aeae7221 */ /* 0x000fc60000000100 */
[----:B------:R-:W-:Y:S01]  /*0f60*/  FADD R236, -R177, R162 ;  /* 0x000000a2b1ec7221 */ /* 0x000fe20000000100 */
[----:B------:R-:W-:-:S03]  /*0f70*/  FFMA R80, R173, R174, R80 ;  /* 0x000000aead507223 */ /* 0x000fc60000000050 */
[----:B------:R-:W-:Y:S01]  /*0f80*/  FFMA R179, R236, 0.018867924809455871582, R177 ;  /* 0x3c9a90e8ecb37823 */ /* 0x000fe200000000b1 */
[----:B------:R-:W-:-:S03]  /*0f90*/  FADD R177, -R177, R163 ;  /* 0x000000a3b1b17221 */ /* 0x000fc60000000100 */
[----:B------:R-:W-:Y:S01]  /*0fa0*/  FADD R238, -R179, R161 ;  /* 0x000000a1b3ee7221 */ /* 0x000fe20000000100 */
[----:B------:R-:W-:-:S03]  /*0fb0*/  FFMA R177, R175, R177, R80 ;  /* 0x000000b1afb17223 */ /* 0x000fc60000000050 */
[----:B------:R-:W-:Y:S01]  /*0fc0*/  FFMA R181, R238, 0.018518518656492233276, R179 ;  /* 0x3c97b426eeb57823 */ /* 0x000fe200000000b3 */
[----:B------:R-:W-:-:S03]  /*0fd0*/  FADD R179, -R179, R162 ;  /* 0x000000a2b3b37221 */ /* 0x000fc60000000100 */
[----:B------:R-:W-:Y:S01]  /*0fe0*/  FADD R240, -R181, R160 ;  /* 0x000000a0b5f07221 */ /* 0x000fe20000000100 */
[----:B------:R-:W-:-:S03]  /*0ff0*/  FFMA R177, R236, R179, R177 ;  /* 0x000000b3ecb17223 */ /* 0x000fc600000000b1 */
[----:B------:R-:W-:Y:S01]  /*1000*/  FFMA R195, R240, 0.018181817606091499329, R181 ;  /* 0x3c94f209f0c37823 */ /* 0x000fe200000000b5 */
[----:B------:R-:W-:-:S03]  /*1010*/  FADD R181, -R181, R161 ;  /* 0x000000a1b5b57221 */ /* 0x000fc60000000100 */
[----:B------:R-:W-:Y:S01]  /*1020*/  FADD R197, -R195, R159 ;  /* 0x0000009fc3c57221 */ /* 0x000fe20000000100 */
[----:B------:R-:W-:-:S03]  /*1030*/  FFMA R177, R238, R181, R177 ;  /* 0x000000b5eeb17223 */ /* 0x000fc600000000b1 */
[----:B------:R-:W-:Y:S01]  /*1040*/  FFMA R199, R197, 0.01785714365541934967, R195 ;  /* 0x3c924925c5c77823 */ /* 0x000fe200000000c3 */
[----:B------:R-:W-:-:S03]  /*1050*/  FADD R195, -R195, R160 ;  /* 0x000000a0c3c37221 */ /* 0x000fc60000000100 */
[----:B------:R-:W-:Y:S01]  /*1060*/  FADD R201, -R199, R158 ;  /* 0x0000009ec7c97221 */ /* 0x000fe20000000100 */
[----:B------:R-:W-:-:S03]  /*1070*/  FFMA R240, R240, R195, R177 ;  /* 0x000000c3f0f07223 */ /* 0x000fc600000000b1 */
[----:B------:R-:W-:Y:S01]  /*1080*/  FFMA R203, R201, 0.017543859779834747314, R199 ;  /* 0x3c8fb824c9cb7823 */ /* 0x000fe200000000c7 */
[----:B------:R-:W-:-:S03]  /*1090*/  FADD R199, -R199, R159 ;  /* 0x0000009fc7c77221 */ /* 0x000fc60000000100 */
[----:B------:R-:W-:Y:S01]  /*10a0*/  FADD R205, -R203, R157 ;  /* 0x0000009dcbcd7221 */ /* 0x000fe20000000100 */
[----:B------:R-:W-:-:S03]  /*10b0*/  FFMA R240, R197, R199, R240 ;  /* 0x000000c7c5f07223 */ /* 0x000fc600000000f0 */
[----:B------:R-:W-:Y:S01]  /*10c0*/  FFMA R207, R205, 0.017241379246115684509, R203 ;  /* 0x3c8d3dcbcdcf7823 */ /* 0x000fe200000000cb */
[----:B------:R-:W-:-:S03]  /*10d0*/  FADD R203, -R203, R158 ;  /* 0x0000009ecbcb7221 */ /* 0x000fc60000000100 */
[----:B------:R-:W-:Y:S01]  /*10e0*/  FADD R209, -R207, R156 ;  /* 0x0000009ccfd17221 */ /* 0x000fe20000000100 */
[----:B------:R-:W-:-:S03]  /*10f0*/  FFMA R240, R201, R203, R240 ;  /* 0x000000cbc9f07223 */ /* 0x000fc600000000f0 */
[----:B------:R-:W-:Y:S01]  /*1100*/  FFMA R211, R209, 0.016949152573943138123, R207 ;  /* 0x3c8ad8f3d1d37823 */ /* 0x000fe200000000cf */
[----:B------:R-:W-:-:S03]  /*1110*/  FADD R207, -R207, R157 ;  /* 0x0000009dcfcf7221 */ /* 0x000fc60000000100 */
[----:B------:R-:W-:Y:S01]  /*1120*/  FADD R193, -R211, R155 ;  /* 0x0000009bd3c17221 */ /* 0x000fe20000000100 */
[----:B------:R-:W-:-:S03]  /*1130*/  FFMA R240, R205, R207, R240 ;  /* 0x000000cfcdf07223 */ /* 0x000fc600000000f0 */
[----:B------:R-:W-:Y:S01]  /*1140*/  FFMA R213, R193, 0.016666667535901069641, R211 ;  /* 0x3c888889c1d57823 */ /* 0x000fe200000000d3 */
[----:B------:R-:W-:-:S03]  /*1150*/  FADD R211, -R211, R156 ;  /* 0x0000009cd3d37221 */ /* 0x000fc60000000100 */
[----:B------:R-:W-:Y:S01]  /*1160*/  FADD R252, -R213, R154 ;  /* 0x0000009ad5fc7221 */ /* 0x000fe20000000100 */
[----:B------:R-:W-:-:S03]  /*1170*/  FFMA R240, R209, R211, R240 ;  /* 0x000000d3d1f07223 */ /* 0x000fc600000000f0 */
[----:B------:R-:W-:Y:S01]  /*1180*/  FFMA R191, R252, 0.016393441706895828247, R213 ;  /* 0x3c864b8afcbf7823 */ /* 0x000fe200000000d5 */
[----:B------:R-:W-:-:S03]  /*1190*/  FADD R213, -R213, R155 ;  /* 0x0000009bd5d57221 */ /* 0x000fc60000000100 */
[----:B------:R-:W-:Y:S01]  /*11a0*/  FADD R250, -R191, R153 ;  /* 0x00000099bffa7221 */ /* 0x000fe20000000100 */
[----:B------:R-:W-:-:S03]  /*11b0*/  FFMA R213, R193, R213, R240 ;  /* 0x000000d5c1d57223 */ /* 0x000fc600000000f0 */
[----:B------:R-:W-:Y:S01]  /*11c0*/  FFMA R189, R250, 0.016129031777381896973, R191 ;  /* 0x3c842108fabd7823 */ /* 0x000fe200000000bf */
[----:B------:R-:W-:-:S03]  /*11d0*/  FADD R191, -R191, R154 ;  /* 0x0000009abfbf7221 */ /* 0x000fc60000000100 */
[----:B------:R-:W-:Y:S01]  /*11e0*/  FADD R248, -R189, R152 ;  /* 0x00000098bdf87221 */ /* 0x000fe20000000100 */
[----:B------:R-:W-:-:S03]  /*11f0*/  FFMA R191, R252, R191, R213 ;  /* 0x000000bffcbf7223 */ /* 0x000fc600000000d5 */
[----:B------:R-:W-:Y:S01]  /*1200*/  FFMA R187, R248, 0.015873016789555549622, R189 ;  /* 0x3c820821f8bb7823 */ /* 0x000fe200000000bd */
[----:B------:R-:W-:-:S03]  /*1210*/  FADD R189, -R189, R153 ;  /* 0x00000099bdbd7221 */ /* 0x000fc60000000100 */
[----:B------:R-:W-:Y:S01]  /*1220*/  FADD R244, -R187, R151 ;  /* 0x00000097bbf47221 */ /* 0x000fe20000000100 */
[----:B------:R-:W-:-:S03]  /*1230*/  FFMA R189, R250, R189, R191 ;  /* 0x000000bdfabd7223 */ /* 0x000fc600000000bf */
[----:B------:R-:W-:Y:S01]  /*1240*/  FFMA R183, R244, 0.015625, R187 ;  /* 0x3c800000f4b77823 */ /* 0x000fe200000000bb */
[----:B------:R-:W-:-:S03]  /*1250*/  FADD R187, -R187, R152 ;  /* 0x00000098bbbb7221 */ /* 0x000fc60000000100 */
[----:B------:R-:W-:Y:S01]  /*1260*/  FADD R242, -R183, R150 ;  /* 0x00000096b7f27221 */ /* 0x000fe20000000100 */
[----:B------:R-:W-:-:S03]  /*1270*/  FFMA R187, R248, R187, R189 ;  /* 0x000000bbf8bb7223 */ /* 0x000fc600000000bd */
[----:B------:R-:W-:Y:S01]  /*1280*/  FFMA R57, R242, 0.015384615398943424225, R183 ;  /* 0x3c7c0fc1f2397823 */ /* 0x000fe200000000b7 */
[----:B------:R-:W-:-:S03]  /*1290*/  FADD R183, -R183, R151 ;  /* 0x00000097b7b77221 */ /* 0x000fc60000000100 */
[----:B------:R-:W-:Y:S01]  /*12a0*/  FADD R58, -R57, R149 ;  /* 0x00000095393a7221 */ /* 0x000fe20000000100 */
[----:B------:R-:W-:-:S03]  /*12b0*/  FFMA R183, R244, R183, R187 ;  /* 0x000000b7f4b77223 */ /* 0x000fc600000000bb */
[----:B------:R-:W-:Y:S01]  /*12c0*/  FFMA R11, R58, 0.015151515603065490723, R57 ;  /* 0x3c783e103a0b7823 */ /* 0x000fe20000000039 */
[----:B------:R-:W-:-:S03]  /*12d0*/  FADD R57, -R57, R150 ;  /* 0x0000009639397221 */ /* 0x000fc60000000100 */
[C---:B------:R-:W-:Y:S01]  /*12e0*/  FADD R0, -R11.reuse, R148 ;  /* 0x000000940b007221 */ /* 0x040fe20000000100 */
[----:B------:R-:W-:Y:S01]  /*12f0*/  FFMA R57, R242, R57, R183 ;  /* 0x00000039f2397223 */ /* 0x000fe200000000b7 */
[----:B------:R-:W-:Y:S02]  /*1300*/  FADD R179, -R11, R149 ;  /* 0x000000950bb37221 */ /* 0x000fe40000000100 */
[----:B------:R-:W-:Y:S02]  /*1310*/  FFMA R13, R0, 0.014925372786819934845, R11 ;  /* 0x3c74898d000d7823 */ /* 0x000fe4000000000b */
[----:B------:R-:W-:Y:S02]  /*1320*/  FFMA R57, R58, R179, R57 ;  /* 0x000000b33a397223 */ /* 0x000fe40000000039 */
[----:B------:R-:W-:-:S04]  /*1330*/  FADD R52, -R13, R147 ;  /* 0x000000930d347221 */ /* 0x000fc80000000100 */
[----:B------:R-:W-:Y:S01]  /*1340*/  FFMA R15, R52, 0.01470588240772485733, R13 ;  /* 0x3c70f0f1340f7823 */ /* 0x000fe2000000000d */
[----:B------:R-:W-:-:S03]  /*1350*/  FADD R13, -R13, R148 ;  /* 0x000000940d0d7221 */ /* 0x000fc60000000100 */
[----:B------:R-:W-:Y:S01]  /*1360*/  FADD R60, -R15, R146 ;  /* 0x000000920f3c7221 */ /* 0x000fe20000000100 */
[----:B------:R-:W-:-:S03]  /*1370*/  FFMA R57, R0, R13, R57 ;  /* 0x0000000d00397223 */ /* 0x000fc60000000039 */
[----:B------:R-:W-:Y:S01]  /*1380*/  FFMA R59, R60, 0.014492753893136978149, R15 ;  /* 0x3c6d73043c3b7823 */ /* 0x000fe2000000000f */
[----:B------:R-:W-:-:S03]  /*1390*/  FADD R15, -R15, R147 ;  /* 0x000000930f0f7221 */ /* 0x000fc60000000100 */
[----:B------:R-:W-:Y:S01]  /*13a0*/  FADD R62, -R59, R145 ;  /* 0x000000913b3e7221 */ /* 0x000fe20000000100 */
[----:B------:R-:W-:-:S03]  /*13b0*/  FFMA R57, R52, R15, R57 ;  /* 0x0000000f34397223 */ /* 0x000fc60000000039 */
[----:B------:R-:W-:Y:S01]  /*13c0*/  FFMA R61, R62, 0.014285714365541934967, R59 ;  /* 0x3c6a0ea13e3d7823 */ /* 0x000fe2000000003b */
[----:B------:R-:W-:-:S03]  /*13d0*/  FADD R59, -R59, R146 ;  /* 0x000000923b3b7221 */ /* 0x000fc60000000100 */
[----:B------:R-:W-:Y:S01]  /*13e0*/  FADD R64, -R61, R144 ;  /* 0x000000903d407221 */ /* 0x000fe20000000100 */
[----:B------:R-:W-:-:S03]  /*13f0*/  FFMA R57, R60, R59, R57 ;  /* 0x0000003b3c397223 */ /* 0x000fc60000000039 */
[----:B------:R-:W-:Y:S01]  /*1400*/  FFMA R63, R64, 0.014084506779909133911, R61 ;  /* 0x3c66c2b4403f7823 */ /* 0x000fe2000000003d */
[----:B------:R-:W-:-:S03]  /*1410*/  FADD R61, -R61, R145 ;  /* 0x000000913d3d7221 */ /* 0x000fc60000000100 */
[----:B------:R-:W-:Y:S01]  /*1420*/  FADD R66, -R63, R143 ;  /* 0x0000008f3f427221 */ /* 0x000fe20000000100 */
[----:B------:R-:W-:-:S03]  /*1430*/  FFMA R61, R62, R61, R57 ;  /* 0x0000003d3e3d7223 */ /* 0x000fc60000000039 */
[----:B------:R-:W-:Y:S01]  /*1440*/  FFMA R65, R66, 0.013888888992369174957, R63 ;  /* 0x3c638e3942417823 */ /* 0x000fe2000000003f */
[----:B------:R-:W-:-:S03]  /*1450*/  FADD R63, -R63, R144 ;  /* 0x000000903f3f7221 */ /* 0x000fc60000000100 */
[----:B------:R-:W-:Y:S01]  /*1460*/  FADD R68, -R65, R142 ;  /* 0x0000008e41447221 */ /* 0x000fe20000000100 */
[----:B------:R-:W-:-:S03]  /*1470*/  FFMA R61, R64, R63, R61 ;  /* 0x0000003f403d7223 */ /* 0x000fc6000000003d */
[----:B------:R-:W-:Y:S01]  /*1480*/  FFMA R67, R68, 0.013698630034923553467, R65 ;  /* 0x3c60703844437823 */ /* 0x000fe20000000041 */
[----:B------:R-:W-:-:S03]  /*1490*/  FADD R65, -R65, R143 ;  /* 0x0000008f41417221 */ /* 0x000fc60000000100 */
[----:B------:R-:W-:Y:S01]  /*14a0*/  FADD R70, -R67, R141 ;  /* 0x0000008d43467221 */ /* 0x000fe20000000100 */
[----:B------:R-:W-:-:S03]  /*14b0*/  FFMA R61, R66, R65, R61 ;  /* 0x00000041423d7223 */ /* 0x000fc6000000003d */
[----:B------:R-:W-:Y:S01]  /*14c0*/  FFMA R69, R70, 0.013513513840734958649, R67 ;  /* 0x3c5d67c946457823 */ /* 0x000fe20000000043 */
[----:B------:R-:W-:-:S03]  /*14d0*/  FADD R67, -R67, R142 ;  /* 0x0000008e43437221 */ /* 0x000fc60000000100 */
[----:B------:R-:W-:Y:S01]  /*14e0*/  FADD R72, -R69, R140 ;  /* 0x0000008c45487221 */ /* 0x000fe20000000100 */
[----:B------:R-:W-:-:S03]  /*14f0*/  FFMA R67, R68, R67, R61 ;  /* 0x0000004344437223 */ /* 0x000fc6000000003d */
[----:B------:R-:W-:Y:S01]  /*1500*/  FFMA R71, R72, 0.013333333656191825867, R69 ;  /* 0x3c5a740e48477823 */ /* 0x000fe20000000045 */
[----:B------:R-:W-:-:S03]  /*1510*/  FADD R69, -R69, R141 ;  /* 0x0000008d45457221 */ /* 0x000fc60000000100 */
[----:B------:R-:W-:Y:S01]  /*1520*/  FADD R74, -R71, R139 ;  /* 0x0000008b474a7221 */ /* 0x000fe20000000100 */
[----:B------:R-:W-:-:S03]  /*1530*/  FFMA R67, R70, R69, R67 ;  /* 0x0000004546437223 */ /* 0x000fc60000000043 */
[----:B------:R-:W-:Y:S01]  /*1540*/  FFMA R73, R74, 0.013157894834876060486, R71 ;  /* 0x3c5794364a497823 */ /* 0x000fe20000000047 */
[----:B------:R-:W-:-:S03]  /*1550*/  FADD R71, -R71, R140 ;  /* 0x0000008c47477221 */ /* 0x000fc60000000100 */
[----:B------:R-:W-:Y:S01]  /*1560*/  FADD R76, -R73, R138 ;  /* 0x0000008a494c7221 */ /* 0x000fe20000000100 */
[----:B------:R-:W-:-:S03]  /*1570*/  FFMA R67, R72, R71, R67 ;  /* 0x0000004748437223 */ /* 0x000fc60000000043 */
[----:B------:R-:W-:Y:S01]  /*1580*/  FFMA R75, R76, 0.012987012974917888641, R73 ;  /* 0x3c54c77b4c4b7823 */ /* 0x000fe20000000049 */
[----:B------:R-:W-:-:S03]  /*1590*/  FADD R73, -R73, R139 ;  /* 0x0000008b49497221 */ /* 0x000fc60000000100 */
[----:B------:R-:W-:Y:S01]  /*15a0*/  FADD R78, -R75, R137 ;  /* 0x000000894b4e7221 */ /* 0x000fe20000000100 */
[----:B------:R-:W-:-:S03]  /*15b0*/  FFMA R67, R74, R73, R67 ;  /* 0x000000494a437223 */ /* 0x000fc60000000043 */
[----:B------:R-:W-:Y:S01]  /*15c0*/  FFMA R80, R78, 0.012820512987673282623, R75 ;  /* 0x3c520d214e507823 */ /* 0x000fe2000000004b */
[----:B------:R-:W-:-:S03]  /*15d0*/  FADD R75, -R75, R138 ;  /* 0x0000008a4b4b7221 */ /* 0x000fc60000000100 */
[----:B------:R-:W-:Y:S01]  /*15e0*/  FADD R77, -R80, R136 ;  /* 0x00000088504d7221 */ /* 0x000fe20000000100 */
[----:B------:R-:W-:-:S03]  /*15f0*/  FFMA R75, R76, R75, R67 ;  /* 0x0000004b4c4b7223 */ /* 0x000fc60000000043 */
[----:B------:R-:W-:Y:S01]  /*1600*/  FFMA R79, R77, 0.012658228166401386261, R80 ;  /* 0x3c4f64754d4f7823 */ /* 0x000fe20000000050 */
[----:B------:R-:W-:-:S03]  /*1610*/  FADD R80, -R80, R137 ;  /* 0x0000008950507221 */ /* 0x000fc60000000100 */
[----:B------:R-:W-:Y:S01]  /*1620*/  FADD R82, -R79, R135 ;  /* 0x000000874f527221 */ /* 0x000fe20000000100 */
[----:B------:R-:W-:-:S03]  /*1630*/  FFMA R80, R78, R80, R75 ;  /* 0x000000504e507223 */ /* 0x000fc6000000004b */
[----:B------:R-:W-:Y:S01]  /*1640*/  FFMA R81, R82, 0.012500000186264514923, R79 ;  /* 0x3c4ccccd52517823 */ /* 0x000fe2000000004f */
[----:B------:R-:W-:-:S03]  /*1650*/  FADD R79, -R79, R136 ;  /* 0x000000884f4f7221 */ /* 0x000fc60000000100 */
[----:B------:R-:W-:Y:S01]  /*1660*/  FADD R84, -R81, R134 ;  /* 0x0000008651547221 */ /* 0x000fe20000000100 */
[----:B------:R-:W-:-:S03]  /*1670*/  FFMA R79, R77, R79, R80 ;  /* 0x0000004f4d4f7223 */ /* 0x000fc60000000050 */
[----:B------:R-:W-:Y:S01]  /*1680*/  FFMA R83, R84, 0.012345679104328155518, R81 ;  /* 0x3c4a458854537823 */ /* 0x000fe20000000051 */
[----:B------:R-:W-:-:S03]  /*1690*/  FADD R81, -R81, R135 ;  /* 0x0000008751517221 */ /* 0x000fc60000000100 */
[----:B------:R-:W-:Y:S01]  /*16a0*/  FADD R86, -R83, R133 ;  /* 0x0000008553567221 */ /* 0x000fe20000000100 */
[----:B------:R-:W-:-:S03]  /*16b0*/  FFMA R79, R82, R81, R79 ;  /* 0x00000051524f7223 */ /* 0x000fc6000000004f */
[----:B------:R-:W-:Y:S01]  /*16c0*/  FFMA R85, R86, 0.012195121496915817261, R83 ;  /* 0x3c47ce0c56557823 */ /* 0x000fe20000000053 */
[----:B------:R-:W-:-:S03]  /*16d0*/  FADD R83, -R83, R134 ;  /* 0x0000008653537221 */ /* 0x000fc60000000100 */
[----:B------:R-:W-:Y:S01]  /*16e0*/  FADD R172, -R85, R132 ;  /* 0x0000008455ac7221 */ /* 0x000fe20000000100 */
[----:B------:R-:W-:-:S03]  /*16f0*/  FFMA R79, R84, R83, R79 ;  /* 0x00000053544f7223 */ /* 0x000fc6000000004f */
[----:B------:R-:W-:Y:S01]  /*1700*/  FFMA R87, R172, 0.012048192322254180908, R85 ;  /* 0x3c4565c8ac577823 */ /* 0x000fe20000000055 */
[----:B------:R-:W-:-:S03]  /*1710*/  FADD R85, -R85, R133 ;  /* 0x0000008555557221 */ /* 0x000fc60000000100 */
[----:B------:R-:W-:Y:S01]  /*1720*/  FADD R174, -R87, R131 ;  /* 0x0000008357ae7221 */ /* 0x000fe20000000100 */
[----:B------:R-:W-:-:S03]  /*1730*/  FFMA R79, R86, R85, R79 ;  /* 0x00000055564f7223 */ /* 0x000fc6000000004f */
[----:B------:R-:W-:Y:S01]  /*1740*/  FFMA R173, R174, 0.011904762126505374908, R87 ;  /* 0x3c430c31aead7823 */ /* 0x000fe20000000057 */
[----:B------:R-:W-:-:S03]  /*1750*/  FADD R87, -R87, R132 ;  /* 0x0000008457577221 */ /* 0x000fc60000000100 */
[----:B------:R-:W-:Y:S01]  /*1760*/  FADD R236, -R173, R130 ;  /* 0x00000082adec7221 */ /* 0x000fe20000000100 */
[----:B------:R-:W-:-:S03]  /*1770*/  FFMA R79, R172, R87, R79 ;  /* 0x00000057ac4f7223 */ /* 0x000fc6000000004f */
[----:B------:R-:W-:Y:S01]  /*1780*/  FFMA R175, R236, 0.011764706112444400787, R173 ;  /* 0x3c40c0c1ecaf7823 */ /* 0x000fe200000000ad */
[----:B------:R-:W-:-:S03]  /*1790*/  FADD R173, -R173, R131 ;  /* 0x00000083adad7221 */ /* 0x000fc60000000100 */
[C---:B------:R-:W-:Y:S01]  /*17a0*/  FADD R238, -R175.reuse, R129 ;  /* 0x00000081afee7221 */ /* 0x040fe20000000100 */
[----:B------:R-:W-:Y:S01]  /*17b0*/  FFMA R79, R174, R173, R79 ;  /* 0x000000adae4f7223 */ /* 0x000fe2000000004f */
[----:B------:R-:W-:Y:S02]  /*17c0*/  MOV R174, 0x43000000 ;  /* 0x4300000000ae7802 */ /* 0x000fe40000000f00 */
[----:B------:R-:W-:Y:S01]  /*17d0*/  FFMA R177, R238, 0.011627906933426856995, R175 ;  /* 0x3c3e82faeeb17823 */ /* 0x000fe200000000af */
[----:B------:R-:W-:-:S03]  /*17e0*/  FADD R175, -R175, R130 ;  /* 0x00000082afaf7221 */ /* 0x000fc60000000100 */
[----:B------:R-:W-:Y:S01]  /*17f0*/  FADD R240, -R177, R128 ;  /* 0x00000080b1f07221 */ /* 0x000fe20000000100 */
[----:B------:R-:W-:-:S03]  /*1800*/  FFMA R79, R236, R175, R79 ;  /* 0x000000afec4f7223 */ /* 0x000fc6000000004f */
[----:B------:R-:W-:Y:S01]  /*1810*/  FFMA R11, R240, 0.011494252830743789673, R177 ;  /* 0x3c3c5264f00b7823 */ /* 0x000fe200000000b1 */
[----:B------:R-:W-:-:S03]  /*1820*/  FADD R177, -R177, R129 ;  /* 0x00000081b1b17221 */ /* 0x000fc60000000100 */
[----:B------:R-:W-:Y:S01]  /*1830*/  FADD R58, -R11, R125 ;  /* 0x0000007d0b3a7221 */ /* 0x000fe20000000100 */
[----:B------:R-:W-:-:S03]  /*1840*/  FFMA R79, R238, R177, R79 ;  /* 0x000000b1ee4f7223 */ /* 0x000fc6000000004f */
[----:B------:R-:W-:Y:S01]  /*1850*/  FFMA R0, R58, 0.011363636702299118042, R11 ;  /* 0x3c3a2e8c3a007823 */ /* 0x000fe2000000000b */
[----:B------:R-:W-:-:S03]  /*1860*/  FADD R11, -R11, R128 ;  /* 0x000000800b0b7221 */ /* 0x000fc60000000100 */
[----:B------:R-:W-:Y:S01]  /*1870*/  FADD R13, -R0, R124 ;  /* 0x0000007c000d7221 */ /* 0x000fe20000000100 */
[----:B------:R-:W-:-:S03]  /*1880*/  FFMA R11, R240, R11, R79 ;  /* 0x0000000bf00b7223 */ /* 0x000fc6000000004f */
[----:B------:R-:W-:Y:S01]  /*1890*/  FFMA R15, R13, 0.011235955171287059784, R0 ;  /* 0x3c3817030d0f7823 */ /* 0x000fe20000000000 */
[----:B------:R-:W-:-:S03]  /*18a0*/  FADD R0, -R0, R125 ;  /* 0x0000007d00007221 */ /* 0x000fc60000000100 */
[----:B------:R-:W-:Y:S01]  /*18b0*/  FADD R52, -R15, R123 ;  /* 0x0000007b0f347221 */ /* 0x000fe20000000100 */
[----:B------:R-:W-:-:S03]  /*18c0*/  FFMA R0, R58, R0, R11 ;  /* 0x000000003a007223 */ /* 0x000fc6000000000b */
[----:B------:R-:W-:Y:S01]  /*18d0*/  FFMA R57, R52, 0.011111111380159854889, R15 ;  /* 0x3c360b6134397823 */ /* 0x000fe2000000000f */
[----:B------:R-:W-:-:S03]  /*18e0*/  FADD R15, -R15, R124 ;  /* 0x0000007c0f0f7221 */ /* 0x000fc60000000100 */
[----:B------:R-:W-:Y:S01]  /*18f0*/  FADD R60, -R57, R122 ;  /* 0x0000007a393c7221 */ /* 0x000fe20000000100 */
[----:B------:R-:W-:-:S03]  /*1900*/  FFMA R15, R13, R15, R0 ;  /* 0x0000000f0d0f7223 */ /* 0x000fc60000000000 */
[----:B------:R-:W-:Y:S01]  /*1910*/  FFMA R59, R60, 0.010989011265337467194, R57 ;  /* 0x3c340b413c3b7823 */ /* 0x000fe20000000039 */
[----:B------:R-:W-:-:S03]  /*1920*/  FADD R57, -R57, R123 ;  /* 0x0000007b39397221 */ /* 0x000fc60000000100 */
[----:B------:R-:W-:Y:S01]  /*1930*/  FADD R62, -R59, R121 ;  /* 0x000000793b3e7221 */ /* 0x000fe20000000100 */
[----:B------:R-:W-:-:S03]  /*1940*/  FFMA R15, R52, R57, R15 ;  /* 0x00000039340f7223 */ /* 0x000fc6000000000f */
[----:B------:R-:W-:Y:S01]  /*1950*/  FFMA R64, R62, 0.010869565419852733612, R59 ;  /* 0x3c3216433e407823 */ /* 0x000fe2000000003b */
[----:B------:R-:W-:-:S03]  /*1960*/  FADD R59, -R59, R122 ;  /* 0x0000007a3b3b7221 */ /* 0x000fc60000000100 */
[----:B------:R-:W-:Y:S01]  /*1970*/  FADD R61, -R64, R120 ;  /* 0x00000078403d7221 */ /* 0x000fe20000000100 */
[----:B------:R-:W-:-:S03]  /*1980*/  FFMA R15, R60, R59, R15 ;  /* 0x0000003b3c0f7223 */ /* 0x000fc6000000000f */
[----:B------:R-:W-:Y:S01]  /*1990*/  FFMA R63, R61, 0.01075268816202878952, R64 ;  /* 0x3c302c0b3d3f7823 */ /* 0x000fe20000000040 */
[----:B------:R-:W-:-:S03]  /*19a0*/  FADD R64, -R64, R121 ;  /* 0x0000007940407221 */ /* 0x000fc60000000100 */
[----:B------:R-:W-:Y:S01]  /*19b0*/  FADD R66, -R63, R119 ;  /* 0x000000773f427221 */ /* 0x000fe20000000100 */
[----:B------:R-:W-:-:S03]  /*19c0*/  FFMA R64, R62, R64, R15 ;  /* 0x000000403e407223 */ /* 0x000fc6000000000f */
[----:B------:R-:W-:Y:S01]  /*19d0*/  FFMA R68, R66, 0.010638297535479068756, R63 ;  /* 0x3c2e4c4142447823 */ /* 0x000fe2000000003f */
[----:B------:R-:W-:-:S03]  /*19e0*/  FADD R63, -R63, R120 ;  /* 0x000000783f3f7221 */ /* 0x000fc60000000100 */
[----:B------:R-:W-:Y:S01]  /*19f0*/  FADD R65, -R68, R118 ;  /* 0x0000007644417221 */ /* 0x000fe20000000100 */
[----:B------:R-:W-:-:S03]  /*1a00*/  FFMA R63, R61, R63, R64 ;  /* 0x0000003f3d3f7223 */ /* 0x000fc60000000040 */
[----:B------:R-:W-:Y:S01]  /*1a10*/  FFMA R67, R65, 0.010526316240429878235, R68 ;  /* 0x3c2c769241437823 */ /* 0x000fe20000000044 */
[----:B------:R-:W-:-:S03]  /*1a20*/  FADD R68, -R68, R119 ;  /* 0x0000007744447221 */ /* 0x000fc60000000100 */
[----:B------:R-:W-:Y:S01]  /*1a30*/  FADD R70, -R67, R117 ;  /* 0x0000007543467221 */ /* 0x000fe20000000100 */
[----:B------:R-:W-:-:S03]  /*1a40*/  FFMA R68, R66, R68, R63 ;  /* 0x0000004442447223 */ /* 0x000fc6000000003f */
[----:B------:R-:W-:Y:S01]  /*1a50*/  FFMA R72, R70, 0.010416666977107524872, R67 ;  /* 0x3c2aaaab46487823 */ /* 0x000fe20000000043 */
[----:B------:R-:W-:-:S03]  /*1a60*/  FADD R67, -R67, R118 ;  /* 0x0000007643437221 */ /* 0x000fc60000000100 */
[----:B------:R-:W-:Y:S01]  /*1a70*/  FADD R69, -R72, R116 ;  /* 0x0000007448457221 */ /* 0x000fe20000000100 */
[----:B------:R-:W-:-:S03]  /*1a80*/  FFMA R67, R65, R67, R68 ;  /* 0x0000004341437223 */ /* 0x000fc60000000044 */
[----:B------:R-:W-:Y:S01]  /*1a90*/  FFMA R74, R69, 0.010309278033673763275, R72 ;  /* 0x3c28e83f454a7823 */ /* 0x000fe20000000048 */
[----:B------:R-:W-:-:S03]  /*1aa0*/  FADD R72, -R72, R117 ;  /* 0x0000007548487221 */ /* 0x000fc60000000100 */
[----:B------:R-:W-:Y:S01]  /*1ab0*/  FADD R71, -R74, R115 ;  /* 0x000000734a477221 */ /* 0x000fe20000000100 */
[----:B------:R-:W-:-:S03]  /*1ac0*/  FFMA R72, R70, R72, R67 ;  /* 0x0000004846487223 */ /* 0x000fc60000000043 */
[----:B------:R-:W-:Y:S01]  /*1ad0*/  FFMA R73, R71, 0.010204081423580646515, R74 ;  /* 0x3c272f0547497823 */ /* 0x000fe2000000004a */
[----:B------:R-:W-:-:S03]  /*1ae0*/  FADD R74, -R74, R116 ;  /* 0x000000744a4a7221 */ /* 0x000fc60000000100 */
[----:B------:R-:W-:Y:S01]  /*1af0*/  FADD R75, -R73, R114 ;  /* 0x00000072494b7221 */ /* 0x000fe20000000100 */
[----:B------:R-:W-:-:S03]  /*1b00*/  FFMA R72, R69, R74, R72 ;  /* 0x0000004a45487223 */ /* 0x000fc60000000048 */
[----:B------:R-:W-:Y:S01]  /*1b10*/  FFMA R76, R75, 0.010101010091602802277, R73 ;  /* 0x3c257eb54b4c7823 */ /* 0x000fe20000000049 */
[----:B------:R-:W-:-:S03]  /*1b20*/  FADD R73, -R73, R115 ;  /* 0x0000007349497221 */ /* 0x000fc60000000100 */
[----:B------:R-:W-:Y:S01]  /*1b30*/  FADD R77, -R76, R113 ;  /* 0x000000714c4d7221 */ /* 0x000fe20000000100 */
[----:B------:R-:W-:-:S03]  /*1b40*/  FFMA R72, R71, R73, R72 ;  /* 0x0000004947487223 */ /* 0x000fc60000000048 */
[----:B------:R-:W-:Y:S01]  /*1b50*/  FFMA R78, R77, 0.0099999997764825820923, R76 ;  /* 0x3c23d70a4d4e7823 */ /* 0x000fe2000000004c */
[----:B------:R-:W-:-:S03]  /*1b60*/  FADD R76, -R76, R114 ;  /* 0x000000724c4c7221 */ /* 0x000fc60000000100 */
[----:B------:R-:W-:Y:S01]  /*1b70*/  FADD R81, -R78, R112 ;  /* 0x000000704e517221 */ /* 0x000fe20000000100 */
[----:B------:R-:W-:-:S03]  /*1b80*/  FFMA R72, R75, R76, R72 ;  /* 0x0000004c4b487223 */ /* 0x000fc60000000048 */
[----:B------:R-:W-:Y:S01]  /*1b90*/  FFMA R80, R81, 0.0099009899422526359558, R78 ;  /* 0x3c2237c351507823 */ /* 0x000fe2000000004e */
[----:B------:R-:W-:-:S03]  /*1ba0*/  FADD R78, -R78, R113 ;  /* 0x000000714e4e7221 */ /* 0x000fc60000000100 */
[----:B------:R-:W-:Y:S01]  /*1bb0*/  FADD R79, -R80, R111 ;  /* 0x0000006f504f7221 */ /* 0x000fe20000000100 */
[----:B------:R-:W-:-:S03]  /*1bc0*/  FFMA R72, R77, R78, R72 ;  /* 0x0000004e4d487223 */ /* 0x000fc60000000048 */
[----:B------:R-:W-:Y:S01]  /*1bd0*/  FFMA R11, R79, 0.009803921915590763092, R80 ;  /* 0x3c20a0a14f0b7823 */ /* 0x000fe20000000050 */
[----:B------:R-:W-:-:S03]  /*1be0*/  FADD R80, -R80, R112 ;  /* 0x0000007050507221 */ /* 0x000fc60000000100 */
[----:B------:R-:W-:Y:S01]  /*1bf0*/  FADD R58, -R11, R110 ;  /* 0x0000006e0b3a7221 */ /* 0x000fe20000000100 */
[----:B------:R-:W-:-:S03]  /*1c00*/  FFMA R72, R81, R80, R72 ;  /* 0x0000005051487223 */ /* 0x000fc60000000048 */
[----:B------:R-:W-:Y:S01]  /*1c10*/  FFMA R0, R58, 0.0097087379544973373413, R11 ;  /* 0x3c1f11663a007823 */ /* 0x000fe2000000000b */
[----:B------:R-:W-:-:S03]  /*1c20*/  FADD R11, -R11, R111 ;  /* 0x0000006f0b0b7221 */ /* 0x000fc60000000100 */
[----:B------:R-:W-:Y:S01]  /*1c30*/  FADD R13, -R0, R109 ;  /* 0x0000006d000d7221 */ /* 0x000fe20000000100 */
[----:B------:R-:W-:-:S03]  /*1c40*/  FFMA R11, R79, R11, R72 ;  /* 0x0000000b4f0b7223 */ /* 0x000fc60000000048 */
[----:B------:R-:W-:Y:S01]  /*1c50*/  FFMA R52, R13, 0.0096153849735856056213, R0 ;  /* 0x3c1d89d90d347823 */ /* 0x000fe20000000000 */
[----:B------:R-:W-:-:S03]  /*1c60*/  FADD R0, -R0, R110 ;  /* 0x0000006e00007221 */ /* 0x000fc60000000100 */
[----:B------:R-:W-:Y:S01]  /*1c70*/  FADD R57, -R52, R108 ;  /* 0x0000006c34397221 */ /* 0x000fe20000000100 */
[----:B------:R-:W-:-:S03]  /*1c80*/  FFMA R0, R58, R0, R11 ;  /* 0x000000003a007223 */ /* 0x000fc6000000000b */
[----:B------:R-:W-:Y:S01]  /*1c90*/  FFMA R15, R57, 0.0095238098874688148499, R52 ;  /* 0x3c1c09c1390f7823 */ /* 0x000fe20000000034 */
[----:B------:R-:W-:-:S03]  /*1ca0*/  FADD R52, -R52, R109 ;  /* 0x0000006d34347221 */ /* 0x000fc60000000100 */
[----:B------:R-:W-:Y:S01]  /*1cb0*/  FADD R59, -R15, R107 ;  /* 0x0000006b0f3b7221 */ /* 0x000fe20000000100 */
[----:B------:R-:W-:-:S03]  /*1cc0*/  FFMA R0, R13, R52, R0 ;  /* 0x000000340d007223 */ /* 0x000fc60000000000 */
[----:B------:R-:W-:Y:S01]  /*1cd0*/  FFMA R60, R59, 0.009433962404727935791, R15 ;  /* 0x3c1a90e83b3c7823 */ /* 0x000fe2000000000f */
[----:B------:R-:W-:-:S03]  /*1ce0*/  FADD R15, -R15, R108 ;  /* 0x0000006c0f0f7221 */ /* 0x000fc60000000100 */
[----:B------:R-:W-:Y:S01]  /*1cf0*/  FADD R61, -R60, R106 ;  /* 0x0000006a3c3d7221 */ /* 0x000fe20000000100 */
[----:B------:R-:W-:-:S03]  /*1d00*/  FFMA R0, R57, R15, R0 ;  /* 0x0000000f39007223 */ /* 0x000fc60000000000 */
[----:B------:R-:W-:Y:S01]  /*1d10*/  FFMA R62, R61, 0.0093457940965890884399, R60 ;  /* 0x3c191f1a3d3e7823 */ /* 0x000fe2000000003c */
[----:B------:R-:W-:-:S03]  /*1d20*/  FADD R60, -R60, R107 ;  /* 0x0000006b3c3c7221 */ /* 0x000fc60000000100 */
[----:B------:R-:W-:Y:S01]  /*1d30*/  FADD R63, -R62, R105 ;  /* 0x000000693e3f7221 */ /* 0x000fe20000000100 */
[----:B------:R-:W-:-:S03]  /*1d40*/  FFMA R0, R59, R60, R0 ;  /* 0x0000003c3b007223 */ /* 0x000fc60000000000 */
[----:B------:R-:W-:Y:S01]  /*1d50*/  FFMA R64, R63, 0.0092592593282461166382, R62 ;  /* 0x3c17b4263f407823 */ /* 0x000fe2000000003e */
[----:B------:R-:W-:-:S03]  /*1d60*/  FADD R62, -R62, R106 ;  /* 0x0000006a3e3e7221 */ /* 0x000fc60000000100 */
[----:B------:R-:W-:Y:S01]  /*1d70*/  FADD R65, -R64, R104 ;  /* 0x0000006840417221 */ /* 0x000fe20000000100 */
[----:B------:R-:W-:-:S03]  /*1d80*/  FFMA R0, R61, R62, R0 ;  /* 0x0000003e3d007223 */ /* 0x000fc60000000000 */
[----:B------:R-:W-:Y:S01]  /*1d90*/  FFMA R66, R65, 0.0091743115335702896118, R64 ;  /* 0x3c164fda41427823 */ /* 0x000fe20000000040 */
[----:B------:R-:W-:-:S03]  /*1da0*/  FADD R64, -R64, R105 ;  /* 0x0000006940407221 */ /* 0x000fc60000000100 */
[----:B------:R-:W-:Y:S01]  /*1db0*/  FADD R67, -R66, R103 ;  /* 0x0000006742437221 */ /* 0x000fe20000000100 */
[----:B------:R-:W-:-:S03]  /*1dc0*/  FFMA R0, R63, R64, R0 ;  /* 0x000000403f007223 */ /* 0x000fc60000000000 */
[----:B------:R-:W-:Y:S01]  /*1dd0*/  FFMA R68, R67, 0.0090909088030457496643, R66 ;  /* 0x3c14f20943447823 */ /* 0x000fe20000000042 */
[----:B------:R-:W-:-:S03]  /*1de0*/  FADD R66, -R66, R104 ;  /* 0x0000006842427221 */ /* 0x000fc60000000100 */
[----:B------:R-:W-:Y:S01]  /*1df0*/  FADD R69, -R68, R102 ;  /* 0x0000006644457221 */ /* 0x000fe20000000100 */
[----:B------:R-:W-:-:S03]  /*1e00*/  FFMA R0, R65, R66, R0 ;  /* 0x0000004241007223 */ /* 0x000fc60000000000 */
[----:B------:R-:W-:Y:S01]  /*1e10*/  FFMA R70, R69, 0.0090090092271566390991, R68 ;  /* 0x3c139a8645467823 */ /* 0x000fe20000000044 */
[----:B------:R-:W-:-:S03]  /*1e20*/  FADD R68, -R68, R103 ;  /* 0x0000006744447221 */ /* 0x000fc60000000100 */
[----:B------:R-:W-:Y:S01]  /*1e30*/  FADD R71, -R70, R101 ;  /* 0x0000006546477221 */ /* 0x000fe20000000100 */
[----:B------:R-:W-:-:S03]  /*1e40*/  FFMA R0, R67, R68, R0 ;  /* 0x0000004443007223 */ /* 0x000fc60000000000 */
[----:B------:R-:W-:Y:S01]  /*1e50*/  FFMA R11, R71, 0.0089285718277096748352, R70 ;  /* 0x3c124925470b7823 */ /* 0x000fe20000000046 */
[----:B------:R-:W-:-:S03]  /*1e60*/  FADD R70, -R70, R102 ;  /* 0x0000006646467221 */ /* 0x000fc60000000100 */
[----:B------:R-:W-:Y:S01]  /*1e70*/  FADD R58, -R11, R100 ;  /* 0x000000640b3a7221 */ /* 0x000fe20000000100 */
[----:B------:R-:W-:-:S03]  /*1e80*/  FFMA R0, R69, R70, R0 ;  /* 0x0000004645007223 */ /* 0x000fc60000000000 */
[----:B------:R-:W-:Y:S01]  /*1e90*/  FFMA R13, R58, 0.0088495574891567230225, R11 ;  /* 0x3c10fdbc3a0d7823 */ /* 0x000fe2000000000b */
[----:B------:R-:W-:-:S03]  /*1ea0*/  FADD R11, -R11, R101 ;  /* 0x000000650b0b7221 */ /* 0x000fc60000000100 */
[----:B------:R-:W-:Y:S01]  /*1eb0*/  FADD R15, -R13, R99 ;  /* 0x000000630d0f7221 */ /* 0x000fe20000000100 */
[----:B------:R-:W-:-:S03]  /*1ec0*/  FFMA R0, R71, R11, R0 ;  /* 0x0000000b47007223 */ /* 0x000fc60000000000 */
[----:B------:R-:W-:Y:S01]  /*1ed0*/  FFMA R52, R15, 0.0087719298899173736572, R13 ;  /* 0x3c0fb8240f347823 */ /* 0x000fe2000000000d */
[----:B------:R-:W-:-:S03]  /*1ee0*/  FADD R13, -R13, R100 ;  /* 0x000000640d0d7221 */ /* 0x000fc60000000100 */
[----:B------:R-:W-:Y:S01]  /*1ef0*/  FADD R57, -R52, R98 ;  /* 0x0000006234397221 */ /* 0x000fe20000000100 */
[----:B------:R-:W-:-:S03]  /*1f00*/  FFMA R0, R58, R13, R0 ;  /* 0x0000000d3a007223 */ /* 0x000fc60000000000 */
[----:B------:R-:W-:Y:S01]  /*1f10*/  FFMA R59, R57, 0.0086956517770886421204, R52 ;  /* 0x3c0e7835393b7823 */ /* 0x000fe20000000034 */
[----:B------:R-:W-:-:S03]  /*1f20*/  FADD R52, -R52, R99 ;  /* 0x0000006334347221 */ /* 0x000fc60000000100 */
[----:B------:R-:W-:Y:S01]  /*1f30*/  FADD R60, -R59, R97 ;  /* 0x000000613b3c7221 */ /* 0x000fe20000000100 */
[----:B------:R-:W-:-:S03]  /*1f40*/  FFMA R0, R15, R52, R0 ;  /* 0x000000340f007223 */ /* 0x000fc60000000000 */
[----:B------:R-:W-:Y:S01]  /*1f50*/  FFMA R61, R60, 0.0086206896230578422546, R59 ;  /* 0x3c0d3dcb3c3d7823 */ /* 0x000fe2000000003b */
[----:B------:R-:W-:-:S03]  /*1f60*/  FADD R59, -R59, R98 ;  /* 0x000000623b3b7221 */ /* 0x000fc60000000100 */
[----:B------:R-:W-:Y:S01]  /*1f70*/  FADD R62, -R61, R96 ;  /* 0x000000603d3e7221 */ /* 0x000fe20000000100 */
[----:B------:R-:W-:-:S03]  /*1f80*/  FFMA R0, R57, R59, R0 ;  /* 0x0000003b39007223 */ /* 0x000fc60000000000 */
[----:B------:R-:W-:Y:S01]  /*1f90*/  FFMA R63, R62, 0.0085470089688897132874, R61 ;  /* 0x3c0c08c13e3f7823 */ /* 0x000fe2000000003d */
[----:B------:R-:W-:-:S03]  /*1fa0*/  FADD R61, -R61, R97 ;  /* 0x000000613d3d7221 */ /* 0x000fc60000000100 */
[----:B------:R-:W-:Y:S01]  /*1fb0*/  FADD R64, -R63, R95 ;  /* 0x0000005f3f407221 */ /* 0x000fe20000000100 */
[----:B------:R-:W-:-:S03]  /*1fc0*/  FFMA R0, R60, R61, R0 ;  /* 0x0000003d3c007223 */ /* 0x000fc60000000000 */
[----:B------:R-:W-:Y:S01]  /*1fd0*/  FFMA R11, R64, 0.0084745762869715690613, R63 ;  /* 0x3c0ad8f3400b7823 */ /* 0x000fe2000000003f */
[----:B------:R-:W-:-:S03]  /*1fe0*/  FADD R63, -R63, R96 ;  /* 0x000000603f3f7221 */ /* 0x000fc60000000100 */
[----:B------:R-:W-:Y:S01]  /*1ff0*/  FADD R65, -R11, R94 ;  /* 0x0000005e0b417221 */ /* 0x000fe20000000100 */
[----:B------:R-:W-:Y:S01]  /*2000*/  FFMA R0, R62, R63, R0 ;  /* 0x0000003f3e007223 */ /* 0x000fe20000000000 */
[----:B------:R-:W-:Y:S02]  /*2010*/  IADD3 R63, PT, PT, R51, 0x10c0, RZ ;  /* 0x000010c0333f7810 */ /* 0x000fe40007ffe0ff */
[----:B------:R-:W-:Y:S01]  /*2020*/  FFMA R13, R65, 0.0084033617749810218811, R11 ;  /* 0x3c09ae41410d7823 */ /* 0x000fe2000000000b */
[----:B------:R-:W-:-:S03]  /*2030*/  FADD R11, -R11, R95 ;  /* 0x0000005f0b0b7221 */ /* 0x000fc60000000100 */
[----:B------:R-:W-:Y:S01]  /*2040*/  FADD R15, -R13, R93 ;  /* 0x0000005d0d0f7221 */ /* 0x000fe20000000100 */
[----:B------:R-:W-:-:S03]  /*2050*/  FFMA R0, R64, R11, R0 ;  /* 0x0000000b40007223 */ /* 0x000fc60000000000 */
[----:B------:R-:W-:Y:S01]  /*2060*/  FFMA R52, R15, 0.0083333337679505348206, R13 ;  /* 0x3c0888890f347823 */ /* 0x000fe2000000000d */
[----:B------:R-:W-:-:S03]  /*2070*/  FADD R13, -R13, R94 ;  /* 0x0000005e0d0d7221 */ /* 0x000fc60000000100 */
[C---:B------:R-:W-:Y:S01]  /*2080*/  FADD R57, -R52.reuse, R92 ;  /* 0x0000005c34397221 */ /* 0x040fe20000000100 */
[----:B------:R-:W-:Y:S01]  /*2090*/  FFMA R0, R65, R13, R0 ;  /* 0x0000000d41007223 */ /* 0x000fe20000000000 */
[----:B------:R-:W-:Y:S02]  /*20a0*/  IADD3 R65, PT, PT, R51, 0x10e0, RZ ;  /* 0x000010e033417810 */ /* 0x000fe40007ffe0ff */
[----:B------:R-:W-:Y:S01]  /*20b0*/  FFMA R58, R57, 0.0082644624635577201843, R52 ;  /* 0x3c0767ab393a7823 */ /* 0x000fe20000000034 */
[----:B------:R-:W-:-:S03]  /*20c0*/  FADD R52, -R52, R93 ;  /* 0x0000005d34347221 */ /* 0x000fc60000000100 */
[C---:B------:R-:W-:Y:S01]  /*20d0*/  FADD R59, -R58.reuse, R91 ;  /* 0x0000005b3a3b7221 */ /* 0x040fe20000000100 */
[----:B------:R-:W-:Y:S02]  /*20e0*/  FFMA R52, R15, R52, R0 ;  /* 0x000000340f347223 */ /* 0x000fe40000000000 */
[----:B------:R-:W1:Y:S01]  /*20f0*/  LDC R0, c[0x0][0x3c4] ;  /* 0x0000f100ff007b82 */ /* 0x000e620000000800 */
[----:B------:R-:W-:Y:S01]  /*2100*/  FFMA R11, R59, 0.0081967208534479141235, R58 ;  /* 0x3c064b8a3b0b7823 */ /* 0x000fe2000000003a */
[----:B------:R-:W-:-:S03]  /*2110*/  FADD R58, -R58, R92 ;  /* 0x0000005c3a3a7221 */ /* 0x000fc60000000100 */
[----:B------:R-:W-:Y:S01]  /*2120*/  FADD R60, -R11, R90 ;  /* 0x0000005a0b3c7221 */ /* 0x000fe20000000100 */
[----:B------:R-:W-:-:S03]  /*2130*/  FFMA R52, R57, R58, R52 ;  /* 0x0000003a39347223 */ /* 0x000fc60000000034 */
[----:B------:R-:W-:Y:S01]  /*2140*/  FFMA R13, R60, 0.0081300809979438781738, R11 ;  /* 0x3c0534083c0d7823 */ /* 0x000fe2000000000b */
[----:B------:R-:W-:-:S03]  /*2150*/  FADD R11, -R11, R91 ;  /* 0x0000005b0b0b7221 */ /* 0x000fc60000000100 */
[----:B------:R-:W-:Y:S01]  /*2160*/  FADD R62, -R13, R89 ;  /* 0x000000590d3e7221 */ /* 0x000fe20000000100 */
[----:B------:R-:W-:Y:S01]  /*2170*/  FFMA R11, R59, R11, R52 ;  /* 0x0000000b3b0b7223 */ /* 0x000fe20000000034 */
[----:B------:R-:W-:Y:S02]  /*2180*/  IADD3 R59, PT, PT, R51, 0x10a0, RZ ;  /* 0x000010a0333b7810 */ /* 0x000fe40007ffe0ff */
[----:B------:R-:W-:Y:S01]  /*2190*/  FFMA R15, R62, 0.0080645158886909484863, R13 ;  /* 0x3c0421083e0f7823 */ /* 0x000fe2000000000d */
[----:B------:R-:W-:Y:S01]  /*21a0*/  FADD R13, -R13, R90 ;  /* 0x0000005a0d0d7221 */ /* 0x000fe20000000100 */
[----:B------:R-:W3:Y:S02]  /*21b0*/  S2R R51, SR_TID.X ;  /* 0x0000000000337919 */ /* 0x000ee40000002100 */
[----:B------:R-:W-:Y:S01]  /*21c0*/  FADD R58, -R15, R88 ;  /* 0x000000580f3a7221 */ /* 0x000fe20000000100 */
[----:B------:R-:W-:Y:S01]  /*21d0*/  FFMA R11, R60, R13, R11 ;  /* 0x0000000d3c0b7223 */ /* 0x000fe2000000000b */
[----:B-1----:R-:W-:-:S02]  /*21e0*/  ISETP.GE.AND P5, PT, R53, R0, PT ;  /* 0x000000003500720c */ /* 0x002fc40003fa6270 */
[----:B------:R-:W-:Y:S01]  /*21f0*/  FFMA R57, R58, 0.0080000003799796104431, R15 ;  /* 0x3c03126f3a397823 */ /* 0x000fe2000000000f */
[----:B------:R-:W-:Y:S01]  /*2200*/  FADD R15, -R15, R89 ;  /* 0x000000590f0f7221 */ /* 0x000fe20000000100 */
[----:B------:R-:W-:Y:S02]  /*2210*/  ISETP.GE.AND P6, PT, R59, R0, PT ;  /* 0x000000003b00720c */ /* 0x000fe40003fc6270 */
[----:B------:R-:W-:Y:S01]  /*2220*/  FADD R52, -R57, R54 ;  /* 0x0000003639347221 */ /* 0x000fe20000000100 */
[----:B------:R-:W-:-:S03]  /*2230*/  FFMA R11, R62, R15, R11 ;  /* 0x0000000f3e0b7223 */ /* 0x000fc6000000000b */
[----:B------:R-:W-:Y:S01]  /*2240*/  FFMA R13, R52, 0.0079365083947777748108, R57 ;  /* 0x3c020821340d7823 */ /* 0x000fe20000000039 */
[----:B------:R-:W-:-:S03]  /*2250*/  FADD R57, -R57, R88 ;  /* 0x0000005839397221 */ /* 0x000fc60000000100 */
[C---:B------:R-:W-:Y:S01]  /*2260*/  FADD R60, -R13.reuse, R55 ;  /* 0x000000370d3c7221 */ /* 0x040fe20000000100 */
[----:B------:R-:W-:Y:S01]  /*2270*/  FFMA R11, R58, R57, R11 ;  /* 0x000000393a0b7223 */ /* 0x000fe2000000000b */
[----:B------:R-:W-:Y:S01]  /*2280*/  HFMA2 R58, -RZ, RZ, 0, 0 ;  /* 0x00000000ff3a7431 */ /* 0x000fe200000001ff */
[----:B------:R-:W-:Y:S01]  /*2290*/  @!P5 MOV R174, 0x43010000 ;  /* 0x4301000000aed802 */ /* 0x000fe20000000f00 */
[----:B------:R-:W-:Y:S01]  /*22a0*/  FFMA R15, R60, 0.0078740157186985015869, R13 ;  /* 0x3c0102043c0f7823 */ /* 0x000fe2000000000d */
[----:B------:R-:W-:-:S03]  /*22b0*/  FADD R13, -R13, R54 ;  /* 0x000000360d0d7221 */ /* 0x000fc60000000100 */
[----:B------:R-:W-:Y:S01]  /*22c0*/  FADD R172, -R15, R56 ;  /* 0x000000380fac7221 */ /* 0x000fe20000000100 */
[----:B------:R-:W-:-:S03]  /*22d0*/  FFMA R11, R52, R13, R11 ;  /* 0x0000000d340b7223 */ /* 0x000fc6000000000b */
[----:B------:R-:W-:Y:S01]  /*22e0*/  FFMA R173, R172, 0.0078125, R15 ;  /* 0x3c000000acad7823 */ /* 0x000fe2000000000f */
[----:B------:R-:W-:-:S03]  /*22f0*/  FADD R15, -R15, R55 ;  /* 0x000000370f0f7221 */ /* 0x000fc60000000100 */
[C---:B------:R-:W-:Y:S01]  /*2300*/  @!P5 FADD R52, -R173.reuse, R12 ;  /* 0x0000000cad34d221 */ /* 0x040fe20000000100 */
[----:B------:R-:W-:Y:S01]  /*2310*/  FFMA R11, R60, R15, R11 ;  /* 0x0000000f3c0b7223 */ /* 0x000fe2000000000b */
[----:B------:R-:W-:Y:S02]  /*2320*/  FADD R13, -R173, R56 ;  /* 0x00000038ad0d7221 */ /* 0x000fe40000000100 */
[----:B------:R-:W-:Y:S02]  /*2330*/  @!P5 FFMA R173, R52, 0.0077519379556179046631, R173 ;  /* 0x3bfe03f834add823 */ /* 0x000fe400000000ad */
[----:B------:R-:W-:Y:S02]  /*2340*/  FFMA R172, R172, R13, R11 ;  /* 0x0000000dacac7223 */ /* 0x000fe4000000000b */
[----:B------:R-:W-:-:S04]  /*2350*/  @!P5 FADD R11, -R173, R12 ;  /* 0x0000000cad0bd221 */ /* 0x000fc80000000100 */
[----:B------:R-:W-:Y:S01]  /*2360*/  @!P5 FFMA R172, R52, R11, R172 ;  /* 0x0000000b34acd223 */ /* 0x000fe200000000ac */
[----:B---3--:R-:W-:Y:S06]  /*2370*/  @P3 BRA `(.L_x_1174) ;  /* 0x0000000000303947 */ /* 0x008fec0003800000 */
[----:B------:R-:W-:Y:S01]  /*2380*/  FADD R11, R174, 1 ;  /* 0x3f800000ae0b7421 */ /* 0x000fe20000000000 */
[----:B------:R-:W-:-:S04]  /*2390*/  FADD R13, -R173, R180 ;  /* 0x000000b4ad0d7221 */ /* 0x000fc80000000100 */
[----:B------:R-:W-:Y:S01]  /*23a0*/  FSETP.GEU.AND P4, PT, |R11|, 1.175494350822287508e-38, PT ;  /* 0x008000000b00780b */ /* 0x000fe20003f8e200 */
[----:B------:R-:W-:Y:S01]  /*23b0*/  FMUL R58, R13, 16777216 ;  /* 0x4b8000000d3a7820 */ /* 0x000fe20000400000 */
[----:B------:R-:W-:-:S04]  /*23c0*/  MOV R174, R11 ;  /* 0x0000000b00ae7202 */ /* 0x000fc80000000f00 */
[----:B------:R-:W-:-:S07]  /*23d0*/  FSEL R58, R58, R13, !P4 ;  /* 0x0000000d3a3a7208 */ /* 0x000fce0006000000 */
[----:B------:R-:W-:-:S04]  /*23e0*/  @!P4 FMUL R11, R11, 16777216 ;  /* 0x4b8000000b0bc820 */ /* 0x000fc80000400000 */
[----:B------:R-:W1:Y:S02]  /*23f0*/  MUFU.RCP R52, R11 ;  /* 0x0000000b00347308 */ /* 0x000e640000001000 */
[----:B-1----:R-:W-:Y:S01]  /*2400*/  FFMA R173, R52, R58, R173 ;  /* 0x0000003a34ad7223 */ /* 0x002fe200000000ad */
[----:B------:R-:W-:-:S03]  /*2410*/  MOV R58, R180 ;  /* 0x000000b4003a7202 */ /* 0x000fc60000000f00 */
[----:B------:R-:W-:-:S04]  /*2420*/  FADD R15, -R173, R180 ;  /* 0x000000b4ad0f7221 */ /* 0x000fc80000000100 */
[----:B------:R-:W-:-:S07]  /*2430*/  FFMA R172, R13, R15, R172 ;  /* 0x0000000f0dac7223 */ /* 0x000fce00000000ac */
.L_x_1174:
[----:B------:R-:W-:Y:S05]  /*2440*/  BSYNC.RECONVERGENT B0 ;  /* 0x0000000000007941 */ /* 0x000fea0003800200 */
.L_x_1173:
[----:B------:R-:W-:Y:S01]  /*2450*/  BSSY.RECONVERGENT B0, `(.L_x_1175) ;  /* 0x000000f000007945 */ /* 0x000fe20003800200 */
[----:B------:R-:W-:-:S03]  /*2460*/  HFMA2 R59, -RZ, RZ, 0, 0 ;  /* 0x00000000ff3b7431 */ /* 0x000fc600000001ff */
[----:B------:R-:W-:Y:S05]  /*2470*/  @P2 BRA `(.L_x_1176) ;  /* 0x0000000000302947 */ /* 0x000fea0003800000 */
[----:B------:R-:W-:Y:S01]  /*2480*/  FADD R15, R174, 1 ;  /* 0x3f800000ae0f7421 */ /* 0x000fe20000000000 */
[----:B------:R-:W-:Y:S01]  /*2490*/  FADD R11, -R173, R182 ;  /* 0x000000b6ad0b7221 */ /* 0x000fe20000000100 */
[----:B------:R-:W-:-:S03]  /*24a0*/  MOV R59, R182 ;  /* 0x000000b6003b7202 */ /* 0x000fc60000000f00 */
[----:B------:R-:W-:Y:S01]  /*24b0*/  FSETP.GEU.AND P4, PT, |R15|, 1.175494350822287508e-38, PT ;  /* 0x008000000f00780b */ /* 0x000fe20003f8e200 */
[----:B------:R-:W-:Y:S01]  /*24c0*/  FMUL R52, R11, 16777216 ;  /* 0x4b8000000b347820 */ /* 0x000fe20000400000 */
[----:B------:R-:W-:-:S04]  /*24d0*/  MOV R174, R15 ;  /* 0x0000000f00ae7202 */ /* 0x000fc80000000f00 */
[----:B------:R-:W-:-:S07]  /*24e0*/  FSEL R52, R52, R11, !P4 ;  /* 0x0000000b34347208 */ /* 0x000fce0006000000 */
[----:B------:R-:W-:-:S04]  /*24f0*/  @!P4 FMUL R15, R15, 16777216 ;  /* 0x4b8000000f0fc820 */ /* 0x000fc80000400000 */
[----:B------:R-:W1:Y:S02]  /*2500*/  MUFU.RCP R60, R15 ;  /* 0x0000000f003c7308 */ /* 0x000e640000001000 */
[----:B-1----:R-:W-:-:S04]  /*2510*/  FFMA R173, R60, R52, R173 ;  /* 0x000000343cad7223 */ /* 0x002fc800000000ad */
[----:B------:R-:W-:-:S04]  /*2520*/  FADD R13, -R173, R182 ;  /* 0x000000b6ad0d7221 */ /* 0x000fc80000000100 */
[----:B------:R-:W-:-:S07]  /*2530*/  FFMA R172, R11, R13, R172 ;  /* 0x0000000d0bac7223 */ /* 0x000fce00000000ac */
.L_x_1176:
[----:B------:R-:W-:Y:S05]  /*2540*/  BSYNC.RECONVERGENT B0 ;  /* 0x0000000000007941 */ /* 0x000fea0003800200 */
.L_x_1175:
[----:B------:R-:W-:Y:S01]  /*2550*/  BSSY.RECONVERGENT B0, `(.L_x_1177) ;  /* 0x000000f000007945 */ /* 0x000fe20003800200 */
[----:B------:R-:W-:-:S03]  /*2560*/  MOV R60, RZ ;  /* 0x000000ff003c7202 */ /* 0x000fc60000000f00 */
[----:B------:R-:W-:Y:S05]  /*2570*/  @P1 BRA `(.L_x_1178) ;  /* 0x0000000000301947 */ /* 0x000fea0003800000 */
        /* <DEDUP_REMOVED lines=12> */
.L_x_1178:
[----:B------:R-:W-:Y:S05]  /*2640*/  BSYNC.RECONVERGENT B0 ;  /* 0x0000000000007941 */ /* 0x000fea0003800200 */
.L_x_1177:
        /* <DEDUP_REMOVED lines=15> */
.L_x_1180:
[----:B------:R-:W-:Y:S05]  /*2740*/  BSYNC.RECONVERGENT B0 ;  /* 0x0000000000007941 */ /* 0x000fea0003800200 */
.L_x_1179:
[----:B------:R-:W-:Y:S01]  /*2750*/  BSSY.RECONVERGENT B0, `(.L_x_1181) ;  /* 0x0000010000007945 */ /* 0x000fe20003800200 */
[----:B------:R-:W-:Y:S02]  /*2760*/  ISETP.GE.AND P4, PT, R63, R0, PT ;  /* 0x000000003f00720c */ /* 0x000fe40003f86270 */
[----:B------:R-:W-:Y:S01]  /*2770*/  MOV R62, RZ ;  /* 0x000000ff003e7202 */ /* 0x000fe20000000f00 */
[----:B------:R-:W-:Y:S10]  /*2780*/  @P6 BRA `(.L_x_1182) ;  /* 0x0000000000306947 */ /* 0x000ff40003800000 */
        /* <DEDUP_REMOVED lines=12> */
.L_x_1182:
[----:B------:R-:W-:Y:S05]  /*2850*/  BSYNC.RECONVERGENT B0 ;  /* 0x0000000000007941 */ /* 0x000fea0003800200 */
.L_x_1181:
[----:B------:R-:W-:Y:S01]  /*2860*/  BSSY.RECONVERGENT B0, `(.L_x_1183) ;  /* 0x0000011000007945 */ /* 0x000fe20003800200 */
[----:B------:R-:W-:Y:S01]  /*2870*/  HFMA2 R63, -RZ, RZ, 0, 0 ;  /* 0x00000000ff3f7431 */ /* 0x000fe200000001ff */
[----:B------:R-:W-:Y:S02]  /*2880*/  ISETP.GE.AND P6, PT, R65, R0, PT ;  /* 0x000000004100720c */ /* 0x000fe40003fc6270 */
[----:B------:R-:W-:Y:S01]  /*2890*/  LOP3.LUT R15, R51, 0x1100, RZ, 0xfc, !PT ;  /* 0x00001100330f7812 */ /* 0x000fe200078efcff */
[----:B------:R-:W-:Y:S10]  /*28a0*/  @P4 BRA `(.L_x_1184) ;  /* 0x0000000000304947 */ /* 0x000ff40003800000 */
        /* <DEDUP_REMOVED lines=12> */
.L_x_1184:
[----:B------:R-:W-:Y:S05]  /*2970*/  BSYNC.RECONVERGENT B0 ;  /* 0x0000000000007941 */ /* 0x000fea0003800200 */
.L_x_1183:
[----:B------:R-:W-:Y:S01]  /*2980*/  BSSY.RECONVERGENT B0, `(.L_x_1185) ;  /* 0x0000011000007945 */ /* 0x000fe20003800200 */
[----:B------:R-:W-:Y:S02]  /*2990*/  ISETP.GE.AND P4, PT, R15, R0, PT ;  /* 0x000000000f00720c */ /* 0x000fe40003f86270 */
[----:B------:R-:W-:Y:S02]  /*29a0*/  IADD3 R15, PT, PT, R51, 0x1120, RZ ;  /* 0x00001120330f7810 */ /* 0x000fe40007ffe0ff */
[----:B------:R-:W-:Y:S01]  /*29b0*/  MOV R64, RZ ;  /* 0x000000ff00407202 */ /* 0x000fe20000000f00 */
[----:B------:R-:W-:Y:S08]  /*29c0*/  @P6 BRA `(.L_x_1186) ;  /* 0x0000000000306947 */ /* 0x000ff00003800000 */
        /* <DEDUP_REMOVED lines=12> */
.L_x_1186:
[----:B------:R-:W-:Y:S05]  /*2a90*/  BSYNC.RECONVERGENT B0 ;  /* 0x0000000000007941 */ /* 0x000fea0003800200 */
.L_x_1185:
[----:B------:R-:W-:Y:S01]  /*2aa0*/  BSSY.RECONVERGENT B0, `(.L_x_1187) ;  /* 0x0000011000007945 */ /* 0x000fe20003800200 */
[----:B------:R-:W-:Y:S01]  /*2ab0*/  HFMA2 R65, -RZ, RZ, 0, 0 ;  /* 0x00000000ff417431 */ /* 0x000fe200000001ff */
[----:B------:R-:W-:Y:S02]  /*2ac0*/  ISETP.GE.AND P6, PT, R15, R0, PT ;  /* 0x000000000f00720c */ /* 0x000fe40003fc6270 */
[----:B------:R-:W-:Y:S01]  /*2ad0*/  IADD3 R15, PT, PT, R51, 0x1140, RZ ;  /* 0x00001140330f7810 */ /* 0x000fe20007ffe0ff */
        /* <DEDUP_REMOVED lines=13> */
.L_x_1188:
[----:B------:R-:W-:Y:S05]  /*2bb0*/  BSYNC.RECONVERGENT B0 ;  /* 0x0000000000007941 */ /* 0x000fea0003800200 */
.L_x_1187:
        /* <DEDUP_REMOVED lines=17> */
.L_x_1190:
[----:B------:R-:W-:Y:S05]  /*2cd0*/  BSYNC.RECONVERGENT B0 ;  /* 0x0000000000007941 */ /* 0x000fea0003800200 */
.L_x_1189:
        /* <DEDUP_REMOVED lines=17> */
.L_x_1192:
[----:B------:R-:W-:Y:S05]  /*2df0*/  BSYNC.RECONVERGENT B0 ;  /* 0x0000000000007941 */ /* 0x000fea0003800200 */
.L_x_1191:
[----:B------:R-:W-:Y:S01]  /*2e00*/  BSSY.RECONVERGENT B0, `(.L_x_1193) ;  /* 0x0000011000007945 */ /* 0x000fe20003800200 */
[----:B------:R-:W-:Y:S02]  /*2e10*/  ISETP.GE.AND P4, PT, R15, R0, PT ;  /* 0x000000000f00720c */ /* 0x000fe40003f86270 */
[----:B------:R-:W-:Y:S02]  /*2e20*/  IADD3 R15, PT, PT, R51, 0x11a0, RZ ;  /* 0x000011a0330f7810 */ /* 0x000fe40007ffe0ff */
[----:B------:R-:W-:Y:S01]  /*2e30*/  MOV R84, RZ ;  /* 0x000000ff00547202 */ /* 0x000fe20000000f00 */
[----:B------:R-:W-:Y:S08]  /*2e40*/  @P6 BRA `(.L_x_1194) ;  /* 0x0000000000306947 */ /* 0x000ff00003800000 */
        /* <DEDUP_REMOVED lines=12> */
.L_x_1194:
[----:B------:R-:W-:Y:S05]  /*2f10*/  BSYNC.RECONVERGENT B0 ;  /* 0x0000000000007941 */ /* 0x000fea0003800200 */
.L_x_1193:
        /* <DEDUP_REMOVED lines=17> */
.L_x_1196:
[----:B------:R-:W-:Y:S05]  /*3030*/  BSYNC.RECONVERGENT B0 ;  /* 0x0000000000007941 */ /* 0x000fea0003800200 */
.L_x_1195:
        /* <DEDUP_REMOVED lines=17> */
.L_x_1198:
[----:B------:R-:W-:Y:S05]  /*3150*/  BSYNC.RECONVERGENT B0 ;  /* 0x0000000000007941 */ /* 0x000fea0003800200 */
.L_x_1197:
[----:B------:R-:W-:Y:S01]  /*3160*/  BSSY.RECONVERGENT B0, `(.L_x_1199) ;  /* 0x0000011000007945 */ /* 0x000fe20003800200 */
[----:B------:R-:W-:Y:S01]  /*3170*/  HFMA2 R68, -RZ, RZ, 0, 0 ;  /* 0x00000000ff447431 */ /* 0x000fe200000001ff */
[----:B------:R-:W-:Y:S02]  /*3180*/  ISETP.GE.AND P6, PT, R15, R0, PT ;  /* 0x000000000f00720c */ /* 0x000fe40003fc6270 */
[----:B------:R-:W-:Y:S01]  /*3190*/  LOP3.LUT R15, R51, 0x1200, RZ, 0xfc, !PT ;  /* 0x00001200330f7812 */ /* 0x000fe200078efcff */
        /* <DEDUP_REMOVED lines=13> */
.L_x_1200:
[----:B------:R-:W-:Y:S05]  /*3270*/  BSYNC.RECONVERGENT B0 ;  /* 0x0000000000007941 */ /* 0x000fea0003800200 */
.L_x_1199:
        /* <DEDUP_REMOVED lines=17> */
.L_x_1202:
[----:B------:R-:W-:Y:S05]  /*3390*/  BSYNC.RECONVERGENT B0 ;  /* 0x0000000000007941 */ /* 0x000fea0003800200 */
.L_x_1201:
        /* <DEDUP_REMOVED lines=17> */
.L_x_1204:
[----:B------:R-:W-:Y:S05]  /*34b0*/  BSYNC.RECONVERGENT B0 ;  /* 0x0000000000007941 */ /* 0x000fea0003800200 */
.L_x_1203:
        /* <DEDUP_REMOVED lines=17> */
.L_x_1206:
[----:B------:R-:W-:Y:S05]  /*35d0*/  BSYNC.RECONVERGENT B0 ;  /* 0x0000000000007941 */ /* 0x000fea0003800200 */
.L_x_1205:
        /* <DEDUP_REMOVED lines=17> */
.L_x_1208:
[----:B------:R-:W-:Y:S05]  /*36f0*/  BSYNC.RECONVERGENT B0 ;  /* 0x0000000000007941 */ /* 0x000fea0003800200 */
.L_x_1207:
        /* <DEDUP_REMOVED lines=17> */
.L_x_1210:
[----:B------:R-:W-:Y:S05]  /*3810*/  BSYNC.RECONVERGENT B0 ;  /* 0x0000000000007941 */ /* 0x000fea0003800200 */
.L_x_1209:
        /* <DEDUP_REMOVED lines=17> */
.L_x_1212:
[----:B------:R-:W-:Y:S05]  /*3930*/  BSYNC.RECONVERGENT B0 ;  /* 0x0000000000007941 */ /* 0x000fea0003800200 */
.L_x_1211:
        /* <DEDUP_REMOVED lines=17> */
.L_x_1214:
[----:B------:R-:W-:Y:S05]  /*3a50*/  BSYNC.RECONVERGENT B0 ;  /* 0x0000000000007941 */ /* 0x000fea0003800200 */
.L_x_1213:
        /* <DEDUP_REMOVED lines=17> */
.L_x_1216:
[----:B------:R-:W-:Y:S05]  /*3b70*/  BSYNC.RECONVERGENT B0 ;  /* 0x0000000000007941 */ /* 0x000fea0003800200 */
.L_x_1215:
        /* <DEDUP_REMOVED lines=17> */
.L_x_1218:
[----:B------:R-:W-:Y:S05]  /*3c90*/  BSYNC.RECONVERGENT B0 ;  /* 0x0000000000007941 */ /* 0x000fea0003800200 */
.L_x_1217:
        /* <DEDUP_REMOVED lines=17> */
.L_x_1220:
[----:B------:R-:W-:Y:S05]  /*3db0*/  BSYNC.RECONVERGENT B0 ;  /* 0x0000000000007941 */ /* 0x000fea0003800200 */
.L_x_1219:
        /* <DEDUP_REMOVED lines=17> */
.L_x_1222:
[----:B------:R-:W-:Y:S05]  /*3ed0*/  BSYNC.RECONVERGENT B0 ;  /* 0x0000000000007941 */ /* 0x000fea0003800200 */
.L_x_1221:
        /* <DEDUP_REMOVED lines=17> */
.L_x_1224:
[----:B------:R-:W-:Y:S05]  /*3ff0*/  BSYNC.RECONVERGENT B0 ;  /* 0x0000000000007941 */ /* 0x000fea0003800200 */
.L_x_1223:
        /* <DEDUP_REMOVED lines=17> */
.L_x_1226:
[----:B------:R-:W-:Y:S05]  /*4110*/  BSYNC.RECONVERGENT B0 ;  /* 0x0000000000007941 */ /* 0x000fea0003800200 */
.L_x_1225:
        /* <DEDUP_REMOVED lines=17> */
.L_x_1228:
[----:B------:R-:W-:Y:S05]  /*4230*/  BSYNC.RECONVERGENT B0 ;  /* 0x0000000000007941 */ /* 0x000fea0003800200 */
.L_x_1227:
        /* <DEDUP_REMOVED lines=17> */
.L_x_1230:
[----:B------:R-:W-:Y:S05]  /*4350*/  BSYNC.RECONVERGENT B0 ;  /* 0x0000000000007941 */ /* 0x000fea0003800200 */
.L_x_1229:
[----:B------:R-:W-:Y:S01]  /*4360*/  BSSY.RECONVERGENT B0, `(.L_x_1231) ;  /* 0x0000011000007945 */ /* 0x000fe20003800200 */
[----:B------:R-:W-:Y:S01]  /*4370*/  HFMA2 R57, -RZ, RZ, 0, 0 ;  /* 0x00000000ff397431 */ /* 0x000fe200000001ff */
        /* <DEDUP_REMOVED lines=15> */
.L_x_1232:
[----:B------:R-:W-:Y:S05]  /*4470*/  BSYNC.RECONVERGENT B0 ;  /* 0x0000000000007941 */ /* 0x000fea0003800200 */
.L_x_1231:
        /* <DEDUP_REMOVED lines=15> */
.L_x_1234:
[----:B------:R-:W-:Y:S05]  /*4570*/  BSYNC.RECONVERGENT B0 ;  /* 0x0000000000007941 */ /* 0x000fea0003800200 */
.L_x_1233:
[----:B------:R-:W-:Y:S01]  /*4580*/  UMOV UR4, 0xffffffff ;  /* 0xffffffff00047882 */ /* 0x000fe20000000000 */
[----:B------:R-:W-:Y:S02]  /*4590*/  @!P5 MOV R57, R12 ;  /* 0x0000000c0039d202 */ /* 0x000fe40000000f00 */
[----:B------:R-:W-:Y:S05]  /*45a0*/  BRA.DIV UR4, `(.L_x_1235) ;  /* 0x0000001e04907947 */ /* 0x000fea000b800000 */
[----:B------:R1:W3:Y:S04]  /*45b0*/  SHFL.DOWN PT, R0, R173, 0x10, 0x1f ;  /* 0x0a001f00ad007f89 */ /* 0x0002e800000e0000 */
[----:B------:R1:W4:Y:S04]  /*45c0*/  SHFL.DOWN PT, R175, R172, 0x10, 0x1f ;  /* 0x0a001f00acaf7f89 */ /* 0x00032800000e0000 */
[----:B------:R1:W5:Y:S02]  /*45d0*/  SHFL.DOWN PT, R14, R174, 0x10, 0x1f ;  /* 0x0a001f00ae0e7f89 */ /* 0x00036400000e0000 */
.L_x_1258:
[----:B-----5:R-:W-:Y:S01]  /*45e0*/  FSETP.NEU.AND P4, PT, R14, RZ, PT ;  /* 0x000000ff0e00720b */ /* 0x020fe20003f8d000 */
        /* <DEDUP_REMOVED lines=10> */
[----:B------:R-:W1:Y:S05]  /*4690*/  MUFU.RCP R13, R12 ;  /* 0x0000000c000d7308 */ /* 0x000e6a0000001000 */
[----:B------:R-:W-:-:S04]  /*46a0*/  @!P4 FMUL R14, R14, 16777216 ;  /* 0x4b8000000e0ec820 */ /* 0x000fc80000400000 */
[----:B-1----:R-:W-:-:S04]  /*46b0*/  FMUL R14, R13, R14 ;  /* 0x0000000e0d0e7220 */ /* 0x002fc80000400000 */
[C---:B----4-:R-:W-:Y:S01]  /*46c0*/  FFMA R15, R14.reuse, R15, R175 ;  /* 0x0000000f0e0f7223 */ /* 0x050fe200000000af */
[----:B------:R-:W-:-:S03]  /*46d0*/  FFMA R173, R14, R0, R173 ;  /* 0x000000000ead7223 */ /* 0x000fc600000000ad */
[----:B------:R-:W-:-:S07]  /*46e0*/  FADD R172, R172, R15 ;  /* 0x0000000facac7221 */ /* 0x000fce0000000000 */
.L_x_1237:
[----:B------:R-:W-:Y:S05]  /*46f0*/  BSYNC.RECONVERGENT B0 ;  /* 0x0000000000007941 */ /* 0x000fea0003800200 */
.L_x_1236:
[----:B------:R-:W-:-:S03]  /*4700*/  UMOV UR4, 0xffffffff ;  /* 0xffffffff00047882 */ /* 0x000fc60000000000 */
[----:B------:R-:W-:Y:S05]  /*4710*/  BRA.DIV UR4, `(.L_x_1238) ;  /* 0x0000001e04907947 */ /* 0x000fea000b800000 */
[----:B---3--:R3:W5:Y:S04]  /*4720*/  SHFL.DOWN PT, R0, R173, 0x8, 0x1f ;  /* 0x09001f00ad007f89 */ /* 0x00876800000e0000 */
[----:B----4-:R3:W4:Y:S04]  /*4730*/  SHFL.DOWN PT, R175, R172, 0x8, 0x1f ;  /* 0x09001f00acaf7f89 */ /* 0x01072800000e0000 */
[----:B------:R3:W0:Y:S02]  /*4740*/  SHFL.DOWN PT, R14, R174, 0x8, 0x1f ;  /* 0x09001f00ae0e7f89 */ /* 0x00062400000e0000 */
.L_x_1263:
[----:B0-----:R-:W-:Y:S01]  /*4750*/  FSETP.NEU.AND P4, PT, R14, RZ, PT ;  /* 0x000000ff0e00720b */ /* 0x001fe20003f8d000 */
[----:B------:R-:W-:-:S12]  /*4760*/  BSSY.RECONVERGENT B0, `(.L_x_1239) ;  /* 0x0000010000007945 */ /* 0x000fd80003800200 */
[----:B------:R-:W-:Y:S05]  /*4770*/  @!P4 BRA `(.L_x_1240) ;  /* 0x000000000038c947 */ /* 0x000fea0003800000 */
[----:B------:R-:W-:Y:S01]  /*4780*/  FADD R11, R174, R14 ;  /* 0x0000000eae0b7221 */ /* 0x000fe20000000000 */
[----:B-----5:R-:W-:-:S03]  /*4790*/  FADD R0, -R173, R0 ;  /* 0x00000000ad007221 */ /* 0x020fc60000000100 */
        /* <DEDUP_REMOVED lines=9> */
[C---:B----4-:R-:W-:Y:S01]  /*4830*/  FFMA R15, R14.reuse, R15, R175 ;  /* 0x0000000f0e0f7223 */ /* 0x050fe200000000af */
[----:B------:R-:W-:-:S03]  /*4840*/  FFMA R173, R14, R0, R173 ;  /* 0x000000000ead7223 */ /* 0x000fc600000000ad */
[----:B------:R-:W-:-:S07]  /*4850*/  FADD R172, R172, R15 ;  /* 0x0000000facac7221 */ /* 0x000fce0000000000 */
.L_x_1240:
[----:B------:R-:W-:Y:S05]  /*4860*/  BSYNC.RECONVERGENT B0 ;  /* 0x0000000000007941 */ /* 0x000fea0003800200 */
.L_x_1239:
[----:B------:R-:W-:-:S03]  /*4870*/  UMOV UR4, 0xffffffff ;  /* 0xffffffff00047882 */ /* 0x000fc60000000000 */
[----:B------:R-:W-:Y:S05]  /*4880*/  BRA.DIV UR4, `(.L_x_1241) ;  /* 0x0000001e04907947 */ /* 0x000fea000b800000 */
[----:B-----5:R0:W5:Y:S04]  /*4890*/  SHFL.DOWN PT, R0, R173, 0x4, 0x1f ;  /* 0x08801f00ad007f89 */ /* 0x02016800000e0000 */
[----:B----4-:R0:W4:Y:S04]  /*48a0*/  SHFL.DOWN PT, R175, R172, 0x4, 0x1f ;  /* 0x08801f00acaf7f89 */ /* 0x01012800000e0000 */
[----:B------:R0:W0:Y:S02]  /*48b0*/  SHFL.DOWN PT, R14, R174, 0x4, 0x1f ;  /* 0x08801f00ae0e7f89 */ /* 0x00002400000e0000 */
.L_x_1268:
        /* <DEDUP_REMOVED lines=17> */
.L_x_1243:
[----:B------:R-:W-:Y:S05]  /*49d0*/  BSYNC.RECONVERGENT B0 ;  /* 0x0000000000007941 */ /* 0x000fea0003800200 */
.L_x_1242:
[----:B------:R-:W-:-:S03]  /*49e0*/  UMOV UR4, 0xffffffff ;  /* 0xffffffff00047882 */ /* 0x000fc60000000000 */
[----:B------:R-:W-:Y:S05]  /*49f0*/  BRA.DIV UR4, `(.L_x_1244) ;  /* 0x0000001e04907947 */ /* 0x000fea000b800000 */
[----:B-----5:R0:W5:Y:S04]  /*4a00*/  SHFL.DOWN PT, R0, R173, 0x2, 0x1f ;  /* 0x08401f00ad007f89 */ /* 0x02016800000e0000 */
[----:B----4-:R0:W4:Y:S04]  /*4a10*/  SHFL.DOWN PT, R175, R172, 0x2, 0x1f ;  /* 0x08401f00acaf7f89 */ /* 0x01012800000e0000 */
[----:B------:R0:W0:Y:S02]  /*4a20*/  SHFL.DOWN PT, R14, R174, 0x2, 0x1f ;  /* 0x08401f00ae0e7f89 */ /* 0x00002400000e0000 */
.L_x_1273:
        /* <DEDUP_REMOVED lines=17> */
.L_x_1246:
[----:B------:R-:W-:Y:S05]  /*4b40*/  BSYNC.RECONVERGENT B0 ;  /* 0x0000000000007941 */ /* 0x000fea0003800200 */
.L_x_1245:
[----:B------:R-:W-:-:S03]  /*4b50*/  UMOV UR4, 0xffffffff ;  /* 0xffffffff00047882 */ /* 0x000fc60000000000 */
[----:B------:R-:W-:Y:S05]  /*4b60*/  BRA.DIV UR4, `(.L_x_1247) ;  /* 0x0000001e04907947 */ /* 0x000fea000b800000 */
[----:B-----5:R0:W5:Y:S04]  /*4b70*/  SHFL.DOWN PT, R0, R173, 0x1, 0x1f ;  /* 0x08201f00ad007f89 */ /* 0x02016800000e0000 */
[----:B----4-:R0:W4:Y:S04]  /*4b80*/  SHFL.DOWN PT, R175, R172, 0x1, 0x1f ;  /* 0x08201f00acaf7f89 */ /* 0x01012800000e0000 */
[----:B------:R0:W0:Y:S02]  /*4b90*/  SHFL.DOWN PT, R14, R174, 0x1, 0x1f ;  /* 0x08201f00ae0e7f89 */ /* 0x00002400000e0000 */
.L_x_1278:
        /* <DEDUP_REMOVED lines=17> */
.L_x_1249:
[----:B------:R-:W-:Y:S05]  /*4cb0*/  BSYNC.RECONVERGENT B0 ;  /* 0x0000000000007941 */ /* 0x000fea0003800200 */
.L_x_1248:
[----:B------:R-:W-:-:S03]  /*4cc0*/  UMOV UR4, 0xffffffff ;  /* 0xffffffff00047882 */ /* 0x000fc60000000000 */
[----:B------:R-:W-:Y:S05]  /*4cd0*/  BRA.DIV UR4, `(.L_x_1250) ;  /* 0x0000001e04907947 */ /* 0x000fea000b800000 */
[----:B-----5:R0:W5:Y:S04]  /*4ce0*/  SHFL.IDX PT, R0, R173, RZ, 0x1f ;  /* 0x00001fffad007589 */ /* 0x02016800000e0000 */
[----:B-1-3--:R-:W1:Y:S04]  /*4cf0*/  SHFL.IDX PT, R172, R172, RZ, 0x1f ;  /* 0x00001fffacac7589 */ /* 0x00ae6800000e0000 */
[----:B------:R0:W3:Y:S02]  /*4d00*/  SHFL.IDX PT, R14, R174, RZ, 0x1f ;  /* 0x00001fffae0e7589 */ /* 0x0000e400000e0000 */
.L_x_1283:
[----:B---3--:R-:W-:Y:S01]  /*4d10*/  FSETP.GEU.AND P4, PT, |R14|, 1.175494350822287508e-38, PT ;  /* 0x008000000e00780b */ /* 0x008fe20003f8e200 */
[----:B------:R-:W3:-:S12]  /*4d20*/  F2F.F32.F64 R12, UR36 ;  /* 0x00000024000c7d10 */ /* 0x000ed80008301000 */
[----:B------:R-:W-:Y:S01]  /*4d30*/  @!P4 FMUL R14, R14, 16777216 ;  /* 0x4b8000000e0ec820 */ /* 0x000fe20000400000 */
[----:B-1----:R-:W-:-:S03]  /*4d40*/  @!P4 FMUL R172, R172, 16777216 ;  /* 0x4b800000acacc820 */ /* 0x002fc60000400000 */
[----:B------:R-:W1:Y:S02]  /*4d50*/  MUFU.RCP R11, R14 ;  /* 0x0000000e000b7308 */ /* 0x000e640000001000 */
[----:B-1----:R-:W-:-:S05]  /*4d60*/  FMUL R11, R11, R172 ;  /* 0x000000ac0b0b7220 */ /* 0x002fca0000400000 */
[----:B------:R-:W-:-:S05]  /*4d70*/  FMNMX R11, RZ, R11, !PT ;  /* 0x0000000bff0b7209 */ /* 0x000fca0007800000 */
[----:B---3--:R-:W-:-:S05]  /*4d80*/  FADD R11, R11, R12 ;  /* 0x0000000c0b0b7221 */ /* 0x008fca0000000000 */
[----:B------:R-:W-:-:S13]  /*4d90*/  FSETP.GEU.AND P5, PT, |R11|, 1.175494350822287508e-38, PT ;  /* 0x008000000b00780b */ /* 0x000fda0003fae200 */
[----:B------:R-:W-:-:S05]  /*4da0*/  @!P5 FMUL R11, R11, 16777216 ;  /* 0x4b8000000b0bd820 */ /* 0x000fca0000400000 */
[----:B------:R-:W-:-:S04]  /*4db0*/  IADD3 R12, PT, PT, R11, -0x800000, RZ ;  /* 0xff8000000b0c7810 */ /* 0x000fc80007ffe0ff */
[----:B------:R-:W-:-:S13]  /*4dc0*/  ISETP.GT.U32.AND P4, PT, R12, 0x7effffff, PT ;  /* 0x7effffff0c00780c */ /* 0x000fda0003f84070 */
[----:B------:R-:W-:Y:S05]  /*4dd0*/  @P4 BRA `(.L_x_1251) ;  /* 0x00000000003c4947 */ /* 0x000fea0003800000 */
[----:B------:R-:W-:Y:S01]  /*4de0*/  LOP3.LUT R12, R11, 0xffffff, RZ, 0xc0, !PT ;  /* 0x00ffffff0b0c7812 */ /* 0x000fe200078ec0ff */
[----:B0-----:R-:W-:-:S03]  /*4df0*/  HFMA2 R173, -RZ, RZ, 1.6875, 0 ;  /* 0x3ec00000ffad7431 */ /* 0x001fc600000001ff */
        /* <DEDUP_REMOVED lines=13> */
.L_x_1251:
[----:B------:R-:W1:Y:S02]  /*4ed0*/  MUFU.RSQ R11, R11 ;  /* 0x0000000b000b7308 */ /* 0x000e640000001400 */
.L_x_1252:
[----:B------:R-:W3:Y:S01]  /*4ee0*/  LDC.64 R14, c[0x0][0x3d0] ;  /* 0x0000f400ff0e7b82 */ /* 0x000ee20000000a00 */
[----:B------:R-:W4:Y:S01]  /*4ef0*/  LDCU UR4, c[0x0][0x370] ;  /* 0x00006e00ff0477ac */ /* 0x000f220008000800 */
[----:B------:R-:W-:Y:S01]  /*4f00*/  ISETP.NE.AND P4, PT, R51, RZ, PT ;  /* 0x000000ff3300720c */ /* 0x000fe20003f85270 */
[C---:B-----5:R-:W-:Y:S01]  /*4f10*/  FADD R49, -R0.reuse, R49 ;  /* 0x0000003100317221 */ /* 0x060fe20000000100 */
[C---:B------:R-:W-:Y:S01]  /*4f20*/  FADD R48, -R0.reuse, R48 ;  /* 0x0000003000307221 */ /* 0x040fe20000000100 */
[C---:B------:R-:W-:Y:S01]  /*4f30*/  FADD R47, -R0.reuse, R47 ;  /* 0x0000002f002f7221 */ /* 0x040fe20000000100 */
[C---:B------:R-:W-:Y:S01]  /*4f40*/  FADD R46, -R0.reuse, R46 ;  /* 0x0000002e002e7221 */ /* 0x040fe20000000100 */
[C---:B------:R-:W-:Y:S01]  /*4f50*/  FADD R45, -R0.reuse, R45 ;  /* 0x0000002d002d7221 */ /* 0x040fe20000000100 */
[----:B------:R-:W5:Y:S01]  /*4f60*/  LDC.64 R12, c[0x0][0x3d8] ;  /* 0x0000f600ff0c7b82 */ /* 0x000f620000000a00 */
[C---:B------:R-:W-:Y:S01]  /*4f70*/  FADD R44, -R0.reuse, R44 ;  /* 0x0000002c002c7221 */ /* 0x040fe20000000100 */
[C---:B------:R-:W-:Y:S01]  /*4f80*/  FADD R43, -R0.reuse, R43 ;  /* 0x0000002b002b7221 */ /* 0x040fe20000000100 */
[C---:B------:R-:W-:Y:S01]  /*4f90*/  FADD R42, -R0.reuse, R42 ;  /* 0x0000002a002a7221 */ /* 0x040fe20000000100 */
[C---:B------:R-:W-:Y:S01]  /*4fa0*/  FADD R41, -R0.reuse, R41 ;  /* 0x0000002900297221 */ /* 0x040fe20000000100 */
[C---:B------:R-:W-:Y:S01]  /*4fb0*/  FADD R40, -R0.reuse, R40 ;  /* 0x0000002800287221 */ /* 0x040fe20000000100 */
[----:B------:R-:W-:Y:S01]  /*4fc0*/  FADD R39, -R0, R39 ;  /* 0x0000002700277221 */ /* 0x000fe20000000100 */
[----:B--2---:R-:W-:Y:S01]  /*4fd0*/  @!P4 R2UR UR6, R126 ;  /* 0x000000007e06c2ca */ /* 0x004fe200000e0000 */
[----:B0-----:R-:W4:Y:S01]  /*4fe0*/  LDC R173, c[0x0][0x364] ;  /* 0x0000d900ffad7b82 */ /* 0x001f220000000800 */
[C---:B------:R-:W-:Y:S01]  /*4ff0*/  @!P4 R2UR UR7, R127.reuse ;  /* 0x000000007f07c2ca */ /* 0x040fe200000e0000 */
[----:B------:R-:W-:Y:S01]  /*5000*/  FADD R38, -R0, R38 ;  /* 0x0000002600267221 */ /* 0x000fe20000000100 */
[----:B------:R-:W-:Y:S01]  /*5010*/  @!P4 R2UR UR8, R126 ;  /* 0x000000007e08c2ca */ /* 0x000fe200000e0000 */
[C---:B------:R-:W-:Y:S01]  /*5020*/  FADD R37, -R0.reuse, R37 ;  /* 0x0000002500257221 */ /* 0x040fe20000000100 */
[----:B------:R-:W-:Y:S01]  /*5030*/  @!P4 R2UR UR9, R127 ;  /* 0x000000007f09c2ca */ /* 0x000fe200000e0000 */
[C---:B------:R-:W-:Y:S01]  /*5040*/  FADD R36, -R0.reuse, R36 ;  /* 0x0000002400247221 */ /* 0x040fe20000000100 */
[----:B------:R-:W-:Y:S01]  /*5050*/  FADD R35, -R0, R35 ;  /* 0x0000002300237221 */ /* 0x000fe20000000100 */
[----:B---3--:R-:W-:-:S04]  /*5060*/  @!P4 IMAD.WIDE R14, R50, 0x4, R14 ;  /* 0x00000004320ec825 */ /* 0x008fc800078e020e */
[C---:B------:R-:W-:Y:S01]  /*5070*/  FADD R34, -R0.reuse, R34 ;  /* 0x0000002200227221 */ /* 0x040fe20000000100 */
[C---:B------:R-:W-:Y:S01]  /*5080*/  FADD R33, -R0.reuse, R33 ;  /* 0x0000002100217221 */ /* 0x040fe20000000100 */
[C---:B------:R-:W-:Y:S01]  /*5090*/  FADD R32, -R0.reuse, R32 ;  /* 0x0000002000207221 */ /* 0x040fe20000000100 */
[C---:B------:R-:W-:Y:S01]  /*50a0*/  FADD R31, -R0.reuse, R31 ;  /* 0x0000001f001f7221 */ /* 0x040fe20000000100 */
[C---:B------:R-:W-:Y:S01]  /*50b0*/  FADD R30, -R0.reuse, R30 ;  /* 0x0000001e001e7221 */ /* 0x040fe20000000100 */
[----:B------:R-:W-:Y:S01]  /*50c0*/  @!P4 STG.E desc[UR6][R14.64], R0 ;  /* 0x000000000e00c986 */ /* 0x000fe2000c101906 */
[----:B------:R-:W-:Y:S01]  /*50d0*/  FADD R29, -R0, R29 ;  /* 0x0000001d001d7221 */ /* 0x000fe20000000100 */
[----:B-----5:R-:W-:-:S04]  /*50e0*/  @!P4 IMAD.WIDE R12, R50, 0x4, R12 ;  /* 0x00000004320cc825 */ /* 0x020fc800078e020c */
[C---:B------:R-:W-:Y:S01]  /*50f0*/  FADD R28, -R0.reuse, R28 ;  /* 0x0000001c001c7221 */ /* 0x040fe20000000100 */
[C---:B------:R-:W-:Y:S01]  /*5100*/  FADD R27, -R0.reuse, R27 ;  /* 0x0000001b001b7221 */ /* 0x040fe20000000100 */
[C---:B------:R-:W-:Y:S01]  /*5110*/  FADD R26, -R0.reuse, R26 ;  /* 0x0000001a001a7221 */ /* 0x040fe20000000100 */
[C---:B------:R-:W-:Y:S01]  /*5120*/  FADD R25, -R0.reuse, R25 ;  /* 0x0000001900197221 */ /* 0x040fe20000000100 */
[----:B-1----:R0:W-:Y:S01]  /*5130*/  @!P4 STG.E desc[UR8][R12.64], R11 ;  /* 0x0000000b0c00c986 */ /* 0x0021e2000c101908 */
[C---:B------:R-:W-:Y:S01]  /*5140*/  FADD R24, -R0.reuse, R24 ;  /* 0x0000001800187221 */ /* 0x040fe20000000100 */
[C---:B------:R-:W-:Y:S01]  /*5150*/  FADD R23, -R0.reuse, R23 ;  /* 0x0000001700177221 */ /* 0x040fe20000000100 */
[----:B----4-:R-:W-:Y:S02]  /*5160*/  IMAD R50, R173, UR4, R50 ;  /* 0x00000004ad327c24 */ /* 0x010fe4000f8e0232 */
[C---:B------:R-:W-:Y:S01]  /*5170*/  FADD R22, -R0.reuse, R22 ;  /* 0x0000001600167221 */ /* 0x040fe20000000100 */
[C---:B------:R-:W-:Y:S01]  /*5180*/  FADD R21, -R0.reuse, R21 ;  /* 0x0000001500157221 */ /* 0x040fe20000000100 */
[C---:B------:R-:W-:Y:S01]  /*5190*/  FADD R20, -R0.reuse, R20 ;  /* 0x0000001400147221 */ /* 0x040fe20000000100 */
[----:B------:R-:W-:Y:S01]  /*51a0*/  FADD R19, -R0, R19 ;  /* 0x0000001300137221 */ /* 0x000fe20000000100 */
[----:B------:R-:W-:Y:S01]  /*51b0*/  ISETP.GE.AND P4, PT, R50, UR38, PT ;  /* 0x0000002632007c0c */ /* 0x000fe2000bf86270 */
[C---:B------:R-:W-:Y:S01]  /*51c0*/  FADD R18, -R0.reuse, R18 ;  /* 0x0000001200127221 */ /* 0x040fe20000000100 */
        /* <DEDUP_REMOVED lines=127> */
[----:B------:R-:W-:Y:S01]  /*59c0*/  FADD R86, -R0, R86 ;  /* 0x0000005600567221 */ /* 0x000fe20000000100 */
[-C--:B------:R-:W-:Y:S01]  /*59d0*/  FMUL R49, R49, R11.reuse ;  /* 0x0000000b31317220 */ /* 0x080fe20000400000 */
        /* <DEDUP_REMOVED lines=127> */
[-C--:B0-----:R-:W-:Y:S01]  /*61d0*/  FMUL R12, R57, R11.reuse ;  /* 0x0000000b390c7220 */ /* 0x081fe20000400000 */
        /* <DEDUP_REMOVED lines=30> */
[----:B------:R-:W-:Y:S01]  /*63c0*/  FMUL R178, R86, R11 ;  /* 0x0000000b56b27220 */ /* 0x000fe20000400000 */
[----:B------:R-:W-:Y:S06]  /*63d0*/  @!P4 BRA `(.L_x_1253) ;  /* 0xffffff9c00acc947 */ /* 0x000fec000383ffff */
[----:B------:R-:W-:Y:S05]  /*63e0*/  EXIT ;  /* 0x000000000000794d */ /* 0x000fea0003800000 */
.L_x_1235:
[----:B------:R-:W-:Y:S01]  /*63f0*/  HFMA2 R12, -RZ, RZ, 0, 9.5367431640625e-07 ;  /* 0x00000010ff0c7431 */ /* 0x000fe200000001ff */
[----:B------:R-:W-:Y:S01]  /*6400*/  BSSY B0, `(.L_x_1254) ;  /* 0x0000007000007945 */ /* 0x000fe20003800000 */
[----:B------:R-:W-:Y:S02]  /*6410*/  MOV R13, R173 ;  /* 0x000000ad000d7202 */ /* 0x000fe40000000f00 */
[----:B------:R-:W-:Y:S02]  /*6420*/  MOV R11, 0x1f ;  /* 0x0000001f000b7802 */ /* 0x000fe40000000f00 */
[----:B------:R-:W-:-:S07]  /*6430*/  MOV R15, 0xffffffff ;  /* 0xffffffff000f7802 */ /* 0x000fce0000000f00 */
[----:B0-2---:R-:W-:Y:S05]  /*6440*/  WARPSYNC.COLLECTIVE R15, `(.L_x_1255) ;  /* 0x000000000f087348 */ /* 0x005fea0003c00000 */
[----:B------:R1:W3:Y:S02]  /*6450*/  SHFL.DOWN P6, R14, R13, R12, R11 ;  /* 0x0800000c0d0e7389 */ /* 0x0002e400000c000b */
[----:B0123--:R-:W-:Y:S05]  /*6460*/  ENDCOLLECTIVE ;  /* 0x000000000000791b */ /* 0x00ffea0003800000 */
.L_x_1255:
[----:B------:R-:W-:Y:S05]  /*6470*/  BSYNC B0 ;  /* 0x0000000000007941 */ /* 0x000fea0003800000 */
.L_x_1254:
[----:B------:R-:W-:Y:S01]  /*6480*/  HFMA2 R12, -RZ, RZ, 0, 9.5367431640625e-07 ;  /* 0x00000010ff0c7431 */ /* 0x000fe200000001ff */
[----:B------:R-:W-:Y:S02]  /*6490*/  MOV R13, R172 ;  /* 0x000000ac000d7202 */ /* 0x000fe40000000f00 */
[----:B------:R-:W-:Y:S02]  /*64a0*/  MOV R11, 0x1f ;  /* 0x0000001f000b7802 */ /* 0x000fe40000000f00 */
[----:B------:R-:W-:Y:S02]  /*64b0*/  MOV R15, 0xffffffff ;  /* 0xffffffff000f7802 */ /* 0x000fe40000000f00 */
[----:B------:R-:W-:-:S07]  /*64c0*/  MOV R0, R14 ;  /* 0x0000000e00007202 */ /* 0x000fce0000000f00 */
[----:B------:R-:W-:Y:S05]  /*64d0*/  WARPSYNC.COLLECTIVE R15, `(.L_x_1256) ;  /* 0x000000000f087348 */ /* 0x000fea0003c00000 */
[----:B------:R0:W1:Y:S02]  /*64e0*/  SHFL.DOWN P6, R14, R13, R12, R11 ;  /* 0x0800000c0d0e7389 */ /* 0x00006400000c000b */
[----:B01----:R-:W-:Y:S05]  /*64f0*/  ENDCOLLECTIVE ;  /* 0x000000000000791b */ /* 0x003fea0003800000 */
.L_x_1256:
[----:B------:R-:W-:Y:S02]  /*6500*/  MOV R13, R174 ;  /* 0x000000ae000d7202 */ /* 0x000fe40000000f00 */
[----:B------:R-:W-:-:S07]  /*6510*/  MOV R175, R14 ;  /* 0x0000000e00af7202 */ /* 0x000fce0000000f00 */
[----:B------:R-:W-:Y:S05]  /*6520*/  WARPSYNC.COLLECTIVE R15, `(.L_x_1257) ;  /* 0x000000000f087348 */ /* 0x000fea0003c00000 */
[----:B------:R0:W1:Y:S02]  /*6530*/  SHFL.DOWN P6, R14, R13, R12, R11 ;  /* 0x0800000c0d0e7389 */ /* 0x00006400000c000b */
[----:B01----:R-:W-:Y:S05]  /*6540*/  ENDCOLLECTIVE ;  /* 0x000000000000791b */ /* 0x003fea0003800000 */
.L_x_1257:
[----:B------:R-:W-:Y:S05]  /*6550*/  BRA `(.L_x_1258) ;  /* 0xffffffe000207947 */ /* 0x000fea000383ffff */
.L_x_1238:
[----:B------:R-:W-:Y:S01]  /*6560*/  HFMA2 R12, -RZ, RZ, 0, 4.76837158203125e-07 ;  /* 0x00000008ff0c7431 */ /* 0x000fe200000001ff */
[----:B------:R-:W-:Y:S01]  /*6570*/  BSSY B0, `(.L_x_1259) ;  /* 0x0000007000007945 */ /* 0x000fe20003800000 */
[----:B------:R-:W-:Y:S02]  /*6580*/  MOV R13, R173 ;  /* 0x000000ad000d7202 */ /* 0x000fe40000000f00 */
[----:B------:R-:W-:Y:S02]  /*6590*/  MOV R11, 0x1f ;  /* 0x0000001f000b7802 */ /* 0x000fe40000000f00 */
[----:B------:R-:W-:-:S07]  /*65a0*/  MOV R15, 0xffffffff ;  /* 0xffffffff000f7802 */ /* 0x000fce0000000f00 */
[----:B01234-:R-:W-:Y:S05]  /*65b0*/  WARPSYNC.COLLECTIVE R15, `(.L_x_1260) ;  /* 0x000000000f087348 */ /* 0x01ffea0003c00000 */
[----:B------:R5:W0:Y:S02]  /*65c0*/  SHFL.DOWN P6, R14, R13, R12, R11 ;  /* 0x0800000c0d0e7389 */ /* 0x000a2400000c000b */
[----:B012345:R-:W-:Y:S05]  /*65d0*/  ENDCOLLECTIVE ;  /* 0x000000000000791b */ /* 0x03ffea0003800000 */
.L_x_1260:
[----:B------:R-:W-:Y:S05]  /*65e0*/  BSYNC B0 ;  /* 0x0000000000007941 */ /* 0x000fea0003800000 */
.L_x_1259:
[----:B------:R-:W-:Y:S01]  /*65f0*/  HFMA2 R12, -RZ, RZ, 0, 4.76837158203125e-07 ;  /* 0x00000008ff0c7431 */ /* 0x000fe200000001ff */
[----:B------:R-:W-:Y:S02]  /*6600*/  MOV R13, R172 ;  /* 0x000000ac000d7202 */ /* 0x000fe40000000f00 */
[----:B------:R-:W-:Y:S02]  /*6610*/  MOV R11, 0x1f ;  /* 0x0000001f000b7802 */ /* 0x000fe40000000f00 */
[----:B------:R-:W-:Y:S02]  /*6620*/  MOV R15, 0xffffffff ;  /* 0xffffffff000f7802 */ /* 0x000fe40000000f00 */
[----:B------:R-:W-:-:S07]  /*6630*/  MOV R0, R14 ;  /* 0x0000000e00007202 */ /* 0x000fce0000000f00 */
[----:B------:R-:W-:Y:S05]  /*6640*/  WARPSYNC.COLLECTIVE R15, `(.L_x_1261) ;  /* 0x000000000f087348 */ /* 0x000fea0003c00000 */
[----:B------:R0:W1:Y:S02]  /*6650*/  SHFL.DOWN P6, R14, R13, R12, R11 ;  /* 0x0800000c0d0e7389 */ /* 0x00006400000c000b */
[----:B01----:R-:W-:Y:S05]  /*6660*/  ENDCOLLECTIVE ;  /* 0x000000000000791b */ /* 0x003fea0003800000 */
.L_x_1261:
[----:B------:R-:W-:Y:S02]  /*6670*/  MOV R13, R174 ;  /* 0x000000ae000d7202 */ /* 0x000fe40000000f00 */
[----:B------:R-:W-:-:S07]  /*6680*/  MOV R175, R14 ;  /* 0x0000000e00af7202 */ /* 0x000fce0000000f00 */
[----:B------:R-:W-:Y:S05]  /*6690*/  WARPSYNC.COLLECTIVE R15, `(.L_x_1262) ;  /* 0x000000000f087348 */ /* 0x000fea0003c00000 */
[----:B------:R0:W1:Y:S02]  /*66a0*/  SHFL.DOWN P6, R14, R13, R12, R11 ;  /* 0x0800000c0d0e7389 */ /* 0x00006400000c000b */
[----:B01----:R-:W-:Y:S05]  /*66b0*/  ENDCOLLECTIVE ;  /* 0x000000000000791b */ /* 0x003fea0003800000 */
.L_x_1262:
[----:B------:R-:W-:Y:S05]  /*66c0*/  BRA `(.L_x_1263) ;  /* 0xffffffe000207947 */ /* 0x000fea000383ffff */
.L_x_1241:
[----:B------:R-:W-:Y:S01]  /*66d0*/  HFMA2 R12, -RZ, RZ, 0, 2.384185791015625e-07 ;  /* 0x00000004ff0c7431 */ /* 0x000fe200000001ff */
[----:B------:R-:W-:Y:S01]  /*66e0*/  BSSY B0, `(.L_x_1264) ;  /* 0x0000007000007945 */ /* 0x000fe20003800000 */
[----:B------:R-:W-:Y:S02]  /*66f0*/  MOV R13, R173 ;  /* 0x000000ad000d7202 */ /* 0x000fe40000000f00 */
[----:B------:R-:W-:Y:S02]  /*6700*/  MOV R11, 0x1f ;  /* 0x0000001f000b7802 */ /* 0x000fe40000000f00 */
[----:B------:R-:W-:-:S07]  /*6710*/  MOV R15, 0xffffffff ;  /* 0xffffffff000f7802 */ /* 0x000fce0000000f00 */
[----:B-12345:R-:W-:Y:S05]  /*6720*/  WARPSYNC.COLLECTIVE R15, `(.L_x_1265) ;  /* 0x000000000f087348 */ /* 0x03efea0003c00000 */
[----:B------:R0:W0:Y:S02]  /*6730*/  SHFL.DOWN P6, R14, R13, R12, R11 ;  /* 0x0800000c0d0e7389 */ /* 0x00002400000c000b */
[----:B012345:R-:W-:Y:S05]  /*6740*/  ENDCOLLECTIVE ;  /* 0x000000000000791b */ /* 0x03ffea0003800000 */
.L_x_1265:
[----:B------:R-:W-:Y:S05]  /*6750*/  BSYNC B0 ;  /* 0x0000000000007941 */ /* 0x000fea0003800000 */
.L_x_1264:
[----:B------:R-:W-:Y:S01]  /*6760*/  HFMA2 R12, -RZ, RZ, 0, 2.384185791015625e-07 ;  /* 0x00000004ff0c7431 */ /* 0x000fe200000001ff */
[----:B------:R-:W-:Y:S02]  /*6770*/  MOV R13, R172 ;  /* 0x000000ac000d7202 */ /* 0x000fe40000000f00 */
[----:B------:R-:W-:Y:S02]  /*6780*/  MOV R11, 0x1f ;  /* 0x0000001f000b7802 */ /* 0x000fe40000000f00 */
[----:B------:R-:W-:Y:S02]  /*6790*/  MOV R15, 0xffffffff ;  /* 0xffffffff000f7802 */ /* 0x000fe40000000f00 */
[----:B------:R-:W-:-:S07]  /*67a0*/  MOV R0, R14 ;  /* 0x0000000e00007202 */ /* 0x000fce0000000f00 */
[----:B------:R-:W-:Y:S05]  /*67b0*/  WARPSYNC.COLLECTIVE R15, `(.L_x_1266) ;  /* 0x000000000f087348 */ /* 0x000fea0003c00000 */
[----:B------:R0:W1:Y:S02]  /*67c0*/  SHFL.DOWN P6, R14, R13, R12, R11 ;  /* 0x0800000c0d0e7389 */ /* 0x00006400000c000b */
[----:B01----:R-:W-:Y:S05]  /*67d0*/  ENDCOLLECTIVE ;  /* 0x000000000000791b */ /* 0x003fea0003800000 */
.L_x_1266:
[----:B------:R-:W-:Y:S02]  /*67e0*/  MOV R13, R174 ;  /* 0x000000ae000d7202 */ /* 0x000fe40000000f00 */
[----:B------:R-:W-:-:S07]  /*67f0*/  MOV R175, R14 ;  /* 0x0000000e00af7202 */ /* 0x000fce0000000f00 */
[----:B------:R-:W-:Y:S05]  /*6800*/  WARPSYNC.COLLECTIVE R15, `(.L_x_1267) ;  /* 0x000000000f087348 */ /* 0x000fea0003c00000 */
[----:B------:R0:W1:Y:S02]  /*6810*/  SHFL.DOWN P6, R14, R13, R12, R11 ;  /* 0x0800000c0d0e7389 */ /* 0x00006400000c000b */
[----:B01----:R-:W-:Y:S05]  /*6820*/  ENDCOLLECTIVE ;  /* 0x000000000000791b */ /* 0x003fea0003800000 */
.L_x_1267:
[----:B------:R-:W-:Y:S05]  /*6830*/  BRA `(.L_x_1268) ;  /* 0xffffffe000207947 */ /* 0x000fea000383ffff */
.L_x_1244:
[----:B------:R-:W-:Y:S01]  /*6840*/  HFMA2 R12, -RZ, RZ, 0, 1.1920928955078125e-07 ;  /* 0x00000002ff0c7431 */ /* 0x000fe200000001ff */
[----:B------:R-:W-:Y:S01]  /*6850*/  BSSY B0, `(.L_x_1269) ;  /* 0x0000007000007945 */ /* 0x000fe20003800000 */
[----:B------:R-:W-:Y:S02]  /*6860*/  MOV R13, R173 ;  /* 0x000000ad000d7202 */ /* 0x000fe40000000f00 */
[----:B------:R-:W-:Y:S02]  /*6870*/  MOV R11, 0x1f ;  /* 0x0000001f000b7802 */ /* 0x000fe40000000f00 */
[----:B------:R-:W-:-:S07]  /*6880*/  MOV R15, 0xffffffff ;  /* 0xffffffff000f7802 */ /* 0x000fce0000000f00 */
[----:B-12345:R-:W-:Y:S05]  /*6890*/  WARPSYNC.COLLECTIVE R15, `(.L_x_1270) ;  /* 0x000000000f087348 */ /* 0x03efea0003c00000 */
[----:B------:R0:W0:Y:S02]  /*68a0*/  SHFL.DOWN P6, R14, R13, R12, R11 ;  /* 0x0800000c0d0e7389 */ /* 0x00002400000c000b */
[----:B012345:R-:W-:Y:S05]  /*68b0*/  ENDCOLLECTIVE ;  /* 0x000000000000791b */ /* 0x03ffea0003800000 */
.L_x_1270:
[----:B------:R-:W-:Y:S05]  /*68c0*/  BSYNC B0 ;  /* 0x0000000000007941 */ /* 0x000fea0003800000 */
.L_x_1269:
[----:B------:R-:W-:Y:S01]  /*68d0*/  HFMA2 R12, -RZ, RZ, 0, 1.1920928955078125e-07 ;  /* 0x00000002ff0c7431 */ /* 0x000fe200000001ff */
[----:B------:R-:W-:Y:S02]  /*68e0*/  MOV R13, R172 ;  /* 0x000000ac000d7202 */ /* 0x000fe40000000f00 */
[----:B------:R-:W-:Y:S02]  /*68f0*/  MOV R11, 0x1f ;  /* 0x0000001f000b7802 */ /* 0x000fe40000000f00 */
[----:B------:R-:W-:Y:S02]  /*6900*/  MOV R15, 0xffffffff ;  /* 0xffffffff000f7802 */ /* 0x000fe40000000f00 */
[----:B------:R-:W-:-:S07]  /*6910*/  MOV R0, R14 ;  /* 0x0000000e00007202 */ /* 0x000fce0000000f00 */
[----:B------:R-:W-:Y:S05]  /*6920*/  WARPSYNC.COLLECTIVE R15, `(.L_x_1271) ;  /* 0x000000000f087348 */ /* 0x000fea0003c00000 */
[----:B------:R0:W1:Y:S02]  /*6930*/  SHFL.DOWN P6, R14, R13, R12, R11 ;  /* 0x0800000c0d0e7389 */ /* 0x00006400000c000b */
[----:B01----:R-:W-:Y:S05]  /*6940*/  ENDCOLLECTIVE ;  /* 0x000000000000791b */ /* 0x003fea0003800000 */
.L_x_1271:
[----:B------:R-:W-:Y:S02]  /*6950*/  MOV R13, R174 ;  /* 0x000000ae000d7202 */ /* 0x000fe40000000f00 */
[----:B------:R-:W-:-:S07]  /*6960*/  MOV R175, R14 ;  /* 0x0000000e00af7202 */ /* 0x000fce0000000f00 */
[----:B------:R-:W-:Y:S05]  /*6970*/  WARPSYNC.COLLECTIVE R15, `(.L_x_1272) ;  /* 0x000000000f087348 */ /* 0x000fea0003c00000 */
[----:B------:R0:W1:Y:S02]  /*6980*/  SHFL.DOWN P6, R14, R13, R12, R11 ;  /* 0x0800000c0d0e7389 */ /* 0x00006400000c000b */
[----:B01----:R-:W-:Y:S05]  /*6990*/  ENDCOLLECTIVE ;  /* 0x000000000000791b */ /* 0x003fea0003800000 */
.L_x_1272:
[----:B------:R-:W-:Y:S05]  /*69a0*/  BRA `(.L_x_1273) ;  /* 0xffffffe000207947 */ /* 0x000fea000383ffff */
.L_x_1247:
[----:B------:R-:W-:Y:S01]  /*69b0*/  HFMA2 R12, -RZ, RZ, 0, 5.9604644775390625e-08 ;  /* 0x00000001ff0c7431 */ /* 0x000fe200000001ff */
[----:B------:R-:W-:Y:S01]  /*69c0*/  BSSY B0, `(.L_x_1274) ;  /* 0x0000007000007945 */ /* 0x000fe20003800000 */
[----:B------:R-:W-:Y:S02]  /*69d0*/  MOV R13, R173 ;  /* 0x000000ad000d7202 */ /* 0x000fe40000000f00 */
[----:B------:R-:W-:Y:S02]  /*69e0*/  MOV R11, 0x1f ;  /* 0x0000001f000b7802 */ /* 0x000fe40000000f00 */
[----:B------:R-:W-:-:S07]  /*69f0*/  MOV R15, 0xffffffff ;  /* 0xffffffff000f7802 */ /* 0x000fce0000000f00 */
[----:B-12345:R-:W-:Y:S05]  /*6a00*/  WARPSYNC.COLLECTIVE R15, `(.L_x_1275) ;  /* 0x000000000f087348 */ /* 0x03efea0003c00000 */
[----:B------:R0:W0:Y:S02]  /*6a10*/  SHFL.DOWN P6, R14, R13, R12, R11 ;  /* 0x0800000c0d0e7389 */ /* 0x00002400000c000b */
[----:B012345:R-:W-:Y:S05]  /*6a20*/  ENDCOLLECTIVE ;  /* 0x000000000000791b */ /* 0x03ffea0003800000 */
.L_x_1275:
[----:B------:R-:W-:Y:S05]  /*6a30*/  BSYNC B0 ;  /* 0x0000000000007941 */ /* 0x000fea0003800000 */
.L_x_1274:
[----:B------:R-:W-:Y:S01]  /*6a40*/  HFMA2 R12, -RZ, RZ, 0, 5.9604644775390625e-08 ;  /* 0x00000001ff0c7431 */ /* 0x000fe200000001ff */
[----:B------:R-:W-:Y:S02]  /*6a50*/  MOV R13, R172 ;  /* 0x000000ac000d7202 */ /* 0x000fe40000000f00 */
[----:B------:R-:W-:Y:S02]  /*6a60*/  MOV R11, 0x1f ;  /* 0x0000001f000b7802 */ /* 0x000fe40000000f00 */
[----:B------:R-:W-:Y:S02]  /*6a70*/  MOV R15, 0xffffffff ;  /* 0xffffffff000f7802 */ /* 0x000fe40000000f00 */
[----:B------:R-:W-:-:S07]  /*6a80*/  MOV R0, R14 ;  /* 0x0000000e00007202 */ /* 0x000fce0000000f00 */
[----:B------:R-:W-:Y:S05]  /*6a90*/  WARPSYNC.COLLECTIVE R15, `(.L_x_1276) ;  /* 0x000000000f087348 */ /* 0x000fea0003c00000 */
[----:B------:R0:W1:Y:S02]  /*6aa0*/  SHFL.DOWN P6, R14, R13, R12, R11 ;  /* 0x0800000c0d0e7389 */ /* 0x00006400000c000b */
[----:B01----:R-:W-:Y:S05]  /*6ab0*/  ENDCOLLECTIVE ;  /* 0x000000000000791b */ /* 0x003fea0003800000 */
.L_x_1276:
[----:B------:R-:W-:Y:S02]  /*6ac0*/  MOV R13, R174 ;  /* 0x000000ae000d7202 */ /* 0x000fe40000000f00 */
[----:B------:R-:W-:-:S07]  /*6ad0*/  MOV R175, R14 ;  /* 0x0000000e00af7202 */ /* 0x000fce0000000f00 */
[----:B------:R-:W-:Y:S05]  /*6ae0*/  WARPSYNC.COLLECTIVE R15, `(.L_x_1277) ;  /* 0x000000000f087348 */ /* 0x000fea0003c00000 */
[----:B------:R0:W1:Y:S02]  /*6af0*/  SHFL.DOWN P6, R14, R13, R12, R11 ;  /* 0x0800000c0d0e7389 */ /* 0x00006400000c000b */
[----:B01----:R-:W-:Y:S05]  /*6b00*/  ENDCOLLECTIVE ;  /* 0x000000000000791b */ /* 0x003fea0003800000 */
.L_x_1277:
[----:B------:R-:W-:Y:S05]  /*6b10*/  BRA `(.L_x_1278) ;  /* 0xffffffe000207947 */ /* 0x000fea000383ffff */
.L_x_1250:
[----:B------:R-:W-:Y:S01]  /*6b20*/  HFMA2 R12, -RZ, RZ, 0, 0 ;  /* 0x00000000ff0c7431 */ /* 0x000fe200000001ff */
[----:B------:R-:W-:Y:S01]  /*6b30*/  BSSY B0, `(.L_x_1279) ;  /* 0x0000007000007945 */ /* 0x000fe20003800000 */
[----:B------:R-:W-:Y:S02]  /*6b40*/  MOV R13, R173 ;  /* 0x000000ad000d7202 */ /* 0x000fe40000000f00 */
[----:B------:R-:W-:Y:S02]  /*6b50*/  MOV R11, 0x1f ;  /* 0x0000001f000b7802 */ /* 0x000fe40000000f00 */
[----:B------:R-:W-:-:S07]  /*6b60*/  MOV R15, 0xffffffff ;  /* 0xffffffff000f7802 */ /* 0x000fce0000000f00 */
[----:B-12345:R-:W-:Y:S05]  /*6b70*/  WARPSYNC.COLLECTIVE R15, `(.L_x_1280) ;  /* 0x000000000f087348 */ /* 0x03efea0003c00000 */
[----:B------:R0:W0:Y:S02]  /*6b80*/  SHFL.IDX P6, R14, R13, R12, R11 ;  /* 0x0000000c0d0e7389 */ /* 0x00002400000c000b */
[----:B012345:R-:W-:Y:S05]  /*6b90*/  ENDCOLLECTIVE ;  /* 0x000000000000791b */ /* 0x03ffea0003800000 */
.L_x_1280:
[----:B------:R-:W-:Y:S05]  /*6ba0*/  BSYNC B0 ;  /* 0x0000000000007941 */ /* 0x000fea0003800000 */
.L_x_1279:
[----:B------:R-:W-:Y:S01]  /*6bb0*/  HFMA2 R12, -RZ, RZ, 0, 0 ;  /* 0x00000000ff0c7431 */ /* 0x000fe200000001ff */
[----:B------:R-:W-:Y:S02]  /*6bc0*/  MOV R13, R172 ;  /* 0x000000ac000d7202 */ /* 0x000fe40000000f00 */
[----:B------:R-:W-:Y:S02]  /*6bd0*/  MOV R11, 0x1f ;  /* 0x0000001f000b7802 */ /* 0x000fe40000000f00 */
[----:B------:R-:W-:Y:S02]  /*6be0*/  MOV R15, 0xffffffff ;  /* 0xffffffff000f7802 */ /* 0x000fe40000000f00 */
[----:B------:R-:W-:-:S07]  /*6bf0*/  MOV R0, R14 ;  /* 0x0000000e00007202 */ /* 0x000fce0000000f00 */
[----:B------:R-:W-:Y:S05]  /*6c00*/  WARPSYNC.COLLECTIVE R15, `(.L_x_1281) ;  /* 0x000000000f087348 */ /* 0x000fea0003c00000 */
[----:B------:R0:W1:Y:S02]  /*6c10*/  SHFL.IDX P6, R14, R13, R12, R11 ;  /* 0x0000000c0d0e7389 */ /* 0x00006400000c000b */
[----:B01----:R-:W-:Y:S05]  /*6c20*/  ENDCOLLECTIVE ;  /* 0x000000000000791b */ /* 0x003fea0003800000 */
.L_x_1281:
[----:B------:R-:W-:Y:S02]  /*6c30*/  MOV R13, R174 ;  /* 0x000000ae000d7202 */ /* 0x000fe40000000f00 */
[----:B------:R-:W-:-:S07]  /*6c40*/  MOV R172, R14 ;  /* 0x0000000e00ac7202 */ /* 0x000fce0000000f00 */
[----:B------:R-:W-:Y:S05]  /*6c50*/  WARPSYNC.COLLECTIVE R15, `(.L_x_1282) ;  /* 0x000000000f087348 */ /* 0x000fea0003c00000 */
[----:B------:R0:W1:Y:S02]  /*6c60*/  SHFL.IDX P6, R14, R13, R12, R11 ;  /* 0x0000000c0d0e7389 */ /* 0x00006400000c000b */
[----:B01----:R-:W-:Y:S05]  /*6c70*/  ENDCOLLECTIVE ;  /* 0x000000000000791b */ /* 0x003fea0003800000 */
.L_x_1282:
[----:B------:R-:W-:Y:S05]  /*6c80*/  BRA `(.L_x_1283) ;  /* 0xffffffe000207947 */ /* 0x000fea000383ffff */
.L_x_1284:
        /* <DEDUP_REMOVED lines=15> */
.L_x_7488:


//--------------------- .text._Z17LayerNormWarpImplI19BiasAddResidualLoadI6__halffE11AffineStoreIfS1_EfLi1ELi160ELi160ELi32ELi1ELb0EEvT_T0_iidPT1_S8_ --------------------------
	.section	.text._Z17LayerNormWarpImplI19BiasAddResidualLoadI6__halffE11AffineStoreIfS1_EfLi1ELi160ELi160ELi32ELi1ELb0EEvT_T0_iidPT1_S8_,"ax",@progbits
	.align	128
        .global         _Z17LayerNormWarpImplI19BiasAddResidualLoadI6__halffE11AffineStoreIfS1_EfLi1ELi160ELi160ELi32ELi1ELb0EEvT_T0_iidPT1_S8_
        .type           _Z17LayerNormWarpImplI19BiasAddResidualLoadI6__halffE11AffineStoreIfS1_EfLi1ELi160ELi160ELi32ELi1ELb0EEvT_T0_iidPT1_S8_,@function
        .size           _Z17LayerNormWarpImplI19BiasAddResidualLoadI6__halffE11AffineStoreIfS1_EfLi1ELi160ELi160ELi32ELi1ELb0EEvT_T0_iidPT1_S8_,(.L_x_7489 - _Z17LayerNormWarpImplI19BiasAddResidualLoadI6__halffE11AffineStoreIfS1_EfLi1ELi160ELi160ELi32ELi1ELb0EEvT_T0_iidPT1_S8_)
        .other          _Z17LayerNormWarpImplI19BiasAddResidualLoadI6__halffE11AffineStoreIfS1_EfLi1ELi160ELi160ELi32ELi1ELb0EEvT_T0_iidPT1_S8_,@"STO_CUDA_ENTRY STV_DEFAULT"
_Z17LayerNormWarpImplI19BiasAddResidualLoadI6__halffE11AffineStoreIfS1_EfLi1ELi160ELi160ELi32ELi1ELb0EEvT_T0_iidPT1_S8_:
.text._Z17LayerNormWarpImplI19BiasAddResidualLoadI6__halffE11AffineStoreIfS1_EfLi1ELi160ELi160ELi32ELi1ELb0EEvT_T0_iidPT1_S8_:
        /* <DEDUP_REMOVED lines=22> */
.L_x_1285:
[----:B------:R-:W1:Y:S01]  /*0160*/  S2R R0, SR_TID.Y ;  /* 0x0000000000007919 */ /* 0x000e620000002200 */
[----:B------:R-:W1:Y:S01]  /*0170*/  S2UR UR4, SR_CTAID.X ;  /* 0x00000000000479c3 */ /* 0x000e620000002500 */
[----:B------:R-:W2:Y:S07]  /*0180*/  LDCU UR5, c[0x0][0x3c0] ;  /* 0x00007800ff0577ac */ /* 0x000eae0008000800 */
[----:B------:R-:W1:Y:S02]  /*0190*/  LDC R79, c[0x0][0x364] ;  /* 0x0000d900ff4f7b82 */ /* 0x000e640000000800 */
[----:B-1----:R-:W-:-:S05]  /*01a0*/  IMAD R79, R79, UR4, R0 ;  /* 0x000000044f4f7c24 */ /* 0x002fca000f8e0200 */
[----:B--2---:R-:W-:-:S13]  /*01b0*/  ISETP.GE.AND P0, PT, R79, UR5, PT ;  /* 0x000000054f007c0c */ /* 0x004fda000bf06270 */
[----:B------:R-:W-:Y:S05]  /*01c0*/  @P0 EXIT ;  /* 0x000000000000094d */ /* 0x000fea0003800000 */
[----:B------:R-:W1:Y:S02]  /*01d0*/  LDC.64 R126, c[0x0][0x358] ;  /* 0x0000d600ff7e7b82 */ /* 0x000e640000000a00 */
.L_x_1299:
[----:B------:R-:W-:Y:S01]  /*01e0*/  FADD R11, RZ, R78 ;  /* 0x0000004eff0b7221 */ /* 0x000fe20000000000 */
[----:B------:R-:W-:-:S03]  /*01f0*/  UMOV UR4, 0xffffffff ;  /* 0xffffffff00047882 */ /* 0x000fc60000000000 */
[----:B------:R-:W-:-:S04]  /*0200*/  FADD R214, -R11, R77 ;  /* 0x0000004d0bd67221 */ /* 0x000fc80000000100 */
[----:B------:R-:W-:Y:S01]  /*0210*/  FFMA R191, R214, 0.5, R11 ;  /* 0x3f000000d6bf7823 */ /* 0x000fe2000000000b */
[----:B------:R-:W-:-:S03]  /*0220*/  FADD R11, -R11, R78 ;  /* 0x0000004e0b0b7221 */ /* 0x000fc60000000100 */
[----:B------:R-:W-:Y:S01]  /*0230*/  FADD R216, -R191, R76 ;  /* 0x0000004cbfd87221 */ /* 0x000fe20000000100 */
[----:B------:R-:W-:Y:S01]  /*0240*/  FFMA R11, R11, R78, RZ ;  /* 0x0000004e0b0b7223 */ /* 0x000fe200000000ff */
[----:B------:R-:W-:Y:S02]  /*0250*/  FADD R213, -R191, R77 ;  /* 0x0000004dbfd57221 */ /* 0x000fe40000000100 */
[----:B------:R-:W-:Y:S02]  /*0260*/  FFMA R215, R216, 0.3333333432674407959, R191 ;  /* 0x3eaaaaabd8d77823 */ /* 0x000fe400000000bf */
[----:B------:R-:W-:Y:S02]  /*0270*/  FFMA R11, R214, R213, R11 ;  /* 0x000000d5d60b7223 */ /* 0x000fe4000000000b */
[----:B------:R-:W-:-:S04]  /*0280*/  FADD R218, -R215, R75 ;  /* 0x0000004bd7da7221 */ /* 0x000fc80000000100 */
        /* <DEDUP_REMOVED lines=19> */
[----:B------:R-:W-:-:S04]  /*03c0*/  FADD R229, -R232, R70 ;  /* 0x00000046e8e57221 */ /* 0x000fc80000000100 */
[----:B------:R-:W-:Y:S01]  /*03d0*/  FFMA R231, R229, 0.11111111193895339966, R232 ;  /* 0x3de38e39e5e77823 */ /* 0x000fe200000000e8 */
[----:B------:R-:W-:-:S03]  /*03e0*/  FADD R232, -R232, R71 ;  /* 0x00000047e8e87221 */ /* 0x000fc60000000100 */
[----:B------:R-:W-:Y:S01]  /*03f0*/  FADD R226, -R231, R69 ;  /* 0x00000045e7e27221 */ /* 0x000fe20000000100 */
[----:B------:R-:W-:-:S03]  /*0400*/  FFMA R234, R230, R232, R11 ;  /* 0x000000e8e6ea7223 */ /* 0x000fc6000000000b */
[----:B------:R-:W-:Y:S01]  /*0410*/  FFMA R228, R226, 0.10000000149011611938, R231 ;  /* 0x3dcccccde2e47823 */ /* 0x000fe200000000e7 */
[----:B------:R-:W-:-:S03]  /*0420*/  FADD R231, -R231, R70 ;  /* 0x00000046e7e77221 */ /* 0x000fc60000000100 */
[----:B------:R-:W-:Y:S01]  /*0430*/  FADD R225, -R228, R68 ;  /* 0x00000044e4e17221 */ /* 0x000fe20000000100 */
[----:B------:R-:W-:-:S03]  /*0440*/  FFMA R11, R229, R231, R234 ;  /* 0x000000e7e50b7223 */ /* 0x000fc600000000ea */
[----:B------:R-:W-:Y:S01]  /*0450*/  FFMA R227, R225, 0.090909093618392944336, R228 ;  /* 0x3dba2e8ce1e37823 */ /* 0x000fe200000000e4 */
[----:B------:R-:W-:-:S03]  /*0460*/  FADD R228, -R228, R69 ;  /* 0x00000045e4e47221 */ /* 0x000fc60000000100 */
[----:B------:R-:W-:Y:S01]  /*0470*/  FADD R208, -R227, R67 ;  /* 0x00000043e3d07221 */ /* 0x000fe20000000100 */
[----:B------:R-:W-:-:S03]  /*0480*/  FFMA R234, R226, R228, R11 ;  /* 0x000000e4e2ea7223 */ /* 0x000fc6000000000b */
[----:B------:R-:W-:Y:S01]  /*0490*/  FFMA R210, R208, 0.083333335816860198975, R227 ;  /* 0x3daaaaabd0d27823 */ /* 0x000fe200000000e3 */
[----:B------:R-:W-:-:S03]  /*04a0*/  FADD R227, -R227, R68 ;  /* 0x00000044e3e37221 */ /* 0x000fc60000000100 */
[----:B------:R-:W-:Y:S01]  /*04b0*/  FADD R13, -R210, R66 ;  /* 0x00000042d20d7221 */ /* 0x000fe20000000100 */
[----:B------:R-:W-:-:S03]  /*04c0*/  FFMA R11, R225, R227, R234 ;  /* 0x000000e3e10b7223 */ /* 0x000fc600000000ea */
[----:B------:R-:W-:Y:S01]  /*04d0*/  FFMA R171, R13, 0.076923079788684844971, R210 ;  /* 0x3d9d89d90dab7823 */ /* 0x000fe200000000d2 */
[----:B------:R-:W-:-:S03]  /*04e0*/  FADD R210, -R210, R67 ;  /* 0x00000043d2d27221 */ /* 0x000fc60000000100 */
[----:B------:R-:W-:Y:S01]  /*04f0*/  FADD R190, -R171, R65 ;  /* 0x00000041abbe7221 */ /* 0x000fe20000000100 */
[----:B------:R-:W-:-:S03]  /*0500*/  FFMA R234, R208, R210, R11 ;  /* 0x000000d2d0ea7223 */ /* 0x000fc6000000000b */
[----:B------:R-:W-:Y:S01]  /*0510*/  FFMA R198, R190, 0.071428574621677398682, R171 ;  /* 0x3d924925bec67823 */ /* 0x000fe200000000ab */
[----:B------:R-:W-:-:S03]  /*0520*/  FADD R171, -R171, R66 ;  /* 0x00000042abab7221 */ /* 0x000fc60000000100 */
[----:B------:R-:W-:Y:S01]  /*0530*/  FADD R181, -R198, R64 ;  /* 0x00000040c6b57221 */ /* 0x000fe20000000100 */
[----:B------:R-:W-:-:S03]  /*0540*/  FFMA R11, R13, R171, R234 ;  /* 0x000000ab0d0b7223 */ /* 0x000fc600000000ea */
[----:B------:R-:W-:Y:S01]  /*0550*/  FFMA R189, R181, 0.066666670143604278564, R198 ;  /* 0x3d888889b5bd7823 */ /* 0x000fe200000000c6 */
[----:B------:R-:W-:-:S03]  /*0560*/  FADD R198, -R198, R65 ;  /* 0x00000041c6c67221 */ /* 0x000fc60000000100 */
[----:B------:R-:W-:Y:S01]  /*0570*/  FADD R176, -R189, R63 ;  /* 0x0000003fbdb07221 */ /* 0x000fe20000000100 */
[----:B------:R-:W-:-:S03]  /*0580*/  FFMA R234, R190, R198, R11 ;  /* 0x000000c6beea7223 */ /* 0x000fc6000000000b */
[----:B------:R-:W-:Y:S01]  /*0590*/  FFMA R196, R176, 0.0625, R189 ;  /* 0x3d800000b0c47823 */ /* 0x000fe200000000bd */
[----:B------:R-:W-:-:S03]  /*05a0*/  FADD R189, -R189, R64 ;  /* 0x00000040bdbd7221 */ /* 0x000fc60000000100 */
[C---:B------:R-:W-:Y:S01]  /*05b0*/  FADD R207, -R196.reuse, R62 ;  /* 0x0000003ec4cf7221 */ /* 0x040fe20000000100 */
[----:B------:R-:W-:Y:S01]  /*05c0*/  FFMA R189, R181, R189, R234 ;  /* 0x000000bdb5bd7223 */ /* 0x000fe200000000ea */
[----:B------:R-:W-:Y:S02]  /*05d0*/  FADD R11, -R196, R63 ;  /* 0x0000003fc40b7221 */ /* 0x000fe40000000100 */
[----:B------:R-:W-:Y:S02]  /*05e0*/  FFMA R235, R207, 0.058823529630899429321, R196 ;  /* 0x3d70f0f1cfeb7823 */ /* 0x000fe400000000c4 */
[----:B------:R-:W-:Y:S02]  /*05f0*/  FFMA R234, R176, R11, R189 ;  /* 0x0000000bb0ea7223 */ /* 0x000fe400000000bd */
[----:B------:R-:W-:-:S04]  /*0600*/  FADD R180, -R235, R61 ;  /* 0x0000003debb47221 */ /* 0x000fc80000000100 */
[----:B------:R-:W-:Y:S01]  /*0610*/  FFMA R205, R180, 0.055555555969476699829, R235 ;  /* 0x3d638e39b4cd7823 */ /* 0x000fe200000000eb */
[----:B------:R-:W-:-:S03]  /*0620*/  FADD R235, -R235, R62 ;  /* 0x0000003eebeb7221 */ /* 0x000fc60000000100 */
[----:B------:R-:W-:Y:S01]  /*0630*/  FADD R14, -R205, R60 ;  /* 0x0000003ccd0e7221 */ /* 0x000fe20000000100 */
[----:B------:R-:W-:-:S03]  /*0640*/  FFMA R235, R207, R235, R234 ;  /* 0x000000ebcfeb7223 */ /* 0x000fc600000000ea */
[----:B------:R-:W-:Y:S01]  /*0650*/  FFMA R188, R14, 0.052631579339504241943, R205 ;  /* 0x3d5794360ebc7823 */ /* 0x000fe200000000cd */
[----:B------:R-:W-:-:S03]  /*0660*/  FADD R205, -R205, R61 ;  /* 0x0000003dcdcd7221 */ /* 0x000fc60000000100 */
[----:B------:R-:W-:Y:S01]  /*0670*/  FADD R187, -R188, R59 ;  /* 0x0000003bbcbb7221 */ /* 0x000fe20000000100 */
[----:B------:R-:W-:-:S03]  /*0680*/  FFMA R235, R180, R205, R235 ;  /* 0x000000cdb4eb7223 */ /* 0x000fc600000000eb */
[----:B------:R-:W-:Y:S01]  /*0690*/  FFMA R211, R187, 0.050000000745058059692, R188 ;  /* 0x3d4ccccdbbd37823 */ /* 0x000fe200000000bc */
[----:B------:R-:W-:-:S03]  /*06a0*/  FADD R188, -R188, R60 ;  /* 0x0000003cbcbc7221 */ /* 0x000fc60000000100 */
[----:B------:R-:W-:Y:S01]  /*06b0*/  FADD R174, -R211, R58 ;  /* 0x0000003ad3ae7221 */ /* 0x000fe20000000100 */
[----:B------:R-:W-:-:S03]  /*06c0*/  FFMA R234, R14, R188, R235 ;  /* 0x000000bc0eea7223 */ /* 0x000fc600000000eb */
[----:B------:R-:W-:Y:S01]  /*06d0*/  FFMA R203, R174, 0.047619048506021499634, R211 ;  /* 0x3d430c31aecb7823 */ /* 0x000fe200000000d3 */
[----:B------:R-:W-:-:S03]  /*06e0*/  FADD R211, -R211, R59 ;  /* 0x0000003bd3d37221 */ /* 0x000fc60000000100 */
[----:B------:R-:W-:Y:S01]  /*06f0*/  FADD R12, -R203, R57 ;  /* 0x00000039cb0c7221 */ /* 0x000fe20000000100 */
[----:B------:R-:W-:Y:S01]  /*0700*/  FFMA R211, R187, R211, R234 ;  /* 0x000000d3bbd37223 */ /* 0x000fe200000000ea */
[----:B------:R-:W-:Y:S02]  /*0710*/  FADD R234, -R203, R58 ;  /* 0x0000003acbea7221 */ /* 0x000fe40000000100 */
[----:B------:R-:W-:Y:S02]  /*0720*/  FFMA R201, R12, 0.045454546809196472168, R203 ;  /* 0x3d3a2e8c0cc97823 */ /* 0x000fe400000000cb */
[----:B------:R-:W-:Y:S02]  /*0730*/  FFMA R211, R174, R234, R211 ;  /* 0x000000eaaed37223 */ /* 0x000fe400000000d3 */
[C---:B------:R-:W-:Y:S01]  /*0740*/  FADD R186, -R201.reuse, R56 ;  /* 0x00000038c9ba7221 */ /* 0x040fe20000000100 */
[----:B------:R-:W-:-:S03]  /*0750*/  FADD R234, -R201, R57 ;  /* 0x00000039c9ea7221 */ /* 0x000fc60000000100 */
[----:B------:R-:W-:Y:S01]  /*0760*/  FFMA R179, R186, 0.043478261679410934448, R201 ;  /* 0x3d321643bab37823 */ /* 0x000fe200000000c9 */
[----:B------:R-:W-:-:S03]  /*0770*/  FFMA R211, R12, R234, R211 ;  /* 0x000000ea0cd37223 */ /* 0x000fc600000000d3 */
        /* <DEDUP_REMOVED lines=16> */
[C---:B------:R-:W-:Y:S01]  /*0880*/  FADD R182, -R195.reuse, R51 ;  /* 0x00000033c3b67221 */ /* 0x040fe20000000100 */
[----:B------:R-:W-:-:S03]  /*0890*/  FADD R194, -R195, R52 ;  /* 0x00000034c3c27221 */ /* 0x000fc60000000100 */
[----:B------:R-:W-:Y:S01]  /*08a0*/  FFMA R206, R182, 0.035714287310838699341, R195 ;  /* 0x3d124925b6ce7823 */ /* 0x000fe200000000c3 */
[----:B------:R-:W-:-:S03]  /*08b0*/  FFMA R235, R173, R194, R234 ;  /* 0x000000c2adeb7223 */ /* 0x000fc600000000ea */
[----:B------:R-:W-:-:S04]  /*08c0*/  FADD R177, -R206, R50 ;  /* 0x00000032ceb17221 */ /* 0x000fc80000000100 */
[----:B------:R-:W-:Y:S01]  /*08d0*/  FFMA R15, R177, 0.034482758492231369019, R206 ;  /* 0x3d0d3dcbb10f7823 */ /* 0x000fe200000000ce */
[----:B------:R-:W-:-:S03]  /*08e0*/  FADD R206, -R206, R51 ;  /* 0x00000033cece7221 */ /* 0x000fc60000000100 */
[C---:B------:R-:W-:Y:S01]  /*08f0*/  FADD R202, -R15.reuse, R49 ;  /* 0x000000310fca7221 */ /* 0x040fe20000000100 */
[----:B------:R-:W-:Y:S01]  /*0900*/  FFMA R182, R182, R206, R235 ;  /* 0x000000ceb6b67223 */ /* 0x000fe200000000eb */
[----:B------:R-:W-:Y:S02]  /*0910*/  FADD R234, -R15, R50 ;  /* 0x000000320fea7221 */ /* 0x000fe40000000100 */
[----:B------:R-:W-:Y:S02]  /*0920*/  FFMA R204, R202, 0.033333335071802139282, R15 ;  /* 0x3d088889cacc7823 */ /* 0x000fe4000000000f */
[----:B------:R-:W-:Y:S02]  /*0930*/  FFMA R235, R177, R234, R182 ;  /* 0x000000eab1eb7223 */ /* 0x000fe400000000b6 */
[----:B------:R-:W-:-:S04]  /*0940*/  FADD R185, -R204, R48 ;  /* 0x00000030ccb97221 */ /* 0x000fc80000000100 */
[----:B------:R-:W-:Y:S01]  /*0950*/  FFMA R193, R185, 0.032258063554763793945, R204 ;  /* 0x3d042108b9c17823 */ /* 0x000fe200000000cc */
[----:B------:R-:W-:-:S03]  /*0960*/  FADD R204, -R204, R49 ;  /* 0x00000031cccc7221 */ /* 0x000fc60000000100 */
[C---:B------:R-:W-:Y:S01]  /*0970*/  FADD R172, -R193.reuse, R47 ;  /* 0x0000002fc1ac7221 */ /* 0x040fe20000000100 */
[----:B------:R-:W-:Y:S01]  /*0980*/  FFMA R202, R202, R204, R235 ;  /* 0x000000cccaca7223 */ /* 0x000fe200000000eb */
[----:B------:R-:W-:Y:S02]  /*0990*/  FADD R234, -R193, R48 ;  /* 0x00000030c1ea7221 */ /* 0x000fe40000000100 */
[----:B------:R-:W-:Y:S02]  /*09a0*/  FFMA R192, R172, 0.03125, R193 ;  /* 0x3d000000acc07823 */ /* 0x000fe400000000c1 */
[----:B------:R-:W-:Y:S02]  /*09b0*/  FFMA R235, R185, R234, R202 ;  /* 0x000000eab9eb7223 */ /* 0x000fe400000000ca */
[----:B------:R-:W-:-:S04]  /*09c0*/  FADD R175, -R192, R46 ;  /* 0x0000002ec0af7221 */ /* 0x000fc80000000100 */
[----:B------:R-:W-:Y:S01]  /*09d0*/  FFMA R209, R175, 0.030303031206130981445, R192 ;  /* 0x3cf83e10afd17823 */ /* 0x000fe200000000c0 */
[----:B------:R-:W-:-:S03]  /*09e0*/  FADD R192, -R192, R47 ;  /* 0x0000002fc0c07221 */ /* 0x000fc60000000100 */
[----:B------:R-:W-:Y:S01]  /*09f0*/  FADD R0, -R209, R45 ;  /* 0x0000002dd1007221 */ /* 0x000fe20000000100 */
[----:B------:R-:W-:-:S03]  /*0a00*/  FFMA R234, R172, R192, R235 ;  /* 0x000000c0acea7223 */ /* 0x000fc600000000eb */
[----:B------:R-:W-:Y:S01]  /*0a10*/  FFMA R200, R0, 0.029411764815449714661, R209 ;  /* 0x3cf0f0f100c87823 */ /* 0x000fe200000000d1 */
[----:B------:R-:W-:-:S03]  /*0a20*/  FADD R209, -R209, R46 ;  /* 0x0000002ed1d17221 */ /* 0x000fc60000000100 */
[----:B------:R-:W-:Y:S01]  /*0a30*/  FADD R183, -R200, R44 ;  /* 0x0000002cc8b77221 */ /* 0x000fe20000000100 */
[----:B------:R-:W-:-:S03]  /*0a40*/  FFMA R235, R175, R209, R234 ;  /* 0x000000d1afeb7223 */ /* 0x000fc600000000ea */
[----:B------:R-:W-:Y:S01]  /*0a50*/  FFMA R233, R183, 0.028571428731083869934, R200 ;  /* 0x3cea0ea1b7e97823 */ /* 0x000fe200000000c8 */
[----:B------:R-:W-:-:S03]  /*0a60*/  FADD R200, -R200, R45 ;  /* 0x0000002dc8c87221 */ /* 0x000fc60000000100 */
[----:B------:R-:W-:Y:S01]  /*0a70*/  FADD R212, -R233, R43 ;  /* 0x0000002be9d47221 */ /* 0x000fe20000000100 */
[----:B------:R-:W-:-:S03]  /*0a80*/  FFMA R234, R0, R200, R235 ;  /* 0x000000c800ea7223 */ /* 0x000fc600000000eb */
[----:B------:R-:W-:Y:S01]  /*0a90*/  FFMA R191, R212, 0.027777777984738349915, R233 ;  /* 0x3ce38e39d4bf7823 */ /* 0x000fe200000000e9 */
[----:B------:R-:W-:-:S03]  /*0aa0*/  FADD R233, -R233, R44 ;  /* 0x0000002ce9e97221 */ /* 0x000fc60000000100 */
[----:B------:R-:W-:Y:S01]  /*0ab0*/  FADD R214, -R191, R42 ;  /* 0x0000002abfd67221 */ /* 0x000fe20000000100 */
[----:B------:R-:W-:Y:S01]  /*0ac0*/  FFMA R233, R183, R233, R234 ;  /* 0x000000e9b7e97223 */ /* 0x000fe200000000ea */
[----:B------:R-:W-:Y:S02]  /*0ad0*/  FADD R234, -R191, R43 ;  /* 0x0000002bbfea7221 */ /* 0x000fe40000000100 */
[----:B------:R-:W-:Y:S02]  /*0ae0*/  FFMA R213, R214, 0.027027027681469917297, R191 ;  /* 0x3cdd67c9d6d57823 */ /* 0x000fe400000000bf */
[----:B------:R-:W-:Y:S02]  /*0af0*/  FFMA R233, R212, R234, R233 ;  /* 0x000000ead4e97223 */ /* 0x000fe400000000e9 */
[C---:B------:R-:W-:Y:S01]  /*0b00*/  FADD R216, -R213.reuse, R41 ;  /* 0x00000029d5d87221 */ /* 0x040fe20000000100 */
[----:B------:R-:W-:-:S03]  /*0b10*/  FADD R234, -R213, R42 ;  /* 0x0000002ad5ea7221 */ /* 0x000fc60000000100 */
[----:B------:R-:W-:Y:S01]  /*0b20*/  FFMA R215, R216, 0.026315789669752120972, R213 ;  /* 0x3cd79436d8d77823 */ /* 0x000fe200000000d5 */
[----:B------:R-:W-:-:S03]  /*0b30*/  FFMA R233, R214, R234, R233 ;  /* 0x000000ead6e97223 */ /* 0x000fc600000000e9 */
[C---:B------:R-:W-:Y:S01]  /*0b40*/  FADD R218, -R215.reuse, R40 ;  /* 0x00000028d7da7221 */ /* 0x040fe20000000100 */
[----:B------:R-:W-:-:S03]  /*0b50*/  FADD R234, -R215, R41 ;  /* 0x00000029d7ea7221 */ /* 0x000fc60000000100 */
[----:B------:R-:W-:Y:S01]  /*0b60*/  FFMA R217, R218, 0.025641025975346565247, R215 ;  /* 0x3cd20d21dad97823 */ /* 0x000fe200000000d7 */
[----:B------:R-:W-:-:S03]  /*0b70*/  FFMA R233, R216, R234, R233 ;  /* 0x000000ead8e97223 */ /* 0x000fc600000000e9 */
[C---:B------:R-:W-:Y:S01]  /*0b80*/  FADD R220, -R217.reuse, R39 ;  /* 0x00000027d9dc7221 */ /* 0x040fe20000000100 */
[----:B------:R-:W-:-:S03]  /*0b90*/  FADD R234, -R217, R40 ;  /* 0x00000028d9ea7221 */ /* 0x000fc60000000100 */
[----:B------:R-:W-:Y:S01]  /*0ba0*/  FFMA R219, R220, 0.025000000372529029846, R217 ;  /* 0x3ccccccddcdb7823 */ /* 0x000fe200000000d9 */
[----:B------:R-:W-:-:S03]  /*0bb0*/  FFMA R233, R218, R234, R233 ;  /* 0x000000eadae97223 */ /* 0x000fc600000000e9 */
[C---:B------:R-:W-:Y:S01]  /*0bc0*/  FADD R222, -R219.reuse, R38 ;  /* 0x00000026dbde7221 */ /* 0x040fe20000000100 */
[----:B------:R-:W-:-:S03]  /*0bd0*/  FADD R234, -R219, R39 ;  /* 0x00000027dbea7221 */ /* 0x000fc60000000100 */
[----:B------:R-:W-:Y:S01]  /*0be0*/  FFMA R221, R222, 0.024390242993831634521, R219 ;  /* 0x3cc7ce0cdedd7823 */ /* 0x000fe200000000db */
[----:B------:R-:W-:-:S03]  /*0bf0*/  FFMA R233, R220, R234, R233 ;  /* 0x000000eadce97223 */ /* 0x000fc600000000e9 */
[C---:B------:R-:W-:Y:S01]  /*0c00*/  FADD R224, -R221.reuse, R37 ;  /* 0x00000025dde07221 */ /* 0x040fe20000000100 */
[----:B------:R-:W-:-:S03]  /*0c10*/  FADD R234, -R221, R38 ;  /* 0x00000026ddea7221 */ /* 0x000fc60000000100 */
[----:B------:R-:W-:Y:S01]  /*0c20*/  FFMA R223, R224, 0.023809524253010749817, R221 ;  /* 0x3cc30c31e0df7823 */ /* 0x000fe200000000dd */
[----:B------:R-:W-:-:S03]  /*0c30*/  FFMA R233, R222, R234, R233 ;  /* 0x000000eadee97223 */ /* 0x000fc600000000e9 */
[C---:B------:R-:W-:Y:S01]  /*0c40*/  FADD R230, -R223.reuse, R36 ;  /* 0x00000024dfe67221 */ /* 0x040fe20000000100 */
[----:B------:R-:W-:-:S03]  /*0c50*/  FADD R234, -R223, R37 ;  /* 0x00000025dfea7221 */ /* 0x000fc60000000100 */
[----:B------:R-:W-:Y:S01]  /*0c60*/  FFMA R232, R230, 0.023255813866853713989, R223 ;  /* 0x3cbe82fae6e87823 */ /* 0x000fe200000000df */
[----:B------:R-:W-:-:S03]  /*0c70*/  FFMA R233, R224, R234, R233 ;  /* 0x000000eae0e97223 */ /* 0x000fc600000000e9 */
[C---:B------:R-:W-:Y:S01]  /*0c80*/  FADD R229, -R232.reuse, R35 ;  /* 0x00000023e8e57221 */ /* 0x040fe20000000100 */
[----:B------:R-:W-:-:S03]  /*0c90*/  FADD R234, -R232, R36 ;  /* 0x00000024e8ea7221 */ /* 0x000fc60000000100 */
[----:B------:R-:W-:Y:S01]  /*0ca0*/  FFMA R231, R229, 0.022727273404598236084, R232 ;  /* 0x3cba2e8ce5e77823 */ /* 0x000fe200000000e8 */
[----:B------:R-:W-:-:S03]  /*0cb0*/  FFMA R234, R230, R234, R233 ;  /* 0x000000eae6ea7223 */ /* 0x000fc600000000e9 */
[----:B------:R-:W-:-:S04]  /*0cc0*/  FADD R226, -R231, R34 ;  /* 0x00000022e7e27221 */ /* 0x000fc80000000100 */
[----:B------:R-:W-:Y:S01]  /*0cd0*/  FFMA R228, R226, 0.022222222760319709778, R231 ;  /* 0x3cb60b61e2e47823 */ /* 0x000fe200000000e7 */
[----:B------:R-:W-:-:S03]  /*0ce0*/  FADD R231, -R231, R35 ;  /* 0x00000023e7e77221 */ /* 0x000fc60000000100 */
[C---:B------:R-:W-:Y:S01]  /*0cf0*/  FADD R225, -R228.reuse, R33 ;  /* 0x00000021e4e17221 */ /* 0x040fe20000000100 */
[----:B------:R-:W-:Y:S01]  /*0d00*/  FFMA R231, R229, R231, R234 ;  /* 0x000000e7e5e77223 */ /* 0x000fe200000000ea */
[----:B------:R-:W-:Y:S02]  /*0d10*/  FADD R234, -R228, R34 ;  /* 0x00000022e4ea7221 */ /* 0x000fe40000000100 */
[----:B------:R-:W-:Y:S02]  /*0d20*/  FFMA R227, R225, 0.021739130839705467224, R228 ;  /* 0x3cb21643e1e37823 */ /* 0x000fe400000000e4 */
[----:B------:R-:W-:Y:S02]  /*0d30*/  FFMA R234, R226, R234, R231 ;  /* 0x000000eae2ea7223 */ /* 0x000fe400000000e7 */
[----:B------:R-:W-:-:S04]  /*0d40*/  FADD R208, -R227, R32 ;  /* 0x00000020e3d07221 */ /* 0x000fc80000000100 */
[----:B------:R-:W-:Y:S01]  /*0d50*/  FFMA R210, R208, 0.021276595070958137512, R227 ;  /* 0x3cae4c41d0d27823 */ /* 0x000fe200000000e3 */
[----:B------:R-:W-:-:S03]  /*0d60*/  FADD R227, -R227, R33 ;  /* 0x00000021e3e37221 */ /* 0x000fc60000000100 */
[C---:B------:R-:W-:Y:S01]  /*0d70*/  FADD R13, -R210.reuse, R31 ;  /* 0x0000001fd20d7221 */ /* 0x040fe20000000100 */
[----:B------:R-:W-:Y:S01]  /*0d80*/  FFMA R227, R225, R227, R234 ;  /* 0x000000e3e1e37223 */ /* 0x000fe200000000ea */
[----:B------:R-:W-:Y:S02]  /*0d90*/  FADD R234, -R210, R32 ;  /* 0x00000020d2ea7221 */ /* 0x000fe40000000100 */
[----:B------:R-:W-:Y:S02]  /*0da0*/  FFMA R171, R13, 0.020833333954215049744, R210 ;  /* 0x3caaaaab0dab7823 */ /* 0x000fe400000000d2 */
[----:B------:R-:W-:Y:S02]  /*0db0*/  FFMA R234, R208, R234, R227 ;  /* 0x000000ead0ea7223 */ /* 0x000fe400000000e3 */
[C---:B------:R-:W-:Y:S01]  /*0dc0*/  FADD R190, -R171.reuse, R30 ;  /* 0x0000001eabbe7221 */ /* 0x040fe20000000100 */
[----:B------:R-:W-:-:S03]  /*0dd0*/  FADD R208, -R171, R31 ;  /* 0x0000001fabd07221 */ /* 0x000fc60000000100 */
[----:B------:R-:W-:Y:S01]  /*0de0*/  FFMA R198, R190, 0.02040816284716129303, R171 ;  /* 0x3ca72f05bec67823 */ /* 0x000fe200000000ab */
[----:B------:R-:W-:-:S03]  /*0df0*/  FFMA R235, R13, R208, R234 ;  /* 0x000000d00deb7223 */ /* 0x000fc600000000ea */
[----:B------:R-:W-:-:S04]  /*0e00*/  FADD R181, -R198, R29 ;  /* 0x0000001dc6b57221 */ /* 0x000fc80000000100 */
[----:B------:R-:W-:Y:S01]  /*0e10*/  FFMA R196, R181, 0.019999999552965164185, R198 ;  /* 0x3ca3d70ab5c47823 */ /* 0x000fe200000000c6 */
[----:B------:R-:W-:-:S03]  /*0e20*/  FADD R198, -R198, R30 ;  /* 0x0000001ec6c67221 */ /* 0x000fc60000000100 */
[----:B------:R-:W-:Y:S01]  /*0e30*/  FADD R189, -R196, R28 ;  /* 0x0000001cc4bd7221 */ /* 0x000fe20000000100 */
[----:B------:R-:W-:Y:S01]  /*0e40*/  FFMA R198, R190, R198, R235 ;  /* 0x000000c6bec67223 */ /* 0x000fe200000000eb */
[----:B------:R-:W-:Y:S02]  /*0e50*/  FADD R234, -R196, R29 ;  /* 0x0000001dc4ea7221 */ /* 0x000fe40000000100 */
[----:B------:R-:W-:Y:S02]  /*0e60*/  FFMA R176, R189, 0.019607843831181526184, R196 ;  /* 0x3ca0a0a1bdb07823 */ /* 0x000fe400000000c4 */
[----:B------:R-:W-:Y:S02]  /*0e70*/  FFMA R198, R181, R234, R198 ;  /* 0x000000eab5c67223 */ /* 0x000fe400000000c6 */
[C---:B------:R-:W-:Y:S01]  /*0e80*/  FADD R11, -R176.reuse, R27 ;  /* 0x0000001bb00b7221 */ /* 0x040fe20000000100 */
[----:B------:R-:W-:-:S03]  /*0e90*/  FADD R234, -R176, R28 ;  /* 0x0000001cb0ea7221 */ /* 0x000fc60000000100 */
[----:B------:R-:W-:Y:S01]  /*0ea0*/  FFMA R207, R11, 0.019230769947171211243, R176 ;  /* 0x3c9d89d90bcf7823 */ /* 0x000fe200000000b0 */
[----:B------:R-:W-:-:S03]  /*0eb0*/  FFMA R234, R189, R234, R198 ;  /* 0x000000eabdea7223 */ /* 0x000fc600000000c6 */
[----:B------:R-:W-:-:S04]  /*0ec0*/  FADD R180, -R207, R26 ;  /* 0x0000001acfb47221 */ /* 0x000fc80000000100 */
[----:B------:R-:W-:Y:S01]  /*0ed0*/  FFMA R205, R180, 0.018867924809455871582, R207 ;  /* 0x3c9a90e8b4cd7823 */ /* 0x000fe200000000cf */
[----:B------:R-:W-:-:S03]  /*0ee0*/  FADD R207, -R207, R27 ;  /* 0x0000001bcfcf7221 */ /* 0x000fc60000000100 */
[----:B------:R-:W-:Y:S01]  /*0ef0*/  FADD R188, -R205, R25 ;  /* 0x00000019cdbc7221 */ /* 0x000fe20000000100 */
[----:B------:R-:W-:Y:S01]  /*0f00*/  FFMA R207, R11, R207, R234 ;  /* 0x000000cf0bcf7223 */ /* 0x000fe200000000ea */
[----:B------:R-:W-:Y:S02]  /*0f10*/  FADD R234, -R205, R26 ;  /* 0x0000001acdea7221 */ /* 0x000fe40000000100 */
[----:B------:R-:W-:Y:S02]  /*0f20*/  FFMA R14, R188, 0.018518518656492233276, R205 ;  /* 0x3c97b426bc0e7823 */ /* 0x000fe400000000cd */
[----:B------:R-:W-:Y:S02]  /*0f30*/  FFMA R207, R180, R234, R207 ;  /* 0x000000eab4cf7223 */ /* 0x000fe400000000cf */
[C---:B------:R-:W-:Y:S01]  /*0f40*/  FADD R187, -R14.reuse, R24 ;  /* 0x000000180ebb7221 */ /* 0x040fe20000000100 */
[----:B------:R-:W-:-:S03]  /*0f50*/  FADD R234, -R14, R25 ;  /* 0x000000190eea7221 */ /* 0x000fc60000000100 */
[----:B------:R-:W-:Y:S01]  /*0f60*/  FFMA R203, R187, 0.018181817606091499329, R14 ;  /* 0x3c94f209bbcb7823 */ /* 0x000fe2000000000e */
[----:B------:R-:W-:-:S03]  /*0f70*/  FFMA R234, R188, R234, R207 ;  /* 0x000000eabcea7223 */ /* 0x000fc600000000cf */
[----:B------:R-:W-:-:S04]  /*0f80*/  FADD R174, -R203, R23 ;  /* 0x00000017cbae7221 */ /* 0x000fc80000000100 */
[----:B------:R-:W-:Y:S01]  /*0f90*/  FFMA R201, R174, 0.01785714365541934967, R203 ;  /* 0x3c924925aec97823 */ /* 0x000fe200000000cb */
[----:B------:R-:W-:-:S03]  /*0fa0*/  FADD R203, -R203, R24 ;  /* 0x00000018cbcb7221 */ /* 0x000fc60000000100 */
[----:B------:R-:W-:Y:S01]  /*0fb0*/  FADD R12, -R201, R22 ;  /* 0x00000016c90c7221 */ /* 0x000fe20000000100 */
[----:B------:R-:W-:Y:S01]  /*0fc0*/  FFMA R203, R187, R203, R234 ;  /* 0x000000cbbbcb7223 */ /* 0x000fe200000000ea */
[----:B------:R-:W-:Y:S02]  /*0fd0*/  FADD R234, -R201, R23 ;  /* 0x00000017c9ea7221 */ /* 0x000fe40000000100 */
[----:B------:R-:W-:Y:S02]  /*0fe0*/  FFMA R179, R12, 0.017543859779834747314, R201 ;  /* 0x3c8fb8240cb37823 */ /* 0x000fe400000000c9 */
[----:B------:R-:W-:Y:S02]  /*0ff0*/  FFMA R203, R174, R234, R203 ;  /* 0x000000eaaecb7223 */ /* 0x000fe400000000cb */
[C---:B------:R-:W-:Y:S01]  /*1000*/  FADD R186, -R179.reuse, R21 ;  /* 0x00000015b3ba7221 */ /* 0x040fe20000000100 */
[----:B------:R-:W-:-:S03]  /*1010*/  FADD R234, -R179, R22 ;  /* 0x00000016b3ea7221 */ /* 0x000fc60000000100 */
[----:B------:R-:W-:Y:S01]  /*1020*/  FFMA R199, R186, 0.017241379246115684509, R179 ;  /* 0x3c8d3dcbbac77823 */ /* 0x000fe200000000b3 */
[----:B------:R-:W-:-:S03]  /*1030*/  FFMA R203, R12, R234, R203 ;  /* 0x000000ea0ccb7223 */ /* 0x000fc600000000cb */
[C---:B------:R-:W-:Y:S01]  /*1040*/  FADD R178, -R199.reuse, R20 ;  /* 0x00000014c7b27221 */ /* 0x040fe20000000100 */
[----:B------:R-:W-:-:S03]  /*1050*/  FADD R234, -R199, R21 ;  /* 0x00000015c7ea7221 */ /* 0x000fc60000000100 */
[----:B------:R-:W-:Y:S01]  /*1060*/  FFMA R197, R178, 0.016949152573943138123, R199 ;  /* 0x3c8ad8f3b2c57823 */ /* 0x000fe200000000c7 */
[----:B------:R-:W-:-:S03]  /*1070*/  FFMA R203, R186, R234, R203 ;  /* 0x000000eabacb7223 */ /* 0x000fc600000000cb */
[C---:B------:R-:W-:Y:S01]  /*1080*/  FADD R184, -R197.reuse, R19 ;  /* 0x00000013c5b87221 */ /* 0x040fe20000000100 */
[----:B------:R-:W-:-:S03]  /*1090*/  FADD R234, -R197, R20 ;  /* 0x00000014c5ea7221 */ /* 0x000fc60000000100 */
[----:B------:R-:W-:Y:S01]  /*10a0*/  FFMA R170, R184, 0.016666667535901069641, R197 ;  /* 0x3c888889b8aa7823 */ /* 0x000fe200000000c5 */
[----:B------:R-:W-:-:S03]  /*10b0*/  FFMA R203, R178, R234, R203 ;  /* 0x000000eab2cb7223 */ /* 0x000fc600000000cb */
[C---:B------:R-:W-:Y:S01]  /*10c0*/  FADD R211, -R170.reuse, R18 ;  /* 0x00000012aad37221 */ /* 0x040fe20000000100 */
[----:B------:R-:W-:-:S03]  /*10d0*/  FADD R234, -R170, R19 ;  /* 0x00000013aaea7221 */ /* 0x000fc60000000100 */
[----:B------:R-:W-:Y:S01]  /*10e0*/  FFMA R195, R211, 0.016393441706895828247, R170 ;  /* 0x3c864b8ad3c37823 */ /* 0x000fe200000000aa */
[----:B------:R-:W-:-:S03]  /*10f0*/  FFMA R234, R184, R234, R203 ;  /* 0x000000eab8ea7223 */ /* 0x000fc600000000cb */
[C---:B------:R-:W-:Y:S01]  /*1100*/  FADD R194, -R195.reuse, R17 ;  /* 0x00000011c3c27221 */ /* 0x040fe20000000100 */
[----:B------:R-:W-:-:S03]  /*1110*/  FADD R184, -R195, R18 ;  /* 0x00000012c3b87221 */ /* 0x000fc60000000100 */
[----:B------:R-:W-:Y:S01]  /*1120*/  FFMA R173, R194, 0.016129031777381896973, R195 ;  /* 0x3c842108c2ad7823 */ /* 0x000fe200000000c3 */
[----:B------:R-:W-:-:S03]  /*1130*/  FFMA R211, R211, R184, R234 ;  /* 0x000000b8d3d37223 */ /* 0x000fc600000000ea */
[C---:B------:R-:W-:Y:S01]  /*1140*/  FADD R206, -R173.reuse, R16 ;  /* 0x00000010adce7221 */ /* 0x040fe20000000100 */
[----:B------:R-:W-:-:S03]  /*1150*/  FADD R203, -R173, R17 ;  /* 0x00000011adcb7221 */ /* 0x000fc60000000100 */
[----:B------:R-:W-:Y:S01]  /*1160*/  FFMA R15, R206, 0.015873016789555549622, R173 ;  /* 0x3c820821ce0f7823 */ /* 0x000fe200000000ad */
[----:B------:R-:W-:-:S03]  /*1170*/  FFMA R203, R194, R203, R211 ;  /* 0x000000cbc2cb7223 */ /* 0x000fc600000000d3 */
[C---:B------:R-:W-:Y:S01]  /*1180*/  FADD R182, -R15.reuse, R10 ;  /* 0x0000000a0fb67221 */ /* 0x040fe20000000100 */
[----:B------:R-:W-:-:S03]  /*1190*/  FADD R194, -R15, R16 ;  /* 0x000000100fc27221 */ /* 0x000fc60000000100 */
[----:B------:R-:W-:Y:S01]  /*11a0*/  FFMA R177, R182, 0.015625, R15 ;  /* 0x3c800000b6b17823 */ /* 0x000fe2000000000f */
[----:B------:R-:W-:-:S03]  /*11b0*/  FFMA R203, R206, R194, R203 ;  /* 0x000000c2cecb7223 */ /* 0x000fc600000000cb */
[C---:B------:R-:W-:Y:S01]  /*11c0*/  FADD R204, -R177.reuse, R9 ;  /* 0x00000009b1cc7221 */ /* 0x040fe20000000100 */
[----:B------:R-:W-:-:S03]  /*11d0*/  FADD R206, -R177, R10 ;  /* 0x0000000ab1ce7221 */ /* 0x000fc60000000100 */
[----:B------:R-:W-:Y:S01]  /*11e0*/  FFMA R193, R204, 0.015384615398943424225, R177 ;  /* 0x3c7c0fc1ccc17823 */ /* 0x000fe200000000b1 */
[----:B------:R-:W-:-:S03]  /*11f0*/  FFMA R203, R182, R206, R203 ;  /* 0x000000ceb6cb7223 */ /* 0x000fc600000000cb */
[----:B------:R-:W-:-:S04]  /*1200*/  FADD R202, -R193, R8 ;  /* 0x00000008c1ca7221 */ /* 0x000fc80000000100 */
[----:B------:R-:W-:Y:S01]  /*1210*/  FFMA R185, R202, 0.015151515603065490723, R193 ;  /* 0x3c783e10cab97823 */ /* 0x000fe200000000c1 */
[----:B------:R-:W-:-:S03]  /*1220*/  FADD R193, -R193, R9 ;  /* 0x00000009c1c17221 */ /* 0x000fc60000000100 */
[C---:B------:R-:W-:Y:S01]  /*1230*/  FADD R172, -R185.reuse, R7 ;  /* 0x00000007b9ac7221 */ /* 0x040fe20000000100 */
[----:B------:R-:W-:Y:S01]  /*1240*/  FFMA R193, R204, R193, R203 ;  /* 0x000000c1ccc17223 */ /* 0x000fe200000000cb */
[----:B------:R-:W-:Y:S02]  /*1250*/  FADD R203, -R185, R8 ;  /* 0x00000008b9cb7221 */ /* 0x000fe40000000100 */
[----:B------:R-:W-:Y:S02]  /*1260*/  FFMA R192, R172, 0.014925372786819934845, R185 ;  /* 0x3c74898dacc07823 */ /* 0x000fe400000000b9 */
[----:B------:R-:W-:Y:S02]  /*1270*/  FFMA R193, R202, R203, R193 ;  /* 0x000000cbcac17223 */ /* 0x000fe400000000c1 */
[C---:B------:R-:W-:Y:S01]  /*1280*/  FADD R209, -R192.reuse, R6 ;  /* 0x00000006c0d17221 */ /* 0x040fe20000000100 */
[----:B------:R-:W-:-:S03]  /*1290*/  FADD R203, -R192, R7 ;  /* 0x00000007c0cb7221 */ /* 0x000fc60000000100 */
[----:B------:R-:W-:Y:S01]  /*12a0*/  FFMA R175, R209, 0.01470588240772485733, R192 ;  /* 0x3c70f0f1d1af7823 */ /* 0x000fe200000000c0 */
[----:B------:R-:W-:-:S03]  /*12b0*/  FFMA R172, R172, R203, R193 ;  /* 0x000000cbacac7223 */ /* 0x000fc600000000c1 */
[C---:B------:R-:W-:Y:S01]  /*12c0*/  FADD R200, -R175.reuse, R5 ;  /* 0x00000005afc87221 */ /* 0x040fe20000000100 */
[----:B------:R-:W-:-:S03]  /*12d0*/  FADD R193, -R175, R6 ;  /* 0x00000006afc17221 */ /* 0x000fc60000000100 */
[----:B------:R-:W-:Y:S01]  /*12e0*/  FFMA R0, R200, 0.014492753893136978149, R175 ;  /* 0x3c6d7304c8007823 */ /* 0x000fe200000000af */
[----:B------:R-:W-:-:S03]  /*12f0*/  FFMA R193, R209, R193, R172 ;  /* 0x000000c1d1c17223 */ /* 0x000fc600000000ac */
[C---:B------:R-:W-:Y:S01]  /*1300*/  FADD R183, -R0.reuse, R4 ;  /* 0x0000000400b77221 */ /* 0x040fe20000000100 */
[----:B------:R-:W-:-:S03]  /*1310*/  FADD R172, -R0, R5 ;  /* 0x0000000500ac7221 */ /* 0x000fc60000000100 */
[----:B------:R-:W-:Y:S01]  /*1320*/  FFMA R191, R183, 0.014285714365541934967, R0 ;  /* 0x3c6a0ea1b7bf7823 */ /* 0x000fe20000000000 */
[----:B------:R-:W-:-:S03]  /*1330*/  FFMA R200, R200, R172, R193 ;  /* 0x000000acc8c87223 */ /* 0x000fc600000000c1 */
[----:B------:R-:W-:-:S04]  /*1340*/  FADD R212, -R191, R3 ;  /* 0x00000003bfd47221 */ /* 0x000fc80000000100 */
        /* <DEDUP_REMOVED lines=42> */
[C---:B------:R-:W-:Y:S01]  /*15f0*/  FADD R227, -R210.reuse, R160 ;  /* 0x000000a0d2e37221 */ /* 0x040fe20000000100 */
[----:B------:R-:W-:Y:S01]  /*1600*/  FFMA R226, R231, R226, R228 ;  /* 0x000000e2e7e27223 */ /* 0x000fe200000000e4 */
[----:B------:R-:W-:Y:S02]  /*1610*/  FADD R217, -R210, R161 ;  /* 0x000000a1d2d97221 */ /* 0x000fe40000000100 */
[----:B------:R-:W-:Y:S02]  /*1620*/  FFMA R171, R227, 0.012195121496915817261, R210 ;  /* 0x3c47ce0ce3ab7823 */ /* 0x000fe400000000d2 */
[----:B------:R-:W-:Y:S02]  /*1630*/  FFMA R226, R225, R217, R226 ;  /* 0x000000d9e1e27223 */ /* 0x000fe400000000e2 */
[C---:B------:R-:W-:Y:S01]  /*1640*/  FADD R208, -R171.reuse, R159 ;  /* 0x0000009fabd07221 */ /* 0x040fe20000000100 */
[----:B------:R-:W-:-:S03]  /*1650*/  FADD R218, -R171, R160 ;  /* 0x000000a0abda7221 */ /* 0x000fc60000000100 */
[----:B------:R-:W-:Y:S01]  /*1660*/  FFMA R13, R208, 0.012048192322254180908, R171 ;  /* 0x3c4565c8d00d7823 */ /* 0x000fe200000000ab */
[----:B------:R-:W-:-:S03]  /*1670*/  FFMA R227, R227, R218, R226 ;  /* 0x000000dae3e37223 */ /* 0x000fc600000000e2 */
[----:B------:R-:W-:-:S04]  /*1680*/  FADD R190, -R13, R158 ;  /* 0x0000009e0dbe7221 */ /* 0x000fc80000000100 */
[----:B------:R-:W-:Y:S01]  /*1690*/  FFMA R196, R190, 0.011904762126505374908, R13 ;  /* 0x3c430c31bec47823 */ /* 0x000fe2000000000d */
[----:B------:R-:W-:-:S03]  /*16a0*/  FADD R13, -R13, R159 ;  /* 0x0000009f0d0d7221 */ /* 0x000fc60000000100 */
[----:B------:R-:W-:Y:S01]  /*16b0*/  FADD R181, -R196, R157 ;  /* 0x0000009dc4b57221 */ /* 0x000fe20000000100 */
[----:B------:R-:W-:-:S03]  /*16c0*/  FFMA R227, R208, R13, R227 ;  /* 0x0000000dd0e37223 */ /* 0x000fc600000000e3 */
[----:B------:R-:W-:Y:S01]  /*16d0*/  FFMA R176, R181, 0.011764706112444400787, R196 ;  /* 0x3c40c0c1b5b07823 */ /* 0x000fe200000000c4 */
[----:B------:R-:W-:-:S03]  /*16e0*/  FADD R196, -R196, R158 ;  /* 0x0000009ec4c47221 */ /* 0x000fc60000000100 */
[----:B------:R-:W-:Y:S01]  /*16f0*/  FADD R189, -R176, R156 ;  /* 0x0000009cb0bd7221 */ /* 0x000fe20000000100 */
[----:B------:R-:W-:Y:S01]  /*1700*/  FFMA R196, R190, R196, R227 ;  /* 0x000000c4bec47223 */ /* 0x000fe200000000e3 */
[----:B------:R-:W-:Y:S02]  /*1710*/  FADD R208, -R176, R157 ;  /* 0x0000009db0d07221 */ /* 0x000fe40000000100 */
[----:B------:R-:W-:Y:S02]  /*1720*/  FFMA R198, R189, 0.011627906933426856995, R176 ;  /* 0x3c3e82fabdc67823 */ /* 0x000fe400000000b0 */
[----:B------:R-:W-:Y:S02]  /*1730*/  FFMA R196, R181, R208, R196 ;  /* 0x000000d0b5c47223 */ /* 0x000fe400000000c4 */
[----:B------:R-:W-:-:S04]  /*1740*/  FADD R11, -R198, R155 ;  /* 0x0000009bc60b7221 */ /* 0x000fc80000000100 */
        /* <DEDUP_REMOVED lines=19> */
[----:B------:R-:W-:Y:S01]  /*1880*/  FFMA R201, R187, R201, R188 ;  /* 0x000000c9bbc97223 */ /* 0x000fe200000000bc */
[----:B------:R-:W-:Y:S02]  /*1890*/  FADD R188, -R179, R151 ;  /* 0x00000097b3bc7221 */ /* 0x000fe40000000100 */
[----:B------:R-:W-:Y:S02]  /*18a0*/  FFMA R199, R12, 0.010869565419852733612, R179 ;  /* 0x3c3216430cc77823 */ /* 0x000fe400000000b3 */
[----:B------:R-:W-:Y:S02]  /*18b0*/  FFMA R201, R174, R188, R201 ;  /* 0x000000bcaec97223 */ /* 0x000fe400000000c9 */
[----:B------:R-:W-:-:S04]  /*18c0*/  FADD R186, -R199, R149 ;  /* 0x00000095c7ba7221 */ /* 0x000fc80000000100 */
[----:B------:R-:W-:Y:S01]  /*18d0*/  FFMA R197, R186, 0.01075268816202878952, R199 ;  /* 0x3c302c0bbac57823 */ /* 0x000fe200000000c7 */
[----:B------:R-:W-:-:S03]  /*18e0*/  FADD R199, -R199, R150 ;  /* 0x00000096c7c77221 */ /* 0x000fc60000000100 */
[----:B------:R-:W-:Y:S01]  /*18f0*/  FADD R178, -R197, R148 ;  /* 0x00000094c5b27221 */ /* 0x000fe20000000100 */
[----:B------:R-:W-:-:S03]  /*1900*/  FFMA R199, R12, R199, R201 ;  /* 0x000000c70cc77223 */ /* 0x000fc600000000c9 */
[----:B------:R-:W-:Y:S01]  /*1910*/  FFMA R170, R178, 0.010638297535479068756, R197 ;  /* 0x3c2e4c41b2aa7823 */ /* 0x000fe200000000c5 */
[----:B------:R-:W-:-:S03]  /*1920*/  FADD R197, -R197, R149 ;  /* 0x00000095c5c57221 */ /* 0x000fc60000000100 */
[----:B------:R-:W-:Y:S01]  /*1930*/  FADD R195, -R170, R147 ;  /* 0x00000093aac37221 */ /* 0x000fe20000000100 */
[----:B------:R-:W-:Y:S01]  /*1940*/  FFMA R199, R186, R197, R199 ;  /* 0x000000c5bac77223 */ /* 0x000fe200000000c7 */
[----:B------:R-:W-:Y:S02]  /*1950*/  FADD R186, -R170, R148 ;  /* 0x00000094aaba7221 */ /* 0x000fe40000000100 */
[----:B------:R-:W-:Y:S02]  /*1960*/  FFMA R184, R195, 0.010526316240429878235, R170 ;  /* 0x3c2c7692c3b87823 */ /* 0x000fe400000000aa */
[----:B------:R-:W-:Y:S02]  /*1970*/  FFMA R186, R178, R186, R199 ;  /* 0x000000bab2ba7223 */ /* 0x000fe400000000c7 */
[----:B------:R-:W-:-:S04]  /*1980*/  FADD R173, -R184, R146 ;  /* 0x00000092b8ad7221 */ /* 0x000fc80000000100 */
[----:B------:R-:W-:Y:S01]  /*1990*/  FFMA R15, R173, 0.010416666977107524872, R184 ;  /* 0x3c2aaaabad0f7823 */ /* 0x000fe200000000b8 */
[----:B------:R-:W-:-:S03]  /*19a0*/  FADD R184, -R184, R147 ;  /* 0x00000093b8b87221 */ /* 0x000fc60000000100 */
[----:B------:R-:W-:Y:S01]  /*19b0*/  FADD R194, -R15, R145 ;  /* 0x000000910fc27221 */ /* 0x000fe20000000100 */
[----:B------:R-:W-:Y:S01]  /*19c0*/  FFMA R184, R195, R184, R186 ;  /* 0x000000b8c3b87223 */ /* 0x000fe200000000ba */
[----:B------:R-:W-:Y:S02]  /*19d0*/  FADD R178, -R15, R146 ;  /* 0x000000920fb27221 */ /* 0x000fe40000000100 */
[----:B------:R-:W-:Y:S02]  /*19e0*/  FFMA R177, R194, 0.010309278033673763275, R15 ;  /* 0x3c28e83fc2b17823 */ /* 0x000fe4000000000f */
[----:B------:R-:W-:Y:S02]  /*19f0*/  FFMA R195, R173, R178, R184 ;  /* 0x000000b2adc37223 */ /* 0x000fe400000000b8 */
[----:B------:R-:W-:-:S04]  /*1a00*/  FADD R182, -R177, R144 ;  /* 0x00000090b1b67221 */ /* 0x000fc80000000100 */
        /* <DEDUP_REMOVED lines=11> */
[----:B------:R-:W-:Y:S01]  /*1ac0*/  FFMA R192, R202, R192, R185 ;  /* 0x000000c0cac07223 */ /* 0x000fe200000000b9 */
[----:B------:R-:W-:Y:S02]  /*1ad0*/  FADD R185, -R0, R142 ;  /* 0x0000008e00b97221 */ /* 0x000fe40000000100 */
[----:B------:R-:W-:Y:S02]  /*1ae0*/  FFMA R172, R193, 0.0099009899422526359558, R0 ;  /* 0x3c2237c3c1ac7823 */ /* 0x000fe40000000000 */
[----:B------:R-:W-:Y:S02]  /*1af0*/  FFMA R192, R175, R185, R192 ;  /* 0x000000b9afc07223 */ /* 0x000fe400000000c0 */
[----:B------:R-:W-:-:S04]  /*1b00*/  FADD R183, -R172, R140 ;  /* 0x0000008cacb77221 */ /* 0x000fc80000000100 */
        /* <DEDUP_REMOVED lines=30> */
[C---:B------:R-:W-:Y:S01]  /*1cf0*/  FADD R218, -R171.reuse, R132 ;  /* 0x00000084abda7221 */ /* 0x040fe20000000100 */
[----:B------:R-:W-:Y:S01]  /*1d00*/  FFMA R210, R216, R210, R211 ;  /* 0x000000d2d8d27223 */ /* 0x000fe200000000d3 */
[----:B------:R-:W-:Y:S02]  /*1d10*/  FADD R198, -R171, R133 ;  /* 0x00000085abc67221 */ /* 0x000fe40000000100 */
[----:B------:R-:W-:Y:S02]  /*1d20*/  FFMA R13, R218, 0.0090909088030457496643, R171 ;  /* 0x3c14f209da0d7823 */ /* 0x000fe400000000ab */
[----:B------:R-:W-:Y:S02]  /*1d30*/  FFMA R217, R217, R198, R210 ;  /* 0x000000c6d9d97223 */ /* 0x000fe400000000d2 */
[----:B------:R-:W-:-:S04]  /*1d40*/  FADD R190, -R13, R131 ;  /* 0x000000830dbe7221 */ /* 0x000fc80000000100 */
[----:B------:R-:W-:Y:S01]  /*1d50*/  FFMA R176, R190, 0.0090090092271566390991, R13 ;  /* 0x3c139a86beb07823 */ /* 0x000fe2000000000d */
[----:B------:R-:W-:-:S03]  /*1d60*/  FADD R13, -R13, R132 ;  /* 0x000000840d0d7221 */ /* 0x000fc60000000100 */
[----:B------:R-:W-:Y:S01]  /*1d70*/  FADD R181, -R176, R130 ;  /* 0x00000082b0b57221 */ /* 0x000fe20000000100 */
[----:B------:R-:W-:-:S03]  /*1d80*/  FFMA R217, R218, R13, R217 ;  /* 0x0000000ddad97223 */ /* 0x000fc600000000d9 */
[----:B------:R-:W-:Y:S01]  /*1d90*/  FFMA R189, R181, 0.0089285718277096748352, R176 ;  /* 0x3c124925b5bd7823 */ /* 0x000fe200000000b0 */
[----:B------:R-:W-:-:S03]  /*1da0*/  FADD R176, -R176, R131 ;  /* 0x00000083b0b07221 */ /* 0x000fc60000000100 */
[C---:B------:R-:W-:Y:S01]  /*1db0*/  FADD R196, -R189.reuse, R129 ;  /* 0x00000081bdc47221 */ /* 0x040fe20000000100 */
[----:B------:R-:W-:Y:S01]  /*1dc0*/  FFMA R190, R190, R176, R217 ;  /* 0x000000b0bebe7223 */ /* 0x000fe200000000d9 */
[----:B------:R-:W-:Y:S02]  /*1dd0*/  FADD R200, -R189, R130 ;  /* 0x00000082bdc87221 */ /* 0x000fe40000000100 */
[----:B------:R-:W-:Y:S02]  /*1de0*/  FFMA R11, R196, 0.0088495574891567230225, R189 ;  /* 0x3c10fdbcc40b7823 */ /* 0x000fe400000000bd */
[----:B------:R-:W-:Y:S02]  /*1df0*/  FFMA R181, R181, R200, R190 ;  /* 0x000000c8b5b57223 */ /* 0x000fe400000000be */
[----:B------:R-:W-:-:S04]  /*1e00*/  FADD R14, -R11, R128 ;  /* 0x000000800b0e7221 */ /* 0x000fc80000000100 */
        /* <DEDUP_REMOVED lines=19> */
[----:B------:R-:W-:-:S03]  /*1f40*/  FFMA R12, R197, R170, R12 ;  /* 0x000000aac50c7223 */ /* 0x000fc6000000000c */
[----:B------:R-:W-:Y:S01]  /*1f50*/  FFMA R173, R178, 0.0084033617749810218811, R15 ;  /* 0x3c09ae41b2ad7823 */ /* 0x000fe2000000000f */
[----:B------:R-:W-:-:S03]  /*1f60*/  FADD R15, -R15, R122 ;  /* 0x0000007a0f0f7221 */ /* 0x000fc60000000100 */
[----:B------:R-:W-:Y:S01]  /*1f70*/  FADD R184, -R173, R120 ;  /* 0x00000078adb87221 */ /* 0x000fe20000000100 */
[----:B------:R-:W-:-:S03]  /*1f80*/  FFMA R15, R199, R15, R12 ;  /* 0x0000000fc70f7223 */ /* 0x000fc6000000000c */
[----:B------:R-:W-:Y:S01]  /*1f90*/  FFMA R177, R184, 0.0083333337679505348206, R173 ;  /* 0x3c088889b8b17823 */ /* 0x000fe200000000ad */
[----:B------:R-:W-:-:S03]  /*1fa0*/  FADD R173, -R173, R121 ;  /* 0x00000079adad7221 */ /* 0x000fc60000000100 */
[----:B------:R-:W-:Y:S01]  /*1fb0*/  FADD R182, -R177, R119 ;  /* 0x00000077b1b67221 */ /* 0x000fe20000000100 */
[----:B------:R-:W-:-:S03]  /*1fc0*/  FFMA R15, R178, R173, R15 ;  /* 0x000000adb20f7223 */ /* 0x000fc6000000000f */
[----:B------:R-:W-:Y:S01]  /*1fd0*/  FFMA R0, R182, 0.0082644624635577201843, R177 ;  /* 0x3c0767abb6007823 */ /* 0x000fe200000000b1 */
[----:B------:R-:W-:-:S03]  /*1fe0*/  FADD R177, -R177, R120 ;  /* 0x00000078b1b17221 */ /* 0x000fc60000000100 */
[----:B------:R-:W-:Y:S01]  /*1ff0*/  FADD R175, -R0, R118 ;  /* 0x0000007600af7221 */ /* 0x000fe20000000100 */
[----:B------:R-:W-:-:S03]  /*2000*/  FFMA R15, R184, R177, R15 ;  /* 0x000000b1b80f7223 */ /* 0x000fc6000000000f */
[----:B------:R-:W-:Y:S01]  /*2010*/  FFMA R172, R175, 0.0081967208534479141235, R0 ;  /* 0x3c064b8aafac7823 */ /* 0x000fe20000000000 */
[----:B------:R-:W-:-:S03]  /*2020*/  FADD R0, -R0, R119 ;  /* 0x0000007700007221 */ /* 0x000fc60000000100 */
[----:B------:R-:W-:Y:S01]  /*2030*/  FADD R183, -R172, R117 ;  /* 0x00000075acb77221 */ /* 0x000fe20000000100 */
[----:B------:R-:W-:-:S03]  /*2040*/  FFMA R0, R182, R0, R15 ;  /* 0x00000000b6007223 */ /* 0x000fc6000000000f */
[----:B------:R-:W-:Y:S01]  /*2050*/  FFMA R185, R183, 0.0081300809979438781738, R172 ;  /* 0x3c053408b7b97823 */ /* 0x000fe200000000ac */
[----:B------:R-:W-:-:S03]  /*2060*/  FADD R172, -R172, R118 ;  /* 0x00000076acac7221 */ /* 0x000fc60000000100 */
[----:B------:R-:W-:Y:S01]  /*2070*/  FADD R186, -R185, R116 ;  /* 0x00000074b9ba7221 */ /* 0x000fe20000000100 */
[----:B------:R-:W-:-:S03]  /*2080*/  FFMA R0, R175, R172, R0 ;  /* 0x000000acaf007223 */ /* 0x000fc60000000000 */
[----:B------:R-:W-:Y:S01]  /*2090*/  FFMA R188, R186, 0.0080645158886909484863, R185 ;  /* 0x3c042108babc7823 */ /* 0x000fe200000000b9 */
[----:B------:R-:W-:-:S03]  /*20a0*/  FADD R185, -R185, R117 ;  /* 0x00000075b9b97221 */ /* 0x000fc60000000100 */
[----:B------:R-:W-:Y:S01]  /*20b0*/  FADD R191, -R188, R115 ;  /* 0x00000073bcbf7221 */ /* 0x000fe20000000100 */
[----:B------:R-:W-:-:S03]  /*20c0*/  FFMA R185, R183, R185, R0 ;  /* 0x000000b9b7b97223 */ /* 0x000fc60000000000 */
[----:B------:R-:W-:Y:S01]  /*20d0*/  FFMA R192, R191, 0.0080000003799796104431, R188 ;  /* 0x3c03126fbfc07823 */ /* 0x000fe200000000bc */
[----:B------:R-:W-:-:S03]  /*20e0*/  FADD R188, -R188, R116 ;  /* 0x00000074bcbc7221 */ /* 0x000fc60000000100 */
[----:B------:R-:W-:Y:S01]  /*20f0*/  FADD R193, -R192, R114 ;  /* 0x00000072c0c17221 */ /* 0x000fe20000000100 */
[----:B------:R-:W-:-:S03]  /*2100*/  FFMA R188, R186, R188, R185 ;  /* 0x000000bcbabc7223 */ /* 0x000fc600000000b9 */
[----:B------:R-:W-:Y:S01]  /*2110*/  FFMA R194, R193, 0.0079365083947777748108, R192 ;  /* 0x3c020821c1c27823 */ /* 0x000fe200000000c0 */
[----:B------:R-:W-:-:S03]  /*2120*/  FADD R192, -R192, R115 ;  /* 0x00000073c0c07221 */ /* 0x000fc60000000100 */
[----:B------:R-:W-:Y:S01]  /*2130*/  FADD R195, -R194, R113 ;  /* 0x00000071c2c37221 */ /* 0x000fe20000000100 */
[----:B------:R-:W-:-:S03]  /*2140*/  FFMA R188, R191, R192, R188 ;  /* 0x000000c0bfbc7223 */ /* 0x000fc600000000bc */
[----:B------:R-:W-:Y:S01]  /*2150*/  FFMA R171, R195, 0.0078740157186985015869, R194 ;  /* 0x3c010204c3ab7823 */ /* 0x000fe200000000c2 */
[----:B------:R-:W-:-:S03]  /*2160*/  FADD R194, -R194, R114 ;  /* 0x00000072c2c27221 */ /* 0x000fc60000000100 */
[----:B------:R-:W-:Y:S01]  /*2170*/  FADD R198, -R171, R112 ;  /* 0x00000070abc67221 */ /* 0x000fe20000000100 */
[----:B------:R-:W-:-:S03]  /*2180*/  FFMA R188, R193, R194, R188 ;  /* 0x000000c2c1bc7223 */ /* 0x000fc600000000bc */
[----:B------:R-:W-:Y:S01]  /*2190*/  FFMA R13, R198, 0.0078125, R171 ;  /* 0x3c000000c60d7823 */ /* 0x000fe200000000ab */
[----:B------:R-:W-:-:S03]  /*21a0*/  FADD R171, -R171, R113 ;  /* 0x00000071abab7221 */ /* 0x000fc60000000100 */
[----:B------:R-:W-:Y:S01]  /*21b0*/  FADD R176, -R13, R111 ;  /* 0x0000006f0db07221 */ /* 0x000fe20000000100 */
[----:B------:R-:W-:-:S03]  /*21c0*/  FFMA R171, R195, R171, R188 ;  /* 0x000000abc3ab7223 */ /* 0x000fc600000000bc */
[----:B------:R-:W-:Y:S01]  /*21d0*/  FFMA R189, R176, 0.0077519379556179046631, R13 ;  /* 0x3bfe03f8b0bd7823 */ /* 0x000fe2000000000d */
[----:B------:R-:W-:-:S03]  /*21e0*/  FADD R13, -R13, R112 ;  /* 0x000000700d0d7221 */ /* 0x000fc60000000100 */
[----:B------:R-:W-:Y:S01]  /*21f0*/  FADD R190, -R189, R110 ;  /* 0x0000006ebdbe7221 */ /* 0x000fe20000000100 */
[----:B------:R-:W-:-:S03]  /*2200*/  FFMA R13, R198, R13, R171 ;  /* 0x0000000dc60d7223 */ /* 0x000fc600000000ab */
[----:B------:R-:W-:Y:S01]  /*2210*/  FFMA R181, R190, 0.0076923076994717121124, R189 ;  /* 0x3bfc0fc1beb57823 */ /* 0x000fe200000000bd */
[----:B------:R-:W-:-:S03]  /*2220*/  FADD R189, -R189, R111 ;  /* 0x0000006fbdbd7221 */ /* 0x000fc60000000100 */
[----:B------:R-:W-:Y:S01]  /*2230*/  FADD R14, -R181, R109 ;  /* 0x0000006db50e7221 */ /* 0x000fe20000000100 */
[----:B------:R-:W-:-:S03]  /*2240*/  FFMA R13, R176, R189, R13 ;  /* 0x000000bdb00d7223 */ /* 0x000fc6000000000d */
[----:B------:R-:W-:Y:S01]  /*2250*/  FFMA R11, R14, 0.007633587811142206192, R181 ;  /* 0x3bfa232d0e0b7823 */ /* 0x000fe200000000b5 */
[----:B------:R-:W-:-:S03]  /*2260*/  FADD R181, -R181, R110 ;  /* 0x0000006eb5b57221 */ /* 0x000fc60000000100 */
[----:B------:R-:W-:Y:S01]  /*2270*/  FADD R180, -R11, R108 ;  /* 0x0000006c0bb47221 */ /* 0x000fe20000000100 */
[----:B------:R-:W-:-:S03]  /*2280*/  FFMA R13, R190, R181, R13 ;  /* 0x000000b5be0d7223 */ /* 0x000fc6000000000d */
[----:B------:R-:W-:Y:S01]  /*2290*/  FFMA R174, R180, 0.0075757578015327453613, R11 ;  /* 0x3bf83e10b4ae7823 */ /* 0x000fe2000000000b */
[----:B------:R-:W-:-:S03]  /*22a0*/  FADD R11, -R11, R109 ;  /* 0x0000006d0b0b7221 */ /* 0x000fc60000000100 */
[----:B------:R-:W-:Y:S01]  /*22b0*/  FADD R170, -R174, R107 ;  /* 0x0000006baeaa7221 */ /* 0x000fe20000000100 */
[----:B------:R-:W-:-:S03]  /*22c0*/  FFMA R11, R14, R11, R13 ;  /* 0x0000000b0e0b7223 */ /* 0x000fc6000000000d */
[----:B------:R-:W-:Y:S01]  /*22d0*/  FFMA R179, R170, 0.0075187971815466880798, R174 ;  /* 0x3bf6603eaab37823 */ /* 0x000fe200000000ae */
[----:B------:R-:W-:-:S03]  /*22e0*/  FADD R174, -R174, R108 ;  /* 0x0000006caeae7221 */ /* 0x000fc60000000100 */
[----:B------:R-:W-:Y:S01]  /*22f0*/  FADD R12, -R179, R106 ;  /* 0x0000006ab30c7221 */ /* 0x000fe20000000100 */
[----:B------:R-:W-:-:S03]  /*2300*/  FFMA R11, R180, R174, R11 ;  /* 0x000000aeb40b7223 */ /* 0x000fc6000000000b */
[----:B------:R-:W-:Y:S01]  /*2310*/  FFMA R173, R12, 0.0074626863934099674225, R179 ;  /* 0x3bf4898d0cad7823 */ /* 0x000fe200000000b3 */
[----:B------:R-:W-:-:S03]  /*2320*/  FADD R179, -R179, R107 ;  /* 0x0000006bb3b37221 */ /* 0x000fc60000000100 */
[----:B------:R-:W-:Y:S01]  /*2330*/  FADD R178, -R173, R105 ;  /* 0x00000069adb27221 */ /* 0x000fe20000000100 */
[----:B------:R-:W-:-:S03]  /*2340*/  FFMA R11, R170, R179, R11 ;  /* 0x000000b3aa0b7223 */ /* 0x000fc6000000000b */
[----:B------:R-:W-:Y:S01]  /*2350*/  FFMA R177, R178, 0.0074074072763323783875, R173 ;  /* 0x3bf2b9d6b2b17823 */ /* 0x000fe200000000ad */
[----:B------:R-:W-:-:S03]  /*2360*/  FADD R173, -R173, R106 ;  /* 0x0000006aadad7221 */ /* 0x000fc60000000100 */
[----:B------:R-:W-:Y:S01]  /*2370*/  FADD R182, -R177, R104 ;  /* 0x00000068b1b67221 */ /* 0x000fe20000000100 */
[----:B------:R-:W-:-:S03]  /*2380*/  FFMA R11, R12, R173, R11 ;  /* 0x000000ad0c0b7223 */ /* 0x000fc6000000000b */
[----:B------:R-:W-:Y:S01]  /*2390*/  FFMA R15, R182, 0.0073529412038624286652, R177 ;  /* 0x3bf0f0f1b60f7823 */ /* 0x000fe200000000b1 */
[----:B------:R-:W-:-:S03]  /*23a0*/  FADD R177, -R177, R105 ;  /* 0x00000069b1b17221 */ /* 0x000fc60000000100 */
[----:B------:R-:W-:Y:S01]  /*23b0*/  FADD R0, -R15, R103 ;  /* 0x000000670f007221 */ /* 0x000fe20000000100 */
[----:B------:R-:W-:-:S03]  /*23c0*/  FFMA R11, R178, R177, R11 ;  /* 0x000000b1b20b7223 */ /* 0x000fc6000000000b */
[----:B------:R-:W-:Y:S01]  /*23d0*/  FFMA R172, R0, 0.0072992700152099132538, R15 ;  /* 0x3bef2eb700ac7823 */ /* 0x000fe2000000000f */
[----:B------:R-:W-:-:S03]  /*23e0*/  FADD R15, -R15, R104 ;  /* 0x000000680f0f7221 */ /* 0x000fc60000000100 */
[----:B------:R-:W-:Y:S01]  /*23f0*/  FADD R175, -R172, R102 ;  /* 0x00000066acaf7221 */ /* 0x000fe20000000100 */
[----:B------:R-:W-:-:S03]  /*2400*/  FFMA R11, R182, R15, R11 ;  /* 0x0000000fb60b7223 */ /* 0x000fc6000000000b */
[----:B------:R-:W-:Y:S01]  /*2410*/  FFMA R183, R175, 0.0072463769465684890747, R172 ;  /* 0x3bed7304afb77823 */ /* 0x000fe200000000ac */
[----:B------:R-:W-:-:S03]  /*2420*/  FADD R172, -R172, R103 ;  /* 0x00000067acac7221 */ /* 0x000fc60000000100 */
[C---:B------:R-:W-:Y:S01]  /*2430*/  FADD R184, -R183.reuse, R101 ;  /* 0x00000065b7b87221 */ /* 0x040fe20000000100 */
[----:B------:R-:W-:Y:S01]  /*2440*/  FFMA R11, R0, R172, R11 ;  /* 0x000000ac000b7223 */ /* 0x000fe2000000000b */
[----:B------:R-:W-:Y:S02]  /*2450*/  FADD R0, -R183, R102 ;  /* 0x00000066b7007221 */ /* 0x000fe40000000100 */
[----:B------:R-:W-:Y:S02]  /*2460*/  FFMA R185, R184, 0.0071942447684705257416, R183 ;  /* 0x3bebbdb3b8b97823 */ /* 0x000fe400000000b7 */
[----:B------:R-:W-:Y:S02]  /*2470*/  FFMA R0, R175, R0, R11 ;  /* 0x00000000af007223 */ /* 0x000fe4000000000b */
[----:B------:R-:W-:-:S04]  /*2480*/  FADD R186, -R185, R100 ;  /* 0x00000064b9ba7221 */ /* 0x000fc80000000100 */
[----:B------:R-:W-:Y:S01]  /*2490*/  FFMA R171, R186, 0.0071428571827709674835, R185 ;  /* 0x3bea0ea1baab7823 */ /* 0x000fe200000000b9 */
[----:B------:R-:W-:-:S03]  /*24a0*/  FADD R185, -R185, R101 ;  /* 0x00000065b9b97221 */ /* 0x000fc60000000100 */
[----:B------:R-:W-:Y:S01]  /*24b0*/  FADD R176, -R171, R99 ;  /* 0x00000063abb07221 */ /* 0x000fe20000000100 */
[----:B------:R-:W-:-:S03]  /*24c0*/  FFMA R0, R184, R185, R0 ;  /* 0x000000b9b8007223 */ /* 0x000fc60000000000 */
[----:B------:R-:W-:Y:S01]  /*24d0*/  FFMA R187, R176, 0.0070921983569860458374, R171 ;  /* 0x3be865acb0bb7823 */ /* 0x000fe200000000ab */
[----:B------:R-:W-:-:S03]  /*24e0*/  FADD R171, -R171, R100 ;  /* 0x00000064abab7221 */ /* 0x000fc60000000100 */
[----:B------:R-:W-:Y:S01]  /*24f0*/  FADD R181, -R187, R98 ;  /* 0x00000062bbb57221 */ /* 0x000fe20000000100 */
[----:B------:R-:W-:-:S03]  /*2500*/  FFMA R0, R186, R171, R0 ;  /* 0x000000abba007223 */ /* 0x000fc60000000000 */
[----:B------:R-:W-:Y:S01]  /*2510*/  FFMA R13, R181, 0.0070422533899545669556, R187 ;  /* 0x3be6c2b4b50d7823 */ /* 0x000fe200000000bb */
[----:B------:R-:W-:-:S03]  /*2520*/  FADD R187, -R187, R99 ;  /* 0x00000063bbbb7221 */ /* 0x000fc60000000100 */
[----:B------:R-:W-:Y:S01]  /*2530*/  FADD R14, -R13, R97 ;  /* 0x000000610d0e7221 */ /* 0x000fe20000000100 */
[----:B------:R-:W-:-:S03]  /*2540*/  FFMA R0, R176, R187, R0 ;  /* 0x000000bbb0007223 */ /* 0x000fc60000000000 */
[----:B------:R-:W-:Y:S01]  /*2550*/  FFMA R174, R14, 0.0069930069148540496826, R13 ;  /* 0x3be525980eae7823 */ /* 0x000fe2000000000d */
[----:B------:R-:W-:-:S03]  /*2560*/  FADD R13, -R13, R98 ;  /* 0x000000620d0d7221 */ /* 0x000fc60000000100 */
[C---:B------:R-:W-:Y:S01]  /*2570*/  FADD R179, -R174.reuse, R96 ;  /* 0x00000060aeb37221 */ /* 0x040fe20000000100 */
[----:B------:R-:W-:Y:S01]  /*2580*/  FFMA R0, R181, R13, R0 ;  /* 0x0000000db5007223 */ /* 0x000fe20000000000 */
[----:B------:R-:W-:Y:S02]  /*2590*/  FADD R11, -R174, R97 ;  /* 0x00000061ae0b7221 */ /* 0x000fe40000000100 */
[----:B------:R-:W-:Y:S02]  /*25a0*/  FFMA R12, R179, 0.0069444444961845874786, R174 ;  /* 0x3be38e39b30c7823 */ /* 0x000fe400000000ae */
[----:B------:R-:W-:Y:S02]  /*25b0*/  FFMA R0, R14, R11, R0 ;  /* 0x0000000b0e007223 */ /* 0x000fe40000000000 */
[----:B------:R-:W-:-:S04]  /*25c0*/  FADD R173, -R12, R95 ;  /* 0x0000005f0cad7221 */ /* 0x000fc80000000100 */
[----:B------:R-:W-:Y:S01]  /*25d0*/  FFMA R170, R173, 0.0068965516984462738037, R12 ;  /* 0x3be1fc78adaa7823 */ /* 0x000fe2000000000c */
[----:B------:R-:W-:-:S03]  /*25e0*/  FADD R12, -R12, R96 ;  /* 0x000000600c0c7221 */ /* 0x000fc60000000100 */
[----:B------:R-:W-:Y:S01]  /*25f0*/  FADD R15, -R170, R94 ;  /* 0x0000005eaa0f7221 */ /* 0x000fe20000000100 */
[----:B------:R-:W-:-:S03]  /*2600*/  FFMA R0, R179, R12, R0 ;  /* 0x0000000cb3007223 */ /* 0x000fc60000000000 */
[----:B------:R-:W-:Y:S01]  /*2610*/  FFMA R172, R15, 0.0068493150174617767334, R170 ;  /* 0x3be070380fac7823 */ /* 0x000fe200000000aa */
[----:B------:R-:W-:-:S03]  /*2620*/  FADD R170, -R170, R95 ;  /* 0x0000005faaaa7221 */ /* 0x000fc60000000100 */
[----:B------:R-:W-:Y:S01]  /*2630*/  FADD R175, -R172, R93 ;  /* 0x0000005dacaf7221 */ /* 0x000fe20000000100 */
[----:B------:R-:W-:-:S03]  /*2640*/  FFMA R0, R173, R170, R0 ;  /* 0x000000aaad007223 */ /* 0x000fc60000000000 */
[----:B------:R-:W-:Y:S01]  /*2650*/  FFMA R177, R175, 0.0068027209490537643433, R172 ;  /* 0x3bdee95cafb17823 */ /* 0x000fe200000000ac */
[----:B------:R-:W-:-:S03]  /*2660*/  FADD R172, -R172, R94 ;  /* 0x0000005eacac7221 */ /* 0x000fc60000000100 */
[----:B------:R-:W-:Y:S01]  /*2670*/  FADD R178, -R177, R92 ;  /* 0x0000005cb1b27221 */ /* 0x000fe20000000100 */
[----:B------:R-:W-:-:S03]  /*2680*/  FFMA R0, R15, R172, R0 ;  /* 0x000000ac0f007223 */ /* 0x000fc60000000000 */
[----:B------:R-:W-:Y:S01]  /*2690*/  FFMA R171, R178, 0.0067567569203674793243, R177 ;  /* 0x3bdd67c9b2ab7823 */ /* 0x000fe200000000b1 */
[----:B------:R-:W-:-:S03]  /*26a0*/  FADD R177, -R177, R93 ;  /* 0x0000005db1b17221 */ /* 0x000fc60000000100 */
[----:B------:R-:W-:Y:S01]  /*26b0*/  FADD R176, -R171, R91 ;  /* 0x0000005babb07221 */ /* 0x000fe20000000100 */
[----:B------:R-:W-:-:S03]  /*26c0*/  FFMA R0, R175, R177, R0 ;  /* 0x000000b1af007223 */ /* 0x000fc60000000000 */
[----:B------:R-:W-:Y:S01]  /*26d0*/  FFMA R180, R176, 0.0067114094272255897522, R171 ;  /* 0x3bdbeb62b0b47823 */ /* 0x000fe200000000ab */
[----:B------:R-:W-:-:S03]  /*26e0*/  FADD R171, -R171, R92 ;  /* 0x0000005cabab7221 */ /* 0x000fc60000000100 */
[----:B------:R-:W-:Y:S01]  /*26f0*/  FADD R13, -R180, R90 ;  /* 0x0000005ab40d7221 */ /* 0x000fe20000000100 */
[----:B------:R-:W-:Y:S01]  /*2700*/  FFMA R0, R178, R171, R0 ;  /* 0x000000abb2007223 */ /* 0x000fe20000000000 */
[----:B------:R-:W-:Y:S02]  /*2710*/  FADD R11, -R180, R91 ;  /* 0x0000005bb40b7221 */ /* 0x000fe40000000100 */
[----:B------:R-:W-:Y:S02]  /*2720*/  FFMA R14, R13, 0.0066666668280959129333, R180 ;  /* 0x3bda740e0d0e7823 */ /* 0x000fe400000000b4 */
[----:B------:R-:W-:Y:S02]  /*2730*/  FFMA R0, R176, R11, R0 ;  /* 0x0000000bb0007223 */ /* 0x000fe40000000000 */
[----:B------:R-:W-:-:S04]  /*2740*/  FADD R179, -R14, R89 ;  /* 0x000000590eb37221 */ /* 0x000fc80000000100 */
[----:B------:R-:W-:Y:S01]  /*2750*/  FFMA R12, R179, 0.0066225165501236915588, R14 ;  /* 0x3bd901b2b30c7823 */ /* 0x000fe2000000000e */
[----:B------:R-:W-:-:S03]  /*2760*/  FADD R14, -R14, R90 ;  /* 0x0000005a0e0e7221 */ /* 0x000fc60000000100 */
[----:B------:R-:W-:Y:S01]  /*2770*/  FADD R173, -R12, R88 ;  /* 0x000000580cad7221 */ /* 0x000fe20000000100 */
[----:B------:R-:W-:-:S03]  /*2780*/  FFMA R0, R13, R14, R0 ;  /* 0x0000000e0d007223 */ /* 0x000fc60000000000 */
[----:B------:R-:W-:Y:S01]  /*2790*/  FFMA R15, R173, 0.0065789474174380302429, R12 ;  /* 0x3bd79436ad0f7823 */ /* 0x000fe2000000000c */
[----:B------:R-:W-:-:S03]  /*27a0*/  FADD R12, -R12, R89 ;  /* 0x000000590c0c7221 */ /* 0x000fc60000000100 */
[----:B------:R-:W-:Y:S01]  /*27b0*/  FADD R170, -R15, R87 ;  /* 0x000000570faa7221 */ /* 0x000fe20000000100 */
[----:B------:R-:W-:-:S03]  /*27c0*/  FFMA R0, R179, R12, R0 ;  /* 0x0000000cb3007223 */ /* 0x000fc60000000000 */
[----:B------:R-:W-:Y:S01]  /*27d0*/  FFMA R172, R170, 0.0065359477885067462921, R15 ;  /* 0x3bd62b81aaac7823 */ /* 0x000fe2000000000f */
[----:B------:R-:W-:-:S03]  /*27e0*/  FADD R15, -R15, R88 ;  /* 0x000000580f0f7221 */ /* 0x000fc60000000100 */
[C---:B------:R-:W-:Y:S01]  /*27f0*/  FADD R171, -R172.reuse, R86 ;  /* 0x00000056acab7221 */ /* 0x040fe20000000100 */
[----:B------:R-:W-:Y:S01]  /*2800*/  FFMA R0, R173, R15, R0 ;  /* 0x0000000fad007223 */ /* 0x000fe20000000000 */
[----:B------:R-:W-:Y:S02]  /*2810*/  FADD R11, -R172, R87 ;  /* 0x00000057ac0b7221 */ /* 0x000fe40000000100 */
[----:B------:R-:W-:Y:S02]  /*2820*/  FFMA R174, R171, 0.0064935064874589443207, R172 ;  /* 0x3bd4c77babae7823 */ /* 0x000fe400000000ac */
[----:B------:R-:W-:Y:S02]  /*2830*/  FFMA R0, R170, R11, R0 ;  /* 0x0000000baa007223 */ /* 0x000fe40000000000 */
[----:B------:R-:W-:-:S04]  /*2840*/  FADD R13, -R174, R85 ;  /* 0x00000055ae0d7221 */ /* 0x000fc80000000100 */
[----:B------:R-:W-:Y:S01]  /*2850*/  FFMA R14, R13, 0.0064516128040850162506, R174 ;  /* 0x3bd3680d0d0e7823 */ /* 0x000fe200000000ae */
[----:B------:R-:W-:-:S03]  /*2860*/  FADD R174, -R174, R86 ;  /* 0x00000056aeae7221 */ /* 0x000fc60000000100 */
[----:B------:R-:W-:Y:S01]  /*2870*/  FADD R175, -R14, R84 ;  /* 0x000000540eaf7221 */ /* 0x000fe20000000100 */
[----:B------:R-:W-:-:S03]  /*2880*/  FFMA R0, R171, R174, R0 ;  /* 0x000000aeab007223 */ /* 0x000fc60000000000 */
[----:B------:R-:W-:Y:S01]  /*2890*/  FFMA R12, R175, 0.0064102564938366413116, R14 ;  /* 0x3bd20d21af0c7823 */ /* 0x000fe2000000000e */
[----:B------:R-:W-:-:S03]  /*28a0*/  FADD R14, -R14, R85 ;  /* 0x000000550e0e7221 */ /* 0x000fc60000000100 */
[----:B------:R-:W-:Y:S01]  /*28b0*/  FADD R11, -R12, R81 ;  /* 0x000000510c0b7221 */ /* 0x000fe20000000100 */
[----:B------:R-:W-:-:S03]  /*28c0*/  FFMA R0, R13, R14, R0 ;  /* 0x0000000e0d007223 */ /* 0x000fc60000000000 */
[----:B------:R-:W-:Y:S01]  /*28d0*/  FFMA R170, R11, 0.0063694268465042114258, R12 ;  /* 0x3bd0b6a00baa7823 */ /* 0x000fe2000000000c */
[----:B------:R-:W-:-:S03]  /*28e0*/  FADD R12, -R12, R84 ;  /* 0x000000540c0c7221 */ /* 0x000fc60000000100 */
[C---:B------:R-:W-:Y:S01]  /*28f0*/  FADD R15, -R170.reuse, R83 ;  /* 0x00000053aa0f7221 */ /* 0x040fe20000000100 */
[----:B------:R-:W-:Y:S01]  /*2900*/  FFMA R0, R175, R12, R0 ;  /* 0x0000000caf007223 */ /* 0x000fe20000000000 */
[----:B------:R-:W-:Y:S02]  /*2910*/  MOV R175, 0x43200000 ;  /* 0x4320000000af7802 */ /* 0x000fe40000000f00 */
[----:B------:R-:W-:Y:S01]  /*2920*/  FFMA R13, R15, 0.0063291140832006931305, R170 ;  /* 0x3bcf64750f0d7823 */ /* 0x000fe200000000aa */
[----:B------:R-:W-:-:S03]  /*2930*/  FADD R170, -R170, R81 ;  /* 0x00000051aaaa7221 */ /* 0x000fc60000000100 */
[----:B------:R-:W-:Y:S01]  /*2940*/  FADD R12, -R13, R80 ;  /* 0x000000500d0c7221 */ /* 0x000fe20000000100 */
[----:B------:R-:W-:Y:S01]  /*2950*/  FFMA R0, R11, R170, R0 ;  /* 0x000000aa0b007223 */ /* 0x000fe20000000000 */
[----:B------:R-:W-:Y:S02]  /*2960*/  HFMA2 R170, -RZ, RZ, 3.5625, 0 ;  /* 0x43200000ffaa7431 */ /* 0x000fe400000001ff */
[----:B------:R-:W-:Y:S01]  /*2970*/  FFMA R171, R12, 0.0062893079593777656555, R13 ;  /* 0x3bce168a0cab7823 */ /* 0x000fe2000000000d */
[----:B------:R-:W-:-:S03]  /*2980*/  FADD R13, -R13, R83 ;  /* 0x000000530d0d7221 */ /* 0x000fc60000000100 */
[----:B------:R-:W-:Y:S01]  /*2990*/  FADD R14, -R171, R82 ;  /* 0x00000052ab0e7221 */ /* 0x000fe20000000100 */
[----:B------:R-:W-:Y:S01]  /*29a0*/  FFMA R0, R15, R13, R0 ;  /* 0x0000000d0f007223 */ /* 0x000fe20000000000 */
[----:B------:R-:W-:Y:S02]  /*29b0*/  FADD R11, -R171, R80 ;  /* 0x00000050ab0b7221 */ /* 0x000fe40000000100 */
[----:B------:R-:W-:Y:S02]  /*29c0*/  FFMA R171, R14, 0.0062500000931322574615, R171 ;  /* 0x3bcccccd0eab7823 */ /* 0x000fe400000000ab */
[----:B------:R-:W-:Y:S02]  /*29d0*/  FFMA R0, R12, R11, R0 ;  /* 0x0000000b0c007223 */ /* 0x000fe40000000000 */
[----:B------:R-:W-:-:S04]  /*29e0*/  FADD R11, -R171, R82 ;  /* 0x00000052ab0b7221 */ /* 0x000fc80000000100 */
[----:B------:R-:W-:Y:S01]  /*29f0*/  FFMA R0, R14, R11, R0 ;  /* 0x0000000b0e007223 */ /* 0x000fe20000000000 */
[----:B------:R-:W-:Y:S06]  /*2a00*/  BRA.DIV UR4, `(.L_x_1286) ;  /* 0x0000001e046c7947 */ /* 0x000fec000b800000 */
[----:B------:R2:W3:Y:S01]  /*2a10*/  SHFL.DOWN PT, R14, R175, 0x10, 0x1f ;  /* 0x0a001f00af0e7f89 */ /* 0x0004e200000e0000 */
[----:B------:R-:W-:-:S03]  /*2a20*/  MOV R173, R0 ;  /* 0x0000000000ad7202 */ /* 0x000fc60000000f00 */
[----:B------:R2:W4:Y:S04]  /*2a30*/  SHFL.DOWN PT, R172, R171, 0x10, 0x1f ;  /* 0x0a001f00abac7f89 */ /* 0x00052800000e0000 */
[----:B------:R2:W5:Y:S02]  /*2a40*/  SHFL.DOWN PT, R174, R0, 0x10, 0x1f ;  /* 0x0a001f0000ae7f89 */ /* 0x00056400000e0000 */
.L_x_1304:
[----:B---3--:R-:W-:-:S13]  /*2a50*/  FSETP.NEU.AND P0, PT, R14, RZ, PT ;  /* 0x000000ff0e00720b */ /* 0x008fda0003f0d000 */
[----:B------:R-:W-:Y:S05]  /*2a60*/  @!P0 BRA `(.L_x_1287) ;  /* 0x0000000000348947 */ /* 0x000fea0003800000 */
[----:B--2---:R-:W-:Y:S01]  /*2a70*/  FADD R0, R14, 160 ;  /* 0x432000000e007421 */ /* 0x004fe20000000000 */
[----:B----4-:R-:W-:-:S04]  /*2a80*/  FADD R172, R172, -R171 ;  /* 0x800000abacac7221 */ /* 0x010fc80000000000 */
[----:B------:R-:W-:Y:S01]  /*2a90*/  FSETP.GEU.AND P0, PT, |R0|, 1.175494350822287508e-38, PT ;  /* 0x008000000000780b */ /* 0x000fe20003f0e200 */
[----:B------:R-:W-:Y:S01]  /*2aa0*/  FMUL R12, R172, R172 ;  /* 0x000000acac0c7220 */ /* 0x000fe20000400000 */
[----:B------:R-:W-:-:S03]  /*2ab0*/  MOV R170, R0 ;  /* 0x0000000000aa7202 */ /* 0x000fc60000000f00 */
[----:B------:R-:W-:-:S08]  /*2ac0*/  FMUL R12, R12, 160 ;  /* 0x432000000c0c7820 */ /* 0x000fd00000400000 */
[----:B------:R-:W-:Y:S01]  /*2ad0*/  @!P0 FMUL R0, R0, 16777216 ;  /* 0x4b80000000008820 */ /* 0x000fe20000400000 */
[----:B------:R-:W-:-:S03]  /*2ae0*/  @!P0 FMUL R14, R14, 16777216 ;  /* 0x4b8000000e0e8820 */ /* 0x000fc60000400000 */
[----:B------:R-:W2:Y:S02]  /*2af0*/  MUFU.RCP R11, R0 ;  /* 0x00000000000b7308 */ /* 0x000ea40000001000 */
[----:B--2---:R-:W-:-:S04]  /*2b00*/  FMUL R11, R11, R14 ;  /* 0x0000000e0b0b7220 */ /* 0x004fc80000400000 */
[C---:B-----5:R-:W-:Y:S01]  /*2b10*/  FFMA R12, R11.reuse, R12, R174 ;  /* 0x0000000c0b0c7223 */ /* 0x060fe200000000ae */
[----:B------:R-:W-:-:S03]  /*2b20*/  FFMA R171, R11, R172, R171 ;  /* 0x000000ac0bab7223 */ /* 0x000fc600000000ab */
[----:B------:R-:W-:-:S07]  /*2b30*/  FADD R173, R173, R12 ;  /* 0x0000000cadad7221 */ /* 0x000fce0000000000 */
.L_x_1287:
[----:B------:R-:W-:-:S03]  /*2b40*/  UMOV UR4, 0xffffffff ;  /* 0xffffffff00047882 */ /* 0x000fc60000000000 */
[----:B------:R-:W-:Y:S05]  /*2b50*/  BRA.DIV UR4, `(.L_x_1288) ;  /* 0x0000001e04787947 */ /* 0x000fea000b800000 */
[----:B--2---:R2:W3:Y:S04]  /*2b60*/  SHFL.DOWN PT, R0, R171, 0x8, 0x1f ;  /* 0x09001f00ab007f89 */ /* 0x0044e800000e0000 */
[----:B----4-:R2:W4:Y:S04]  /*2b70*/  SHFL.DOWN PT, R172, R173, 0x8, 0x1f ;  /* 0x09001f00adac7f89 */ /* 0x01052800000e0000 */
[----:B------:R2:W0:Y:S02]  /*2b80*/  SHFL.DOWN PT, R14, R170, 0x8, 0x1f ;  /* 0x09001f00aa0e7f89 */ /* 0x00042400000e0000 */
.L_x_1309:
[----:B0-----:R-:W-:-:S13]  /*2b90*/  FSETP.NEU.AND P0, PT, R14, RZ, PT ;  /* 0x000000ff0e00720b */ /* 0x001fda0003f0d000 */
        /* <DEDUP_REMOVED lines=12> */
[C---:B----4-:R-:W-:Y:S01]  /*2c60*/  FFMA R172, R13.reuse, R15, R172 ;  /* 0x0000000f0dac7223 */ /* 0x050fe200000000ac */
[----:B------:R-:W-:-:S03]  /*2c70*/  FFMA R171, R13, R0, R171 ;  /* 0x000000000dab7223 */ /* 0x000fc600000000ab */
[----:B------:R-:W-:-:S07]  /*2c80*/  FADD R173, R173, R172 ;  /* 0x000000acadad7221 */ /* 0x000fce0000000000 */
.L_x_1289:
[----:B------:R-:W-:-:S03]  /*2c90*/  UMOV UR4, 0xffffffff ;  /* 0xffffffff00047882 */ /* 0x000fc60000000000 */
[----:B------:R-:W-:Y:S05]  /*2ca0*/  BRA.DIV UR4, `(.L_x_1290) ;  /* 0x0000001e04807947 */ /* 0x000fea000b800000 */
[----:B---3--:R0:W3:Y:S04]  /*2cb0*/  SHFL.DOWN PT, R0, R171, 0x4, 0x1f ;  /* 0x08801f00ab007f89 */ /* 0x0080e800000e0000 */
[----:B----4-:R0:W4:Y:S04]  /*2cc0*/  SHFL.DOWN PT, R172, R173, 0x4, 0x1f ;  /* 0x08801f00adac7f89 */ /* 0x01012800000e0000 */
[----:B------:R0:W0:Y:S02]  /*2cd0*/  SHFL.DOWN PT, R14, R170, 0x4, 0x1f ;  /* 0x08801f00aa0e7f89 */ /* 0x00002400000e0000 */
.L_x_1314:
        /* <DEDUP_REMOVED lines=16> */
.L_x_1291:
[----:B------:R-:W-:-:S03]  /*2de0*/  UMOV UR4, 0xffffffff ;  /* 0xffffffff00047882 */ /* 0x000fc60000000000 */
[----:B------:R-:W-:Y:S05]  /*2df0*/  BRA.DIV UR4, `(.L_x_1292) ;  /* 0x0000001e04887947 */ /* 0x000fea000b800000 */
[----:B---3--:R0:W3:Y:S04]  /*2e00*/  SHFL.DOWN PT, R0, R171, 0x2, 0x1f ;  /* 0x08401f00ab007f89 */ /* 0x0080e800000e0000 */
[----:B----4-:R0:W4:Y:S04]  /*2e10*/  SHFL.DOWN PT, R172, R173, 0x2, 0x1f ;  /* 0x08401f00adac7f89 */ /* 0x01012800000e0000 */
[----:B------:R0:W0:Y:S02]  /*2e20*/  SHFL.DOWN PT, R14, R170, 0x2, 0x1f ;  /* 0x08401f00aa0e7f89 */ /* 0x00002400000e0000 */
.L_x_1319:
        /* <DEDUP_REMOVED lines=16> */
.L_x_1293:
[----:B------:R-:W-:-:S03]  /*2f30*/  UMOV UR4, 0xffffffff ;  /* 0xffffffff00047882 */ /* 0x000fc60000000000 */
[----:B------:R-:W-:Y:S05]  /*2f40*/  BRA.DIV UR4, `(.L_x_1294) ;  /* 0x0000001e04907947 */ /* 0x000fea000b800000 */
[----:B---3--:R0:W3:Y:S04]  /*2f50*/  SHFL.DOWN PT, R0, R171, 0x1, 0x1f ;  /* 0x08201f00ab007f89 */ /* 0x0080e800000e0000 */
[----:B----4-:R0:W4:Y:S04]  /*2f60*/  SHFL.DOWN PT, R172, R173, 0x1, 0x1f ;  /* 0x08201f00adac7f89 */ /* 0x01012800000e0000 */
[----:B------:R0:W0:Y:S02]  /*2f70*/  SHFL.DOWN PT, R14, R170, 0x1, 0x1f ;  /* 0x08201f00aa0e7f89 */ /* 0x00002400000e0000 */
.L_x_1324:
        /* <DEDUP_REMOVED lines=16> */
.L_x_1295:
[----:B------:R-:W-:-:S03]  /*3080*/  UMOV UR4, 0xffffffff ;  /* 0xffffffff00047882 */ /* 0x000fc60000000000 */
[----:B------:R-:W-:Y:S05]  /*3090*/  BRA.DIV UR4, `(.L_x_1296) ;  /* 0x0000001e04987947 */ /* 0x000fea000b800000 */
[----:B---3--:R0:W3:Y:S04]  /*30a0*/  SHFL.IDX PT, R0, R171, RZ, 0x1f ;  /* 0x00001fffab007589 */ /* 0x0080e800000e0000 */
[----:B--2---:R-:W2:Y:S04]  /*30b0*/  SHFL.IDX PT, R173, R173, RZ, 0x1f ;  /* 0x00001fffadad7589 */ /* 0x004ea800000e0000 */
[----:B------:R0:W0:Y:S02]  /*30c0*/  SHFL.IDX PT, R14, R170, RZ, 0x1f ;  /* 0x00001fffaa0e7589 */ /* 0x00002400000e0000 */
.L_x_1329:
[----:B0-----:R-:W-:Y:S01]  /*30d0*/  FSETP.GEU.AND P0, PT, |R14|, 1.175494350822287508e-38, PT ;  /* 0x008000000e00780b */ /* 0x001fe20003f0e200 */
[----:B------:R-:W0:-:S12]  /*30e0*/  F2F.F32.F64 R12, UR36 ;  /* 0x00000024000c7d10 */ /* 0x000e180008301000 */
[----:B------:R-:W-:Y:S01]  /*30f0*/  @!P0 FMUL R14, R14, 16777216 ;  /* 0x4b8000000e0e8820 */ /* 0x000fe20000400000 */
[----:B--2---:R-:W-:-:S05]  /*3100*/  @!P0 FMUL R173, R173, 16777216 ;  /* 0x4b800000adad8820 */ /* 0x004fca0000400000 */
        /* <DEDUP_REMOVED lines=24> */
.L_x_1297:
[----:B------:R-:W0:Y:S02]  /*3290*/  MUFU.RSQ R11, R11 ;  /* 0x0000000b000b7308 */ /* 0x000e240000001400 */
.L_x_1298:
[----:B------:R-:W2:Y:S01]  /*32a0*/  S2R R12, SR_TID.X ;  /* 0x00000000000c7919 */ /* 0x000ea20000002100 */
[----:B------:R-:W4:Y:S01]  /*32b0*/  LDC.64 R14, c[0x0][0x3d0] ;  /* 0x0000f400ff0e7b82 */ /* 0x000f220000000a00 */
[----:B------:R-:W5:Y:S01]  /*32c0*/  LDCU UR4, c[0x0][0x370] ;  /* 0x00006e00ff0477ac */ /* 0x000f620008000800 */
[C---:B---3--:R-:W-:Y:S01]  /*32d0*/  FADD R78, -R0.reuse, R78 ;  /* 0x0000004e004e7221 */ /* 0x048fe20000000100 */
[C---:B------:R-:W-:Y:S01]  /*32e0*/  FADD R77, -R0.reuse, R77 ;  /* 0x0000004d004d7221 */ /* 0x040fe20000000100 */
[C---:B------:R-:W-:Y:S01]  /*32f0*/  FADD R76, -R0.reuse, R76 ;  /* 0x0000004c004c7221 */ /* 0x040fe20000000100 */
[C---:B------:R-:W-:Y:S01]  /*3300*/  FADD R75, -R0.reuse, R75 ;  /* 0x0000004b004b7221 */ /* 0x040fe20000000100 */
[C---:B------:R-:W-:Y:S01]  /*3310*/  FADD R74, -R0.reuse, R74 ;  /* 0x0000004a004a7221 */ /* 0x040fe20000000100 */
[C---:B------:R-:W-:Y:S01]  /*3320*/  FADD R73, -R0.reuse, R73 ;  /* 0x0000004900497221 */ /* 0x040fe20000000100 */
[----:B------:R-:W5:Y:S01]  /*3330*/  LDC R170, c[0x0][0x364] ;  /* 0x0000d900ffaa7b82 */ /* 0x000f620000000800 */
        /* <DEDUP_REMOVED lines=22> */
[----:B--2---:R-:W-:Y:S01]  /*34a0*/  ISETP.NE.AND P0, PT, R12, RZ, PT ;  /* 0x000000ff0c00720c */ /* 0x004fe20003f05270 */
[C---:B------:R-:W-:Y:S01]  /*34b0*/  FADD R50, -R0.reuse, R50 ;  /* 0x0000003200327221 */ /* 0x040fe20000000100 */
[----:B------:R-:W2:Y:S01]  /*34c0*/  LDC.64 R12, c[0x0][0x3d8] ;  /* 0x0000f600ff0c7b82 */ /* 0x000ea20000000a00 */
        /* <DEDUP_REMOVED lines=10> */
[----:B-1----:R-:W-:Y:S01]  /*3570*/  @!P0 R2UR UR6, R126 ;  /* 0x000000007e0682ca */ /* 0x002fe200000e0000 */
[----:B----4-:R-:W-:Y:S01]  /*3580*/  @!P0 IMAD.WIDE R14, R79, 0x4, R14 ;  /* 0x000000044f0e8825 */ /* 0x010fe200078e020e */
[----:B------:R-:W-:-:S03]  /*3590*/  @!P0 R2UR UR7, R127 ;  /* 0x000000007f0782ca */ /* 0x000fc600000e0000 */
[----:B------:R-:W-:Y:S01]  /*35a0*/  FADD R39, -R0, R39 ;  /* 0x0000002700277221 */ /* 0x000fe20000000100 */
[----:B------:R-:W-:Y:S01]  /*35b0*/  @!P0 R2UR UR8, R126 ;  /* 0x000000007e0882ca */ /* 0x000fe200000e0000 */
[C---:B------:R-:W-:Y:S01]  /*35c0*/  FADD R38, -R0.reuse, R38 ;  /* 0x0000002600267221 */ /* 0x040fe20000000100 */
[----:B------:R-:W-:Y:S01]  /*35d0*/  @!P0 R2UR UR9, R127 ;  /* 0x000000007f0982ca */ /* 0x000fe200000e0000 */
[C---:B------:R-:W-:Y:S01]  /*35e0*/  FADD R37, -R0.reuse, R37 ;  /* 0x0000002500257221 */ /* 0x040fe20000000100 */
[C---:B------:R-:W-:Y:S01]  /*35f0*/  FADD R36, -R0.reuse, R36 ;  /* 0x0000002400247221 */ /* 0x040fe20000000100 */
[C---:B------:R-:W-:Y:S01]  /*3600*/  FADD R35, -R0.reuse, R35 ;  /* 0x0000002300237221 */ /* 0x040fe20000000100 */
[C---:B------:R-:W-:Y:S01]  /*3610*/  FADD R34, -R0.reuse, R34 ;  /* 0x0000002200227221 */ /* 0x040fe20000000100 */
[C---:B------:R-:W-:Y:S01]  /*3620*/  FADD R33, -R0.reuse, R33 ;  /* 0x0000002100217221 */ /* 0x040fe20000000100 */
[----:B------:R-:W-:Y:S01]  /*3630*/  FADD R32, -R0, R32 ;  /* 0x0000002000207221 */ /* 0x000fe20000000100 */
[----:B--2---:R-:W-:-:S04]  /*3640*/  @!P0 IMAD.WIDE R12, R79, 0x4, R12 ;  /* 0x000000044f0c8825 */ /* 0x004fc800078e020c */
[C---:B------:R-:W-:Y:S01]  /*3650*/  FADD R31, -R0.reuse, R31 ;  /* 0x0000001f001f7221 */ /* 0x040fe20000000100 */
[----:B------:R2:W-:Y:S01]  /*3660*/  @!P0 STG.E desc[UR6][R14.64], R0 ;  /* 0x000000000e008986 */ /* 0x0005e2000c101906 */
[----:B------:R-:W-:Y:S01]  /*3670*/  FADD R30, -R0, R30 ;  /* 0x0000001e001e7221 */ /* 0x000fe20000000100 */
[----:B-----5:R-:W-:Y:S02]  /*3680*/  IMAD R79, R170, UR4, R79 ;  /* 0x00000004aa4f7c24 */ /* 0x020fe4000f8e024f */
[C---:B------:R-:W-:Y:S01]  /*3690*/  FADD R29, -R0.reuse, R29 ;  /* 0x0000001d001d7221 */ /* 0x040fe20000000100 */
[----:B0-----:R2:W-:Y:S01]  /*36a0*/  @!P0 STG.E desc[UR8][R12.64], R11 ;  /* 0x0000000b0c008986 */ /* 0x0015e2000c101908 */
[C---:B------:R-:W-:Y:S01]  /*36b0*/  FADD R28, -R0.reuse, R28 ;  /* 0x0000001c001c7221 */ /* 0x040fe20000000100 */
[C---:B------:R-:W-:Y:S01]  /*36c0*/  FADD R27, -R0.reuse, R27 ;  /* 0x0000001b001b7221 */ /* 0x040fe20000000100 */
        /* <DEDUP_REMOVED lines=269> */
[----:B--2---:R-:W-:Y:S06]  /*47a0*/  @!P0 BRA `(.L_x_1299) ;  /* 0xffffffb8008c8947 */ /* 0x004fec000383ffff */
[----:B------:R-:W-:Y:S05]  /*47b0*/  EXIT ;  /* 0x000000000000794d */ /* 0x000fea0003800000 */
.L_x_1286:
[----:B------:R-:W-:Y:S01]  /*47c0*/  BSSY B0, `(.L_x_1300) ;  /* 0x0000008000007945 */ /* 0x000fe20003800000 */
[----:B------:R-:W-:Y:S02]  /*47d0*/  MOV R13, R171 ;  /* 0x000000ab000d7202 */ /* 0x000fe40000000f00 */
[----:B------:R-:W-:Y:S02]  /*47e0*/  MOV R12, 0x10 ;  /* 0x00000010000c7802 */ /* 0x000fe40000000f00 */
[----:B------:R-:W-:Y:S02]  /*47f0*/  MOV R11, 0x1f ;  /* 0x0000001f000b7802 */ /* 0x000fe40000000f00 */
[----:B------:R-:W-:-:S07]  /*4800*/  MOV R15, 0xffffffff ;  /* 0xffffffff000f7802 */ /* 0x000fce0000000f00 */
[----:B01----:R-:W-:Y:S05]  /*4810*/  WARPSYNC.COLLECTIVE R15, `(.L_x_1301) ;  /* 0x000000000f087348 */ /* 0x003fea0003c00000 */
[----:B------:R2:W3:Y:S02]  /*4820*/  SHFL.DOWN P6, R14, R13, R12, R11 ;  /* 0x0800000c0d0e7389 */ /* 0x0004e400000c000b */
[----:B0123--:R-:W-:Y:S05]  /*4830*/  ENDCOLLECTIVE ;  /* 0x000000000000791b */ /* 0x00ffea0003800000 */
.L_x_1301:
[----:B------:R-:W-:Y:S05]  /*4840*/  BSYNC B0 ;  /* 0x0000000000007941 */ /* 0x000fea0003800000 */
.L_x_1300:
[----:B------:R-:W-:Y:S01]  /*4850*/  HFMA2 R12, -RZ, RZ, 0, 9.5367431640625e-07 ;  /* 0x00000010ff0c7431 */ /* 0x000fe200000001ff */
[----:B------:R-:W-:Y:S02]  /*4860*/  MOV R13, R0 ;  /* 0x00000000000d7202 */ /* 0x000fe40000000f00 */
[----:B------:R-:W-:Y:S02]  /*4870*/  MOV R11, 0x1f ;  /* 0x0000001f000b7802 */ /* 0x000fe40000000f00 */
[----:B------:R-:W-:Y:S02]  /*4880*/  MOV R15, 0xffffffff ;  /* 0xffffffff000f7802 */ /* 0x000fe40000000f00 */
[----:B------:R-:W-:Y:S02]  /*4890*/  MOV R172, R14 ;  /* 0x0000000e00ac7202 */ /* 0x000fe40000000f00 */
[----:B------:R-:W-:-:S07]  /*48a0*/  MOV R173, R0 ;  /* 0x0000000000ad7202 */ /* 0x000fce0000000f00 */
[----:B------:R-:W-:Y:S05]  /*48b0*/  WARPSYNC.COLLECTIVE R15, `(.L_x_1302) ;  /* 0x000000000f087348 */ /* 0x000fea0003c00000 */
[----:B------:R0:W1:Y:S02]  /*48c0*/  SHFL.DOWN P6, R14, R13, R12, R11 ;  /* 0x0800000c0d0e7389 */ /* 0x00006400000c000b */
[----:B01----:R-:W-:Y:S05]  /*48d0*/  ENDCOLLECTIVE ;  /* 0x000000000000791b */ /* 0x003fea0003800000 */
.L_x_1302:
[----:B------:R-:W-:Y:S02]  /*48e0*/  MOV R13, R175 ;  /* 0x000000af000d7202 */ /* 0x000fe40000000f00 */
[----:B------:R-:W-:-:S07]  /*48f0*/  MOV R174, R14 ;  /* 0x0000000e00ae7202 */ /* 0x000fce0000000f00 */
[----:B------:R-:W-:Y:S05]  /*4900*/  WARPSYNC.COLLECTIVE R15, `(.L_x_1303) ;  /* 0x000000000f087348 */ /* 0x000fea0003c00000 */
[----:B------:R0:W1:Y:S02]  /*4910*/  SHFL.DOWN P6, R14, R13, R12, R11 ;  /* 0x0800000c0d0e7389 */ /* 0x00006400000c000b */
[----:B01----:R-:W-:Y:S05]  /*4920*/  ENDCOLLECTIVE ;  /* 0x000000000000791b */ /* 0x003fea0003800000 */
.L_x_1303:
[----:B------:R-:W-:Y:S05]  /*4930*/  BRA `(.L_x_1304) ;  /* 0xffffffe000447947 */ /* 0x000fea000383ffff */
.L_x_1288:
[----:B------:R-:W-:Y:S01]  /*4940*/  HFMA2 R12, -RZ, RZ, 0, 4.76837158203125e-07 ;  /* 0x00000008ff0c7431 */ /* 0x000fe200000001ff */
[----:B------:R-:W-:Y:S01]  /*4950*/  BSSY B0, `(.L_x_1305) ;  /* 0x0000007000007945 */ /* 0x000fe20003800000 */
[----:B------:R-:W-:Y:S02]  /*4960*/  MOV R13, R171 ;  /* 0x000000ab000d7202 */ /* 0x000fe40000000f00 */
[----:B------:R-:W-:Y:S02]  /*4970*/  MOV R11, 0x1f ;  /* 0x0000001f000b7802 */ /* 0x000fe40000000f00 */
[----:B------:R-:W-:-:S07]  /*4980*/  MOV R15, 0xffffffff ;  /* 0xffffffff000f7802 */ /* 0x000fce0000000f00 */
[----:B012-45:R-:W-:Y:S05]  /*4990*/  WARPSYNC.COLLECTIVE R15, `(.L_x_1306) ;  /* 0x000000000f087348 */ /* 0x037fea0003c00000 */
[----:B------:R3:W0:Y:S02]  /*49a0*/  SHFL.DOWN P6, R14, R13, R12, R11 ;  /* 0x0800000c0d0e7389 */ /* 0x00062400000c000b */
[----:B012345:R-:W-:Y:S05]  /*49b0*/  ENDCOLLECTIVE ;  /* 0x000000000000791b */ /* 0x03ffea0003800000 */
.L_x_1306:
[----:B------:R-:W-:Y:S05]  /*49c0*/  BSYNC B0 ;  /* 0x0000000000007941 */ /* 0x000fea0003800000 */
.L_x_1305:
        /* <DEDUP_REMOVED lines=8> */
.L_x_1307:
[----:B------:R-:W-:Y:S02]  /*4a50*/  MOV R13, R170 ;  /* 0x000000aa000d7202 */ /* 0x000fe40000000f00 */
[----:B------:R-:W-:-:S07]  /*4a60*/  MOV R172, R14 ;  /* 0x0000000e00ac7202 */ /* 0x000fce0000000f00 */
[----:B------:R-:W-:Y:S05]  /*4a70*/  WARPSYNC.COLLECTIVE R15, `(.L_x_1308) ;  /* 0x000000000f087348 */ /* 0x000fea0003c00000 */
[----:B------:R0:W1:Y:S02]  /*4a80*/  SHFL.DOWN P6, R14, R13, R12, R11 ;  /* 0x0800000c0d0e7389 */ /* 0x00006400000c000b */
[----:B01----:R-:W-:Y:S05]  /*4a90*/  ENDCOLLECTIVE ;  /* 0x000000000000791b */ /* 0x003fea0003800000 */
.L_x_1308:
[----:B------:R-:W-:Y:S05]  /*4aa0*/  BRA `(.L_x_1309) ;  /* 0xffffffe000387947 */ /* 0x000fea000383ffff */
.L_x_1290:
        /* <DEDUP_REMOVED lines=8> */
.L_x_1311:
[----:B------:R-:W-:Y:S05]  /*4b30*/  BSYNC B0 ;  /* 0x0000000000007941 */ /* 0x000fea0003800000 */
.L_x_1310:
        /* <DEDUP_REMOVED lines=8> */
.L_x_1312:
[----:B------:R-:W-:Y:S02]  /*4bc0*/  MOV R13, R170 ;  /* 0x000000aa000d7202 */ /* 0x000fe40000000f00 */
[----:B------:R-:W-:-:S07]  /*4bd0*/  MOV R172, R14 ;  /* 0x0000000e00ac7202 */ /* 0x000fce0000000f00 */
[----:B------:R-:W-:Y:S05]  /*4be0*/  WARPSYNC.COLLECTIVE R15, `(.L_x_1313) ;  /* 0x000000000f087348 */ /* 0x000fea0003c00000 */
[----:B------:R0:W1:Y:S02]  /*4bf0*/  SHFL.DOWN P6, R14, R13, R12, R11 ;  /* 0x0800000c0d0e7389 */ /* 0x00006400000c000b */
[----:B01----:R-:W-:Y:S05]  /*4c00*/  ENDCOLLECTIVE ;  /* 0x000000000000791b */ /* 0x003fea0003800000 */
.L_x_1313:
[----:B------:R-:W-:Y:S05]  /*4c10*/  BRA `(.L_x_1314) ;  /* 0xffffffe000307947 */ /* 0x000fea000383ffff */
.L_x_1292:
        /* <DEDUP_REMOVED lines=8> */
.L_x_1316:
[----:B------:R-:W-:Y:S05]  /*4ca0*/  BSYNC B0 ;  /* 0x0000000000007941 */ /* 0x000fea0003800000 */
.L_x_1315:
        /* <DEDUP_REMOVED lines=8> */
.L_x_1317:
[----:B------:R-:W-:Y:S02]  /*4d30*/  MOV R13, R170 ;  /* 0x000000aa000d7202 */ /* 0x000fe40000000f00 */
[----:B------:R-:W-:-:S07]  /*4d40*/  MOV R172, R14 ;  /* 0x0000000e00ac7202 */ /* 0x000fce0000000f00 */
[----:B------:R-:W-:Y:S05]  /*4d50*/  WARPSYNC.COLLECTIVE R15, `(.L_x_1318) ;  /* 0x000000000f087348 */ /* 0x000fea0003c00000 */
[----:B------:R0:W1:Y:S02]  /*4d60*/  SHFL.DOWN P6, R14, R13, R12, R11 ;  /* 0x0800000c0d0e7389 */ /* 0x00006400000c000b */
[----:B01----:R-:W-:Y:S05]  /*4d70*/  ENDCOLLECTIVE ;  /* 0x000000000000791b */ /* 0x003fea0003800000 */
.L_x_1318:
[----:B------:R-:W-:Y:S05]  /*4d80*/  BRA `(.L_x_1319) ;  /* 0xffffffe000287947 */ /* 0x000fea000383ffff */
.L_x_1294:
        /* <DEDUP_REMOVED lines=8> */
.L_x_1321:
[----:B------:R-:W-:Y:S05]  /*4e10*/  BSYNC B0 ;  /* 0x0000000000007941 */ /* 0x000fea0003800000 */
.L_x_1320:
        /* <DEDUP_REMOVED lines=8> */
.L_x_1322:
[----:B------:R-:W-:Y:S02]  /*4ea0*/  MOV R13, R170 ;  /* 0x000000aa000d7202 */ /* 0x000fe40000000f00 */
[----:B------:R-:W-:-:S07]  /*4eb0*/  MOV R172, R14 ;  /* 0x0000000e00ac7202 */ /* 0x000fce0000000f00 */
[----:B------:R-:W-:Y:S05]  /*4ec0*/  WARPSYNC.COLLECTIVE R15, `(.L_x_1323) ;  /* 0x000000000f087348 */ /* 0x000fea0003c00000 */
[----:B------:R0:W1:Y:S02]  /*4ed0*/  SHFL.DOWN P6, R14, R13, R12, R11 ;  /* 0x0800000c0d0e7389 */ /* 0x00006400000c000b */
[----:B01----:R-:W-:Y:S05]  /*4ee0*/  ENDCOLLECTIVE ;  /* 0x000000000000791b */ /* 0x003fea0003800000 */
.L_x_1323:
[----:B------:R-:W-:Y:S05]  /*4ef0*/  BRA `(.L_x_1324) ;  /* 0xffffffe000207947 */ /* 0x000fea000383ffff */
.L_x_1296:
        /* <DEDUP_REMOVED lines=8> */
.L_x_1326:
[----:B------:R-:W-:Y:S05]  /*4f80*/  BSYNC B0 ;  /* 0x0000000000007941 */ /* 0x000fea0003800000 */
.L_x_1325:
        /* <DEDUP_REMOVED lines=8> */
.L_x_1327:
[----:B------:R-:W-:Y:S02]  /*5010*/  MOV R13, R170 ;  /* 0x000000aa000d7202 */ /* 0x000fe40000000f00 */
[----:B------:R-:W-:-:S07]  /*5020*/  MOV R173, R14 ;  /* 0x0000000e00ad7202 */ /* 0x000fce0000000f00 */
[----:B------:R-:W-:Y:S05]  /*5030*/  WARPSYNC.COLLECTIVE R15, `(.L_x_1328) ;  /* 0x000000000f087348 */ /* 0x000fea0003c00000 */
[----:B------:R0:W1:Y:S02]  /*5040*/  SHFL.IDX P6, R14, R13, R12, R11 ;  /* 0x0000000c0d0e7389 */ /* 0x00006400000c000b */
[----:B01----:R-:W-:Y:S05]  /*5050*/  ENDCOLLECTIVE ;  /* 0x000000000000791b */ /* 0x003fea0003800000 */
.L_x_1328:
[----:B------:R-:W-:Y:S05]  /*5060*/  BRA `(.L_x_1329) ;  /* 0xffffffe000187947 */ /* 0x000fea000383ffff */
.L_x_1330:
        /* <DEDUP_REMOVED lines=9> */
.L_x_7489:


//--------------------- .text._Z17LayerNormWarpImplI19BiasAddResidualLoadI6__halffE11AffineStoreIfS1_EfLi1ELi128ELi96ELi32ELi1ELb1EEvT_T0_iidPT1_S8_ --------------------------
	.section	.text._Z17LayerNormWarpImplI19BiasAddResidualLoadI6__halffE11AffineStoreIfS1_EfLi1ELi128ELi96ELi32ELi1ELb1EEvT_T0_iidPT1_S8_,"ax",@progbits
	.align	128
        .global         _Z17LayerNormWarpImplI19BiasAddResidualLoadI6__halffE11AffineStoreIfS1_EfLi1ELi128ELi96ELi32ELi1ELb1EEvT_T0_iidPT1_S8_
        .type           _Z17LayerNormWarpImplI19BiasAddResidualLoadI6__halffE11AffineStoreIfS1_EfLi1ELi128ELi96ELi32ELi1ELb1EEvT_T0_iidPT1_S8_,@function
        .size           _Z17LayerNormWarpImplI19BiasAddResidualLoadI6__halffE11AffineStoreIfS1_EfLi1ELi128ELi96ELi32ELi1ELb1EEvT_T0_iidPT1_S8_,(.L_x_7490 - _Z17LayerNormWarpImplI19BiasAddResidualLoadI6__halffE11AffineStoreIfS1_EfLi1ELi128ELi96ELi32ELi1ELb1EEvT_T0_iidPT1_S8_)
        .other          _Z17LayerNormWarpImplI19BiasAddResidualLoadI6__halffE11AffineStoreIfS1_EfLi1ELi128ELi96ELi32ELi1ELb1EEvT_T0_iidPT1_S8_,@"STO_CUDA_ENTRY STV_DEFAULT"
_Z17LayerNormWarpImplI19BiasAddResidualLoadI6__halffE11AffineStoreIfS1_EfLi1ELi128ELi96ELi32ELi1ELb1EEvT_T0_iidPT1_S8_:
.text._Z17LayerNormWarpImplI19BiasAddResidualLoadI6__halffE11AffineStoreIfS1_EfLi1ELi128ELi96ELi32ELi1ELb1EEvT_T0_iidPT1_S8_:
        /* <DEDUP_REMOVED lines=22> */
.L_x_1331:
        /* <DEDUP_REMOVED lines=19> */
.L_x_1412:
        /* <DEDUP_REMOVED lines=25> */
[----:B------:R-:W-:Y:S01]  /*0420*/  FADD R49, -R22, R237 ;  /* 0x000000ed16317221 */ /* 0x000fe20000000100 */
[----:B------:R-:W-:-:S03]  /*0430*/  FFMA R0, R45, R20, R0 ;  /* 0x000000142d007223 */ /* 0x000fc60000000000 */
[----:B------:R-:W-:Y:S01]  /*0440*/  FFMA R24, R49, 0.125, R22 ;  /* 0x3e00000031187823 */ /* 0x000fe20000000016 */
[----:B------:R-:W-:-:S03]  /*0450*/  FADD R22, -R22, R239 ;  /* 0x000000ef16167221 */ /* 0x000fc60000000100 */
[----:B------:R-:W-:Y:S01]  /*0460*/  FADD R51, -R24, R235 ;  /* 0x000000eb18337221 */ /* 0x000fe20000000100 */
[----:B------:R-:W-:-:S03]  /*0470*/  FFMA R0, R47, R22, R0 ;  /* 0x000000162f007223 */ /* 0x000fc60000000000 */
        /* <DEDUP_REMOVED lines=30> */
[----:B------:R-:W-:Y:S01]  /*0660*/  FADD R51, -R24, R219 ;  /* 0x000000db18337221 */ /* 0x000fe20000000100 */
[----:B------:R-:W-:-:S03]  /*0670*/  FFMA R0, R47, R22, R0 ;  /* 0x000000162f007223 */ /* 0x000fc60000000000 */
[----:B------:R-:W-:Y:S01]  /*0680*/  FFMA R26, R51, 0.058823529630899429321, R24 ;  /* 0x3d70f0f1331a7823 */ /* 0x000fe20000000018 */
[----:B------:R-:W-:-:S03]  /*0690*/  FADD R24, -R24, R221 ;  /* 0x000000dd18187221 */ /* 0x000fc60000000100 */
[----:B------:R-:W-:Y:S01]  /*06a0*/  FADD R3, -R26, R217 ;  /* 0x000000d91a037221 */ /* 0x000fe20000000100 */
[----:B------:R-:W-:-:S03]  /*06b0*/  FFMA R0, R49, R24, R0 ;  /* 0x0000001831007223 */ /* 0x000fc60000000000 */
        /* <DEDUP_REMOVED lines=19> */
[----:B------:R-:W-:-:S03]  /*07f0*/  FFMA R0, R43, R18, R0 ;  /* 0x000000122b007223 */ /* 0x000fc60000000000 */
[----:B------:R-:W-:Y:S01]  /*0800*/  FFMA R22, R47, 0.043478261679410934448, R20 ;  /* 0x3d3216432f167823 */ /* 0x000fe20000000014 */
[----:B------:R-:W-:-:S03]  /*0810*/  FADD R20, -R20, R209 ;  /* 0x000000d114147221 */ /* 0x000fc60000000100 */
[----:B------:R-:W-:Y:S01]  /*0820*/  FADD R49, -R22, R205 ;  /* 0x000000cd16317221 */ /* 0x000fe20000000100 */
[----:B------:R-:W-:-:S03]  /*0830*/  FFMA R0, R45, R20, R0 ;  /* 0x000000142d007223 */ /* 0x000fc60000000000 */
[----:B------:R-:W-:Y:S01]  /*0840*/  FFMA R24, R49, 0.041666667908430099487, R22 ;  /* 0x3d2aaaab31187823 */ /* 0x000fe20000000016 */
[----:B------:R-:W-:-:S03]  /*0850*/  FADD R22, -R22, R207 ;  /* 0x000000cf16167221 */ /* 0x000fc60000000100 */
[----:B------:R-:W-:Y:S01]  /*0860*/  FADD R51, -R24, R201 ;  /* 0x000000c918337221 */ /* 0x000fe20000000100 */
[----:B------:R-:W-:-:S03]  /*0870*/  FFMA R0, R47, R22, R0 ;  /* 0x000000162f007223 */ /* 0x000fc60000000000 */
[----:B------:R-:W-:Y:S01]  /*0880*/  FFMA R26, R51, 0.039999999105930328369, R24 ;  /* 0x3d23d70a331a7823 */ /* 0x000fe20000000018 */
[----:B------:R-:W-:-:S03]  /*0890*/  FADD R24, -R24, R205 ;  /* 0x000000cd18187221 */ /* 0x000fc60000000100 */
[----:B------:R-:W-:Y:S01]  /*08a0*/  FADD R3, -R26, R199 ;  /* 0x000000c71a037221 */ /* 0x000fe20000000100 */
[----:B------:R-:W-:-:S03]  /*08b0*/  FFMA R0, R49, R24, R0 ;  /* 0x0000001831007223 */ /* 0x000fc60000000000 */
[----:B------:R-:W-:Y:S01]  /*08c0*/  FFMA R2, R3, 0.038461539894342422485, R26 ;  /* 0x3d1d89d903027823 */ /* 0x000fe2000000001a */
[----:B------:R-:W-:-:S03]  /*08d0*/  FADD R26, -R26, R201 ;  /* 0x000000c91a1a7221 */ /* 0x000fc60000000100 */
[----:B------:R-:W-:Y:S01]  /*08e0*/  FADD R9, -R2, R197 ;  /* 0x000000c502097221 */ /* 0x000fe20000000100 */
[----:B------:R-:W-:-:S03]  /*08f0*/  FFMA R0, R51, R26, R0 ;  /* 0x0000001a33007223 */ /* 0x000fc60000000000 */
[----:B------:R-:W-:Y:S01]  /*0900*/  FFMA R10, R9, 0.037037037312984466553, R2 ;  /* 0x3d17b426090a7823 */ /* 0x000fe20000000002 */
[----:B------:R-:W-:-:S03]  /*0910*/  FADD R2, -R2, R199 ;  /* 0x000000c702027221 */ /* 0x000fc60000000100 */
[----:B------:R-:W-:Y:S01]  /*0920*/  FADD R41, -R10, R195 ;  /* 0x000000c30a297221 */ /* 0x000fe20000000100 */
[----:B------:R-:W-:-:S03]  /*0930*/  FFMA R0, R3, R2, R0 ;  /* 0x0000000203007223 */ /* 0x000fc60000000000 */
        /* <DEDUP_REMOVED lines=14> */
[----:B------:R-:W-:Y:S01]  /*0a20*/  FADD R49, -R22, R187 ;  /* 0x000000bb16317221 */ /* 0x000fe20000000100 */
[----:B------:R-:W-:-:S03]  /*0a30*/  FFMA R0, R45, R20, R0 ;  /* 0x000000142d007223 */ /* 0x000fc60000000000 */
[----:B------:R-:W-:Y:S01]  /*0a40*/  FFMA R24, R49, 0.03125, R22 ;  /* 0x3d00000031187823 */ /* 0x000fe20000000016 */
[----:B------:R-:W-:-:S03]  /*0a50*/  FADD R22, -R22, R189 ;  /* 0x000000bd16167221 */ /* 0x000fc60000000100 */
[----:B------:R-:W-:Y:S01]  /*0a60*/  FADD R51, -R24, R185 ;  /* 0x000000b918337221 */ /* 0x000fe20000000100 */
[----:B------:R-:W-:-:S03]  /*0a70*/  FFMA R0, R47, R22, R0 ;  /* 0x000000162f007223 */ /* 0x000fc60000000000 */
        /* <DEDUP_REMOVED lines=15> */
[----:B------:R-:W-:-:S03]  /*0b70*/  FFMA R0, R9, R10, R0 ;  /* 0x0000000a09007223 */ /* 0x000fc60000000000 */
        /* <DEDUP_REMOVED lines=118> */
[----:B------:R-:W-:Y:S01]  /*12e0*/  FADD R9, -R2, R117 ;  /* 0x0000007502097221 */ /* 0x000fe20000000100 */
[----:B------:R-:W-:-:S03]  /*12f0*/  FFMA R0, R51, R26, R0 ;  /* 0x0000001a33007223 */ /* 0x000fc60000000000 */
[----:B------:R-:W-:Y:S01]  /*1300*/  FFMA R10, R9, 0.014925372786819934845, R2 ;  /* 0x3c74898d090a7823 */ /* 0x000fe20000000002 */
[----:B------:R-:W-:-:S03]  /*1310*/  FADD R2, -R2, R119 ;  /* 0x0000007702027221 */ /* 0x000fc60000000100 */
[----:B------:R-:W-:Y:S01]  /*1320*/  FADD R41, -R10, R115 ;  /* 0x000000730a297221 */ /* 0x000fe20000000100 */
[----:B------:R-:W-:-:S03]  /*1330*/  FFMA R0, R3, R2, R0 ;  /* 0x0000000203007223 */ /* 0x000fc60000000000 */
        /* <DEDUP_REMOVED lines=56> */
[----:B------:R-:W-:Y:S02]  /*16c0*/  IADD3 R24, PT, PT, R7, 0xcc0, RZ ;  /* 0x00000cc007187810 */ /* 0x000fe40007ffe0ff */
[----:B------:R-:W-:Y:S01]  /*16d0*/  FFMA R2, R3, 0.012195121496915817261, R26 ;  /* 0x3c47ce0c03027823 */ /* 0x000fe2000000001a */
[----:B------:R-:W-:-:S03]  /*16e0*/  FADD R26, -R26, R89 ;  /* 0x000000591a1a7221 */ /* 0x000fc60000000100 */
[C---:B------:R-:W-:Y:S01]  /*16f0*/  FADD R9, -R2.reuse, R85 ;  /* 0x0000005502097221 */ /* 0x040fe20000000100 */
[----:B------:R-:W-:Y:S01]  /*1700*/  FFMA R0, R51, R26, R0 ;  /* 0x0000001a33007223 */ /* 0x000fe20000000000 */
[----:B------:R-:W-:Y:S02]  /*1710*/  IADD3 R26, PT, PT, R7, 0xce0, RZ ;  /* 0x00000ce0071a7810 */ /* 0x000fe40007ffe0ff */
[----:B------:R-:W-:Y:S01]  /*1720*/  FFMA R10, R9, 0.012048192322254180908, R2 ;  /* 0x3c4565c8090a7823 */ /* 0x000fe20000000002 */
[----:B------:R-:W-:-:S03]  /*1730*/  FADD R2, -R2, R87 ;  /* 0x0000005702027221 */ /* 0x000fc60000000100 */
[----:B------:R-:W-:Y:S01]  /*1740*/  FADD R41, -R10, R83 ;  /* 0x000000530a297221 */ /* 0x000fe20000000100 */
[----:B------:R-:W-:-:S03]  /*1750*/  FFMA R0, R3, R2, R0 ;  /* 0x0000000203007223 */ /* 0x000fc60000000000 */
[----:B------:R-:W-:Y:S01]  /*1760*/  FFMA R16, R41, 0.011904762126505374908, R10 ;  /* 0x3c430c3129107823 */ /* 0x000fe2000000000a */
[----:B------:R-:W-:-:S03]  /*1770*/  FADD R10, -R10, R85 ;  /* 0x000000550a0a7221 */ /* 0x000fc60000000100 */
[C---:B------:R-:W-:Y:S01]  /*1780*/  FADD R43, -R16.reuse, R81 ;  /* 0x00000051102b7221 */ /* 0x040fe20000000100 */
[----:B------:R-:W-:Y:S02]  /*1790*/  FFMA R0, R9, R10, R0 ;  /* 0x0000000a09007223 */ /* 0x000fe40000000000 */
[----:B------:R-:W1:Y:S01]  /*17a0*/  LDC R9, c[0x0][0x3c4] ;  /* 0x0000f100ff097b82 */ /* 0x000e620000000800 */
[----:B------:R-:W-:Y:S01]  /*17b0*/  FFMA R18, R43, 0.011764706112444400787, R16 ;  /* 0x3c40c0c12b127823 */ /* 0x000fe20000000010 */
[----:B------:R-:W-:-:S03]  /*17c0*/  FADD R16, -R16, R83 ;  /* 0x0000005310107221 */ /* 0x000fc60000000100 */
[----:B------:R-:W-:Y:S01]  /*17d0*/  FADD R45, -R18, R79 ;  /* 0x0000004f122d7221 */ /* 0x000fe20000000100 */
[----:B------:R-:W-:-:S03]  /*17e0*/  FFMA R0, R41, R16, R0 ;  /* 0x0000001029007223 */ /* 0x000fc60000000000 */
[----:B------:R-:W-:Y:S01]  /*17f0*/  FFMA R20, R45, 0.011627906933426856995, R18 ;  /* 0x3c3e82fa2d147823 */ /* 0x000fe20000000012 */
[----:B------:R-:W-:-:S03]  /*1800*/  FADD R18, -R18, R81 ;  /* 0x0000005112127221 */ /* 0x000fc60000000100 */
[----:B------:R-:W-:Y:S01]  /*1810*/  FADD R47, -R20, R77 ;  /* 0x0000004d142f7221 */ /* 0x000fe20000000100 */
[----:B------:R-:W-:-:S03]  /*1820*/  FFMA R0, R43, R18, R0 ;  /* 0x000000122b007223 */ /* 0x000fc60000000000 */
[----:B------:R-:W-:Y:S01]  /*1830*/  FFMA R22, R47, 0.011494252830743789673, R20 ;  /* 0x3c3c52642f167823 */ /* 0x000fe20000000014 */
[----:B------:R-:W-:-:S03]  /*1840*/  FADD R20, -R20, R79 ;  /* 0x0000004f14147221 */ /* 0x000fc60000000100 */
[----:B------:R-:W-:Y:S01]  /*1850*/  FADD R3, -R22, R75 ;  /* 0x0000004b16037221 */ /* 0x000fe20000000100 */
[----:B------:R-:W-:Y:S01]  /*1860*/  FFMA R0, R45, R20, R0 ;  /* 0x000000142d007223 */ /* 0x000fe20000000000 */
[----:B-1----:R-:W-:Y:S02]  /*1870*/  ISETP.GE.AND P5, PT, R8, R9, PT ;  /* 0x000000090800720c */ /* 0x002fe40003fa6270 */
        /* <DEDUP_REMOVED lines=18> */
[C---:B------:R-:W-:Y:S01]  /*19a0*/  FADD R45, -R2.reuse, R65 ;  /* 0x00000041022d7221 */ /* 0x040fe20000000100 */
[----:B------:R-:W-:Y:S01]  /*19b0*/  FFMA R0, R43, R18, R0 ;  /* 0x000000122b007223 */ /* 0x000fe20000000000 */
[----:B------:R-:W-:Y:S02]  /*19c0*/  IADD3 R18, PT, PT, R7, 0xca0, RZ ;  /* 0x00000ca007127810 */ /* 0x000fe40007ffe0ff */
[----:B------:R-:W-:Y:S01]  /*19d0*/  FFMA R10, R45, 0.01075268816202878952, R2 ;  /* 0x3c302c0b2d0a7823 */ /* 0x000fe20000000002 */
[----:B------:R-:W-:Y:S01]  /*19e0*/  FADD R2, -R2, R67 ;  /* 0x0000004302027221 */ /* 0x000fe20000000100 */
[----:B------:R-:W1:Y:S01]  /*19f0*/  S2R R7, SR_TID.X ;  /* 0x0000000000077919 */ /* 0x000e620000002100 */
[----:B------:R-:W-:Y:S01]  /*1a00*/  ISETP.GE.AND P6, PT, R18, R9, PT ;  /* 0x000000091200720c */ /* 0x000fe20003fc6270 */
        /* <DEDUP_REMOVED lines=12> */
[C---:B------:R-:W-:Y:S01]  /*1ad0*/  @!P5 FADD R10, -R0.reuse, R5 ;  /* 0x00000005000ad221 */ /* 0x040fe20000000100 */
[----:B------:R-:W-:Y:S01]  /*1ae0*/  FFMA R2, R3, R16, R2 ;  /* 0x0000001003027223 */ /* 0x000fe20000000002 */
[----:B------:R-:W-:Y:S02]  /*1af0*/  FADD R3, -R0, R61 ;  /* 0x0000003d00037221 */ /* 0x000fe40000000100 */
[----:B------:R-:W-:Y:S02]  /*1b00*/  @!P5 FFMA R0, R10, 0.010309278033673763275, R0 ;  /* 0x3c28e83f0a00d823 */ /* 0x000fe40000000000 */
[----:B------:R-:W-:Y:S01]  /*1b10*/  FFMA R3, R43, R3, R2 ;  /* 0x000000032b037223 */ /* 0x000fe20000000002 */
[----:B------:R-:W-:Y:S01]  /*1b20*/  MOV R2, 0x42c00000 ;  /* 0x42c0000000027802 */ /* 0x000fe20000000f00 */
[----:B------:R-:W-:Y:S01]  /*1b30*/  @!P5 FADD R16, -R0, R5 ;  /* 0x000000050010d221 */ /* 0x000fe20000000100 */
[----:B------:R-:W-:-:S03]  /*1b40*/  @!P5 MOV R2, 0x42c20000 ;  /* 0x42c200000002d802 */ /* 0x000fc60000000f00 */
[----:B------:R-:W-:Y:S01]  /*1b50*/  @!P5 FFMA R3, R10, R16, R3 ;  /* 0x000000100a03d223 */ /* 0x000fe20000000003 */
[----:B------:R-:W-:Y:S01]  /*1b60*/  HFMA2 R10, -RZ, RZ, 0, 0 ;  /* 0x00000000ff0a7431 */ /* 0x000fe200000001ff */
[----:B-1----:R-:W-:Y:S06]  /*1b70*/  @P3 BRA `(.L_x_1333) ;  /* 0x0000000000303947 */ /* 0x002fec0003800000 */
        /* <DEDUP_REMOVED lines=12> */
.L_x_1333:
[----:B------:R-:W-:Y:S05]  /*1c40*/  BSYNC.RECONVERGENT B0 ;  /* 0x0000000000007941 */ /* 0x000fea0003800200 */
.L_x_1332:
        /* <DEDUP_REMOVED lines=15> */
.L_x_1335:
[----:B------:R-:W-:Y:S05]  /*1d40*/  BSYNC.RECONVERGENT B0 ;  /* 0x0000000000007941 */ /* 0x000fea0003800200 */
.L_x_1334:
[----:B------:R-:W-:Y:S01]  /*1d50*/  BSSY.RECONVERGENT B0, `(.L_x_1336) ;  /* 0x000000f000007945 */ /* 0x000fe20003800200 */
[----:B------:R-:W-:-:S03]  /*1d60*/  MOV R18, RZ ;  /* 0x000000ff00127202 */ /* 0x000fc60000000f00 */
        /* <DEDUP_REMOVED lines=8> */
[----:B------:R-:W-:-:S06]  /*1df0*/  @!P4 FMUL R19, R19, 16777216 ;  /* 0x4b8000001313c820 */ /* 0x000fcc0000400000 */
[----:B------:R-:W1:Y:S02]  /*1e00*/  MUFU.RCP R19, R19 ;  /* 0x0000001300137308 */ /* 0x000e640000001000 */
[----:B-1----:R-:W-:-:S04]  /*1e10*/  FFMA R0, R19, R17, R0 ;  /* 0x0000001113007223 */ /* 0x002fc80000000000 */
[----:B------:R-:W-:-:S04]  /*1e20*/  FADD R17, -R0, R21 ;  /* 0x0000001500117221 */ /* 0x000fc80000000100 */
[----:B------:R-:W-:-:S07]  /*1e30*/  FFMA R3, R20, R17, R3 ;  /* 0x0000001114037223 */ /* 0x000fce0000000003 */
.L_x_1337:
[----:B------:R-:W-:Y:S05]  /*1e40*/  BSYNC.RECONVERGENT B0 ;  /* 0x0000000000007941 */ /* 0x000fea0003800200 */
.L_x_1336:
        /* <DEDUP_REMOVED lines=15> */
.L_x_1339:
[----:B------:R-:W-:Y:S05]  /*1f40*/  BSYNC.RECONVERGENT B0 ;  /* 0x0000000000007941 */ /* 0x000fea0003800200 */
.L_x_1338:
[----:B------:R-:W-:Y:S01]  /*1f50*/  BSSY.RECONVERGENT B0, `(.L_x_1340) ;  /* 0x0000010000007945 */ /* 0x000fe20003800200 */
[----:B------:R-:W-:Y:S02]  /*1f60*/  ISETP.GE.AND P4, PT, R24, R9, PT ;  /* 0x000000091800720c */ /* 0x000fe40003f86270 */
[----:B------:R-:W-:Y:S01]  /*1f70*/  MOV R22, RZ ;  /* 0x000000ff00167202 */ /* 0x000fe20000000f00 */
        /* <DEDUP_REMOVED lines=13> */
.L_x_1341:
[----:B------:R-:W-:Y:S05]  /*2050*/  BSYNC.RECONVERGENT B0 ;  /* 0x0000000000007941 */ /* 0x000fea0003800200 */
.L_x_1340:
        /* <DEDUP_REMOVED lines=17> */
.L_x_1343:
[----:B------:R-:W-:Y:S05]  /*2170*/  BSYNC.RECONVERGENT B0 ;  /* 0x0000000000007941 */ /* 0x000fea0003800200 */
.L_x_1342:
        /* <DEDUP_REMOVED lines=17> */
.L_x_1345:
[----:B------:R-:W-:Y:S05]  /*2290*/  BSYNC.RECONVERGENT B0 ;  /* 0x0000000000007941 */ /* 0x000fea0003800200 */
.L_x_1344:
        /* <DEDUP_REMOVED lines=17> */
.L_x_1347:
[----:B------:R-:W-:Y:S05]  /*23b0*/  BSYNC.RECONVERGENT B0 ;  /* 0x0000000000007941 */ /* 0x000fea0003800200 */
.L_x_1346:
        /* <DEDUP_REMOVED lines=17> */
.L_x_1349:
[----:B------:R-:W-:Y:S05]  /*24d0*/  BSYNC.RECONVERGENT B0 ;  /* 0x0000000000007941 */ /* 0x000fea0003800200 */
.L_x_1348:
        /* <DEDUP_REMOVED lines=17> */
.L_x_1351:
[----:B------:R-:W-:Y:S05]  /*25f0*/  BSYNC.RECONVERGENT B0 ;  /* 0x0000000000007941 */ /* 0x000fea0003800200 */
.L_x_1350:
        /* <DEDUP_REMOVED lines=17> */
.L_x_1353:
[----:B------:R-:W-:Y:S05]  /*2710*/  BSYNC.RECONVERGENT B0 ;  /* 0x0000000000007941 */ /* 0x000fea0003800200 */
.L_x_1352:
        /* <DEDUP_REMOVED lines=17> */
.L_x_1355:
[----:B------:R-:W-:Y:S05]  /*2830*/  BSYNC.RECONVERGENT B0 ;  /* 0x0000000000007941 */ /* 0x000fea0003800200 */
.L_x_1354:
        /* <DEDUP_REMOVED lines=17> */
.L_x_1357:
[----:B------:R-:W-:Y:S05]  /*2950*/  BSYNC.RECONVERGENT B0 ;  /* 0x0000000000007941 */ /* 0x000fea0003800200 */
.L_x_1356:
        /* <DEDUP_REMOVED lines=17> */
.L_x_1359:
[----:B------:R-:W-:Y:S05]  /*2a70*/  BSYNC.RECONVERGENT B0 ;  /* 0x0000000000007941 */ /* 0x000fea0003800200 */
.L_x_1358:
        /* <DEDUP_REMOVED lines=17> */
.L_x_1361:
[----:B------:R-:W-:Y:S05]  /*2b90*/  BSYNC.RECONVERGENT B0 ;  /* 0x0000000000007941 */ /* 0x000fea0003800200 */
.L_x_1360:
[----:B------:R-:W-:Y:S01]  /*2ba0*/  BSSY.RECONVERGENT B0, `(.L_x_1362) ;  /* 0x0000011000007945 */ /* 0x000fe20003800200 */
[----:B------:R-:W-:Y:S01]  /*2bb0*/  HFMA2 R23, -RZ, RZ, 0, 0 ;  /* 0x00000000ff177431 */ /* 0x000fe200000001ff */
[----:B------:R-:W-:Y:S02]  /*2bc0*/  ISETP.GE.AND P6, PT, R38, R9, PT ;  /* 0x000000092600720c */ /* 0x000fe40003fc6270 */
[----:B------:R-:W-:Y:S01]  /*2bd0*/  IADD3 R38, PT, PT, R7, 0xe40, RZ ;  /* 0x00000e4007267810 */ /* 0x000fe20007ffe0ff */
        /* <DEDUP_REMOVED lines=13> */
.L_x_1363:
[----:B------:R-:W-:Y:S05]  /*2cb0*/  BSYNC.RECONVERGENT B0 ;  /* 0x0000000000007941 */ /* 0x000fea0003800200 */
.L_x_1362:
        /* <DEDUP_REMOVED lines=17> */
.L_x_1365:
[----:B------:R-:W-:Y:S05]  /*2dd0*/  BSYNC.RECONVERGENT B0 ;  /* 0x0000000000007941 */ /* 0x000fea0003800200 */
.L_x_1364:
        /* <DEDUP_REMOVED lines=17> */
.L_x_1367:
[----:B------:R-:W-:Y:S05]  /*2ef0*/  BSYNC.RECONVERGENT B0 ;  /* 0x0000000000007941 */ /* 0x000fea0003800200 */
.L_x_1366:
        /* <DEDUP_REMOVED lines=17> */
.L_x_1369:
[----:B------:R-:W-:Y:S05]  /*3010*/  BSYNC.RECONVERGENT B0 ;  /* 0x0000000000007941 */ /* 0x000fea0003800200 */
.L_x_1368:
        /* <DEDUP_REMOVED lines=17> */
.L_x_1371:
[----:B------:R-:W-:Y:S05]  /*3130*/  BSYNC.RECONVERGENT B0 ;  /* 0x0000000000007941 */ /* 0x000fea0003800200 */
.L_x_1370:
        /* <DEDUP_REMOVED lines=17> */
.L_x_1373:
[----:B------:R-:W-:Y:S05]  /*3250*/  BSYNC.RECONVERGENT B0 ;  /* 0x0000000000007941 */ /* 0x000fea0003800200 */
.L_x_1372:
        /* <DEDUP_REMOVED lines=17> */
.L_x_1375:
[----:B------:R-:W-:Y:S05]  /*3370*/  BSYNC.RECONVERGENT B0 ;  /* 0x0000000000007941 */ /* 0x000fea0003800200 */
.L_x_1374:
        /* <DEDUP_REMOVED lines=11> */
[----:B------:R-:W-:-:S06]  /*3430*/  @!P6 FMUL R39, R39, 16777216 ;  /* 0x4b8000002727e820 */ /* 0x000fcc0000400000 */
[----:B------:R-:W1:Y:S02]  /*3440*/  MUFU.RCP R39, R39 ;  /* 0x0000002700277308 */ /* 0x000e640000001000 */
[----:B-1----:R-:W-:Y:S01]  /*3450*/  FFMA R0, R39, R37, R0 ;  /* 0x0000002527007223 */ /* 0x002fe20000000000 */
[----:B------:R-:W-:-:S03]  /*3460*/  MOV R37, R250 ;  /* 0x000000fa00257202 */ /* 0x000fc60000000f00 */
[----:B------:R-:W-:-:S04]  /*3470*/  FADD R38, -R0, R250 ;  /* 0x000000fa00267221 */ /* 0x000fc80000000100 */
[----:B------:R-:W-:-:S07]  /*3480*/  FFMA R3, R36, R38, R3 ;  /* 0x0000002624037223 */ /* 0x000fce0000000003 */
.L_x_1377:
[----:B------:R-:W-:Y:S05]  /*3490*/  BSYNC.RECONVERGENT B0 ;  /* 0x0000000000007941 */ /* 0x000fea0003800200 */
.L_x_1376:
        /* <DEDUP_REMOVED lines=17> */
.L_x_1379:
[----:B------:R-:W-:Y:S05]  /*35b0*/  BSYNC.RECONVERGENT B0 ;  /* 0x0000000000007941 */ /* 0x000fea0003800200 */
.L_x_1378:
        /* <DEDUP_REMOVED lines=17> */
.L_x_1381:
[----:B------:R-:W-:Y:S05]  /*36d0*/  BSYNC.RECONVERGENT B0 ;  /* 0x0000000000007941 */ /* 0x000fea0003800200 */
.L_x_1380:
        /* <DEDUP_REMOVED lines=17> */
.L_x_1383:
[----:B------:R-:W-:Y:S05]  /*37f0*/  BSYNC.RECONVERGENT B0 ;  /* 0x0000000000007941 */ /* 0x000fea0003800200 */
.L_x_1382:
        /* <DEDUP_REMOVED lines=17> */
.L_x_1385:
[----:B------:R-:W-:Y:S05]  /*3910*/  BSYNC.RECONVERGENT B0 ;  /* 0x0000000000007941 */ /* 0x000fea0003800200 */
.L_x_1384:
        /* <DEDUP_REMOVED lines=17> */
.L_x_1387:
[----:B------:R-:W-:Y:S05]  /*3a30*/  BSYNC.RECONVERGENT B0 ;  /* 0x0000000000007941 */ /* 0x000fea0003800200 */
.L_x_1386:
        /* <DEDUP_REMOVED lines=17> */
.L_x_1389:
[----:B------:R-:W-:Y:S05]  /*3b50*/  BSYNC.RECONVERGENT B0 ;  /* 0x0000000000007941 */ /* 0x000fea0003800200 */
.L_x_1388:
        /* <DEDUP_REMOVED lines=17> */
.L_x_1391:
[----:B------:R-:W-:Y:S05]  /*3c70*/  BSYNC.RECONVERGENT B0 ;  /* 0x0000000000007941 */ /* 0x000fea0003800200 */
.L_x_1390:
        /* <DEDUP_REMOVED lines=15> */
.L_x_1393:
[----:B------:R-:W-:Y:S05]  /*3d70*/  BSYNC.RECONVERGENT B0 ;  /* 0x0000000000007941 */ /* 0x000fea0003800200 */
.L_x_1392:
[----:B------:R-:W-:Y:S01]  /*3d80*/  UMOV UR4, 0xffffffff ;  /* 0xffffffff00047882 */ /* 0x000fe20000000000 */
[----:B------:R-:W-:Y:S02]  /*3d90*/  @!P5 MOV R251, R5 ;  /* 0x0000000500fbd202 */ /* 0x000fe40000000f00 */
[----:B------:R-:W-:Y:S05]  /*3da0*/  BRA.DIV UR4, `(.L_x_1394) ;  /* 0x0000001a04907947 */ /* 0x000fea000b800000 */
[----:B------:R1:W3:Y:S04]  /*3db0*/  SHFL.DOWN PT, R5, R0, 0x10, 0x1f ;  /* 0x0a001f0000057f89 */ /* 0x0002e800000e0000 */
[----:B------:R1:W4:Y:S04]  /*3dc0*/  SHFL.DOWN PT, R4, R3, 0x10, 0x1f ;  /* 0x0a001f0003047f89 */ /* 0x00032800000e0000 */
[----:B------:R1:W5:Y:S02]  /*3dd0*/  SHFL.DOWN PT, R14, R2, 0x10, 0x1f ;  /* 0x0a001f00020e7f89 */ /* 0x00036400000e0000 */
.L_x_1417:
        /* <DEDUP_REMOVED lines=17> */
.L_x_1396:
[----:B------:R-:W-:Y:S05]  /*3ef0*/  BSYNC.RECONVERGENT B0 ;  /* 0x0000000000007941 */ /* 0x000fea0003800200 */
.L_x_1395:
[----:B------:R-:W-:-:S03]  /*3f00*/  UMOV UR4, 0xffffffff ;  /* 0xffffffff00047882 */ /* 0x000fc60000000000 */
[----:B------:R-:W-:Y:S05]  /*3f10*/  BRA.DIV UR4, `(.L_x_1397) ;  /* 0x0000001a04907947 */ /* 0x000fea000b800000 */
[----:B---3--:R3:W5:Y:S04]  /*3f20*/  SHFL.DOWN PT, R5, R0, 0x8, 0x1f ;  /* 0x09001f0000057f89 */ /* 0x00876800000e0000 */
[----:B----4-:R3:W4:Y:S04]  /*3f30*/  SHFL.DOWN PT, R4, R3, 0x8, 0x1f ;  /* 0x09001f0003047f89 */ /* 0x01072800000e0000 */
[----:B------:R3:W0:Y:S02]  /*3f40*/  SHFL.DOWN PT, R14, R2, 0x8, 0x1f ;  /* 0x09001f00020e7f89 */ /* 0x00062400000e0000 */
.L_x_1422:
        /* <DEDUP_REMOVED lines=17> */
.L_x_1399:
[----:B------:R-:W-:Y:S05]  /*4060*/  BSYNC.RECONVERGENT B0 ;  /* 0x0000000000007941 */ /* 0x000fea0003800200 */
.L_x_1398:
[----:B------:R-:W-:-:S03]  /*4070*/  UMOV UR4, 0xffffffff ;  /* 0xffffffff00047882 */ /* 0x000fc60000000000 */
[----:B------:R-:W-:Y:S05]  /*4080*/  BRA.DIV UR4, `(.L_x_1400) ;  /* 0x0000001a04907947 */ /* 0x000fea000b800000 */
[----:B-----5:R0:W5:Y:S04]  /*4090*/  SHFL.DOWN PT, R5, R0, 0x4, 0x1f ;  /* 0x08801f0000057f89 */ /* 0x02016800000e0000 */
[----:B----4-:R0:W4:Y:S04]  /*40a0*/  SHFL.DOWN PT, R4, R3, 0x4, 0x1f ;  /* 0x08801f0003047f89 */ /* 0x01012800000e0000 */
[----:B------:R0:W0:Y:S02]  /*40b0*/  SHFL.DOWN PT, R14, R2, 0x4, 0x1f ;  /* 0x08801f00020e7f89 */ /* 0x00002400000e0000 */
.L_x_1427:
        /* <DEDUP_REMOVED lines=17> */
.L_x_1402:
[----:B------:R-:W-:Y:S05]  /*41d0*/  BSYNC.RECONVERGENT B0 ;  /* 0x0000000000007941 */ /* 0x000fea0003800200 */
.L_x_1401:
[----:B------:R-:W-:-:S03]  /*41e0*/  UMOV UR4, 0xffffffff ;  /* 0xffffffff00047882 */ /* 0x000fc60000000000 */
[----:B------:R-:W-:Y:S05]  /*41f0*/  BRA.DIV UR4, `(.L_x_1403) ;  /* 0x0000001a04907947 */ /* 0x000fea000b800000 */
[----:B-----5:R0:W5:Y:S04]  /*4200*/  SHFL.DOWN PT, R5, R0, 0x2, 0x1f ;  /* 0x08401f0000057f89 */ /* 0x02016800000e0000 */
[----:B----4-:R0:W4:Y:S04]  /*4210*/  SHFL.DOWN PT, R4, R3, 0x2, 0x1f ;  /* 0x08401f0003047f89 */ /* 0x01012800000e0000 */
[----:B------:R0:W0:Y:S02]  /*4220*/  SHFL.DOWN PT, R14, R2, 0x2, 0x1f ;  /* 0x08401f00020e7f89 */ /* 0x00002400000e0000 */
.L_x_1432:
        /* <DEDUP_REMOVED lines=17> */
.L_x_1405:
[----:B------:R-:W-:Y:S05]  /*4340*/  BSYNC.RECONVERGENT B0 ;  /* 0x0000000000007941 */ /* 0x000fea0003800200 */
.L_x_1404:
[----:B------:R-:W-:-:S03]  /*4350*/  UMOV UR4, 0xffffffff ;  /* 0xffffffff00047882 */ /* 0x000fc60000000000 */
[----:B------:R-:W-:Y:S05]  /*4360*/  BRA.DIV UR4, `(.L_x_1406) ;  /* 0x0000001a04907947 */ /* 0x000fea000b800000 */
[----:B-----5:R0:W5:Y:S04]  /*4370*/  SHFL.DOWN PT, R5, R0, 0x1, 0x1f ;  /* 0x08201f0000057f89 */ /* 0x02016800000e0000 */
[----:B----4-:R0:W4:Y:S04]  /*4380*/  SHFL.DOWN PT, R4, R3, 0x1, 0x1f ;  /* 0x08201f0003047f89 */ /* 0x01012800000e0000 */
[----:B------:R0:W0:Y:S02]  /*4390*/  SHFL.DOWN PT, R14, R2, 0x1, 0x1f ;  /* 0x08201f00020e7f89 */ /* 0x00002400000e0000 */
.L_x_1437:
        /* <DEDUP_REMOVED lines=17> */
.L_x_1408:
[----:B------:R-:W-:Y:S05]  /*44b0*/  BSYNC.RECONVERGENT B0 ;  /* 0x0000000000007941 */ /* 0x000fea0003800200 */
.L_x_1407:
[----:B------:R-:W-:-:S03]  /*44c0*/  UMOV UR4, 0xffffffff ;  /* 0xffffffff00047882 */ /* 0x000fc60000000000 */
[----:B------:R-:W-:Y:S05]  /*44d0*/  BRA.DIV UR4, `(.L_x_1409) ;  /* 0x0000001a04907947 */ /* 0x000fea000b800000 */
[----:B-1-3--:R-:W0:Y:S04]  /*44e0*/  SHFL.IDX PT, R0, R0, RZ, 0x1f ;  /* 0x00001fff00007589 */ /* 0x00ae2800000e0000 */
[----:B------:R-:W1:Y:S04]  /*44f0*/  SHFL.IDX PT, R3, R3, RZ, 0x1f ;  /* 0x00001fff03037589 */ /* 0x000e6800000e0000 */
[----:B------:R3:W0:Y:S02]  /*4500*/  SHFL.IDX PT, R14, R2, RZ, 0x1f ;  /* 0x00001fff020e7589 */ /* 0x00062400000e0000 */
.L_x_1442:
[----:B0-----:R-:W-:Y:S01]  /*4510*/  FSETP.GEU.AND P4, PT, |R14|, 1.175494350822287508e-38, PT ;  /* 0x008000000e00780b */ /* 0x001fe20003f8e200 */
[----:B---3--:R-:W0:-:S12]  /*4520*/  F2F.F32.F64 R2, UR36 ;  /* 0x0000002400027d10 */ /* 0x008e180008301000 */
[----:B------:R-:W-:Y:S01]  /*4530*/  @!P4 FMUL R14, R14, 16777216 ;  /* 0x4b8000000e0ec820 */ /* 0x000fe20000400000 */
[----:B-1----:R-:W-:-:S05]  /*4540*/  @!P4 FMUL R3, R3, 16777216 ;  /* 0x4b8000000303c820 */ /* 0x002fca0000400000 */
        /* <DEDUP_REMOVED lines=12> */
[----:B----4-:R-:W5:Y:S01]  /*4610*/  MUFU.RSQ R4, R3 ;  /* 0x0000000300047308 */ /* 0x010f620000001400 */
[----:B------:R-:W-:-:S04]  /*4620*/  IADD3 R2, PT, PT, -R2, R3, RZ ;  /* 0x0000000302027210 */ /* 0x000fc80007ffe1ff */
[----:B------:R-:W-:Y:S01]  /*4630*/  @!P5 IADD3 R2, PT, PT, R2, 0xc000000, RZ ;  /* 0x0c0000000202d810 */ /* 0x000fe20007ffe0ff */
[----:B-----5:R-:W-:-:S04]  /*4640*/  FMUL R5, R4, R4 ;  /* 0x0000000404057220 */ /* 0x020fc80000400000 */
        /* <DEDUP_REMOVED lines=8> */
.L_x_1410:
[----:B------:R0:W1:Y:S02]  /*46d0*/  MUFU.RSQ R11, R2 ;  /* 0x00000002000b7308 */ /* 0x0000640000001400 */
.L_x_1411:
[----:B0-----:R-:W0:Y:S01]  /*46e0*/  LDC.64 R2, c[0x0][0x3d0] ;  /* 0x0000f400ff027b82 */ /* 0x001e220000000a00 */
[----:B------:R-:W3:Y:S01]  /*46f0*/  LDCU UR4, c[0x0][0x370] ;  /* 0x00006e00ff0477ac */ /* 0x000ee20008000800 */
[----:B------:R-:W-:Y:S01]  /*4700*/  ISETP.NE.AND P4, PT, R7, RZ, PT ;  /* 0x000000ff0700720c */ /* 0x000fe20003f85270 */
[C---:B------:R-:W-:Y:S01]  /*4710*/  FADD R12, -R0.reuse, R249 ;  /* 0x000000f9000c7221 */ /* 0x040fe20000000100 */
[C---:B------:R-:W-:Y:S01]  /*4720*/  FADD R14, -R0.reuse, R247 ;  /* 0x000000f7000e7221 */ /* 0x040fe20000000100 */
[C---:B------:R-:W-:Y:S01]  /*4730*/  FADD R34, -R0.reuse, R245 ;  /* 0x000000f500227221 */ /* 0x040fe20000000100 */
[C---:B------:R-:W-:Y:S01]  /*4740*/  FADD R224, -R0.reuse, R57 ;  /* 0x0000003900e07221 */ /* 0x040fe20000000100 */
[C---:B------:R-:W-:Y:S01]  /*4750*/  FADD R36, -R0.reuse, R243 ;  /* 0x000000f300247221 */ /* 0x040fe20000000100 */
[----:B----45:R-:W4:Y:S01]  /*4760*/  LDC.64 R4, c[0x0][0x3d8] ;  /* 0x0000f600ff047b82 */ /* 0x030f220000000a00 */
[C---:B------:R-:W-:Y:S01]  /*4770*/  FADD R38, -R0.reuse, R241 ;  /* 0x000000f100267221 */ /* 0x040fe20000000100 */
[C---:B------:R-:W-:Y:S01]  /*4780*/  FADD R40, -R0.reuse, R239 ;  /* 0x000000ef00287221 */ /* 0x040fe20000000100 */
[C---:B------:R-:W-:Y:S01]  /*4790*/  FADD R42, -R0.reuse, R237 ;  /* 0x000000ed002a7221 */ /* 0x040fe20000000100 */
[C---:B------:R-:W-:Y:S01]  /*47a0*/  FADD R44, -R0.reuse, R235 ;  /* 0x000000eb002c7221 */ /* 0x040fe20000000100 */
[C---:B------:R-:W-:Y:S01]  /*47b0*/  FADD R46, -R0.reuse, R233 ;  /* 0x000000e9002e7221 */ /* 0x040fe20000000100 */
[----:B------:R-:W-:Y:S01]  /*47c0*/  FADD R48, -R0, R231 ;  /* 0x000000e700307221 */ /* 0x000fe20000000100 */
[----:B--2---:R-:W-:Y:S01]  /*47d0*/  @!P4 R2UR UR6, R202 ;  /* 0x00000000ca06c2ca */ /* 0x004fe200000e0000 */
[----:B------:R-:W3:Y:S01]  /*47e0*/  LDC R13, c[0x0][0x364] ;  /* 0x0000d900ff0d7b82 */ /* 0x000ee20000000800 */
[C---:B------:R-:W-:Y:S01]  /*47f0*/  @!P4 R2UR UR7, R203.reuse ;  /* 0x00000000cb07c2ca */ /* 0x040fe200000e0000 */
[----:B------:R-:W-:Y:S01]  /*4800*/  FADD R50, -R0, R229 ;  /* 0x000000e500327221 */ /* 0x000fe20000000100 */
[----:B------:R-:W-:Y:S01]  /*4810*/  @!P4 R2UR UR8, R202 ;  /* 0x00000000ca08c2ca */ /* 0x000fe200000e0000 */
[C---:B------:R-:W-:Y:S01]  /*4820*/  FADD R52, -R0.reuse, R227 ;  /* 0x000000e300347221 */ /* 0x040fe20000000100 */
[----:B------:R-:W-:Y:S01]  /*4830*/  @!P4 R2UR UR9, R203 ;  /* 0x00000000cb09c2ca */ /* 0x000fe200000e0000 */
[C---:B------:R-:W-:Y:S01]  /*4840*/  FADD R54, -R0.reuse, R225 ;  /* 0x000000e100367221 */ /* 0x040fe20000000100 */
[----:B------:R-:W-:Y:S01]  /*4850*/  FADD R56, -R0, R223 ;  /* 0x000000df00387221 */ /* 0x000fe20000000100 */
[----:B0-----:R-:W-:-:S04]  /*4860*/  @!P4 IMAD.WIDE R2, R6, 0x4, R2 ;  /* 0x000000040602c825 */ /* 0x001fc800078e0202 */
[C---:B------:R-:W-:Y:S01]  /*4870*/  FADD R58, -R0.reuse, R221 ;  /* 0x000000dd003a7221 */ /* 0x040fe20000000100 */
[C---:B------:R-:W-:Y:S01]  /*4880*/  FADD R60, -R0.reuse, R219 ;  /* 0x000000db003c7221 */ /* 0x040fe20000000100 */
[C---:B------:R-:W-:Y:S01]  /*4890*/  FADD R62, -R0.reuse, R217 ;  /* 0x000000d9003e7221 */ /* 0x040fe20000000100 */
[C---:B------:R-:W-:Y:S01]  /*48a0*/  FADD R64, -R0.reuse, R215 ;  /* 0x000000d700407221 */ /* 0x040fe20000000100 */
[C---:B------:R-:W-:Y:S01]  /*48b0*/  FADD R66, -R0.reuse, R213 ;  /* 0x000000d500427221 */ /* 0x040fe20000000100 */
[----:B------:R-:W-:Y:S01]  /*48c0*/  @!P4 STG.E desc[UR6][R2.64], R0 ;  /* 0x000000000200c986 */ /* 0x000fe2000c101906 */
[----:B------:R-:W-:Y:S01]  /*48d0*/  FADD R68, -R0, R211 ;  /* 0x000000d300447221 */ /* 0x000fe20000000100 */
[----:B----4-:R-:W-:-:S04]  /*48e0*/  @!P4 IMAD.WIDE R4, R6, 0x4, R4 ;  /* 0x000000040604c825 */ /* 0x010fc800078e0204 */
[C---:B------:R-:W-:Y:S01]  /*48f0*/  FADD R70, -R0.reuse, R209 ;  /* 0x000000d100467221 */ /* 0x040fe20000000100 */
[C---:B------:R-:W-:Y:S01]  /*4900*/  FADD R72, -R0.reuse, R207 ;  /* 0x000000cf00487221 */ /* 0x040fe20000000100 */
[C---:B------:R-:W-:Y:S01]  /*4910*/  FADD R74, -R0.reuse, R205 ;  /* 0x000000cd004a7221 */ /* 0x040fe20000000100 */
[C---:B------:R-:W-:Y:S01]  /*4920*/  FADD R76, -R0.reuse, R201 ;  /* 0x000000c9004c7221 */ /* 0x040fe20000000100 */
[----:B-1----:R0:W-:Y:S01]  /*4930*/  @!P4 STG.E desc[UR8][R4.64], R11 ;  /* 0x0000000b0400c986 */ /* 0x0021e2000c101908 */
[C---:B------:R-:W-:Y:S01]  /*4940*/  FADD R78, -R0.reuse, R199 ;  /* 0x000000c7004e7221 */ /* 0x040fe20000000100 */
[C---:B------:R-:W-:Y:S01]  /*4950*/  FADD R80, -R0.reuse, R197 ;  /* 0x000000c500507221 */ /* 0x040fe20000000100 */
[----:B---3--:R-:W-:Y:S02]  /*4960*/  IMAD R6, R13, UR4, R6 ;  /* 0x000000040d067c24 */ /* 0x008fe4000f8e0206 */
        /* <DEDUP_REMOVED lines=232> */
.L_x_1394:
        /* <DEDUP_REMOVED lines=8> */
.L_x_1414:
[----:B------:R-:W-:Y:S05]  /*5870*/  BSYNC B0 ;  /* 0x0000000000007941 */ /* 0x000fea0003800000 */
.L_x_1413:
        /* <DEDUP_REMOVED lines=8> */
.L_x_1415:
[----:B------:R-:W-:Y:S02]  /*5900*/  MOV R13, R2 ;  /* 0x00000002000d7202 */ /* 0x000fe40000000f00 */
[----:B------:R-:W-:-:S07]  /*5910*/  MOV R4, R14 ;  /* 0x0000000e00047202 */ /* 0x000fce0000000f00 */
[----:B------:R-:W-:Y:S05]  /*5920*/  WARPSYNC.COLLECTIVE R15, `(.L_x_1416) ;  /* 0x000000000f087348 */ /* 0x000fea0003c00000 */
[----:B------:R0:W1:Y:S02]  /*5930*/  SHFL.DOWN P6, R14, R13, R12, R11 ;  /* 0x0800000c0d0e7389 */ /* 0x00006400000c000b */
[----:B01----:R-:W-:Y:S05]  /*5940*/  ENDCOLLECTIVE ;  /* 0x000000000000791b */ /* 0x003fea0003800000 */
.L_x_1416:
[----:B------:R-:W-:Y:S05]  /*5950*/  BRA `(.L_x_1417) ;  /* 0xffffffe400207947 */ /* 0x000fea000383ffff */
.L_x_1397:
        /* <DEDUP_REMOVED lines=8> */
.L_x_1419:
[----:B------:R-:W-:Y:S05]  /*59e0*/  BSYNC B0 ;  /* 0x0000000000007941 */ /* 0x000fea0003800000 */
.L_x_1418:
        /* <DEDUP_REMOVED lines=8> */
.L_x_1420:
[----:B------:R-:W-:Y:S02]  /*5a70*/  MOV R13, R2 ;  /* 0x00000002000d7202 */ /* 0x000fe40000000f00 */
[----:B------:R-:W-:-:S07]  /*5a80*/  MOV R4, R14 ;  /* 0x0000000e00047202 */ /* 0x000fce0000000f00 */
[----:B------:R-:W-:Y:S05]  /*5a90*/  WARPSYNC.COLLECTIVE R15, `(.L_x_1421) ;  /* 0x000000000f087348 */ /* 0x000fea0003c00000 */
[----:B------:R0:W1:Y:S02]  /*5aa0*/  SHFL.DOWN P6, R14, R13, R12, R11 ;  /* 0x0800000c0d0e7389 */ /* 0x00006400000c000b */
[----:B01----:R-:W-:Y:S05]  /*5ab0*/  ENDCOLLECTIVE ;  /* 0x000000000000791b */ /* 0x003fea0003800000 */
.L_x_1421:
[----:B------:R-:W-:Y:S05]  /*5ac0*/  BRA `(.L_x_1422) ;  /* 0xffffffe400207947 */ /* 0x000fea000383ffff */
.L_x_1400:
        /* <DEDUP_REMOVED lines=8> */
.L_x_1424:
[----:B------:R-:W-:Y:S05]  /*5b50*/  BSYNC B0 ;  /* 0x0000000000007941 */ /* 0x000fea0003800000 */
.L_x_1423:
        /* <DEDUP_REMOVED lines=8> */
.L_x_1425:
[----:B------:R-:W-:Y:S02]  /*5be0*/  MOV R13, R2 ;  /* 0x00000002000d7202 */ /* 0x000fe40000000f00 */
[----:B------:R-:W-:-:S07]  /*5bf0*/  MOV R4, R14 ;  /* 0x0000000e00047202 */ /* 0x000fce0000000f00 */
[----:B------:R-:W-:Y:S05]  /*5c00*/  WARPSYNC.COLLECTIVE R15, `(.L_x_1426) ;  /* 0x000000000f087348 */ /* 0x000fea0003c00000 */
[----:B------:R0:W1:Y:S02]  /*5c10*/  SHFL.DOWN P6, R14, R13, R12, R11 ;  /* 0x0800000c0d0e7389 */ /* 0x00006400000c000b */
[----:B01----:R-:W-:Y:S05]  /*5c20*/  ENDCOLLECTIVE ;  /* 0x000000000000791b */ /* 0x003fea0003800000 */
.L_x_1426:
[----:B------:R-:W-:Y:S05]  /*5c30*/  BRA `(.L_x_1427) ;  /* 0xffffffe400207947 */ /* 0x000fea000383ffff */
.L_x_1403:
        /* <DEDUP_REMOVED lines=8> */
.L_x_1429:
[----:B------:R-:W-:Y:S05]  /*5cc0*/  BSYNC B0 ;  /* 0x0000000000007941 */ /* 0x000fea0003800000 */
.L_x_1428:
        /* <DEDUP_REMOVED lines=8> */
.L_x_1430:
[----:B------:R-:W-:Y:S02]  /*5d50*/  MOV R13, R2 ;  /* 0x00000002000d7202 */ /* 0x000fe40000000f00 */
[----:B------:R-:W-:-:S07]  /*5d60*/  MOV R4, R14 ;  /* 0x0000000e00047202 */ /* 0x000fce0000000f00 */
[----:B------:R-:W-:Y:S05]  /*5d70*/  WARPSYNC.COLLECTIVE R15, `(.L_x_1431) ;  /* 0x000000000f087348 */ /* 0x000fea0003c00000 */
[----:B------:R0:W1:Y:S02]  /*5d80*/  SHFL.DOWN P6, R14, R13, R12, R11 ;  /* 0x0800000c0d0e7389 */ /* 0x00006400000c000b */
[----:B01----:R-:W-:Y:S05]  /*5d90*/  ENDCOLLECTIVE ;  /* 0x000000000000791b */ /* 0x003fea0003800000 */
.L_x_1431:
[----:B------:R-:W-:Y:S05]  /*5da0*/  BRA `(.L_x_1432) ;  /* 0xffffffe400207947 */ /* 0x000fea000383ffff */
.L_x_1406:
        /* <DEDUP_REMOVED lines=8> */
.L_x_1434:
[----:B------:R-:W-:Y:S05]  /*5e30*/  BSYNC B0 ;  /* 0x0000000000007941 */ /* 0x000fea0003800000 */
.L_x_1433:
        /* <DEDUP_REMOVED lines=8> */
.L_x_1435:
[----:B------:R-:W-:Y:S02]  /*5ec0*/  MOV R13, R2 ;  /* 0x00000002000d7202 */ /* 0x000fe40000000f00 */
[----:B------:R-:W-:-:S07]  /*5ed0*/  MOV R4, R14 ;  /* 0x0000000e00047202 */ /* 0x000fce0000000f00 */
[----:B------:R-:W-:Y:S05]  /*5ee0*/  WARPSYNC.COLLECTIVE R15, `(.L_x_1436) ;  /* 0x000000000f087348 */ /* 0x000fea0003c00000 */
[----:B------:R0:W1:Y:S02]  /*5ef0*/  SHFL.DOWN P6, R14, R13, R12, R11 ;  /* 0x0800000c0d0e7389 */ /* 0x00006400000c000b */
[----:B01----:R-:W-:Y:S05]  /*5f00*/  ENDCOLLECTIVE ;  /* 0x000000000000791b */ /* 0x003fea0003800000 */
.L_x_1436:
[----:B------:R-:W-:Y:S05]  /*5f10*/  BRA `(.L_x_1437) ;  /* 0xffffffe400207947 */ /* 0x000fea000383ffff */
.L_x_1409:
        /* <DEDUP_REMOVED lines=8> */
.L_x_1439:
[----:B------:R-:W-:Y:S05]  /*5fa0*/  BSYNC B0 ;  /* 0x0000000000007941 */ /* 0x000fea0003800000 */
.L_x_1438:
        /* <DEDUP_REMOVED lines=8> */
.L_x_1440:
[----:B------:R-:W-:Y:S02]  /*6030*/  MOV R13, R2 ;  /* 0x00000002000d7202 */ /* 0x000fe40000000f00 */
[----:B------:R-:W-:-:S07]  /*6040*/  MOV R3, R14 ;  /* 0x0000000e00037202 */ /* 0x000fce0000000f00 */
[----:B------:R-:W-:Y:S05]  /*6050*/  WARPSYNC.COLLECTIVE R15, `(.L_x_1441) ;  /* 0x000000000f087348 */ /* 0x000fea0003c00000 */
[----:B------:R0:W1:Y:S02]  /*6060*/  SHFL.IDX P6, R14, R13, R12, R11 ;  /* 0x0000000c0d0e7389 */ /* 0x00006400000c000b */
[----:B01----:R-:W-:Y:S05]  /*6070*/  ENDCOLLECTIVE ;  /* 0x000000000000791b */ /* 0x003fea0003800000 */
.L_x_1441:
[----:B------:R-:W-:Y:S05]  /*6080*/  BRA `(.L_x_1442) ;  /* 0xffffffe400207947 */ /* 0x000fea000383ffff */
.L_x_1443:
        /* <DEDUP_REMOVED lines=15> */
.L_x_7490:


//--------------------- .text._Z17LayerNormWarpImplI19BiasAddResidualLoadI6__halffE11AffineStoreIfS1_EfLi1ELi128ELi128ELi32ELi1ELb0EEvT_T0_iidPT1_S8_ --------------------------
	.section	.text._Z17LayerNormWarpImplI19BiasAddResidualLoadI6__halffE11AffineStoreIfS1_EfLi1ELi128ELi128ELi32ELi1ELb0EEvT_T0_iidPT1_S8_,"ax",@progbits
	.align	128
        .global         _Z17LayerNormWarpImplI19BiasAddResidualLoadI6__halffE11AffineStoreIfS1_EfLi1ELi128ELi128ELi32ELi1ELb0EEvT_T0_iidPT1_S8_
        .type           _Z17LayerNormWarpImplI19BiasAddResidualLoadI6__halffE11AffineStoreIfS1_EfLi1ELi128ELi128ELi32ELi1ELb0EEvT_T0_iidPT1_S8_,@function
        .size           _Z17LayerNormWarpImplI19BiasAddResidualLoadI6__halffE11AffineStoreIfS1_EfLi1ELi128ELi128ELi32ELi1ELb0EEvT_T0_iidPT1_S8_,(.L_x_7491 - _Z17LayerNormWarpImplI19BiasAddResidualLoadI6__halffE11AffineStoreIfS1_EfLi1ELi128ELi128ELi32ELi1ELb0EEvT_T0_iidPT1_S8_)
        .other          _Z17LayerNormWarpImplI19BiasAddResidualLoadI6__halffE11AffineStoreIfS1_EfLi1ELi128ELi128ELi32ELi1ELb0EEvT_T0_iidPT1_S8_,@"STO_CUDA_ENTRY STV_DEFAULT"
_Z17LayerNormWarpImplI19BiasAddResidualLoadI6__halffE11AffineStoreIfS1_EfLi1ELi128ELi128ELi32ELi1ELb0EEvT_T0_iidPT1_S8_:
.text._Z17LayerNormWarpImplI19BiasAddResidualLoadI6__halffE11AffineStoreIfS1_EfLi1ELi128ELi128ELi32ELi1ELb0EEvT_T0_iidPT1_S8_:
        /* <DEDUP_REMOVED lines=22> */
.L_x_1444:
        /* <DEDUP_REMOVED lines=8> */
.L_x_1458:
[----:B------:R-:W-:Y:S01]  /*01e0*/  FADD R0, RZ, R9 ;  /* 0x00000009ff007221 */ /* 0x000fe20000000000 */
[----:B------:R-:W-:-:S03]  /*01f0*/  UMOV UR4, 0xffffffff ;  /* 0xffffffff00047882 */ /* 0x000fc60000000000 */
        /* <DEDUP_REMOVED lines=459> */
[C---:B------:R-:W-:Y:S01]  /*1eb0*/  FADD R147, -R146.reuse, R27 ;  /* 0x0000001b92937221 */ /* 0x040fe20000000100 */
[----:B------:R-:W-:Y:S01]  /*1ec0*/  FFMA R0, R143, R144, R0 ;  /* 0x000000908f007223 */ /* 0x000fe20000000000 */
[----:B------:R-:W-:Y:S02]  /*1ed0*/  MOV R143, 0x43000000 ;  /* 0x43000000008f7802 */ /* 0x000fe40000000f00 */
        /* <DEDUP_REMOVED lines=39> */
[----:B------:R-:W-:Y:S01]  /*2150*/  FFMA R0, R15, R138, R0 ;  /* 0x0000008a0f007223 */ /* 0x000fe20000000000 */
[----:B------:R-:W-:Y:S02]  /*2160*/  HFMA2 R138, -RZ, RZ, 3.5, 0 ;  /* 0x43000000ff8a7431 */ /* 0x000fe400000001ff */
[----:B------:R-:W-:Y:S01]  /*2170*/  FFMA R13, R12, 0.0078740157186985015869, R11 ;  /* 0x3c0102040c0d7823 */ /* 0x000fe2000000000b */
[----:B------:R-:W-:-:S03]  /*2180*/  FADD R11, -R11, R19 ;  /* 0x000000130b0b7221 */ /* 0x000fc60000000100 */
[----:B------:R-:W-:Y:S01]  /*2190*/  FADD R14, -R13, R18 ;  /* 0x000000120d0e7221 */ /* 0x000fe20000000100 */
[----:B------:R-:W-:Y:S01]  /*21a0*/  FFMA R0, R139, R11, R0 ;  /* 0x0000000b8b007223 */ /* 0x000fe20000000000 */
[----:B------:R-:W-:Y:S02]  /*21b0*/  FADD R11, -R13, R16 ;  /* 0x000000100d0b7221 */ /* 0x000fe40000000100 */
[----:B------:R-:W-:Y:S02]  /*21c0*/  FFMA R139, R14, 0.0078125, R13 ;  /* 0x3c0000000e8b7823 */ /* 0x000fe4000000000d */
        /* <DEDUP_REMOVED lines=8> */
.L_x_1463:
        /* <DEDUP_REMOVED lines=15> */
.L_x_1446:
[----:B------:R-:W-:-:S03]  /*2340*/  UMOV UR4, 0xffffffff ;  /* 0xffffffff00047882 */ /* 0x000fc60000000000 */
[----:B------:R-:W-:Y:S05]  /*2350*/  BRA.DIV UR4, `(.L_x_1447) ;  /* 0x0000001a04787947 */ /* 0x000fea000b800000 */
[----:B--2---:R2:W3:Y:S04]  /*2360*/  SHFL.DOWN PT, R0, R139, 0x8, 0x1f ;  /* 0x09001f008b007f89 */ /* 0x0044e800000e0000 */
[----:B----4-:R2:W4:Y:S04]  /*2370*/  SHFL.DOWN PT, R140, R141, 0x8, 0x1f ;  /* 0x09001f008d8c7f89 */ /* 0x01052800000e0000 */
[----:B------:R2:W0:Y:S02]  /*2380*/  SHFL.DOWN PT, R14, R138, 0x8, 0x1f ;  /* 0x09001f008a0e7f89 */ /* 0x00042400000e0000 */
.L_x_1468:
        /* <DEDUP_REMOVED lines=16> */
.L_x_1448:
[----:B------:R-:W-:-:S03]  /*2490*/  UMOV UR4, 0xffffffff ;  /* 0xffffffff00047882 */ /* 0x000fc60000000000 */
[----:B------:R-:W-:Y:S05]  /*24a0*/  BRA.DIV UR4, `(.L_x_1449) ;  /* 0x0000001a04807947 */ /* 0x000fea000b800000 */
[----:B---3--:R0:W3:Y:S04]  /*24b0*/  SHFL.DOWN PT, R0, R139, 0x4, 0x1f ;  /* 0x08801f008b007f89 */ /* 0x0080e800000e0000 */
[----:B----4-:R0:W4:Y:S04]  /*24c0*/  SHFL.DOWN PT, R140, R141, 0x4, 0x1f ;  /* 0x08801f008d8c7f89 */ /* 0x01012800000e0000 */
[----:B------:R0:W0:Y:S02]  /*24d0*/  SHFL.DOWN PT, R14, R138, 0x4, 0x1f ;  /* 0x08801f008a0e7f89 */ /* 0x00002400000e0000 */
.L_x_1473:
        /* <DEDUP_REMOVED lines=16> */
.L_x_1450:
[----:B------:R-:W-:-:S03]  /*25e0*/  UMOV UR4, 0xffffffff ;  /* 0xffffffff00047882 */ /* 0x000fc60000000000 */
[----:B------:R-:W-:Y:S05]  /*25f0*/  BRA.DIV UR4, `(.L_x_1451) ;  /* 0x0000001a04887947 */ /* 0x000fea000b800000 */
[----:B---3--:R0:W3:Y:S04]  /*2600*/  SHFL.DOWN PT, R0, R139, 0x2, 0x1f ;  /* 0x08401f008b007f89 */ /* 0x0080e800000e0000 */
[----:B----4-:R0:W4:Y:S04]  /*2610*/  SHFL.DOWN PT, R140, R141, 0x2, 0x1f ;  /* 0x08401f008d8c7f89 */ /* 0x01012800000e0000 */
[----:B------:R0:W0:Y:S02]  /*2620*/  SHFL.DOWN PT, R14, R138, 0x2, 0x1f ;  /* 0x08401f008a0e7f89 */ /* 0x00002400000e0000 */
.L_x_1478:
        /* <DEDUP_REMOVED lines=16> */
.L_x_1452:
[----:B------:R-:W-:-:S03]  /*2730*/  UMOV UR4, 0xffffffff ;  /* 0xffffffff00047882 */ /* 0x000fc60000000000 */
[----:B------:R-:W-:Y:S05]  /*2740*/  BRA.DIV UR4, `(.L_x_1453) ;  /* 0x0000001a04907947 */ /* 0x000fea000b800000 */
[----:B---3--:R0:W3:Y:S04]  /*2750*/  SHFL.DOWN PT, R0, R139, 0x1, 0x1f ;  /* 0x08201f008b007f89 */ /* 0x0080e800000e0000 */
[----:B----4-:R0:W4:Y:S04]  /*2760*/  SHFL.DOWN PT, R140, R141, 0x1, 0x1f ;  /* 0x08201f008d8c7f89 */ /* 0x01012800000e0000 */
[----:B------:R0:W0:Y:S02]  /*2770*/  SHFL.DOWN PT, R14, R138, 0x1, 0x1f ;  /* 0x08201f008a0e7f89 */ /* 0x00002400000e0000 */
.L_x_1483:
        /* <DEDUP_REMOVED lines=16> */
.L_x_1454:
[----:B------:R-:W-:-:S03]  /*2880*/  UMOV UR4, 0xffffffff ;  /* 0xffffffff00047882 */ /* 0x000fc60000000000 */
[----:B------:R-:W-:Y:S05]  /*2890*/  BRA.DIV UR4, `(.L_x_1455) ;  /* 0x0000001a04987947 */ /* 0x000fea000b800000 */
[----:B---3--:R0:W3:Y:S04]  /*28a0*/  SHFL.IDX PT, R0, R139, RZ, 0x1f ;  /* 0x00001fff8b007589 */ /* 0x0080e800000e0000 */
[----:B--2---:R-:W2:Y:S04]  /*28b0*/  SHFL.IDX PT, R141, R141, RZ, 0x1f ;  /* 0x00001fff8d8d7589 */ /* 0x004ea800000e0000 */
[----:B------:R0:W0:Y:S02]  /*28c0*/  SHFL.IDX PT, R14, R138, RZ, 0x1f ;  /* 0x00001fff8a0e7589 */ /* 0x00002400000e0000 */
.L_x_1488:
        /* <DEDUP_REMOVED lines=28> */
.L_x_1456:
[----:B------:R-:W0:Y:S02]  /*2a90*/  MUFU.RSQ R11, R11 ;  /* 0x0000000b000b7308 */ /* 0x000e240000001400 */
.L_x_1457:
        /* <DEDUP_REMOVED lines=61> */
[C---:B------:R-:W-:Y:S01]  /*2e70*/  FADD R95, -R0.reuse, R95 ;  /* 0x0000005f005f7221 */ /* 0x040fe20000000100 */
[----:B-----5:R-:W-:Y:S02]  /*2e80*/  IMAD R10, R139, UR4, R10 ;  /* 0x000000048b0a7c24 */ /* 0x020fe4000f8e020a */
[C---:B------:R-:W-:Y:S01]  /*2e90*/  FADD R94, -R0.reuse, R94 ;  /* 0x0000005e005e7221 */ /* 0x040fe20000000100 */
[----:B0-----:R2:W-:Y:S01]  /*2ea0*/  @!P0 STG.E desc[UR8][R12.64], R11 ;  /* 0x0000000b0c008986 */ /* 0x0015e2000c101908 */
        /* <DEDUP_REMOVED lines=209> */
.L_x_1445:
        /* <DEDUP_REMOVED lines=8> */
.L_x_1460:
[----:B------:R-:W-:Y:S05]  /*3c40*/  BSYNC B0 ;  /* 0x0000000000007941 */ /* 0x000fea0003800000 */
.L_x_1459:
        /* <DEDUP_REMOVED lines=9> */
.L_x_1461:
[----:B------:R-:W-:Y:S02]  /*3ce0*/  MOV R13, R143 ;  /* 0x0000008f000d7202 */ /* 0x000fe40000000f00 */
[----:B------:R-:W-:-:S07]  /*3cf0*/  MOV R142, R14 ;  /* 0x0000000e008e7202 */ /* 0x000fce0000000f00 */
[----:B------:R-:W-:Y:S05]  /*3d00*/  WARPSYNC.COLLECTIVE R15, `(.L_x_1462) ;  /* 0x000000000f087348 */ /* 0x000fea0003c00000 */
[----:B------:R0:W1:Y:S02]  /*3d10*/  SHFL.DOWN P6, R14, R13, R12, R11 ;  /* 0x0800000c0d0e7389 */ /* 0x00006400000c000b */
[----:B01----:R-:W-:Y:S05]  /*3d20*/  ENDCOLLECTIVE ;  /* 0x000000000000791b */ /* 0x003fea0003800000 */
.L_x_1462:
[----:B------:R-:W-:Y:S05]  /*3d30*/  BRA `(.L_x_1463) ;  /* 0xffffffe400447947 */ /* 0x000fea000383ffff */
.L_x_1447:
        /* <DEDUP_REMOVED lines=8> */
.L_x_1465:
[----:B------:R-:W-:Y:S05]  /*3dc0*/  BSYNC B0 ;  /* 0x0000000000007941 */ /* 0x000fea0003800000 */
.L_x_1464:
        /* <DEDUP_REMOVED lines=8> */
.L_x_1466:
[----:B------:R-:W-:Y:S02]  /*3e50*/  MOV R13, R138 ;  /* 0x0000008a000d7202 */ /* 0x000fe40000000f00 */
[----:B------:R-:W-:-:S07]  /*3e60*/  MOV R140, R14 ;  /* 0x0000000e008c7202 */ /* 0x000fce0000000f00 */
[----:B------:R-:W-:Y:S05]  /*3e70*/  WARPSYNC.COLLECTIVE R15, `(.L_x_1467) ;  /* 0x000000000f087348 */ /* 0x000fea0003c00000 */
[----:B------:R0:W1:Y:S02]  /*3e80*/  SHFL.DOWN P6, R14, R13, R12, R11 ;  /* 0x0800000c0d0e7389 */ /* 0x00006400000c000b */
[----:B01----:R-:W-:Y:S05]  /*3e90*/  ENDCOLLECTIVE ;  /* 0x000000000000791b */ /* 0x003fea0003800000 */
.L_x_1467:
[----:B------:R-:W-:Y:S05]  /*3ea0*/  BRA `(.L_x_1468) ;  /* 0xffffffe400387947 */ /* 0x000fea000383ffff */
.L_x_1449:
        /* <DEDUP_REMOVED lines=8> */
.L_x_1470:
[----:B------:R-:W-:Y:S05]  /*3f30*/  BSYNC B0 ;  /* 0x0000000000007941 */ /* 0x000fea0003800000 */
.L_x_1469:
        /* <DEDUP_REMOVED lines=8> */
.L_x_1471:
[----:B------:R-:W-:Y:S02]  /*3fc0*/  MOV R13, R138 ;  /* 0x0000008a000d7202 */ /* 0x000fe40000000f00 */
[----:B------:R-:W-:-:S07]  /*3fd0*/  MOV R140, R14 ;  /* 0x0000000e008c7202 */ /* 0x000fce0000000f00 */
[----:B------:R-:W-:Y:S05]  /*3fe0*/  WARPSYNC.COLLECTIVE R15, `(.L_x_1472) ;  /* 0x000000000f087348 */ /* 0x000fea0003c00000 */
[----:B------:R0:W1:Y:S02]  /*3ff0*/  SHFL.DOWN P6, R14, R13, R12, R11 ;  /* 0x0800000c0d0e7389 */ /* 0x00006400000c000b */
[----:B01----:R-:W-:Y:S05]  /*4000*/  ENDCOLLECTIVE ;  /* 0x000000000000791b */ /* 0x003fea0003800000 */
.L_x_1472:
[----:B------:R-:W-:Y:S05]  /*4010*/  BRA `(.L_x_1473) ;  /* 0xffffffe400307947 */ /* 0x000fea000383ffff */
.L_x_1451:
        /* <DEDUP_REMOVED lines=8> */
.L_x_1475:
[----:B------:R-:W-:Y:S05]  /*40a0*/  BSYNC B0 ;  /* 0x0000000000007941 */ /* 0x000fea0003800000 */
.L_x_1474:
        /* <DEDUP_REMOVED lines=8> */
.L_x_1476:
[----:B------:R-:W-:Y:S02]  /*4130*/  MOV R13, R138 ;  /* 0x0000008a000d7202 */ /* 0x000fe40000000f00 */
[----:B------:R-:W-:-:S07]  /*4140*/  MOV R140, R14 ;  /* 0x0000000e008c7202 */ /* 0x000fce0000000f00 */
[----:B------:R-:W-:Y:S05]  /*4150*/  WARPSYNC.COLLECTIVE R15, `(.L_x_1477) ;  /* 0x000000000f087348 */ /* 0x000fea0003c00000 */
[----:B------:R0:W1:Y:S02]  /*4160*/  SHFL.DOWN P6, R14, R13, R12, R11 ;  /* 0x0800000c0d0e7389 */ /* 0x00006400000c000b */
[----:B01----:R-:W-:Y:S05]  /*4170*/  ENDCOLLECTIVE ;  /* 0x000000000000791b */ /* 0x003fea0003800000 */
.L_x_1477:
[----:B------:R-:W-:Y:S05]  /*4180*/  BRA `(.L_x_1478) ;  /* 0xffffffe400287947 */ /* 0x000fea000383ffff */
.L_x_1453:
        /* <DEDUP_REMOVED lines=8> */
.L_x_1480:
[----:B------:R-:W-:Y:S05]  /*4210*/  BSYNC B0 ;  /* 0x0000000000007941 */ /* 0x000fea0003800000 */
.L_x_1479:
        /* <DEDUP_REMOVED lines=8> */
.L_x_1481:
[----:B------:R-:W-:Y:S02]  /*42a0*/  MOV R13, R138 ;  /* 0x0000008a000d7202 */ /* 0x000fe40000000f00 */
[----:B------:R-:W-:-:S07]  /*42b0*/  MOV R140, R14 ;  /* 0x0000000e008c7202 */ /* 0x000fce0000000f00 */
[----:B------:R-:W-:Y:S05]  /*42c0*/  WARPSYNC.COLLECTIVE R15, `(.L_x_1482) ;  /* 0x000000000f087348 */ /* 0x000fea0003c00000 */
[----:B------:R0:W1:Y:S02]  /*42d0*/  SHFL.DOWN P6, R14, R13, R12, R11 ;  /* 0x0800000c0d0e7389 */ /* 0x00006400000c000b */
[----:B01----:R-:W-:Y:S05]  /*42e0*/  ENDCOLLECTIVE ;  /* 0x000000000000791b */ /* 0x003fea0003800000 */
.L_x_1482:
[----:B------:R-:W-:Y:S05]  /*42f0*/  BRA `(.L_x_1483) ;  /* 0xffffffe400207947 */ /* 0x000fea000383ffff */
.L_x_1455:
        /* <DEDUP_REMOVED lines=8> */
.L_x_1485:
[----:B------:R-:W-:Y:S05]  /*4380*/  BSYNC B0 ;  /* 0x0000000000007941 */ /* 0x000fea0003800000 */
.L_x_1484:
        /* <DEDUP_REMOVED lines=8> */
.L_x_1486:
[----:B------:R-:W-:Y:S02]  /*4410*/  MOV R13, R138 ;  /* 0x0000008a000d7202 */ /* 0x000fe40000000f00 */
[----:B------:R-:W-:-:S07]  /*4420*/  MOV R141, R14 ;  /* 0x0000000e008d7202 */ /* 0x000fce0000000f00 */
[----:B------:R-:W-:Y:S05]  /*4430*/  WARPSYNC.COLLECTIVE R15, `(.L_x_1487) ;  /* 0x000000000f087348 */ /* 0x000fea0003c00000 */
[----:B------:R0:W1:Y:S02]  /*4440*/  SHFL.IDX P6, R14, R13, R12, R11 ;  /* 0x0000000c0d0e7389 */ /* 0x00006400000c000b */
[----:B01----:R-:W-:Y:S05]  /*4450*/  ENDCOLLECTIVE ;  /* 0x000000000000791b */ /* 0x003fea0003800000 */
.L_x_1487:
[----:B------:R-:W-:Y:S05]  /*4460*/  BRA `(.L_x_1488) ;  /* 0xffffffe400187947 */ /* 0x000fea000383ffff */
.L_x_1489:
        /* <DEDUP_REMOVED lines=9> */
.L_x_7491:


//--------------------- .text._Z17LayerNormWarpImplI19BiasAddResidualLoadI6__halffE11AffineStoreIfS1_EfLi1ELi96ELi64ELi32ELi1ELb1EEvT_T0_iidPT1_S8_ --------------------------
	.section	.text._Z17LayerNormWarpImplI19BiasAddResidualLoadI6__halffE11AffineStoreIfS1_EfLi1ELi96ELi64ELi32ELi1ELb1EEvT_T0_iidPT1_S8_,"ax",@progbits
	.align	128
        .global         _Z17LayerNormWarpImplI19BiasAddResidualLoadI6__halffE11AffineStoreIfS1_EfLi1ELi96ELi64ELi32ELi1ELb1EEvT_T0_iidPT1_S8_
        .type           _Z17LayerNormWarpImplI19BiasAddResidualLoadI6__halffE11AffineStoreIfS1_EfLi1ELi96ELi64ELi32ELi1ELb1EEvT_T0_iidPT1_S8_,@function
        .size           _Z17LayerNormWarpImplI19BiasAddResidualLoadI6__halffE11AffineStoreIfS1_EfLi1ELi96ELi64ELi32ELi1ELb1EEvT_T0_iidPT1_S8_,(.L_x_7492 - _Z17LayerNormWarpImplI19BiasAddResidualLoadI6__halffE11AffineStoreIfS1_EfLi1ELi96ELi64ELi32ELi1ELb1EEvT_T0_iidPT1_S8_)
        .other          _Z17LayerNormWarpImplI19BiasAddResidualLoadI6__halffE11AffineStoreIfS1_EfLi1ELi96ELi64ELi32ELi1ELb1EEvT_T0_iidPT1_S8_,@"STO_CUDA_ENTRY STV_DEFAULT"
_Z17LayerNormWarpImplI19BiasAddResidualLoadI6__halffE11AffineStoreIfS1_EfLi1ELi96ELi64ELi32ELi1ELb1EEvT_T0_iidPT1_S8_:
.text._Z17LayerNormWarpImplI19BiasAddResidualLoadI6__halffE11AffineStoreIfS1_EfLi1ELi96ELi64ELi32ELi1ELb1EEvT_T0_iidPT1_S8_:
[----:B------:R-:W0:Y:S01]  /*0000*/  LDC R1, c[0x0][0x37c] ;  /* 0x0000df00ff017b82 */ /* 0x000e220000000800 */
[----:B------:R-:W1:Y:S01]  /*0010*/  LDCU UR4, c[0x0][0x3c4] ;  /* 0x00007880ff0477ac */ /* 0x000e620008000800 */
[----:B------:R-:W2:Y:S01]  /*0020*/  LDCU UR36, c[0x0][0x3c0] ;  /* 0x00007800ff2477ac */ /* 0x000ea20008000800 */
[----:B-1----:R-:W-:-:S09]  /*0030*/  UISETP.GE.AND UP0, UPT, UR4, 0xc01, UPT ;  /* 0x00000c010400788c */ /* 0x002fd2000bf06270 */
[----:B--2---:R-:W-:Y:S05]  /*0040*/  BRA.U !UP0, `(.L_x_1490) ;  /* 0x0000000108407547 */ /* 0x004fea000b800000 */
        /* <DEDUP_REMOVED lines=16> */
.L_x_1490:
        /* <DEDUP_REMOVED lines=8> */
[----:B------:R-:W2:Y:S01]  /*01d0*/  LDCU UR5, c[0x0][0x3c4] ;  /* 0x00007880ff0577ac */ /* 0x000ea20008000800 */
[----:B------:R-:W3:Y:S01]  /*01e0*/  LDC.64 R114, c[0x0][0x358] ;  /* 0x0000d600ff727b82 */ /* 0x000ee20000000a00 */
[----:B------:R-:W4:Y:S01]  /*01f0*/  LDCU.64 UR6, c[0x0][0x3c8] ;  /* 0x00007900ff0677ac */ /* 0x000f220008000a00 */
[----:B------:R-:W5:Y:S02]  /*0200*/  LDCU UR4, c[0x0][0x370] ;  /* 0x00006e00ff0477ac */ /* 0x000f640008000800 */
[----:B-----5:R-:W-:Y:S01]  /*0210*/  IMAD R4, R4, UR4, RZ ;  /* 0x0000000404047c24 */ /* 0x020fe2000f8e02ff */
[C---:B-1----:R-:W-:Y:S02]  /*0220*/  IADD3 R0, PT, PT, R2.reuse, 0x8a0, RZ ;  /* 0x000008a002007810 */ /* 0x042fe40007ffe0ff */
[----:B------:R-:W-:Y:S02]  /*0230*/  IADD3 R3, PT, PT, R2, 0x8c0, RZ ;  /* 0x000008c002037810 */ /* 0x000fe40007ffe0ff */
[----:B--2---:R-:W-:-:S02]  /*0240*/  ISETP.GE.AND P2, PT, R0, UR5, PT ;  /* 0x0000000500007c0c */ /* 0x004fc4000bf46270 */
[----:B------:R-:W-:Y:S02]  /*0250*/  ISETP.GE.AND P1, PT, R3, UR5, PT ;  /* 0x0000000503007c0c */ /* 0x000fe4000bf26270 */
[C---:B------:R-:W-:Y:S02]  /*0260*/  IADD3 R0, PT, PT, R2.reuse, 0x8e0, RZ ;  /* 0x000008e002007810 */ /* 0x040fe40007ffe0ff */
[C---:B------:R-:W-:Y:S02]  /*0270*/  LOP3.LUT R5, R2.reuse, 0x800, RZ, 0xfc, !PT ;  /* 0x0000080002057812 */ /* 0x040fe400078efcff */
[----:B------:R-:W-:Y:S02]  /*0280*/  P2R R26, PR, RZ, 0x2 ;  /* 0x00000002ff1a7803 */ /* 0x000fe40000000000 */
[----:B------:R-:W-:Y:S02]  /*0290*/  IADD3 R6, PT, PT, R2, 0x9e0, RZ ;  /* 0x000009e002067810 */ /* 0x000fe40007ffe0ff */
[----:B------:R-:W-:-:S02]  /*02a0*/  ISETP.GE.AND P1, PT, R0, UR5, PT ;  /* 0x0000000500007c0c */ /* 0x000fc4000bf26270 */
[----:B------:R-:W-:Y:S02]  /*02b0*/  ISETP.GE.AND P0, PT, R5, UR5, PT ;  /* 0x0000000505007c0c */ /* 0x000fe4000bf06270 */
[C---:B------:R-:W-:Y:S02]  /*02c0*/  IADD3 R3, PT, PT, R2.reuse, 0x9a0, RZ ;  /* 0x000009a002037810 */ /* 0x040fe40007ffe0ff */
[----:B------:R-:W-:Y:S02]  /*02d0*/  IADD3 R5, PT, PT, R2, 0x9c0, RZ ;  /* 0x000009c002057810 */ /* 0x000fe40007ffe0ff */
[----:B------:R-:W-:Y:S02]  /*02e0*/  P2R R30, PR, RZ, 0x2 ;  /* 0x00000002ff1e7803 */ /* 0x000fe40000000000 */
[----:B------:R-:W-:Y:S02]  /*02f0*/  ISETP.GE.AND P1, PT, R6, UR5, PT ;  /* 0x0000000506007c0c */ /* 0x000fe4000bf26270 */
[----:B----4-:R-:W1:Y:S01]  /*0300*/  F2F.F32.F64 R6, UR6 ;  /* 0x0000000600067d10 */ /* 0x010e620008301000 */
[----:B------:R-:W-:-:S02]  /*0310*/  P2R R22, PR, RZ, 0x4 ;  /* 0x00000004ff167803 */ /* 0x000fc40000000000 */
[----:B------:R-:W-:Y:S02]  /*0320*/  ISETP.GE.AND P3, PT, R3, UR5, PT ;  /* 0x0000000503007c0c */ /* 0x000fe4000bf66270 */
[----:B------:R-:W-:Y:S02]  /*0330*/  ISETP.GE.AND P2, PT, R5, UR5, PT ;  /* 0x0000000505007c0c */ /* 0x000fe4000bf46270 */
[C---:B------:R-:W-:Y:S02]  /*0340*/  LOP3.LUT R0, R2.reuse, 0xa00, RZ, 0xfc, !PT ;  /* 0x00000a0002007812 */ /* 0x040fe400078efcff */
[C---:B------:R-:W-:Y:S02]  /*0350*/  IADD3 R3, PT, PT, R2.reuse, 0xa20, RZ ;  /* 0x00000a2002037810 */ /* 0x040fe40007ffe0ff */
[----:B------:R-:W-:Y:S02]  /*0360*/  IADD3 R5, PT, PT, R2, 0xa40, RZ ;  /* 0x00000a4002057810 */ /* 0x000fe40007ffe0ff */
[----:B------:R-:W-:-:S02]  /*0370*/  P2R R44, PR, RZ, 0x8 ;  /* 0x00000008ff2c7803 */ /* 0x000fc40000000000 */
[----:B------:R-:W-:Y:S02]  /*0380*/  P2R R48, PR, RZ, 0x4 ;  /* 0x00000004ff307803 */ /* 0x000fe40000000000 */
[----:B------:R-:W-:Y:S02]  /*0390*/  P2R R52, PR, RZ, 0x2 ;  /* 0x00000002ff347803 */ /* 0x000fe40000000000 */
[----:B------:R-:W-:Y:S02]  /*03a0*/  ISETP.GE.AND P1, PT, R0, UR5, PT ;  /* 0x0000000500007c0c */ /* 0x000fe4000bf26270 */
[----:B------:R-:W-:Y:S02]  /*03b0*/  ISETP.GE.AND P2, PT, R3, UR5, PT ;  /* 0x0000000503007c0c */ /* 0x000fe4000bf46270 */
[----:B------:R-:W-:Y:S02]  /*03c0*/  ISETP.GE.AND P3, PT, R5, UR5, PT ;  /* 0x0000000505007c0c */ /* 0x000fe4000bf66270 */
[----:B------:R-:W-:-:S02]  /*03d0*/  IADD3 R7, PT, PT, R2, 0xa60, RZ ;  /* 0x00000a6002077810 */ /* 0x000fc40007ffe0ff */
[C---:B------:R-:W-:Y:S02]  /*03e0*/  IADD3 R8, PT, PT, R2.reuse, 0xba0, RZ ;  /* 0x00000ba002087810 */ /* 0x040fe40007ffe0ff */
[C---:B------:R-:W-:Y:S02]  /*03f0*/  IADD3 R9, PT, PT, R2.reuse, 0xbc0, RZ ;  /* 0x00000bc002097810 */ /* 0x040fe40007ffe0ff */
[----:B------:R-:W-:Y:S02]  /*0400*/  IADD3 R10, PT, PT, R2, 0xbe0, RZ ;  /* 0x00000be0020a7810 */ /* 0x000fe40007ffe0ff */
[----:B------:R-:W-:Y:S02]  /*0410*/  P2R R56, PR, RZ, 0x2 ;  /* 0x00000002ff387803 */ /* 0x000fe40000000000 */
[----:B------:R-:W-:Y:S02]  /*0420*/  P2R R60, PR, RZ, 0x4 ;  /* 0x00000004ff3c7803 */ /* 0x000fe40000000000 */
[----:B------:R-:W-:-:S02]  /*0430*/  P2R R64, PR, RZ, 0x8 ;  /* 0x00000008ff407803 */ /* 0x000fc40000000000 */
[----:B------:R-:W-:Y:S02]  /*0440*/  ISETP.GE.AND P1, PT, R7, UR5, PT ;  /* 0x0000000507007c0c */ /* 0x000fe4000bf26270 */
[----:B------:R-:W-:Y:S02]  /*0450*/  ISETP.GE.AND P2, PT, R8, UR5, PT ;  /* 0x0000000508007c0c */ /* 0x000fe4000bf46270 */
[----:B------:R-:W-:Y:S02]  /*0460*/  ISETP.GE.AND P3, PT, R9, UR5, PT ;  /* 0x0000000509007c0c */ /* 0x000fe4000bf66270 */
[----:B-1-3--:R-:W-:-:S13]  /*0470*/  ISETP.GE.AND P4, PT, R10, UR5, PT ;  /* 0x000000050a007c0c */ /* 0x00afda000bf86270 */
.L_x_1571:
[----:B------:R-:W-:Y:S01]  /*0480*/  FADD R113, RZ, R111 ;  /* 0x0000006fff717221 */ /* 0x000fe20000000000 */
[----:B------:R-:W1:Y:S01]  /*0490*/  LDC R84, c[0x0][0x3c4] ;  /* 0x0000f100ff547b82 */ /* 0x000e620000000800 */
[----:B------:R-:W-:Y:S01]  /*04a0*/  HFMA2 R108, -RZ, RZ, 3.25, 0 ;  /* 0x42800000ff6c7431 */ /* 0x000fe200000001ff */
[----:B------:R-:W-:Y:S01]  /*04b0*/  BSSY.RECONVERGENT B0, `(.L_x_1491) ;  /* 0x0000116000007945 */ /* 0x000fe20003800200 */
[C---:B------:R-:W-:Y:S01]  /*04c0*/  FADD R10, -R113.reuse, R109 ;  /* 0x0000006d710a7221 */ /* 0x040fe20000000100 */
[----:B------:R-:W-:-:S03]  /*04d0*/  FADD R0, -R113, R111 ;  /* 0x0000006f71007221 */ /* 0x000fc60000000100 */
[----:B------:R-:W-:Y:S01]  /*04e0*/  FFMA R171, R10, 0.5, R113 ;  /* 0x3f0000000aab7823 */ /* 0x000fe20000000071 */
[----:B------:R-:W-:Y:S01]  /*04f0*/  FFMA R123, R0, R111, RZ ;  /* 0x0000006f007b7223 */ /* 0x000fe200000000ff */
[----:B------:R-:W-:Y:S02]  /*0500*/  @!P0 MOV R108, 0x42820000 ;  /* 0x42820000006c8802 */ /* 0x000fe40000000f00 */
[----:B------:R-:W-:-:S04]  /*0510*/  FADD R18, -R171, R107 ;  /* 0x0000006bab127221 */ /* 0x000fc80000000100 */
        /* <DEDUP_REMOVED lines=94> */
[C---:B------:R-:W-:Y:S01]  /*0b00*/  FADD R18, -R113.reuse, R59 ;  /* 0x0000003b71127221 */ /* 0x040fe20000000100 */
[----:B------:R-:W-:Y:S01]  /*0b10*/  FFMA R169, R8, R169, R171 ;  /* 0x000000a908a97223 */ /* 0x000fe200000000ab */
[----:B------:R-:W-:Y:S02]  /*0b20*/  FADD R24, -R113, R61 ;  /* 0x0000003d71187221 */ /* 0x000fe40000000100 */
[----:B------:R-:W-:Y:S02]  /*0b30*/  FFMA R123, R18, 0.037037037312984466553, R113 ;  /* 0x3d17b426127b7823 */ /* 0x000fe40000000071 */
[----:B------:R-:W-:Y:S02]  /*0b40*/  FFMA R169, R10, R24, R169 ;  /* 0x000000180aa97223 */ /* 0x000fe400000000a9 */
[C---:B------:R-:W-:Y:S01]  /*0b50*/  FADD R20, -R123.reuse, R57 ;  /* 0x000000397b147221 */ /* 0x040fe20000000100 */
[----:B------:R-:W-:-:S03]  /*0b60*/  FADD R24, -R123, R59 ;  /* 0x0000003b7b187221 */ /* 0x000fc60000000100 */
[----:B------:R-:W-:Y:S01]  /*0b70*/  FFMA R167, R20, 0.035714287310838699341, R123 ;  /* 0x3d12492514a77823 */ /* 0x000fe2000000007b */
[----:B------:R-:W-:-:S03]  /*0b80*/  FFMA R169, R18, R24, R169 ;  /* 0x0000001812a97223 */ /* 0x000fc600000000a9 */
[C---:B------:R-:W-:Y:S01]  /*0b90*/  FADD R16, -R167.reuse, R55 ;  /* 0x00000037a7107221 */ /* 0x040fe20000000100 */
[----:B------:R-:W-:-:S03]  /*0ba0*/  FADD R24, -R167, R57 ;  /* 0x00000039a7187221 */ /* 0x000fc60000000100 */
[----:B------:R-:W-:Y:S01]  /*0bb0*/  FFMA R125, R16, 0.034482758492231369019, R167 ;  /* 0x3d0d3dcb107d7823 */ /* 0x000fe200000000a7 */
[----:B------:R-:W-:-:S03]  /*0bc0*/  FFMA R169, R20, R24, R169 ;  /* 0x0000001814a97223 */ /* 0x000fc600000000a9 */
[C---:B------:R-:W-:Y:S01]  /*0bd0*/  FADD R0, -R125.reuse, R53 ;  /* 0x000000357d007221 */ /* 0x040fe20000000100 */
[----:B------:R-:W-:-:S03]  /*0be0*/  FADD R24, -R125, R55 ;  /* 0x000000377d187221 */ /* 0x000fc60000000100 */
[----:B------:R-:W-:Y:S01]  /*0bf0*/  FFMA R8, R0, 0.033333335071802139282, R125 ;  /* 0x3d08888900087823 */ /* 0x000fe2000000007d */
[----:B------:R-:W-:-:S03]  /*0c00*/  FFMA R171, R16, R24, R169 ;  /* 0x0000001810ab7223 */ /* 0x000fc600000000a9 */
[----:B------:R-:W-:-:S04]  /*0c10*/  FADD R113, -R8, R51 ;  /* 0x0000003308717221 */ /* 0x000fc80000000100 */
        /* <DEDUP_REMOVED lines=74> */
[C---:B------:R-:W-:Y:S01]  /*10c0*/  FADD R123, -R16.reuse, R7 ;  /* 0x00000007107b7221 */ /* 0x040fe20000000100 */
[----:B------:R-:W-:Y:S01]  /*10d0*/  FFMA R18, R171, R18, R20 ;  /* 0x00000012ab127223 */ /* 0x000fe20000000014 */
[----:B------:R-:W-:Y:S02]  /*10e0*/  FADD R20, -R16, R9 ;  /* 0x0000000910147221 */ /* 0x000fe40000000100 */
[----:B------:R-:W-:Y:S02]  /*10f0*/  FFMA R0, R123, 0.019999999552965164185, R16 ;  /* 0x3ca3d70a7b007823 */ /* 0x000fe40000000010 */
[----:B------:R-:W-:Y:S02]  /*1100*/  FFMA R18, R113, R20, R18 ;  /* 0x0000001471127223 */ /* 0x000fe40000000012 */
[C---:B------:R-:W-:Y:S01]  /*1110*/  FADD R167, -R0.reuse, R5 ;  /* 0x0000000500a77221 */ /* 0x040fe20000000100 */
[----:B------:R-:W-:-:S03]  /*1120*/  FADD R20, -R0, R7 ;  /* 0x0000000700147221 */ /* 0x000fc60000000100 */
[----:B------:R-:W-:Y:S01]  /*1130*/  FFMA R8, R167, 0.019607843831181526184, R0 ;  /* 0x3ca0a0a1a7087823 */ /* 0x000fe20000000000 */
[----:B------:R-:W-:-:S03]  /*1140*/  FFMA R18, R123, R20, R18 ;  /* 0x000000147b127223 */ /* 0x000fc60000000012 */
[C---:B------:R-:W-:Y:S01]  /*1150*/  FADD R125, -R8.reuse, R3 ;  /* 0x00000003087d7221 */ /* 0x040fe20000000100 */
[----:B------:R-:W-:-:S03]  /*1160*/  FADD R20, -R8, R5 ;  /* 0x0000000508147221 */ /* 0x000fc60000000100 */
[----:B------:R-:W-:Y:S01]  /*1170*/  FFMA R10, R125, 0.019230769947171211243, R8 ;  /* 0x3c9d89d97d0a7823 */ /* 0x000fe20000000008 */
[----:B------:R-:W-:-:S03]  /*1180*/  FFMA R18, R167, R20, R18 ;  /* 0x00000014a7127223 */ /* 0x000fc60000000012 */
[C---:B------:R-:W-:Y:S01]  /*1190*/  FADD R169, -R10.reuse, R106 ;  /* 0x0000006a0aa97221 */ /* 0x040fe20000000100 */
[----:B------:R-:W-:-:S03]  /*11a0*/  FADD R20, -R10, R3 ;  /* 0x000000030a147221 */ /* 0x000fc60000000100 */
[----:B------:R-:W-:Y:S01]  /*11b0*/  FFMA R171, R169, 0.018867924809455871582, R10 ;  /* 0x3c9a90e8a9ab7823 */ /* 0x000fe2000000000a */
[----:B------:R-:W-:-:S03]  /*11c0*/  FFMA R20, R125, R20, R18 ;  /* 0x000000147d147223 */ /* 0x000fc60000000012 */
[----:B------:R-:W-:-:S04]  /*11d0*/  FADD R16, -R171, R104 ;  /* 0x00000068ab107221 */ /* 0x000fc80000000100 */
        /* <DEDUP_REMOVED lines=18> */
[C---:B------:R-:W-:Y:S01]  /*1300*/  FADD R20, -R169.reuse, R94 ;  /* 0x0000005ea9147221 */ /* 0x040fe20000000100 */
[----:B------:R-:W-:Y:S01]  /*1310*/  FFMA R125, R10, R125, R167 ;  /* 0x0000007d0a7d7223 */ /* 0x000fe200000000a7 */
[----:B------:R-:W-:Y:S02]  /*1320*/  IADD3 R167, PT, PT, R2, 0x820, RZ ;  /* 0x0000082002a77810 */ /* 0x000fe40007ffe0ff */
[----:B------:R-:W-:Y:S01]  /*1330*/  FFMA R113, R20, 0.016949152573943138123, R169 ;  /* 0x3c8ad8f314717823 */ /* 0x000fe200000000a9 */
[----:B------:R-:W-:Y:S01]  /*1340*/  FADD R169, -R169, R96 ;  /* 0x00000060a9a97221 */ /* 0x000fe20000000100 */
[----:B-1----:R-:W-:Y:S02]  /*1350*/  ISETP.GE.AND P5, PT, R167, R84, PT ;  /* 0x00000054a700720c */ /* 0x002fe40003fa6270 */
        /* <DEDUP_REMOVED lines=20> */
[C---:B------:R-:W-:Y:S01]  /*14a0*/  @!P0 FADD R125, -R0.reuse, R110 ;  /* 0x0000006e007d8221 */ /* 0x040fe20000000100 */
[----:B------:R-:W-:Y:S01]  /*14b0*/  FADD R112, -R0, R121 ;  /* 0x0000007900707221 */ /* 0x000fe20000000100 */
[----:B------:R-:W-:Y:S01]  /*14c0*/  FFMA R10, R113, R18, R10 ;  /* 0x00000012710a7223 */ /* 0x000fe2000000000a */
[----:B------:R-:W-:Y:S01]  /*14d0*/  IADD3 R113, PT, PT, R2, 0x840, RZ ;  /* 0x0000084002717810 */ /* 0x000fe20007ffe0ff */
[----:B------:R-:W-:Y:S02]  /*14e0*/  @!P0 FFMA R0, R125, 0.015384615398943424225, R0 ;  /* 0x3c7c0fc17d008823 */ /* 0x000fe40000000000 */
[----:B------:R-:W-:Y:S01]  /*14f0*/  FFMA R112, R123, R112, R10 ;  /* 0x000000707b707223 */ /* 0x000fe2000000000a */
[----:B------:R-:W-:Y:S01]  /*1500*/  MOV R123, RZ ;  /* 0x000000ff007b7202 */ /* 0x000fe20000000f00 */
[----:B------:R-:W-:-:S04]  /*1510*/  @!P0 FADD R8, -R0, R110 ;  /* 0x0000006e00088221 */ /* 0x000fc80000000100 */
[----:B------:R-:W-:Y:S01]  /*1520*/  @!P0 FFMA R112, R125, R8, R112 ;  /* 0x000000087d708223 */ /* 0x000fe20000000070 */
[----:B------:R-:W-:Y:S01]  /*1530*/  MOV R125, RZ ;  /* 0x000000ff007d7202 */ /* 0x000fe20000000f00 */
[----:B------:R-:W-:Y:S06]  /*1540*/  @P5 BRA `(.L_x_1492) ;  /* 0x0000000000305947 */ /* 0x000fec0003800000 */
        /* <DEDUP_REMOVED lines=12> */
.L_x_1492:
[----:B------:R-:W-:Y:S05]  /*1610*/  BSYNC.RECONVERGENT B0 ;  /* 0x0000000000007941 */ /* 0x000fea0003800200 */
.L_x_1491:
[----:B------:R-:W-:Y:S01]  /*1620*/  ISETP.GE.AND P5, PT, R113, R84, PT ;  /* 0x000000547100720c */ /* 0x000fe20003fa6270 */
[----:B------:R-:W-:Y:S01]  /*1630*/  BSSY.RECONVERGENT B0, `(.L_x_1493) ;  /* 0x0000010000007945 */ /* 0x000fe20003800200 */
[----:B------:R-:W-:Y:S01]  /*1640*/  HFMA2 R8, -RZ, RZ, 0, 0 ;  /* 0x00000000ff087431 */ /* 0x000fe200000001ff */
[----:B------:R-:W-:-:S10]  /*1650*/  IADD3 R165, PT, PT, R2, 0x860, RZ ;  /* 0x0000086002a57810 */ /* 0x000fd40007ffe0ff */
[----:B------:R-:W-:Y:S05]  /*1660*/  @P5 BRA `(.L_x_1494) ;  /* 0x0000000000305947 */ /* 0x000fea0003800000 */
[----:B------:R-:W-:Y:S01]  /*1670*/  FADD R16, R108, 1 ;  /* 0x3f8000006c107421 */ /* 0x000fe20000000000 */
[----:B------:R-:W-:-:S04]  /*1680*/  FADD R113, -R0, R163 ;  /* 0x000000a300717221 */ /* 0x000fc80000000100 */
[----:B------:R-:W-:Y:S01]  /*1690*/  FSETP.GEU.AND P5, PT, |R16|, 1.175494350822287508e-38, PT ;  /* 0x008000001000780b */ /* 0x000fe20003fae200 */
[----:B------:R-:W-:Y:S01]  /*16a0*/  FMUL R8, R113, 16777216 ;  /* 0x4b80000071087820 */ /* 0x000fe20000400000 */
[----:B------:R-:W-:-:S04]  /*16b0*/  MOV R108, R16 ;  /* 0x00000010006c7202 */ /* 0x000fc80000000f00 */
[----:B------:R-:W-:Y:S02]  /*16c0*/  FSEL R167, R8, R113, !P5 ;  /* 0x0000007108a77208 */ /* 0x000fe40006800000 */
[----:B------:R-:W-:-:S05]  /*16d0*/  MOV R8, R163 ;  /* 0x000000a300087202 */ /* 0x000fca0000000f00 */
[----:B------:R-:W-:-:S04]  /*16e0*/  @!P5 FMUL R16, R16, 16777216 ;  /* 0x4b8000001010d820 */ /* 0x000fc80000400000 */
[----:B------:R-:W1:Y:S02]  /*16f0*/  MUFU.RCP R169, R16 ;  /* 0x0000001000a97308 */ /* 0x000e640000001000 */
[----:B-1----:R-:W-:-:S04]  /*1700*/  FFMA R0, R169, R167, R0 ;  /* 0x000000a7a9007223 */ /* 0x002fc80000000000 */
[----:B------:R-:W-:-:S04]  /*1710*/  FADD R10, -R0, R163 ;  /* 0x000000a3000a7221 */ /* 0x000fc80000000100 */
[----:B------:R-:W-:-:S07]  /*1720*/  FFMA R112, R113, R10, R112 ;  /* 0x0000000a71707223 */ /* 0x000fce0000000070 */
.L_x_1494:
[----:B------:R-:W-:Y:S05]  /*1730*/  BSYNC.RECONVERGENT B0 ;  /* 0x0000000000007941 */ /* 0x000fea0003800200 */
.L_x_1493:
[----:B------:R-:W-:Y:S01]  /*1740*/  ISETP.GE.AND P5, PT, R165, R84, PT ;  /* 0x00000054a500720c */ /* 0x000fe20003fa6270 */
[----:B------:R-:W-:Y:S01]  /*1750*/  BSSY.RECONVERGENT B0, `(.L_x_1495) ;  /* 0x0000010000007945 */ /* 0x000fe20003800200 */
[----:B------:R-:W-:Y:S02]  /*1760*/  MOV R10, RZ ;  /* 0x000000ff000a7202 */ /* 0x000fe40000000f00 */
[----:B------:R-:W-:-:S09]  /*1770*/  IADD3 R163, PT, PT, R2, 0x880, RZ ;  /* 0x0000088002a37810 */ /* 0x000fd20007ffe0ff */
        /* <DEDUP_REMOVED lines=13> */
.L_x_1496:
[----:B------:R-:W-:Y:S05]  /*1850*/  BSYNC.RECONVERGENT B0 ;  /* 0x0000000000007941 */ /* 0x000fea0003800200 */
.L_x_1495:
[----:B------:R-:W-:Y:S01]  /*1860*/  ISETP.GE.AND P5, PT, R163, R84, PT ;  /* 0x00000054a300720c */ /* 0x000fe20003fa6270 */
[----:B------:R-:W-:Y:S01]  /*1870*/  BSSY.RECONVERGENT B0, `(.L_x_1497) ;  /* 0x0000010000007945 */ /* 0x000fe20003800200 */
[----:B------:R-:W-:Y:S01]  /*1880*/  HFMA2 R16, -RZ, RZ, 0, 0 ;  /* 0x00000000ff107431 */ /* 0x000fe200000001ff */
[----:B------:R-:W-:-:S10]  /*1890*/  LOP3.LUT R113, R2, 0x900, RZ, 0xfc, !PT ;  /* 0x0000090002717812 */ /* 0x000fd400078efcff */
        /* <DEDUP_REMOVED lines=13> */
.L_x_1498:
[----:B------:R-:W-:Y:S05]  /*1970*/  BSYNC.RECONVERGENT B0 ;  /* 0x0000000000007941 */ /* 0x000fea0003800200 */
.L_x_1497:
[----:B------:R-:W-:Y:S01]  /*1980*/  ISETP.NE.AND P5, PT, R22, RZ, PT ;  /* 0x000000ff1600720c */ /* 0x000fe20003fa5270 */
[----:B------:R-:W-:Y:S01]  /*1990*/  BSSY.RECONVERGENT B0, `(.L_x_1499) ;  /* 0x000000f000007945 */ /* 0x000fe20003800200 */
[----:B------:R-:W-:-:S11]  /*19a0*/  MOV R18, RZ ;  /* 0x000000ff00127202 */ /* 0x000fd60000000f00 */
        /* <DEDUP_REMOVED lines=13> */
.L_x_1500:
[----:B------:R-:W-:Y:S05]  /*1a80*/  BSYNC.RECONVERGENT B0 ;  /* 0x0000000000007941 */ /* 0x000fea0003800200 */
.L_x_1499:
[----:B------:R-:W-:Y:S01]  /*1a90*/  ISETP.NE.AND P5, PT, R26, RZ, PT ;  /* 0x000000ff1a00720c */ /* 0x000fe20003fa5270 */
[----:B------:R-:W-:Y:S01]  /*1aa0*/  BSSY.RECONVERGENT B0, `(.L_x_1501) ;  /* 0x000000f000007945 */ /* 0x000fe20003800200 */
[----:B------:R-:W-:-:S11]  /*1ab0*/  HFMA2 R20, -RZ, RZ, 0, 0 ;  /* 0x00000000ff147431 */ /* 0x000fd600000001ff */
        /* <DEDUP_REMOVED lines=13> */
.L_x_1502:
[----:B------:R-:W-:Y:S05]  /*1b90*/  BSYNC.RECONVERGENT B0 ;  /* 0x0000000000007941 */ /* 0x000fea0003800200 */
.L_x_1501:
        /* <DEDUP_REMOVED lines=16> */
.L_x_1504:
[----:B------:R-:W-:Y:S05]  /*1ca0*/  BSYNC.RECONVERGENT B0 ;  /* 0x0000000000007941 */ /* 0x000fea0003800200 */
.L_x_1503:
        /* <DEDUP_REMOVED lines=17> */
.L_x_1506:
[----:B------:R-:W-:Y:S05]  /*1dc0*/  BSYNC.RECONVERGENT B0 ;  /* 0x0000000000007941 */ /* 0x000fea0003800200 */
.L_x_1505:
        /* <DEDUP_REMOVED lines=17> */
.L_x_1508:
[----:B------:R-:W-:Y:S05]  /*1ee0*/  BSYNC.RECONVERGENT B0 ;  /* 0x0000000000007941 */ /* 0x000fea0003800200 */
.L_x_1507:
        /* <DEDUP_REMOVED lines=17> */
.L_x_1510:
[----:B------:R-:W-:Y:S05]  /*2000*/  BSYNC.RECONVERGENT B0 ;  /* 0x0000000000007941 */ /* 0x000fea0003800200 */
.L_x_1509:
        /* <DEDUP_REMOVED lines=17> */
.L_x_1512:
[----:B------:R-:W-:Y:S05]  /*2120*/  BSYNC.RECONVERGENT B0 ;  /* 0x0000000000007941 */ /* 0x000fea0003800200 */
.L_x_1511:
        /* <DEDUP_REMOVED lines=17> */
.L_x_1514:
[----:B------:R-:W-:Y:S05]  /*2240*/  BSYNC.RECONVERGENT B0 ;  /* 0x0000000000007941 */ /* 0x000fea0003800200 */
.L_x_1513:
        /* <DEDUP_REMOVED lines=16> */
.L_x_1516:
[----:B------:R-:W-:Y:S05]  /*2350*/  BSYNC.RECONVERGENT B0 ;  /* 0x0000000000007941 */ /* 0x000fea0003800200 */
.L_x_1515:
        /* <DEDUP_REMOVED lines=16> */
.L_x_1518:
[----:B------:R-:W-:Y:S05]  /*2460*/  BSYNC.RECONVERGENT B0 ;  /* 0x0000000000007941 */ /* 0x000fea0003800200 */
.L_x_1517:
        /* <DEDUP_REMOVED lines=16> */
.L_x_1520:
[----:B------:R-:W-:Y:S05]  /*2570*/  BSYNC.RECONVERGENT B0 ;  /* 0x0000000000007941 */ /* 0x000fea0003800200 */
.L_x_1519:
        /* <DEDUP_REMOVED lines=16> */
.L_x_1522:
[----:B------:R-:W-:Y:S05]  /*2680*/  BSYNC.RECONVERGENT B0 ;  /* 0x0000000000007941 */ /* 0x000fea0003800200 */
.L_x_1521:
        /* <DEDUP_REMOVED lines=16> */
.L_x_1524:
[----:B------:R-:W-:Y:S05]  /*2790*/  BSYNC.RECONVERGENT B0 ;  /* 0x0000000000007941 */ /* 0x000fea0003800200 */
.L_x_1523:
        /* <DEDUP_REMOVED lines=16> */
.L_x_1526:
[----:B------:R-:W-:Y:S05]  /*28a0*/  BSYNC.RECONVERGENT B0 ;  /* 0x0000000000007941 */ /* 0x000fea0003800200 */
.L_x_1525:
        /* <DEDUP_REMOVED lines=15> */
.L_x_1528:
[----:B------:R-:W-:Y:S05]  /*29a0*/  BSYNC.RECONVERGENT B0 ;  /* 0x0000000000007941 */ /* 0x000fea0003800200 */
.L_x_1527:
        /* <DEDUP_REMOVED lines=17> */
.L_x_1530:
[----:B------:R-:W-:Y:S05]  /*2ac0*/  BSYNC.RECONVERGENT B0 ;  /* 0x0000000000007941 */ /* 0x000fea0003800200 */
.L_x_1529:
        /* <DEDUP_REMOVED lines=17> */
.L_x_1532:
[----:B------:R-:W-:Y:S05]  /*2be0*/  BSYNC.RECONVERGENT B0 ;  /* 0x0000000000007941 */ /* 0x000fea0003800200 */
.L_x_1531:
        /* <DEDUP_REMOVED lines=17> */
.L_x_1534:
[----:B------:R-:W-:Y:S05]  /*2d00*/  BSYNC.RECONVERGENT B0 ;  /* 0x0000000000007941 */ /* 0x000fea0003800200 */
.L_x_1533:
[----:B------:R-:W-:Y:S01]  /*2d10*/  ISETP.GE.AND P5, PT, R127, R84, PT ;  /* 0x000000547f00720c */ /* 0x000fe20003fa6270 */
[----:B------:R-:W-:Y:S01]  /*2d20*/  BSSY.RECONVERGENT B0, `(.L_x_1535) ;  /* 0x0000010000007945 */ /* 0x000fe20003800200 */
[----:B------:R-:W-:Y:S02]  /*2d30*/  MOV R72, RZ ;  /* 0x000000ff00487202 */ /* 0x000fe40000000f00 */
[----:B------:R-:W-:-:S09]  /*2d40*/  LOP3.LUT R113, R2, 0xb00, RZ, 0xfc, !PT ;  /* 0x00000b0002717812 */ /* 0x000fd200078efcff */
        /* <DEDUP_REMOVED lines=13> */
.L_x_1536:
[----:B------:R-:W-:Y:S05]  /*2e20*/  BSYNC.RECONVERGENT B0 ;  /* 0x0000000000007941 */ /* 0x000fea0003800200 */
.L_x_1535:
[----:B------:R-:W-:Y:S01]  /*2e30*/  ISETP.GE.AND P5, PT, R113, R84, PT ;  /* 0x000000547100720c */ /* 0x000fe20003fa6270 */
[----:B------:R-:W-:Y:S01]  /*2e40*/  BSSY.RECONVERGENT B0, `(.L_x_1537) ;  /* 0x0000010000007945 */ /* 0x000fe20003800200 */
[----:B------:R-:W-:Y:S01]  /*2e50*/  HFMA2 R74, -RZ, RZ, 0, 0 ;  /* 0x00000000ff4a7431 */ /* 0x000fe200000001ff */
[----:B------:R-:W-:-:S10]  /*2e60*/  IADD3 R127, PT, PT, R2, 0xb20, RZ ;  /* 0x00000b20027f7810 */ /* 0x000fd40007ffe0ff */
        /* <DEDUP_REMOVED lines=13> */
.L_x_1538:
[----:B------:R-:W-:Y:S05]  /*2f40*/  BSYNC.RECONVERGENT B0 ;  /* 0x0000000000007941 */ /* 0x000fea0003800200 */
.L_x_1537:
[----:B------:R-:W-:Y:S01]  /*2f50*/  ISETP.GE.AND P5, PT, R127, R84, PT ;  /* 0x000000547f00720c */ /* 0x000fe20003fa6270 */
[----:B------:R-:W-:Y:S01]  /*2f60*/  BSSY.RECONVERGENT B0, `(.L_x_1539) ;  /* 0x0000010000007945 */ /* 0x000fe20003800200 */
[----:B------:R-:W-:Y:S02]  /*2f70*/  MOV R76, RZ ;  /* 0x000000ff004c7202 */ /* 0x000fe40000000f00 */
[----:B------:R-:W-:-:S09]  /*2f80*/  IADD3 R113, PT, PT, R2, 0xb40, RZ ;  /* 0x00000b4002717810 */ /* 0x000fd20007ffe0ff */
        /* <DEDUP_REMOVED lines=13> */
.L_x_1540:
[----:B------:R-:W-:Y:S05]  /*3060*/  BSYNC.RECONVERGENT B0 ;  /* 0x0000000000007941 */ /* 0x000fea0003800200 */
.L_x_1539:
        /* <DEDUP_REMOVED lines=17> */
.L_x_1542:
[----:B------:R-:W-:Y:S05]  /*3180*/  BSYNC.RECONVERGENT B0 ;  /* 0x0000000000007941 */ /* 0x000fea0003800200 */
.L_x_1541:
        /* <DEDUP_REMOVED lines=17> */
.L_x_1544:
[----:B------:R-:W-:Y:S05]  /*32a0*/  BSYNC.RECONVERGENT B0 ;  /* 0x0000000000007941 */ /* 0x000fea0003800200 */
.L_x_1543:
[----:B------:R-:W-:Y:S01]  /*32b0*/  ISETP.GE.AND P5, PT, R113, R84, PT ;  /* 0x000000547100720c */ /* 0x000fe20003fa6270 */
[----:B------:R-:W-:Y:S01]  /*32c0*/  BSSY.RECONVERGENT B0, `(.L_x_1545) ;  /* 0x0000010000007945 */ /* 0x000fe20003800200 */
[----:B------:R-:W-:Y:S01]  /*32d0*/  HFMA2 R82, -RZ, RZ, 0, 0 ;  /* 0x00000000ff527431 */ /* 0x000fe200000001ff */
[----:B------:R-:W-:-:S10]  /*32e0*/  MOV R88, RZ ;  /* 0x000000ff00587202 */ /* 0x000fd40000000f00 */
        /* <DEDUP_REMOVED lines=13> */
.L_x_1546:
[----:B------:R-:W-:Y:S05]  /*33c0*/  BSYNC.RECONVERGENT B0 ;  /* 0x0000000000007941 */ /* 0x000fea0003800200 */
.L_x_1545:
        /* <DEDUP_REMOVED lines=15> */
.L_x_1548:
[----:B------:R-:W-:Y:S05]  /*34c0*/  BSYNC.RECONVERGENT B0 ;  /* 0x0000000000007941 */ /* 0x000fea0003800200 */
.L_x_1547:
        /* <DEDUP_REMOVED lines=15> */
.L_x_1550:
[----:B------:R-:W-:Y:S05]  /*35c0*/  BSYNC.RECONVERGENT B0 ;  /* 0x0000000000007941 */ /* 0x000fea0003800200 */
.L_x_1549:
[----:B------:R-:W-:Y:S04]  /*35d0*/  BSSY.RECONVERGENT B0, `(.L_x_1551) ;  /* 0x000000e000007945 */ /* 0x000fe80003800200 */
        /* <DEDUP_REMOVED lines=13> */
.L_x_1552:
[----:B------:R-:W-:Y:S05]  /*36b0*/  BSYNC.RECONVERGENT B0 ;  /* 0x0000000000007941 */ /* 0x000fea0003800200 */
.L_x_1551:
[----:B------:R-:W-:Y:S01]  /*36c0*/  UMOV UR4, 0xffffffff ;  /* 0xffffffff00047882 */ /* 0x000fe20000000000 */
[----:B------:R-:W-:Y:S02]  /*36d0*/  @!P0 MOV R123, R110 ;  /* 0x0000006e007b8202 */ /* 0x000fe40000000f00 */
[----:B------:R-:W-:Y:S05]  /*36e0*/  BRA.DIV UR4, `(.L_x_1553) ;  /* 0x0000001604847947 */ /* 0x000fea000b800000 */
[----:B------:R1:W2:Y:S04]  /*36f0*/  SHFL.DOWN PT, R127, R0, 0x10, 0x1f ;  /* 0x0a001f00007f7f89 */ /* 0x0002a800000e0000 */
[----:B------:R1:W3:Y:S04]  /*3700*/  SHFL.DOWN PT, R110, R112, 0x10, 0x1f ;  /* 0x0a001f00706e7f89 */ /* 0x0002e800000e0000 */
[----:B------:R1:W4:Y:S02]  /*3710*/  SHFL.DOWN PT, R14, R108, 0x10, 0x1f ;  /* 0x0a001f006c0e7f89 */ /* 0x00032400000e0000 */
.L_x_1576:
[----:B----4-:R-:W-:Y:S01]  /*3720*/  FSETP.NEU.AND P5, PT, R14, RZ, PT ;  /* 0x000000ff0e00720b */ /* 0x010fe20003fad000 */
        /* <DEDUP_REMOVED lines=13> */
[C---:B---3--:R-:W-:Y:S01]  /*3800*/  FFMA R15, R13.reuse, R15, R110 ;  /* 0x0000000f0d0f7223 */ /* 0x048fe2000000006e */
[----:B------:R-:W-:-:S03]  /*3810*/  FFMA R0, R13, R127, R0 ;  /* 0x0000007f0d007223 */ /* 0x000fc60000000000 */
[----:B------:R-:W-:-:S07]  /*3820*/  FADD R112, R112, R15 ;  /* 0x0000000f70707221 */ /* 0x000fce0000000000 */
.L_x_1555:
[----:B------:R-:W-:Y:S05]  /*3830*/  BSYNC.RECONVERGENT B0 ;  /* 0x0000000000007941 */ /* 0x000fea0003800200 */
.L_x_1554:
[----:B------:R-:W-:-:S03]  /*3840*/  UMOV UR4, 0xffffffff ;  /* 0xffffffff00047882 */ /* 0x000fc60000000000 */
[----:B------:R-:W-:Y:S05]  /*3850*/  BRA.DIV UR4, `(.L_x_1556) ;  /* 0x0000001604847947 */ /* 0x000fea000b800000 */
[----:B--2---:R2:W4:Y:S04]  /*3860*/  SHFL.DOWN PT, R127, R0, 0x8, 0x1f ;  /* 0x09001f00007f7f89 */ /* 0x00452800000e0000 */
[----:B---3--:R2:W3:Y:S04]  /*3870*/  SHFL.DOWN PT, R110, R112, 0x8, 0x1f ;  /* 0x09001f00706e7f89 */ /* 0x0084e800000e0000 */
[----:B------:R2:W5:Y:S02]  /*3880*/  SHFL.DOWN PT, R14, R108, 0x8, 0x1f ;  /* 0x09001f006c0e7f89 */ /* 0x00056400000e0000 */
.L_x_1581:
[----:B-----5:R-:W-:Y:S01]  /*3890*/  FSETP.NEU.AND P5, PT, R14, RZ, PT ;  /* 0x000000ff0e00720b */ /* 0x020fe20003fad000 */
        /* <DEDUP_REMOVED lines=9> */
[----:B-12---:R-:W-:Y:S02]  /*3930*/  MOV R108, R11 ;  /* 0x0000000b006c7202 */ /* 0x006fe40000000f00 */
[----:B------:R-:W1:Y:S05]  /*3940*/  MUFU.RCP R13, R12 ;  /* 0x0000000c000d7308 */ /* 0x000e6a0000001000 */
[----:B------:R-:W-:-:S04]  /*3950*/  @!P5 FMUL R14, R14, 16777216 ;  /* 0x4b8000000e0ed820 */ /* 0x000fc80000400000 */
[----:B-1----:R-:W-:-:S04]  /*3960*/  FMUL R13, R13, R14 ;  /* 0x0000000e0d0d7220 */ /* 0x002fc80000400000 */
[C---:B---3--:R-:W-:Y:S01]  /*3970*/  FFMA R15, R13.reuse, R15, R110 ;  /* 0x0000000f0d0f7223 */ /* 0x048fe2000000006e */
[----:B------:R-:W-:-:S03]  /*3980*/  FFMA R0, R13, R127, R0 ;  /* 0x0000007f0d007223 */ /* 0x000fc60000000000 */
[----:B------:R-:W-:-:S07]  /*3990*/  FADD R112, R112, R15 ;  /* 0x0000000f70707221 */ /* 0x000fce0000000000 */
.L_x_1558:
[----:B------:R-:W-:Y:S05]  /*39a0*/  BSYNC.RECONVERGENT B0 ;  /* 0x0000000000007941 */ /* 0x000fea0003800200 */
.L_x_1557:
[----:B------:R-:W-:-:S03]  /*39b0*/  UMOV UR4, 0xffffffff ;  /* 0xffffffff00047882 */ /* 0x000fc60000000000 */
[----:B------:R-:W-:Y:S05]  /*39c0*/  BRA.DIV UR4, `(.L_x_1559) ;  /* 0x0000001604847947 */ /* 0x000fea000b800000 */
[----:B----4-:R4:W5:Y:S04]  /*39d0*/  SHFL.DOWN PT, R127, R0, 0x4, 0x1f ;  /* 0x08801f00007f7f89 */ /* 0x01096800000e0000 */
[----:B---3--:R4:W3:Y:S04]  /*39e0*/  SHFL.DOWN PT, R110, R112, 0x4, 0x1f ;  /* 0x08801f00706e7f89 */ /* 0x0088e800000e0000 */
[----:B------:R4:W0:Y:S02]  /*39f0*/  SHFL.DOWN PT, R14, R108, 0x4, 0x1f ;  /* 0x08801f006c0e7f89 */ /* 0x00082400000e0000 */
.L_x_1586:
        /* <DEDUP_REMOVED lines=10> */
[----:B-12-4-:R-:W-:Y:S02]  /*3aa0*/  MOV R108, R11 ;  /* 0x0000000b006c7202 */ /* 0x016fe40000000f00 */
[----:B------:R-:W0:Y:S05]  /*3ab0*/  MUFU.RCP R13, R12 ;  /* 0x0000000c000d7308 */ /* 0x000e2a0000001000 */
[----:B------:R-:W-:-:S04]  /*3ac0*/  @!P5 FMUL R14, R14, 16777216 ;  /* 0x4b8000000e0ed820 */ /* 0x000fc80000400000 */
[----:B0-----:R-:W-:-:S04]  /*3ad0*/  FMUL R13, R13, R14 ;  /* 0x0000000e0d0d7220 */ /* 0x001fc80000400000 */
[C---:B---3--:R-:W-:Y:S01]  /*3ae0*/  FFMA R15, R13.reuse, R15, R110 ;  /* 0x0000000f0d0f7223 */ /* 0x048fe2000000006e */
[----:B------:R-:W-:-:S03]  /*3af0*/  FFMA R0, R13, R127, R0 ;  /* 0x0000007f0d007223 */ /* 0x000fc60000000000 */
[----:B------:R-:W-:-:S07]  /*3b00*/  FADD R112, R112, R15 ;  /* 0x0000000f70707221 */ /* 0x000fce0000000000 */
.L_x_1561:
[----:B------:R-:W-:Y:S05]  /*3b10*/  BSYNC.RECONVERGENT B0 ;  /* 0x0000000000007941 */ /* 0x000fea0003800200 */
.L_x_1560:
[----:B------:R-:W-:-:S03]  /*3b20*/  UMOV UR4, 0xffffffff ;  /* 0xffffffff00047882 */ /* 0x000fc60000000000 */
[----:B------:R-:W-:Y:S05]  /*3b30*/  BRA.DIV UR4, `(.L_x_1562) ;  /* 0x0000001604847947 */ /* 0x000fea000b800000 */
[----:B-----5:R0:W5:Y:S04]  /*3b40*/  SHFL.DOWN PT, R127, R0, 0x2, 0x1f ;  /* 0x08401f00007f7f89 */ /* 0x02016800000e0000 */
[----:B---3--:R0:W3:Y:S04]  /*3b50*/  SHFL.DOWN PT, R110, R112, 0x2, 0x1f ;  /* 0x08401f00706e7f89 */ /* 0x0080e800000e0000 */
[----:B------:R0:W0:Y:S02]  /*3b60*/  SHFL.DOWN PT, R14, R108, 0x2, 0x1f ;  /* 0x08401f006c0e7f89 */ /* 0x00002400000e0000 */
.L_x_1591:
        /* <DEDUP_REMOVED lines=17> */
.L_x_1564:
[----:B------:R-:W-:Y:S05]  /*3c80*/  BSYNC.RECONVERGENT B0 ;  /* 0x0000000000007941 */ /* 0x000fea0003800200 */
.L_x_1563:
[----:B------:R-:W-:-:S03]  /*3c90*/  UMOV UR4, 0xffffffff ;  /* 0xffffffff00047882 */ /* 0x000fc60000000000 */
[----:B------:R-:W-:Y:S05]  /*3ca0*/  BRA.DIV UR4, `(.L_x_1565) ;  /* 0x0000001604847947 */ /* 0x000fea000b800000 */
[----:B-----5:R0:W5:Y:S04]  /*3cb0*/  SHFL.DOWN PT, R127, R0, 0x1, 0x1f ;  /* 0x08201f00007f7f89 */ /* 0x02016800000e0000 */
[----:B---3--:R0:W3:Y:S04]  /*3cc0*/  SHFL.DOWN PT, R110, R112, 0x1, 0x1f ;  /* 0x08201f00706e7f89 */ /* 0x0080e800000e0000 */
[----:B------:R0:W0:Y:S02]  /*3cd0*/  SHFL.DOWN PT, R14, R108, 0x1, 0x1f ;  /* 0x08201f006c0e7f89 */ /* 0x00002400000e0000 */
.L_x_1596:
        /* <DEDUP_REMOVED lines=17> */
.L_x_1567:
[----:B------:R-:W-:Y:S05]  /*3df0*/  BSYNC.RECONVERGENT B0 ;  /* 0x0000000000007941 */ /* 0x000fea0003800200 */
.L_x_1566:
[----:B------:R-:W-:-:S03]  /*3e00*/  UMOV UR4, 0xffffffff ;  /* 0xffffffff00047882 */ /* 0x000fc60000000000 */
[----:B------:R-:W-:Y:S05]  /*3e10*/  BRA.DIV UR4, `(.L_x_1568) ;  /* 0x0000001604847947 */ /* 0x000fea000b800000 */
[----:B-12-4-:R-:W0:Y:S04]  /*3e20*/  SHFL.IDX PT, R0, R0, RZ, 0x1f ;  /* 0x00001fff00007589 */ /* 0x016e2800000e0000 */
[----:B------:R-:W1:Y:S04]  /*3e30*/  SHFL.IDX PT, R112, R112, RZ, 0x1f ;  /* 0x00001fff70707589 */ /* 0x000e6800000e0000 */
[----:B------:R2:W4:Y:S02]  /*3e40*/  SHFL.IDX PT, R14, R108, RZ, 0x1f ;  /* 0x00001fff6c0e7589 */ /* 0x00052400000e0000 */
.L_x_1601:
[----:B----4-:R-:W-:-:S13]  /*3e50*/  FSETP.GEU.AND P5, PT, |R14|, 1.175494350822287508e-38, PT ;  /* 0x008000000e00780b */ /* 0x010fda0003fae200 */
[----:B------:R-:W-:Y:S01]  /*3e60*/  @!P5 FMUL R14, R14, 16777216 ;  /* 0x4b8000000e0ed820 */ /* 0x000fe20000400000 */
[----:B-1----:R-:W-:-:S03]  /*3e70*/  @!P5 FMUL R112, R112, 16777216 ;  /* 0x4b8000007070d820 */ /* 0x002fc60000400000 */
[----:B------:R-:W1:Y:S02]  /*3e80*/  MUFU.RCP R11, R14 ;  /* 0x0000000e000b7308 */ /* 0x000e640000001000 */
[----:B-1----:R-:W-:-:S05]  /*3e90*/  FMUL R11, R11, R112 ;  /* 0x000000700b0b7220 */ /* 0x002fca0000400000 */
        /* <DEDUP_REMOVED lines=8> */
[----:B-----5:R-:W-:-:S03]  /*3f20*/  HFMA2 R127, -RZ, RZ, 1.6875, 0 ;  /* 0x3ec00000ff7f7431 */ /* 0x020fc600000001ff */
[----:B------:R-:W-:-:S04]  /*3f30*/  LOP3.LUT R12, R12, 0x3f000000, RZ, 0xfc, !PT ;  /* 0x3f0000000c0c7812 */ /* 0x000fc800078efcff */
[----:B------:R-:W1:Y:S01]  /*3f40*/  MUFU.RSQ R13, R12 ;  /* 0x0000000c000d7308 */ /* 0x000e620000001400 */
[----:B------:R-:W-:-:S04]  /*3f50*/  IADD3 R11, PT, PT, -R11, R12, RZ ;  /* 0x0000000c0b0b7210 */ /* 0x000fc80007ffe1ff */
[----:B------:R-:W-:Y:S01]  /*3f60*/  @!P5 IADD3 R11, PT, PT, R11, 0xc000000, RZ ;  /* 0x0c0000000b0bd810 */ /* 0x000fe20007ffe0ff */
[----:B-1----:R-:W-:-:S04]  /*3f70*/  FMUL R14, R13, R13 ;  /* 0x0000000d0d0e7220 */ /* 0x002fc80000400000 */
[----:B------:R-:W-:Y:S01]  /*3f80*/  FFMA R15, R13, R13, -R14 ;  /* 0x0000000d0d0f7223 */ /* 0x000fe2000000080e */
[----:B------:R-:W-:-:S04]  /*3f90*/  FFMA R14, -R12, R14, 1 ;  /* 0x3f8000000c0e7423 */ /* 0x000fc8000000010e */
[----:B------:R-:W-:-:S04]  /*3fa0*/  FFMA R14, -R12, R15, R14 ;  /* 0x0000000f0c0e7223 */ /* 0x000fc8000000010e */
[----:B--2---:R-:W-:Y:S01]  /*3fb0*/  FFMA R108, R14, R127, 0.5 ;  /* 0x3f0000000e6c7423 */ /* 0x004fe2000000007f */
[----:B------:R-:W-:-:S04]  /*3fc0*/  FMUL R14, R13, R14 ;  /* 0x0000000e0d0e7220 */ /* 0x000fc80000400000 */
[----:B------:R-:W-:-:S05]  /*3fd0*/  FFMA R14, R108, R14, R13 ;  /* 0x0000000e6c0e7223 */ /* 0x000fca000000000d */
[----:B------:R-:W-:Y:S01]  /*3fe0*/  LEA.HI.SX32 R11, R11, R14, 0x1f ;  /* 0x0000000e0b0b7211 */ /* 0x000fe200078ffaff */
[----:B------:R-:W-:Y:S06]  /*3ff0*/  BRA `(.L_x_1570) ;  /* 0x0000000000047947 */ /* 0x000fec0003800000 */
.L_x_1569:
[----:B------:R-:W1:Y:S02]  /*4000*/  MUFU.RSQ R11, R11 ;  /* 0x0000000b000b7308 */ /* 0x000e640000001400 */
.L_x_1570:
[----:B------:R-:W4:Y:S01]  /*4010*/  LDC.64 R14, c[0x0][0x3d0] ;  /* 0x0000f400ff0e7b82 */ /* 0x000f220000000a00 */
[----:B------:R-:W-:Y:S01]  /*4020*/  ISETP.NE.AND P5, PT, R2, RZ, PT ;  /* 0x000000ff0200720c */ /* 0x000fe20003fa5270 */
[C---:B0-----:R-:W-:Y:S01]  /*4030*/  FADD R124, -R0.reuse, R19 ;  /* 0x00000013007c7221 */ /* 0x041fe20000000100 */
[C---:B------:R-:W-:Y:S01]  /*4040*/  FADD R122, -R0.reuse, R17 ;  /* 0x00000011007a7221 */ /* 0x040fe20000000100 */
[C---:B------:R-:W-:Y:S01]  /*4050*/  FADD R120, -R0.reuse, R9 ;  /* 0x0000000900787221 */ /* 0x040fe20000000100 */
[C---:B------:R-:W-:Y:S01]  /*4060*/  FADD R118, -R0.reuse, R7 ;  /* 0x0000000700767221 */ /* 0x040fe20000000100 */
[C---:B------:R-:W-:Y:S01]  /*4070*/  FADD R116, -R0.reuse, R5 ;  /* 0x0000000500747221 */ /* 0x040fe20000000100 */
[C---:B------:R-:W-:Y:S01]  /*4080*/  FADD R111, -R0.reuse, R111 ;  /* 0x0000006f006f7221 */ /* 0x040fe20000000100 */
[----:B------:R-:W0:Y:S01]  /*4090*/  LDC.64 R12, c[0x0][0x3d8] ;  /* 0x0000f600ff0c7b82 */ /* 0x000e220000000a00 */
[C---:B------:R-:W-:Y:S01]  /*40a0*/  FADD R109, -R0.reuse, R109 ;  /* 0x0000006d006d7221 */ /* 0x040fe20000000100 */
[C---:B------:R-:W-:Y:S01]  /*40b0*/  FADD R107, -R0.reuse, R107 ;  /* 0x0000006b006b7221 */ /* 0x040fe20000000100 */
[C---:B------:R-:W-:Y:S01]  /*40c0*/  FADD R105, -R0.reuse, R105 ;  /* 0x0000006900697221 */ /* 0x040fe20000000100 */
[C---:B------:R-:W-:Y:S01]  /*40d0*/  FADD R103, -R0.reuse, R103 ;  /* 0x0000006700677221 */ /* 0x040fe20000000100 */
[----:B------:R-:W-:Y:S01]  /*40e0*/  FADD R101, -R0, R101 ;  /* 0x0000006500657221 */ /* 0x000fe20000000100 */
[----:B------:R-:W-:Y:S01]  /*40f0*/  @!P5 R2UR UR4, R114 ;  /* 0x000000007204d2ca */ /* 0x000fe200000e0000 */
[C---:B------:R-:W-:Y:S01]  /*4100*/  FADD R99, -R0.reuse, R99 ;  /* 0x0000006300637221 */ /* 0x040fe20000000100 */
[C---:B------:R-:W-:Y:S01]  /*4110*/  @!P5 R2UR UR5, R115.reuse ;  /* 0x000000007305d2ca */ /* 0x040fe200000e0000 */
[----:B------:R-:W-:Y:S01]  /*4120*/  FADD R97, -R0, R97 ;  /* 0x0000006100617221 */ /* 0x000fe20000000100 */
[----:B------:R-:W-:Y:S01]  /*4130*/  @!P5 R2UR UR6, R114 ;  /* 0x000000007206d2ca */ /* 0x000fe200000e0000 */
[C---:B------:R-:W-:Y:S01]  /*4140*/  FADD R95, -R0.reuse, R95 ;  /* 0x0000005f005f7221 */ /* 0x040fe20000000100 */
[----:B------:R-:W-:Y:S01]  /*4150*/  @!P5 R2UR UR7, R115 ;  /* 0x000000007307d2ca */ /* 0x000fe200000e0000 */
[C---:B------:R-:W-:Y:S01]  /*4160*/  FADD R93, -R0.reuse, R93 ;  /* 0x0000005d005d7221 */ /* 0x040fe20000000100 */
[C---:B------:R-:W-:Y:S01]  /*4170*/  FADD R91, -R0.reuse, R91 ;  /* 0x0000005b005b7221 */ /* 0x040fe20000000100 */
[----:B------:R-:W-:Y:S01]  /*4180*/  FADD R89, -R0, R89 ;  /* 0x0000005900597221 */ /* 0x000fe20000000100 */
[----:B----4-:R-:W-:-:S04]  /*4190*/  @!P5 IMAD.WIDE R14, R86, 0x4, R14 ;  /* 0x00000004560ed825 */ /* 0x010fc800078e020e */
[C---:B------:R-:W-:Y:S01]  /*41a0*/  FADD R87, -R0.reuse, R87 ;  /* 0x0000005700577221 */ /* 0x040fe20000000100 */
[C---:B------:R-:W-:Y:S01]  /*41b0*/  FADD R85, -R0.reuse, R85 ;  /* 0x0000005500557221 */ /* 0x040fe20000000100 */
[C---:B------:R-:W-:Y:S01]  /*41c0*/  FADD R83, -R0.reuse, R83 ;  /* 0x0000005300537221 */ /* 0x040fe20000000100 */
[C---:B------:R-:W-:Y:S01]  /*41d0*/  FADD R81, -R0.reuse, R81 ;  /* 0x0000005100517221 */ /* 0x040fe20000000100 */
[----:B------:R4:W-:Y:S01]  /*41e0*/  @!P5 STG.E desc[UR4][R14.64], R0 ;  /* 0x000000000e00d986 */ /* 0x0009e2000c101904 */
[C---:B------:R-:W-:Y:S01]  /*41f0*/  FADD R79, -R0.reuse, R79 ;  /* 0x0000004f004f7221 */ /* 0x040fe20000000100 */
[----:B------:R-:W-:Y:S01]  /*4200*/  FADD R77, -R0, R77 ;  /* 0x0000004d004d7221 */ /* 0x000fe20000000100 */
[----:B0-----:R-:W-:Y:S01]  /*4210*/  @!P5 IMAD.WIDE R12, R86, 0x4, R12 ;  /* 0x00000004560cd825 */ /* 0x001fe200078e020c */
[----:B------:R-:W-:-:S03]  /*4220*/  IADD3 R86, PT, PT, R4, R86, RZ ;  /* 0x0000005604567210 */ /* 0x000fc60007ffe0ff */
[C---:B------:R-:W-:Y:S01]  /*4230*/  FADD R75, -R0.reuse, R75 ;  /* 0x0000004b004b7221 */ /* 0x040fe20000000100 */
[C---:B------:R-:W-:Y:S01]  /*4240*/  FADD R73, -R0.reuse, R73 ;  /* 0x0000004900497221 */ /* 0x040fe20000000100 */
[----:B------:R-:W-:Y:S01]  /*4250*/  FADD R71, -R0, R71 ;  /* 0x0000004700477221 */ /* 0x000fe20000000100 */
[----:B-1----:R0:W-:Y:S01]  /*4260*/  @!P5 STG.E desc[UR6][R12.64], R11 ;  /* 0x0000000b0c00d986 */ /* 0x0021e2000c101906 */
[----:B------:R-:W-:Y:S01]  /*4270*/  ISETP.GE.AND P5, PT, R86, UR36, PT ;  /* 0x0000002456007c0c */ /* 0x000fe2000bfa6270 */
[C---:B------:R-:W-:Y:S01]  /*4280*/  FADD R69, -R0.reuse, R69 ;  /* 0x0000004500457221 */ /* 0x040fe20000000100 */
[C---:B------:R-:W-:Y:S01]  /*4290*/  FADD R67, -R0.reuse, R67 ;  /* 0x0000004300437221 */ /* 0x040fe20000000100 */
[C---:B----4-:R-:W-:Y:S01]  /*42a0*/  FADD R14, -R0.reuse, R119 ;  /* 0x00000077000e7221 */ /* 0x050fe20000000100 */
[C---:B------:R-:W-:Y:S01]  /*42b0*/  FADD R65, -R0.reuse, R65 ;  /* 0x0000004100417221 */ /* 0x040fe20000000100 */
[C---:B------:R-:W-:Y:S01]  /*42c0*/  FADD R63, -R0.reuse, R63 ;  /* 0x0000003f003f7221 */ /* 0x040fe20000000100 */
[C---:B------:R-:W-:Y:S01]  /*42d0*/  FADD R61, -R0.reuse, R61 ;  /* 0x0000003d003d7221 */ /* 0x040fe20000000100 */
[C---:B------:R-:W-:Y:S01]  /*42e0*/  FADD R59, -R0.reuse, R59 ;  /* 0x0000003b003b7221 */ /* 0x040fe20000000100 */
[C---:B------:R-:W-:Y:S01]  /*42f0*/  FADD R57, -R0.reuse, R57 ;  /* 0x0000003900397221 */ /* 0x040fe20000000100 */
[C---:B------:R-:W-:Y:S01]  /*4300*/  FADD R55, -R0.reuse, R55 ;  /* 0x0000003700377221 */ /* 0x040fe20000000100 */
[C---:B------:R-:W-:Y:S01]  /*4310*/  FADD R53, -R0.reuse, R53 ;  /* 0x0000003500357221 */ /* 0x040fe20000000100 */
[C---:B0-----:R-:W-:Y:S01]  /*4320*/  FADD R12, -R0.reuse, R117 ;  /* 0x00000075000c7221 */ /* 0x041fe20000000100 */
        /* <DEDUP_REMOVED lines=26> */
[C---:B--2---:R-:W-:Y:S01]  /*44d0*/  FADD R108, -R0.reuse, R121 ;  /* 0x00000079006c7221 */ /* 0x044fe20000000100 */
[C---:B---3--:R-:W-:Y:S01]  /*44e0*/  FADD R110, -R0.reuse, R123 ;  /* 0x0000007b006e7221 */ /* 0x048fe20000000100 */
        /* <DEDUP_REMOVED lines=115> */
[-C--:B-----5:R-:W-:Y:S01]  /*4c20*/  FMUL R127, R66, R11.reuse ;  /* 0x0000000b427f7220 */ /* 0x0a0fe20000400000 */
        /* <DEDUP_REMOVED lines=13> */
.L_x_1553:
[----:B------:R-:W-:Y:S01]  /*4d00*/  HFMA2 R12, -RZ, RZ, 0, 9.5367431640625e-07 ;  /* 0x00000010ff0c7431 */ /* 0x000fe200000001ff */
[----:B------:R-:W-:Y:S01]  /*4d10*/  BSSY B0, `(.L_x_1572) ;  /* 0x0000007000007945 */ /* 0x000fe20003800000 */
[----:B------:R-:W-:Y:S02]  /*4d20*/  MOV R13, R0 ;  /* 0x00000000000d7202 */ /* 0x000fe40000000f00 */
[----:B------:R-:W-:Y:S02]  /*4d30*/  MOV R11, 0x1f ;  /* 0x0000001f000b7802 */ /* 0x000fe40000000f00 */
[----:B------:R-:W-:-:S07]  /*4d40*/  MOV R15, 0xffffffff ;  /* 0xffffffff000f7802 */ /* 0x000fce0000000f00 */
[----:B0-----:R-:W-:Y:S05]  /*4d50*/  WARPSYNC.COLLECTIVE R15, `(.L_x_1573) ;  /* 0x000000000f087348 */ /* 0x001fea0003c00000 */
[----:B------:R1:W2:Y:S02]  /*4d60*/  SHFL.DOWN P6, R14, R13, R12, R11 ;  /* 0x0800000c0d0e7389 */ /* 0x0002a400000c000b */
[----:B012---:R-:W-:Y:S05]  /*4d70*/  ENDCOLLECTIVE ;  /* 0x000000000000791b */ /* 0x007fea0003800000 */
.L_x_1573:
[----:B------:R-:W-:Y:S05]  /*4d80*/  BSYNC B0 ;  /* 0x0000000000007941 */ /* 0x000fea0003800000 */
.L_x_1572:
        /* <DEDUP_REMOVED lines=8> */
.L_x_1574:
[----:B------:R-:W-:Y:S02]  /*4e10*/  MOV R13, R108 ;  /* 0x0000006c000d7202 */ /* 0x000fe40000000f00 */
[----:B------:R-:W-:-:S07]  /*4e20*/  MOV R110, R14 ;  /* 0x0000000e006e7202 */ /* 0x000fce0000000f00 */
[----:B------:R-:W-:Y:S05]  /*4e30*/  WARPSYNC.COLLECTIVE R15, `(.L_x_1575) ;  /* 0x000000000f087348 */ /* 0x000fea0003c00000 */
[----:B------:R0:W1:Y:S02]  /*4e40*/  SHFL.DOWN P6, R14, R13, R12, R11 ;  /* 0x0800000c0d0e7389 */ /* 0x00006400000c000b */
[----:B01----:R-:W-:Y:S05]  /*4e50*/  ENDCOLLECTIVE ;  /* 0x000000000000791b */ /* 0x003fea0003800000 */
.L_x_1575:
[----:B------:R-:W-:Y:S05]  /*4e60*/  BRA `(.L_x_1576) ;  /* 0xffffffe8002c7947 */ /* 0x000fea000383ffff */
.L_x_1556:
[----:B------:R-:W-:Y:S01]  /*4e70*/  HFMA2 R12, -RZ, RZ, 0, 4.76837158203125e-07 ;  /* 0x00000008ff0c7431 */ /* 0x000fe200000001ff */
[----:B------:R-:W-:Y:S01]  /*4e80*/  BSSY B0, `(.L_x_1577) ;  /* 0x0000007000007945 */ /* 0x000fe20003800000 */
[----:B------:R-:W-:Y:S02]  /*4e90*/  MOV R13, R0 ;  /* 0x00000000000d7202 */ /* 0x000fe40000000f00 */
[----:B------:R-:W-:Y:S02]  /*4ea0*/  MOV R11, 0x1f ;  /* 0x0000001f000b7802 */ /* 0x000fe40000000f00 */
[----:B------:R-:W-:-:S07]  /*4eb0*/  MOV R15, 0xffffffff ;  /* 0xffffffff000f7802 */ /* 0x000fce0000000f00 */
[----:B0123--:R-:W-:Y:S05]  /*4ec0*/  WARPSYNC.COLLECTIVE R15, `(.L_x_1578) ;  /* 0x000000000f087348 */ /* 0x00ffea0003c00000 */
[----:B------:R4:W5:Y:S02]  /*4ed0*/  SHFL.DOWN P6, R14, R13, R12, R11 ;  /* 0x0800000c0d0e7389 */ /* 0x00096400000c000b */
[----:B012345:R-:W-:Y:S05]  /*4ee0*/  ENDCOLLECTIVE ;  /* 0x000000000000791b */ /* 0x03ffea0003800000 */
.L_x_1578:
[----:B------:R-:W-:Y:S05]  /*4ef0*/  BSYNC B0 ;  /* 0x0000000000007941 */ /* 0x000fea0003800000 */
.L_x_1577:
        /* <DEDUP_REMOVED lines=8> */
.L_x_1579:
[----:B------:R-:W-:Y:S02]  /*4f80*/  MOV R13, R108 ;  /* 0x0000006c000d7202 */ /* 0x000fe40000000f00 */
[----:B------:R-:W-:-:S07]  /*4f90*/  MOV R110, R14 ;  /* 0x0000000e006e7202 */ /* 0x000fce0000000f00 */
[----:B------:R-:W-:Y:S05]  /*4fa0*/  WARPSYNC.COLLECTIVE R15, `(.L_x_1580) ;  /* 0x000000000f087348 */ /* 0x000fea0003c00000 */
[----:B------:R0:W1:Y:S02]  /*4fb0*/  SHFL.DOWN P6, R14, R13, R12, R11 ;  /* 0x0800000c0d0e7389 */ /* 0x00006400000c000b */
[----:B01----:R-:W-:Y:S05]  /*4fc0*/  ENDCOLLECTIVE ;  /* 0x000000000000791b */ /* 0x003fea0003800000 */
.L_x_1580:
[----:B------:R-:W-:Y:S05]  /*4fd0*/  BRA `(.L_x_1581) ;  /* 0xffffffe8002c7947 */ /* 0x000fea000383ffff */
.L_x_1559:
[----:B------:R-:W-:Y:S01]  /*4fe0*/  HFMA2 R12, -RZ, RZ, 0, 2.384185791015625e-07 ;  /* 0x00000004ff0c7431 */ /* 0x000fe200000001ff */
[----:B------:R-:W-:Y:S01]  /*4ff0*/  BSSY B0, `(.L_x_1582) ;  /* 0x0000007000007945 */ /* 0x000fe20003800000 */
[----:B------:R-:W-:Y:S02]  /*5000*/  MOV R13, R0 ;  /* 0x00000000000d7202 */ /* 0x000fe40000000f00 */
[----:B------:R-:W-:Y:S02]  /*5010*/  MOV R11, 0x1f ;  /* 0x0000001f000b7802 */ /* 0x000fe40000000f00 */
[----:B------:R-:W-:-:S07]  /*5020*/  MOV R15, 0xffffffff ;  /* 0xffffffff000f7802 */ /* 0x000fce0000000f00 */
[----:B01234-:R-:W-:Y:S05]  /*5030*/  WARPSYNC.COLLECTIVE R15, `(.L_x_1583) ;  /* 0x000000000f087348 */ /* 0x01ffea0003c00000 */
[----:B------:R5:W0:Y:S02]  /*5040*/  SHFL.DOWN P6, R14, R13, R12, R11 ;  /* 0x0800000c0d0e7389 */ /* 0x000a2400000c000b */
[----:B012345:R-:W-:Y:S05]  /*5050*/  ENDCOLLECTIVE ;  /* 0x000000000000791b */ /* 0x03ffea0003800000 */
.L_x_1583:
[----:B------:R-:W-:Y:S05]  /*5060*/  BSYNC B0 ;  /* 0x0000000000007941 */ /* 0x000fea0003800000 */
.L_x_1582:
        /* <DEDUP_REMOVED lines=8> */
.L_x_1584:
[----:B------:R-:W-:Y:S02]  /*50f0*/  MOV R13, R108 ;  /* 0x0000006c000d7202 */ /* 0x000fe40000000f00 */
[----:B------:R-:W-:-:S07]  /*5100*/  MOV R110, R14 ;  /* 0x0000000e006e7202 */ /* 0x000fce0000000f00 */
[----:B------:R-:W-:Y:S05]  /*5110*/  WARPSYNC.COLLECTIVE R15, `(.L_x_1585) ;  /* 0x000000000f087348 */ /* 0x000fea0003c00000 */
[----:B------:R0:W1:Y:S02]  /*5120*/  SHFL.DOWN P6, R14, R13, R12, R11 ;  /* 0x0800000c0d0e7389 */ /* 0x00006400000c000b */
[----:B01----:R-:W-:Y:S05]  /*5130*/  ENDCOLLECTIVE ;  /* 0x000000000000791b */ /* 0x003fea0003800000 */
.L_x_1585:
[----:B------:R-:W-:Y:S05]  /*5140*/  BRA `(.L_x_1586) ;  /* 0xffffffe8002c7947 */ /* 0x000fea000383ffff */
.L_x_1562:
        /* <DEDUP_REMOVED lines=8> */
.L_x_1588:
[----:B------:R-:W-:Y:S05]  /*51d0*/  BSYNC B0 ;  /* 0x0000000000007941 */ /* 0x000fea0003800000 */
.L_x_1587:
        /* <DEDUP_REMOVED lines=8> */
.L_x_1589:
[----:B------:R-:W-:Y:S02]  /*5260*/  MOV R13, R108 ;  /* 0x0000006c000d7202 */ /* 0x000fe40000000f00 */
[----:B------:R-:W-:-:S07]  /*5270*/  MOV R110, R14 ;  /* 0x0000000e006e7202 */ /* 0x000fce0000000f00 */
[----:B------:R-:W-:Y:S05]  /*5280*/  WARPSYNC.COLLECTIVE R15, `(.L_x_1590) ;  /* 0x000000000f087348 */ /* 0x000fea0003c00000 */
[----:B------:R0:W1:Y:S02]  /*5290*/  SHFL.DOWN P6, R14, R13, R12, R11 ;  /* 0x0800000c0d0e7389 */ /* 0x00006400000c000b */
[----:B01----:R-:W-:Y:S05]  /*52a0*/  ENDCOLLECTIVE ;  /* 0x000000000000791b */ /* 0x003fea0003800000 */
.L_x_1590:
[----:B------:R-:W-:Y:S05]  /*52b0*/  BRA `(.L_x_1591) ;  /* 0xffffffe8002c7947 */ /* 0x000fea000383ffff */
.L_x_1565:
        /* <DEDUP_REMOVED lines=8> */
.L_x_1593:
[----:B------:R-:W-:Y:S05]  /*5340*/  BSYNC B0 ;  /* 0x0000000000007941 */ /* 0x000fea0003800000 */
.L_x_1592:
        /* <DEDUP_REMOVED lines=8> */
.L_x_1594:
[----:B------:R-:W-:Y:S02]  /*53d0*/  MOV R13, R108 ;  /* 0x0000006c000d7202 */ /* 0x000fe40000000f00 */
[----:B------:R-:W-:-:S07]  /*53e0*/  MOV R110, R14 ;  /* 0x0000000e006e7202 */ /* 0x000fce0000000f00 */
[----:B------:R-:W-:Y:S05]  /*53f0*/  WARPSYNC.COLLECTIVE R15, `(.L_x_1595) ;  /* 0x000000000f087348 */ /* 0x000fea0003c00000 */
[----:B------:R0:W1:Y:S02]  /*5400*/  SHFL.DOWN P6, R14, R13, R12, R11 ;  /* 0x0800000c0d0e7389 */ /* 0x00006400000c000b */
[----:B01----:R-:W-:Y:S05]  /*5410*/  ENDCOLLECTIVE ;  /* 0x000000000000791b */ /* 0x003fea0003800000 */
.L_x_1595:
[----:B------:R-:W-:Y:S05]  /*5420*/  BRA `(.L_x_1596) ;  /* 0xffffffe8002c7947 */ /* 0x000fea000383ffff */
.L_x_1568:
        /* <DEDUP_REMOVED lines=8> */
.L_x_1598:
[----:B------:R-:W-:Y:S05]  /*54b0*/  BSYNC B0 ;  /* 0x0000000000007941 */ /* 0x000fea0003800000 */
.L_x_1597:
        /* <DEDUP_REMOVED lines=8> */
.L_x_1599:
[----:B------:R-:W-:Y:S02]  /*5540*/  MOV R13, R108 ;  /* 0x0000006c000d7202 */ /* 0x000fe40000000f00 */
[----:B------:R-:W-:-:S07]  /*5550*/  MOV R112, R14 ;  /* 0x0000000e00707202 */ /* 0x000fce0000000f00 */
[----:B------:R-:W-:Y:S05]  /*5560*/  WARPSYNC.COLLECTIVE R15, `(.L_x_1600) ;  /* 0x000000000f087348 */ /* 0x000fea0003c00000 */
[----:B------:R0:W1:Y:S02]  /*5570*/  SHFL.IDX P6, R14, R13, R12, R11 ;  /* 0x0000000c0d0e7389 */ /* 0x00006400000c000b */
[----:B01----:R-:W-:Y:S05]  /*5580*/  ENDCOLLECTIVE ;  /* 0x000000000000791b */ /* 0x003fea0003800000 */
.L_x_1600:
[----:B------:R-:W-:Y:S05]  /*5590*/  BRA `(.L_x_1601) ;  /* 0xffffffe8002c7947 */ /* 0x000fea000383ffff */
.L_x_1602:
        /* <DEDUP_REMOVED lines=14> */
.L_x_7492:


//--------------------- .text._Z17LayerNormWarpImplI19BiasAddResidualLoadI6__halffE11AffineStoreIfS1_EfLi1ELi96ELi96ELi32ELi1ELb0EEvT_T0_iidPT1_S8_ --------------------------
	.section	.text._Z17LayerNormWarpImplI19BiasAddResidualLoadI6__halffE11AffineStoreIfS1_EfLi1ELi96ELi96ELi32ELi1ELb0EEvT_T0_iidPT1_S8_,"ax",@progbits
	.align	128
        .global         _Z17LayerNormWarpImplI19BiasAddResidualLoadI6__halffE11AffineStoreIfS1_EfLi1ELi96ELi96ELi32ELi1ELb0EEvT_T0_iidPT1_S8_
        .type           _Z17LayerNormWarpImplI19BiasAddResidualLoadI6__halffE11AffineStoreIfS1_EfLi1ELi96ELi96ELi32ELi1ELb0EEvT_T0_iidPT1_S8_,@function
        .size           _Z17LayerNormWarpImplI19BiasAddResidualLoadI6__halffE11AffineStoreIfS1_EfLi1ELi96ELi96ELi32ELi1ELb0EEvT_T0_iidPT1_S8_,(.L_x_7493 - _Z17LayerNormWarpImplI19BiasAddResidualLoadI6__halffE11AffineStoreIfS1_EfLi1ELi96ELi96ELi32ELi1ELb0EEvT_T0_iidPT1_S8_)
        .other          _Z17LayerNormWarpImplI19BiasAddResidualLoadI6__halffE11AffineStoreIfS1_EfLi1ELi96ELi96ELi32ELi1ELb0EEvT_T0_iidPT1_S8_,@"STO_CUDA_ENTRY STV_DEFAULT"
_Z17LayerNormWarpImplI19BiasAddResidualLoadI6__halffE11AffineStoreIfS1_EfLi1ELi96ELi96ELi32ELi1ELb0EEvT_T0_iidPT1_S8_:
.text._Z17LayerNormWarpImplI19BiasAddResidualLoadI6__halffE11AffineStoreIfS1_EfLi1ELi96ELi96ELi32ELi1ELb0EEvT_T0_iidPT1_S8_:
        /* <DEDUP_REMOVED lines=22> */
.L_x_1603:
        /* <DEDUP_REMOVED lines=8> */
.L_x_1617:
        /* <DEDUP_REMOVED lines=17> */
[C---:B------:R-:W-:Y:S01]  /*02f0*/  FADD R13, -R110.reuse, R74 ;  /* 0x0000004a6e0d7221 */ /* 0x040fe20000000100 */
[----:B------:R-:W-:Y:S01]  /*0300*/  FFMA R115, R113, R115, R112 ;  /* 0x0000007371737223 */ /* 0x000fe20000000070 */
[----:B------:R-:W-:Y:S02]  /*0310*/  FADD R113, -R110, R75 ;  /* 0x0000004b6e717221 */ /* 0x000fe40000000100 */
[----:B------:R-:W-:Y:S02]  /*0320*/  FFMA R107, R13, 0.16666667163372039795, R110 ;  /* 0x3e2aaaab0d6b7823 */ /* 0x000fe4000000006e */
[----:B------:R-:W-:Y:S02]  /*0330*/  FFMA R114, R106, R113, R115 ;  /* 0x000000716a727223 */ /* 0x000fe40000000073 */
[----:B------:R-:W-:-:S04]  /*0340*/  FADD R12, -R107, R73 ;  /* 0x000000496b0c7221 */ /* 0x000fc80000000100 */
        /* <DEDUP_REMOVED lines=11> */
[----:B------:R-:W-:-:S04]  /*0400*/  FADD R109, -R108, R70 ;  /* 0x000000466c6d7221 */ /* 0x000fc80000000100 */
[----:B------:R-:W-:Y:S01]  /*0410*/  FFMA R111, R109, 0.10000000149011611938, R108 ;  /* 0x3dcccccd6d6f7823 */ /* 0x000fe2000000006c */
[----:B------:R-:W-:-:S03]  /*0420*/  FADD R108, -R108, R71 ;  /* 0x000000476c6c7221 */ /* 0x000fc60000000100 */
[----:B------:R-:W-:Y:S01]  /*0430*/  FADD R112, -R111, R69 ;  /* 0x000000456f707221 */ /* 0x000fe20000000100 */
[----:B------:R-:W-:-:S03]  /*0440*/  FFMA R114, R15, R108, R114 ;  /* 0x0000006c0f727223 */ /* 0x000fc60000000072 */
[----:B------:R-:W-:Y:S01]  /*0450*/  FFMA R110, R112, 0.090909093618392944336, R111 ;  /* 0x3dba2e8c706e7823 */ /* 0x000fe2000000006f */
[----:B------:R-:W-:-:S03]  /*0460*/  FADD R111, -R111, R70 ;  /* 0x000000466f6f7221 */ /* 0x000fc60000000100 */
[C---:B------:R-:W-:Y:S01]  /*0470*/  FADD R113, -R110.reuse, R68 ;  /* 0x000000446e717221 */ /* 0x040fe20000000100 */
[----:B------:R-:W-:Y:S01]  /*0480*/  FFMA R111, R109, R111, R114 ;  /* 0x0000006f6d6f7223 */ /* 0x000fe20000000072 */
[----:B------:R-:W-:Y:S02]  /*0490*/  FADD R114, -R110, R69 ;  /* 0x000000456e727221 */ /* 0x000fe40000000100 */
[----:B------:R-:W-:Y:S02]  /*04a0*/  FFMA R106, R113, 0.083333335816860198975, R110 ;  /* 0x3daaaaab716a7823 */ /* 0x000fe4000000006e */
[----:B------:R-:W-:Y:S02]  /*04b0*/  FFMA R114, R112, R114, R111 ;  /* 0x0000007270727223 */ /* 0x000fe4000000006f */
        /* <DEDUP_REMOVED lines=28> */
[C---:B------:R-:W-:Y:S01]  /*0680*/  FADD R13, -R14.reuse, R58 ;  /* 0x0000003a0e0d7221 */ /* 0x040fe20000000100 */
[----:B------:R-:W-:-:S03]  /*0690*/  FADD R114, -R14, R59 ;  /* 0x0000003b0e727221 */ /* 0x000fc60000000100 */
[----:B------:R-:W-:Y:S01]  /*06a0*/  FFMA R0, R13, 0.050000000745058059692, R14 ;  /* 0x3d4ccccd0d007823 */ /* 0x000fe2000000000e */
[----:B------:R-:W-:-:S03]  /*06b0*/  FFMA R112, R113, R114, R112 ;  /* 0x0000007271707223 */ /* 0x000fc60000000070 */
[C---:B------:R-:W-:Y:S01]  /*06c0*/  FADD R107, -R0.reuse, R57 ;  /* 0x00000039006b7221 */ /* 0x040fe20000000100 */
[----:B------:R-:W-:-:S03]  /*06d0*/  FADD R114, -R0, R58 ;  /* 0x0000003a00727221 */ /* 0x000fc60000000100 */
[----:B------:R-:W-:Y:S01]  /*06e0*/  FFMA R12, R107, 0.047619048506021499634, R0 ;  /* 0x3d430c316b0c7823 */ /* 0x000fe20000000000 */
[----:B------:R-:W-:-:S03]  /*06f0*/  FFMA R112, R13, R114, R112 ;  /* 0x000000720d707223 */ /* 0x000fc60000000070 */
[C---:B------:R-:W-:Y:S01]  /*0700*/  FADD R11, -R12.reuse, R56 ;  /* 0x000000380c0b7221 */ /* 0x040fe20000000100 */
[----:B------:R-:W-:-:S03]  /*0710*/  FADD R114, -R12, R57 ;  /* 0x000000390c727221 */ /* 0x000fc60000000100 */
[----:B------:R-:W-:Y:S01]  /*0720*/  FFMA R108, R11, 0.045454546809196472168, R12 ;  /* 0x3d3a2e8c0b6c7823 */ /* 0x000fe2000000000c */
[----:B------:R-:W-:-:S03]  /*0730*/  FFMA R112, R107, R114, R112 ;  /* 0x000000726b707223 */ /* 0x000fc60000000070 */
        /* <DEDUP_REMOVED lines=32> */
[C---:B------:R-:W-:Y:S01]  /*0940*/  FADD R109, -R106.reuse, R47 ;  /* 0x0000002f6a6d7221 */ /* 0x040fe20000000100 */
[----:B------:R-:W-:-:S03]  /*0950*/  FADD R114, -R106, R48 ;  /* 0x000000306a727221 */ /* 0x000fc60000000100 */
[----:B------:R-:W-:Y:S01]  /*0960*/  FFMA R14, R109, 0.032258063554763793945, R106 ;  /* 0x3d0421086d0e7823 */ /* 0x000fe2000000006a */
[----:B------:R-:W-:-:S03]  /*0970*/  FFMA R112, R15, R114, R112 ;  /* 0x000000720f707223 */ /* 0x000fc60000000070 */
[C---:B------:R-:W-:Y:S01]  /*0980*/  FADD R111, -R14.reuse, R46 ;  /* 0x0000002e0e6f7221 */ /* 0x040fe20000000100 */
[----:B------:R-:W-:-:S03]  /*0990*/  FADD R114, -R14, R47 ;  /* 0x0000002f0e727221 */ /* 0x000fc60000000100 */
[----:B------:R-:W-:Y:S01]  /*09a0*/  FFMA R0, R111, 0.03125, R14 ;  /* 0x3d0000006f007823 */ /* 0x000fe2000000000e */
[----:B------:R-:W-:-:S03]  /*09b0*/  FFMA R112, R109, R114, R112 ;  /* 0x000000726d707223 */ /* 0x000fc60000000070 */
[C---:B------:R-:W-:Y:S01]  /*09c0*/  FADD R113, -R0.reuse, R45 ;  /* 0x0000002d00717221 */ /* 0x040fe20000000100 */
[----:B------:R-:W-:-:S03]  /*09d0*/  FADD R114, -R0, R46 ;  /* 0x0000002e00727221 */ /* 0x000fc60000000100 */
[----:B------:R-:W-:Y:S01]  /*09e0*/  FFMA R12, R113, 0.030303031206130981445, R0 ;  /* 0x3cf83e10710c7823 */ /* 0x000fe20000000000 */
[----:B------:R-:W-:-:S03]  /*09f0*/  FFMA R112, R111, R114, R112 ;  /* 0x000000726f707223 */ /* 0x000fc60000000070 */
[C---:B------:R-:W-:Y:S01]  /*0a00*/  FADD R13, -R12.reuse, R44 ;  /* 0x0000002c0c0d7221 */ /* 0x040fe20000000100 */
[----:B------:R-:W-:-:S03]  /*0a10*/  FADD R114, -R12, R45 ;  /* 0x0000002d0c727221 */ /* 0x000fc60000000100 */
[----:B------:R-:W-:Y:S01]  /*0a20*/  FFMA R108, R13, 0.029411764815449714661, R12 ;  /* 0x3cf0f0f10d6c7823 */ /* 0x000fe2000000000c */
[----:B------:R-:W-:-:S03]  /*0a30*/  FFMA R112, R113, R114, R112 ;  /* 0x0000007271707223 */ /* 0x000fc60000000070 */
[C---:B------:R-:W-:Y:S01]  /*0a40*/  FADD R107, -R108.reuse, R43 ;  /* 0x0000002b6c6b7221 */ /* 0x040fe20000000100 */
[----:B------:R-:W-:-:S03]  /*0a50*/  FADD R114, -R108, R44 ;  /* 0x0000002c6c727221 */ /* 0x000fc60000000100 */
[----:B------:R-:W-:Y:S01]  /*0a60*/  FFMA R110, R107, 0.028571428731083869934, R108 ;  /* 0x3cea0ea16b6e7823 */ /* 0x000fe2000000006c */
[----:B------:R-:W-:-:S03]  /*0a70*/  FFMA R112, R13, R114, R112 ;  /* 0x000000720d707223 */ /* 0x000fc60000000070 */
[C---:B------:R-:W-:Y:S01]  /*0a80*/  FADD R11, -R110.reuse, R42 ;  /* 0x0000002a6e0b7221 */ /* 0x040fe20000000100 */
[----:B------:R-:W-:-:S03]  /*0a90*/  FADD R114, -R110, R43 ;  /* 0x0000002b6e727221 */ /* 0x000fc60000000100 */
[----:B------:R-:W-:Y:S01]  /*0aa0*/  FFMA R106, R11, 0.027777777984738349915, R110 ;  /* 0x3ce38e390b6a7823 */ /* 0x000fe2000000006e */
[----:B------:R-:W-:-:S03]  /*0ab0*/  FFMA R112, R107, R114, R112 ;  /* 0x000000726b707223 */ /* 0x000fc60000000070 */
[C---:B------:R-:W-:Y:S01]  /*0ac0*/  FADD R15, -R106.reuse, R41 ;  /* 0x000000296a0f7221 */ /* 0x040fe20000000100 */
[----:B------:R-:W-:-:S03]  /*0ad0*/  FADD R114, -R106, R42 ;  /* 0x0000002a6a727221 */ /* 0x000fc60000000100 */
[----:B------:R-:W-:Y:S01]  /*0ae0*/  FFMA R14, R15, 0.027027027681469917297, R106 ;  /* 0x3cdd67c90f0e7823 */ /* 0x000fe2000000006a */
[----:B------:R-:W-:-:S03]  /*0af0*/  FFMA R112, R11, R114, R112 ;  /* 0x000000720b707223 */ /* 0x000fc60000000070 */
        /* <DEDUP_REMOVED lines=28> */
[C---:B------:R-:W-:Y:S01]  /*0cc0*/  FADD R109, -R0.reuse, R33 ;  /* 0x00000021006d7221 */ /* 0x040fe20000000100 */
[----:B------:R-:W-:-:S03]  /*0cd0*/  FADD R114, -R0, R34 ;  /* 0x0000002200727221 */ /* 0x000fc60000000100 */
[----:B------:R-:W-:Y:S01]  /*0ce0*/  FFMA R12, R109, 0.022222222760319709778, R0 ;  /* 0x3cb60b616d0c7823 */ /* 0x000fe20000000000 */
[----:B------:R-:W-:-:S03]  /*0cf0*/  FFMA R112, R15, R114, R112 ;  /* 0x000000720f707223 */ /* 0x000fc60000000070 */
[C---:B------:R-:W-:Y:S01]  /*0d00*/  FADD R111, -R12.reuse, R32 ;  /* 0x000000200c6f7221 */ /* 0x040fe20000000100 */
[----:B------:R-:W-:-:S03]  /*0d10*/  FADD R114, -R12, R33 ;  /* 0x000000210c727221 */ /* 0x000fc60000000100 */
[----:B------:R-:W-:Y:S01]  /*0d20*/  FFMA R108, R111, 0.021739130839705467224, R12 ;  /* 0x3cb216436f6c7823 */ /* 0x000fe2000000000c */
[----:B------:R-:W-:-:S03]  /*0d30*/  FFMA R112, R109, R114, R112 ;  /* 0x000000726d707223 */ /* 0x000fc60000000070 */
[C---:B------:R-:W-:Y:S01]  /*0d40*/  FADD R113, -R108.reuse, R31 ;  /* 0x0000001f6c717221 */ /* 0x040fe20000000100 */
[----:B------:R-:W-:-:S03]  /*0d50*/  FADD R114, -R108, R32 ;  /* 0x000000206c727221 */ /* 0x000fc60000000100 */
[----:B------:R-:W-:Y:S01]  /*0d60*/  FFMA R110, R113, 0.021276595070958137512, R108 ;  /* 0x3cae4c41716e7823 */ /* 0x000fe2000000006c */
[----:B------:R-:W-:-:S03]  /*0d70*/  FFMA R112, R111, R114, R112 ;  /* 0x000000726f707223 */ /* 0x000fc60000000070 */
[C---:B------:R-:W-:Y:S01]  /*0d80*/  FADD R13, -R110.reuse, R30 ;  /* 0x0000001e6e0d7221 */ /* 0x040fe20000000100 */
[----:B------:R-:W-:-:S03]  /*0d90*/  FADD R114, -R110, R31 ;  /* 0x0000001f6e727221 */ /* 0x000fc60000000100 */
[----:B------:R-:W-:Y:S01]  /*0da0*/  FFMA R106, R13, 0.020833333954215049744, R110 ;  /* 0x3caaaaab0d6a7823 */ /* 0x000fe2000000006e */
[----:B------:R-:W-:-:S03]  /*0db0*/  FFMA R112, R113, R114, R112 ;  /* 0x0000007271707223 */ /* 0x000fc60000000070 */
[C---:B------:R-:W-:Y:S01]  /*0dc0*/  FADD R107, -R106.reuse, R29 ;  /* 0x0000001d6a6b7221 */ /* 0x040fe20000000100 */
[----:B------:R-:W-:-:S03]  /*0dd0*/  FADD R114, -R106, R30 ;  /* 0x0000001e6a727221 */ /* 0x000fc60000000100 */
[----:B------:R-:W-:Y:S01]  /*0de0*/  FFMA R14, R107, 0.02040816284716129303, R106 ;  /* 0x3ca72f056b0e7823 */ /* 0x000fe2000000006a */
[----:B------:R-:W-:-:S03]  /*0df0*/  FFMA R112, R13, R114, R112 ;  /* 0x000000720d707223 */ /* 0x000fc60000000070 */
[C---:B------:R-:W-:Y:S01]  /*0e00*/  FADD R11, -R14.reuse, R28 ;  /* 0x0000001c0e0b7221 */ /* 0x040fe20000000100 */
[----:B------:R-:W-:-:S03]  /*0e10*/  FADD R114, -R14, R29 ;  /* 0x0000001d0e727221 */ /* 0x000fc60000000100 */
[----:B------:R-:W-:Y:S01]  /*0e20*/  FFMA R0, R11, 0.019999999552965164185, R14 ;  /* 0x3ca3d70a0b007823 */ /* 0x000fe2000000000e */
[----:B------:R-:W-:-:S03]  /*0e30*/  FFMA R112, R107, R114, R112 ;  /* 0x000000726b707223 */ /* 0x000fc60000000070 */
        /* <DEDUP_REMOVED lines=12> */
[C---:B------:R-:W-:Y:S01]  /*0f00*/  FADD R113, -R110.reuse, R24 ;  /* 0x000000186e717221 */ /* 0x040fe20000000100 */
[----:B------:R-:W-:-:S03]  /*0f10*/  FADD R114, -R110, R25 ;  /* 0x000000196e727221 */ /* 0x000fc60000000100 */
[----:B------:R-:W-:Y:S01]  /*0f20*/  FFMA R106, R113, 0.018518518656492233276, R110 ;  /* 0x3c97b426716a7823 */ /* 0x000fe2000000006e */
[----:B------:R-:W-:-:S03]  /*0f30*/  FFMA R112, R111, R114, R112 ;  /* 0x000000726f707223 */ /* 0x000fc60000000070 */
[C---:B------:R-:W-:Y:S01]  /*0f40*/  FADD R13, -R106.reuse, R23 ;  /* 0x000000176a0d7221 */ /* 0x040fe20000000100 */
[----:B------:R-:W-:-:S03]  /*0f50*/  FADD R114, -R106, R24 ;  /* 0x000000186a727221 */ /* 0x000fc60000000100 */
[----:B------:R-:W-:Y:S01]  /*0f60*/  FFMA R14, R13, 0.018181817606091499329, R106 ;  /* 0x3c94f2090d0e7823 */ /* 0x000fe2000000006a */
[----:B------:R-:W-:-:S03]  /*0f70*/  FFMA R112, R113, R114, R112 ;  /* 0x0000007271707223 */ /* 0x000fc60000000070 */
[C---:B------:R-:W-:Y:S01]  /*0f80*/  FADD R107, -R14.reuse, R22 ;  /* 0x000000160e6b7221 */ /* 0x040fe20000000100 */
[----:B------:R-:W-:-:S03]  /*0f90*/  FADD R114, -R14, R23 ;  /* 0x000000170e727221 */ /* 0x000fc60000000100 */
[----:B------:R-:W-:Y:S01]  /*0fa0*/  FFMA R0, R107, 0.01785714365541934967, R14 ;  /* 0x3c9249256b007823 */ /* 0x000fe2000000000e */
[----:B------:R-:W-:-:S03]  /*0fb0*/  FFMA R112, R13, R114, R112 ;  /* 0x000000720d707223 */ /* 0x000fc60000000070 */
[----:B------:R-:W-:-:S04]  /*0fc0*/  FADD R11, -R0, R21 ;  /* 0x00000015000b7221 */ /* 0x000fc80000000100 */
[----:B------:R-:W-:Y:S01]  /*0fd0*/  FFMA R12, R11, 0.017543859779834747314, R0 ;  /* 0x3c8fb8240b0c7823 */ /* 0x000fe20000000000 */
[----:B------:R-:W-:-:S03]  /*0fe0*/  FADD R0, -R0, R22 ;  /* 0x0000001600007221 */ /* 0x000fc60000000100 */
[C---:B------:R-:W-:Y:S01]  /*0ff0*/  FADD R15, -R12.reuse, R20 ;  /* 0x000000140c0f7221 */ /* 0x040fe20000000100 */
[----:B------:R-:W-:Y:S01]  /*1000*/  FFMA R112, R107, R0, R112 ;  /* 0x000000006b707223 */ /* 0x000fe20000000070 */
[----:B------:R-:W-:Y:S02]  /*1010*/  FADD R107, -R12, R21 ;  /* 0x000000150c6b7221 */ /* 0x000fe40000000100 */
[----:B------:R-:W-:Y:S02]  /*1020*/  FFMA R108, R15, 0.017241379246115684509, R12 ;  /* 0x3c8d3dcb0f6c7823 */ /* 0x000fe4000000000c */
[----:B------:R-:W-:Y:S02]  /*1030*/  FFMA R112, R11, R107, R112 ;  /* 0x0000006b0b707223 */ /* 0x000fe40000000070 */
[----:B------:R-:W-:-:S04]  /*1040*/  FADD R109, -R108, R19 ;  /* 0x000000136c6d7221 */ /* 0x000fc80000000100 */
[----:B------:R-:W-:Y:S01]  /*1050*/  FFMA R110, R109, 0.016949152573943138123, R108 ;  /* 0x3c8ad8f36d6e7823 */ /* 0x000fe2000000006c */
[----:B------:R-:W-:-:S03]  /*1060*/  FADD R108, -R108, R20 ;  /* 0x000000146c6c7221 */ /* 0x000fc60000000100 */
[----:B------:R-:W-:Y:S01]  /*1070*/  FADD R111, -R110, R18 ;  /* 0x000000126e6f7221 */ /* 0x000fe20000000100 */
[----:B------:R-:W-:-:S03]  /*1080*/  FFMA R112, R15, R108, R112 ;  /* 0x0000006c0f707223 */ /* 0x000fc60000000070 */
[----:B------:R-:W-:Y:S01]  /*1090*/  FFMA R106, R111, 0.016666667535901069641, R110 ;  /* 0x3c8888896f6a7823 */ /* 0x000fe2000000006e */
[----:B------:R-:W-:-:S03]  /*10a0*/  FADD R110, -R110, R19 ;  /* 0x000000136e6e7221 */ /* 0x000fc60000000100 */
[C-C-:B------:R-:W-:Y:S01]  /*10b0*/  FADD R113, -R106.reuse, R17.reuse ;  /* 0x000000116a717221 */ /* 0x140fe20000000100 */
[----:B------:R-:W-:Y:S01]  /*10c0*/  FFMA R112, R109, R110, R112 ;  /* 0x0000006e6d707223 */ /* 0x000fe20000000070 */
[----:B------:R-:W-:Y:S02]  /*10d0*/  FADD R109, -R106, R18 ;  /* 0x000000126a6d7221 */ /* 0x000fe40000000100 */
[----:B------:R-:W-:Y:S02]  /*10e0*/  FFMA R14, R113, 0.016393441706895828247, R106 ;  /* 0x3c864b8a710e7823 */ /* 0x000fe4000000006a */
[----:B------:R-:W-:Y:S02]  /*10f0*/  FFMA R112, R111, R109, R112 ;  /* 0x0000006d6f707223 */ /* 0x000fe40000000070 */
[C---:B------:R-:W-:Y:S01]  /*1100*/  FADD R13, -R14.reuse, R16 ;  /* 0x000000100e0d7221 */ /* 0x040fe20000000100 */
[----:B------:R-:W-:-:S03]  /*1110*/  FADD R111, -R14, R17 ;  /* 0x000000110e6f7221 */ /* 0x000fc60000000100 */
[----:B------:R-:W-:Y:S01]  /*1120*/  FFMA R115, R13, 0.016129031777381896973, R14 ;  /* 0x3c8421080d737823 */ /* 0x000fe2000000000e */
[----:B------:R-:W-:-:S03]  /*1130*/  FFMA R114, R113, R111, R112 ;  /* 0x0000006f71727223 */ /* 0x000fc60000000070 */
[----:B------:R-:W-:-:S04]  /*1140*/  FADD R0, -R115, R10 ;  /* 0x0000000a73007221 */ /* 0x000fc80000000100 */
[----:B------:R-:W-:Y:S01]  /*1150*/  FFMA R12, R0, 0.015873016789555549622, R115 ;  /* 0x3c820821000c7823 */ /* 0x000fe20000000073 */
[----:B------:R-:W-:-:S03]  /*1160*/  FADD R115, -R115, R16 ;  /* 0x0000001073737221 */ /* 0x000fc60000000100 */
[C---:B------:R-:W-:Y:S01]  /*1170*/  FADD R11, -R12.reuse, R9 ;  /* 0x000000090c0b7221 */ /* 0x040fe20000000100 */
[----:B------:R-:W-:Y:S01]  /*1180*/  FFMA R115, R13, R115, R114 ;  /* 0x000000730d737223 */ /* 0x000fe20000000072 */
[----:B------:R-:W-:Y:S02]  /*1190*/  FADD R113, -R12, R10 ;  /* 0x0000000a0c717221 */ /* 0x000fe40000000100 */
[----:B------:R-:W-:Y:S02]  /*11a0*/  FFMA R107, R11, 0.015625, R12 ;  /* 0x3c8000000b6b7823 */ /* 0x000fe4000000000c */
[----:B------:R-:W-:Y:S02]  /*11b0*/  FFMA R114, R0, R113, R115 ;  /* 0x0000007100727223 */ /* 0x000fe40000000073 */
[----:B------:R-:W-:-:S04]  /*11c0*/  FADD R108, -R107, R8 ;  /* 0x000000086b6c7221 */ /* 0x000fc80000000100 */
[----:B------:R-:W-:Y:S01]  /*11d0*/  FFMA R15, R108, 0.015384615398943424225, R107 ;  /* 0x3c7c0fc16c0f7823 */ /* 0x000fe2000000006b */
[----:B------:R-:W-:-:S03]  /*11e0*/  FADD R107, -R107, R9 ;  /* 0x000000096b6b7221 */ /* 0x000fc60000000100 */
[----:B------:R-:W-:Y:S01]  /*11f0*/  FADD R110, -R15, R7 ;  /* 0x000000070f6e7221 */ /* 0x000fe20000000100 */
[----:B------:R-:W-:Y:S01]  /*1200*/  FFMA R107, R11, R107, R114 ;  /* 0x0000006b0b6b7223 */ /* 0x000fe20000000072 */
[----:B------:R-:W-:Y:S02]  /*1210*/  FADD R114, -R15, R8 ;  /* 0x000000080f727221 */ /* 0x000fe40000000100 */
[----:B------:R-:W-:Y:S02]  /*1220*/  FFMA R106, R110, 0.015151515603065490723, R15 ;  /* 0x3c783e106e6a7823 */ /* 0x000fe4000000000f */
[----:B------:R-:W-:Y:S02]  /*1230*/  FFMA R107, R108, R114, R107 ;  /* 0x000000726c6b7223 */ /* 0x000fe4000000006b */
[C---:B------:R-:W-:Y:S01]  /*1240*/  FADD R109, -R106.reuse, R6 ;  /* 0x000000066a6d7221 */ /* 0x040fe20000000100 */
[----:B------:R-:W-:-:S03]  /*1250*/  FADD R114, -R106, R7 ;  /* 0x000000076a727221 */ /* 0x000fc60000000100 */
[----:B------:R-:W-:Y:S01]  /*1260*/  FFMA R14, R109, 0.014925372786819934845, R106 ;  /* 0x3c74898d6d0e7823 */ /* 0x000fe2000000006a */
[----:B------:R-:W-:-:S03]  /*1270*/  FFMA R114, R110, R114, R107 ;  /* 0x000000726e727223 */ /* 0x000fc6000000006b */
[C---:B------:R-:W-:Y:S01]  /*1280*/  FADD R111, -R14.reuse, R5 ;  /* 0x000000050e6f7221 */ /* 0x040fe20000000100 */
[----:B------:R-:W-:-:S03]  /*1290*/  FADD R110, -R14, R6 ;  /* 0x000000060e6e7221 */ /* 0x000fc60000000100 */
[----:B------:R-:W-:Y:S01]  /*12a0*/  FFMA R112, R111, 0.01470588240772485733, R14 ;  /* 0x3c70f0f16f707823 */ /* 0x000fe2000000000e */
[----:B------:R-:W-:-:S03]  /*12b0*/  FFMA R114, R109, R110, R114 ;  /* 0x0000006e6d727223 */ /* 0x000fc60000000072 */
[----:B------:R-:W-:-:S04]  /*12c0*/  FADD R13, -R112, R4 ;  /* 0x00000004700d7221 */ /* 0x000fc80000000100 */
[----:B------:R-:W-:Y:S01]  /*12d0*/  FFMA R12, R13, 0.014492753893136978149, R112 ;  /* 0x3c6d73040d0c7823 */ /* 0x000fe20000000070 */
[----:B------:R-:W-:-:S03]  /*12e0*/  FADD R112, -R112, R5 ;  /* 0x0000000570707221 */ /* 0x000fc60000000100 */
[C-C-:B------:R-:W-:Y:S01]  /*12f0*/  FADD R113, -R12.reuse, R3.reuse ;  /* 0x000000030c717221 */ /* 0x140fe20000000100 */
[----:B------:R-:W-:Y:S01]  /*1300*/  FFMA R112, R111, R112, R114 ;  /* 0x000000706f707223 */ /* 0x000fe20000000072 */
[----:B------:R-:W-:Y:S02]  /*1310*/  FADD R114, -R12, R4 ;  /* 0x000000040c727221 */ /* 0x000fe40000000100 */
[----:B------:R-:W-:Y:S02]  /*1320*/  FFMA R0, R113, 0.014285714365541934967, R12 ;  /* 0x3c6a0ea171007823 */ /* 0x000fe4000000000c */
[----:B------:R-:W-:Y:S02]  /*1330*/  FFMA R112, R13, R114, R112 ;  /* 0x000000720d707223 */ /* 0x000fe40000000070 */
[C---:B------:R-:W-:Y:S01]  /*1340*/  FADD R11, -R0.reuse, R2 ;  /* 0x00000002000b7221 */ /* 0x040fe20000000100 */
[----:B------:R-:W-:-:S03]  /*1350*/  FADD R114, -R0, R3 ;  /* 0x0000000300727221 */ /* 0x000fc60000000100 */
[----:B------:R-:W-:Y:S01]  /*1360*/  FFMA R15, R11, 0.014084506779909133911, R0 ;  /* 0x3c66c2b40b0f7823 */ /* 0x000fe20000000000 */
[----:B------:R-:W-:-:S03]  /*1370*/  FFMA R112, R113, R114, R112 ;  /* 0x0000007271707223 */ /* 0x000fc60000000070 */
[C---:B------:R-:W-:Y:S01]  /*1380*/  FADD R108, -R15.reuse, R105 ;  /* 0x000000690f6c7221 */ /* 0x040fe20000000100 */
[----:B------:R-:W-:-:S03]  /*1390*/  FADD R114, -R15, R2 ;  /* 0x000000020f727221 */ /* 0x000fc60000000100 */
[----:B------:R-:W-:Y:S01]  /*13a0*/  FFMA R106, R108, 0.013888888992369174957, R15 ;  /* 0x3c638e396c6a7823 */ /* 0x000fe2000000000f */
[----:B------:R-:W-:-:S03]  /*13b0*/  FFMA R115, R11, R114, R112 ;  /* 0x000000720b737223 */ /* 0x000fc60000000070 */
[----:B------:R-:W-:-:S04]  /*13c0*/  FADD R107, -R106, R104 ;  /* 0x000000686a6b7221 */ /* 0x000fc80000000100 */
[----:B------:R-:W-:Y:S01]  /*13d0*/  FFMA R14, R107, 0.013698630034923553467, R106 ;  /* 0x3c6070386b0e7823 */ /* 0x000fe2000000006a */
[----:B------:R-:W-:-:S03]  /*13e0*/  FADD R106, -R106, R105 ;  /* 0x000000696a6a7221 */ /* 0x000fc60000000100 */
[----:B------:R-:W-:Y:S01]  /*13f0*/  FADD R109, -R14, R103 ;  /* 0x000000670e6d7221 */ /* 0x000fe20000000100 */
[----:B------:R-:W-:Y:S01]  /*1400*/  FFMA R108, R108, R106, R115 ;  /* 0x0000006a6c6c7223 */ /* 0x000fe20000000073 */
[----:B------:R-:W-:Y:S02]  /*1410*/  FADD R114, -R14, R104 ;  /* 0x000000680e727221 */ /* 0x000fe40000000100 */
[----:B------:R-:W-:Y:S02]  /*1420*/  FFMA R110, R109, 0.013513513840734958649, R14 ;  /* 0x3c5d67c96d6e7823 */ /* 0x000fe4000000000e */
[----:B------:R-:W-:Y:S02]  /*1430*/  FFMA R114, R107, R114, R108 ;  /* 0x000000726b727223 */ /* 0x000fe4000000006c */
[----:B------:R-:W-:-:S04]  /*1440*/  FADD R111, -R110, R102 ;  /* 0x000000666e6f7221 */ /* 0x000fc80000000100 */
[----:B------:R-:W-:Y:S01]  /*1450*/  FFMA R12, R111, 0.013333333656191825867, R110 ;  /* 0x3c5a740e6f0c7823 */ /* 0x000fe2000000006e */
[----:B------:R-:W-:-:S03]  /*1460*/  FADD R110, -R110, R103 ;  /* 0x000000676e6e7221 */ /* 0x000fc60000000100 */
[C-C-:B------:R-:W-:Y:S01]  /*1470*/  FADD R13, -R12.reuse, R101.reuse ;  /* 0x000000650c0d7221 */ /* 0x140fe20000000100 */
[----:B------:R-:W-:Y:S01]  /*1480*/  FFMA R110, R109, R110, R114 ;  /* 0x0000006e6d6e7223 */ /* 0x000fe20000000072 */
[----:B------:R-:W-:Y:S02]  /*1490*/  FADD R114, -R12, R102 ;  /* 0x000000660c727221 */ /* 0x000fe40000000100 */
[----:B------:R-:W-:Y:S02]  /*14a0*/  FFMA R0, R13, 0.013157894834876060486, R12 ;  /* 0x3c5794360d007823 */ /* 0x000fe4000000000c */
[----:B------:R-:W-:Y:S02]  /*14b0*/  FFMA R110, R111, R114, R110 ;  /* 0x000000726f6e7223 */ /* 0x000fe4000000006e */
[C---:B------:R-:W-:Y:S01]  /*14c0*/  FADD R113, -R0.reuse, R100 ;  /* 0x0000006400717221 */ /* 0x040fe20000000100 */
[----:B------:R-:W-:-:S03]  /*14d0*/  FADD R114, -R0, R101 ;  /* 0x0000006500727221 */ /* 0x000fc60000000100 */
[----:B------:R-:W-:Y:S01]  /*14e0*/  FFMA R15, R113, 0.012987012974917888641, R0 ;  /* 0x3c54c77b710f7823 */ /* 0x000fe20000000000 */
[----:B------:R-:W-:-:S03]  /*14f0*/  FFMA R114, R13, R114, R110 ;  /* 0x000000720d727223 */ /* 0x000fc6000000006e */
[----:B------:R-:W-:-:S04]  /*1500*/  FADD R112, -R15, R99 ;  /* 0x000000630f707221 */ /* 0x000fc80000000100 */
[----:B------:R-:W-:Y:S01]  /*1510*/  FFMA R11, R112, 0.012820512987673282623, R15 ;  /* 0x3c520d21700b7823 */ /* 0x000fe2000000000f */
[----:B------:R-:W-:-:S03]  /*1520*/  FADD R15, -R15, R100 ;  /* 0x000000640f0f7221 */ /* 0x000fc60000000100 */
[----:B------:R-:W-:Y:S01]  /*1530*/  FADD R106, -R11, R98 ;  /* 0x000000620b6a7221 */ /* 0x000fe20000000100 */
[----:B------:R-:W-:Y:S01]  /*1540*/  FFMA R113, R113, R15, R114 ;  /* 0x0000000f71717223 */ /* 0x000fe20000000072 */
[----:B------:R-:W-:Y:S02]  /*1550*/  FADD R114, -R11, R99 ;  /* 0x000000630b727221 */ /* 0x000fe40000000100 */
[----:B------:R-:W-:Y:S02]  /*1560*/  FFMA R14, R106, 0.012658228166401386261, R11 ;  /* 0x3c4f64756a0e7823 */ /* 0x000fe4000000000b */
[----:B------:R-:W-:Y:S02]  /*1570*/  FFMA R113, R112, R114, R113 ;  /* 0x0000007270717223 */ /* 0x000fe40000000071 */
[C---:B------:R-:W-:Y:S01]  /*1580*/  FADD R107, -R14.reuse, R97 ;  /* 0x000000610e6b7221 */ /* 0x040fe20000000100 */
[----:B------:R-:W-:-:S03]  /*1590*/  FADD R114, -R14, R98 ;  /* 0x000000620e727221 */ /* 0x000fc60000000100 */
[----:B------:R-:W-:Y:S01]  /*15a0*/  FFMA R108, R107, 0.012500000186264514923, R14 ;  /* 0x3c4ccccd6b6c7823 */ /* 0x000fe2000000000e */
[----:B------:R-:W-:-:S03]  /*15b0*/  FFMA R114, R106, R114, R113 ;  /* 0x000000726a727223 */ /* 0x000fc60000000071 */
[----:B------:R-:W-:-:S04]  /*15c0*/  FADD R109, -R108, R96 ;  /* 0x000000606c6d7221 */ /* 0x000fc80000000100 */
        /* <DEDUP_REMOVED lines=15> */
[----:B------:R-:W-:Y:S01]  /*16c0*/  FFMA R108, R13, R110, R108 ;  /* 0x0000006e0d6c7223 */ /* 0x000fe2000000006c */
[----:B------:R-:W-:Y:S02]  /*16d0*/  FADD R110, -R11, R93 ;  /* 0x0000005d0b6e7221 */ /* 0x000fe40000000100 */
[----:B------:R-:W-:Y:S02]  /*16e0*/  FFMA R14, R112, 0.011764706112444400787, R11 ;  /* 0x3c40c0c1700e7823 */ /* 0x000fe4000000000b */
[----:B------:R-:W-:Y:S02]  /*16f0*/  FFMA R15, R15, R110, R108 ;  /* 0x0000006e0f0f7223 */ /* 0x000fe4000000006c */
[C---:B------:R-:W-:Y:S01]  /*1700*/  FADD R113, -R14.reuse, R91 ;  /* 0x0000005b0e717221 */ /* 0x040fe20000000100 */
[----:B------:R-:W-:-:S03]  /*1710*/  FADD R108, -R14, R92 ;  /* 0x0000005c0e6c7221 */ /* 0x000fc60000000100 */
[----:B------:R-:W-:Y:S01]  /*1720*/  FFMA R106, R113, 0.011627906933426856995, R14 ;  /* 0x3c3e82fa716a7823 */ /* 0x000fe2000000000e */
[----:B------:R-:W-:-:S03]  /*1730*/  FFMA R108, R112, R108, R15 ;  /* 0x0000006c706c7223 */ /* 0x000fc6000000000f */
        /* <DEDUP_REMOVED lines=24> */
[----:B------:R-:W-:Y:S01]  /*18c0*/  FFMA R11, R108, R110, R11 ;  /* 0x0000006e6c0b7223 */ /* 0x000fe2000000000b */
[----:B------:R-:W-:Y:S02]  /*18d0*/  MOV R110, 0x42c00000 ;  /* 0x42c00000006e7802 */ /* 0x000fe40000000f00 */
        /* <DEDUP_REMOVED lines=11> */
[----:B------:R-:W-:Y:S01]  /*1990*/  FFMA R11, R14, R15, R11 ;  /* 0x0000000f0e0b7223 */ /* 0x000fe2000000000b */
[----:B------:R-:W-:Y:S02]  /*19a0*/  FADD R13, -R106, R81 ;  /* 0x000000516a0d7221 */ /* 0x000fe40000000100 */
[----:B------:R-:W-:Y:S01]  /*19b0*/  FFMA R0, R107, 0.010416666977107524872, R106 ;  /* 0x3c2aaaab6b007823 */ /* 0x000fe2000000006a */
[----:B------:R-:W-:Y:S02]  /*19c0*/  HFMA2 R106, -RZ, RZ, 3.375, 0 ;  /* 0x42c00000ff6a7431 */ /* 0x000fe400000001ff */
[----:B------:R-:W-:Y:S01]  /*19d0*/  FFMA R11, R12, R13, R11 ;  /* 0x0000000d0c0b7223 */ /* 0x000fe2000000000b */
[----:B------:R-:W-:-:S04]  /*19e0*/  FADD R12, -R0, R83 ;  /* 0x00000053000c7221 */ /* 0x000fc80000000100 */
[----:B------:R-:W-:Y:S01]  /*19f0*/  FFMA R107, R107, R12, R11 ;  /* 0x0000000c6b6b7223 */ /* 0x000fe2000000000b */
[----:B------:R-:W-:Y:S06]  /*1a00*/  BRA.DIV UR4, `(.L_x_1604) ;  /* 0x0000001604687947 */ /* 0x000fec000b800000 */
[----:B------:R2:W3:Y:S04]  /*1a10*/  SHFL.DOWN PT, R14, R110, 0x10, 0x1f ;  /* 0x0a001f006e0e7f89 */ /* 0x0004e800000e0000 */
[----:B------:R2:W4:Y:S04]  /*1a20*/  SHFL.DOWN PT, R109, R0, 0x10, 0x1f ;  /* 0x0a001f00006d7f89 */ /* 0x00052800000e0000 */
[----:B------:R2:W5:Y:S02]  /*1a30*/  SHFL.DOWN PT, R108, R107, 0x10, 0x1f ;  /* 0x0a001f006b6c7f89 */ /* 0x00056400000e0000 */
.L_x_1622:
[----:B---3--:R-:W-:-:S13]  /*1a40*/  FSETP.NEU.AND P0, PT, R14, RZ, PT ;  /* 0x000000ff0e00720b */ /* 0x008fda0003f0d000 */
[----:B------:R-:W-:Y:S05]  /*1a50*/  @!P0 BRA `(.L_x_1605) ;  /* 0x0000000000348947 */ /* 0x000fea0003800000 */
[----:B------:R-:W-:Y:S01]  /*1a60*/  FADD R11, R14, 96 ;  /* 0x42c000000e0b7421 */ /* 0x000fe20000000000 */
[----:B----4-:R-:W-:-:S04]  /*1a70*/  FADD R109, R109, -R0 ;  /* 0x800000006d6d7221 */ /* 0x010fc80000000000 */
[----:B------:R-:W-:Y:S01]  /*1a80*/  FSETP.GEU.AND P0, PT, |R11|, 1.175494350822287508e-38, PT ;  /* 0x008000000b00780b */ /* 0x000fe20003f0e200 */
[----:B------:R-:W-:Y:S01]  /*1a90*/  FMUL R12, R109, R109 ;  /* 0x0000006d6d0c7220 */ /* 0x000fe20000400000 */
[----:B------:R-:W-:-:S03]  /*1aa0*/  MOV R106, R11 ;  /* 0x0000000b006a7202 */ /* 0x000fc60000000f00 */
[----:B------:R-:W-:-:S08]  /*1ab0*/  FMUL R12, R12, 96 ;  /* 0x42c000000c0c7820 */ /* 0x000fd00000400000 */
[----:B------:R-:W-:Y:S01]  /*1ac0*/  @!P0 FMUL R11, R11, 16777216 ;  /* 0x4b8000000b0b8820 */ /* 0x000fe20000400000 */
[----:B------:R-:W-:-:S05]  /*1ad0*/  @!P0 FMUL R14, R14, 16777216 ;  /* 0x4b8000000e0e8820 */ /* 0x000fca0000400000 */
[----:B------:R-:W3:Y:S02]  /*1ae0*/  MUFU.RCP R11, R11 ;  /* 0x0000000b000b7308 */ /* 0x000ee40000001000 */
[----:B---3--:R-:W-:-:S04]  /*1af0*/  FMUL R13, R11, R14 ;  /* 0x0000000e0b0d7220 */ /* 0x008fc80000400000 */
[C---:B-----5:R-:W-:Y:S01]  /*1b00*/  FFMA R12, R13.reuse, R12, R108 ;  /* 0x0000000c0d0c7223 */ /* 0x060fe2000000006c */
[----:B--2---:R-:W-:-:S03]  /*1b10*/  FFMA R0, R13, R109, R0 ;  /* 0x0000006d0d007223 */ /* 0x004fc60000000000 */
[----:B------:R-:W-:-:S07]  /*1b20*/  FADD R107, R107, R12 ;  /* 0x0000000c6b6b7221 */ /* 0x000fce0000000000 */
.L_x_1605:
[----:B------:R-:W-:-:S03]  /*1b30*/  UMOV UR4, 0xffffffff ;  /* 0xffffffff00047882 */ /* 0x000fc60000000000 */
[----:B------:R-:W-:Y:S05]  /*1b40*/  BRA.DIV UR4, `(.L_x_1606) ;  /* 0x0000001604747947 */ /* 0x000fea000b800000 */
[----:B----4-:R3:W4:Y:S04]  /*1b50*/  SHFL.DOWN PT, R109, R0, 0x8, 0x1f ;  /* 0x09001f00006d7f89 */ /* 0x01072800000e0000 */
[----:B-----5:R3:W5:Y:S04]  /*1b60*/  SHFL.DOWN PT, R108, R107, 0x8, 0x1f ;  /* 0x09001f006b6c7f89 */ /* 0x02076800000e0000 */
[----:B------:R3:W0:Y:S02]  /*1b70*/  SHFL.DOWN PT, R14, R106, 0x8, 0x1f ;  /* 0x09001f006a0e7f89 */ /* 0x00062400000e0000 */
.L_x_1627:
[----:B0-----:R-:W-:-:S13]  /*1b80*/  FSETP.NEU.AND P0, PT, R14, RZ, PT ;  /* 0x000000ff0e00720b */ /* 0x001fda0003f0d000 */
        /* <DEDUP_REMOVED lines=12> */
[C---:B-----5:R-:W-:Y:S01]  /*1c50*/  FFMA R108, R13.reuse, R15, R108 ;  /* 0x0000000f0d6c7223 */ /* 0x060fe2000000006c */
[----:B--2---:R-:W-:-:S03]  /*1c60*/  FFMA R0, R13, R109, R0 ;  /* 0x0000006d0d007223 */ /* 0x004fc60000000000 */
[----:B------:R-:W-:-:S07]  /*1c70*/  FADD R107, R107, R108 ;  /* 0x0000006c6b6b7221 */ /* 0x000fce0000000000 */
.L_x_1607:
[----:B------:R-:W-:-:S03]  /*1c80*/  UMOV UR4, 0xffffffff ;  /* 0xffffffff00047882 */ /* 0x000fc60000000000 */
[----:B------:R-:W-:Y:S05]  /*1c90*/  BRA.DIV UR4, `(.L_x_1608) ;  /* 0x00000016047c7947 */ /* 0x000fea000b800000 */
[----:B----4-:R0:W4:Y:S04]  /*1ca0*/  SHFL.DOWN PT, R109, R0, 0x4, 0x1f ;  /* 0x08801f00006d7f89 */ /* 0x01012800000e0000 */
[----:B-----5:R0:W5:Y:S04]  /*1cb0*/  SHFL.DOWN PT, R108, R107, 0x4, 0x1f ;  /* 0x08801f006b6c7f89 */ /* 0x02016800000e0000 */
[----:B------:R0:W0:Y:S02]  /*1cc0*/  SHFL.DOWN PT, R14, R106, 0x4, 0x1f ;  /* 0x08801f006a0e7f89 */ /* 0x00002400000e0000 */
.L_x_1632:
        /* <DEDUP_REMOVED lines=16> */
.L_x_1609:
[----:B------:R-:W-:-:S03]  /*1dd0*/  UMOV UR4, 0xffffffff ;  /* 0xffffffff00047882 */ /* 0x000fc60000000000 */
[----:B------:R-:W-:Y:S05]  /*1de0*/  BRA.DIV UR4, `(.L_x_1610) ;  /* 0x0000001604847947 */ /* 0x000fea000b800000 */
[----:B----4-:R0:W4:Y:S04]  /*1df0*/  SHFL.DOWN PT, R109, R0, 0x2, 0x1f ;  /* 0x08401f00006d7f89 */ /* 0x01012800000e0000 */
[----:B-----5:R0:W5:Y:S04]  /*1e00*/  SHFL.DOWN PT, R108, R107, 0x2, 0x1f ;  /* 0x08401f006b6c7f89 */ /* 0x02016800000e0000 */
[----:B------:R0:W0:Y:S02]  /*1e10*/  SHFL.DOWN PT, R14, R106, 0x2, 0x1f ;  /* 0x08401f006a0e7f89 */ /* 0x00002400000e0000 */
.L_x_1637:
        /* <DEDUP_REMOVED lines=16> */
.L_x_1611:
[----:B------:R-:W-:-:S03]  /*1f20*/  UMOV UR4, 0xffffffff ;  /* 0xffffffff00047882 */ /* 0x000fc60000000000 */
[----:B------:R-:W-:Y:S05]  /*1f30*/  BRA.DIV UR4, `(.L_x_1612) ;  /* 0x00000016048c7947 */ /* 0x000fea000b800000 */
[----:B----4-:R0:W4:Y:S04]  /*1f40*/  SHFL.DOWN PT, R109, R0, 0x1, 0x1f ;  /* 0x08201f00006d7f89 */ /* 0x01012800000e0000 */
[----:B-----5:R0:W5:Y:S04]  /*1f50*/  SHFL.DOWN PT, R108, R107, 0x1, 0x1f ;  /* 0x08201f006b6c7f89 */ /* 0x02016800000e0000 */
[----:B------:R0:W0:Y:S02]  /*1f60*/  SHFL.DOWN PT, R14, R106, 0x1, 0x1f ;  /* 0x08201f006a0e7f89 */ /* 0x00002400000e0000 */
.L_x_1642:
        /* <DEDUP_REMOVED lines=16> */
.L_x_1613:
[----:B------:R-:W-:-:S03]  /*2070*/  UMOV UR4, 0xffffffff ;  /* 0xffffffff00047882 */ /* 0x000fc60000000000 */
[----:B------:R-:W-:Y:S05]  /*2080*/  BRA.DIV UR4, `(.L_x_1614) ;  /* 0x0000001604947947 */ /* 0x000fea000b800000 */
[----:B--23--:R-:W0:Y:S04]  /*2090*/  SHFL.IDX PT, R0, R0, RZ, 0x1f ;  /* 0x00001fff00007589 */ /* 0x00ce2800000e0000 */
[----:B------:R-:W2:Y:S04]  /*20a0*/  SHFL.IDX PT, R107, R107, RZ, 0x1f ;  /* 0x00001fff6b6b7589 */ /* 0x000ea800000e0000 */
[----:B------:R3:W0:Y:S02]  /*20b0*/  SHFL.IDX PT, R14, R106, RZ, 0x1f ;  /* 0x00001fff6a0e7589 */ /* 0x00062400000e0000 */
.L_x_1647:
        /* <DEDUP_REMOVED lines=23> */
[----:B---3--:R-:W-:Y:S01]  /*2230*/  FFMA R106, R14, R107, 0.5 ;  /* 0x3f0000000e6a7423 */ /* 0x008fe2000000006b */
[----:B------:R-:W-:-:S04]  /*2240*/  FMUL R14, R13, R14 ;  /* 0x0000000e0d0e7220 */ /* 0x000fc80000400000 */
[----:B------:R-:W-:-:S05]  /*2250*/  FFMA R14, R106, R14, R13 ;  /* 0x0000000e6a0e7223 */ /* 0x000fca000000000d */
[----:B------:R-:W-:Y:S01]  /*2260*/  LEA.HI.SX32 R11, R11, R14, 0x1f ;  /* 0x0000000e0b0b7211 */ /* 0x000fe200078ffaff */
[----:B------:R-:W-:Y:S06]  /*2270*/  BRA `(.L_x_1616) ;  /* 0x0000000000047947 */ /* 0x000fec0003800000 */
.L_x_1615:
[----:B------:R-:W0:Y:S02]  /*2280*/  MUFU.RSQ R11, R11 ;  /* 0x0000000b000b7308 */ /* 0x000e240000001400 */
.L_x_1616:
[----:B------:R-:W2:Y:S01]  /*2290*/  S2R R12, SR_TID.X ;  /* 0x00000000000c7919 */ /* 0x000ea20000002100 */
[----:B------:R-:W4:Y:S01]  /*22a0*/  LDC.64 R14, c[0x0][0x3d0] ;  /* 0x0000f400ff0e7b82 */ /* 0x000f220000000a00 */
[----:B------:R-:W5:Y:S01]  /*22b0*/  LDCU UR4, c[0x0][0x370] ;  /* 0x00006e00ff0477ac */ /* 0x000f620008000800 */
[C---:B------:R-:W-:Y:S01]  /*22c0*/  FADD R79, -R0.reuse, R79 ;  /* 0x0000004f004f7221 */ /* 0x040fe20000000100 */
[C---:B------:R-:W-:Y:S01]  /*22d0*/  FADD R78, -R0.reuse, R78 ;  /* 0x0000004e004e7221 */ /* 0x040fe20000000100 */
[C---:B------:R-:W-:Y:S01]  /*22e0*/  FADD R77, -R0.reuse, R77 ;  /* 0x0000004d004d7221 */ /* 0x040fe20000000100 */
[C---:B------:R-:W-:Y:S01]  /*22f0*/  FADD R76, -R0.reuse, R76 ;  /* 0x0000004c004c7221 */ /* 0x040fe20000000100 */
[C---:B------:R-:W-:Y:S01]  /*2300*/  FADD R75, -R0.reuse, R75 ;  /* 0x0000004b004b7221 */ /* 0x040fe20000000100 */
[C---:B------:R-:W-:Y:S01]  /*2310*/  FADD R74, -R0.reuse, R74 ;  /* 0x0000004a004a7221 */ /* 0x040fe20000000100 */
[----:B---3--:R-:W5:Y:S01]  /*2320*/  LDC R106, c[0x0][0x364] ;  /* 0x0000d900ff6a7b82 */ /* 0x008f620000000800 */
        /* <DEDUP_REMOVED lines=200> */
.L_x_1604:
        /* <DEDUP_REMOVED lines=8> */
.L_x_1619:
[----:B------:R-:W-:Y:S05]  /*3030*/  BSYNC B0 ;  /* 0x0000000000007941 */ /* 0x000fea0003800000 */
.L_x_1618:
        /* <DEDUP_REMOVED lines=8> */
.L_x_1620:
[----:B------:R-:W-:Y:S02]  /*30c0*/  MOV R13, R110 ;  /* 0x0000006e000d7202 */ /* 0x000fe40000000f00 */
[----:B------:R-:W-:-:S07]  /*30d0*/  MOV R108, R14 ;  /* 0x0000000e006c7202 */ /* 0x000fce0000000f00 */
[----:B------:R-:W-:Y:S05]  /*30e0*/  WARPSYNC.COLLECTIVE R15, `(.L_x_1621) ;  /* 0x000000000f087348 */ /* 0x000fea0003c00000 */
[----:B------:R0:W1:Y:S02]  /*30f0*/  SHFL.DOWN P6, R14, R13, R12, R11 ;  /* 0x0800000c0d0e7389 */ /* 0x00006400000c000b */
[----:B01----:R-:W-:Y:S05]  /*3100*/  ENDCOLLECTIVE ;  /* 0x000000000000791b */ /* 0x003fea0003800000 */
.L_x_1621:
[----:B------:R-:W-:Y:S05]  /*3110*/  BRA `(.L_x_1622) ;  /* 0xffffffe800487947 */ /* 0x000fea000383ffff */
.L_x_1606:
        /* <DEDUP_REMOVED lines=8> */
.L_x_1624:
[----:B------:R-:W-:Y:S05]  /*31a0*/  BSYNC B0 ;  /* 0x0000000000007941 */ /* 0x000fea0003800000 */
.L_x_1623:
        /* <DEDUP_REMOVED lines=8> */
.L_x_1625:
[----:B------:R-:W-:Y:S02]  /*3230*/  MOV R13, R106 ;  /* 0x0000006a000d7202 */ /* 0x000fe40000000f00 */
[----:B------:R-:W-:-:S07]  /*3240*/  MOV R108, R14 ;  /* 0x0000000e006c7202 */ /* 0x000fce0000000f00 */
[----:B------:R-:W-:Y:S05]  /*3250*/  WARPSYNC.COLLECTIVE R15, `(.L_x_1626) ;  /* 0x000000000f087348 */ /* 0x000fea0003c00000 */
[----:B------:R0:W1:Y:S02]  /*3260*/  SHFL.DOWN P6, R14, R13, R12, R11 ;  /* 0x0800000c0d0e7389 */ /* 0x00006400000c000b */
[----:B01----:R-:W-:Y:S05]  /*3270*/  ENDCOLLECTIVE ;  /* 0x000000000000791b */ /* 0x003fea0003800000 */
.L_x_1626:
[----:B------:R-:W-:Y:S05]  /*3280*/  BRA `(.L_x_1627) ;  /* 0xffffffe8003c7947 */ /* 0x000fea000383ffff */
.L_x_1608:
        /* <DEDUP_REMOVED lines=8> */
.L_x_1629:
[----:B------:R-:W-:Y:S05]  /*3310*/  BSYNC B0 ;  /* 0x0000000000007941 */ /* 0x000fea0003800000 */
.L_x_1628:
        /* <DEDUP_REMOVED lines=8> */
.L_x_1630:
[----:B------:R-:W-:Y:S02]  /*33a0*/  MOV R13, R106 ;  /* 0x0000006a000d7202 */ /* 0x000fe40000000f00 */
[----:B------:R-:W-:-:S07]  /*33b0*/  MOV R108, R14 ;  /* 0x0000000e006c7202 */ /* 0x000fce0000000f00 */
[----:B------:R-:W-:Y:S05]  /*33c0*/  WARPSYNC.COLLECTIVE R15, `(.L_x_1631) ;  /* 0x000000000f087348 */ /* 0x000fea0003c00000 */
[----:B------:R0:W1:Y:S02]  /*33d0*/  SHFL.DOWN P6, R14, R13, R12, R11 ;  /* 0x0800000c0d0e7389 */ /* 0x00006400000c000b */
[----:B01----:R-:W-:Y:S05]  /*33e0*/  ENDCOLLECTIVE ;  /* 0x000000000000791b */ /* 0x003fea0003800000 */
.L_x_1631:
[----:B------:R-:W-:Y:S05]  /*33f0*/  BRA `(.L_x_1632) ;  /* 0xffffffe800347947 */ /* 0x000fea000383ffff */
.L_x_1610:
        /* <DEDUP_REMOVED lines=8> */
.L_x_1634:
[----:B------:R-:W-:Y:S05]  /*3480*/  BSYNC B0 ;  /* 0x0000000000007941 */ /* 0x000fea0003800000 */
.L_x_1633:
        /* <DEDUP_REMOVED lines=8> */
.L_x_1635:
[----:B------:R-:W-:Y:S02]  /*3510*/  MOV R13, R106 ;  /* 0x0000006a000d7202 */ /* 0x000fe40000000f00 */
[----:B------:R-:W-:-:S07]  /*3520*/  MOV R108, R14 ;  /* 0x0000000e006c7202 */ /* 0x000fce0000000f00 */
[----:B------:R-:W-:Y:S05]  /*3530*/  WARPSYNC.COLLECTIVE R15, `(.L_x_1636) ;  /* 0x000000000f087348 */ /* 0x000fea0003c00000 */
[----:B------:R0:W1:Y:S02]  /*3540*/  SHFL.DOWN P6, R14, R13, R12, R11 ;  /* 0x0800000c0d0e7389 */ /* 0x00006400000c000b */
[----:B01----:R-:W-:Y:S05]  /*3550*/  ENDCOLLECTIVE ;  /* 0x000000000000791b */ /* 0x003fea0003800000 */
.L_x_1636:
[----:B------:R-:W-:Y:S05]  /*3560*/  BRA `(.L_x_1637) ;  /* 0xffffffe8002c7947 */ /* 0x000fea000383ffff */
.L_x_1612:
        /* <DEDUP_REMOVED lines=8> */
.L_x_1639:
[----:B------:R-:W-:Y:S05]  /*35f0*/  BSYNC B0 ;  /* 0x0000000000007941 */ /* 0x000fea0003800000 */
.L_x_1638:
        /* <DEDUP_REMOVED lines=8> */
.L_x_1640:
[----:B------:R-:W-:Y:S02]  /*3680*/  MOV R13, R106 ;  /* 0x0000006a000d7202 */ /* 0x000fe40000000f00 */
[----:B------:R-:W-:-:S07]  /*3690*/  MOV R108, R14 ;  /* 0x0000000e006c7202 */ /* 0x000fce0000000f00 */
[----:B------:R-:W-:Y:S05]  /*36a0*/  WARPSYNC.COLLECTIVE R15, `(.L_x_1641) ;  /* 0x000000000f087348 */ /* 0x000fea0003c00000 */
[----:B------:R0:W1:Y:S02]  /*36b0*/  SHFL.DOWN P6, R14, R13, R12, R11 ;  /* 0x0800000c0d0e7389 */ /* 0x00006400000c000b */
[----:B01----:R-:W-:Y:S05]  /*36c0*/  ENDCOLLECTIVE ;  /* 0x000000000000791b */ /* 0x003fea0003800000 */
.L_x_1641:
[----:B------:R-:W-:Y:S05]  /*36d0*/  BRA `(.L_x_1642) ;  /* 0xffffffe800247947 */ /* 0x000fea000383ffff */
.L_x_1614:
        /* <DEDUP_REMOVED lines=8> */
.L_x_1644:
[----:B------:R-:W-:Y:S05]  /*3760*/  BSYNC B0 ;  /* 0x0000000000007941 */ /* 0x000fea0003800000 */
.L_x_1643:
        /* <DEDUP_REMOVED lines=8> */
.L_x_1645:
[----:B------:R-:W-:Y:S02]  /*37f0*/  MOV R13, R106 ;  /* 0x0000006a000d7202 */ /* 0x000fe40000000f00 */
[----:B------:R-:W-:-:S07]  /*3800*/  MOV R107, R14 ;  /* 0x0000000e006b7202 */ /* 0x000fce0000000f00 */
[----:B------:R-:W-:Y:S05]  /*3810*/  WARPSYNC.COLLECTIVE R15, `(.L_x_1646) ;  /* 0x000000000f087348 */ /* 0x000fea0003c00000 */
[----:B------:R0:W1:Y:S02]  /*3820*/  SHFL.IDX P6, R14, R13, R12, R11 ;  /* 0x0000000c0d0e7389 */ /* 0x00006400000c000b */
[----:B01----:R-:W-:Y:S05]  /*3830*/  ENDCOLLECTIVE ;  /* 0x000000000000791b */ /* 0x003fea0003800000 */
.L_x_1646:
[----:B------:R-:W-:Y:S05]  /*3840*/  BRA `(.L_x_1647) ;  /* 0xffffffe8001c7947 */ /* 0x000fea000383ffff */
.L_x_1648:
        /* <DEDUP_REMOVED lines=11> */
.L_x_7493:


//--------------------- .text._Z17LayerNormWarpImplI19BiasAddResidualLoadI6__halffE11AffineStoreIfS1_EfLi1ELi64ELi32ELi32ELi1ELb1EEvT_T0_iidPT1_S8_ --------------------------
	.section	.text._Z17LayerNormWarpImplI19BiasAddResidualLoadI6__halffE11AffineStoreIfS1_EfLi1ELi64ELi32ELi32ELi1ELb1EEvT_T0_iidPT1_S8_,"ax",@progbits
	.align	128
        .global         _Z17LayerNormWarpImplI19BiasAddResidualLoadI6__halffE11AffineStoreIfS1_EfLi1ELi64ELi32ELi32ELi1ELb1EEvT_T0_iidPT1_S8_
        .type           _Z17LayerNormWarpImplI19BiasAddResidualLoadI6__halffE11AffineStoreIfS1_EfLi1ELi64ELi32ELi32ELi1ELb1EEvT_T0_iidPT1_S8_,@function
        .size           _Z17LayerNormWarpImplI19BiasAddResidualLoadI6__halffE11AffineStoreIfS1_EfLi1ELi64ELi32ELi32ELi1ELb1EEvT_T0_iidPT1_S8_,(.L_x_7494 - _Z17LayerNormWarpImplI19BiasAddResidualLoadI6__halffE11AffineStoreIfS1_EfLi1ELi64ELi32ELi32ELi1ELb1EEvT_T0_iidPT1_S8_)
        .other          _Z17LayerNormWarpImplI19BiasAddResidualLoadI6__halffE11AffineStoreIfS1_EfLi1ELi64ELi32ELi32ELi1ELb1EEvT_T0_iidPT1_S8_,@"STO_CUDA_ENTRY STV_DEFAULT"
_Z17LayerNormWarpImplI19BiasAddResidualLoadI6__halffE11AffineStoreIfS1_EfLi1ELi64ELi32ELi32ELi1ELb1EEvT_T0_iidPT1_S8_:
.text._Z17LayerNormWarpImplI19BiasAddResidualLoadI6__halffE11AffineStoreIfS1_EfLi1ELi64ELi32ELi32ELi1ELb1EEvT_T0_iidPT1_S8_:
        /* <DEDUP_REMOVED lines=21> */
.L_x_1649:
        /* <DEDUP_REMOVED lines=8> */
[----:B------:R-:W2:Y:S01]  /*01d0*/  LDCU.64 UR6, c[0x0][0x3c8] ;  /* 0x00007900ff0677ac */ /* 0x000ea20008000a00 */
[----:B------:R-:W3:Y:S01]  /*01e0*/  LDC.64 R76, c[0x0][0x358] ;  /* 0x0000d600ff4c7b82 */ /* 0x000ee20000000a00 */
[----:B------:R-:W4:Y:S01]  /*01f0*/  LDCU UR5, c[0x0][0x3c4] ;  /* 0x00007880ff0577ac */ /* 0x000f220008000800 */
[----:B------:R-:W5:Y:S01]  /*0200*/  LDCU UR4, c[0x0][0x370] ;  /* 0x00006e00ff0477ac */ /* 0x000f620008000800 */
[----:B--2---:R-:W2:Y:S01]  /*0210*/  F2F.F32.F64 R6, UR6 ;  /* 0x0000000600067d10 */ /* 0x004ea20008301000 */
[----:B-----5:R-:W-:Y:S01]  /*0220*/  IMAD R7, R7, UR4, RZ ;  /* 0x0000000407077c24 */ /* 0x020fe2000f8e02ff */
[----:B-1----:R-:W-:-:S04]  /*0230*/  LOP3.LUT R0, R74, 0x400, RZ, 0xfc, !PT ;  /* 0x000004004a007812 */ /* 0x002fc800078efcff */
[----:B--2-4-:R-:W-:-:S13]  /*0240*/  ISETP.GE.AND P0, PT, R0, UR5, PT ;  /* 0x0000000500007c0c */ /* 0x014fda000bf06270 */
.L_x_1730:
        /* <DEDUP_REMOVED lines=98> */
[----:B------:R-:W-:Y:S01]  /*0870*/  FFMA R0, R9, R22, R0 ;  /* 0x0000001609007223 */ /* 0x000fe20000000000 */
[----:B------:R-:W-:Y:S02]  /*0880*/  IADD3 R22, PT, PT, R74, 0x4e0, RZ ;  /* 0x000004e04a167810 */ /* 0x000fe40007ffe0ff */
[----:B------:R-:W-:Y:S01]  /*0890*/  FFMA R2, R47, 0.038461539894342422485, R24 ;  /* 0x3d1d89d92f027823 */ /* 0x000fe20000000018 */
[----:B------:R-:W-:-:S03]  /*08a0*/  FADD R24, -R24, R79 ;  /* 0x0000004f18187221 */ /* 0x000fc60000000100 */
[C---:B------:R-:W-:Y:S01]  /*08b0*/  FADD R49, -R2.reuse, R73 ;  /* 0x0000004902317221 */ /* 0x040fe20000000100 */
[----:B------:R-:W-:Y:S02]  /*08c0*/  FFMA R0, R17, R24, R0 ;  /* 0x0000001811007223 */ /* 0x000fe40000000000 */
[----:B------:R-:W1:Y:S01]  /*08d0*/  LDC R17, c[0x0][0x3c4] ;  /* 0x0000f100ff117b82 */ /* 0x000e620000000800 */
        /* <DEDUP_REMOVED lines=11> */
[----:B------:R-:W-:Y:S01]  /*0990*/  FFMA R0, R3, R18, R0 ;  /* 0x0000001203007223 */ /* 0x000fe20000000000 */
[----:B------:R-:W-:Y:S02]  /*09a0*/  IADD3 R18, PT, PT, R74, 0x440, RZ ;  /* 0x000004404a127810 */ /* 0x000fe40007ffe0ff */
[----:B------:R-:W-:Y:S01]  /*09b0*/  FFMA R2, R47, 0.033333335071802139282, R20 ;  /* 0x3d0888892f027823 */ /* 0x000fe20000000014 */
[----:B------:R-:W-:Y:S01]  /*09c0*/  FADD R20, -R20, R69 ;  /* 0x0000004514147221 */ /* 0x000fe20000000100 */
[----:B-1----:R-:W-:Y:S02]  /*09d0*/  ISETP.GE.AND P1, PT, R18, R17, PT ;  /* 0x000000111200720c */ /* 0x002fe40003f26270 */
[----:B------:R-:W-:Y:S01]  /*09e0*/  FADD R3, -R2, R63 ;  /* 0x0000003f02037221 */ /* 0x000fe20000000100 */
[----:B------:R-:W-:Y:S01]  /*09f0*/  FFMA R0, R9, R20, R0 ;  /* 0x0000001409007223 */ /* 0x000fe20000000000 */
[----:B------:R-:W-:-:S02]  /*0a00*/  IADD3 R20, PT, PT, R74, 0x460, RZ ;  /* 0x000004604a147810 */ /* 0x000fc40007ffe0ff */
[----:B------:R-:W-:Y:S01]  /*0a10*/  FFMA R16, R3, 0.032258063554763793945, R2 ;  /* 0x3d04210803107823 */ /* 0x000fe20000000002 */
[----:B------:R-:W-:Y:S01]  /*0a20*/  FADD R2, -R2, R67 ;  /* 0x0000004302027221 */ /* 0x000fe20000000100 */
[----:B------:R-:W-:Y:S02]  /*0a30*/  IADD3 R18, PT, PT, R74, 0x4c0, RZ ;  /* 0x000004c04a127810 */ /* 0x000fe40007ffe0ff */
[C---:B------:R-:W-:Y:S01]  /*0a40*/  FADD R49, -R16.reuse, R65 ;  /* 0x0000004110317221 */ /* 0x040fe20000000100 */
[----:B------:R-:W-:Y:S01]  /*0a50*/  FFMA R2, R47, R2, R0 ;  /* 0x000000022f027223 */ /* 0x000fe20000000000 */
[----:B------:R-:W-:Y:S01]  /*0a60*/  FADD R9, -R16, R63 ;  /* 0x0000003f10097221 */ /* 0x000fe20000000100 */
[----:B------:R-:W-:Y:S01]  /*0a70*/  ISETP.GE.AND P2, PT, R20, R17, PT ;  /* 0x000000111400720c */ /* 0x000fe20003f46270 */
[----:B------:R-:W-:Y:S01]  /*0a80*/  FFMA R0, R49, 0.03125, R16 ;  /* 0x3d00000031007823 */ /* 0x000fe20000000010 */
[----:B------:R-:W-:Y:S01]  /*0a90*/  IADD3 R16, PT, PT, R74, 0x420, RZ ;  /* 0x000004204a107810 */ /* 0x000fe20007ffe0ff */
[----:B------:R-:W-:Y:S01]  /*0aa0*/  FFMA R2, R3, R9, R2 ;  /* 0x0000000903027223 */ /* 0x000fe20000000002 */
[-C--:B------:R-:W-:Y:S01]  /*0ab0*/  ISETP.GE.AND P5, PT, R18, R17.reuse, PT ;  /* 0x000000111200720c */ /* 0x080fe20003fa6270 */
[----:B------:R-:W-:Y:S01]  /*0ac0*/  @!P0 FADD R9, -R0, R5 ;  /* 0x0000000500098221 */ /* 0x000fe20000000100 */
[----:B------:R-:W-:Y:S01]  /*0ad0*/  ISETP.GE.AND P6, PT, R16, R17, PT ;  /* 0x000000111000720c */ /* 0x000fe20003fc6270 */
[----:B------:R-:W-:Y:S01]  /*0ae0*/  FADD R3, -R0, R65 ;  /* 0x0000004100037221 */ /* 0x000fe20000000100 */
[----:B------:R-:W-:Y:S01]  /*0af0*/  IADD3 R16, PT, PT, R74, 0x4a0, RZ ;  /* 0x000004a04a107810 */ /* 0x000fe20007ffe0ff */
[----:B------:R-:W-:-:S02]  /*0b00*/  @!P0 FFMA R0, R9, 0.030303031206130981445, R0 ;  /* 0x3cf83e1009008823 */ /* 0x000fc40000000000 */
[----:B------:R-:W-:Y:S01]  /*0b10*/  FFMA R3, R49, R3, R2 ;  /* 0x0000000331037223 */ /* 0x000fe20000000002 */
[----:B------:R-:W-:Y:S01]  /*0b20*/  ISETP.GE.AND P4, PT, R16, R17, PT ;  /* 0x000000111000720c */ /* 0x000fe20003f86270 */
[----:B------:R-:W-:Y:S01]  /*0b30*/  @!P0 FADD R16, -R0, R5 ;  /* 0x0000000500108221 */ /* 0x000fe20000000100 */
[----:B------:R-:W-:-:S03]  /*0b40*/  IADD3 R2, PT, PT, R74, 0x480, RZ ;  /* 0x000004804a027810 */ /* 0x000fc60007ffe0ff */
[----:B------:R-:W-:Y:S01]  /*0b50*/  @!P0 FFMA R3, R9, R16, R3 ;  /* 0x0000001009038223 */ /* 0x000fe20000000003 */
[----:B------:R-:W-:Y:S01]  /*0b60*/  ISETP.GE.AND P3, PT, R2, R17, PT ;  /* 0x000000110200720c */ /* 0x000fe20003f66270 */
[----:B------:R-:W-:Y:S01]  /*0b70*/  HFMA2 R16, -RZ, RZ, 0, 0 ;  /* 0x00000000ff107431 */ /* 0x000fe200000001ff */
[----:B------:R-:W-:Y:S02]  /*0b80*/  MOV R2, 0x42000000 ;  /* 0x4200000000027802 */ /* 0x000fe40000000f00 */
[----:B------:R-:W-:Y:S01]  /*0b90*/  @!P0 MOV R2, 0x42040000 ;  /* 0x4204000000028802 */ /* 0x000fe20000000f00 */
        /* <DEDUP_REMOVED lines=13> */
.L_x_1651:
[----:B------:R-:W-:Y:S05]  /*0c70*/  BSYNC.RECONVERGENT B0 ;  /* 0x0000000000007941 */ /* 0x000fea0003800200 */
.L_x_1650:
        /* <DEDUP_REMOVED lines=17> */
.L_x_1653:
[----:B------:R-:W-:Y:S05]  /*0d90*/  BSYNC.RECONVERGENT B0 ;  /* 0x0000000000007941 */ /* 0x000fea0003800200 */
.L_x_1652:
        /* <DEDUP_REMOVED lines=17> */
.L_x_1655:
[----:B------:R-:W-:Y:S05]  /*0eb0*/  BSYNC.RECONVERGENT B0 ;  /* 0x0000000000007941 */ /* 0x000fea0003800200 */
.L_x_1654:
        /* <DEDUP_REMOVED lines=17> */
.L_x_1657:
[----:B------:R-:W-:Y:S05]  /*0fd0*/  BSYNC.RECONVERGENT B0 ;  /* 0x0000000000007941 */ /* 0x000fea0003800200 */
.L_x_1656:
        /* <DEDUP_REMOVED lines=17> */
.L_x_1659:
[----:B------:R-:W-:Y:S05]  /*10f0*/  BSYNC.RECONVERGENT B0 ;  /* 0x0000000000007941 */ /* 0x000fea0003800200 */
.L_x_1658:
        /* <DEDUP_REMOVED lines=17> */
.L_x_1661:
[----:B------:R-:W-:Y:S05]  /*1210*/  BSYNC.RECONVERGENT B0 ;  /* 0x0000000000007941 */ /* 0x000fea0003800200 */
.L_x_1660:
        /* <DEDUP_REMOVED lines=17> */
.L_x_1663:
[----:B------:R-:W-:Y:S05]  /*1330*/  BSYNC.RECONVERGENT B0 ;  /* 0x0000000000007941 */ /* 0x000fea0003800200 */
.L_x_1662:
        /* <DEDUP_REMOVED lines=17> */
.L_x_1665:
[----:B------:R-:W-:Y:S05]  /*1450*/  BSYNC.RECONVERGENT B0 ;  /* 0x0000000000007941 */ /* 0x000fea0003800200 */
.L_x_1664:
        /* <DEDUP_REMOVED lines=17> */
.L_x_1667:
[----:B------:R-:W-:Y:S05]  /*1570*/  BSYNC.RECONVERGENT B0 ;  /* 0x0000000000007941 */ /* 0x000fea0003800200 */
.L_x_1666:
        /* <DEDUP_REMOVED lines=17> */
.L_x_1669:
[----:B------:R-:W-:Y:S05]  /*1690*/  BSYNC.RECONVERGENT B0 ;  /* 0x0000000000007941 */ /* 0x000fea0003800200 */
.L_x_1668:
        /* <DEDUP_REMOVED lines=17> */
.L_x_1671:
[----:B------:R-:W-:Y:S05]  /*17b0*/  BSYNC.RECONVERGENT B0 ;  /* 0x0000000000007941 */ /* 0x000fea0003800200 */
.L_x_1670:
        /* <DEDUP_REMOVED lines=17> */
.L_x_1673:
[----:B------:R-:W-:Y:S05]  /*18d0*/  BSYNC.RECONVERGENT B0 ;  /* 0x0000000000007941 */ /* 0x000fea0003800200 */
.L_x_1672:
        /* <DEDUP_REMOVED lines=17> */
.L_x_1675:
[----:B------:R-:W-:Y:S05]  /*19f0*/  BSYNC.RECONVERGENT B0 ;  /* 0x0000000000007941 */ /* 0x000fea0003800200 */
.L_x_1674:
        /* <DEDUP_REMOVED lines=17> */
.L_x_1677:
[----:B------:R-:W-:Y:S05]  /*1b10*/  BSYNC.RECONVERGENT B0 ;  /* 0x0000000000007941 */ /* 0x000fea0003800200 */
.L_x_1676:
        /* <DEDUP_REMOVED lines=17> */
.L_x_1679:
[----:B------:R-:W-:Y:S05]  /*1c30*/  BSYNC.RECONVERGENT B0 ;  /* 0x0000000000007941 */ /* 0x000fea0003800200 */
.L_x_1678:
        /* <DEDUP_REMOVED lines=17> */
.L_x_1681:
[----:B------:R-:W-:Y:S05]  /*1d50*/  BSYNC.RECONVERGENT B0 ;  /* 0x0000000000007941 */ /* 0x000fea0003800200 */
.L_x_1680:
        /* <DEDUP_REMOVED lines=17> */
.L_x_1683:
[----:B------:R-:W-:Y:S05]  /*1e70*/  BSYNC.RECONVERGENT B0 ;  /* 0x0000000000007941 */ /* 0x000fea0003800200 */
.L_x_1682:
        /* <DEDUP_REMOVED lines=17> */
.L_x_1685:
[----:B------:R-:W-:Y:S05]  /*1f90*/  BSYNC.RECONVERGENT B0 ;  /* 0x0000000000007941 */ /* 0x000fea0003800200 */
.L_x_1684:
        /* <DEDUP_REMOVED lines=17> */
.L_x_1687:
[----:B------:R-:W-:Y:S05]  /*20b0*/  BSYNC.RECONVERGENT B0 ;  /* 0x0000000000007941 */ /* 0x000fea0003800200 */
.L_x_1686:
        /* <DEDUP_REMOVED lines=17> */
.L_x_1689:
[----:B------:R-:W-:Y:S05]  /*21d0*/  BSYNC.RECONVERGENT B0 ;  /* 0x0000000000007941 */ /* 0x000fea0003800200 */
.L_x_1688:
        /* <DEDUP_REMOVED lines=17> */
.L_x_1691:
[----:B------:R-:W-:Y:S05]  /*22f0*/  BSYNC.RECONVERGENT B0 ;  /* 0x0000000000007941 */ /* 0x000fea0003800200 */
.L_x_1690:
        /* <DEDUP_REMOVED lines=17> */
.L_x_1693:
[----:B------:R-:W-:Y:S05]  /*2410*/  BSYNC.RECONVERGENT B0 ;  /* 0x0000000000007941 */ /* 0x000fea0003800200 */
.L_x_1692:
        /* <DEDUP_REMOVED lines=17> */
.L_x_1695:
[----:B------:R-:W-:Y:S05]  /*2530*/  BSYNC.RECONVERGENT B0 ;  /* 0x0000000000007941 */ /* 0x000fea0003800200 */
.L_x_1694:
        /* <DEDUP_REMOVED lines=17> */
.L_x_1697:
[----:B------:R-:W-:Y:S05]  /*2650*/  BSYNC.RECONVERGENT B0 ;  /* 0x0000000000007941 */ /* 0x000fea0003800200 */
.L_x_1696:
        /* <DEDUP_REMOVED lines=17> */
.L_x_1699:
[----:B------:R-:W-:Y:S05]  /*2770*/  BSYNC.RECONVERGENT B0 ;  /* 0x0000000000007941 */ /* 0x000fea0003800200 */
.L_x_1698:
[----:B------:R-:W-:Y:S01]  /*2780*/  BSSY.RECONVERGENT B0, `(.L_x_1700) ;  /* 0x0000010000007945 */ /* 0x000fe20003800200 */
[----:B------:R-:W-:Y:S01]  /*2790*/  HFMA2 R49, -RZ, RZ, 0, 0 ;  /* 0x00000000ff317431 */ /* 0x000fe200000001ff */
[----:B------:R-:W-:Y:S02]  /*27a0*/  ISETP.GE.AND P6, PT, R36, R17, PT ;  /* 0x000000112400720c */ /* 0x000fe40003fc6270 */
[----:B------:R-:W-:Y:S11]  /*27b0*/  @P1 BRA `(.L_x_1701) ;  /* 0x0000000000301947 */ /* 0x000ff60003800000 */
        /* <DEDUP_REMOVED lines=12> */
.L_x_1701:
[----:B------:R-:W-:Y:S05]  /*2880*/  BSYNC.RECONVERGENT B0 ;  /* 0x0000000000007941 */ /* 0x000fea0003800200 */
.L_x_1700:
        /* <DEDUP_REMOVED lines=15> */
.L_x_1703:
[----:B------:R-:W-:Y:S05]  /*2980*/  BSYNC.RECONVERGENT B0 ;  /* 0x0000000000007941 */ /* 0x000fea0003800200 */
.L_x_1702:
[----:B------:R-:W-:Y:S01]  /*2990*/  BSSY.RECONVERGENT B0, `(.L_x_1704) ;  /* 0x000000f000007945 */ /* 0x000fe20003800200 */
[----:B------:R-:W-:-:S03]  /*29a0*/  HFMA2 R53, -RZ, RZ, 0, 0 ;  /* 0x00000000ff357431 */ /* 0x000fc600000001ff */
        /* <DEDUP_REMOVED lines=13> */
.L_x_1705:
[----:B------:R-:W-:Y:S05]  /*2a80*/  BSYNC.RECONVERGENT B0 ;  /* 0x0000000000007941 */ /* 0x000fea0003800200 */
.L_x_1704:
        /* <DEDUP_REMOVED lines=15> */
.L_x_1707:
[----:B------:R-:W-:Y:S05]  /*2b80*/  BSYNC.RECONVERGENT B0 ;  /* 0x0000000000007941 */ /* 0x000fea0003800200 */
.L_x_1706:
[----:B------:R-:W-:Y:S01]  /*2b90*/  BSSY.RECONVERGENT B0, `(.L_x_1708) ;  /* 0x0000010000007945 */ /* 0x000fe20003800200 */
[----:B------:R-:W-:Y:S01]  /*2ba0*/  HFMA2 R10, -RZ, RZ, 0, 0 ;  /* 0x00000000ff0a7431 */ /* 0x000fe200000001ff */
[----:B------:R-:W-:Y:S02]  /*2bb0*/  MOV R55, RZ ;  /* 0x000000ff00377202 */ /* 0x000fe40000000f00 */
        /* <DEDUP_REMOVED lines=13> */
.L_x_1709:
[----:B------:R-:W-:Y:S05]  /*2c90*/  BSYNC.RECONVERGENT B0 ;  /* 0x0000000000007941 */ /* 0x000fea0003800200 */
.L_x_1708:
        /* <DEDUP_REMOVED lines=15> */
.L_x_1711:
[----:B------:R-:W-:Y:S05]  /*2d90*/  BSYNC.RECONVERGENT B0 ;  /* 0x0000000000007941 */ /* 0x000fea0003800200 */
.L_x_1710:
[----:B------:R-:W-:Y:S01]  /*2da0*/  UMOV UR4, 0xffffffff ;  /* 0xffffffff00047882 */ /* 0x000fe20000000000 */
[----:B------:R-:W-:Y:S02]  /*2db0*/  @!P0 MOV R10, R5 ;  /* 0x00000005000a8202 */ /* 0x000fe40000000f00 */
[----:B------:R-:W-:Y:S05]  /*2dc0*/  BRA.DIV UR4, `(.L_x_1712) ;  /* 0x0000001204847947 */ /* 0x000fea000b800000 */
[----:B------:R1:W2:Y:S04]  /*2dd0*/  SHFL.DOWN PT, R5, R0, 0x10, 0x1f ;  /* 0x0a001f0000057f89 */ /* 0x0002a800000e0000 */
[----:B------:R1:W4:Y:S04]  /*2de0*/  SHFL.DOWN PT, R4, R3, 0x10, 0x1f ;  /* 0x0a001f0003047f89 */ /* 0x00032800000e0000 */
[----:B------:R1:W5:Y:S02]  /*2df0*/  SHFL.DOWN PT, R14, R2, 0x10, 0x1f ;  /* 0x0a001f00020e7f89 */ /* 0x00036400000e0000 */
.L_x_1735:
[----:B-----5:R-:W-:Y:S01]  /*2e00*/  FSETP.NEU.AND P1, PT, R14, RZ, PT ;  /* 0x000000ff0e00720b */ /* 0x020fe20003f2d000 */
        /* <DEDUP_REMOVED lines=16> */
.L_x_1714:
[----:B------:R-:W-:Y:S05]  /*2f10*/  BSYNC.RECONVERGENT B0 ;  /* 0x0000000000007941 */ /* 0x000fea0003800200 */
.L_x_1713:
[----:B------:R-:W-:-:S03]  /*2f20*/  UMOV UR4, 0xffffffff ;  /* 0xffffffff00047882 */ /* 0x000fc60000000000 */
[----:B------:R-:W-:Y:S05]  /*2f30*/  BRA.DIV UR4, `(.L_x_1715) ;  /* 0x0000001204847947 */ /* 0x000fea000b800000 */
[----:B--2---:R2:W5:Y:S04]  /*2f40*/  SHFL.DOWN PT, R5, R0, 0x8, 0x1f ;  /* 0x09001f0000057f89 */ /* 0x00456800000e0000 */
[----:B----4-:R2:W4:Y:S04]  /*2f50*/  SHFL.DOWN PT, R4, R3, 0x8, 0x1f ;  /* 0x09001f0003047f89 */ /* 0x01052800000e0000 */
[----:B------:R2:W0:Y:S02]  /*2f60*/  SHFL.DOWN PT, R14, R2, 0x8, 0x1f ;  /* 0x09001f00020e7f89 */ /* 0x00042400000e0000 */
.L_x_1740:
        /* <DEDUP_REMOVED lines=10> */
[----:B-12---:R-:W-:Y:S02]  /*3010*/  MOV R2, R11 ;  /* 0x0000000b00027202 */ /* 0x006fe40000000f00 */
[----:B------:R-:W0:Y:S05]  /*3020*/  MUFU.RCP R13, R12 ;  /* 0x0000000c000d7308 */ /* 0x000e2a0000001000 */
[----:B------:R-:W-:-:S04]  /*3030*/  @!P1 FMUL R14, R14, 16777216 ;  /* 0x4b8000000e0e9820 */ /* 0x000fc80000400000 */
[----:B0-----:R-:W-:-:S04]  /*3040*/  FMUL R13, R13, R14 ;  /* 0x0000000e0d0d7220 */ /* 0x001fc80000400000 */
[C---:B----4-:R-:W-:Y:S01]  /*3050*/  FFMA R4, R13.reuse, R15, R4 ;  /* 0x0000000f0d047223 */ /* 0x050fe20000000004 */
[----:B------:R-:W-:-:S03]  /*3060*/  FFMA R0, R13, R5, R0 ;  /* 0x000000050d007223 */ /* 0x000fc60000000000 */
[----:B------:R-:W-:-:S07]  /*3070*/  FADD R3, R3, R4 ;  /* 0x0000000403037221 */ /* 0x000fce0000000000 */
.L_x_1717:
[----:B------:R-:W-:Y:S05]  /*3080*/  BSYNC.RECONVERGENT B0 ;  /* 0x0000000000007941 */ /* 0x000fea0003800200 */
.L_x_1716:
[----:B------:R-:W-:-:S03]  /*3090*/  UMOV UR4, 0xffffffff ;  /* 0xffffffff00047882 */ /* 0x000fc60000000000 */
[----:B------:R-:W-:Y:S05]  /*30a0*/  BRA.DIV UR4, `(.L_x_1718) ;  /* 0x0000001204847947 */ /* 0x000fea000b800000 */
[----:B-----5:R0:W5:Y:S04]  /*30b0*/  SHFL.DOWN PT, R5, R0, 0x4, 0x1f ;  /* 0x08801f0000057f89 */ /* 0x02016800000e0000 */
[----:B----4-:R0:W4:Y:S04]  /*30c0*/  SHFL.DOWN PT, R4, R3, 0x4, 0x1f ;  /* 0x08801f0003047f89 */ /* 0x01012800000e0000 */
[----:B------:R0:W0:Y:S02]  /*30d0*/  SHFL.DOWN PT, R14, R2, 0x4, 0x1f ;  /* 0x08801f00020e7f89 */ /* 0x00002400000e0000 */
.L_x_1745:
        /* <DEDUP_REMOVED lines=17> */
.L_x_1720:
[----:B------:R-:W-:Y:S05]  /*31f0*/  BSYNC.RECONVERGENT B0 ;  /* 0x0000000000007941 */ /* 0x000fea0003800200 */
.L_x_1719:
[----:B------:R-:W-:-:S03]  /*3200*/  UMOV UR4, 0xffffffff ;  /* 0xffffffff00047882 */ /* 0x000fc60000000000 */
[----:B------:R-:W-:Y:S05]  /*3210*/  BRA.DIV UR4, `(.L_x_1721) ;  /* 0x0000001204847947 */ /* 0x000fea000b800000 */
[----:B-----5:R0:W5:Y:S04]  /*3220*/  SHFL.DOWN PT, R5, R0, 0x2, 0x1f ;  /* 0x08401f0000057f89 */ /* 0x02016800000e0000 */
[----:B----4-:R0:W4:Y:S04]  /*3230*/  SHFL.DOWN PT, R4, R3, 0x2, 0x1f ;  /* 0x08401f0003047f89 */ /* 0x01012800000e0000 */
[----:B------:R0:W0:Y:S02]  /*3240*/  SHFL.DOWN PT, R14, R2, 0x2, 0x1f ;  /* 0x08401f00020e7f89 */ /* 0x00002400000e0000 */
.L_x_1750:
        /* <DEDUP_REMOVED lines=17> */
.L_x_1723:
[----:B------:R-:W-:Y:S05]  /*3360*/  BSYNC.RECONVERGENT B0 ;  /* 0x0000000000007941 */ /* 0x000fea0003800200 */
.L_x_1722:
[----:B------:R-:W-:-:S03]  /*3370*/  UMOV UR4, 0xffffffff ;  /* 0xffffffff00047882 */ /* 0x000fc60000000000 */
[----:B------:R-:W-:Y:S05]  /*3380*/  BRA.DIV UR4, `(.L_x_1724) ;  /* 0x0000001204847947 */ /* 0x000fea000b800000 */
[----:B-----5:R0:W5:Y:S04]  /*3390*/  SHFL.DOWN PT, R5, R0, 0x1, 0x1f ;  /* 0x08201f0000057f89 */ /* 0x02016800000e0000 */
[----:B----4-:R0:W4:Y:S04]  /*33a0*/  SHFL.DOWN PT, R4, R3, 0x1, 0x1f ;  /* 0x08201f0003047f89 */ /* 0x01012800000e0000 */
[----:B------:R0:W0:Y:S02]  /*33b0*/  SHFL.DOWN PT, R14, R2, 0x1, 0x1f ;  /* 0x08201f00020e7f89 */ /* 0x00002400000e0000 */
.L_x_1755:
        /* <DEDUP_REMOVED lines=17> */
.L_x_1726:
[----:B------:R-:W-:Y:S05]  /*34d0*/  BSYNC.RECONVERGENT B0 ;  /* 0x0000000000007941 */ /* 0x000fea0003800200 */
.L_x_1725:
[----:B------:R-:W-:-:S03]  /*34e0*/  UMOV UR4, 0xffffffff ;  /* 0xffffffff00047882 */ /* 0x000fc60000000000 */
[----:B------:R-:W-:Y:S05]  /*34f0*/  BRA.DIV UR4, `(.L_x_1727) ;  /* 0x0000001204847947 */ /* 0x000fea000b800000 */
[----:B-12---:R-:W0:Y:S04]  /*3500*/  SHFL.IDX PT, R0, R0, RZ, 0x1f ;  /* 0x00001fff00007589 */ /* 0x006e2800000e0000 */
[----:B------:R-:W1:Y:S04]  /*3510*/  SHFL.IDX PT, R3, R3, RZ, 0x1f ;  /* 0x00001fff03037589 */ /* 0x000e6800000e0000 */
[----:B------:R2:W0:Y:S02]  /*3520*/  SHFL.IDX PT, R14, R2, RZ, 0x1f ;  /* 0x00001fff020e7589 */ /* 0x00042400000e0000 */
.L_x_1760:
[----:B0-----:R-:W-:-:S13]  /*3530*/  FSETP.GEU.AND P1, PT, |R14|, 1.175494350822287508e-38, PT ;  /* 0x008000000e00780b */ /* 0x001fda0003f2e200 */
[----:B------:R-:W-:Y:S01]  /*3540*/  @!P1 FMUL R14, R14, 16777216 ;  /* 0x4b8000000e0e9820 */ /* 0x000fe20000400000 */
[----:B-1----:R-:W-:-:S05]  /*3550*/  @!P1 FMUL R3, R3, 16777216 ;  /* 0x4b80000003039820 */ /* 0x002fca0000400000 */
[----:B------:R-:W0:Y:S02]  /*3560*/  MUFU.RCP R14, R14 ;  /* 0x0000000e000e7308 */ /* 0x000e240000001000 */
[----:B0-----:R-:W-:-:S05]  /*3570*/  FMUL R3, R14, R3 ;  /* 0x000000030e037220 */ /* 0x001fca0000400000 */
[----:B------:R-:W-:-:S05]  /*3580*/  FMNMX R3, RZ, R3, !PT ;  /* 0x00000003ff037209 */ /* 0x000fca0007800000 */
[----:B------:R-:W-:-:S05]  /*3590*/  FADD R3, R6, R3 ;  /* 0x0000000306037221 */ /* 0x000fca0000000000 */
[----:B------:R-:W-:-:S13]  /*35a0*/  FSETP.GEU.AND P2, PT, |R3|, 1.175494350822287508e-38, PT ;  /* 0x008000000300780b */ /* 0x000fda0003f4e200 */
[----:B------:R-:W-:-:S05]  /*35b0*/  @!P2 FMUL R3, R3, 16777216 ;  /* 0x4b8000000303a820 */ /* 0x000fca0000400000 */
[----:B--2---:R-:W-:-:S04]  /*35c0*/  IADD3 R2, PT, PT, R3, -0x800000, RZ ;  /* 0xff80000003027810 */ /* 0x004fc80007ffe0ff */
        /* <DEDUP_REMOVED lines=17> */
.L_x_1728:
[----:B------:R0:W1:Y:S02]  /*36e0*/  MUFU.RSQ R11, R3 ;  /* 0x00000003000b7308 */ /* 0x0000640000001400 */
.L_x_1729:
[----:B0-----:R-:W0:Y:S01]  /*36f0*/  LDC.64 R2, c[0x0][0x3d0] ;  /* 0x0000f400ff027b82 */ /* 0x001e220000000a00 */
[----:B------:R-:W-:Y:S01]  /*3700*/  ISETP.NE.AND P1, PT, R74, RZ, PT ;  /* 0x000000ff4a00720c */ /* 0x000fe20003f25270 */
[C---:B------:R-:W-:Y:S01]  /*3710*/  FADD R12, -R0.reuse, R125 ;  /* 0x0000007d000c7221 */ /* 0x040fe20000000100 */
[C---:B------:R-:W-:Y:S01]  /*3720*/  FADD R14, -R0.reuse, R123 ;  /* 0x0000007b000e7221 */ /* 0x040fe20000000100 */
[C---:B------:R-:W-:Y:S01]  /*3730*/  FADD R32, -R0.reuse, R121 ;  /* 0x0000007900207221 */ /* 0x040fe20000000100 */
[C---:B------:R-:W-:Y:S01]  /*3740*/  FADD R10, -R0.reuse, R10 ;  /* 0x0000000a000a7221 */ /* 0x040fe20000000100 */
[C---:B------:R-:W-:Y:S01]  /*3750*/  FADD R94, -R0.reuse, R61 ;  /* 0x0000003d005e7221 */ /* 0x040fe20000000100 */
[C---:B------:R-:W-:Y:S01]  /*3760*/  FADD R34, -R0.reuse, R119 ;  /* 0x0000007700227221 */ /* 0x040fe20000000100 */
[----:B----45:R-:W2:Y:S01]  /*3770*/  LDC.64 R4, c[0x0][0x3d8] ;  /* 0x0000f600ff047b82 */ /* 0x030ea20000000a00 */
[C---:B------:R-:W-:Y:S01]  /*3780*/  FADD R36, -R0.reuse, R117 ;  /* 0x0000007500247221 */ /* 0x040fe20000000100 */
[C---:B------:R-:W-:Y:S01]  /*3790*/  FADD R38, -R0.reuse, R115 ;  /* 0x0000007300267221 */ /* 0x040fe20000000100 */
[C---:B------:R-:W-:Y:S01]  /*37a0*/  FADD R40, -R0.reuse, R113 ;  /* 0x0000007100287221 */ /* 0x040fe20000000100 */
[C---:B------:R-:W-:Y:S01]  /*37b0*/  FADD R42, -R0.reuse, R111 ;  /* 0x0000006f002a7221 */ /* 0x040fe20000000100 */
[----:B------:R-:W-:Y:S01]  /*37c0*/  FADD R44, -R0, R109 ;  /* 0x0000006d002c7221 */ /* 0x000fe20000000100 */
[----:B---3--:R-:W-:Y:S01]  /*37d0*/  @!P1 R2UR UR4, R76 ;  /* 0x000000004c0492ca */ /* 0x008fe200000e0000 */
        /* <DEDUP_REMOVED lines=9> */
[----:B0-----:R-:W-:-:S04]  /*3870*/  @!P1 IMAD.WIDE R2, R8, 0x4, R2 ;  /* 0x0000000408029825 */ /* 0x001fc800078e0202 */
[C---:B------:R-:W-:Y:S01]  /*3880*/  FADD R58, -R0.reuse, R95 ;  /* 0x0000005f003a7221 */ /* 0x040fe20000000100 */
[C---:B------:R-:W-:Y:S01]  /*3890*/  FADD R60, -R0.reuse, R93 ;  /* 0x0000005d003c7221 */ /* 0x040fe20000000100 */
[C---:B------:R-:W-:Y:S01]  /*38a0*/  FADD R62, -R0.reuse, R91 ;  /* 0x0000005b003e7221 */ /* 0x040fe20000000100 */
[C---:B------:R-:W-:Y:S01]  /*38b0*/  FADD R64, -R0.reuse, R89 ;  /* 0x0000005900407221 */ /* 0x040fe20000000100 */
[----:B------:R-:W-:Y:S01]  /*38c0*/  @!P1 STG.E desc[UR4][R2.64], R0 ;  /* 0x0000000002009986 */ /* 0x000fe2000c101904 */
[C---:B------:R-:W-:Y:S01]  /*38d0*/  FADD R66, -R0.reuse, R87 ;  /* 0x0000005700427221 */ /* 0x040fe20000000100 */
[----:B------:R-:W-:Y:S01]  /*38e0*/  FADD R68, -R0, R85 ;  /* 0x0000005500447221 */ /* 0x000fe20000000100 */
[----:B--2---:R-:W-:Y:S01]  /*38f0*/  @!P1 IMAD.WIDE R4, R8, 0x4, R4 ;  /* 0x0000000408049825 */ /* 0x004fe200078e0204 */
        /* <DEDUP_REMOVED lines=110> */
.L_x_1712:
[----:B------:R-:W-:Y:S01]  /*3fe0*/  HFMA2 R12, -RZ, RZ, 0, 9.5367431640625e-07 ;  /* 0x00000010ff0c7431 */ /* 0x000fe200000001ff */
[----:B------:R-:W-:Y:S01]  /*3ff0*/  BSSY B0, `(.L_x_1731) ;  /* 0x0000007000007945 */ /* 0x000fe20003800000 */
[----:B------:R-:W-:Y:S02]  /*4000*/  MOV R13, R0 ;  /* 0x00000000000d7202 */ /* 0x000fe40000000f00 */
[----:B------:R-:W-:Y:S02]  /*4010*/  MOV R11, 0x1f ;  /* 0x0000001f000b7802 */ /* 0x000fe40000000f00 */
[----:B------:R-:W-:-:S07]  /*4020*/  MOV R15, 0xffffffff ;  /* 0xffffffff000f7802 */ /* 0x000fce0000000f00 */
[----:B0--3--:R-:W-:Y:S05]  /*4030*/  WARPSYNC.COLLECTIVE R15, `(.L_x_1732) ;  /* 0x000000000f087348 */ /* 0x009fea0003c00000 */
[----:B------:R1:W2:Y:S02]  /*4040*/  SHFL.DOWN P6, R14, R13, R12, R11 ;  /* 0x0800000c0d0e7389 */ /* 0x0002a400000c000b */
[----:B0123--:R-:W-:Y:S05]  /*4050*/  ENDCOLLECTIVE ;  /* 0x000000000000791b */ /* 0x00ffea0003800000 */
.L_x_1732:
[----:B------:R-:W-:Y:S05]  /*4060*/  BSYNC B0 ;  /* 0x0000000000007941 */ /* 0x000fea0003800000 */
.L_x_1731:
        /* <DEDUP_REMOVED lines=8> */
.L_x_1733:
[----:B------:R-:W-:Y:S02]  /*40f0*/  MOV R13, R2 ;  /* 0x00000002000d7202 */ /* 0x000fe40000000f00 */
[----:B------:R-:W-:-:S07]  /*4100*/  MOV R4, R14 ;  /* 0x0000000e00047202 */ /* 0x000fce0000000f00 */
[----:B------:R-:W-:Y:S05]  /*4110*/  WARPSYNC.COLLECTIVE R15, `(.L_x_1734) ;  /* 0x000000000f087348 */ /* 0x000fea0003c00000 */
[----:B------:R0:W1:Y:S02]  /*4120*/  SHFL.DOWN P6, R14, R13, R12, R11 ;  /* 0x0800000c0d0e7389 */ /* 0x00006400000c000b */
[----:B01----:R-:W-:Y:S05]  /*4130*/  ENDCOLLECTIVE ;  /* 0x000000000000791b */ /* 0x003fea0003800000 */
.L_x_1734:
[----:B------:R-:W-:Y:S05]  /*4140*/  BRA `(.L_x_1735) ;  /* 0xffffffec002c7947 */ /* 0x000fea000383ffff */
.L_x_1715:
        /* <DEDUP_REMOVED lines=8> */
.L_x_1737:
[----:B------:R-:W-:Y:S05]  /*41d0*/  BSYNC B0 ;  /* 0x0000000000007941 */ /* 0x000fea0003800000 */
.L_x_1736:
        /* <DEDUP_REMOVED lines=8> */
.L_x_1738:
[----:B------:R-:W-:Y:S02]  /*4260*/  MOV R13, R2 ;  /* 0x00000002000d7202 */ /* 0x000fe40000000f00 */
[----:B------:R-:W-:-:S07]  /*4270*/  MOV R4, R14 ;  /* 0x0000000e00047202 */ /* 0x000fce0000000f00 */
[----:B------:R-:W-:Y:S05]  /*4280*/  WARPSYNC.COLLECTIVE R15, `(.L_x_1739) ;  /* 0x000000000f087348 */ /* 0x000fea0003c00000 */
[----:B------:R0:W1:Y:S02]  /*4290*/  SHFL.DOWN P6, R14, R13, R12, R11 ;  /* 0x0800000c0d0e7389 */ /* 0x00006400000c000b */
[----:B01----:R-:W-:Y:S05]  /*42a0*/  ENDCOLLECTIVE ;  /* 0x000000000000791b */ /* 0x003fea0003800000 */
.L_x_1739:
[----:B------:R-:W-:Y:S05]  /*42b0*/  BRA `(.L_x_1740) ;  /* 0xffffffec002c7947 */ /* 0x000fea000383ffff */
.L_x_1718:
        /* <DEDUP_REMOVED lines=8> */
.L_x_1742:
[----:B------:R-:W-:Y:S05]  /*4340*/  BSYNC B0 ;  /* 0x0000000000007941 */ /* 0x000fea0003800000 */
.L_x_1741:
        /* <DEDUP_REMOVED lines=8> */
.L_x_1743:
[----:B------:R-:W-:Y:S02]  /*43d0*/  MOV R13, R2 ;  /* 0x00000002000d7202 */ /* 0x000fe40000000f00 */
[----:B------:R-:W-:-:S07]  /*43e0*/  MOV R4, R14 ;  /* 0x0000000e00047202 */ /* 0x000fce0000000f00 */
[----:B------:R-:W-:Y:S05]  /*43f0*/  WARPSYNC.COLLECTIVE R15, `(.L_x_1744) ;  /* 0x000000000f087348 */ /* 0x000fea0003c00000 */
[----:B------:R0:W1:Y:S02]  /*4400*/  SHFL.DOWN P6, R14, R13, R12, R11 ;  /* 0x0800000c0d0e7389 */ /* 0x00006400000c000b */
[----:B01----:R-:W-:Y:S05]  /*4410*/  ENDCOLLECTIVE ;  /* 0x000000000000791b */ /* 0x003fea0003800000 */
.L_x_1744:
[----:B------:R-:W-:Y:S05]  /*4420*/  BRA `(.L_x_1745) ;  /* 0xffffffec002c7947 */ /* 0x000fea000383ffff */
.L_x_1721:
        /* <DEDUP_REMOVED lines=8> */
.L_x_1747:
[----:B------:R-:W-:Y:S05]  /*44b0*/  BSYNC B0 ;  /* 0x0000000000007941 */ /* 0x000fea0003800000 */
.L_x_1746:
        /* <DEDUP_REMOVED lines=8> */
.L_x_1748:
[----:B------:R-:W-:Y:S02]  /*4540*/  MOV R13, R2 ;  /* 0x00000002000d7202 */ /* 0x000fe40000000f00 */
[----:B------:R-:W-:-:S07]  /*4550*/  MOV R4, R14 ;  /* 0x0000000e00047202 */ /* 0x000fce0000000f00 */
[----:B------:R-:W-:Y:S05]  /*4560*/  WARPSYNC.COLLECTIVE R15, `(.L_x_1749) ;  /* 0x000000000f087348 */ /* 0x000fea0003c00000 */
[----:B------:R0:W1:Y:S02]  /*4570*/  SHFL.DOWN P6, R14, R13, R12, R11 ;  /* 0x0800000c0d0e7389 */ /* 0x00006400000c000b */
[----:B01----:R-:W-:Y:S05]  /*4580*/  ENDCOLLECTIVE ;  /* 0x000000000000791b */ /* 0x003fea0003800000 */
.L_x_1749:
[----:B------:R-:W-:Y:S05]  /*4590*/  BRA `(.L_x_1750) ;  /* 0xffffffec002c7947 */ /* 0x000fea000383ffff */
.L_x_1724:
        /* <DEDUP_REMOVED lines=8> */
.L_x_1752:
[----:B------:R-:W-:Y:S05]  /*4620*/  BSYNC B0 ;  /* 0x0000000000007941 */ /* 0x000fea0003800000 */
.L_x_1751:
        /* <DEDUP_REMOVED lines=8> */
.L_x_1753:
[----:B------:R-:W-:Y:S02]  /*46b0*/  MOV R13, R2 ;  /* 0x00000002000d7202 */ /* 0x000fe40000000f00 */
[----:B------:R-:W-:-:S07]  /*46c0*/  MOV R4, R14 ;  /* 0x0000000e00047202 */ /* 0x000fce0000000f00 */
[----:B------:R-:W-:Y:S05]  /*46d0*/  WARPSYNC.COLLECTIVE R15, `(.L_x_1754) ;  /* 0x000000000f087348 */ /* 0x000fea0003c00000 */
[----:B------:R0:W1:Y:S02]  /*46e0*/  SHFL.DOWN P6, R14, R13, R12, R11 ;  /* 0x0800000c0d0e7389 */ /* 0x00006400000c000b */
[----:B01----:R-:W-:Y:S05]  /*46f0*/  ENDCOLLECTIVE ;  /* 0x000000000000791b */ /* 0x003fea0003800000 */
.L_x_1754:
[----:B------:R-:W-:Y:S05]  /*4700*/  BRA `(.L_x_1755) ;  /* 0xffffffec002c7947 */ /* 0x000fea000383ffff */
.L_x_1727:
        /* <DEDUP_REMOVED lines=8> */
.L_x_1757:
[----:B------:R-:W-:Y:S05]  /*4790*/  BSYNC B0 ;  /* 0x0000000000007941 */ /* 0x000fea0003800000 */
.L_x_1756:
        /* <DEDUP_REMOVED lines=8> */
.L_x_1758:
[----:B------:R-:W-:Y:S02]  /*4820*/  MOV R13, R2 ;  /* 0x00000002000d7202 */ /* 0x000fe40000000f00 */
[----:B------:R-:W-:-:S07]  /*4830*/  MOV R3, R14 ;  /* 0x0000000e00037202 */ /* 0x000fce0000000f00 */
[----:B------:R-:W-:Y:S05]  /*4840*/  WARPSYNC.COLLECTIVE R15, `(.L_x_1759) ;  /* 0x000000000f087348 */ /* 0x000fea0003c00000 */
[----:B------:R0:W1:Y:S02]  /*4850*/  SHFL.IDX P6, R14, R13, R12, R11 ;  /* 0x0000000c0d0e7389 */ /* 0x00006400000c000b */
[----:B01----:R-:W-:Y:S05]  /*4860*/  ENDCOLLECTIVE ;  /* 0x000000000000791b */ /* 0x003fea0003800000 */
.L_x_1759:
[----:B------:R-:W-:Y:S05]  /*4870*/  BRA `(.L_x_1760) ;  /* 0xffffffec002c7947 */ /* 0x000fea000383ffff */
.L_x_1761:
        /* <DEDUP_REMOVED lines=16> */
.L_x_7494:


//--------------------- .text._Z17LayerNormWarpImplI19BiasAddResidualLoadI6__halffE11AffineStoreIfS1_EfLi1ELi64ELi64ELi32ELi1ELb0EEvT_T0_iidPT1_S8_ --------------------------
	.section	.text._Z17LayerNormWarpImplI19BiasAddResidualLoadI6__halffE11AffineStoreIfS1_EfLi1ELi64ELi64ELi32ELi1ELb0EEvT_T0_iidPT1_S8_,"ax",@progbits
	.align	128
        .global         _Z17LayerNormWarpImplI19BiasAddResidualLoadI6__halffE11AffineStoreIfS1_EfLi1ELi64ELi64ELi32ELi1ELb0EEvT_T0_iidPT1_S8_
        .type           _Z17LayerNormWarpImplI19BiasAddResidualLoadI6__halffE11AffineStoreIfS1_EfLi1ELi64ELi64ELi32ELi1ELb0EEvT_T0_iidPT1_S8_,@function
        .size           _Z17LayerNormWarpImplI19BiasAddResidualLoadI6__halffE11AffineStoreIfS1_EfLi1ELi64ELi64ELi32ELi1ELb0EEvT_T0_iidPT1_S8_,(.L_x_7495 - _Z17LayerNormWarpImplI19BiasAddResidualLoadI6__halffE11AffineStoreIfS1_EfLi1ELi64ELi64ELi32ELi1ELb0EEvT_T0_iidPT1_S8_)
        .other          _Z17LayerNormWarpImplI19BiasAddResidualLoadI6__halffE11AffineStoreIfS1_EfLi1ELi64ELi64ELi32ELi1ELb0EEvT_T0_iidPT1_S8_,@"STO_CUDA_ENTRY STV_DEFAULT"
_Z17LayerNormWarpImplI19BiasAddResidualLoadI6__halffE11AffineStoreIfS1_EfLi1ELi64ELi64ELi32ELi1ELb0EEvT_T0_iidPT1_S8_:
.text._Z17LayerNormWarpImplI19BiasAddResidualLoadI6__halffE11AffineStoreIfS1_EfLi1ELi64ELi64ELi32ELi1ELb0EEvT_T0_iidPT1_S8_:
        /* <DEDUP_REMOVED lines=21> */
.L_x_1762:
[----:B------:R-:W1:Y:S01]  /*0150*/  S2R R3, SR_TID.Y ;  /* 0x0000000000037919 */ /* 0x000e620000002200 */
[----:B------:R-:W1:Y:S01]  /*0160*/  S2UR UR4, SR_CTAID.X ;  /* 0x00000000000479c3 */ /* 0x000e620000002500 */
[----:B------:R-:W2:Y:S07]  /*0170*/  LDCU UR5, c[0x0][0x3c0] ;  /* 0x00007800ff0577ac */ /* 0x000eae0008000800 */
[----:B------:R-:W1:Y:S02]  /*0180*/  LDC R72, c[0x0][0x364] ;  /* 0x0000d900ff487b82 */ /* 0x000e640000000800 */
[----:B-1----:R-:W-:-:S05]  /*0190*/  IMAD R60, R72, UR4, R3 ;  /* 0x00000004483c7c24 */ /* 0x002fca000f8e0203 */
[----:B--2---:R-:W-:-:S13]  /*01a0*/  ISETP.GE.AND P0, PT, R60, UR5, PT ;  /* 0x000000053c007c0c */ /* 0x004fda000bf06270 */
[----:B------:R-:W-:Y:S05]  /*01b0*/  @P0 EXIT ;  /* 0x000000000000094d */ /* 0x000fea0003800000 */
[----:B------:R-:W1:Y:S01]  /*01c0*/  LDCU.64 UR6, c[0x0][0x3c8] ;  /* 0x00007900ff0677ac */ /* 0x000e620008000a00 */
[----:B------:R-:W2:Y:S01]  /*01d0*/  LDCU UR4, c[0x0][0x370] ;  /* 0x00006e00ff0477ac */ /* 0x000ea20008000800 */
[----:B-1----:R-:W1:Y:S01]  /*01e0*/  F2F.F32.F64 R0, UR6 ;  /* 0x0000000600007d10 */ /* 0x002e620008301000 */
[----:B--2---:R-:W-:-:S07]  /*01f0*/  IMAD R72, R72, UR4, RZ ;  /* 0x0000000448487c24 */ /* 0x004fce000f8e02ff */
.L_x_1776:
[--C-:B------:R-:W-:Y:S01]  /*0200*/  FADD R11, RZ, R57.reuse ;  /* 0x00000039ff0b7221 */ /* 0x100fe20000000000 */
[----:B------:R-:W-:Y:S01]  /*0210*/  UMOV UR4, 0xffffffff ;  /* 0xffffffff00047882 */ /* 0x000fe20000000000 */
[----:B0-----:R-:W-:Y:S01]  /*0220*/  HFMA2 R73, -RZ, RZ, 3.25, 0 ;  /* 0x42800000ff497431 */ /* 0x001fe200000001ff */
[----:B------:R-:W-:Y:S01]  /*0230*/  MOV R77, 0x42800000 ;  /* 0x42800000004d7802 */ /* 0x000fe20000000f00 */
[C---:B------:R-:W-:Y:S01]  /*0240*/  FADD R12, -R11.reuse, R56 ;  /* 0x000000380b0c7221 */ /* 0x040fe20000000100 */
[----:B-1----:R-:W-:-:S03]  /*0250*/  FADD R0, -R11, R57 ;  /* 0x000000390b007221 */ /* 0x002fc60000000100 */
[----:B------:R-:W-:Y:S01]  /*0260*/  FFMA R11, R12, 0.5, R11 ;  /* 0x3f0000000c0b7823 */ /* 0x000fe2000000000b */
[----:B------:R-:W-:-:S03]  /*0270*/  FFMA R0, R0, R57, RZ ;  /* 0x0000003900007223 */ /* 0x000fc600000000ff */
[----:B------:R-:W-:-:S04]  /*0280*/  FADD R13, -R11, R56 ;  /* 0x000000380b0d7221 */ /* 0x000fc80000000100 */
[----:B------:R-:W-:Y:S01]  /*0290*/  FFMA R0, R12, R13, R0 ;  /* 0x0000000d0c007223 */ /* 0x000fe20000000000 */
[----:B------:R-:W-:-:S04]  /*02a0*/  FADD R12, -R11, R55 ;  /* 0x000000370b0c7221 */ /* 0x000fc80000000100 */
[----:B------:R-:W-:-:S04]  /*02b0*/  FFMA R11, R12, 0.3333333432674407959, R11 ;  /* 0x3eaaaaab0c0b7823 */ /* 0x000fc8000000000b */
[----:B------:R-:W-:-:S04]  /*02c0*/  FADD R13, -R11, R55 ;  /* 0x000000370b0d7221 */ /* 0x000fc80000000100 */
[----:B------:R-:W-:Y:S01]  /*02d0*/  FFMA R0, R12, R13, R0 ;  /* 0x0000000d0c007223 */ /* 0x000fe20000000000 */
[----:B------:R-:W-:-:S04]  /*02e0*/  FADD R12, -R11, R54 ;  /* 0x000000360b0c7221 */ /* 0x000fc80000000100 */
[----:B------:R-:W-:-:S04]  /*02f0*/  FFMA R11, R12, 0.25, R11 ;  /* 0x3e8000000c0b7823 */ /* 0x000fc8000000000b */
[----:B------:R-:W-:-:S04]  /*0300*/  FADD R13, -R11, R54 ;  /* 0x000000360b0d7221 */ /* 0x000fc80000000100 */
[----:B------:R-:W-:Y:S01]  /*0310*/  FFMA R0, R12, R13, R0 ;  /* 0x0000000d0c007223 */ /* 0x000fe20000000000 */
[----:B------:R-:W-:-:S04]  /*0320*/  FADD R12, -R11, R53 ;  /* 0x000000350b0c7221 */ /* 0x000fc80000000100 */
[----:B------:R-:W-:-:S04]  /*0330*/  FFMA R11, R12, 0.20000000298023223877, R11 ;  /* 0x3e4ccccd0c0b7823 */ /* 0x000fc8000000000b */
[----:B------:R-:W-:-:S04]  /*0340*/  FADD R13, -R11, R53 ;  /* 0x000000350b0d7221 */ /* 0x000fc80000000100 */
[----:B------:R-:W-:Y:S01]  /*0350*/  FFMA R0, R12, R13, R0 ;  /* 0x0000000d0c007223 */ /* 0x000fe20000000000 */
[----:B------:R-:W-:-:S04]  /*0360*/  FADD R12, -R11, R52 ;  /* 0x000000340b0c7221 */ /* 0x000fc80000000100 */
[----:B------:R-:W-:-:S04]  /*0370*/  FFMA R11, R12, 0.16666667163372039795, R11 ;  /* 0x3e2aaaab0c0b7823 */ /* 0x000fc8000000000b */
[----:B------:R-:W-:-:S04]  /*0380*/  FADD R13, -R11, R52 ;  /* 0x000000340b0d7221 */ /* 0x000fc80000000100 */
[----:B------:R-:W-:Y:S01]  /*0390*/  FFMA R0, R12, R13, R0 ;  /* 0x0000000d0c007223 */ /* 0x000fe20000000000 */
[----:B------:R-:W-:-:S04]  /*03a0*/  FADD R12, -R11, R51 ;  /* 0x000000330b0c7221 */ /* 0x000fc80000000100 */
[----:B------:R-:W-:-:S04]  /*03b0*/  FFMA R11, R12, 0.14285714924335479736, R11 ;  /* 0x3e1249250c0b7823 */ /* 0x000fc8000000000b */
[----:B------:R-:W-:-:S04]  /*03c0*/  FADD R13, -R11, R51 ;  /* 0x000000330b0d7221 */ /* 0x000fc80000000100 */
[----:B------:R-:W-:Y:S01]  /*03d0*/  FFMA R0, R12, R13, R0 ;  /* 0x0000000d0c007223 */ /* 0x000fe20000000000 */
[----:B------:R-:W-:-:S04]  /*03e0*/  FADD R12, -R11, R50 ;  /* 0x000000320b0c7221 */ /* 0x000fc80000000100 */
[----:B------:R-:W-:-:S04]  /*03f0*/  FFMA R11, R12, 0.125, R11 ;  /* 0x3e0000000c0b7823 */ /* 0x000fc8000000000b */
[----:B------:R-:W-:-:S04]  /*0400*/  FADD R13, -R11, R50 ;  /* 0x000000320b0d7221 */ /* 0x000fc80000000100 */
[----:B------:R-:W-:Y:S01]  /*0410*/  FFMA R0, R12, R13, R0 ;  /* 0x0000000d0c007223 */ /* 0x000fe20000000000 */
[----:B------:R-:W-:-:S04]  /*0420*/  FADD R12, -R11, R49 ;  /* 0x000000310b0c7221 */ /* 0x000fc80000000100 */
[----:B------:R-:W-:-:S04]  /*0430*/  FFMA R11, R12, 0.11111111193895339966, R11 ;  /* 0x3de38e390c0b7823 */ /* 0x000fc8000000000b */
[----:B------:R-:W-:-:S04]  /*0440*/  FADD R13, -R11, R49 ;  /* 0x000000310b0d7221 */ /* 0x000fc80000000100 */
[----:B------:R-:W-:Y:S01]  /*0450*/  FFMA R0, R12, R13, R0 ;  /* 0x0000000d0c007223 */ /* 0x000fe20000000000 */
[----:B------:R-:W-:-:S04]  /*0460*/  FADD R12, -R11, R48 ;  /* 0x000000300b0c7221 */ /* 0x000fc80000000100 */
[----:B------:R-:W-:-:S04]  /*0470*/  FFMA R11, R12, 0.10000000149011611938, R11 ;  /* 0x3dcccccd0c0b7823 */ /* 0x000fc8000000000b */
[----:B------:R-:W-:-:S04]  /*0480*/  FADD R13, -R11, R48 ;  /* 0x000000300b0d7221 */ /* 0x000fc80000000100 */
[----:B------:R-:W-:Y:S01]  /*0490*/  FFMA R0, R12, R13, R0 ;  /* 0x0000000d0c007223 */ /* 0x000fe20000000000 */
[----:B------:R-:W-:-:S04]  /*04a0*/  FADD R12, -R11, R47 ;  /* 0x0000002f0b0c7221 */ /* 0x000fc80000000100 */
[----:B------:R-:W-:-:S04]  /*04b0*/  FFMA R11, R12, 0.090909093618392944336, R11 ;  /* 0x3dba2e8c0c0b7823 */ /* 0x000fc8000000000b */
[----:B------:R-:W-:-:S04]  /*04c0*/  FADD R13, -R11, R47 ;  /* 0x0000002f0b0d7221 */ /* 0x000fc80000000100 */
[----:B------:R-:W-:Y:S01]  /*04d0*/  FFMA R0, R12, R13, R0 ;  /* 0x0000000d0c007223 */ /* 0x000fe20000000000 */
[----:B------:R-:W-:-:S04]  /*04e0*/  FADD R12, -R11, R46 ;  /* 0x0000002e0b0c7221 */ /* 0x000fc80000000100 */
[----:B------:R-:W-:-:S04]  /*04f0*/  FFMA R11, R12, 0.083333335816860198975, R11 ;  /* 0x3daaaaab0c0b7823 */ /* 0x000fc8000000000b */
[----:B------:R-:W-:-:S04]  /*0500*/  FADD R13, -R11, R46 ;  /* 0x0000002e0b0d7221 */ /* 0x000fc80000000100 */
[----:B------:R-:W-:Y:S01]  /*0510*/  FFMA R0, R12, R13, R0 ;  /* 0x0000000d0c007223 */ /* 0x000fe20000000000 */
[----:B------:R-:W-:-:S04]  /*0520*/  FADD R12, -R11, R45 ;  /* 0x0000002d0b0c7221 */ /* 0x000fc80000000100 */
[----:B------:R-:W-:-:S04]  /*0530*/  FFMA R11, R12, 0.076923079788684844971, R11 ;  /* 0x3d9d89d90c0b7823 */ /* 0x000fc8000000000b */
[----:B------:R-:W-:-:S04]  /*0540*/  FADD R13, -R11, R45 ;  /* 0x0000002d0b0d7221 */ /* 0x000fc80000000100 */
[----:B------:R-:W-:Y:S01]  /*0550*/  FFMA R0, R12, R13, R0 ;  /* 0x0000000d0c007223 */ /* 0x000fe20000000000 */
[----:B------:R-:W-:-:S04]  /*0560*/  FADD R12, -R11, R44 ;  /* 0x0000002c0b0c7221 */ /* 0x000fc80000000100 */
[----:B------:R-:W-:-:S04]  /*0570*/  FFMA R11, R12, 0.071428574621677398682, R11 ;  /* 0x3d9249250c0b7823 */ /* 0x000fc8000000000b */
[----:B------:R-:W-:-:S04]  /*0580*/  FADD R13, -R11, R44 ;  /* 0x0000002c0b0d7221 */ /* 0x000fc80000000100 */
[----:B------:R-:W-:Y:S01]  /*0590*/  FFMA R0, R12, R13, R0 ;  /* 0x0000000d0c007223 */ /* 0x000fe20000000000 */
[----:B------:R-:W-:-:S04]  /*05a0*/  FADD R12, -R11, R43 ;  /* 0x0000002b0b0c7221 */ /* 0x000fc80000000100 */
[----:B------:R-:W-:-:S04]  /*05b0*/  FFMA R11, R12, 0.066666670143604278564, R11 ;  /* 0x3d8888890c0b7823 */ /* 0x000fc8000000000b */
[----:B------:R-:W-:-:S04]  /*05c0*/  FADD R13, -R11, R43 ;  /* 0x0000002b0b0d7221 */ /* 0x000fc80000000100 */
[----:B------:R-:W-:Y:S01]  /*05d0*/  FFMA R0, R12, R13, R0 ;  /* 0x0000000d0c007223 */ /* 0x000fe20000000000 */
[----:B------:R-:W-:-:S04]  /*05e0*/  FADD R12, -R11, R42 ;  /* 0x0000002a0b0c7221 */ /* 0x000fc80000000100 */
[----:B------:R-:W-:-:S04]  /*05f0*/  FFMA R11, R12, 0.0625, R11 ;  /* 0x3d8000000c0b7823 */ /* 0x000fc8000000000b */
[----:B------:R-:W-:-:S04]  /*0600*/  FADD R13, -R11, R42 ;  /* 0x0000002a0b0d7221 */ /* 0x000fc80000000100 */
[----:B------:R-:W-:Y:S01]  /*0610*/  FFMA R0, R12, R13, R0 ;  /* 0x0000000d0c007223 */ /* 0x000fe20000000000 */
[----:B------:R-:W-:-:S04]  /*0620*/  FADD R12, -R11, R41 ;  /* 0x000000290b0c7221 */ /* 0x000fc80000000100 */
[----:B------:R-:W-:-:S04]  /*0630*/  FFMA R11, R12, 0.058823529630899429321, R11 ;  /* 0x3d70f0f10c0b7823 */ /* 0x000fc8000000000b */
[----:B------:R-:W-:-:S04]  /*0640*/  FADD R13, -R11, R41 ;  /* 0x000000290b0d7221 */ /* 0x000fc80000000100 */
[----:B------:R-:W-:Y:S01]  /*0650*/  FFMA R0, R12, R13, R0 ;  /* 0x0000000d0c007223 */ /* 0x000fe20000000000 */
[----:B------:R-:W-:-:S04]  /*0660*/  FADD R12, -R11, R40 ;  /* 0x000000280b0c7221 */ /* 0x000fc80000000100 */
[----:B------:R-:W-:-:S04]  /*0670*/  FFMA R11, R12, 0.055555555969476699829, R11 ;  /* 0x3d638e390c0b7823 */ /* 0x000fc8000000000b */
[----:B------:R-:W-:-:S04]  /*0680*/  FADD R13, -R11, R40 ;  /* 0x000000280b0d7221 */ /* 0x000fc80000000100 */
[----:B------:R-:W-:Y:S01]  /*0690*/  FFMA R0, R12, R13, R0 ;  /* 0x0000000d0c007223 */ /* 0x000fe20000000000 */
[----:B------:R-:W-:-:S04]  /*06a0*/  FADD R12, -R11, R39 ;  /* 0x000000270b0c7221 */ /* 0x000fc80000000100 */
[----:B------:R-:W-:-:S04]  /*06b0*/  FFMA R11, R12, 0.052631579339504241943, R11 ;  /* 0x3d5794360c0b7823 */ /* 0x000fc8000000000b */
[----:B------:R-:W-:-:S04]  /*06c0*/  FADD R13, -R11, R39 ;  /* 0x000000270b0d7221 */ /* 0x000fc80000000100 */
[----:B------:R-:W-:Y:S01]  /*06d0*/  FFMA R0, R12, R13, R0 ;  /* 0x0000000d0c007223 */ /* 0x000fe20000000000 */
[----:B------:R-:W-:-:S04]  /*06e0*/  FADD R12, -R11, R38 ;  /* 0x000000260b0c7221 */ /* 0x000fc80000000100 */
[----:B------:R-:W-:-:S04]  /*06f0*/  FFMA R11, R12, 0.050000000745058059692, R11 ;  /* 0x3d4ccccd0c0b7823 */ /* 0x000fc8000000000b */
[----:B------:R-:W-:-:S04]  /*0700*/  FADD R13, -R11, R38 ;  /* 0x000000260b0d7221 */ /* 0x000fc80000000100 */
[----:B------:R-:W-:Y:S01]  /*0710*/  FFMA R0, R12, R13, R0 ;  /* 0x0000000d0c007223 */ /* 0x000fe20000000000 */
[----:B------:R-:W-:-:S04]  /*0720*/  FADD R12, -R11, R37 ;  /* 0x000000250b0c7221 */ /* 0x000fc80000000100 */
[----:B------:R-:W-:-:S04]  /*0730*/  FFMA R11, R12, 0.047619048506021499634, R11 ;  /* 0x3d430c310c0b7823 */ /* 0x000fc8000000000b */
[----:B------:R-:W-:-:S04]  /*0740*/  FADD R13, -R11, R37 ;  /* 0x000000250b0d7221 */ /* 0x000fc80000000100 */
[----:B------:R-:W-:Y:S01]  /*0750*/  FFMA R0, R12, R13, R0 ;  /* 0x0000000d0c007223 */ /* 0x000fe20000000000 */
[----:B------:R-:W-:-:S04]  /*0760*/  FADD R12, -R11, R36 ;  /* 0x000000240b0c7221 */ /* 0x000fc80000000100 */
[----:B------:R-:W-:-:S04]  /*0770*/  FFMA R11, R12, 0.045454546809196472168, R11 ;  /* 0x3d3a2e8c0c0b7823 */ /* 0x000fc8000000000b */
[----:B------:R-:W-:-:S04]  /*0780*/  FADD R13, -R11, R36 ;  /* 0x000000240b0d7221 */ /* 0x000fc80000000100 */
[----:B------:R-:W-:Y:S01]  /*0790*/  FFMA R0, R12, R13, R0 ;  /* 0x0000000d0c007223 */ /* 0x000fe20000000000 */
[----:B------:R-:W-:-:S04]  /*07a0*/  FADD R12, -R11, R35 ;  /* 0x000000230b0c7221 */ /* 0x000fc80000000100 */
[----:B------:R-:W-:-:S04]  /*07b0*/  FFMA R11, R12, 0.043478261679410934448, R11 ;  /* 0x3d3216430c0b7823 */ /* 0x000fc8000000000b */
[----:B------:R-:W-:-:S04]  /*07c0*/  FADD R13, -R11, R35 ;  /* 0x000000230b0d7221 */ /* 0x000fc80000000100 */
[----:B------:R-:W-:Y:S01]  /*07d0*/  FFMA R0, R12, R13, R0 ;  /* 0x0000000d0c007223 */ /* 0x000fe20000000000 */
[----:B------:R-:W-:-:S04]  /*07e0*/  FADD R12, -R11, R34 ;  /* 0x000000220b0c7221 */ /* 0x000fc80000000100 */
[----:B------:R-:W-:-:S04]  /*07f0*/  FFMA R11, R12, 0.041666667908430099487, R11 ;  /* 0x3d2aaaab0c0b7823 */ /* 0x000fc8000000000b */
[----:B------:R-:W-:-:S04]  /*0800*/  FADD R13, -R11, R34 ;  /* 0x000000220b0d7221 */ /* 0x000fc80000000100 */
[----:B------:R-:W-:Y:S01]  /*0810*/  FFMA R0, R12, R13, R0 ;  /* 0x0000000d0c007223 */ /* 0x000fe20000000000 */
[----:B------:R-:W-:-:S04]  /*0820*/  FADD R12, -R11, R33 ;  /* 0x000000210b0c7221 */ /* 0x000fc80000000100 */
[----:B------:R-:W-:-:S04]  /*0830*/  FFMA R11, R12, 0.039999999105930328369, R11 ;  /* 0x3d23d70a0c0b7823 */ /* 0x000fc8000000000b */
[----:B------:R-:W-:-:S04]  /*0840*/  FADD R13, -R11, R33 ;  /* 0x000000210b0d7221 */ /* 0x000fc80000000100 */
[----:B------:R-:W-:Y:S01]  /*0850*/  FFMA R0, R12, R13, R0 ;  /* 0x0000000d0c007223 */ /* 0x000fe20000000000 */
[----:B------:R-:W-:-:S04]  /*0860*/  FADD R12, -R11, R32 ;  /* 0x000000200b0c7221 */ /* 0x000fc80000000100 */
[----:B------:R-:W-:-:S04]  /*0870*/  FFMA R11, R12, 0.038461539894342422485, R11 ;  /* 0x3d1d89d90c0b7823 */ /* 0x000fc8000000000b */
[----:B------:R-:W-:-:S04]  /*0880*/  FADD R13, -R11, R32 ;  /* 0x000000200b0d7221 */ /* 0x000fc80000000100 */
[----:B------:R-:W-:Y:S01]  /*0890*/  FFMA R0, R12, R13, R0 ;  /* 0x0000000d0c007223 */ /* 0x000fe20000000000 */
[----:B------:R-:W-:-:S04]  /*08a0*/  FADD R12, -R11, R31 ;  /* 0x0000001f0b0c7221 */ /* 0x000fc80000000100 */
[----:B------:R-:W-:-:S04]  /*08b0*/  FFMA R11, R12, 0.037037037312984466553, R11 ;  /* 0x3d17b4260c0b7823 */ /* 0x000fc8000000000b */
[----:B------:R-:W-:-:S04]  /*08c0*/  FADD R13, -R11, R31 ;  /* 0x0000001f0b0d7221 */ /* 0x000fc80000000100 */
[----:B------:R-:W-:Y:S01]  /*08d0*/  FFMA R0, R12, R13, R0 ;  /* 0x0000000d0c007223 */ /* 0x000fe20000000000 */
[----:B------:R-:W-:-:S04]  /*08e0*/  FADD R12, -R11, R30 ;  /* 0x0000001e0b0c7221 */ /* 0x000fc80000000100 */
[----:B------:R-:W-:-:S04]  /*08f0*/  FFMA R11, R12, 0.035714287310838699341, R11 ;  /* 0x3d1249250c0b7823 */ /* 0x000fc8000000000b */
[----:B------:R-:W-:-:S04]  /*0900*/  FADD R13, -R11, R30 ;  /* 0x0000001e0b0d7221 */ /* 0x000fc80000000100 */
[----:B------:R-:W-:Y:S01]  /*0910*/  FFMA R0, R12, R13, R0 ;  /* 0x0000000d0c007223 */ /* 0x000fe20000000000 */
[----:B------:R-:W-:-:S04]  /*0920*/  FADD R12, -R11, R29 ;  /* 0x0000001d0b0c7221 */ /* 0x000fc80000000100 */
[----:B------:R-:W-:-:S04]  /*0930*/  FFMA R11, R12, 0.034482758492231369019, R11 ;  /* 0x3d0d3dcb0c0b7823 */ /* 0x000fc8000000000b */
[----:B------:R-:W-:-:S04]  /*0940*/  FADD R13, -R11, R29 ;  /* 0x0000001d0b0d7221 */ /* 0x000fc80000000100 */
[----:B------:R-:W-:Y:S01]  /*0950*/  FFMA R0, R12, R13, R0 ;  /* 0x0000000d0c007223 */ /* 0x000fe20000000000 */
[----:B------:R-:W-:-:S04]  /*0960*/  FADD R12, -R11, R28 ;  /* 0x0000001c0b0c7221 */ /* 0x000fc80000000100 */
[----:B------:R-:W-:-:S04]  /*0970*/  FFMA R11, R12, 0.033333335071802139282, R11 ;  /* 0x3d0888890c0b7823 */ /* 0x000fc8000000000b */
[----:B------:R-:W-:-:S04]  /*0980*/  FADD R13, -R11, R28 ;  /* 0x0000001c0b0d7221 */ /* 0x000fc80000000100 */
[----:B------:R-:W-:Y:S01]  /*0990*/  FFMA R0, R12, R13, R0 ;  /* 0x0000000d0c007223 */ /* 0x000fe20000000000 */
[----:B------:R-:W-:-:S04]  /*09a0*/  FADD R12, -R11, R27 ;  /* 0x0000001b0b0c7221 */ /* 0x000fc80000000100 */
[----:B------:R-:W-:-:S04]  /*09b0*/  FFMA R11, R12, 0.032258063554763793945, R11 ;  /* 0x3d0421080c0b7823 */ /* 0x000fc8000000000b */
[----:B------:R-:W-:-:S04]  /*09c0*/  FADD R13, -R11, R27 ;  /* 0x0000001b0b0d7221 */ /* 0x000fc80000000100 */
[----:B------:R-:W-:Y:S01]  /*09d0*/  FFMA R0, R12, R13, R0 ;  /* 0x0000000d0c007223 */ /* 0x000fe20000000000 */
[----:B------:R-:W-:-:S04]  /*09e0*/  FADD R12, -R11, R26 ;  /* 0x0000001a0b0c7221 */ /* 0x000fc80000000100 */
[----:B------:R-:W-:-:S04]  /*09f0*/  FFMA R11, R12, 0.03125, R11 ;  /* 0x3d0000000c0b7823 */ /* 0x000fc8000000000b */
[----:B------:R-:W-:-:S04]  /*0a00*/  FADD R13, -R11, R26 ;  /* 0x0000001a0b0d7221 */ /* 0x000fc80000000100 */
[----:B------:R-:W-:Y:S01]  /*0a10*/  FFMA R0, R12, R13, R0 ;  /* 0x0000000d0c007223 */ /* 0x000fe20000000000 */
[----:B------:R-:W-:-:S04]  /*0a20*/  FADD R12, -R11, R25 ;  /* 0x000000190b0c7221 */ /* 0x000fc80000000100 */
[----:B------:R-:W-:-:S04]  /*0a30*/  FFMA R11, R12, 0.030303031206130981445, R11 ;  /* 0x3cf83e100c0b7823 */ /* 0x000fc8000000000b */
[----:B------:R-:W-:-:S04]  /*0a40*/  FADD R13, -R11, R25 ;  /* 0x000000190b0d7221 */ /* 0x000fc80000000100 */
[----:B------:R-:W-:Y:S01]  /*0a50*/  FFMA R0, R12, R13, R0 ;  /* 0x0000000d0c007223 */ /* 0x000fe20000000000 */
[----:B------:R-:W-:-:S04]  /*0a60*/  FADD R12, -R11, R24 ;  /* 0x000000180b0c7221 */ /* 0x000fc80000000100 */
[----:B------:R-:W-:-:S04]  /*0a70*/  FFMA R11, R12, 0.029411764815449714661, R11 ;  /* 0x3cf0f0f10c0b7823 */ /* 0x000fc8000000000b */
[----:B------:R-:W-:-:S04]  /*0a80*/  FADD R13, -R11, R24 ;  /* 0x000000180b0d7221 */ /* 0x000fc80000000100 */
[----:B------:R-:W-:Y:S01]  /*0a90*/  FFMA R0, R12, R13, R0 ;  /* 0x0000000d0c007223 */ /* 0x000fe20000000000 */
[----:B------:R-:W-:-:S04]  /*0aa0*/  FADD R12, -R11, R23 ;  /* 0x000000170b0c7221 */ /* 0x000fc80000000100 */
[----:B------:R-:W-:-:S04]  /*0ab0*/  FFMA R11, R12, 0.028571428731083869934, R11 ;  /* 0x3cea0ea10c0b7823 */ /* 0x000fc8000000000b */
[----:B------:R-:W-:-:S04]  /*0ac0*/  FADD R13, -R11, R23 ;  /* 0x000000170b0d7221 */ /* 0x000fc80000000100 */
[----:B------:R-:W-:Y:S01]  /*0ad0*/  FFMA R0, R12, R13, R0 ;  /* 0x0000000d0c007223 */ /* 0x000fe20000000000 */
[----:B------:R-:W-:-:S04]  /*0ae0*/  FADD R12, -R11, R22 ;  /* 0x000000160b0c7221 */ /* 0x000fc80000000100 */
[----:B------:R-:W-:-:S04]  /*0af0*/  FFMA R11, R12, 0.027777777984738349915, R11 ;  /* 0x3ce38e390c0b7823 */ /* 0x000fc8000000000b */
[----:B------:R-:W-:-:S04]  /*0b00*/  FADD R13, -R11, R22 ;  /* 0x000000160b0d7221 */ /* 0x000fc80000000100 */
[----:B------:R-:W-:Y:S01]  /*0b10*/  FFMA R0, R12, R13, R0 ;  /* 0x0000000d0c007223 */ /* 0x000fe20000000000 */
[----:B------:R-:W-:-:S04]  /*0b20*/  FADD R12, -R11, R21 ;  /* 0x000000150b0c7221 */ /* 0x000fc80000000100 */
[----:B------:R-:W-:-:S04]  /*0b30*/  FFMA R11, R12, 0.027027027681469917297, R11 ;  /* 0x3cdd67c90c0b7823 */ /* 0x000fc8000000000b */
[----:B------:R-:W-:-:S04]  /*0b40*/  FADD R13, -R11, R21 ;  /* 0x000000150b0d7221 */ /* 0x000fc80000000100 */
[----:B------:R-:W-:Y:S01]  /*0b50*/  FFMA R0, R12, R13, R0 ;  /* 0x0000000d0c007223 */ /* 0x000fe20000000000 */
[----:B------:R-:W-:-:S04]  /*0b60*/  FADD R12, -R11, R20 ;  /* 0x000000140b0c7221 */ /* 0x000fc80000000100 */
[----:B------:R-:W-:-:S04]  /*0b70*/  FFMA R11, R12, 0.026315789669752120972, R11 ;  /* 0x3cd794360c0b7823 */ /* 0x000fc8000000000b */
[----:B------:R-:W-:-:S04]  /*0b80*/  FADD R13, -R11, R20 ;  /* 0x000000140b0d7221 */ /* 0x000fc80000000100 */
[----:B------:R-:W-:Y:S01]  /*0b90*/  FFMA R0, R12, R13, R0 ;  /* 0x0000000d0c007223 */ /* 0x000fe20000000000 */
[----:B------:R-:W-:-:S04]  /*0ba0*/  FADD R12, -R11, R19 ;  /* 0x000000130b0c7221 */ /* 0x000fc80000000100 */
[----:B------:R-:W-:-:S04]  /*0bb0*/  FFMA R11, R12, 0.025641025975346565247, R11 ;  /* 0x3cd20d210c0b7823 */ /* 0x000fc8000000000b */
[----:B------:R-:W-:-:S04]  /*0bc0*/  FADD R13, -R11, R19 ;  /* 0x000000130b0d7221 */ /* 0x000fc80000000100 */
[----:B------:R-:W-:Y:S01]  /*0bd0*/  FFMA R0, R12, R13, R0 ;  /* 0x0000000d0c007223 */ /* 0x000fe20000000000 */
[----:B------:R-:W-:-:S04]  /*0be0*/  FADD R12, -R11, R18 ;  /* 0x000000120b0c7221 */ /* 0x000fc80000000100 */
[----:B------:R-:W-:-:S04]  /*0bf0*/  FFMA R11, R12, 0.025000000372529029846, R11 ;  /* 0x3ccccccd0c0b7823 */ /* 0x000fc8000000000b */
[----:B------:R-:W-:-:S04]  /*0c00*/  FADD R13, -R11, R18 ;  /* 0x000000120b0d7221 */ /* 0x000fc80000000100 */
[----:B------:R-:W-:Y:S01]  /*0c10*/  FFMA R0, R12, R13, R0 ;  /* 0x0000000d0c007223 */ /* 0x000fe20000000000 */
[----:B------:R-:W-:-:S04]  /*0c20*/  FADD R12, -R11, R17 ;  /* 0x000000110b0c7221 */ /* 0x000fc80000000100 */
[----:B------:R-:W-:-:S04]  /*0c30*/  FFMA R11, R12, 0.024390242993831634521, R11 ;  /* 0x3cc7ce0c0c0b7823 */ /* 0x000fc8000000000b */
[----:B------:R-:W-:-:S04]  /*0c40*/  FADD R13, -R11, R17 ;  /* 0x000000110b0d7221 */ /* 0x000fc80000000100 */
[----:B------:R-:W-:Y:S01]  /*0c50*/  FFMA R0, R12, R13, R0 ;  /* 0x0000000d0c007223 */ /* 0x000fe20000000000 */
[----:B------:R-:W-:-:S04]  /*0c60*/  FADD R12, -R11, R16 ;  /* 0x000000100b0c7221 */ /* 0x000fc80000000100 */
[----:B------:R-:W-:-:S04]  /*0c70*/  FFMA R11, R12, 0.023809524253010749817, R11 ;  /* 0x3cc30c310c0b7823 */ /* 0x000fc8000000000b */
[----:B------:R-:W-:-:S04]  /*0c80*/  FADD R13, -R11, R16 ;  /* 0x000000100b0d7221 */ /* 0x000fc80000000100 */
[----:B------:R-:W-:Y:S01]  /*0c90*/  FFMA R0, R12, R13, R0 ;  /* 0x0000000d0c007223 */ /* 0x000fe20000000000 */
[----:B------:R-:W-:-:S04]  /*0ca0*/  FADD R12, -R11, R10 ;  /* 0x0000000a0b0c7221 */ /* 0x000fc80000000100 */
[----:B------:R-:W-:-:S04]  /*0cb0*/  FFMA R11, R12, 0.023255813866853713989, R11 ;  /* 0x3cbe82fa0c0b7823 */ /* 0x000fc8000000000b */
[----:B------:R-:W-:-:S04]  /*0cc0*/  FADD R13, -R11, R10 ;  /* 0x0000000a0b0d7221 */ /* 0x000fc80000000100 */
[----:B------:R-:W-:Y:S01]  /*0cd0*/  FFMA R0, R12, R13, R0 ;  /* 0x0000000d0c007223 */ /* 0x000fe20000000000 */
[----:B------:R-:W-:-:S04]  /*0ce0*/  FADD R12, -R11, R9 ;  /* 0x000000090b0c7221 */ /* 0x000fc80000000100 */
[----:B------:R-:W-:-:S04]  /*0cf0*/  FFMA R11, R12, 0.022727273404598236084, R11 ;  /* 0x3cba2e8c0c0b7823 */ /* 0x000fc8000000000b */
[----:B------:R-:W-:-:S04]  /*0d00*/  FADD R13, -R11, R9 ;  /* 0x000000090b0d7221 */ /* 0x000fc80000000100 */
[----:B------:R-:W-:Y:S01]  /*0d10*/  FFMA R0, R12, R13, R0 ;  /* 0x0000000d0c007223 */ /* 0x000fe20000000000 */
[----:B------:R-:W-:-:S04]  /*0d20*/  FADD R12, -R11, R8 ;  /* 0x000000080b0c7221 */ /* 0x000fc80000000100 */
[----:B------:R-:W-:-:S04]  /*0d30*/  FFMA R11, R12, 0.022222222760319709778, R11 ;  /* 0x3cb60b610c0b7823 */ /* 0x000fc8000000000b */
[----:B------:R-:W-:-:S04]  /*0d40*/  FADD R13, -R11, R8 ;  /* 0x000000080b0d7221 */ /* 0x000fc80000000100 */
[----:B------:R-:W-:Y:S01]  /*0d50*/  FFMA R0, R12, R13, R0 ;  /* 0x0000000d0c007223 */ /* 0x000fe20000000000 */
[----:B------:R-:W-:-:S04]  /*0d60*/  FADD R12, -R11, R7 ;  /* 0x000000070b0c7221 */ /* 0x000fc80000000100 */
[----:B------:R-:W-:-:S04]  /*0d70*/  FFMA R11, R12, 0.021739130839705467224, R11 ;  /* 0x3cb216430c0b7823 */ /* 0x000fc8000000000b */
[----:B------:R-:W-:-:S04]  /*0d80*/  FADD R13, -R11, R7 ;  /* 0x000000070b0d7221 */ /* 0x000fc80000000100 */
[----:B------:R-:W-:Y:S01]  /*0d90*/  FFMA R0, R12, R13, R0 ;  /* 0x0000000d0c007223 */ /* 0x000fe20000000000 */
[----:B------:R-:W-:-:S04]  /*0da0*/  FADD R12, -R11, R6 ;  /* 0x000000060b0c7221 */ /* 0x000fc80000000100 */
[----:B------:R-:W-:-:S04]  /*0db0*/  FFMA R11, R12, 0.021276595070958137512, R11 ;  /* 0x3cae4c410c0b7823 */ /* 0x000fc8000000000b */
[----:B------:R-:W-:-:S04]  /*0dc0*/  FADD R13, -R11, R6 ;  /* 0x000000060b0d7221 */ /* 0x000fc80000000100 */
[----:B------:R-:W-:Y:S01]  /*0dd0*/  FFMA R0, R12, R13, R0 ;  /* 0x0000000d0c007223 */ /* 0x000fe20000000000 */
[----:B------:R-:W-:-:S04]  /*0de0*/  FADD R12, -R11, R5 ;  /* 0x000000050b0c7221 */ /* 0x000fc80000000100 */
[----:B------:R-:W-:-:S04]  /*0df0*/  FFMA R11, R12, 0.020833333954215049744, R11 ;  /* 0x3caaaaab0c0b7823 */ /* 0x000fc8000000000b */
[----:B------:R-:W-:-:S04]  /*0e00*/  FADD R13, -R11, R5 ;  /* 0x000000050b0d7221 */ /* 0x000fc80000000100 */
[----:B------:R-:W-:Y:S01]  /*0e10*/  FFMA R0, R12, R13, R0 ;  /* 0x0000000d0c007223 */ /* 0x000fe20000000000 */
[----:B------:R-:W-:-:S04]  /*0e20*/  FADD R12, -R11, R4 ;  /* 0x000000040b0c7221 */ /* 0x000fc80000000100 */
[----:B------:R-:W-:-:S04]  /*0e30*/  FFMA R11, R12, 0.02040816284716129303, R11 ;  /* 0x3ca72f050c0b7823 */ /* 0x000fc8000000000b */
[----:B------:R-:W-:-:S04]  /*0e40*/  FADD R13, -R11, R4 ;  /* 0x000000040b0d7221 */ /* 0x000fc80000000100 */
[----:B------:R-:W-:Y:S01]  /*0e50*/  FFMA R0, R12, R13, R0 ;  /* 0x0000000d0c007223 */ /* 0x000fe20000000000 */
[----:B------:R-:W-:-:S04]  /*0e60*/  FADD R12, -R11, R3 ;  /* 0x000000030b0c7221 */ /* 0x000fc80000000100 */
[----:B------:R-:W-:-:S04]  /*0e70*/  FFMA R11, R12, 0.019999999552965164185, R11 ;  /* 0x3ca3d70a0c0b7823 */ /* 0x000fc8000000000b */
[----:B------:R-:W-:-:S04]  /*0e80*/  FADD R13, -R11, R3 ;  /* 0x000000030b0d7221 */ /* 0x000fc80000000100 */
[----:B------:R-:W-:Y:S01]  /*0e90*/  FFMA R0, R12, R13, R0 ;  /* 0x0000000d0c007223 */ /* 0x000fe20000000000 */
[----:B------:R-:W-:-:S04]  /*0ea0*/  FADD R12, -R11, R2 ;  /* 0x000000020b0c7221 */ /* 0x000fc80000000100 */
[----:B------:R-:W-:-:S04]  /*0eb0*/  FFMA R11, R12, 0.019607843831181526184, R11 ;  /* 0x3ca0a0a10c0b7823 */ /* 0x000fc8000000000b */
[----:B------:R-:W-:-:S04]  /*0ec0*/  FADD R13, -R11, R2 ;  /* 0x000000020b0d7221 */ /* 0x000fc80000000100 */
[----:B------:R-:W-:Y:S01]  /*0ed0*/  FFMA R0, R12, R13, R0 ;  /* 0x0000000d0c007223 */ /* 0x000fe20000000000 */
[----:B------:R-:W-:-:S04]  /*0ee0*/  FADD R12, -R11, R70 ;  /* 0x000000460b0c7221 */ /* 0x000fc80000000100 */
[----:B------:R-:W-:-:S04]  /*0ef0*/  FFMA R11, R12, 0.019230769947171211243, R11 ;  /* 0x3c9d89d90c0b7823 */ /* 0x000fc8000000000b */
[----:B------:R-:W-:-:S04]  /*0f00*/  FADD R13, -R11, R70 ;  /* 0x000000460b0d7221 */ /* 0x000fc80000000100 */
[----:B------:R-:W-:Y:S01]  /*0f10*/  FFMA R0, R12, R13, R0 ;  /* 0x0000000d0c007223 */ /* 0x000fe20000000000 */
[----:B------:R-:W-:-:S04]  /*0f20*/  FADD R12, -R11, R69 ;  /* 0x000000450b0c7221 */ /* 0x000fc80000000100 */
[----:B------:R-:W-:-:S04]  /*0f30*/  FFMA R11, R12, 0.018867924809455871582, R11 ;  /* 0x3c9a90e80c0b7823 */ /* 0x000fc8000000000b */
[----:B------:R-:W-:-:S04]  /*0f40*/  FADD R13, -R11, R69 ;  /* 0x000000450b0d7221 */ /* 0x000fc80000000100 */
[----:B------:R-:W-:Y:S01]  /*0f50*/  FFMA R0, R12, R13, R0 ;  /* 0x0000000d0c007223 */ /* 0x000fe20000000000 */
[----:B------:R-:W-:-:S04]  /*0f60*/  FADD R12, -R11, R68 ;  /* 0x000000440b0c7221 */ /* 0x000fc80000000100 */
[----:B------:R-:W-:-:S04]  /*0f70*/  FFMA R11, R12, 0.018518518656492233276, R11 ;  /* 0x3c97b4260c0b7823 */ /* 0x000fc8000000000b */
[----:B------:R-:W-:-:S04]  /*0f80*/  FADD R13, -R11, R68 ;  /* 0x000000440b0d7221 */ /* 0x000fc80000000100 */
[----:B------:R-:W-:Y:S01]  /*0f90*/  FFMA R0, R12, R13, R0 ;  /* 0x0000000d0c007223 */ /* 0x000fe20000000000 */
[----:B------:R-:W-:-:S04]  /*0fa0*/  FADD R12, -R11, R59 ;  /* 0x0000003b0b0c7221 */ /* 0x000fc80000000100 */
[----:B------:R-:W-:-:S04]  /*0fb0*/  FFMA R14, R12, 0.018181817606091499329, R11 ;  /* 0x3c94f2090c0e7823 */ /* 0x000fc8000000000b */
[----:B------:R-:W-:-:S04]  /*0fc0*/  FADD R11, -R14, R59 ;  /* 0x0000003b0e0b7221 */ /* 0x000fc80000000100 */
[----:B------:R-:W-:Y:S01]  /*0fd0*/  FFMA R0, R12, R11, R0 ;  /* 0x0000000b0c007223 */ /* 0x000fe20000000000 */
[----:B------:R-:W-:-:S04]  /*0fe0*/  FADD R11, -R14, R71 ;  /* 0x000000470e0b7221 */ /* 0x000fc80000000100 */
[----:B------:R-:W-:-:S04]  /*0ff0*/  FFMA R14, R11, 0.01785714365541934967, R14 ;  /* 0x3c9249250b0e7823 */ /* 0x000fc8000000000e */
[----:B------:R-:W-:-:S04]  /*1000*/  FADD R13, -R14, R71 ;  /* 0x000000470e0d7221 */ /* 0x000fc80000000100 */
[----:B------:R-:W-:Y:S01]  /*1010*/  FFMA R0, R11, R13, R0 ;  /* 0x0000000d0b007223 */ /* 0x000fe20000000000 */
[----:B------:R-:W-:-:S04]  /*1020*/  FADD R11, -R14, R58 ;  /* 0x0000003a0e0b7221 */ /* 0x000fc80000000100 */
[----:B------:R-:W-:-:S04]  /*1030*/  FFMA R14, R11, 0.017543859779834747314, R14 ;  /* 0x3c8fb8240b0e7823 */ /* 0x000fc8000000000e */
[----:B------:R-:W-:-:S04]  /*1040*/  FADD R13, -R14, R58 ;  /* 0x0000003a0e0d7221 */ /* 0x000fc80000000100 */
[----:B------:R-:W-:Y:S01]  /*1050*/  FFMA R0, R11, R13, R0 ;  /* 0x0000000d0b007223 */ /* 0x000fe20000000000 */
[----:B------:R-:W-:-:S04]  /*1060*/  FADD R11, -R14, R61 ;  /* 0x0000003d0e0b7221 */ /* 0x000fc80000000100 */
[----:B------:R-:W-:-:S04]  /*1070*/  FFMA R14, R11, 0.017241379246115684509, R14 ;  /* 0x3c8d3dcb0b0e7823 */ /* 0x000fc8000000000e */
[----:B------:R-:W-:-:S04]  /*1080*/  FADD R13, -R14, R61 ;  /* 0x0000003d0e0d7221 */ /* 0x000fc80000000100 */
[----:B------:R-:W-:Y:S01]  /*1090*/  FFMA R0, R11, R13, R0 ;  /* 0x0000000d0b007223 */ /* 0x000fe20000000000 */
[----:B------:R-:W-:-:S04]  /*10a0*/  FADD R11, -R14, R62 ;  /* 0x0000003e0e0b7221 */ /* 0x000fc80000000100 */
[----:B------:R-:W-:-:S04]  /*10b0*/  FFMA R14, R11, 0.016949152573943138123, R14 ;  /* 0x3c8ad8f30b0e7823 */ /* 0x000fc8000000000e */
[----:B------:R-:W-:-:S04]  /*10c0*/  FADD R13, -R14, R62 ;  /* 0x0000003e0e0d7221 */ /* 0x000fc80000000100 */
[----:B------:R-:W-:Y:S01]  /*10d0*/  FFMA R0, R11, R13, R0 ;  /* 0x0000000d0b007223 */ /* 0x000fe20000000000 */
[----:B------:R-:W-:-:S04]  /*10e0*/  FADD R11, -R14, R63 ;  /* 0x0000003f0e0b7221 */ /* 0x000fc80000000100 */
[----:B------:R-:W-:-:S04]  /*10f0*/  FFMA R14, R11, 0.016666667535901069641, R14 ;  /* 0x3c8888890b0e7823 */ /* 0x000fc8000000000e */
[----:B------:R-:W-:-:S04]  /*1100*/  FADD R13, -R14, R63 ;  /* 0x0000003f0e0d7221 */ /* 0x000fc80000000100 */
[----:B------:R-:W-:Y:S01]  /*1110*/  FFMA R0, R11, R13, R0 ;  /* 0x0000000d0b007223 */ /* 0x000fe20000000000 */
[----:B------:R-:W-:-:S04]  /*1120*/  FADD R11, -R14, R64 ;  /* 0x000000400e0b7221 */ /* 0x000fc80000000100 */
[----:B------:R-:W-:-:S04]  /*1130*/  FFMA R14, R11, 0.016393441706895828247, R14 ;  /* 0x3c864b8a0b0e7823 */ /* 0x000fc8000000000e */
[----:B------:R-:W-:-:S04]  /*1140*/  FADD R13, -R14, R64 ;  /* 0x000000400e0d7221 */ /* 0x000fc80000000100 */
[----:B------:R-:W-:Y:S01]  /*1150*/  FFMA R0, R11, R13, R0 ;  /* 0x0000000d0b007223 */ /* 0x000fe20000000000 */
[----:B------:R-:W-:-:S04]  /*1160*/  FADD R11, -R14, R65 ;  /* 0x000000410e0b7221 */ /* 0x000fc80000000100 */
[----:B------:R-:W-:-:S04]  /*1170*/  FFMA R14, R11, 0.016129031777381896973, R14 ;  /* 0x3c8421080b0e7823 */ /* 0x000fc8000000000e */
[----:B------:R-:W-:-:S04]  /*1180*/  FADD R13, -R14, R65 ;  /* 0x000000410e0d7221 */ /* 0x000fc80000000100 */
[----:B------:R-:W-:Y:S01]  /*1190*/  FFMA R0, R11, R13, R0 ;  /* 0x0000000d0b007223 */ /* 0x000fe20000000000 */
[----:B------:R-:W-:-:S04]  /*11a0*/  FADD R11, -R14, R66 ;  /* 0x000000420e0b7221 */ /* 0x000fc80000000100 */
[----:B------:R-:W-:-:S04]  /*11b0*/  FFMA R14, R11, 0.015873016789555549622, R14 ;  /* 0x3c8208210b0e7823 */ /* 0x000fc8000000000e */
[C---:B------:R-:W-:Y:S01]  /*11c0*/  FADD R75, -R14.reuse, R67 ;  /* 0x000000430e4b7221 */ /* 0x040fe20000000100 */
[----:B------:R-:W-:-:S03]  /*11d0*/  FADD R13, -R14, R66 ;  /* 0x000000420e0d7221 */ /* 0x000fc60000000100 */
[----:B------:R-:W-:Y:S01]  /*11e0*/  FFMA R76, R75, 0.015625, R14 ;  /* 0x3c8000004b4c7823 */ /* 0x000fe2000000000e */
[----:B------:R-:W-:-:S03]  /*11f0*/  FFMA R0, R11, R13, R0 ;  /* 0x0000000d0b007223 */ /* 0x000fc60000000000 */
[----:B------:R-:W-:-:S04]  /*1200*/  FADD R11, -R76, R67 ;  /* 0x000000434c0b7221 */ /* 0x000fc80000000100 */
[----:B------:R-:W-:Y:S01]  /*1210*/  FFMA R75, R75, R11, R0 ;  /* 0x0000000b4b4b7223 */ /* 0x000fe20000000000 */
[----:B----4-:R-:W-:Y:S06]  /*1220*/  BRA.DIV UR4, `(.L_x_1763) ;  /* 0x00000012046c7947 */ /* 0x010fec000b800000 */
[----:B------:R1:W2:Y:S04]  /*1230*/  SHFL.DOWN PT, R14, R77, 0x10, 0x1f ;  /* 0x0a001f004d0e7f89 */ /* 0x0002a800000e0000 */
[----:B------:R1:W3:Y:S04]  /*1240*/  SHFL.DOWN PT, R0, R76, 0x10, 0x1f ;  /* 0x0a001f004c007f89 */ /* 0x0002e800000e0000 */
[----:B------:R1:W4:Y:S02]  /*1250*/  SHFL.DOWN PT, R74, R75, 0x10, 0x1f ;  /* 0x0a001f004b4a7f89 */ /* 0x00032400000e0000 */
.L_x_1781:
[----:B--2---:R-:W-:-:S13]  /*1260*/  FSETP.NEU.AND P0, PT, R14, RZ, PT ;  /* 0x000000ff0e00720b */ /* 0x004fda0003f0d000 */
[----:B------:R-:W-:Y:S05]  /*1270*/  @!P0 BRA `(.L_x_1764) ;  /* 0x0000000000348947 */ /* 0x000fea0003800000 */
[----:B------:R-:W-:Y:S01]  /*1280*/  FADD R12, R14, 64 ;  /* 0x428000000e0c7421 */ /* 0x000fe20000000000 */
[----:B---3--:R-:W-:-:S04]  /*1290*/  FADD R0, R0, -R76 ;  /* 0x8000004c00007221 */ /* 0x008fc80000000000 */
[----:B------:R-:W-:Y:S02]  /*12a0*/  FSETP.GEU.AND P0, PT, |R12|, 1.175494350822287508e-38, PT ;  /* 0x008000000c00780b */ /* 0x000fe40003f0e200 */
[----:B------:R-:W-:-:S11]  /*12b0*/  MOV R73, R12 ;  /* 0x0000000c00497202 */ /* 0x000fd60000000f00 */
[----:B------:R-:W-:Y:S01]  /*12c0*/  @!P0 FMUL R12, R12, 16777216 ;  /* 0x4b8000000c0c8820 */ /* 0x000fe20000400000 */
[----:B------:R-:W-:-:S03]  /*12d0*/  @!P0 FMUL R14, R14, 16777216 ;  /* 0x4b8000000e0e8820 */ /* 0x000fc60000400000 */
[----:B------:R-:W2:Y:S02]  /*12e0*/  MUFU.RCP R11, R12 ;  /* 0x0000000c000b7308 */ /* 0x000ea40000001000 */
[----:B--2---:R-:W-:-:S04]  /*12f0*/  FMUL R11, R11, R14 ;  /* 0x0000000e0b0b7220 */ /* 0x004fc80000400000 */
[-C--:B-1----:R-:W-:Y:S01]  /*1300*/  FFMA R76, R11, R0.reuse, R76 ;  /* 0x000000000b4c7223 */ /* 0x082fe2000000004c */
[----:B------:R-:W-:-:S04]  /*1310*/  FMUL R0, R0, R0 ;  /* 0x0000000000007220 */ /* 0x000fc80000400000 */
[----:B------:R-:W-:-:S04]  /*1320*/  FMUL R13, R0, 64 ;  /* 0x42800000000d7820 */ /* 0x000fc80000400000 */
[----:B----4-:R-:W-:-:S04]  /*1330*/  FFMA R74, R11, R13, R74 ;  /* 0x0000000d0b4a7223 */ /* 0x010fc8000000004a */
[----:B------:R-:W-:-:S07]  /*1340*/  FADD R75, R75, R74 ;  /* 0x0000004a4b4b7221 */ /* 0x000fce0000000000 */
.L_x_1764:
[----:B------:R-:W-:-:S03]  /*1350*/  UMOV UR4, 0xffffffff ;  /* 0xffffffff00047882 */ /* 0x000fc60000000000 */
[----:B------:R-:W-:Y:S05]  /*1360*/  BRA.DIV UR4, `(.L_x_1765) ;  /* 0x0000001204787947 */ /* 0x000fea000b800000 */
[----:B---3--:R2:W3:Y:S04]  /*1370*/  SHFL.DOWN PT, R0, R76, 0x8, 0x1f ;  /* 0x09001f004c007f89 */ /* 0x0084e800000e0000 */
[----:B----4-:R2:W4:Y:S04]  /*1380*/  SHFL.DOWN PT, R74, R75, 0x8, 0x1f ;  /* 0x09001f004b4a7f89 */ /* 0x01052800000e0000 */
[----:B------:R2:W5:Y:S02]  /*1390*/  SHFL.DOWN PT, R14, R73, 0x8, 0x1f ;  /* 0x09001f00490e7f89 */ /* 0x00056400000e0000 */
.L_x_1786:
[----:B-----5:R-:W-:-:S13]  /*13a0*/  FSETP.NEU.AND P0, PT, R14, RZ, PT ;  /* 0x000000ff0e00720b */ /* 0x020fda0003f0d000 */
[----:B------:R-:W-:Y:S05]  /*13b0*/  @!P0 BRA `(.L_x_1766) ;  /* 0x0000000000388947 */ /* 0x000fea0003800000 */
[----:B------:R-:W-:Y:S01]  /*13c0*/  FADD R11, R73, R14 ;  /* 0x0000000e490b7221 */ /* 0x000fe20000000000 */
[----:B---3--:R-:W-:-:S03]  /*13d0*/  FADD R0, -R76, R0 ;  /* 0x000000004c007221 */ /* 0x008fc60000000100 */
[C---:B------:R-:W-:Y:S01]  /*13e0*/  FMUL R12, R11.reuse, 16777216 ;  /* 0x4b8000000b0c7820 */ /* 0x040fe20000400000 */
[----:B------:R-:W-:-:S04]  /*13f0*/  FSETP.GEU.AND P0, PT, |R11|, 1.175494350822287508e-38, PT ;  /* 0x008000000b00780b */ /* 0x000fc80003f0e200 */
[----:B------:R-:W-:-:S04]  /*1400*/  FSEL R12, R12, R11, !P0 ;  /* 0x0000000b0c0c7208 */ /* 0x000fc80004000000 */
[----:B------:R-:W3:Y:S05]  /*1410*/  MUFU.RCP R13, R12 ;  /* 0x0000000c000d7308 */ /* 0x000eea0000001000 */
[----:B------:R-:W-:-:S04]  /*1420*/  @!P0 FMUL R14, R14, 16777216 ;  /* 0x4b8000000e0e8820 */ /* 0x000fc80000400000 */
[----:B---3--:R-:W-:-:S04]  /*1430*/  FMUL R13, R13, R14 ;  /* 0x0000000e0d0d7220 */ /* 0x008fc80000400000 */
[-C--:B-12---:R-:W-:Y:S01]  /*1440*/  FFMA R76, R13, R0.reuse, R76 ;  /* 0x000000000d4c7223 */ /* 0x086fe2000000004c */
[----:B------:R-:W-:-:S04]  /*1450*/  FMUL R0, R0, R0 ;  /* 0x0000000000007220 */ /* 0x000fc80000400000 */
[----:B------:R-:W-:Y:S01]  /*1460*/  FMUL R15, R73, R0 ;  /* 0x00000000490f7220 */ /* 0x000fe20000400000 */
[----:B------:R-:W-:-:S03]  /*1470*/  MOV R73, R11 ;  /* 0x0000000b00497202 */ /* 0x000fc60000000f00 */
[----:B----4-:R-:W-:-:S04]  /*1480*/  FFMA R74, R13, R15, R74 ;  /* 0x0000000f0d4a7223 */ /* 0x010fc8000000004a */
[----:B------:R-:W-:-:S07]  /*1490*/  FADD R75, R75, R74 ;  /* 0x0000004a4b4b7221 */ /* 0x000fce0000000000 */
.L_x_1766:
[----:B------:R-:W-:-:S03]  /*14a0*/  UMOV UR4, 0xffffffff ;  /* 0xffffffff00047882 */ /* 0x000fc60000000000 */
[----:B------:R-:W-:Y:S05]  /*14b0*/  BRA.DIV UR4, `(.L_x_1767) ;  /* 0x0000001204807947 */ /* 0x000fea000b800000 */
[----:B---3--:R3:W5:Y:S04]  /*14c0*/  SHFL.DOWN PT, R0, R76, 0x4, 0x1f ;  /* 0x08801f004c007f89 */ /* 0x00876800000e0000 */
[----:B----4-:R3:W4:Y:S04]  /*14d0*/  SHFL.DOWN PT, R74, R75, 0x4, 0x1f ;  /* 0x08801f004b4a7f89 */ /* 0x01072800000e0000 */
[----:B------:R3:W0:Y:S02]  /*14e0*/  SHFL.DOWN PT, R14, R73, 0x4, 0x1f ;  /* 0x08801f00490e7f89 */ /* 0x00062400000e0000 */
.L_x_1791:
[----:B0-----:R-:W-:-:S13]  /*14f0*/  FSETP.NEU.AND P0, PT, R14, RZ, PT ;  /* 0x000000ff0e00720b */ /* 0x001fda0003f0d000 */
[----:B------:R-:W-:Y:S05]  /*1500*/  @!P0 BRA `(.L_x_1768) ;  /* 0x0000000000388947 */ /* 0x000fea0003800000 */
[----:B------:R-:W-:Y:S01]  /*1510*/  FADD R11, R73, R14 ;  /* 0x0000000e490b7221 */ /* 0x000fe20000000000 */
[----:B-----5:R-:W-:-:S03]  /*1520*/  FADD R0, -R76, R0 ;  /* 0x000000004c007221 */ /* 0x020fc60000000100 */
[C---:B------:R-:W-:Y:S01]  /*1530*/  FMUL R12, R11.reuse, 16777216 ;  /* 0x4b8000000b0c7820 */ /* 0x040fe20000400000 */
[----:B------:R-:W-:-:S04]  /*1540*/  FSETP.GEU.AND P0, PT, |R11|, 1.175494350822287508e-38, PT ;  /* 0x008000000b00780b */ /* 0x000fc80003f0e200 */
[----:B------:R-:W-:-:S04]  /*1550*/  FSEL R12, R12, R11, !P0 ;  /* 0x0000000b0c0c7208 */ /* 0x000fc80004000000 */
[----:B------:R-:W0:Y:S05]  /*1560*/  MUFU.RCP R13, R12 ;  /* 0x0000000c000d7308 */ /* 0x000e2a0000001000 */
[----:B------:R-:W-:-:S04]  /*1570*/  @!P0 FMUL R14, R14, 16777216 ;  /* 0x4b8000000e0e8820 */ /* 0x000fc80000400000 */
[----:B0-----:R-:W-:-:S04]  /*1580*/  FMUL R13, R13, R14 ;  /* 0x0000000e0d0d7220 */ /* 0x001fc80000400000 */
[-C--:B-123--:R-:W-:Y:S01]  /*1590*/  FFMA R76, R13, R0.reuse, R76 ;  /* 0x000000000d4c7223 */ /* 0x08efe2000000004c */
[----:B------:R-:W-:-:S04]  /*15a0*/  FMUL R0, R0, R0 ;  /* 0x0000000000007220 */ /* 0x000fc80000400000 */
[----:B------:R-:W-:Y:S01]  /*15b0*/  FMUL R15, R73, R0 ;  /* 0x00000000490f7220 */ /* 0x000fe20000400000 */
[----:B------:R-:W-:-:S03]  /*15c0*/  MOV R73, R11 ;  /* 0x0000000b00497202 */ /* 0x000fc60000000f00 */
[----:B----4-:R-:W-:-:S04]  /*15d0*/  FFMA R74, R13, R15, R74 ;  /* 0x0000000f0d4a7223 */ /* 0x010fc8000000004a */
[----:B------:R-:W-:-:S07]  /*15e0*/  FADD R75, R75, R74 ;  /* 0x0000004a4b4b7221 */ /* 0x000fce0000000000 */
.L_x_1768:
[----:B------:R-:W-:-:S03]  /*15f0*/  UMOV UR4, 0xffffffff ;  /* 0xffffffff00047882 */ /* 0x000fc60000000000 */
[----:B------:R-:W-:Y:S05]  /*1600*/  BRA.DIV UR4, `(.L_x_1769) ;  /* 0x0000001204887947 */ /* 0x000fea000b800000 */
[----:B-----5:R0:W5:Y:S04]  /*1610*/  SHFL.DOWN PT, R0, R76, 0x2, 0x1f ;  /* 0x08401f004c007f89 */ /* 0x02016800000e0000 */
[----:B----4-:R0:W4:Y:S04]  /*1620*/  SHFL.DOWN PT, R74, R75, 0x2, 0x1f ;  /* 0x08401f004b4a7f89 */ /* 0x01012800000e0000 */
[----:B------:R0:W0:Y:S02]  /*1630*/  SHFL.DOWN PT, R14, R73, 0x2, 0x1f ;  /* 0x08401f00490e7f89 */ /* 0x00002400000e0000 */
.L_x_1796:
        /* <DEDUP_REMOVED lines=16> */
.L_x_1770:
[----:B------:R-:W-:-:S03]  /*1740*/  UMOV UR4, 0xffffffff ;  /* 0xffffffff00047882 */ /* 0x000fc60000000000 */
[----:B------:R-:W-:Y:S05]  /*1750*/  BRA.DIV UR4, `(.L_x_1771) ;  /* 0x0000001204907947 */ /* 0x000fea000b800000 */
[----:B-----5:R0:W5:Y:S04]  /*1760*/  SHFL.DOWN PT, R0, R76, 0x1, 0x1f ;  /* 0x08201f004c007f89 */ /* 0x02016800000e0000 */
[----:B----4-:R0:W4:Y:S04]  /*1770*/  SHFL.DOWN PT, R74, R75, 0x1, 0x1f ;  /* 0x08201f004b4a7f89 */ /* 0x01012800000e0000 */
[----:B------:R0:W0:Y:S02]  /*1780*/  SHFL.DOWN PT, R14, R73, 0x1, 0x1f ;  /* 0x08201f00490e7f89 */ /* 0x00002400000e0000 */
.L_x_1801:
        /* <DEDUP_REMOVED lines=16> */
.L_x_1772:
[----:B------:R-:W-:-:S03]  /*1890*/  UMOV UR4, 0xffffffff ;  /* 0xffffffff00047882 */ /* 0x000fc60000000000 */
[----:B------:R-:W-:Y:S05]  /*18a0*/  BRA.DIV UR4, `(.L_x_1773) ;  /* 0x0000001204987947 */ /* 0x000fea000b800000 */
[----:B-----5:R0:W5:Y:S04]  /*18b0*/  SHFL.IDX PT, R0, R76, RZ, 0x1f ;  /* 0x00001fff4c007589 */ /* 0x02016800000e0000 */
[----:B-123--:R-:W1:Y:S04]  /*18c0*/  SHFL.IDX PT, R75, R75, RZ, 0x1f ;  /* 0x00001fff4b4b7589 */ /* 0x00ee6800000e0000 */
[----:B------:R0:W2:Y:S02]  /*18d0*/  SHFL.IDX PT, R14, R73, RZ, 0x1f ;  /* 0x00001fff490e7589 */ /* 0x0000a400000e0000 */
.L_x_1806:
[----:B--2---:R-:W-:Y:S01]  /*18e0*/  FSETP.GEU.AND P0, PT, |R14|, 1.175494350822287508e-38, PT ;  /* 0x008000000e00780b */ /* 0x004fe20003f0e200 */
[----:B------:R-:W2:-:S12]  /*18f0*/  LDCU.64 UR4, c[0x0][0x3c8] ;  /* 0x00007900ff0477ac */ /* 0x000e980008000a00 */
[----:B------:R-:W-:Y:S01]  /*1900*/  @!P0 FMUL R14, R14, 16777216 ;  /* 0x4b8000000e0e8820 */ /* 0x000fe20000400000 */
[----:B-1----:R-:W-:-:S05]  /*1910*/  @!P0 FMUL R75, R75, 16777216 ;  /* 0x4b8000004b4b8820 */ /* 0x002fca0000400000 */
[----:B------:R-:W1:Y:S08]  /*1920*/  MUFU.RCP R14, R14 ;  /* 0x0000000e000e7308 */ /* 0x000e700000001000 */
[----:B--2---:R-:W2:Y:S01]  /*1930*/  F2F.F32.F64 R11, UR4 ;  /* 0x00000004000b7d10 */ /* 0x004ea20008301000 */
[----:B-1----:R-:W-:-:S05]  /*1940*/  FMUL R75, R14, R75 ;  /* 0x0000004b0e4b7220 */ /* 0x002fca0000400000 */
[----:B------:R-:W-:-:S05]  /*1950*/  FMNMX R75, RZ, R75, !PT ;  /* 0x0000004bff4b7209 */ /* 0x000fca0007800000 */
[----:B--2---:R-:W-:-:S05]  /*1960*/  FADD R11, R11, R75 ;  /* 0x0000004b0b0b7221 */ /* 0x004fca0000000000 */
[----:B------:R-:W-:-:S13]  /*1970*/  FSETP.GEU.AND P1, PT, |R11|, 1.175494350822287508e-38, PT ;  /* 0x008000000b00780b */ /* 0x000fda0003f2e200 */
[----:B------:R-:W-:-:S05]  /*1980*/  @!P1 FMUL R11, R11, 16777216 ;  /* 0x4b8000000b0b9820 */ /* 0x000fca0000400000 */
[----:B------:R-:W-:-:S04]  /*1990*/  IADD3 R12, PT, PT, R11, -0x800000, RZ ;  /* 0xff8000000b0c7810 */ /* 0x000fc80007ffe0ff */
[----:B------:R-:W-:-:S13]  /*19a0*/  ISETP.GT.U32.AND P0, PT, R12, 0x7effffff, PT ;  /* 0x7effffff0c00780c */ /* 0x000fda0003f04070 */
[----:B------:R-:W-:Y:S05]  /*19b0*/  @P0 BRA `(.L_x_1774) ;  /* 0x0000000000400947 */ /* 0x000fea0003800000 */
[----:B------:R-:W-:-:S04]  /*19c0*/  LOP3.LUT R12, R11, 0xffffff, RZ, 0xc0, !PT ;  /* 0x00ffffff0b0c7812 */ /* 0x000fc800078ec0ff */
[----:B------:R-:W-:-:S04]  /*19d0*/  LOP3.LUT R14, R12, 0x3f000000, RZ, 0xfc, !PT ;  /* 0x3f0000000c0e7812 */ /* 0x000fc800078efcff */
[----:B------:R-:W1:Y:S01]  /*19e0*/  MUFU.RSQ R12, R14 ;  /* 0x0000000e000c7308 */ /* 0x000e620000001400 */
[----:B------:R-:W-:-:S04]  /*19f0*/  IADD3 R11, PT, PT, -R11, R14, RZ ;  /* 0x0000000e0b0b7210 */ /* 0x000fc80007ffe1ff */
[----:B------:R-:W-:Y:S01]  /*1a00*/  @!P1 IADD3 R11, PT, PT, R11, 0xc000000, RZ ;  /* 0x0c0000000b0b9810 */ /* 0x000fe20007ffe0ff */
[----:B-1----:R-:W-:-:S04]  /*1a10*/  FMUL R13, R12, R12 ;  /* 0x0000000c0c0d7220 */ /* 0x002fc80000400000 */
[----:B------:R-:W-:Y:S01]  /*1a20*/  FFMA R15, R12, R12, -R13 ;  /* 0x0000000c0c0f7223 */ /* 0x000fe2000000080d */
[----:B----4-:R-:W-:-:S04]  /*1a30*/  FFMA R74, -R14, R13, 1 ;  /* 0x3f8000000e4a7423 */ /* 0x010fc8000000010d */
[----:B------:R-:W-:Y:S01]  /*1a40*/  FFMA R15, -R14, R15, R74 ;  /* 0x0000000f0e0f7223 */ /* 0x000fe2000000014a */
[----:B------:R-:W-:-:S05]  /*1a50*/  HFMA2 R74, -RZ, RZ, 1.6875, 0 ;  /* 0x3ec00000ff4a7431 */ /* 0x000fca00000001ff */
[----:B------:R-:W-:Y:S01]  /*1a60*/  FFMA R13, R15, R74, 0.5 ;  /* 0x3f0000000f0d7423 */ /* 0x000fe2000000004a */
[----:B------:R-:W-:-:S04]  /*1a70*/  FMUL R15, R12, R15 ;  /* 0x0000000f0c0f7220 */ /* 0x000fc80000400000 */
[----:B------:R-:W-:-:S05]  /*1a80*/  FFMA R12, R13, R15, R12 ;  /* 0x0000000f0d0c7223 */ /* 0x000fca000000000c */
[----:B------:R-:W-:-:S04]  /*1a90*/  LEA.HI.SX32 R12, R11, R12, 0x1f ;  /* 0x0000000c0b0c7211 */ /* 0x000fc800078ffaff */
[----:B------:R-:W-:Y:S01]  /*1aa0*/  R2UR UR4, R12 ;  /* 0x000000000c0472ca */ /* 0x000fe200000e0000 */
[----:B------:R-:W-:-:S14]  /*1ab0*/  BRA `(.L_x_1775) ;  /* 0x0000000000087947 */ /* 0x000fdc0003800000 */
.L_x_1774:
[----:B------:R-:W1:Y:S02]  /*1ac0*/  MUFU.RSQ R11, R11 ;  /* 0x0000000b000b7308 */ /* 0x000e640000001400 */
[----:B-1----:R-:W-:-:S15]  /*1ad0*/  R2UR UR4, R11 ;  /* 0x000000000b0472ca */ /* 0x002fde00000e0000 */
.L_x_1775:
[----:B------:R-:W1:Y:S01]  /*1ae0*/  S2R R11, SR_TID.X ;  /* 0x00000000000b7919 */ /* 0x000e620000002100 */
[----:B------:R-:W2:Y:S01]  /*1af0*/  LDC.64 R14, c[0x0][0x358] ;  /* 0x0000d600ff0e7b82 */ /* 0x000ea20000000a00 */
[C---:B-----5:R-:W-:Y:S01]  /*1b00*/  FADD R57, -R0.reuse, R57 ;  /* 0x0000003900397221 */ /* 0x060fe20000000100 */
[C---:B------:R-:W-:Y:S01]  /*1b10*/  FADD R56, -R0.reuse, R56 ;  /* 0x0000003800387221 */ /* 0x040fe20000000100 */
[C---:B------:R-:W-:Y:S01]  /*1b20*/  FADD R55, -R0.reuse, R55 ;  /* 0x0000003700377221 */ /* 0x040fe20000000100 */
[C---:B------:R-:W-:Y:S01]  /*1b30*/  FADD R54, -R0.reuse, R54 ;  /* 0x0000003600367221 */ /* 0x040fe20000000100 */
[C---:B------:R-:W-:Y:S01]  /*1b40*/  FADD R53, -R0.reuse, R53 ;  /* 0x0000003500357221 */ /* 0x040fe20000000100 */
[C---:B------:R-:W-:Y:S01]  /*1b50*/  FADD R52, -R0.reuse, R52 ;  /* 0x0000003400347221 */ /* 0x040fe20000000100 */
[C---:B------:R-:W-:Y:S01]  /*1b60*/  FADD R51, -R0.reuse, R51 ;  /* 0x0000003300337221 */ /* 0x040fe20000000100 */
[----:B------:R-:W3:Y:S01]  /*1b70*/  LDC.64 R12, c[0x0][0x3d0] ;  /* 0x0000f400ff0c7b82 */ /* 0x000ee20000000a00 */
        /* <DEDUP_REMOVED lines=22> */
[----:B-1----:R-:W-:Y:S01]  /*1ce0*/  ISETP.NE.AND P0, PT, R11, RZ, PT ;  /* 0x000000ff0b00720c */ /* 0x002fe20003f05270 */
[C---:B------:R-:W-:Y:S01]  /*1cf0*/  FADD R28, -R0.reuse, R28 ;  /* 0x0000001c001c7221 */ /* 0x040fe20000000100 */
[----:B------:R-:W-:Y:S01]  /*1d00*/  MOV R11, UR4 ;  /* 0x00000004000b7c02 */ /* 0x000fe20008000f00 */
        /* <DEDUP_REMOVED lines=10> */
[----:B--2---:R-:W-:Y:S01]  /*1db0*/  @!P0 R2UR UR6, R14 ;  /* 0x000000000e0682ca */ /* 0x004fe200000e0000 */
[----:B---3--:R-:W-:Y:S01]  /*1dc0*/  @!P0 IMAD.WIDE R12, R60, 0x4, R12 ;  /* 0x000000043c0c8825 */ /* 0x008fe200078e020c */
[----:B------:R-:W-:-:S03]  /*1dd0*/  @!P0 R2UR UR7, R15 ;  /* 0x000000000f0782ca */ /* 0x000fc600000e0000 */
        /* <DEDUP_REMOVED lines=12> */
[----:B------:R1:W-:Y:S01]  /*1ea0*/  @!P0 STG.E desc[UR6][R12.64], R0 ;  /* 0x000000000c008986 */ /* 0x0003e2000c101906 */
        /* <DEDUP_REMOVED lines=11> */
[----:B-1----:R-:W1:Y:S01]  /*1f60*/  LDC.64 R12, c[0x0][0x3d8] ;  /* 0x0000f600ff0c7b82 */ /* 0x002e620000000a00 */
[----:B------:R-:W-:Y:S01]  /*1f70*/  FADD R67, -R0, R67 ;  /* 0x0000004300437221 */ /* 0x000fe20000000100 */
[----:B------:R-:W-:Y:S01]  /*1f80*/  FMUL R57, R57, UR4 ;  /* 0x0000000439397c20 */ /* 0x000fe20008400000 */
        /* <DEDUP_REMOVED lines=21> */
[----:B-1----:R-:W-:Y:S01]  /*20e0*/  @!P0 IMAD.WIDE R12, R60, 0x4, R12 ;  /* 0x000000043c0c8825 */ /* 0x002fe200078e020c */
[----:B------:R-:W-:-:S03]  /*20f0*/  IADD3 R60, PT, PT, R72, R60, RZ ;  /* 0x0000003c483c7210 */ /* 0x000fc60007ffe0ff */
[----:B------:R-:W-:Y:S01]  /*2100*/  FMUL R35, R35, UR4 ;  /* 0x0000000423237c20 */ /* 0x000fe20008400000 */
[----:B------:R-:W-:Y:S01]  /*2110*/  FMUL R34, R34, UR4 ;  /* 0x0000000422227c20 */ /* 0x000fe20008400000 */
[----:B------:R-:W-:Y:S01]  /*2120*/  FMUL R33, R33, UR4 ;  /* 0x0000000421217c20 */ /* 0x000fe20008400000 */
[----:B------:R2:W-:Y:S01]  /*2130*/  @!P0 STG.E desc[UR6][R12.64], R11 ;  /* 0x0000000b0c008986 */ /* 0x0005e2000c101906 */
[----:B------:R-:W-:Y:S01]  /*2140*/  ISETP.GE.AND P0, PT, R60, UR36, PT ;  /* 0x000000243c007c0c */ /* 0x000fe2000bf06270 */
        /* <DEDUP_REMOVED lines=39> */
[----:B--2---:R-:W-:Y:S06]  /*23c0*/  @!P0 BRA `(.L_x_1776) ;  /* 0xffffffdc008c8947 */ /* 0x004fec000383ffff */
[----:B------:R-:W-:Y:S05]  /*23d0*/  EXIT ;  /* 0x000000000000794d */ /* 0x000fea0003800000 */
.L_x_1763:
[----:B------:R-:W-:Y:S01]  /*23e0*/  BSSY B0, `(.L_x_1777) ;  /* 0x0000008000007945 */ /* 0x000fe20003800000 */
[----:B------:R-:W-:Y:S02]  /*23f0*/  MOV R13, R76 ;  /* 0x0000004c000d7202 */ /* 0x000fe40000000f00 */
[----:B------:R-:W-:Y:S02]  /*2400*/  MOV R12, 0x10 ;  /* 0x00000010000c7802 */ /* 0x000fe40000000f00 */
[----:B------:R-:W-:Y:S02]  /*2410*/  MOV R11, 0x1f ;  /* 0x0000001f000b7802 */ /* 0x000fe40000000f00 */
[----:B------:R-:W-:-:S07]  /*2420*/  MOV R15, 0xffffffff ;  /* 0xffffffff000f7802 */ /* 0x000fce0000000f00 */
[----:B0-----:R-:W-:Y:S05]  /*2430*/  WARPSYNC.COLLECTIVE R15, `(.L_x_1778) ;  /* 0x000000000f087348 */ /* 0x001fea0003c00000 */
[----:B------:R1:W2:Y:S02]  /*2440*/  SHFL.DOWN P6, R14, R13, R12, R11 ;  /* 0x0800000c0d0e7389 */ /* 0x0002a400000c000b */
[----:B012---:R-:W-:Y:S05]  /*2450*/  ENDCOLLECTIVE ;  /* 0x000000000000791b */ /* 0x007fea0003800000 */
.L_x_1778:
[----:B------:R-:W-:Y:S05]  /*2460*/  BSYNC B0 ;  /* 0x0000000000007941 */ /* 0x000fea0003800000 */
.L_x_1777:
        /* <DEDUP_REMOVED lines=8> */
.L_x_1779:
[----:B------:R-:W-:Y:S02]  /*24f0*/  MOV R13, R77 ;  /* 0x0000004d000d7202 */ /* 0x000fe40000000f00 */
[----:B------:R-:W-:-:S07]  /*2500*/  MOV R74, R14 ;  /* 0x0000000e004a7202 */ /* 0x000fce0000000f00 */
[----:B------:R-:W-:Y:S05]  /*2510*/  WARPSYNC.COLLECTIVE R15, `(.L_x_1780) ;  /* 0x000000000f087348 */ /* 0x000fea0003c00000 */
[----:B------:R0:W1:Y:S02]  /*2520*/  SHFL.DOWN P6, R14, R13, R12, R11 ;  /* 0x0800000c0d0e7389 */ /* 0x00006400000c000b */
[----:B01----:R-:W-:Y:S05]  /*2530*/  ENDCOLLECTIVE ;  /* 0x000000000000791b */ /* 0x003fea0003800000 */
.L_x_1780:
[----:B------:R-:W-:Y:S05]  /*2540*/  BRA `(.L_x_1781) ;  /* 0xffffffec00447947 */ /* 0x000fea000383ffff */
.L_x_1765:
[----:B------:R-:W-:Y:S01]  /*2550*/  HFMA2 R12, -RZ, RZ, 0, 4.76837158203125e-07 ;  /* 0x00000008ff0c7431 */ /* 0x000fe200000001ff */
[----:B------:R-:W-:Y:S01]  /*2560*/  BSSY B0, `(.L_x_1782) ;  /* 0x0000007000007945 */ /* 0x000fe20003800000 */
[----:B------:R-:W-:Y:S02]  /*2570*/  MOV R13, R76 ;  /* 0x0000004c000d7202 */ /* 0x000fe40000000f00 */
[----:B------:R-:W-:Y:S02]  /*2580*/  MOV R11, 0x1f ;  /* 0x0000001f000b7802 */ /* 0x000fe40000000f00 */
[----:B------:R-:W-:-:S07]  /*2590*/  MOV R15, 0xffffffff ;  /* 0xffffffff000f7802 */ /* 0x000fce0000000f00 */
[----:B01-34-:R-:W-:Y:S05]  /*25a0*/  WARPSYNC.COLLECTIVE R15, `(.L_x_1783) ;  /* 0x000000000f087348 */ /* 0x01bfea0003c00000 */
[----:B------:R2:W5:Y:S02]  /*25b0*/  SHFL.DOWN P6, R14, R13, R12, R11 ;  /* 0x0800000c0d0e7389 */ /* 0x00056400000c000b */
[----:B012345:R-:W-:Y:S05]  /*25c0*/  ENDCOLLECTIVE ;  /* 0x000000000000791b */ /* 0x03ffea0003800000 */
.L_x_1783:
[----:B------:R-:W-:Y:S05]  /*25d0*/  BSYNC B0 ;  /* 0x0000000000007941 */ /* 0x000fea0003800000 */
.L_x_1782:
        /* <DEDUP_REMOVED lines=8> */
.L_x_1784:
[----:B------:R-:W-:Y:S02]  /*2660*/  MOV R13, R73 ;  /* 0x00000049000d7202 */ /* 0x000fe40000000f00 */
[----:B------:R-:W-:-:S07]  /*2670*/  MOV R74, R14 ;  /* 0x0000000e004a7202 */ /* 0x000fce0000000f00 */
[----:B------:R-:W-:Y:S05]  /*2680*/  WARPSYNC.COLLECTIVE R15, `(.L_x_1785) ;  /* 0x000000000f087348 */ /* 0x000fea0003c00000 */
[----:B------:R0:W1:Y:S02]  /*2690*/  SHFL.DOWN P6, R14, R13, R12, R11 ;  /* 0x0800000c0d0e7389 */ /* 0x00006400000c000b */
[----:B01----:R-:W-:Y:S05]  /*26a0*/  ENDCOLLECTIVE ;  /* 0x000000000000791b */ /* 0x003fea0003800000 */
.L_x_1785:
[----:B------:R-:W-:Y:S05]  /*26b0*/  BRA `(.L_x_1786) ;  /* 0xffffffec00387947 */ /* 0x000fea000383ffff */
.L_x_1767:
        /* <DEDUP_REMOVED lines=8> */
.L_x_1788:
[----:B------:R-:W-:Y:S05]  /*2740*/  BSYNC B0 ;  /* 0x0000000000007941 */ /* 0x000fea0003800000 */
.L_x_1787:
        /* <DEDUP_REMOVED lines=8> */
.L_x_1789:
[----:B------:R-:W-:Y:S02]  /*27d0*/  MOV R13, R73 ;  /* 0x00000049000d7202 */ /* 0x000fe40000000f00 */
[----:B------:R-:W-:-:S07]  /*27e0*/  MOV R74, R14 ;  /* 0x0000000e004a7202 */ /* 0x000fce0000000f00 */
[----:B------:R-:W-:Y:S05]  /*27f0*/  WARPSYNC.COLLECTIVE R15, `(.L_x_1790) ;  /* 0x000000000f087348 */ /* 0x000fea0003c00000 */
[----:B------:R0:W1:Y:S02]  /*2800*/  SHFL.DOWN P6, R14, R13, R12, R11 ;  /* 0x0800000c0d0e7389 */ /* 0x00006400000c000b */
[----:B01----:R-:W-:Y:S05]  /*2810*/  ENDCOLLECTIVE ;  /* 0x000000000000791b */ /* 0x003fea0003800000 */
.L_x_1790:
[----:B------:R-:W-:Y:S05]  /*2820*/  BRA `(.L_x_1791) ;  /* 0xffffffec00307947 */ /* 0x000fea000383ffff */
.L_x_1769:
        /* <DEDUP_REMOVED lines=8> */
.L_x_1793:
[----:B------:R-:W-:Y:S05]  /*28b0*/  BSYNC B0 ;  /* 0x0000000000007941 */ /* 0x000fea0003800000 */
.L_x_1792:
        /* <DEDUP_REMOVED lines=8> */
.L_x_1794:
[----:B------:R-:W-:Y:S02]  /*2940*/  MOV R13, R73 ;  /* 0x00000049000d7202 */ /* 0x000fe40000000f00 */
[----:B------:R-:W-:-:S07]  /*2950*/  MOV R74, R14 ;  /* 0x0000000e004a7202 */ /* 0x000fce0000000f00 */
[----:B------:R-:W-:Y:S05]  /*2960*/  WARPSYNC.COLLECTIVE R15, `(.L_x_1795) ;  /* 0x000000000f087348 */ /* 0x000fea0003c00000 */
[----:B------:R0:W1:Y:S02]  /*2970*/  SHFL.DOWN P6, R14, R13, R12, R11 ;  /* 0x0800000c0d0e7389 */ /* 0x00006400000c000b */
[----:B01----:R-:W-:Y:S05]  /*2980*/  ENDCOLLECTIVE ;  /* 0x000000000000791b */ /* 0x003fea0003800000 */
.L_x_1795:
[----:B------:R-:W-:Y:S05]  /*2990*/  BRA `(.L_x_1796) ;  /* 0xffffffec00287947 */ /* 0x000fea000383ffff */
.L_x_1771:
        /* <DEDUP_REMOVED lines=8> */
.L_x_1798:
[----:B------:R-:W-:Y:S05]  /*2a20*/  BSYNC B0 ;  /* 0x0000000000007941 */ /* 0x000fea0003800000 */
.L_x_1797:
        /* <DEDUP_REMOVED lines=8> */
.L_x_1799:
[----:B------:R-:W-:Y:S02]  /*2ab0*/  MOV R13, R73 ;  /* 0x00000049000d7202 */ /* 0x000fe40000000f00 */
[----:B------:R-:W-:-:S07]  /*2ac0*/  MOV R74, R14 ;  /* 0x0000000e004a7202 */ /* 0x000fce0000000f00 */
[----:B------:R-:W-:Y:S05]  /*2ad0*/  WARPSYNC.COLLECTIVE R15, `(.L_x_1800) ;  /* 0x000000000f087348 */ /* 0x000fea0003c00000 */
[----:B------:R0:W1:Y:S02]  /*2ae0*/  SHFL.DOWN P6, R14, R13, R12, R11 ;  /* 0x0800000c0d0e7389 */ /* 0x00006400000c000b */
[----:B01----:R-:W-:Y:S05]  /*2af0*/  ENDCOLLECTIVE ;  /* 0x000000000000791b */ /* 0x003fea0003800000 */
.L_x_1800:
[----:B------:R-:W-:Y:S05]  /*2b00*/  BRA `(.L_x_1801) ;  /* 0xffffffec00207947 */ /* 0x000fea000383ffff */
.L_x_1773:
        /* <DEDUP_REMOVED lines=8> */
.L_x_1803:
[----:B------:R-:W-:Y:S05]  /*2b90*/  BSYNC B0 ;  /* 0x0000000000007941 */ /* 0x000fea0003800000 */
.L_x_1802:
        /* <DEDUP_REMOVED lines=8> */
.L_x_1804:
[----:B------:R-:W-:Y:S02]  /*2c20*/  MOV R13, R73 ;  /* 0x00000049000d7202 */ /* 0x000fe40000000f00 */
[----:B------:R-:W-:-:S07]  /*2c30*/  MOV R75, R14 ;  /* 0x0000000e004b7202 */ /* 0x000fce0000000f00 */
[----:B------:R-:W-:Y:S05]  /*2c40*/  WARPSYNC.COLLECTIVE R15, `(.L_x_1805) ;  /* 0x000000000f087348 */ /* 0x000fea0003c00000 */
[----:B------:R0:W1:Y:S02]  /*2c50*/  SHFL.IDX P6, R14, R13, R12, R11 ;  /* 0x0000000c0d0e7389 */ /* 0x00006400000c000b */
[----:B01----:R-:W-:Y:S05]  /*2c60*/  ENDCOLLECTIVE ;  /* 0x000000000000791b */ /* 0x003fea0003800000 */
.L_x_1805:
[----:B------:R-:W-:Y:S05]  /*2c70*/  BRA `(.L_x_1806) ;  /* 0xffffffec00187947 */ /* 0x000fea000383ffff */
.L_x_1807:
        /* <DEDUP_REMOVED lines=16> */
.L_x_7495:


//--------------------- .text._Z17LayerNormWarpImplI19BiasAddResidualLoadI6__halffE11AffineStoreIfS1_EfLi1ELi32ELi28ELi32ELi1ELb1EEvT_T0_iidPT1_S8_ --------------------------
	.section	.text._Z17LayerNormWarpImplI19BiasAddResidualLoadI6__halffE11AffineStoreIfS1_EfLi1ELi32ELi28ELi32ELi1ELb1EEvT_T0_iidPT1_S8_,"ax",@progbits
	.align	128
        .global         _Z17LayerNormWarpImplI19BiasAddResidualLoadI6__halffE11AffineStoreIfS1_EfLi1ELi32ELi28ELi32ELi1ELb1EEvT_T0_iidPT1_S8_
        .type           _Z17LayerNormWarpImplI19BiasAddResidualLoadI6__halffE11AffineStoreIfS1_EfLi1ELi32ELi28ELi32ELi1ELb1EEvT_T0_iidPT1_S8_,@function
        .size           _Z17LayerNormWarpImplI19BiasAddResidualLoadI6__halffE11AffineStoreIfS1_EfLi1ELi32ELi28ELi32ELi1ELb1EEvT_T0_iidPT1_S8_,(.L_x_7496 - _Z17LayerNormWarpImplI19BiasAddResidualLoadI6__halffE11AffineStoreIfS1_EfLi1ELi32ELi28ELi32ELi1ELb1EEvT_T0_iidPT1_S8_)
        .other          _Z17LayerNormWarpImplI19BiasAddResidualLoadI6__halffE11AffineStoreIfS1_EfLi1ELi32ELi28ELi32ELi1ELb1EEvT_T0_iidPT1_S8_,@"STO_CUDA_ENTRY STV_DEFAULT"
_Z17LayerNormWarpImplI19BiasAddResidualLoadI6__halffE11AffineStoreIfS1_EfLi1ELi32ELi28ELi32ELi1ELb1EEvT_T0_iidPT1_S8_:
.text._Z17LayerNormWarpImplI19BiasAddResidualLoadI6__halffE11AffineStoreIfS1_EfLi1ELi32ELi28ELi32ELi1ELb1EEvT_T0_iidPT1_S8_:
        /* <DEDUP_REMOVED lines=21> */
.L_x_1808:
        /* <DEDUP_REMOVED lines=14> */
[----:B-1----:R-:W-:-:S04]  /*0230*/  IADD3 R0, PT, PT, R10, 0x380, RZ ;  /* 0x000003800a007810 */ /* 0x002fc80007ffe0ff */
[----:B--2-4-:R-:W-:-:S13]  /*0240*/  ISETP.GE.AND P0, PT, R0, UR5, PT ;  /* 0x0000000500007c0c */ /* 0x014fda000bf06270 */
.L_x_1833:
        /* <DEDUP_REMOVED lines=15> */
[----:B0-----:R-:W-:Y:S01]  /*0340*/  FFMA R45, R24, 0.20000000298023223877, R23 ;  /* 0x3e4ccccd182d7823 */ /* 0x001fe20000000017 */
        /* <DEDUP_REMOVED lines=71> */
[----:B------:R-:W-:Y:S02]  /*07c0*/  MOV R45, 0x41e00000 ;  /* 0x41e00000002d7802 */ /* 0x000fe40000000f00 */
[----:B------:R-:W-:Y:S01]  /*07d0*/  FFMA R21, R15, 0.043478261679410934448, R13 ;  /* 0x3d3216430f157823 */ /* 0x000fe2000000000d */
[----:B------:R-:W-:Y:S01]  /*07e0*/  FADD R13, -R13, R28 ;  /* 0x0000001c0d0d7221 */ /* 0x000fe20000000100 */
[----:B------:R-:W-:Y:S02]  /*07f0*/  @!P0 MOV R45, 0x41e80000 ;  /* 0x41e80000002d8802 */ /* 0x000fe40000000f00 */
[----:B------:R-:W-:Y:S01]  /*0800*/  FADD R22, -R21, R26 ;  /* 0x0000001a15167221 */ /* 0x000fe20000000100 */
[----:B------:R-:W-:-:S03]  /*0810*/  FFMA R0, R11, R13, R0 ;  /* 0x0000000d0b007223 */ /* 0x000fc60000000000 */
[----:B------:R-:W-:Y:S01]  /*0820*/  FFMA R23, R22, 0.041666667908430099487, R21 ;  /* 0x3d2aaaab16177823 */ /* 0x000fe20000000015 */
[----:B------:R-:W-:-:S03]  /*0830*/  FADD R21, -R21, R27 ;  /* 0x0000001b15157221 */ /* 0x000fc60000000100 */
[----:B------:R-:W-:Y:S01]  /*0840*/  FADD R24, -R23, R25 ;  /* 0x0000001917187221 */ /* 0x000fe20000000100 */
[----:B------:R-:W-:Y:S01]  /*0850*/  FFMA R21, R15, R21, R0 ;  /* 0x000000150f157223 */ /* 0x000fe20000000000 */
[----:B------:R-:W-:Y:S01]  /*0860*/  IADD3 R15, PT, PT, R10, 0x3c0, RZ ;  /* 0x000003c00a0f7810 */ /* 0x000fe20007ffe0ff */
[----:B------:R-:W1:Y:S01]  /*0870*/  LDC R0, c[0x0][0x3c4] ;  /* 0x0000f100ff007b82 */ /* 0x000e620000000800 */
        /* <DEDUP_REMOVED lines=8> */
[----:B------:R-:W-:Y:S02]  /*0900*/  IADD3 R21, PT, PT, R10, 0x3e0, RZ ;  /* 0x000003e00a157810 */ /* 0x000fe40007ffe0ff */
[----:B------:R-:W-:Y:S01]  /*0910*/  FFMA R47, R22, 0.037037037312984466553, R13 ;  /* 0x3d17b426162f7823 */ /* 0x000fe2000000000d */
[----:B------:R-:W-:-:S03]  /*0920*/  FADD R13, -R13, R18 ;  /* 0x000000120d0d7221 */ /* 0x000fc60000000100 */
[C-C-:B------:R-:W-:Y:S01]  /*0930*/  FADD R24, -R47.reuse, R20.reuse ;  /* 0x000000142f187221 */ /* 0x140fe20000000100 */
[----:B------:R-:W-:Y:S01]  /*0940*/  FFMA R11, R46, R13, R11 ;  /* 0x0000000d2e0b7223 */ /* 0x000fe2000000000b */
[----:B------:R-:W-:Y:S01]  /*0950*/  FADD R13, -R47, R19 ;  /* 0x000000132f0d7221 */ /* 0x000fe20000000100 */
[-C--:B-1----:R-:W-:Y:S01]  /*0960*/  ISETP.GE.AND P1, PT, R15, R0.reuse, PT ;  /* 0x000000000f00720c */ /* 0x082fe20003f26270 */
[----:B------:R-:W-:Y:S01]  /*0970*/  FFMA R47, R24, 0.035714287310838699341, R47 ;  /* 0x3d124925182f7823 */ /* 0x000fe2000000002f */
[----:B------:R-:W-:Y:S01]  /*0980*/  ISETP.GE.AND P2, PT, R21, R0, PT ;  /* 0x000000001500720c */ /* 0x000fe20003f46270 */
[----:B------:R-:W-:Y:S02]  /*0990*/  FFMA R11, R22, R13, R11 ;  /* 0x0000000d160b7223 */ /* 0x000fe4000000000b */
[C---:B------:R-:W-:Y:S01]  /*09a0*/  FADD R46, -R47.reuse, R20 ;  /* 0x000000142f2e7221 */ /* 0x040fe20000000100 */
[----:B------:R-:W-:-:S03]  /*09b0*/  @!P0 FADD R13, -R47, R12 ;  /* 0x0000000c2f0d8221 */ /* 0x000fc60000000100 */
[----:B------:R-:W-:Y:S01]  /*09c0*/  FFMA R46, R24, R46, R11 ;  /* 0x0000002e182e7223 */ /* 0x000fe2000000000b */
[----:B------:R-:W-:Y:S01]  /*09d0*/  IADD3 R11, PT, PT, R10, 0x3a0, RZ ;  /* 0x000003a00a0b7810 */ /* 0x000fe20007ffe0ff */
[----:B------:R-:W-:Y:S01]  /*09e0*/  @!P0 FFMA R47, R13, 0.034482758492231369019, R47 ;  /* 0x3d0d3dcb0d2f8823 */ /* 0x000fe2000000002f */
[----:B------:R-:W-:Y:S02]  /*09f0*/  HFMA2 R24, -RZ, RZ, 0, 0 ;  /* 0x00000000ff187431 */ /* 0x000fe400000001ff */
[----:B------:R-:W-:Y:S01]  /*0a00*/  ISETP.GE.AND P3, PT, R11, R0, PT ;  /* 0x000000000b00720c */ /* 0x000fe20003f66270 */
[----:B------:R-:W-:-:S04]  /*0a10*/  @!P0 FADD R0, -R47, R12 ;  /* 0x0000000c2f008221 */ /* 0x000fc80000000100 */
[----:B------:R-:W-:-:S08]  /*0a20*/  @!P0 FFMA R46, R13, R0, R46 ;  /* 0x000000000d2e8223 */ /* 0x000fd0000000002e */
        /* <DEDUP_REMOVED lines=13> */
.L_x_1810:
[----:B------:R-:W-:Y:S05]  /*0b00*/  BSYNC.RECONVERGENT B0 ;  /* 0x0000000000007941 */ /* 0x000fea0003800200 */
.L_x_1809:
        /* <DEDUP_REMOVED lines=16> */
.L_x_1812:
[----:B------:R-:W-:Y:S05]  /*0c10*/  BSYNC.RECONVERGENT B0 ;  /* 0x0000000000007941 */ /* 0x000fea0003800200 */
.L_x_1811:
        /* <DEDUP_REMOVED lines=15> */
.L_x_1814:
[----:B------:R-:W-:Y:S05]  /*0d10*/  BSYNC.RECONVERGENT B0 ;  /* 0x0000000000007941 */ /* 0x000fea0003800200 */
.L_x_1813:
[----:B------:R-:W-:Y:S01]  /*0d20*/  UMOV UR4, 0xffffffff ;  /* 0xffffffff00047882 */ /* 0x000fe20000000000 */
[----:B------:R-:W-:Y:S02]  /*0d30*/  @!P0 MOV R21, R12 ;  /* 0x0000000c00158202 */ /* 0x000fe40000000f00 */
[----:B------:R-:W-:Y:S05]  /*0d40*/  BRA.DIV UR4, `(.L_x_1815) ;  /* 0x0000000e04847947 */ /* 0x000fea000b800000 */
[----:B------:R1:W2:Y:S04]  /*0d50*/  SHFL.DOWN PT, R0, R47, 0x10, 0x1f ;  /* 0x0a001f002f007f89 */ /* 0x0002a800000e0000 */
[----:B------:R1:W4:Y:S04]  /*0d60*/  SHFL.DOWN PT, R48, R46, 0x10, 0x1f ;  /* 0x0a001f002e307f89 */ /* 0x00032800000e0000 */
[----:B------:R1:W5:Y:S02]  /*0d70*/  SHFL.DOWN PT, R14, R45, 0x10, 0x1f ;  /* 0x0a001f002d0e7f89 */ /* 0x00036400000e0000 */
.L_x_1838:
        /* <DEDUP_REMOVED lines=8> */
[-C--:B------:R-:W-:Y:S01]  /*0e00*/  FSEL R12, R12, R11.reuse, !P1 ;  /* 0x0000000b0c0c7208 */ /* 0x080fe20004800000 */
        /* <DEDUP_REMOVED lines=8> */
.L_x_1817:
[----:B------:R-:W-:Y:S05]  /*0e90*/  BSYNC.RECONVERGENT B0 ;  /* 0x0000000000007941 */ /* 0x000fea0003800200 */
.L_x_1816:
[----:B------:R-:W-:-:S03]  /*0ea0*/  UMOV UR4, 0xffffffff ;  /* 0xffffffff00047882 */ /* 0x000fc60000000000 */
[----:B------:R-:W-:Y:S05]  /*0eb0*/  BRA.DIV UR4, `(.L_x_1818) ;  /* 0x0000000e04847947 */ /* 0x000fea000b800000 */
[----:B--2---:R2:W5:Y:S04]  /*0ec0*/  SHFL.DOWN PT, R0, R47, 0x8, 0x1f ;  /* 0x09001f002f007f89 */ /* 0x00456800000e0000 */
[----:B----4-:R2:W4:Y:S04]  /*0ed0*/  SHFL.DOWN PT, R48, R46, 0x8, 0x1f ;  /* 0x09001f002e307f89 */ /* 0x01052800000e0000 */
[----:B------:R2:W0:Y:S02]  /*0ee0*/  SHFL.DOWN PT, R14, R45, 0x8, 0x1f ;  /* 0x09001f002d0e7f89 */ /* 0x00042400000e0000 */
.L_x_1843:
        /* <DEDUP_REMOVED lines=8> */
[-C--:B------:R-:W-:Y:S01]  /*0f70*/  FSEL R12, R12, R11.reuse, !P1 ;  /* 0x0000000b0c0c7208 */ /* 0x080fe20004800000 */
        /* <DEDUP_REMOVED lines=8> */
.L_x_1820:
[----:B------:R-:W-:Y:S05]  /*1000*/  BSYNC.RECONVERGENT B0 ;  /* 0x0000000000007941 */ /* 0x000fea0003800200 */
.L_x_1819:
[----:B------:R-:W-:-:S03]  /*1010*/  UMOV UR4, 0xffffffff ;  /* 0xffffffff00047882 */ /* 0x000fc60000000000 */
[----:B------:R-:W-:Y:S05]  /*1020*/  BRA.DIV UR4, `(.L_x_1821) ;  /* 0x0000000e04847947 */ /* 0x000fea000b800000 */
[----:B-----5:R0:W5:Y:S04]  /*1030*/  SHFL.DOWN PT, R0, R47, 0x4, 0x1f ;  /* 0x08801f002f007f89 */ /* 0x02016800000e0000 */
[----:B----4-:R0:W4:Y:S04]  /*1040*/  SHFL.DOWN PT, R48, R46, 0x4, 0x1f ;  /* 0x08801f002e307f89 */ /* 0x01012800000e0000 */
[----:B------:R0:W0:Y:S02]  /*1050*/  SHFL.DOWN PT, R14, R45, 0x4, 0x1f ;  /* 0x08801f002d0e7f89 */ /* 0x00002400000e0000 */
.L_x_1848:
        /* <DEDUP_REMOVED lines=17> */
.L_x_1823:
[----:B------:R-:W-:Y:S05]  /*1170*/  BSYNC.RECONVERGENT B0 ;  /* 0x0000000000007941 */ /* 0x000fea0003800200 */
.L_x_1822:
[----:B------:R-:W-:-:S03]  /*1180*/  UMOV UR4, 0xffffffff ;  /* 0xffffffff00047882 */ /* 0x000fc60000000000 */
[----:B------:R-:W-:Y:S05]  /*1190*/  BRA.DIV UR4, `(.L_x_1824) ;  /* 0x0000000e04847947 */ /* 0x000fea000b800000 */
[----:B-----5:R0:W5:Y:S04]  /*11a0*/  SHFL.DOWN PT, R0, R47, 0x2, 0x1f ;  /* 0x08401f002f007f89 */ /* 0x02016800000e0000 */
[----:B----4-:R0:W4:Y:S04]  /*11b0*/  SHFL.DOWN PT, R48, R46, 0x2, 0x1f ;  /* 0x08401f002e307f89 */ /* 0x01012800000e0000 */
[----:B------:R0:W0:Y:S02]  /*11c0*/  SHFL.DOWN PT, R14, R45, 0x2, 0x1f ;  /* 0x08401f002d0e7f89 */ /* 0x00002400000e0000 */
.L_x_1853:
        /* <DEDUP_REMOVED lines=17> */
.L_x_1826:
[----:B------:R-:W-:Y:S05]  /*12e0*/  BSYNC.RECONVERGENT B0 ;  /* 0x0000000000007941 */ /* 0x000fea0003800200 */
.L_x_1825:
[----:B------:R-:W-:-:S03]  /*12f0*/  UMOV UR4, 0xffffffff ;  /* 0xffffffff00047882 */ /* 0x000fc60000000000 */
[----:B------:R-:W-:Y:S05]  /*1300*/  BRA.DIV UR4, `(.L_x_1827) ;  /* 0x0000000e04847947 */ /* 0x000fea000b800000 */
[----:B-----5:R0:W5:Y:S04]  /*1310*/  SHFL.DOWN PT, R0, R47, 0x1, 0x1f ;  /* 0x08201f002f007f89 */ /* 0x02016800000e0000 */
[----:B----4-:R0:W4:Y:S04]  /*1320*/  SHFL.DOWN PT, R48, R46, 0x1, 0x1f ;  /* 0x08201f002e307f89 */ /* 0x01012800000e0000 */
[----:B------:R0:W0:Y:S02]  /*1330*/  SHFL.DOWN PT, R14, R45, 0x1, 0x1f ;  /* 0x08201f002d0e7f89 */ /* 0x00002400000e0000 */
.L_x_1858:
        /* <DEDUP_REMOVED lines=17> */
.L_x_1829:
[----:B------:R-:W-:Y:S05]  /*1450*/  BSYNC.RECONVERGENT B0 ;  /* 0x0000000000007941 */ /* 0x000fea0003800200 */
.L_x_1828:
[----:B------:R-:W-:-:S03]  /*1460*/  UMOV UR4, 0xffffffff ;  /* 0xffffffff00047882 */ /* 0x000fc60000000000 */
[----:B------:R-:W-:Y:S05]  /*1470*/  BRA.DIV UR4, `(.L_x_1830) ;  /* 0x0000000e04847947 */ /* 0x000fea000b800000 */
[----:B-----5:R0:W5:Y:S04]  /*1480*/  SHFL.IDX PT, R0, R47, RZ, 0x1f ;  /* 0x00001fff2f007589 */ /* 0x02016800000e0000 */
[----:B-12---:R-:W1:Y:S04]  /*1490*/  SHFL.IDX PT, R46, R46, RZ, 0x1f ;  /* 0x00001fff2e2e7589 */ /* 0x006e6800000e0000 */
[----:B------:R0:W2:Y:S02]  /*14a0*/  SHFL.IDX PT, R14, R45, RZ, 0x1f ;  /* 0x00001fff2d0e7589 */ /* 0x0000a400000e0000 */
.L_x_1863:
[----:B--2---:R-:W-:-:S13]  /*14b0*/  FSETP.GEU.AND P1, PT, |R14|, 1.175494350822287508e-38, PT ;  /* 0x008000000e00780b */ /* 0x004fda0003f2e200 */
        /* <DEDUP_REMOVED lines=26> */
.L_x_1831:
[----:B------:R-:W1:Y:S02]  /*1660*/  MUFU.RSQ R11, R11 ;  /* 0x0000000b000b7308 */ /* 0x000e640000001400 */
.L_x_1832:
[----:B------:R-:W2:Y:S01]  /*1670*/  LDC.64 R14, c[0x0][0x3d0] ;  /* 0x0000f400ff0e7b82 */ /* 0x000ea20000000a00 */
[----:B------:R-:W-:Y:S01]  /*1680*/  ISETP.NE.AND P1, PT, R10, RZ, PT ;  /* 0x000000ff0a00720c */ /* 0x000fe20003f25270 */
[C---:B-----5:R-:W-:Y:S01]  /*1690*/  FADD R9, -R0.reuse, R9 ;  /* 0x0000000900097221 */ /* 0x060fe20000000100 */
[C---:B------:R-:W-:Y:S01]  /*16a0*/  FADD R8, -R0.reuse, R8 ;  /* 0x0000000800087221 */ /* 0x040fe20000000100 */
        /* <DEDUP_REMOVED lines=20> */
[----:B--2---:R-:W-:-:S04]  /*17f0*/  @!P1 IMAD.WIDE R14, R2, 0x4, R14 ;  /* 0x00000004020e9825 */ /* 0x004fc800078e020e */
[C---:B------:R-:W-:Y:S01]  /*1800*/  FADD R34, -R0.reuse, R34 ;  /* 0x0000002200227221 */ /* 0x040fe20000000100 */
[C---:B------:R-:W-:Y:S01]  /*1810*/  FADD R33, -R0.reuse, R33 ;  /* 0x0000002100217221 */ /* 0x040fe20000000100 */
[C---:B------:R-:W-:Y:S01]  /*1820*/  FADD R32, -R0.reuse, R32 ;  /* 0x0000002000207221 */ /* 0x040fe20000000100 */
[C---:B------:R-:W-:Y:S01]  /*1830*/  FADD R29, -R0.reuse, R29 ;  /* 0x0000001d001d7221 */ /* 0x040fe20000000100 */
[----:B------:R-:W-:Y:S01]  /*1840*/  @!P1 STG.E desc[UR4][R14.64], R0 ;  /* 0x000000000e009986 */ /* 0x000fe2000c101904 */
[C---:B------:R-:W-:Y:S01]  /*1850*/  FADD R28, -R0.reuse, R28 ;  /* 0x0000001c001c7221 */ /* 0x040fe20000000100 */
[----:B------:R-:W-:Y:S01]  /*1860*/  FADD R27, -R0, R27 ;  /* 0x0000001b001b7221 */ /* 0x000fe20000000100 */
[----:B-----5:R-:W-:Y:S01]  /*1870*/  @!P1 IMAD.WIDE R12, R2, 0x4, R12 ;  /* 0x00000004020c9825 */ /* 0x020fe200078e020c */
        /* <DEDUP_REMOVED lines=40> */
[-C--:B-1----:R-:W-:Y:S01]  /*1b00*/  FMUL R12, R21, R11.reuse ;  /* 0x0000000b150c7220 */ /* 0x082fe20000400000 */
[-C--:B------:R-:W-:Y:S01]  /*1b10*/  FMUL R50, R24, R11.reuse ;  /* 0x0000000b18327220 */ /* 0x080fe20000400000 */
[-C--:B------:R-:W-:Y:S01]  /*1b20*/  FMUL R14, R22, R11.reuse ;  /* 0x0000000b160e7220 */ /* 0x080fe20000400000 */
[----:B----4-:R-:W-:Y:S01]  /*1b30*/  FMUL R48, R23, R11 ;  /* 0x0000000b17307220 */ /* 0x010fe20000400000 */
[----:B------:R-:W-:Y:S06]  /*1b40*/  @!P1 BRA `(.L_x_1833) ;  /* 0xffffffe400c09947 */ /* 0x000fec000383ffff */
[----:B------:R-:W-:Y:S05]  /*1b50*/  EXIT ;  /* 0x000000000000794d */ /* 0x000fea0003800000 */
.L_x_1815:
        /* <DEDUP_REMOVED lines=8> */
.L_x_1835:
[----:B------:R-:W-:Y:S05]  /*1be0*/  BSYNC B0 ;  /* 0x0000000000007941 */ /* 0x000fea0003800000 */
.L_x_1834:
        /* <DEDUP_REMOVED lines=8> */
.L_x_1836:
[----:B------:R-:W-:Y:S02]  /*1c70*/  MOV R13, R45 ;  /* 0x0000002d000d7202 */ /* 0x000fe40000000f00 */
[----:B------:R-:W-:-:S07]  /*1c80*/  MOV R48, R14 ;  /* 0x0000000e00307202 */ /* 0x000fce0000000f00 */
[----:B------:R-:W-:Y:S05]  /*1c90*/  WARPSYNC.COLLECTIVE R15, `(.L_x_1837) ;  /* 0x000000000f087348 */ /* 0x000fea0003c00000 */
[----:B------:R0:W1:Y:S02]  /*1ca0*/  SHFL.DOWN P6, R14, R13, R12, R11 ;  /* 0x0800000c0d0e7389 */ /* 0x00006400000c000b */
[----:B01----:R-:W-:Y:S05]  /*1cb0*/  ENDCOLLECTIVE ;  /* 0x000000000000791b */ /* 0x003fea0003800000 */
.L_x_1837:
[----:B------:R-:W-:Y:S05]  /*1cc0*/  BRA `(.L_x_1838) ;  /* 0xfffffff0002c7947 */ /* 0x000fea000383ffff */
.L_x_1818:
        /* <DEDUP_REMOVED lines=8> */
.L_x_1840:
[----:B------:R-:W-:Y:S05]  /*1d50*/  BSYNC B0 ;  /* 0x0000000000007941 */ /* 0x000fea0003800000 */
.L_x_1839:
        /* <DEDUP_REMOVED lines=8> */
.L_x_1841:
[----:B------:R-:W-:Y:S02]  /*1de0*/  MOV R13, R45 ;  /* 0x0000002d000d7202 */ /* 0x000fe40000000f00 */
[----:B------:R-:W-:-:S07]  /*1df0*/  MOV R48, R14 ;  /* 0x0000000e00307202 */ /* 0x000fce0000000f00 */
[----:B------:R-:W-:Y:S05]  /*1e00*/  WARPSYNC.COLLECTIVE R15, `(.L_x_1842) ;  /* 0x000000000f087348 */ /* 0x000fea0003c00000 */
[----:B------:R0:W1:Y:S02]  /*1e10*/  SHFL.DOWN P6, R14, R13, R12, R11 ;  /* 0x0800000c0d0e7389 */ /* 0x00006400000c000b */
[----:B01----:R-:W-:Y:S05]  /*1e20*/  ENDCOLLECTIVE ;  /* 0x000000000000791b */ /* 0x003fea0003800000 */
.L_x_1842:
[----:B------:R-:W-:Y:S05]  /*1e30*/  BRA `(.L_x_1843) ;  /* 0xfffffff0002c7947 */ /* 0x000fea000383ffff */
.L_x_1821:
        /* <DEDUP_REMOVED lines=8> */
.L_x_1845:
[----:B------:R-:W-:Y:S05]  /*1ec0*/  BSYNC B0 ;  /* 0x0000000000007941 */ /* 0x000fea0003800000 */
.L_x_1844:
        /* <DEDUP_REMOVED lines=8> */
.L_x_1846:
[----:B------:R-:W-:Y:S02]  /*1f50*/  MOV R13, R45 ;  /* 0x0000002d000d7202 */ /* 0x000fe40000000f00 */
[----:B------:R-:W-:-:S07]  /*1f60*/  MOV R48, R14 ;  /* 0x0000000e00307202 */ /* 0x000fce0000000f00 */
[----:B------:R-:W-:Y:S05]  /*1f70*/  WARPSYNC.COLLECTIVE R15, `(.L_x_1847) ;  /* 0x000000000f087348 */ /* 0x000fea0003c00000 */
[----:B------:R0:W1:Y:S02]  /*1f80*/  SHFL.DOWN P6, R14, R13, R12, R11 ;  /* 0x0800000c0d0e7389 */ /* 0x00006400000c000b */
[----:B01----:R-:W-:Y:S05]  /*1f90*/  ENDCOLLECTIVE ;  /* 0x000000000000791b */ /* 0x003fea0003800000 */
.L_x_1847:
[----:B------:R-:W-:Y:S05]  /*1fa0*/  BRA `(.L_x_1848) ;  /* 0xfffffff0002c7947 */ /* 0x000fea000383ffff */
.L_x_1824:
        /* <DEDUP_REMOVED lines=8> */
.L_x_1850:
[----:B------:R-:W-:Y:S05]  /*2030*/  BSYNC B0 ;  /* 0x0000000000007941 */ /* 0x000fea0003800000 */
.L_x_1849:
        /* <DEDUP_REMOVED lines=8> */
.L_x_1851:
[----:B------:R-:W-:Y:S02]  /*20c0*/  MOV R13, R45 ;  /* 0x0000002d000d7202 */ /* 0x000fe40000000f00 */
[----:B------:R-:W-:-:S07]  /*20d0*/  MOV R48, R14 ;  /* 0x0000000e00307202 */ /* 0x000fce0000000f00 */
[----:B------:R-:W-:Y:S05]  /*20e0*/  WARPSYNC.COLLECTIVE R15, `(.L_x_1852) ;  /* 0x000000000f087348 */ /* 0x000fea0003c00000 */
[----:B------:R0:W1:Y:S02]  /*20f0*/  SHFL.DOWN P6, R14, R13, R12, R11 ;  /* 0x0800000c0d0e7389 */ /* 0x00006400000c000b */
[----:B01----:R-:W-:Y:S05]  /*2100*/  ENDCOLLECTIVE ;  /* 0x000000000000791b */ /* 0x003fea0003800000 */
.L_x_1852:
[----:B------:R-:W-:Y:S05]  /*2110*/  BRA `(.L_x_1853) ;  /* 0xfffffff0002c7947 */ /* 0x000fea000383ffff */
.L_x_1827:
        /* <DEDUP_REMOVED lines=8> */
.L_x_1855:
[----:B------:R-:W-:Y:S05]  /*21a0*/  BSYNC B0 ;  /* 0x0000000000007941 */ /* 0x000fea0003800000 */
.L_x_1854:
        /* <DEDUP_REMOVED lines=8> */
.L_x_1856:
[----:B------:R-:W-:Y:S02]  /*2230*/  MOV R13, R45 ;  /* 0x0000002d000d7202 */ /* 0x000fe40000000f00 */
[----:B------:R-:W-:-:S07]  /*2240*/  MOV R48, R14 ;  /* 0x0000000e00307202 */ /* 0x000fce0000000f00 */
[----:B------:R-:W-:Y:S05]  /*2250*/  WARPSYNC.COLLECTIVE R15, `(.L_x_1857) ;  /* 0x000000000f087348 */ /* 0x000fea0003c00000 */
[----:B------:R0:W1:Y:S02]  /*2260*/  SHFL.DOWN P6, R14, R13, R12, R11 ;  /* 0x0800000c0d0e7389 */ /* 0x00006400000c000b */
[----:B01----:R-:W-:Y:S05]  /*2270*/  ENDCOLLECTIVE ;  /* 0x000000000000791b */ /* 0x003fea0003800000 */
.L_x_1857:
[----:B------:R-:W-:Y:S05]  /*2280*/  BRA `(.L_x_1858) ;  /* 0xfffffff0002c7947 */ /* 0x000fea000383ffff */
.L_x_1830:
        /* <DEDUP_REMOVED lines=8> */
.L_x_1860:
[----:B------:R-:W-:Y:S05]  /*2310*/  BSYNC B0 ;  /* 0x0000000000007941 */ /* 0x000fea0003800000 */
.L_x_1859:
        /* <DEDUP_REMOVED lines=8> */
.L_x_1861:
[----:B------:R-:W-:Y:S02]  /*23a0*/  MOV R13, R45 ;  /* 0x0000002d000d7202 */ /* 0x000fe40000000f00 */
[----:B------:R-:W-:-:S07]  /*23b0*/  MOV R46, R14 ;  /* 0x0000000e002e7202 */ /* 0x000fce0000000f00 */
[----:B------:R-:W-:Y:S05]  /*23c0*/  WARPSYNC.COLLECTIVE R15, `(.L_x_1862) ;  /* 0x000000000f087348 */ /* 0x000fea0003c00000 */
[----:B------:R0:W1:Y:S02]  /*23d0*/  SHFL.IDX P6, R14, R13, R12, R11 ;  /* 0x0000000c0d0e7389 */ /* 0x00006400000c000b */
[----:B01----:R-:W-:Y:S05]  /*23e0*/  ENDCOLLECTIVE ;  /* 0x000000000000791b */ /* 0x003fea0003800000 */
.L_x_1862:
[----:B------:R-:W-:Y:S05]  /*23f0*/  BRA `(.L_x_1863) ;  /* 0xfffffff0002c7947 */ /* 0x000fea000383ffff */
.L_x_1864:
        /* <DEDUP_REMOVED lines=16> */
.L_x_7496:


//--------------------- .text._Z17LayerNormWarpImplI19BiasAddResidualLoadI6__halffE11AffineStoreIfS1_EfLi1ELi32ELi32ELi32ELi1ELb0EEvT_T0_iidPT1_S8_ --------------------------
	.section	.text._Z17LayerNormWarpImplI19BiasAddResidualLoadI6__halffE11AffineStoreIfS1_EfLi1ELi32ELi32ELi32ELi1ELb0EEvT_T0_iidPT1_S8_,"ax",@progbits
	.align	128
        .global         _Z17LayerNormWarpImplI19BiasAddResidualLoadI6__halffE11AffineStoreIfS1_EfLi1ELi32ELi32ELi32ELi1ELb0EEvT_T0_iidPT1_S8_
        .type           _Z17LayerNormWarpImplI19BiasAddResidualLoadI6__halffE11AffineStoreIfS1_EfLi1ELi32ELi32ELi32ELi1ELb0EEvT_T0_iidPT1_S8_,@function
        .size           _Z17LayerNormWarpImplI19BiasAddResidualLoadI6__halffE11AffineStoreIfS1_EfLi1ELi32ELi32ELi32ELi1ELb0EEvT_T0_iidPT1_S8_,(.L_x_7497 - _Z17LayerNormWarpImplI19BiasAddResidualLoadI6__halffE11AffineStoreIfS1_EfLi1ELi32ELi32ELi32ELi1ELb0EEvT_T0_iidPT1_S8_)
        .other          _Z17LayerNormWarpImplI19BiasAddResidualLoadI6__halffE11AffineStoreIfS1_EfLi1ELi32ELi32ELi32ELi1ELb0EEvT_T0_iidPT1_S8_,@"STO_CUDA_ENTRY STV_DEFAULT"
_Z17LayerNormWarpImplI19BiasAddResidualLoadI6__halffE11AffineStoreIfS1_EfLi1ELi32ELi32ELi32ELi1ELb0EEvT_T0_iidPT1_S8_:
.text._Z17LayerNormWarpImplI19BiasAddResidualLoadI6__halffE11AffineStoreIfS1_EfLi1ELi32ELi32ELi32ELi1ELb0EEvT_T0_iidPT1_S8_:
        /* <DEDUP_REMOVED lines=21> */
.L_x_1865:
        /* <DEDUP_REMOVED lines=8> */
[----:B------:R-:W2:Y:S01]  /*01d0*/  LDC.64 R50, c[0x0][0x358] ;  /* 0x0000d600ff327b82 */ /* 0x000ea20000000a00 */
[----:B------:R-:W3:Y:S01]  /*01e0*/  LDCU UR4, c[0x0][0x370] ;  /* 0x00006e00ff0477ac */ /* 0x000ee20008000800 */
[----:B-1----:R-:W1:Y:S01]  /*01f0*/  F2F.F32.F64 R4, UR6 ;  /* 0x0000000600047d10 */ /* 0x002e620008301000 */
[----:B---3--:R-:W-:-:S07]  /*0200*/  IMAD R25, R25, UR4, RZ ;  /* 0x0000000419197c24 */ /* 0x008fce000f8e02ff */
.L_x_1879:
[----:B------:R-:W-:Y:S01]  /*0210*/  FADD R12, RZ, R23 ;  /* 0x00000017ff0c7221 */ /* 0x000fe20000000000 */
[----:B------:R-:W-:Y:S01]  /*0220*/  UMOV UR4, 0xffffffff ;  /* 0xffffffff00047882 */ /* 0x000fe20000000000 */
[----:B------:R-:W-:Y:S01]  /*0230*/  HFMA2 R24, -RZ, RZ, 3, 0 ;  /* 0x42000000ff187431 */ /* 0x000fe200000001ff */
[----:B------:R-:W-:Y:S01]  /*0240*/  MOV R32, 0x42000000 ;  /* 0x4200000000207802 */ /* 0x000fe20000000f00 */
[C---:B------:R-:W-:Y:S01]  /*0250*/  FADD R11, -R12.reuse, R21 ;  /* 0x000000150c0b7221 */ /* 0x040fe20000000100 */
[----:B------:R-:W-:-:S03]  /*0260*/  FADD R0, -R12, R23 ;  /* 0x000000170c007221 */ /* 0x000fc60000000100 */
        /* <DEDUP_REMOVED lines=30> */
[C---:B------:R-:W-:Y:S01]  /*0450*/  FADD R12, -R13.reuse, R20 ;  /* 0x000000140d0c7221 */ /* 0x040fe20000000100 */
[----:B------:R-:W-:-:S03]  /*0460*/  FADD R15, -R13, R22 ;  /* 0x000000160d0f7221 */ /* 0x000fc60000000100 */
[----:B------:R-:W-:Y:S01]  /*0470*/  FFMA R13, R12, 0.10000000149011611938, R13 ;  /* 0x3dcccccd0c0d7823 */ /* 0x000fe2000000000d */
[----:B------:R-:W-:-:S03]  /*0480*/  FFMA R0, R11, R15, R0 ;  /* 0x0000000f0b007223 */ /* 0x000fc60000000000 */
        /* <DEDUP_REMOVED lines=90> */
[----:B------:R-:W-:Y:S06]  /*0a30*/  BRA.DIV UR4, `(.L_x_1866) ;  /* 0x0000000e04547947 */ /* 0x000fec000b800000 */
[----:B------:R3:W4:Y:S04]  /*0a40*/  SHFL.DOWN PT, R14, R32, 0x10, 0x1f ;  /* 0x0a001f00200e7f89 */ /* 0x00072800000e0000 */
[----:B------:R3:W5:Y:S04]  /*0a50*/  SHFL.DOWN PT, R28, R0, 0x10, 0x1f ;  /* 0x0a001f00001c7f89 */ /* 0x00076800000e0000 */
[----:B------:R3:W0:Y:S02]  /*0a60*/  SHFL.DOWN PT, R30, R26, 0x10, 0x1f ;  /* 0x0a001f001a1e7f89 */ /* 0x00062400000e0000 */
.L_x_1884:
[----:B----4-:R-:W-:-:S13]  /*0a70*/  FSETP.NEU.AND P0, PT, R14, RZ, PT ;  /* 0x000000ff0e00720b */ /* 0x010fda0003f0d000 */
[----:B------:R-:W-:Y:S05]  /*0a80*/  @!P0 BRA `(.L_x_1867) ;  /* 0x0000000000348947 */ /* 0x000fea0003800000 */
[----:B------:R-:W-:Y:S01]  /*0a90*/  FADD R11, R14, 32 ;  /* 0x420000000e0b7421 */ /* 0x000fe20000000000 */
[----:B-----5:R-:W-:-:S04]  /*0aa0*/  FADD R28, R28, -R0 ;  /* 0x800000001c1c7221 */ /* 0x020fc80000000000 */
[----:B------:R-:W-:Y:S02]  /*0ab0*/  FSETP.GEU.AND P0, PT, |R11|, 1.175494350822287508e-38, PT ;  /* 0x008000000b00780b */ /* 0x000fe40003f0e200 */
[----:B------:R-:W-:-:S11]  /*0ac0*/  MOV R24, R11 ;  /* 0x0000000b00187202 */ /* 0x000fd60000000f00 */
[----:B------:R-:W-:Y:S01]  /*0ad0*/  @!P0 FMUL R11, R11, 16777216 ;  /* 0x4b8000000b0b8820 */ /* 0x000fe20000400000 */
[----:B------:R-:W-:-:S05]  /*0ae0*/  @!P0 FMUL R14, R14, 16777216 ;  /* 0x4b8000000e0e8820 */ /* 0x000fca0000400000 */
[----:B------:R-:W4:Y:S02]  /*0af0*/  MUFU.RCP R11, R11 ;  /* 0x0000000b000b7308 */ /* 0x000f240000001000 */
[----:B----4-:R-:W-:-:S04]  /*0b00*/  FMUL R13, R11, R14 ;  /* 0x0000000e0b0d7220 */ /* 0x010fc80000400000 */
[-C--:B---3--:R-:W-:Y:S01]  /*0b10*/  FFMA R0, R13, R28.reuse, R0 ;  /* 0x0000001c0d007223 */ /* 0x088fe20000000000 */
[----:B------:R-:W-:-:S04]  /*0b20*/  FMUL R28, R28, R28 ;  /* 0x0000001c1c1c7220 */ /* 0x000fc80000400000 */
[----:B------:R-:W-:-:S04]  /*0b30*/  FMUL R15, R28, 32 ;  /* 0x420000001c0f7820 */ /* 0x000fc80000400000 */
[----:B0-----:R-:W-:-:S04]  /*0b40*/  FFMA R15, R13, R15, R30 ;  /* 0x0000000f0d0f7223 */ /* 0x001fc8000000001e */
[----:B------:R-:W-:-:S07]  /*0b50*/  FADD R26, R26, R15 ;  /* 0x0000000f1a1a7221 */ /* 0x000fce0000000000 */
.L_x_1867:
[----:B------:R-:W-:-:S03]  /*0b60*/  UMOV UR4, 0xffffffff ;  /* 0xffffffff00047882 */ /* 0x000fc60000000000 */
[----:B------:R-:W-:Y:S05]  /*0b70*/  BRA.DIV UR4, `(.L_x_1868) ;  /* 0x0000000e04607947 */ /* 0x000fea000b800000 */
[----:B-----5:R4:W5:Y:S04]  /*0b80*/  SHFL.DOWN PT, R28, R0, 0x8, 0x1f ;  /* 0x09001f00001c7f89 */ /* 0x02096800000e0000 */
[----:B0-----:R4:W0:Y:S04]  /*0b90*/  SHFL.DOWN PT, R30, R26, 0x8, 0x1f ;  /* 0x09001f001a1e7f89 */ /* 0x00182800000e0000 */
[----:B------:R4:W0:Y:S02]  /*0ba0*/  SHFL.DOWN PT, R14, R24, 0x8, 0x1f ;  /* 0x09001f00180e7f89 */ /* 0x00082400000e0000 */
.L_x_1889:
[----:B0-----:R-:W-:-:S13]  /*0bb0*/  FSETP.NEU.AND P0, PT, R14, RZ, PT ;  /* 0x000000ff0e00720b */ /* 0x001fda0003f0d000 */
        /* <DEDUP_REMOVED lines=13> */
[----:B---3--:R-:W-:-:S03]  /*0c90*/  FFMA R0, R13, R28, R0 ;  /* 0x0000001c0d007223 */ /* 0x008fc60000000000 */
[----:B------:R-:W-:-:S07]  /*0ca0*/  FADD R26, R26, R15 ;  /* 0x0000000f1a1a7221 */ /* 0x000fce0000000000 */
.L_x_1869:
[----:B------:R-:W-:-:S03]  /*0cb0*/  UMOV UR4, 0xffffffff ;  /* 0xffffffff00047882 */ /* 0x000fc60000000000 */
[----:B------:R-:W-:Y:S05]  /*0cc0*/  BRA.DIV UR4, `(.L_x_1870) ;  /* 0x0000000e04687947 */ /* 0x000fea000b800000 */
[----:B-----5:R0:W5:Y:S04]  /*0cd0*/  SHFL.DOWN PT, R28, R0, 0x4, 0x1f ;  /* 0x08801f00001c7f89 */ /* 0x02016800000e0000 */
[----:B------:R0:W0:Y:S04]  /*0ce0*/  SHFL.DOWN PT, R30, R26, 0x4, 0x1f ;  /* 0x08801f001a1e7f89 */ /* 0x00002800000e0000 */
[----:B------:R0:W0:Y:S02]  /*0cf0*/  SHFL.DOWN PT, R14, R24, 0x4, 0x1f ;  /* 0x08801f00180e7f89 */ /* 0x00002400000e0000 */
.L_x_1894:
        /* <DEDUP_REMOVED lines=16> */
.L_x_1871:
[----:B------:R-:W-:-:S03]  /*0e00*/  UMOV UR4, 0xffffffff ;  /* 0xffffffff00047882 */ /* 0x000fc60000000000 */
[----:B------:R-:W-:Y:S05]  /*0e10*/  BRA.DIV UR4, `(.L_x_1872) ;  /* 0x0000000e04707947 */ /* 0x000fea000b800000 */
[----:B-----5:R0:W5:Y:S04]  /*0e20*/  SHFL.DOWN PT, R28, R0, 0x2, 0x1f ;  /* 0x08401f00001c7f89 */ /* 0x02016800000e0000 */
[----:B------:R0:W0:Y:S04]  /*0e30*/  SHFL.DOWN PT, R30, R26, 0x2, 0x1f ;  /* 0x08401f001a1e7f89 */ /* 0x00002800000e0000 */
[----:B------:R0:W0:Y:S02]  /*0e40*/  SHFL.DOWN PT, R14, R24, 0x2, 0x1f ;  /* 0x08401f00180e7f89 */ /* 0x00002400000e0000 */
.L_x_1899:
        /* <DEDUP_REMOVED lines=16> */
.L_x_1873:
[----:B------:R-:W-:-:S03]  /*0f50*/  UMOV UR4, 0xffffffff ;  /* 0xffffffff00047882 */ /* 0x000fc60000000000 */
[----:B------:R-:W-:Y:S05]  /*0f60*/  BRA.DIV UR4, `(.L_x_1874) ;  /* 0x0000000e04787947 */ /* 0x000fea000b800000 */
[----:B-----5:R0:W5:Y:S04]  /*0f70*/  SHFL.DOWN PT, R28, R0, 0x1, 0x1f ;  /* 0x08201f00001c7f89 */ /* 0x02016800000e0000 */
[----:B------:R0:W0:Y:S04]  /*0f80*/  SHFL.DOWN PT, R30, R26, 0x1, 0x1f ;  /* 0x08201f001a1e7f89 */ /* 0x00002800000e0000 */
[----:B------:R0:W0:Y:S02]  /*0f90*/  SHFL.DOWN PT, R14, R24, 0x1, 0x1f ;  /* 0x08201f00180e7f89 */ /* 0x00002400000e0000 */
.L_x_1904:
        /* <DEDUP_REMOVED lines=16> */
.L_x_1875:
[----:B------:R-:W-:-:S03]  /*10a0*/  UMOV UR4, 0xffffffff ;  /* 0xffffffff00047882 */ /* 0x000fc60000000000 */
[----:B------:R-:W-:Y:S05]  /*10b0*/  BRA.DIV UR4, `(.L_x_1876) ;  /* 0x0000000e04807947 */ /* 0x000fea000b800000 */
[----:B---34-:R-:W0:Y:S04]  /*10c0*/  SHFL.IDX PT, R0, R0, RZ, 0x1f ;  /* 0x00001fff00007589 */ /* 0x018e2800000e0000 */
[----:B------:R-:W3:Y:S04]  /*10d0*/  SHFL.IDX PT, R26, R26, RZ, 0x1f ;  /* 0x00001fff1a1a7589 */ /* 0x000ee800000e0000 */
[----:B------:R4:W0:Y:S02]  /*10e0*/  SHFL.IDX PT, R14, R24, RZ, 0x1f ;  /* 0x00001fff180e7589 */ /* 0x00082400000e0000 */
.L_x_1909:
[----:B0-----:R-:W-:-:S13]  /*10f0*/  FSETP.GEU.AND P0, PT, |R14|, 1.175494350822287508e-38, PT ;  /* 0x008000000e00780b */ /* 0x001fda0003f0e200 */
[----:B------:R-:W-:Y:S01]  /*1100*/  @!P0 FMUL R14, R14, 16777216 ;  /* 0x4b8000000e0e8820 */ /* 0x000fe20000400000 */
[----:B---3--:R-:W-:-:S03]  /*1110*/  @!P0 FMUL R26, R26, 16777216 ;  /* 0x4b8000001a1a8820 */ /* 0x008fc60000400000 */
[----:B------:R-:W0:Y:S02]  /*1120*/  MUFU.RCP R11, R14 ;  /* 0x0000000e000b7308 */ /* 0x000e240000001000 */
[----:B0-----:R-:W-:-:S05]  /*1130*/  FMUL R11, R11, R26 ;  /* 0x0000001a0b0b7220 */ /* 0x001fca0000400000 */
[----:B------:R-:W-:-:S05]  /*1140*/  FMNMX R11, RZ, R11, !PT ;  /* 0x0000000bff0b7209 */ /* 0x000fca0007800000 */
[----:B-1----:R-:W-:-:S05]  /*1150*/  FADD R11, R4, R11 ;  /* 0x0000000b040b7221 */ /* 0x002fca0000000000 */
[----:B------:R-:W-:-:S13]  /*1160*/  FSETP.GEU.AND P1, PT, |R11|, 1.175494350822287508e-38, PT ;  /* 0x008000000b00780b */ /* 0x000fda0003f2e200 */
[----:B------:R-:W-:-:S05]  /*1170*/  @!P1 FMUL R11, R11, 16777216 ;  /* 0x4b8000000b0b9820 */ /* 0x000fca0000400000 */
[----:B------:R-:W-:-:S04]  /*1180*/  IADD3 R12, PT, PT, R11, -0x800000, RZ ;  /* 0xff8000000b0c7810 */ /* 0x000fc80007ffe0ff */
[----:B------:R-:W-:-:S13]  /*1190*/  ISETP.GT.U32.AND P0, PT, R12, 0x7effffff, PT ;  /* 0x7effffff0c00780c */ /* 0x000fda0003f04070 */
[----:B------:R-:W-:Y:S05]  /*11a0*/  @P0 BRA `(.L_x_1877) ;  /* 0x00000000003c0947 */ /* 0x000fea0003800000 */
[----:B------:R-:W-:-:S04]  /*11b0*/  LOP3.LUT R12, R11, 0xffffff, RZ, 0xc0, !PT ;  /* 0x00ffffff0b0c7812 */ /* 0x000fc800078ec0ff */
[----:B------:R-:W-:-:S04]  /*11c0*/  LOP3.LUT R12, R12, 0x3f000000, RZ, 0xfc, !PT ;  /* 0x3f0000000c0c7812 */ /* 0x000fc800078efcff */
[----:B------:R-:W0:Y:S01]  /*11d0*/  MUFU.RSQ R13, R12 ;  /* 0x0000000c000d7308 */ /* 0x000e220000001400 */
[----:B------:R-:W-:-:S04]  /*11e0*/  IADD3 R11, PT, PT, -R11, R12, RZ ;  /* 0x0000000c0b0b7210 */ /* 0x000fc80007ffe1ff */
[----:B------:R-:W-:Y:S01]  /*11f0*/  @!P1 IADD3 R11, PT, PT, R11, 0xc000000, RZ ;  /* 0x0c0000000b0b9810 */ /* 0x000fe20007ffe0ff */
[----:B0-----:R-:W-:-:S04]  /*1200*/  FMUL R14, R13, R13 ;  /* 0x0000000d0d0e7220 */ /* 0x001fc80000400000 */
[----:B------:R-:W-:Y:S01]  /*1210*/  FFMA R15, R13, R13, -R14 ;  /* 0x0000000d0d0f7223 */ /* 0x000fe2000000080e */
[----:B------:R-:W-:-:S04]  /*1220*/  FFMA R14, -R12, R14, 1 ;  /* 0x3f8000000c0e7423 */ /* 0x000fc8000000010e */
[----:B------:R-:W-:Y:S01]  /*1230*/  FFMA R14, -R12, R15, R14 ;  /* 0x0000000f0c0e7223 */ /* 0x000fe2000000010e */
[----:B------:R-:W-:-:S05]  /*1240*/  HFMA2 R15, -RZ, RZ, 1.6875, 0 ;  /* 0x3ec00000ff0f7431 */ /* 0x000fca00000001ff */
[----:B----4-:R-:W-:Y:S01]  /*1250*/  FFMA R24, R14, R15, 0.5 ;  /* 0x3f0000000e187423 */ /* 0x010fe2000000000f */
[----:B------:R-:W-:-:S04]  /*1260*/  FMUL R14, R13, R14 ;  /* 0x0000000e0d0e7220 */ /* 0x000fc80000400000 */
[----:B------:R-:W-:-:S05]  /*1270*/  FFMA R14, R24, R14, R13 ;  /* 0x0000000e180e7223 */ /* 0x000fca000000000d */
[----:B------:R-:W-:Y:S01]  /*1280*/  LEA.HI.SX32 R11, R11, R14, 0x1f ;  /* 0x0000000e0b0b7211 */ /* 0x000fe200078ffaff */
[----:B------:R-:W-:Y:S06]  /*1290*/  BRA `(.L_x_1878) ;  /* 0x0000000000047947 */ /* 0x000fec0003800000 */
.L_x_1877:
[----:B------:R-:W0:Y:S02]  /*12a0*/  MUFU.RSQ R11, R11 ;  /* 0x0000000b000b7308 */ /* 0x000e240000001400 */
.L_x_1878:
[----:B------:R-:W1:Y:S01]  /*12b0*/  S2R R12, SR_TID.X ;  /* 0x00000000000c7919 */ /* 0x000e620000002100 */
        /* <DEDUP_REMOVED lines=15> */
[C---:B----4-:R-:W-:Y:S01]  /*13b0*/  FADD R24, -R0.reuse, R57 ;  /* 0x0000003900187221 */ /* 0x050fe20000000100 */
[C---:B------:R-:W-:Y:S01]  /*13c0*/  FADD R26, -R0.reuse, R55 ;  /* 0x00000037001a7221 */ /* 0x040fe20000000100 */
[C---:B-----5:R-:W-:Y:S01]  /*13d0*/  FADD R28, -R0.reuse, R53 ;  /* 0x00000035001c7221 */ /* 0x060fe20000000100 */
        /* <DEDUP_REMOVED lines=11> */
[-C--:B0-----:R-:W-:Y:S01]  /*1490*/  FMUL R23, R23, R11.reuse ;  /* 0x0000000b17177220 */ /* 0x081fe20000400000 */
[-C--:B------:R-:W-:Y:S01]  /*14a0*/  FMUL R21, R21, R11.reuse ;  /* 0x0000000b15157220 */ /* 0x080fe20000400000 */
[----:B-1----:R-:W-:Y:S01]  /*14b0*/  ISETP.NE.AND P0, PT, R12, RZ, PT ;  /* 0x000000ff0c00720c */ /* 0x002fe20003f05270 */
[-C--:B------:R-:W-:Y:S01]  /*14c0*/  FMUL R19, R19, R11.reuse ;  /* 0x0000000b13137220 */ /* 0x080fe20000400000 */
[----:B------:R-:W0:Y:S01]  /*14d0*/  LDC.64 R12, c[0x0][0x3d0] ;  /* 0x0000f400ff0c7b82 */ /* 0x000e220000000a00 */
        /* <DEDUP_REMOVED lines=10> */
[----:B--2---:R-:W-:Y:S01]  /*1580*/  @!P0 R2UR UR4, R50 ;  /* 0x00000000320482ca */ /* 0x004fe200000e0000 */
[-C--:B------:R-:W-:Y:S01]  /*1590*/  FMUL R8, R8, R11.reuse ;  /* 0x0000000b08087220 */ /* 0x080fe20000400000 */
[----:B------:R-:W-:Y:S01]  /*15a0*/  @!P0 R2UR UR5, R51 ;  /* 0x00000000330582ca */ /* 0x000fe200000e0000 */
        /* <DEDUP_REMOVED lines=10> */
[----:B0-----:R-:W-:-:S04]  /*1650*/  @!P0 IMAD.WIDE R14, R2, 0x4, R12 ;  /* 0x00000004020e8825 */ /* 0x001fc800078e020c */
[-C--:B------:R-:W-:Y:S01]  /*1660*/  FMUL R37, R42, R11.reuse ;  /* 0x0000000b2a257220 */ /* 0x080fe20000400000 */
[----:B------:R-:W0:Y:S01]  /*1670*/  LDC.64 R12, c[0x0][0x3d8] ;  /* 0x0000f600ff0c7b82 */ /* 0x000e220000000a00 */
[-C--:B------:R-:W-:Y:S01]  /*1680*/  FMUL R27, R44, R11.reuse ;  /* 0x0000000b2c1b7220 */ /* 0x080fe20000400000 */
[-C--:B------:R-:W-:Y:S01]  /*1690*/  FMUL R29, R46, R11.reuse ;  /* 0x0000000b2e1d7220 */ /* 0x080fe20000400000 */
[----:B------:R1:W-:Y:S01]  /*16a0*/  @!P0 STG.E desc[UR4][R14.64], R0 ;  /* 0x000000000e008986 */ /* 0x0003e2000c101904 */
[-C--:B------:R-:W-:Y:S01]  /*16b0*/  FMUL R31, R48, R11.reuse ;  /* 0x0000000b301f7220 */ /* 0x080fe20000400000 */
[----:B------:R-:W-:Y:S01]  /*16c0*/  FMUL R33, R52, R11 ;  /* 0x0000000b34217220 */ /* 0x000fe20000400000 */
[----:B-1----:R-:W-:-:S04]  /*16d0*/  FADD R14, -R0, R59 ;  /* 0x0000003b000e7221 */ /* 0x002fc80000000100 */
[----:B------:R-:W-:Y:S01]  /*16e0*/  FMUL R59, R14, R11 ;  /* 0x0000000b0e3b7220 */ /* 0x000fe20000400000 */
[----:B0-----:R-:W-:Y:S01]  /*16f0*/  @!P0 IMAD.WIDE R12, R2, 0x4, R12 ;  /* 0x00000004020c8825 */ /* 0x001fe200078e020c */
[----:B------:R-:W-:-:S04]  /*1700*/  IADD3 R2, PT, PT, R25, R2, RZ ;  /* 0x0000000219027210 */ /* 0x000fc80007ffe0ff */
[----:B------:R0:W-:Y:S01]  /*1710*/  @!P0 STG.E desc[UR4][R12.64], R11 ;  /* 0x0000000b0c008986 */ /* 0x0001e2000c101904 */
[----:B------:R-:W-:Y:S01]  /*1720*/  ISETP.GE.AND P0, PT, R2, UR36, PT ;  /* 0x0000002402007c0c */ /* 0x000fe2000bf06270 */
[C---:B0-----:R-:W-:Y:S01]  /*1730*/  FADD R12, -R0.reuse, R61 ;  /* 0x0000003d000c7221 */ /* 0x041fe20000000100 */
[----:B------:R-:W-:-:S03]  /*1740*/  FADD R0, -R0, R35 ;  /* 0x0000002300007221 */ /* 0x000fc60000000100 */
[-C--:B------:R-:W-:Y:S01]  /*1750*/  FMUL R61, R12, R11.reuse ;  /* 0x0000000b0c3d7220 */ /* 0x080fe20000400000 */
[----:B------:R-:W-:-:S07]  /*1760*/  FMUL R35, R0, R11 ;  /* 0x0000000b00237220 */ /* 0x000fce0000400000 */
[----:B------:R-:W-:Y:S05]  /*1770*/  @!P0 BRA `(.L_x_1879) ;  /* 0xffffffe800a48947 */ /* 0x000fea000383ffff */
[----:B------:R-:W-:Y:S05]  /*1780*/  EXIT ;  /* 0x000000000000794d */ /* 0x000fea0003800000 */
.L_x_1866:
[----:B------:R-:W-:Y:S01]  /*1790*/  BSSY B0, `(.L_x_1880) ;  /* 0x0000008000007945 */ /* 0x000fe20003800000 */
[----:B------:R-:W-:Y:S02]  /*17a0*/  MOV R13, R0 ;  /* 0x00000000000d7202 */ /* 0x000fe40000000f00 */
[----:B------:R-:W-:Y:S02]  /*17b0*/  MOV R12, 0x10 ;  /* 0x00000010000c7802 */ /* 0x000fe40000000f00 */
[----:B------:R-:W-:Y:S02]  /*17c0*/  MOV R11, 0x1f ;  /* 0x0000001f000b7802 */ /* 0x000fe40000000f00 */
[----:B------:R-:W-:-:S07]  /*17d0*/  MOV R15, 0xffffffff ;  /* 0xffffffff000f7802 */ /* 0x000fce0000000f00 */
[----:B012---:R-:W-:Y:S05]  /*17e0*/  WARPSYNC.COLLECTIVE R15, `(.L_x_1881) ;  /* 0x000000000f087348 */ /* 0x007fea0003c00000 */
[----:B------:R3:W4:Y:S02]  /*17f0*/  SHFL.DOWN P6, R14, R13, R12, R11 ;  /* 0x0800000c0d0e7389 */ /* 0x00072400000c000b */
[----:B01234-:R-:W-:Y:S05]  /*1800*/  ENDCOLLECTIVE ;  /* 0x000000000000791b */ /* 0x01ffea0003800000 */
.L_x_1881:
[----:B------:R-:W-:Y:S05]  /*1810*/  BSYNC B0 ;  /* 0x0000000000007941 */ /* 0x000fea0003800000 */
.L_x_1880:
        /* <DEDUP_REMOVED lines=8> */
.L_x_1882:
[----:B------:R-:W-:Y:S02]  /*18a0*/  MOV R13, R32 ;  /* 0x00000020000d7202 */ /* 0x000fe40000000f00 */
[----:B------:R-:W-:-:S07]  /*18b0*/  MOV R30, R14 ;  /* 0x0000000e001e7202 */ /* 0x000fce0000000f00 */
[----:B------:R-:W-:Y:S05]  /*18c0*/  WARPSYNC.COLLECTIVE R15, `(.L_x_1883) ;  /* 0x000000000f087348 */ /* 0x000fea0003c00000 */
[----:B------:R0:W1:Y:S02]  /*18d0*/  SHFL.DOWN P6, R14, R13, R12, R11 ;  /* 0x0800000c0d0e7389 */ /* 0x00006400000c000b */
[----:B01----:R-:W-:Y:S05]  /*18e0*/  ENDCOLLECTIVE ;  /* 0x000000000000791b */ /* 0x003fea0003800000 */
.L_x_1883:
[----:B------:R-:W-:Y:S05]  /*18f0*/  BRA `(.L_x_1884) ;  /* 0xfffffff0005c7947 */ /* 0x000fea000383ffff */
.L_x_1868:
        /* <DEDUP_REMOVED lines=8> */
.L_x_1886:
[----:B------:R-:W-:Y:S05]  /*1980*/  BSYNC B0 ;  /* 0x0000000000007941 */ /* 0x000fea0003800000 */
.L_x_1885:
        /* <DEDUP_REMOVED lines=8> */
.L_x_1887:
[----:B------:R-:W-:Y:S02]  /*1a10*/  MOV R13, R24 ;  /* 0x00000018000d7202 */ /* 0x000fe40000000f00 */
[----:B------:R-:W-:-:S07]  /*1a20*/  MOV R30, R14 ;  /* 0x0000000e001e7202 */ /* 0x000fce0000000f00 */
[----:B------:R-:W-:Y:S05]  /*1a30*/  WARPSYNC.COLLECTIVE R15, `(.L_x_1888) ;  /* 0x000000000f087348 */ /* 0x000fea0003c00000 */
[----:B------:R0:W1:Y:S02]  /*1a40*/  SHFL.DOWN P6, R14, R13, R12, R11 ;  /* 0x0800000c0d0e7389 */ /* 0x00006400000c000b */
[----:B01----:R-:W-:Y:S05]  /*1a50*/  ENDCOLLECTIVE ;  /* 0x000000000000791b */ /* 0x003fea0003800000 */
.L_x_1888:
[----:B------:R-:W-:Y:S05]  /*1a60*/  BRA `(.L_x_1889) ;  /* 0xfffffff000507947 */ /* 0x000fea000383ffff */
.L_x_1870:
        /* <DEDUP_REMOVED lines=8> */
.L_x_1891:
[----:B------:R-:W-:Y:S05]  /*1af0*/  BSYNC B0 ;  /* 0x0000000000007941 */ /* 0x000fea0003800000 */
.L_x_1890:
        /* <DEDUP_REMOVED lines=8> */
.L_x_1892:
[----:B------:R-:W-:Y:S02]  /*1b80*/  MOV R13, R24 ;  /* 0x00000018000d7202 */ /* 0x000fe40000000f00 */
[----:B------:R-:W-:-:S07]  /*1b90*/  MOV R30, R14 ;  /* 0x0000000e001e7202 */ /* 0x000fce0000000f00 */
[----:B------:R-:W-:Y:S05]  /*1ba0*/  WARPSYNC.COLLECTIVE R15, `(.L_x_1893) ;  /* 0x000000000f087348 */ /* 0x000fea0003c00000 */
[----:B------:R0:W1:Y:S02]  /*1bb0*/  SHFL.DOWN P6, R14, R13, R12, R11 ;  /* 0x0800000c0d0e7389 */ /* 0x00006400000c000b */
[----:B01----:R-:W-:Y:S05]  /*1bc0*/  ENDCOLLECTIVE ;  /* 0x000000000000791b */ /* 0x003fea0003800000 */
.L_x_1893:
[----:B------:R-:W-:Y:S05]  /*1bd0*/  BRA `(.L_x_1894) ;  /* 0xfffffff000487947 */ /* 0x000fea000383ffff */
.L_x_1872:
        /* <DEDUP_REMOVED lines=8> */
.L_x_1896:
[----:B------:R-:W-:Y:S05]  /*1c60*/  BSYNC B0 ;  /* 0x0000000000007941 */ /* 0x000fea0003800000 */
.L_x_1895:
        /* <DEDUP_REMOVED lines=8> */
.L_x_1897:
[----:B------:R-:W-:Y:S02]  /*1cf0*/  MOV R13, R24 ;  /* 0x00000018000d7202 */ /* 0x000fe40000000f00 */
[----:B------:R-:W-:-:S07]  /*1d00*/  MOV R30, R14 ;  /* 0x0000000e001e7202 */ /* 0x000fce0000000f00 */
[----:B------:R-:W-:Y:S05]  /*1d10*/  WARPSYNC.COLLECTIVE R15, `(.L_x_1898) ;  /* 0x000000000f087348 */ /* 0x000fea0003c00000 */
[----:B------:R0:W1:Y:S02]  /*1d20*/  SHFL.DOWN P6, R14, R13, R12, R11 ;  /* 0x0800000c0d0e7389 */ /* 0x00006400000c000b */
[----:B01----:R-:W-:Y:S05]  /*1d30*/  ENDCOLLECTIVE ;  /* 0x000000000000791b */ /* 0x003fea0003800000 */
.L_x_1898:
[----:B------:R-:W-:Y:S05]  /*1d40*/  BRA `(.L_x_1899) ;  /* 0xfffffff000407947 */ /* 0x000fea000383ffff */
.L_x_1874:
        /* <DEDUP_REMOVED lines=8> */
.L_x_1901:
[----:B------:R-:W-:Y:S05]  /*1dd0*/  BSYNC B0 ;  /* 0x0000000000007941 */ /* 0x000fea0003800000 */
.L_x_1900:
        /* <DEDUP_REMOVED lines=8> */
.L_x_1902:
[----:B------:R-:W-:Y:S02]  /*1e60*/  MOV R13, R24 ;  /* 0x00000018000d7202 */ /* 0x000fe40000000f00 */
[----:B------:R-:W-:-:S07]  /*1e70*/  MOV R30, R14 ;  /* 0x0000000e001e7202 */ /* 0x000fce0000000f00 */
[----:B------:R-:W-:Y:S05]  /*1e80*/  WARPSYNC.COLLECTIVE R15, `(.L_x_1903) ;  /* 0x000000000f087348 */ /* 0x000fea0003c00000 */
[----:B------:R0:W1:Y:S02]  /*1e90*/  SHFL.DOWN P6, R14, R13, R12, R11 ;  /* 0x0800000c0d0e7389 */ /* 0x00006400000c000b */
[----:B01----:R-:W-:Y:S05]  /*1ea0*/  ENDCOLLECTIVE ;  /* 0x000000000000791b */ /* 0x003fea0003800000 */
.L_x_1903:
[----:B------:R-:W-:Y:S05]  /*1eb0*/  BRA `(.L_x_1904) ;  /* 0xfffffff000387947 */ /* 0x000fea000383ffff */
.L_x_1876:
        /* <DEDUP_REMOVED lines=8> */
.L_x_1906:
[----:B------:R-:W-:Y:S05]  /*1f40*/  BSYNC B0 ;  /* 0x0000000000007941 */ /* 0x000fea0003800000 */
.L_x_1905:
        /* <DEDUP_REMOVED lines=8> */
.L_x_1907:
[----:B------:R-:W-:Y:S02]  /*1fd0*/  MOV R13, R24 ;  /* 0x00000018000d7202 */ /* 0x000fe40000000f00 */
[----:B------:R-:W-:-:S07]  /*1fe0*/  MOV R26, R14 ;  /* 0x0000000e001a7202 */ /* 0x000fce0000000f00 */
[----:B------:R-:W-:Y:S05]  /*1ff0*/  WARPSYNC.COLLECTIVE R15, `(.L_x_1908) ;  /* 0x000000000f087348 */ /* 0x000fea0003c00000 */
[----:B------:R0:W1:Y:S02]  /*2000*/  SHFL.IDX P6, R14, R13, R12, R11 ;  /* 0x0000000c0d0e7389 */ /* 0x00006400000c000b */
[----:B01----:R-:W-:Y:S05]  /*2010*/  ENDCOLLECTIVE ;  /* 0x000000000000791b */ /* 0x003fea0003800000 */
.L_x_1908:
[----:B------:R-:W-:Y:S05]  /*2020*/  BRA `(.L_x_1909) ;  /* 0xfffffff000307947 */ /* 0x000fea000383ffff */
.L_x_1910:
        /* <DEDUP_REMOVED lines=13> */
.L_x_7497:


//--------------------- .text._Z17LayerNormWarpImplI19BiasAddResidualLoadI6__halffE11AffineStoreIfS1_EfLi1ELi28ELi24ELi32ELi1ELb1EEvT_T0_iidPT1_S8_ --------------------------
	.section	.text._Z17LayerNormWarpImplI19BiasAddResidualLoadI6__halffE11AffineStoreIfS1_EfLi1ELi28ELi24ELi32ELi1ELb1EEvT_T0_iidPT1_S8_,"ax",@progbits
	.align	128
        .global         _Z17LayerNormWarpImplI19BiasAddResidualLoadI6__halffE11AffineStoreIfS1_EfLi1ELi28ELi24ELi32ELi1ELb1EEvT_T0_iidPT1_S8_
        .type           _Z17LayerNormWarpImplI19BiasAddResidualLoadI6__halffE11AffineStoreIfS1_EfLi1ELi28ELi24ELi32ELi1ELb1EEvT_T0_iidPT1_S8_,@function
        .size           _Z17LayerNormWarpImplI19BiasAddResidualLoadI6__halffE11AffineStoreIfS1_EfLi1ELi28ELi24ELi32ELi1ELb1EEvT_T0_iidPT1_S8_,(.L_x_7498 - _Z17LayerNormWarpImplI19BiasAddResidualLoadI6__halffE11AffineStoreIfS1_EfLi1ELi28ELi24ELi32ELi1ELb1EEvT_T0_iidPT1_S8_)
        .other          _Z17LayerNormWarpImplI19BiasAddResidualLoadI6__halffE11AffineStoreIfS1_EfLi1ELi28ELi24ELi32ELi1ELb1EEvT_T0_iidPT1_S8_,@"STO_CUDA_ENTRY STV_DEFAULT"
_Z17LayerNormWarpImplI19BiasAddResidualLoadI6__halffE11AffineStoreIfS1_EfLi1ELi28ELi24ELi32ELi1ELb1EEvT_T0_iidPT1_S8_:
.text._Z17LayerNormWarpImplI19BiasAddResidualLoadI6__halffE11AffineStoreIfS1_EfLi1ELi28ELi24ELi32ELi1ELb1EEvT_T0_iidPT1_S8_:
        /* <DEDUP_REMOVED lines=21> */
.L_x_1911:
        /* <DEDUP_REMOVED lines=14> */
[C---:B-1----:R-:W-:Y:S02]  /*0230*/  LOP3.LUT R3, R25.reuse, 0x300, RZ, 0xfc, !PT ;  /* 0x0000030019037812 */ /* 0x042fe400078efcff */
[----:B------:R-:W-:Y:S02]  /*0240*/  IADD3 R0, PT, PT, R25, 0x340, RZ ;  /* 0x0000034019007810 */ /* 0x000fe40007ffe0ff */
[----:B----4-:R-:W-:-:S02]  /*0250*/  ISETP.GE.AND P0, PT, R3, UR5, PT ;  /* 0x0000000503007c0c */ /* 0x010fc4000bf06270 */
[----:B--2---:R-:W-:-:S13]  /*0260*/  ISETP.GE.AND P1, PT, R0, UR5, PT ;  /* 0x0000000500007c0c */ /* 0x004fda000bf26270 */
.L_x_1936:
[----:B------:R-:W-:Y:S01]  /*0270*/  FADD R11, RZ, R24 ;  /* 0x00000018ff0b7221 */ /* 0x000fe20000000000 */
[----:B------:R-:W-:Y:S01]  /*0280*/  BSSY.RECONVERGENT B0, `(.L_x_1912) ;  /* 0x0000079000007945 */ /* 0x000fe20003800200 */
[----:B0-----:R-:W-:Y:S02]  /*0290*/  MOV R41, 0x41c00000 ;  /* 0x41c0000000297802 */ /* 0x001fe40000000f00 */
[----:B------:R-:W-:Y:S01]  /*02a0*/  FADD R32, -R11, R21 ;  /* 0x000000150b207221 */ /* 0x000fe20000000100 */
[----:B------:R-:W-:-:S03]  /*02b0*/  @!P0 MOV R41, 0x41c80000 ;  /* 0x41c8000000298802 */ /* 0x000fc60000000f00 */
        /* <DEDUP_REMOVED lines=78> */
[C---:B------:R-:W-:Y:S01]  /*07a0*/  FADD R11, -R42.reuse, R28 ;  /* 0x0000001c2a0b7221 */ /* 0x040fe20000000100 */
[----:B------:R-:W-:Y:S01]  /*07b0*/  FFMA R32, R15, R34, R32 ;  /* 0x000000220f207223 */ /* 0x000fe20000000020 */
[----:B------:R-:W-:Y:S01]  /*07c0*/  FADD R15, -R42, R35 ;  /* 0x000000232a0f7221 */ /* 0x000fe20000000100 */
[----:B------:R-:W-:Y:S01]  /*07d0*/  IADD3 R34, PT, PT, R25, 0x360, RZ ;  /* 0x0000036019227810 */ /* 0x000fe20007ffe0ff */
[----:B------:R-:W-:Y:S02]  /*07e0*/  FFMA R42, R11, 0.045454546809196472168, R42 ;  /* 0x3d3a2e8c0b2a7823 */ /* 0x000fe4000000002a */
[----:B------:R-:W-:Y:S02]  /*07f0*/  FFMA R32, R13, R15, R32 ;  /* 0x0000000f0d207223 */ /* 0x000fe40000000020 */
[----:B------:R-:W1:Y:S01]  /*0800*/  LDC R13, c[0x0][0x3c4] ;  /* 0x0000f100ff0d7b82 */ /* 0x000e620000000800 */
[C---:B------:R-:W-:Y:S01]  /*0810*/  FADD R31, -R42.reuse, R29 ;  /* 0x0000001d2a1f7221 */ /* 0x040fe20000000100 */
[----:B------:R-:W-:-:S03]  /*0820*/  FADD R15, -R42, R28 ;  /* 0x0000001c2a0f7221 */ /* 0x000fc60000000100 */
[----:B------:R-:W-:Y:S01]  /*0830*/  FFMA R42, R31, 0.043478261679410934448, R42 ;  /* 0x3d3216431f2a7823 */ /* 0x000fe2000000002a */
[----:B------:R-:W-:-:S03]  /*0840*/  FFMA R15, R11, R15, R32 ;  /* 0x0000000f0b0f7223 */ /* 0x000fc60000000020 */
[C---:B------:R-:W-:Y:S01]  /*0850*/  FADD R11, -R42.reuse, R30 ;  /* 0x0000001e2a0b7221 */ /* 0x040fe20000000100 */
[----:B------:R-:W-:-:S03]  /*0860*/  FADD R32, -R42, R29 ;  /* 0x0000001d2a207221 */ /* 0x000fc60000000100 */
[----:B------:R-:W-:Y:S01]  /*0870*/  FFMA R43, R11, 0.041666667908430099487, R42 ;  /* 0x3d2aaaab0b2b7823 */ /* 0x000fe2000000002a */
[----:B------:R-:W-:Y:S01]  /*0880*/  FFMA R15, R31, R32, R15 ;  /* 0x000000201f0f7223 */ /* 0x000fe2000000000f */
[----:B------:R-:W-:Y:S02]  /*0890*/  IADD3 R32, PT, PT, R25, 0x320, RZ ;  /* 0x0000032019207810 */ /* 0x000fe40007ffe0ff */
[----:B------:R-:W-:Y:S01]  /*08a0*/  FADD R42, -R43, R30 ;  /* 0x0000001e2b2a7221 */ /* 0x000fe20000000100 */
[----:B------:R-:W-:-:S03]  /*08b0*/  MOV R31, RZ ;  /* 0x000000ff001f7202 */ /* 0x000fc60000000f00 */
[----:B------:R-:W-:Y:S01]  /*08c0*/  FFMA R42, R11, R42, R15 ;  /* 0x0000002a0b2a7223 */ /* 0x000fe2000000000f */
[----:B------:R-:W-:Y:S01]  /*08d0*/  @!P0 FADD R11, -R43, R0 ;  /* 0x000000002b0b8221 */ /* 0x000fe20000000100 */
[----:B-1----:R-:W-:-:S03]  /*08e0*/  ISETP.GE.AND P3, PT, R32, R13, PT ;  /* 0x0000000d2000720c */ /* 0x002fc60003f66270 */
[----:B------:R-:W-:Y:S01]  /*08f0*/  @!P0 FFMA R43, R11, 0.039999999105930328369, R43 ;  /* 0x3d23d70a0b2b8823 */ /* 0x000fe2000000002b */
[----:B------:R-:W-:Y:S01]  /*0900*/  ISETP.GE.AND P2, PT, R34, R13, PT ;  /* 0x0000000d2200720c */ /* 0x000fe20003f46270 */
[----:B------:R-:W-:Y:S02]  /*0910*/  HFMA2 R34, -RZ, RZ, 0, 0 ;  /* 0x00000000ff227431 */ /* 0x000fe400000001ff */
[----:B------:R-:W-:-:S04]  /*0920*/  @!P0 FADD R13, -R43, R0 ;  /* 0x000000002b0d8221 */ /* 0x000fc80000000100 */
[----:B------:R-:W-:Y:S02]  /*0930*/  @!P0 FFMA R42, R11, R13, R42 ;  /* 0x0000000d0b2a8223 */ /* 0x000fe4000000002a */
        /* <DEDUP_REMOVED lines=13> */
.L_x_1913:
[----:B------:R-:W-:Y:S05]  /*0a10*/  BSYNC.RECONVERGENT B0 ;  /* 0x0000000000007941 */ /* 0x000fea0003800200 */
.L_x_1912:
        /* <DEDUP_REMOVED lines=15> */
.L_x_1915:
[----:B------:R-:W-:Y:S05]  /*0b10*/  BSYNC.RECONVERGENT B0 ;  /* 0x0000000000007941 */ /* 0x000fea0003800200 */
.L_x_1914:
        /* <DEDUP_REMOVED lines=15> */
.L_x_1917:
[----:B------:R-:W-:Y:S05]  /*0c10*/  BSYNC.RECONVERGENT B0 ;  /* 0x0000000000007941 */ /* 0x000fea0003800200 */
.L_x_1916:
[----:B------:R-:W-:Y:S01]  /*0c20*/  UMOV UR4, 0xffffffff ;  /* 0xffffffff00047882 */ /* 0x000fe20000000000 */
[----:B------:R-:W-:Y:S02]  /*0c30*/  @!P0 MOV R34, R0 ;  /* 0x0000000000228202 */ /* 0x000fe40000000f00 */
[----:B------:R-:W-:Y:S05]  /*0c40*/  BRA.DIV UR4, `(.L_x_1918) ;  /* 0x0000000e045c7947 */ /* 0x000fea000b800000 */
[----:B------:R1:W2:Y:S04]  /*0c50*/  SHFL.DOWN PT, R44, R43, 0x10, 0x1f ;  /* 0x0a001f002b2c7f89 */ /* 0x0002a800000e0000 */
[----:B------:R1:W4:Y:S04]  /*0c60*/  SHFL.DOWN PT, R0, R42, 0x10, 0x1f ;  /* 0x0a001f002a007f89 */ /* 0x00032800000e0000 */
[----:B------:R1:W5:Y:S02]  /*0c70*/  SHFL.DOWN PT, R14, R41, 0x10, 0x1f ;  /* 0x0a001f00290e7f89 */ /* 0x00036400000e0000 */
.L_x_1941:
[----:B-----5:R-:W-:Y:S01]  /*0c80*/  FSETP.NEU.AND P2, PT, R14, RZ, PT ;  /* 0x000000ff0e00720b */ /* 0x020fe20003f4d000 */
[----:B------:R-:W-:-:S12]  /*0c90*/  BSSY.RECONVERGENT B0, `(.L_x_1919) ;  /* 0x0000010000007945 */ /* 0x000fd80003800200 */
[----:B------:R-:W-:Y:S05]  /*0ca0*/  @!P2 BRA `(.L_x_1920) ;  /* 0x000000000038a947 */ /* 0x000fea0003800000 */
[----:B------:R-:W-:Y:S01]  /*0cb0*/  FADD R11, R41, R14 ;  /* 0x0000000e290b7221 */ /* 0x000fe20000000000 */
[----:B--2---:R-:W-:-:S03]  /*0cc0*/  FADD R44, -R43, R44 ;  /* 0x0000002c2b2c7221 */ /* 0x004fc60000000100 */
[C---:B------:R-:W-:Y:S01]  /*0cd0*/  FMUL R12, R11.reuse, 16777216 ;  /* 0x4b8000000b0c7820 */ /* 0x040fe20000400000 */
[----:B------:R-:W-:-:S04]  /*0ce0*/  FSETP.GEU.AND P2, PT, |R11|, 1.175494350822287508e-38, PT ;  /* 0x008000000b00780b */ /* 0x000fc80003f4e200 */
[----:B------:R-:W-:-:S04]  /*0cf0*/  FSEL R12, R12, R11, !P2 ;  /* 0x0000000b0c0c7208 */ /* 0x000fc80005000000 */
[----:B------:R-:W2:Y:S05]  /*0d00*/  MUFU.RCP R13, R12 ;  /* 0x0000000c000d7308 */ /* 0x000eaa0000001000 */
[----:B------:R-:W-:-:S04]  /*0d10*/  @!P2 FMUL R14, R14, 16777216 ;  /* 0x4b8000000e0ea820 */ /* 0x000fc80000400000 */
[----:B--2---:R-:W-:Y:S01]  /*0d20*/  FMUL R13, R13, R14 ;  /* 0x0000000e0d0d7220 */ /* 0x004fe20000400000 */
[----:B------:R-:W-:-:S03]  /*0d30*/  FMUL R14, R44, R44 ;  /* 0x0000002c2c0e7220 */ /* 0x000fc60000400000 */
[----:B-1----:R-:W-:Y:S01]  /*0d40*/  FFMA R43, R13, R44, R43 ;  /* 0x0000002c0d2b7223 */ /* 0x002fe2000000002b */
[----:B------:R-:W-:Y:S01]  /*0d50*/  FMUL R14, R41, R14 ;  /* 0x0000000e290e7220 */ /* 0x000fe20000400000 */
[----:B------:R-:W-:-:S03]  /*0d60*/  MOV R41, R11 ;  /* 0x0000000b00297202 */ /* 0x000fc60000000f00 */
[----:B----4-:R-:W-:-:S04]  /*0d70*/  FFMA R15, R13, R14, R0 ;  /* 0x0000000e0d0f7223 */ /* 0x010fc80000000000 */
[----:B------:R-:W-:-:S07]  /*0d80*/  FADD R42, R42, R15 ;  /* 0x0000000f2a2a7221 */ /* 0x000fce0000000000 */
.L_x_1920:
[----:B------:R-:W-:Y:S05]  /*0d90*/  BSYNC.RECONVERGENT B0 ;  /* 0x0000000000007941 */ /* 0x000fea0003800200 */
.L_x_1919:
[----:B------:R-:W-:-:S03]  /*0da0*/  UMOV UR4, 0xffffffff ;  /* 0xffffffff00047882 */ /* 0x000fc60000000000 */
[----:B------:R-:W-:Y:S05]  /*0db0*/  BRA.DIV UR4, `(.L_x_1921) ;  /* 0x0000000e045c7947 */ /* 0x000fea000b800000 */
[----:B--2---:R2:W5:Y:S04]  /*0dc0*/  SHFL.DOWN PT, R44, R43, 0x8, 0x1f ;  /* 0x09001f002b2c7f89 */ /* 0x00456800000e0000 */
[----:B----4-:R2:W4:Y:S04]  /*0dd0*/  SHFL.DOWN PT, R0, R42, 0x8, 0x1f ;  /* 0x09001f002a007f89 */ /* 0x01052800000e0000 */
[----:B------:R2:W0:Y:S02]  /*0de0*/  SHFL.DOWN PT, R14, R41, 0x8, 0x1f ;  /* 0x09001f00290e7f89 */ /* 0x00042400000e0000 */
.L_x_1946:
[----:B0-----:R-:W-:Y:S01]  /*0df0*/  FSETP.NEU.AND P2, PT, R14, RZ, PT ;  /* 0x000000ff0e00720b */ /* 0x001fe20003f4d000 */
[----:B------:R-:W-:-:S12]  /*0e00*/  BSSY.RECONVERGENT B0, `(.L_x_1922) ;  /* 0x0000010000007945 */ /* 0x000fd80003800200 */
        /* <DEDUP_REMOVED lines=8> */
[----:B0-----:R-:W-:Y:S01]  /*0e90*/  FMUL R13, R13, R14 ;  /* 0x0000000e0d0d7220 */ /* 0x001fe20000400000 */
[----:B------:R-:W-:-:S03]  /*0ea0*/  FMUL R14, R44, R44 ;  /* 0x0000002c2c0e7220 */ /* 0x000fc60000400000 */
[----:B-12---:R-:W-:Y:S01]  /*0eb0*/  FFMA R43, R13, R44, R43 ;  /* 0x0000002c0d2b7223 */ /* 0x006fe2000000002b */
[----:B------:R-:W-:Y:S01]  /*0ec0*/  FMUL R14, R41, R14 ;  /* 0x0000000e290e7220 */ /* 0x000fe20000400000 */
[----:B------:R-:W-:-:S03]  /*0ed0*/  MOV R41, R11 ;  /* 0x0000000b00297202 */ /* 0x000fc60000000f00 */
[----:B----4-:R-:W-:-:S04]  /*0ee0*/  FFMA R15, R13, R14, R0 ;  /* 0x0000000e0d0f7223 */ /* 0x010fc80000000000 */
[----:B------:R-:W-:-:S07]  /*0ef0*/  FADD R42, R42, R15 ;  /* 0x0000000f2a2a7221 */ /* 0x000fce0000000000 */
.L_x_1923:
[----:B------:R-:W-:Y:S05]  /*0f00*/  BSYNC.RECONVERGENT B0 ;  /* 0x0000000000007941 */ /* 0x000fea0003800200 */
.L_x_1922:
[----:B------:R-:W-:-:S03]  /*0f10*/  UMOV UR4, 0xffffffff ;  /* 0xffffffff00047882 */ /* 0x000fc60000000000 */
[----:B------:R-:W-:Y:S05]  /*0f20*/  BRA.DIV UR4, `(.L_x_1924) ;  /* 0x0000000e045c7947 */ /* 0x000fea000b800000 */
[----:B-----5:R0:W5:Y:S04]  /*0f30*/  SHFL.DOWN PT, R44, R43, 0x4, 0x1f ;  /* 0x08801f002b2c7f89 */ /* 0x02016800000e0000 */
[----:B----4-:R0:W4:Y:S04]  /*0f40*/  SHFL.DOWN PT, R0, R42, 0x4, 0x1f ;  /* 0x08801f002a007f89 */ /* 0x01012800000e0000 */
[----:B------:R0:W0:Y:S02]  /*0f50*/  SHFL.DOWN PT, R14, R41, 0x4, 0x1f ;  /* 0x08801f00290e7f89 */ /* 0x00002400000e0000 */
.L_x_1951:
        /* <DEDUP_REMOVED lines=17> */
.L_x_1926:
[----:B------:R-:W-:Y:S05]  /*1070*/  BSYNC.RECONVERGENT B0 ;  /* 0x0000000000007941 */ /* 0x000fea0003800200 */
.L_x_1925:
[----:B------:R-:W-:-:S03]  /*1080*/  UMOV UR4, 0xffffffff ;  /* 0xffffffff00047882 */ /* 0x000fc60000000000 */
[----:B------:R-:W-:Y:S05]  /*1090*/  BRA.DIV UR4, `(.L_x_1927) ;  /* 0x0000000e045c7947 */ /* 0x000fea000b800000 */
[----:B-----5:R0:W5:Y:S04]  /*10a0*/  SHFL.DOWN PT, R44, R43, 0x2, 0x1f ;  /* 0x08401f002b2c7f89 */ /* 0x02016800000e0000 */
[----:B----4-:R0:W4:Y:S04]  /*10b0*/  SHFL.DOWN PT, R0, R42, 0x2, 0x1f ;  /* 0x08401f002a007f89 */ /* 0x01012800000e0000 */
[----:B------:R0:W0:Y:S02]  /*10c0*/  SHFL.DOWN PT, R14, R41, 0x2, 0x1f ;  /* 0x08401f00290e7f89 */ /* 0x00002400000e0000 */
.L_x_1956:
        /* <DEDUP_REMOVED lines=17> */
.L_x_1929:
[----:B------:R-:W-:Y:S05]  /*11e0*/  BSYNC.RECONVERGENT B0 ;  /* 0x0000000000007941 */ /* 0x000fea0003800200 */
.L_x_1928:
[----:B------:R-:W-:-:S03]  /*11f0*/  UMOV UR4, 0xffffffff ;  /* 0xffffffff00047882 */ /* 0x000fc60000000000 */
[----:B------:R-:W-:Y:S05]  /*1200*/  BRA.DIV UR4, `(.L_x_1930) ;  /* 0x0000000e045c7947 */ /* 0x000fea000b800000 */
[----:B-----5:R0:W5:Y:S04]  /*1210*/  SHFL.DOWN PT, R44, R43, 0x1, 0x1f ;  /* 0x08201f002b2c7f89 */ /* 0x02016800000e0000 */
[----:B----4-:R0:W4:Y:S04]  /*1220*/  SHFL.DOWN PT, R0, R42, 0x1, 0x1f ;  /* 0x08201f002a007f89 */ /* 0x01012800000e0000 */
[----:B------:R0:W0:Y:S02]  /*1230*/  SHFL.DOWN PT, R14, R41, 0x1, 0x1f ;  /* 0x08201f00290e7f89 */ /* 0x00002400000e0000 */
.L_x_1961:
        /* <DEDUP_REMOVED lines=17> */
.L_x_1932:
[----:B------:R-:W-:Y:S05]  /*1350*/  BSYNC.RECONVERGENT B0 ;  /* 0x0000000000007941 */ /* 0x000fea0003800200 */
.L_x_1931:
[----:B------:R-:W-:-:S03]  /*1360*/  UMOV UR4, 0xffffffff ;  /* 0xffffffff00047882 */ /* 0x000fc60000000000 */
[----:B------:R-:W-:Y:S05]  /*1370*/  BRA.DIV UR4, `(.L_x_1933) ;  /* 0x0000000e045c7947 */ /* 0x000fea000b800000 */
[----:B----4-:R0:W4:Y:S04]  /*1380*/  SHFL.IDX PT, R0, R43, RZ, 0x1f ;  /* 0x00001fff2b007589 */ /* 0x01012800000e0000 */
[----:B-12---:R-:W1:Y:S04]  /*1390*/  SHFL.IDX PT, R42, R42, RZ, 0x1f ;  /* 0x00001fff2a2a7589 */ /* 0x006e6800000e0000 */
[----:B------:R0:W2:Y:S02]  /*13a0*/  SHFL.IDX PT, R14, R41, RZ, 0x1f ;  /* 0x00001fff290e7589 */ /* 0x0000a400000e0000 */
.L_x_1966:
        /* <DEDUP_REMOVED lines=19> */
[----:B------:R-:W-:-:S04]  /*14e0*/  FFMA R15, -R13, R14, 1 ;  /* 0x3f8000000d0f7423 */ /* 0x000fc8000000010e */
[----:B------:R-:W-:Y:S01]  /*14f0*/  FFMA R42, -R13, R42, R15 ;  /* 0x0000002a0d2a7223 */ /* 0x000fe2000000010f */
[----:B------:R-:W-:-:S05]  /*1500*/  HFMA2 R15, -RZ, RZ, 1.6875, 0 ;  /* 0x3ec00000ff0f7431 */ /* 0x000fca00000001ff */
[----:B------:R-:W-:Y:S01]  /*1510*/  FFMA R14, R42, R15, 0.5 ;  /* 0x3f0000002a0e7423 */ /* 0x000fe2000000000f */
[----:B------:R-:W-:-:S04]  /*1520*/  FMUL R42, R11, R42 ;  /* 0x0000002a0b2a7220 */ /* 0x000fc80000400000 */
[----:B------:R-:W-:-:S05]  /*1530*/  FFMA R11, R14, R42, R11 ;  /* 0x0000002a0e0b7223 */ /* 0x000fca000000000b */
[----:B------:R-:W-:Y:S01]  /*1540*/  LEA.HI.SX32 R11, R12, R11, 0x1f ;  /* 0x0000000b0c0b7211 */ /* 0x000fe200078ffaff */
[----:B------:R-:W-:Y:S06]  /*1550*/  BRA `(.L_x_1935) ;  /* 0x0000000000047947 */ /* 0x000fec0003800000 */
.L_x_1934:
[----:B------:R1:W2:Y:S02]  /*1560*/  MUFU.RSQ R11, R12 ;  /* 0x0000000c000b7308 */ /* 0x0002a40000001400 */
.L_x_1935:
[----:B-1----:R-:W1:Y:S01]  /*1570*/  LDC.64 R12, c[0x0][0x3d0] ;  /* 0x0000f400ff0c7b82 */ /* 0x002e620000000a00 */
[----:B------:R-:W-:Y:S01]  /*1580*/  ISETP.NE.AND P2, PT, R25, RZ, PT ;  /* 0x000000ff1900720c */ /* 0x000fe20003f45270 */
        /* <DEDUP_REMOVED lines=12> */
[----:B---3--:R-:W-:Y:S01]  /*1650*/  @!P2 R2UR UR4, R22 ;  /* 0x000000001604a2ca */ /* 0x008fe200000e0000 */
[C---:B------:R-:W-:Y:S01]  /*1660*/  FADD R5, -R0.reuse, R5 ;  /* 0x0000000500057221 */ /* 0x040fe20000000100 */
[----:B------:R-:W-:Y:S01]  /*1670*/  @!P2 R2UR UR5, R23 ;  /* 0x000000001705a2ca */ /* 0x000fe200000e0000 */
[C---:B------:R-:W-:Y:S01]  /*1680*/  FADD R4, -R0.reuse, R4 ;  /* 0x0000000400047221 */ /* 0x040fe20000000100 */
[C---:B------:R-:W-:Y:S01]  /*1690*/  FADD R3, -R0.reuse, R3 ;  /* 0x0000000300037221 */ /* 0x040fe20000000100 */
[C---:B------:R-:W-:Y:S01]  /*16a0*/  FADD R40, -R0.reuse, R40 ;  /* 0x0000002800287221 */ /* 0x040fe20000000100 */
[C---:B------:R-:W-:Y:S01]  /*16b0*/  FADD R39, -R0.reuse, R39 ;  /* 0x0000002700277221 */ /* 0x040fe20000000100 */
[C---:B------:R-:W-:Y:S01]  /*16c0*/  FADD R38, -R0.reuse, R38 ;  /* 0x0000002600267221 */ /* 0x040fe20000000100 */
[C---:B------:R-:W-:Y:S01]  /*16d0*/  FADD R37, -R0.reuse, R37 ;  /* 0x0000002500257221 */ /* 0x040fe20000000100 */
[----:B------:R-:W-:Y:S01]  /*16e0*/  FADD R36, -R0, R36 ;  /* 0x0000002400247221 */ /* 0x000fe20000000100 */
[----:B-1----:R-:W-:-:S04]  /*16f0*/  @!P2 IMAD.WIDE R12, R2, 0x4, R12 ;  /* 0x00000004020ca825 */ /* 0x002fc800078e020c */
        /* <DEDUP_REMOVED lines=8> */
[----:B------:R-:W-:Y:S01]  /*1780*/  FADD R33, -R0, R33 ;  /* 0x0000002100217221 */ /* 0x000fe20000000100 */
[-C--:B--2---:R-:W-:Y:S01]  /*1790*/  FMUL R24, R24, R11.reuse ;  /* 0x0000000b18187220 */ /* 0x084fe20000400000 */
[-C--:B------:R-:W-:Y:S01]  /*17a0*/  FMUL R21, R21, R11.reuse ;  /* 0x0000000b15157220 */ /* 0x080fe20000400000 */
[-C--:B------:R-:W-:Y:S01]  /*17b0*/  FMUL R20, R20, R11.reuse ;  /* 0x0000000b14147220 */ /* 0x080fe20000400000 */
[-C--:B------:R-:W-:Y:S01]  /*17c0*/  FMUL R19, R19, R11.reuse ;  /* 0x0000000b13137220 */ /* 0x080fe20000400000 */
[-C--:B------:R-:W-:Y:S01]  /*17d0*/  FMUL R18, R18, R11.reuse ;  /* 0x0000000b12127220 */ /* 0x080fe20000400000 */
[-C--:B------:R-:W-:Y:S01]  /*17e0*/  FMUL R17, R17, R11.reuse ;  /* 0x0000000b11117220 */ /* 0x080fe20000400000 */
[-C--:B------:R-:W-:Y:S01]  /*17f0*/  FMUL R16, R16, R11.reuse ;  /* 0x0000000b10107220 */ /* 0x080fe20000400000 */
[----:B-1----:R-:W1:Y:S01]  /*1800*/  LDC.64 R12, c[0x0][0x3d8] ;  /* 0x0000f600ff0c7b82 */ /* 0x002e620000000a00 */
        /* <DEDUP_REMOVED lines=19> */
[----:B-----5:R-:W-:Y:S01]  /*1940*/  FMUL R44, R33, R11 ;  /* 0x0000000b212c7220 */ /* 0x020fe20000400000 */
[----:B-1----:R-:W-:Y:S01]  /*1950*/  @!P2 IMAD.WIDE R12, R2, 0x4, R12 ;  /* 0x00000004020ca825 */ /* 0x002fe200078e020c */
[----:B------:R-:W-:-:S04]  /*1960*/  IADD3 R2, PT, PT, R27, R2, RZ ;  /* 0x000000021b027210 */ /* 0x000fc80007ffe0ff */
[----:B------:R1:W-:Y:S01]  /*1970*/  @!P2 STG.E desc[UR4][R12.64], R11 ;  /* 0x0000000b0c00a986 */ /* 0x0003e2000c101904 */
[----:B------:R-:W-:Y:S01]  /*1980*/  ISETP.GE.AND P2, PT, R2, UR36, PT ;  /* 0x0000002402007c0c */ /* 0x000fe2000bf46270 */
[----:B-1----:R-:W-:-:S12]  /*1990*/  FMUL R12, R31, R11 ;  /* 0x0000000b1f0c7220 */ /* 0x002fd80000400000 */
[----:B------:R-:W-:Y:S05]  /*19a0*/  @!P2 BRA `(.L_x_1936) ;  /* 0xffffffe80030a947 */ /* 0x000fea000383ffff */
[----:B------:R-:W-:Y:S05]  /*19b0*/  EXIT ;  /* 0x000000000000794d */ /* 0x000fea0003800000 */
.L_x_1918:
        /* <DEDUP_REMOVED lines=8> */
.L_x_1938:
[----:B------:R-:W-:Y:S05]  /*1a40*/  BSYNC B0 ;  /* 0x0000000000007941 */ /* 0x000fea0003800000 */
.L_x_1937:
        /* <DEDUP_REMOVED lines=8> */
.L_x_1939:
[----:B------:R-:W-:Y:S02]  /*1ad0*/  MOV R13, R41 ;  /* 0x00000029000d7202 */ /* 0x000fe40000000f00 */
[----:B------:R-:W-:-:S07]  /*1ae0*/  MOV R0, R14 ;  /* 0x0000000e00007202 */ /* 0x000fce0000000f00 */
[----:B------:R-:W-:Y:S05]  /*1af0*/  WARPSYNC.COLLECTIVE R15, `(.L_x_1940) ;  /* 0x000000000f087348 */ /* 0x000fea0003c00000 */
[----:B------:R0:W1:Y:S02]  /*1b00*/  SHFL.DOWN P6, R14, R13, R12, R11 ;  /* 0x0800000c0d0e7389 */ /* 0x00006400000c000b */
[----:B01----:R-:W-:Y:S05]  /*1b10*/  ENDCOLLECTIVE ;  /* 0x000000000000791b */ /* 0x003fea0003800000 */
.L_x_1940:
[----:B------:R-:W-:Y:S05]  /*1b20*/  BRA `(.L_x_1941) ;  /* 0xfffffff000547947 */ /* 0x000fea000383ffff */
.L_x_1921:
        /* <DEDUP_REMOVED lines=8> */
.L_x_1943:
[----:B------:R-:W-:Y:S05]  /*1bb0*/  BSYNC B0 ;  /* 0x0000000000007941 */ /* 0x000fea0003800000 */
.L_x_1942:
        /* <DEDUP_REMOVED lines=8> */
.L_x_1944:
[----:B------:R-:W-:Y:S02]  /*1c40*/  MOV R13, R41 ;  /* 0x00000029000d7202 */ /* 0x000fe40000000f00 */
[----:B------:R-:W-:-:S07]  /*1c50*/  MOV R0, R14 ;  /* 0x0000000e00007202 */ /* 0x000fce0000000f00 */
[----:B------:R-:W-:Y:S05]  /*1c60*/  WARPSYNC.COLLECTIVE R15, `(.L_x_1945) ;  /* 0x000000000f087348 */ /* 0x000fea0003c00000 */
[----:B------:R0:W1:Y:S02]  /*1c70*/  SHFL.DOWN P6, R14, R13, R12, R11 ;  /* 0x0800000c0d0e7389 */ /* 0x00006400000c000b */
[----:B01----:R-:W-:Y:S05]  /*1c80*/  ENDCOLLECTIVE ;  /* 0x000000000000791b */ /* 0x003fea0003800000 */
.L_x_1945:
[----:B------:R-:W-:Y:S05]  /*1c90*/  BRA `(.L_x_1946) ;  /* 0xfffffff000547947 */ /* 0x000fea000383ffff */
.L_x_1924:
        /* <DEDUP_REMOVED lines=8> */
.L_x_1948:
[----:B------:R-:W-:Y:S05]  /*1d20*/  BSYNC B0 ;  /* 0x0000000000007941 */ /* 0x000fea0003800000 */
.L_x_1947:
        /* <DEDUP_REMOVED lines=8> */
.L_x_1949:
[----:B------:R-:W-:Y:S02]  /*1db0*/  MOV R13, R41 ;  /* 0x00000029000d7202 */ /* 0x000fe40000000f00 */
[----:B------:R-:W-:-:S07]  /*1dc0*/  MOV R0, R14 ;  /* 0x0000000e00007202 */ /* 0x000fce0000000f00 */
[----:B------:R-:W-:Y:S05]  /*1dd0*/  WARPSYNC.COLLECTIVE R15, `(.L_x_1950) ;  /* 0x000000000f087348 */ /* 0x000fea0003c00000 */
[----:B------:R0:W1:Y:S02]  /*1de0*/  SHFL.DOWN P6, R14, R13, R12, R11 ;  /* 0x0800000c0d0e7389 */ /* 0x00006400000c000b */
[----:B01----:R-:W-:Y:S05]  /*1df0*/  ENDCOLLECTIVE ;  /* 0x000000000000791b */ /* 0x003fea0003800000 */
.L_x_1950:
[----:B------:R-:W-:Y:S05]  /*1e00*/  BRA `(.L_x_1951) ;  /* 0xfffffff000547947 */ /* 0x000fea000383ffff */
.L_x_1927:
        /* <DEDUP_REMOVED lines=8> */
.L_x_1953:
[----:B------:R-:W-:Y:S05]  /*1e90*/  BSYNC B0 ;  /* 0x0000000000007941 */ /* 0x000fea0003800000 */
.L_x_1952:
        /* <DEDUP_REMOVED lines=8> */
.L_x_1954:
[----:B------:R-:W-:Y:S02]  /*1f20*/  MOV R13, R41 ;  /* 0x00000029000d7202 */ /* 0x000fe40000000f00 */
[----:B------:R-:W-:-:S07]  /*1f30*/  MOV R0, R14 ;  /* 0x0000000e00007202 */ /* 0x000fce0000000f00 */
[----:B------:R-:W-:Y:S05]  /*1f40*/  WARPSYNC.COLLECTIVE R15, `(.L_x_1955) ;  /* 0x000000000f087348 */ /* 0x000fea0003c00000 */
[----:B------:R0:W1:Y:S02]  /*1f50*/  SHFL.DOWN P6, R14, R13, R12, R11 ;  /* 0x0800000c0d0e7389 */ /* 0x00006400000c000b */
[----:B01----:R-:W-:Y:S05]  /*1f60*/  ENDCOLLECTIVE ;  /* 0x000000000000791b */ /* 0x003fea0003800000 */
.L_x_1955:
[----:B------:R-:W-:Y:S05]  /*1f70*/  BRA `(.L_x_1956) ;  /* 0xfffffff000547947 */ /* 0x000fea000383ffff */
.L_x_1930:
        /* <DEDUP_REMOVED lines=8> */
.L_x_1958:
[----:B------:R-:W-:Y:S05]  /*2000*/  BSYNC B0 ;  /* 0x0000000000007941 */ /* 0x000fea0003800000 */
.L_x_1957:
        /* <DEDUP_REMOVED lines=8> */
.L_x_1959:
[----:B------:R-:W-:Y:S02]  /*2090*/  MOV R13, R41 ;  /* 0x00000029000d7202 */ /* 0x000fe40000000f00 */
[----:B------:R-:W-:-:S07]  /*20a0*/  MOV R0, R14 ;  /* 0x0000000e00007202 */ /* 0x000fce0000000f00 */
[----:B------:R-:W-:Y:S05]  /*20b0*/  WARPSYNC.COLLECTIVE R15, `(.L_x_1960) ;  /* 0x000000000f087348 */ /* 0x000fea0003c00000 */
[----:B------:R0:W1:Y:S02]  /*20c0*/  SHFL.DOWN P6, R14, R13, R12, R11 ;  /* 0x0800000c0d0e7389 */ /* 0x00006400000c000b */
[----:B01----:R-:W-:Y:S05]  /*20d0*/  ENDCOLLECTIVE ;  /* 0x000000000000791b */ /* 0x003fea0003800000 */
.L_x_1960:
[----:B------:R-:W-:Y:S05]  /*20e0*/  BRA `(.L_x_1961) ;  /* 0xfffffff000547947 */ /* 0x000fea000383ffff */
.L_x_1933:
        /* <DEDUP_REMOVED lines=8> */
.L_x_1963:
[----:B------:R-:W-:Y:S05]  /*2170*/  BSYNC B0 ;  /* 0x0000000000007941 */ /* 0x000fea0003800000 */
.L_x_1962:
        /* <DEDUP_REMOVED lines=8> */
.L_x_1964:
[----:B------:R-:W-:Y:S02]  /*2200*/  MOV R13, R41 ;  /* 0x00000029000d7202 */ /* 0x000fe40000000f00 */
[----:B------:R-:W-:-:S07]  /*2210*/  MOV R42, R14 ;  /* 0x0000000e002a7202 */ /* 0x000fce0000000f00 */
[----:B------:R-:W-:Y:S05]  /*2220*/  WARPSYNC.COLLECTIVE R15, `(.L_x_1965) ;  /* 0x000000000f087348 */ /* 0x000fea0003c00000 */
[----:B------:R0:W1:Y:S02]  /*2230*/  SHFL.IDX P6, R14, R13, R12, R11 ;  /* 0x0000000c0d0e7389 */ /* 0x00006400000c000b */
[----:B01----:R-:W-:Y:S05]  /*2240*/  ENDCOLLECTIVE ;  /* 0x000000000000791b */ /* 0x003fea0003800000 */
.L_x_1965:
[----:B------:R-:W-:Y:S05]  /*2250*/  BRA `(.L_x_1966) ;  /* 0xfffffff000547947 */ /* 0x000fea000383ffff */
.L_x_1967:
        /* <DEDUP_REMOVED lines=10> */
.L_x_7498:


//--------------------- .text._Z17LayerNormWarpImplI19BiasAddResidualLoadI6__halffE11AffineStoreIfS1_EfLi1ELi28ELi28ELi32ELi1ELb0EEvT_T0_iidPT1_S8_ --------------------------
	.section	.text._Z17LayerNormWarpImplI19BiasAddResidualLoadI6__halffE11AffineStoreIfS1_EfLi1ELi28ELi28ELi32ELi1ELb0EEvT_T0_iidPT1_S8_,"ax",@progbits
	.align	128
        .global         _Z17LayerNormWarpImplI19BiasAddResidualLoadI6__halffE11AffineStoreIfS1_EfLi1ELi28ELi28ELi32ELi1ELb0EEvT_T0_iidPT1_S8_
        .type           _Z17LayerNormWarpImplI19BiasAddResidualLoadI6__halffE11AffineStoreIfS1_EfLi1ELi28ELi28ELi32ELi1ELb0EEvT_T0_iidPT1_S8_,@function
        .size           _Z17LayerNormWarpImplI19BiasAddResidualLoadI6__halffE11AffineStoreIfS1_EfLi1ELi28ELi28ELi32ELi1ELb0EEvT_T0_iidPT1_S8_,(.L_x_7499 - _Z17LayerNormWarpImplI19BiasAddResidualLoadI6__halffE11AffineStoreIfS1_EfLi1ELi28ELi28ELi32ELi1ELb0EEvT_T0_iidPT1_S8_)
        .other          _Z17LayerNormWarpImplI19BiasAddResidualLoadI6__halffE11AffineStoreIfS1_EfLi1ELi28ELi28ELi32ELi1ELb0EEvT_T0_iidPT1_S8_,@"STO_CUDA_ENTRY STV_DEFAULT"
_Z17LayerNormWarpImplI19BiasAddResidualLoadI6__halffE11AffineStoreIfS1_EfLi1ELi28ELi28ELi32ELi1ELb0EEvT_T0_iidPT1_S8_:
.text._Z17LayerNormWarpImplI19BiasAddResidualLoadI6__halffE11AffineStoreIfS1_EfLi1ELi28ELi28ELi32ELi1ELb0EEvT_T0_iidPT1_S8_:
        /* <DEDUP_REMOVED lines=22> */
.L_x_1968:
[----:B------:R-:W1:Y:S01]  /*0160*/  S2R R3, SR_TID.Y ;  /* 0x0000000000037919 */ /* 0x000e620000002200 */
[----:B------:R-:W1:Y:S01]  /*0170*/  S2UR UR4, SR_CTAID.X ;  /* 0x00000000000479c3 */ /* 0x000e620000002500 */
[----:B------:R-:W2:Y:S07]  /*0180*/  LDCU UR5, c[0x0][0x3c0] ;  /* 0x00007800ff0577ac */ /* 0x000eae0008000800 */
[----:B------:R-:W1:Y:S02]  /*0190*/  LDC R26, c[0x0][0x364] ;  /* 0x0000d900ff1a7b82 */ /* 0x000e640000000800 */
[----:B-1----:R-:W-:-:S05]  /*01a0*/  IMAD R2, R26, UR4, R3 ;  /* 0x000000041a027c24 */ /* 0x002fca000f8e0203 */
[----:B--2---:R-:W-:-:S13]  /*01b0*/  ISETP.GE.AND P0, PT, R2, UR5, PT ;  /* 0x0000000502007c0c */ /* 0x004fda000bf06270 */
[----:B------:R-:W-:Y:S05]  /*01c0*/  @P0 EXIT ;  /* 0x000000000000094d */ /* 0x000fea0003800000 */
[----:B------:R-:W1:Y:S01]  /*01d0*/  LDC.64 R22, c[0x0][0x358] ;  /* 0x0000d600ff167b82 */ /* 0x000e620000000a00 */
[----:B------:R-:W2:Y:S02]  /*01e0*/  LDCU UR4, c[0x0][0x370] ;  /* 0x00006e00ff0477ac */ /* 0x000ea40008000800 */
[----:B--2---:R-:W-:-:S07]  /*01f0*/  IMAD R26, R26, UR4, RZ ;  /* 0x000000041a1a7c24 */ /* 0x004fce000f8e02ff */
.L_x_1982:
[----:B------:R-:W-:Y:S01]  /*0200*/  FADD R0, RZ, R25 ;  /* 0x00000019ff007221 */ /* 0x000fe20000000000 */
[----:B------:R-:W-:Y:S01]  /*0210*/  UMOV UR4, 0xffffffff ;  /* 0xffffffff00047882 */ /* 0x000fe20000000000 */
[----:B------:R-:W-:Y:S02]  /*0220*/  MOV R42, 0x41e00000 ;  /* 0x41e00000002a7802 */ /* 0x000fe40000000f00 */
        /* <DEDUP_REMOVED lines=87> */
[C---:B------:R-:W-:Y:S01]  /*07a0*/  FADD R40, -R11.reuse, R31 ;  /* 0x0000001f0b287221 */ /* 0x040fe20000000100 */
[----:B------:R-:W-:Y:S01]  /*07b0*/  FFMA R15, R14, R39, R15 ;  /* 0x000000270e0f7223 */ /* 0x000fe2000000000f */
[----:B------:R-:W-:Y:S02]  /*07c0*/  FADD R39, -R11, R32 ;  /* 0x000000200b277221 */ /* 0x000fe40000000100 */
[----:B------:R-:W-:Y:S02]  /*07d0*/  FFMA R13, R40, 0.041666667908430099487, R11 ;  /* 0x3d2aaaab280d7823 */ /* 0x000fe4000000000b */
[----:B------:R-:W-:Y:S02]  /*07e0*/  FFMA R15, R12, R39, R15 ;  /* 0x000000270c0f7223 */ /* 0x000fe4000000000f */
[----:B------:R-:W-:-:S04]  /*07f0*/  FADD R0, -R13, R27 ;  /* 0x0000001b0d007221 */ /* 0x000fc80000000100 */
        /* <DEDUP_REMOVED lines=11> */
[----:B------:R-:W-:Y:S01]  /*08b0*/  FFMA R39, R11, R39, R14 ;  /* 0x000000270b277223 */ /* 0x000fe2000000000e */
[----:B------:R-:W-:Y:S02]  /*08c0*/  FADD R11, -R15, R28 ;  /* 0x0000001c0f0b7221 */ /* 0x000fe40000000100 */
[----:B------:R-:W-:Y:S02]  /*08d0*/  FFMA R0, R40, 0.035714287310838699341, R15 ;  /* 0x3d12492528007823 */ /* 0x000fe4000000000f */
[----:B------:R-:W-:Y:S01]  /*08e0*/  FFMA R11, R12, R11, R39 ;  /* 0x0000000b0c0b7223 */ /* 0x000fe20000000027 */
[----:B------:R-:W-:Y:S02]  /*08f0*/  HFMA2 R39, -RZ, RZ, 2.9375, 0 ;  /* 0x41e00000ff277431 */ /* 0x000fe400000001ff */
[----:B------:R-:W-:-:S04]  /*0900*/  FADD R12, -R0, R29 ;  /* 0x0000001d000c7221 */ /* 0x000fc80000000100 */
[----:B------:R-:W-:Y:S01]  /*0910*/  FFMA R40, R40, R12, R11 ;  /* 0x0000000c28287223 */ /* 0x000fe2000000000b */
[----:B----45:R-:W-:Y:S06]  /*0920*/  BRA.DIV UR4, `(.L_x_1969) ;  /* 0x0000000e04407947 */ /* 0x030fec000b800000 */
[----:B------:R2:W3:Y:S04]  /*0930*/  SHFL.DOWN PT, R14, R42, 0x10, 0x1f ;  /* 0x0a001f002a0e7f89 */ /* 0x0004e800000e0000 */
[----:B------:R2:W4:Y:S04]  /*0940*/  SHFL.DOWN PT, R43, R0, 0x10, 0x1f ;  /* 0x0a001f00002b7f89 */ /* 0x00052800000e0000 */
[----:B------:R2:W5:Y:S02]  /*0950*/  SHFL.DOWN PT, R41, R40, 0x10, 0x1f ;  /* 0x0a001f0028297f89 */ /* 0x00056400000e0000 */
.L_x_1987:
        /* <DEDUP_REMOVED lines=15> */
.L_x_1970:
[----:B------:R-:W-:-:S03]  /*0a50*/  UMOV UR4, 0xffffffff ;  /* 0xffffffff00047882 */ /* 0x000fc60000000000 */
[----:B------:R-:W-:Y:S05]  /*0a60*/  BRA.DIV UR4, `(.L_x_1971) ;  /* 0x0000000e044c7947 */ /* 0x000fea000b800000 */
[----:B----4-:R3:W4:Y:S04]  /*0a70*/  SHFL.DOWN PT, R43, R0, 0x8, 0x1f ;  /* 0x09001f00002b7f89 */ /* 0x01072800000e0000 */
[----:B-----5:R3:W5:Y:S04]  /*0a80*/  SHFL.DOWN PT, R41, R40, 0x8, 0x1f ;  /* 0x09001f0028297f89 */ /* 0x02076800000e0000 */
[----:B------:R3:W0:Y:S02]  /*0a90*/  SHFL.DOWN PT, R14, R39, 0x8, 0x1f ;  /* 0x09001f00270e7f89 */ /* 0x00062400000e0000 */
.L_x_1992:
[----:B0-----:R-:W-:-:S13]  /*0aa0*/  FSETP.NEU.AND P0, PT, R14, RZ, PT ;  /* 0x000000ff0e00720b */ /* 0x001fda0003f0d000 */
[----:B------:R-:W-:Y:S05]  /*0ab0*/  @!P0 BRA `(.L_x_1972) ;  /* 0x0000000000388947 */ /* 0x000fea0003800000 */
[----:B------:R-:W-:Y:S01]  /*0ac0*/  FADD R11, R39, R14 ;  /* 0x0000000e270b7221 */ /* 0x000fe20000000000 */
[----:B----4-:R-:W-:-:S03]  /*0ad0*/  FADD R43, -R0, R43 ;  /* 0x0000002b002b7221 */ /* 0x010fc60000000100 */
[C---:B------:R-:W-:Y:S01]  /*0ae0*/  FMUL R12, R11.reuse, 16777216 ;  /* 0x4b8000000b0c7820 */ /* 0x040fe20000400000 */
[----:B------:R-:W-:Y:S01]  /*0af0*/  FSETP.GEU.AND P0, PT, |R11|, 1.175494350822287508e-38, PT ;  /* 0x008000000b00780b */ /* 0x000fe20003f0e200 */
[----:B--2---:R-:W-:-:S03]  /*0b00*/  FMUL R42, R43, R43 ;  /* 0x0000002b2b2a7220 */ /* 0x004fc60000400000 */
[-C--:B------:R-:W-:Y:S01]  /*0b10*/  FSEL R12, R12, R11.reuse, !P0 ;  /* 0x0000000b0c0c7208 */ /* 0x080fe20004000000 */
[----:B------:R-:W-:Y:S01]  /*0b20*/  FMUL R42, R39, R42 ;  /* 0x0000002a272a7220 */ /* 0x000fe20000400000 */
[----:B---3--:R-:W-:Y:S02]  /*0b30*/  MOV R39, R11 ;  /* 0x0000000b00277202 */ /* 0x008fe40000000f00 */
[----:B------:R-:W0:Y:S05]  /*0b40*/  MUFU.RCP R13, R12 ;  /* 0x0000000c000d7308 */ /* 0x000e2a0000001000 */
[----:B------:R-:W-:-:S04]  /*0b50*/  @!P0 FMUL R14, R14, 16777216 ;  /* 0x4b8000000e0e8820 */ /* 0x000fc80000400000 */
[----:B0-----:R-:W-:-:S04]  /*0b60*/  FMUL R14, R13, R14 ;  /* 0x0000000e0d0e7220 */ /* 0x001fc80000400000 */
[C---:B-----5:R-:W-:Y:S01]  /*0b70*/  FFMA R41, R14.reuse, R42, R41 ;  /* 0x0000002a0e297223 */ /* 0x060fe20000000029 */
[----:B------:R-:W-:-:S03]  /*0b80*/  FFMA R0, R14, R43, R0 ;  /* 0x0000002b0e007223 */ /* 0x000fc60000000000 */
[----:B------:R-:W-:-:S07]  /*0b90*/  FADD R40, R40, R41 ;  /* 0x0000002928287221 */ /* 0x000fce0000000000 */
.L_x_1972:
[----:B------:R-:W-:-:S03]  /*0ba0*/  UMOV UR4, 0xffffffff ;  /* 0xffffffff00047882 */ /* 0x000fc60000000000 */
[----:B------:R-:W-:Y:S05]  /*0bb0*/  BRA.DIV UR4, `(.L_x_1973) ;  /* 0x0000000e04547947 */ /* 0x000fea000b800000 */
[----:B----4-:R0:W4:Y:S04]  /*0bc0*/  SHFL.DOWN PT, R43, R0, 0x4, 0x1f ;  /* 0x08801f00002b7f89 */ /* 0x01012800000e0000 */
[----:B-----5:R0:W5:Y:S04]  /*0bd0*/  SHFL.DOWN PT, R41, R40, 0x4, 0x1f ;  /* 0x08801f0028297f89 */ /* 0x02016800000e0000 */
[----:B------:R0:W0:Y:S02]  /*0be0*/  SHFL.DOWN PT, R14, R39, 0x4, 0x1f ;  /* 0x08801f00270e7f89 */ /* 0x00002400000e0000 */
.L_x_1997:
        /* <DEDUP_REMOVED lines=16> */
.L_x_1974:
[----:B------:R-:W-:-:S03]  /*0cf0*/  UMOV UR4, 0xffffffff ;  /* 0xffffffff00047882 */ /* 0x000fc60000000000 */
[----:B------:R-:W-:Y:S05]  /*0d00*/  BRA.DIV UR4, `(.L_x_1975) ;  /* 0x0000000e045c7947 */ /* 0x000fea000b800000 */
[----:B----4-:R0:W4:Y:S04]  /*0d10*/  SHFL.DOWN PT, R43, R0, 0x2, 0x1f ;  /* 0x08401f00002b7f89 */ /* 0x01012800000e0000 */
[----:B-----5:R0:W5:Y:S04]  /*0d20*/  SHFL.DOWN PT, R41, R40, 0x2, 0x1f ;  /* 0x08401f0028297f89 */ /* 0x02016800000e0000 */
[----:B------:R0:W0:Y:S02]  /*0d30*/  SHFL.DOWN PT, R14, R39, 0x2, 0x1f ;  /* 0x08401f00270e7f89 */ /* 0x00002400000e0000 */
.L_x_2002:
        /* <DEDUP_REMOVED lines=16> */
.L_x_1976:
[----:B------:R-:W-:-:S03]  /*0e40*/  UMOV UR4, 0xffffffff ;  /* 0xffffffff00047882 */ /* 0x000fc60000000000 */
[----:B------:R-:W-:Y:S05]  /*0e50*/  BRA.DIV UR4, `(.L_x_1977) ;  /* 0x0000000e04647947 */ /* 0x000fea000b800000 */
[----:B----4-:R0:W4:Y:S04]  /*0e60*/  SHFL.DOWN PT, R43, R0, 0x1, 0x1f ;  /* 0x08201f00002b7f89 */ /* 0x01012800000e0000 */
[----:B-----5:R0:W5:Y:S04]  /*0e70*/  SHFL.DOWN PT, R41, R40, 0x1, 0x1f ;  /* 0x08201f0028297f89 */ /* 0x02016800000e0000 */
[----:B------:R0:W0:Y:S02]  /*0e80*/  SHFL.DOWN PT, R14, R39, 0x1, 0x1f ;  /* 0x08201f00270e7f89 */ /* 0x00002400000e0000 */
.L_x_2007:
        /* <DEDUP_REMOVED lines=16> */
.L_x_1978:
[----:B------:R-:W-:-:S03]  /*0f90*/  UMOV UR4, 0xffffffff ;  /* 0xffffffff00047882 */ /* 0x000fc60000000000 */
[----:B------:R-:W-:Y:S05]  /*0fa0*/  BRA.DIV UR4, `(.L_x_1979) ;  /* 0x0000000e046c7947 */ /* 0x000fea000b800000 */
[----:B--23--:R-:W0:Y:S04]  /*0fb0*/  SHFL.IDX PT, R0, R0, RZ, 0x1f ;  /* 0x00001fff00007589 */ /* 0x00ce2800000e0000 */
[----:B------:R-:W2:Y:S04]  /*0fc0*/  SHFL.IDX PT, R40, R40, RZ, 0x1f ;  /* 0x00001fff28287589 */ /* 0x000ea800000e0000 */
[----:B------:R3:W0:Y:S02]  /*0fd0*/  SHFL.IDX PT, R14, R39, RZ, 0x1f ;  /* 0x00001fff270e7589 */ /* 0x00062400000e0000 */
.L_x_2012:
[----:B0-----:R-:W-:Y:S01]  /*0fe0*/  FSETP.GEU.AND P0, PT, |R14|, 1.175494350822287508e-38, PT ;  /* 0x008000000e00780b */ /* 0x001fe20003f0e200 */
[----:B------:R-:W0:-:S12]  /*0ff0*/  F2F.F32.F64 R12, UR36 ;  /* 0x00000024000c7d10 */ /* 0x000e180008301000 */
[----:B------:R-:W-:Y:S01]  /*1000*/  @!P0 FMUL R14, R14, 16777216 ;  /* 0x4b8000000e0e8820 */ /* 0x000fe20000400000 */
[----:B--2---:R-:W-:-:S03]  /*1010*/  @!P0 FMUL R40, R40, 16777216 ;  /* 0x4b80000028288820 */ /* 0x004fc60000400000 */
        /* <DEDUP_REMOVED lines=10> */
[----:B---3--:R-:W-:-:S03]  /*10c0*/  HFMA2 R39, -RZ, RZ, 1.6875, 0 ;  /* 0x3ec00000ff277431 */ /* 0x008fc600000001ff */
        /* <DEDUP_REMOVED lines=13> */
.L_x_1980:
[----:B------:R-:W0:Y:S02]  /*11a0*/  MUFU.RSQ R11, R11 ;  /* 0x0000000b000b7308 */ /* 0x000e240000001400 */
.L_x_1981:
[----:B------:R-:W2:Y:S01]  /*11b0*/  S2R R12, SR_TID.X ;  /* 0x00000000000c7919 */ /* 0x000ea20000002100 */
        /* <DEDUP_REMOVED lines=31> */
[----:B--2---:R-:W-:Y:S01]  /*13b0*/  ISETP.NE.AND P0, PT, R12, RZ, PT ;  /* 0x000000ff0c00720c */ /* 0x004fe20003f05270 */
        /* <DEDUP_REMOVED lines=12> */
[----:B-1----:R-:W-:Y:S01]  /*1480*/  @!P0 R2UR UR4, R22 ;  /* 0x00000000160482ca */ /* 0x002fe200000e0000 */
[----:B---3--:R-:W-:Y:S01]  /*1490*/  @!P0 IMAD.WIDE R14, R2, 0x4, R14 ;  /* 0x00000004020e8825 */ /* 0x008fe200078e020e */
[----:B------:R-:W-:-:S03]  /*14a0*/  @!P0 R2UR UR5, R23 ;  /* 0x00000000170582ca */ /* 0x000fc600000e0000 */
[-C--:B------:R-:W-:Y:S01]  /*14b0*/  FMUL R5, R5, R11.reuse ;  /* 0x0000000b05057220 */ /* 0x080fe20000400000 */
[----:B------:R-:W-:Y:S01]  /*14c0*/  @!P0 R2UR UR6, R22 ;  /* 0x00000000160682ca */ /* 0x000fe200000e0000 */
        /* <DEDUP_REMOVED lines=8> */
[----:B0-----:R-:W-:Y:S01]  /*1550*/  @!P0 IMAD.WIDE R12, R2, 0x4, R12 ;  /* 0x00000004020c8825 */ /* 0x001fe200078e020c */
[----:B------:R-:W-:Y:S01]  /*1560*/  IADD3 R2, PT, PT, R26, R2, RZ ;  /* 0x000000021a027210 */ /* 0x000fe20007ffe0ff */
[----:B------:R2:W-:Y:S02]  /*1570*/  @!P0 STG.E desc[UR4][R14.64], R0 ;  /* 0x000000000e008986 */ /* 0x0005e4000c101904 */
[-C--:B------:R-:W-:Y:S01]  /*1580*/  FMUL R33, R33, R11.reuse ;  /* 0x0000000b21217220 */ /* 0x080fe20000400000 */
[-C--:B------:R-:W-:Y:S01]  /*1590*/  FMUL R32, R32, R11.reuse ;  /* 0x0000000b20207220 */ /* 0x080fe20000400000 */
[-C--:B------:R-:W-:Y:S01]  /*15a0*/  FMUL R31, R31, R11.reuse ;  /* 0x0000000b1f1f7220 */ /* 0x080fe20000400000 */
[----:B------:R2:W-:Y:S01]  /*15b0*/  @!P0 STG.E desc[UR6][R12.64], R11 ;  /* 0x0000000b0c008986 */ /* 0x0005e2000c101906 */
[----:B------:R-:W-:Y:S01]  /*15c0*/  ISETP.GE.AND P0, PT, R2, UR38, PT ;  /* 0x0000002602007c0c */ /* 0x000fe2000bf06270 */
[-C--:B------:R-:W-:Y:S01]  /*15d0*/  FMUL R27, R27, R11.reuse ;  /* 0x0000000b1b1b7220 */ /* 0x080fe20000400000 */
[-C--:B------:R-:W-:Y:S01]  /*15e0*/  FMUL R30, R30, R11.reuse ;  /* 0x0000000b1e1e7220 */ /* 0x080fe20000400000 */
[-C--:B------:R-:W-:Y:S01]  /*15f0*/  FMUL R28, R28, R11.reuse ;  /* 0x0000000b1c1c7220 */ /* 0x080fe20000400000 */
[----:B------:R-:W-:-:S09]  /*1600*/  FMUL R29, R29, R11 ;  /* 0x0000000b1d1d7220 */ /* 0x000fd20000400000 */
[----:B--2---:R-:W-:Y:S05]  /*1610*/  @!P0 BRA `(.L_x_1982) ;  /* 0xffffffe800f88947 */ /* 0x004fea000383ffff */
[----:B------:R-:W-:Y:S05]  /*1620*/  EXIT ;  /* 0x000000000000794d */ /* 0x000fea0003800000 */
.L_x_1969:
        /* <DEDUP_REMOVED lines=8> */
.L_x_1984:
[----:B------:R-:W-:Y:S05]  /*16b0*/  BSYNC B0 ;  /* 0x0000000000007941 */ /* 0x000fea0003800000 */
.L_x_1983:
        /* <DEDUP_REMOVED lines=8> */
.L_x_1985:
[----:B------:R-:W-:Y:S02]  /*1740*/  MOV R13, R42 ;  /* 0x0000002a000d7202 */ /* 0x000fe40000000f00 */
[----:B------:R-:W-:-:S07]  /*1750*/  MOV R41, R14 ;  /* 0x0000000e00297202 */ /* 0x000fce0000000f00 */
[----:B------:R-:W-:Y:S05]  /*1760*/  WARPSYNC.COLLECTIVE R15, `(.L_x_1986) ;  /* 0x000000000f087348 */ /* 0x000fea0003c00000 */
[----:B------:R0:W1:Y:S02]  /*1770*/  SHFL.DOWN P6, R14, R13, R12, R11 ;  /* 0x0800000c0d0e7389 */ /* 0x00006400000c000b */
[----:B01----:R-:W-:Y:S05]  /*1780*/  ENDCOLLECTIVE ;  /* 0x000000000000791b */ /* 0x003fea0003800000 */
.L_x_1986:
[----:B------:R-:W-:Y:S05]  /*1790*/  BRA `(.L_x_1987) ;  /* 0xfffffff000707947 */ /* 0x000fea000383ffff */
.L_x_1971:
        /* <DEDUP_REMOVED lines=8> */
.L_x_1989:
[----:B------:R-:W-:Y:S05]  /*1820*/  BSYNC B0 ;  /* 0x0000000000007941 */ /* 0x000fea0003800000 */
.L_x_1988:
        /* <DEDUP_REMOVED lines=8> */
.L_x_1990:
[----:B------:R-:W-:Y:S02]  /*18b0*/  MOV R13, R39 ;  /* 0x00000027000d7202 */ /* 0x000fe40000000f00 */
[----:B------:R-:W-:-:S07]  /*18c0*/  MOV R41, R14 ;  /* 0x0000000e00297202 */ /* 0x000fce0000000f00 */
[----:B------:R-:W-:Y:S05]  /*18d0*/  WARPSYNC.COLLECTIVE R15, `(.L_x_1991) ;  /* 0x000000000f087348 */ /* 0x000fea0003c00000 */
[----:B------:R0:W1:Y:S02]  /*18e0*/  SHFL.DOWN P6, R14, R13, R12, R11 ;  /* 0x0800000c0d0e7389 */ /* 0x00006400000c000b */
[----:B01----:R-:W-:Y:S05]  /*18f0*/  ENDCOLLECTIVE ;  /* 0x000000000000791b */ /* 0x003fea0003800000 */
.L_x_1991:
[----:B------:R-:W-:Y:S05]  /*1900*/  BRA `(.L_x_1992) ;  /* 0xfffffff000647947 */ /* 0x000fea000383ffff */
.L_x_1973:
        /* <DEDUP_REMOVED lines=8> */
.L_x_1994:
[----:B------:R-:W-:Y:S05]  /*1990*/  BSYNC B0 ;  /* 0x0000000000007941 */ /* 0x000fea0003800000 */
.L_x_1993:
        /* <DEDUP_REMOVED lines=8> */
.L_x_1995:
[----:B------:R-:W-:Y:S02]  /*1a20*/  MOV R13, R39 ;  /* 0x00000027000d7202 */ /* 0x000fe40000000f00 */
[----:B------:R-:W-:-:S07]  /*1a30*/  MOV R41, R14 ;  /* 0x0000000e00297202 */ /* 0x000fce0000000f00 */
[----:B------:R-:W-:Y:S05]  /*1a40*/  WARPSYNC.COLLECTIVE R15, `(.L_x_1996) ;  /* 0x000000000f087348 */ /* 0x000fea0003c00000 */
[----:B------:R0:W1:Y:S02]  /*1a50*/  SHFL.DOWN P6, R14, R13, R12, R11 ;  /* 0x0800000c0d0e7389 */ /* 0x00006400000c000b */
[----:B01----:R-:W-:Y:S05]  /*1a60*/  ENDCOLLECTIVE ;  /* 0x000000000000791b */ /* 0x003fea0003800000 */
.L_x_1996:
[----:B------:R-:W-:Y:S05]  /*1a70*/  BRA `(.L_x_1997) ;  /* 0xfffffff0005c7947 */ /* 0x000fea000383ffff */
.L_x_1975:
        /* <DEDUP_REMOVED lines=8> */
.L_x_1999:
[----:B------:R-:W-:Y:S05]  /*1b00*/  BSYNC B0 ;  /* 0x0000000000007941 */ /* 0x000fea0003800000 */
.L_x_1998:
        /* <DEDUP_REMOVED lines=8> */
.L_x_2000:
[----:B------:R-:W-:Y:S02]  /*1b90*/  MOV R13, R39 ;  /* 0x00000027000d7202 */ /* 0x000fe40000000f00 */
[----:B------:R-:W-:-:S07]  /*1ba0*/  MOV R41, R14 ;  /* 0x0000000e00297202 */ /* 0x000fce0000000f00 */
[----:B------:R-:W-:Y:S05]  /*1bb0*/  WARPSYNC.COLLECTIVE R15, `(.L_x_2001) ;  /* 0x000000000f087348 */ /* 0x000fea0003c00000 */
[----:B------:R0:W1:Y:S02]  /*1bc0*/  SHFL.DOWN P6, R14, R13, R12, R11 ;  /* 0x0800000c0d0e7389 */ /* 0x00006400000c000b */
[----:B01----:R-:W-:Y:S05]  /*1bd0*/  ENDCOLLECTIVE ;  /* 0x000000000000791b */ /* 0x003fea0003800000 */
.L_x_2001:
[----:B------:R-:W-:Y:S05]  /*1be0*/  BRA `(.L_x_2002) ;  /* 0xfffffff000547947 */ /* 0x000fea000383ffff */
.L_x_1977:
        /* <DEDUP_REMOVED lines=8> */
.L_x_2004:
[----:B------:R-:W-:Y:S05]  /*1c70*/  BSYNC B0 ;  /* 0x0000000000007941 */ /* 0x000fea0003800000 */
.L_x_2003:
        /* <DEDUP_REMOVED lines=8> */
.L_x_2005:
[----:B------:R-:W-:Y:S02]  /*1d00*/  MOV R13, R39 ;  /* 0x00000027000d7202 */ /* 0x000fe40000000f00 */
[----:B------:R-:W-:-:S07]  /*1d10*/  MOV R41, R14 ;  /* 0x0000000e00297202 */ /* 0x000fce0000000f00 */
[----:B------:R-:W-:Y:S05]  /*1d20*/  WARPSYNC.COLLECTIVE R15, `(.L_x_2006) ;  /* 0x000000000f087348 */ /* 0x000fea0003c00000 */
[----:B------:R0:W1:Y:S02]  /*1d30*/  SHFL.DOWN P6, R14, R13, R12, R11 ;  /* 0x0800000c0d0e7389 */ /* 0x00006400000c000b */
[----:B01----:R-:W-:Y:S05]  /*1d40*/  ENDCOLLECTIVE ;  /* 0x000000000000791b */ /* 0x003fea0003800000 */
.L_x_2006:
[----:B------:R-:W-:Y:S05]  /*1d50*/  BRA `(.L_x_2007) ;  /* 0xfffffff0004c7947 */ /* 0x000fea000383ffff */
.L_x_1979:
        /* <DEDUP_REMOVED lines=8> */
.L_x_2009:
[----:B------:R-:W-:Y:S05]  /*1de0*/  BSYNC B0 ;  /* 0x0000000000007941 */ /* 0x000fea0003800000 */
.L_x_2008:
        /* <DEDUP_REMOVED lines=8> */
.L_x_2010:
[----:B------:R-:W-:Y:S02]  /*1e70*/  MOV R13, R39 ;  /* 0x00000027000d7202 */ /* 0x000fe40000000f00 */
[----:B------:R-:W-:-:S07]  /*1e80*/  MOV R40, R14 ;  /* 0x0000000e00287202 */ /* 0x000fce0000000f00 */
[----:B------:R-:W-:Y:S05]  /*1e90*/  WARPSYNC.COLLECTIVE R15, `(.L_x_2011) ;  /* 0x000000000f087348 */ /* 0x000fea0003c00000 */
[----:B------:R0:W1:Y:S02]  /*1ea0*/  SHFL.IDX P6, R14, R13, R12, R11 ;  /* 0x0000000c0d0e7389 */ /* 0x00006400000c000b */
[----:B01----:R-:W-:Y:S05]  /*1eb0*/  ENDCOLLECTIVE ;  /* 0x000000000000791b */ /* 0x003fea0003800000 */
.L_x_2011:
[----:B------:R-:W-:Y:S05]  /*1ec0*/  BRA `(.L_x_2012) ;  /* 0xfffffff000447947 */ /* 0x000fea000383ffff */
.L_x_2013:
        /* <DEDUP_REMOVED lines=11> */
.L_x_7499:


//--------------------- .text._Z17LayerNormWarpImplI19BiasAddResidualLoadI6__halffE11AffineStoreIfS1_EfLi1ELi24ELi20ELi32ELi1ELb1EEvT_T0_iidPT1_S8_ --------------------------
	.section	.text._Z17LayerNormWarpImplI19BiasAddResidualLoadI6__halffE11AffineStoreIfS1_EfLi1ELi24ELi20ELi32ELi1ELb1EEvT_T0_iidPT1_S8_,"ax",@progbits
	.align	128
        .global         _Z17LayerNormWarpImplI19BiasAddResidualLoadI6__halffE11AffineStoreIfS1_EfLi1ELi24ELi20ELi32ELi1ELb1EEvT_T0_iidPT1_S8_
        .type           _Z17LayerNormWarpImplI19BiasAddResidualLoadI6__halffE11AffineStoreIfS1_EfLi1ELi24ELi20ELi32ELi1ELb1EEvT_T0_iidPT1_S8_,@function
        .size           _Z17LayerNormWarpImplI19BiasAddResidualLoadI6__halffE11AffineStoreIfS1_EfLi1ELi24ELi20ELi32ELi1ELb1EEvT_T0_iidPT1_S8_,(.L_x_7500 - _Z17LayerNormWarpImplI19BiasAddResidualLoadI6__halffE11AffineStoreIfS1_EfLi1ELi24ELi20ELi32ELi1ELb1EEvT_T0_iidPT1_S8_)
        .other          _Z17LayerNormWarpImplI19BiasAddResidualLoadI6__halffE11AffineStoreIfS1_EfLi1ELi24ELi20ELi32ELi1ELb1EEvT_T0_iidPT1_S8_,@"STO_CUDA_ENTRY STV_DEFAULT"
_Z17LayerNormWarpImplI19BiasAddResidualLoadI6__halffE11AffineStoreIfS1_EfLi1ELi24ELi20ELi32ELi1ELb1EEvT_T0_iidPT1_S8_:
.text._Z17LayerNormWarpImplI19BiasAddResidualLoadI6__halffE11AffineStoreIfS1_EfLi1ELi24ELi20ELi32ELi1ELb1EEvT_T0_iidPT1_S8_:
        /* <DEDUP_REMOVED lines=21> */
.L_x_2014:
        /* <DEDUP_REMOVED lines=16> */
.L_x_2039:
        /* <DEDUP_REMOVED lines=67> */
[----:B------:R-:W-:Y:S01]  /*0680*/  FFMA R26, R21, R15, R26 ;  /* 0x0000000f151a7223 */ /* 0x000fe2000000001a */
[----:B------:R-:W1:Y:S01]  /*0690*/  LDC R0, c[0x0][0x3c4] ;  /* 0x0000f100ff007b82 */ /* 0x000e620000000800 */
[----:B------:R-:W-:Y:S01]  /*06a0*/  FADD R13, -R24, R18 ;  /* 0x00000012180d7221 */ /* 0x000fe20000000100 */
[----:B------:R-:W-:-:S03]  /*06b0*/  IADD3 R21, PT, PT, R10, 0x2e0, RZ ;  /* 0x000002e00a157810 */ /* 0x000fc60007ffe0ff */
[----:B------:R-:W-:Y:S01]  /*06c0*/  FFMA R25, R13, 0.055555555969476699829, R24 ;  /* 0x3d638e390d197823 */ /* 0x000fe20000000018 */
[----:B------:R-:W-:-:S03]  /*06d0*/  FADD R24, -R24, R27 ;  /* 0x0000001b18187221 */ /* 0x000fc60000000100 */
[----:B------:R-:W-:Y:S01]  /*06e0*/  FADD R15, -R25, R19 ;  /* 0x00000013190f7221 */ /* 0x000fe20000000100 */
[----:B------:R-:W-:Y:S01]  /*06f0*/  FFMA R24, R11, R24, R26 ;  /* 0x000000180b187223 */ /* 0x000fe2000000001a */
[----:B------:R-:W-:Y:S02]  /*0700*/  HFMA2 R26, -RZ, RZ, 0, 0 ;  /* 0x00000000ff1a7431 */ /* 0x000fe400000001ff */
[----:B------:R-:W-:Y:S01]  /*0710*/  FFMA R39, R15, 0.052631579339504241943, R25 ;  /* 0x3d5794360f277823 */ /* 0x000fe20000000019 */
[----:B------:R-:W-:-:S03]  /*0720*/  FADD R25, -R25, R18 ;  /* 0x0000001219197221 */ /* 0x000fc60000000100 */
[C---:B------:R-:W-:Y:S01]  /*0730*/  FADD R38, -R39.reuse, R20 ;  /* 0x0000001427267221 */ /* 0x040fe20000000100 */
[----:B------:R-:W-:Y:S01]  /*0740*/  FADD R11, -R39, R19 ;  /* 0x00000013270b7221 */ /* 0x000fe20000000100 */
[----:B------:R-:W-:Y:S02]  /*0750*/  FFMA R24, R13, R25, R24 ;  /* 0x000000190d187223 */ /* 0x000fe40000000018 */
[----:B------:R-:W-:Y:S02]  /*0760*/  FFMA R39, R38, 0.050000000745058059692, R39 ;  /* 0x3d4ccccd26277823 */ /* 0x000fe40000000027 */
[----:B------:R-:W-:Y:S01]  /*0770*/  FFMA R11, R15, R11, R24 ;  /* 0x0000000b0f0b7223 */ /* 0x000fe20000000018 */
[----:B-1----:R-:W-:Y:S01]  /*0780*/  ISETP.GE.AND P2, PT, R21, R0, PT ;  /* 0x000000001500720c */ /* 0x002fe20003f46270 */
[C---:B------:R-:W-:Y:S01]  /*0790*/  FADD R13, -R39.reuse, R20 ;  /* 0x00000014270d7221 */ /* 0x040fe20000000100 */
[----:B------:R-:W-:-:S03]  /*07a0*/  @!P0 FADD R15, -R39, R12 ;  /* 0x0000000c270f8221 */ /* 0x000fc60000000100 */
[----:B------:R-:W-:Y:S01]  /*07b0*/  FFMA R38, R38, R13, R11 ;  /* 0x0000000d26267223 */ /* 0x000fe2000000000b */
[C---:B------:R-:W-:Y:S01]  /*07c0*/  IADD3 R11, PT, PT, R10.reuse, 0x2a0, RZ ;  /* 0x000002a00a0b7810 */ /* 0x040fe20007ffe0ff */
[----:B------:R-:W-:Y:S01]  /*07d0*/  @!P0 FFMA R39, R15, 0.047619048506021499634, R39 ;  /* 0x3d430c310f278823 */ /* 0x000fe20000000027 */
[----:B------:R-:W-:Y:S02]  /*07e0*/  IADD3 R13, PT, PT, R10, 0x2c0, RZ ;  /* 0x000002c00a0d7810 */ /* 0x000fe40007ffe0ff */
[-C--:B------:R-:W-:Y:S02]  /*07f0*/  ISETP.GE.AND P3, PT, R11, R0.reuse, PT ;  /* 0x000000000b00720c */ /* 0x080fe40003f66270 */
[----:B------:R-:W-:Y:S01]  /*0800*/  ISETP.GE.AND P1, PT, R13, R0, PT ;  /* 0x000000000d00720c */ /* 0x000fe20003f26270 */
[----:B------:R-:W-:-:S04]  /*0810*/  @!P0 FADD R0, -R39, R12 ;  /* 0x0000000c27008221 */ /* 0x000fc80000000100 */
[----:B------:R-:W-:-:S06]  /*0820*/  @!P0 FFMA R38, R15, R0, R38 ;  /* 0x000000000f268223 */ /* 0x000fcc0000000026 */
        /* <DEDUP_REMOVED lines=13> */
.L_x_2016:
[----:B------:R-:W-:Y:S05]  /*0900*/  BSYNC.RECONVERGENT B0 ;  /* 0x0000000000007941 */ /* 0x000fea0003800200 */
.L_x_2015:
        /* <DEDUP_REMOVED lines=16> */
.L_x_2018:
[----:B------:R-:W-:Y:S05]  /*0a10*/  BSYNC.RECONVERGENT B0 ;  /* 0x0000000000007941 */ /* 0x000fea0003800200 */
.L_x_2017:
        /* <DEDUP_REMOVED lines=15> */
.L_x_2020:
[----:B------:R-:W-:Y:S05]  /*0b10*/  BSYNC.RECONVERGENT B0 ;  /* 0x0000000000007941 */ /* 0x000fea0003800200 */
.L_x_2019:
[----:B------:R-:W-:Y:S01]  /*0b20*/  UMOV UR4, 0xffffffff ;  /* 0xffffffff00047882 */ /* 0x000fe20000000000 */
[----:B------:R-:W-:Y:S02]  /*0b30*/  @!P0 MOV R21, R12 ;  /* 0x0000000c00158202 */ /* 0x000fe40000000f00 */
[----:B------:R-:W-:Y:S05]  /*0b40*/  BRA.DIV UR4, `(.L_x_2021) ;  /* 0x0000000e04447947 */ /* 0x000fea000b800000 */
[----:B------:R1:W2:Y:S04]  /*0b50*/  SHFL.DOWN PT, R40, R39, 0x10, 0x1f ;  /* 0x0a001f0027287f89 */ /* 0x0002a800000e0000 */
[----:B------:R1:W4:Y:S04]  /*0b60*/  SHFL.DOWN PT, R0, R38, 0x10, 0x1f ;  /* 0x0a001f0026007f89 */ /* 0x00032800000e0000 */
[----:B------:R1:W5:Y:S02]  /*0b70*/  SHFL.DOWN PT, R14, R37, 0x10, 0x1f ;  /* 0x0a001f00250e7f89 */ /* 0x00036400000e0000 */
.L_x_2044:
        /* <DEDUP_REMOVED lines=17> */
.L_x_2023:
[----:B------:R-:W-:Y:S05]  /*0c90*/  BSYNC.RECONVERGENT B0 ;  /* 0x0000000000007941 */ /* 0x000fea0003800200 */
.L_x_2022:
[----:B------:R-:W-:-:S03]  /*0ca0*/  UMOV UR4, 0xffffffff ;  /* 0xffffffff00047882 */ /* 0x000fc60000000000 */
[----:B------:R-:W-:Y:S05]  /*0cb0*/  BRA.DIV UR4, `(.L_x_2024) ;  /* 0x0000000e04447947 */ /* 0x000fea000b800000 */
[----:B--2---:R2:W5:Y:S04]  /*0cc0*/  SHFL.DOWN PT, R40, R39, 0x8, 0x1f ;  /* 0x09001f0027287f89 */ /* 0x00456800000e0000 */
[----:B----4-:R2:W4:Y:S04]  /*0cd0*/  SHFL.DOWN PT, R0, R38, 0x8, 0x1f ;  /* 0x09001f0026007f89 */ /* 0x01052800000e0000 */
[----:B------:R2:W0:Y:S02]  /*0ce0*/  SHFL.DOWN PT, R14, R37, 0x8, 0x1f ;  /* 0x09001f00250e7f89 */ /* 0x00042400000e0000 */
.L_x_2049:
        /* <DEDUP_REMOVED lines=17> */
.L_x_2026:
[----:B------:R-:W-:Y:S05]  /*0e00*/  BSYNC.RECONVERGENT B0 ;  /* 0x0000000000007941 */ /* 0x000fea0003800200 */
.L_x_2025:
[----:B------:R-:W-:-:S03]  /*0e10*/  UMOV UR4, 0xffffffff ;  /* 0xffffffff00047882 */ /* 0x000fc60000000000 */
[----:B------:R-:W-:Y:S05]  /*0e20*/  BRA.DIV UR4, `(.L_x_2027) ;  /* 0x0000000e04447947 */ /* 0x000fea000b800000 */
[----:B-----5:R0:W5:Y:S04]  /*0e30*/  SHFL.DOWN PT, R40, R39, 0x4, 0x1f ;  /* 0x08801f0027287f89 */ /* 0x02016800000e0000 */
[----:B----4-:R0:W4:Y:S04]  /*0e40*/  SHFL.DOWN PT, R0, R38, 0x4, 0x1f ;  /* 0x08801f0026007f89 */ /* 0x01012800000e0000 */
[----:B------:R0:W0:Y:S02]  /*0e50*/  SHFL.DOWN PT, R14, R37, 0x4, 0x1f ;  /* 0x08801f00250e7f89 */ /* 0x00002400000e0000 */
.L_x_2054:
        /* <DEDUP_REMOVED lines=17> */
.L_x_2029:
[----:B------:R-:W-:Y:S05]  /*0f70*/  BSYNC.RECONVERGENT B0 ;  /* 0x0000000000007941 */ /* 0x000fea0003800200 */
.L_x_2028:
[----:B------:R-:W-:-:S03]  /*0f80*/  UMOV UR4, 0xffffffff ;  /* 0xffffffff00047882 */ /* 0x000fc60000000000 */
[----:B------:R-:W-:Y:S05]  /*0f90*/  BRA.DIV UR4, `(.L_x_2030) ;  /* 0x0000000e04447947 */ /* 0x000fea000b800000 */
[----:B-----5:R0:W5:Y:S04]  /*0fa0*/  SHFL.DOWN PT, R40, R39, 0x2, 0x1f ;  /* 0x08401f0027287f89 */ /* 0x02016800000e0000 */
[----:B----4-:R0:W4:Y:S04]  /*0fb0*/  SHFL.DOWN PT, R0, R38, 0x2, 0x1f ;  /* 0x08401f0026007f89 */ /* 0x01012800000e0000 */
[----:B------:R0:W0:Y:S02]  /*0fc0*/  SHFL.DOWN PT, R14, R37, 0x2, 0x1f ;  /* 0x08401f00250e7f89 */ /* 0x00002400000e0000 */
.L_x_2059:
        /* <DEDUP_REMOVED lines=17> */
.L_x_2032:
[----:B------:R-:W-:Y:S05]  /*10e0*/  BSYNC.RECONVERGENT B0 ;  /* 0x0000000000007941 */ /* 0x000fea0003800200 */
.L_x_2031:
[----:B------:R-:W-:-:S03]  /*10f0*/  UMOV UR4, 0xffffffff ;  /* 0xffffffff00047882 */ /* 0x000fc60000000000 */
[----:B------:R-:W-:Y:S05]  /*1100*/  BRA.DIV UR4, `(.L_x_2033) ;  /* 0x0000000e04447947 */ /* 0x000fea000b800000 */
[----:B-----5:R0:W5:Y:S04]  /*1110*/  SHFL.DOWN PT, R40, R39, 0x1, 0x1f ;  /* 0x08201f0027287f89 */ /* 0x02016800000e0000 */
[----:B----4-:R0:W4:Y:S04]  /*1120*/  SHFL.DOWN PT, R0, R38, 0x1, 0x1f ;  /* 0x08201f0026007f89 */ /* 0x01012800000e0000 */
[----:B------:R0:W0:Y:S02]  /*1130*/  SHFL.DOWN PT, R14, R37, 0x1, 0x1f ;  /* 0x08201f00250e7f89 */ /* 0x00002400000e0000 */
.L_x_2064:
        /* <DEDUP_REMOVED lines=17> */
.L_x_2035:
[----:B------:R-:W-:Y:S05]  /*1250*/  BSYNC.RECONVERGENT B0 ;  /* 0x0000000000007941 */ /* 0x000fea0003800200 */
.L_x_2034:
[----:B------:R-:W-:-:S03]  /*1260*/  UMOV UR4, 0xffffffff ;  /* 0xffffffff00047882 */ /* 0x000fc60000000000 */
[----:B------:R-:W-:Y:S05]  /*1270*/  BRA.DIV UR4, `(.L_x_2036) ;  /* 0x0000000e04447947 */ /* 0x000fea000b800000 */
[----:B----4-:R0:W4:Y:S04]  /*1280*/  SHFL.IDX PT, R0, R39, RZ, 0x1f ;  /* 0x00001fff27007589 */ /* 0x01012800000e0000 */
[----:B-12---:R-:W1:Y:S04]  /*1290*/  SHFL.IDX PT, R38, R38, RZ, 0x1f ;  /* 0x00001fff26267589 */ /* 0x006e6800000e0000 */
[----:B------:R0:W2:Y:S02]  /*12a0*/  SHFL.IDX PT, R14, R37, RZ, 0x1f ;  /* 0x00001fff250e7589 */ /* 0x0000a400000e0000 */
.L_x_2069:
        /* <DEDUP_REMOVED lines=27> */
.L_x_2037:
[----:B------:R-:W1:Y:S02]  /*1460*/  MUFU.RSQ R11, R11 ;  /* 0x0000000b000b7308 */ /* 0x000e640000001400 */
.L_x_2038:
[----:B------:R-:W2:Y:S01]  /*1470*/  LDC.64 R14, c[0x0][0x3d0] ;  /* 0x0000f400ff0e7b82 */ /* 0x000ea20000000a00 */
[----:B------:R-:W-:Y:S01]  /*1480*/  ISETP.NE.AND P1, PT, R10, RZ, PT ;  /* 0x000000ff0a00720c */ /* 0x000fe20003f25270 */
[C---:B----4-:R-:W-:Y:S01]  /*1490*/  FADD R9, -R0.reuse, R9 ;  /* 0x0000000900097221 */ /* 0x050fe20000000100 */
[C---:B------:R-:W-:Y:S01]  /*14a0*/  FADD R8, -R0.reuse, R8 ;  /* 0x0000000800087221 */ /* 0x040fe20000000100 */
[C---:B------:R-:W-:Y:S01]  /*14b0*/  FADD R7, -R0.reuse, R7 ;  /* 0x0000000700077221 */ /* 0x040fe20000000100 */
[C---:B------:R-:W-:Y:S01]  /*14c0*/  FADD R6, -R0.reuse, R6 ;  /* 0x0000000600067221 */ /* 0x040fe20000000100 */
[C---:B------:R-:W-:Y:S01]  /*14d0*/  FADD R5, -R0.reuse, R5 ;  /* 0x0000000500057221 */ /* 0x040fe20000000100 */
[C---:B------:R-:W-:Y:S01]  /*14e0*/  FADD R4, -R0.reuse, R4 ;  /* 0x0000000400047221 */ /* 0x040fe20000000100 */
[----:B------:R-:W4:Y:S01]  /*14f0*/  LDC.64 R12, c[0x0][0x3d8] ;  /* 0x0000f600ff0c7b82 */ /* 0x000f220000000a00 */
        /* <DEDUP_REMOVED lines=23> */
[----:B----4-:R-:W-:Y:S01]  /*1670*/  @!P1 IMAD.WIDE R12, R2, 0x4, R12 ;  /* 0x00000004020c9825 */ /* 0x010fe200078e020c */
[----:B------:R-:W-:-:S03]  /*1680*/  IADD3 R2, PT, PT, R17, R2, RZ ;  /* 0x0000000211027210 */ /* 0x000fc60007ffe0ff */
[----:B------:R-:W-:Y:S01]  /*1690*/  FADD R25, -R0, R25 ;  /* 0x0000001900197221 */ /* 0x000fe20000000100 */
[-C--:B-1----:R-:W-:Y:S01]  /*16a0*/  FMUL R9, R9, R11.reuse ;  /* 0x0000000b09097220 */ /* 0x082fe20000400000 */
[-C--:B------:R-:W-:Y:S01]  /*16b0*/  FMUL R8, R8, R11.reuse ;  /* 0x0000000b08087220 */ /* 0x080fe20000400000 */
[----:B------:R1:W-:Y:S01]  /*16c0*/  @!P1 STG.E desc[UR6][R12.64], R11 ;  /* 0x0000000b0c009986 */ /* 0x0003e2000c101906 */
[----:B------:R-:W-:Y:S01]  /*16d0*/  ISETP.GE.AND P1, PT, R2, UR36, PT ;  /* 0x0000002402007c0c */ /* 0x000fe2000bf26270 */
        /* <DEDUP_REMOVED lines=21> */
[----:B-----5:R-:W-:Y:S01]  /*1830*/  FMUL R40, R25, R11 ;  /* 0x0000000b19287220 */ /* 0x020fe20000400000 */
[----:B------:R-:W-:Y:S06]  /*1840*/  @!P1 BRA `(.L_x_2039) ;  /* 0xffffffe800809947 */ /* 0x000fec000383ffff */
[----:B------:R-:W-:Y:S05]  /*1850*/  EXIT ;  /* 0x000000000000794d */ /* 0x000fea0003800000 */
.L_x_2021:
        /* <DEDUP_REMOVED lines=8> */
.L_x_2041:
[----:B------:R-:W-:Y:S05]  /*18e0*/  BSYNC B0 ;  /* 0x0000000000007941 */ /* 0x000fea0003800000 */
.L_x_2040:
        /* <DEDUP_REMOVED lines=8> */
.L_x_2042:
[----:B------:R-:W-:Y:S02]  /*1970*/  MOV R13, R37 ;  /* 0x00000025000d7202 */ /* 0x000fe40000000f00 */
[----:B------:R-:W-:-:S07]  /*1980*/  MOV R0, R14 ;  /* 0x0000000e00007202 */ /* 0x000fce0000000f00 */
[----:B------:R-:W-:Y:S05]  /*1990*/  WARPSYNC.COLLECTIVE R15, `(.L_x_2043) ;  /* 0x000000000f087348 */ /* 0x000fea0003c00000 */
[----:B------:R0:W1:Y:S02]  /*19a0*/  SHFL.DOWN P6, R14, R13, R12, R11 ;  /* 0x0800000c0d0e7389 */ /* 0x00006400000c000b */
[----:B01----:R-:W-:Y:S05]  /*19b0*/  ENDCOLLECTIVE ;  /* 0x000000000000791b */ /* 0x003fea0003800000 */
.L_x_2043:
[----:B------:R-:W-:Y:S05]  /*19c0*/  BRA `(.L_x_2044) ;  /* 0xfffffff0006c7947 */ /* 0x000fea000383ffff */
.L_x_2024:
        /* <DEDUP_REMOVED lines=8> */
.L_x_2046:
[----:B------:R-:W-:Y:S05]  /*1a50*/  BSYNC B0 ;  /* 0x0000000000007941 */ /* 0x000fea0003800000 */
.L_x_2045:
        /* <DEDUP_REMOVED lines=8> */
.L_x_2047:
[----:B------:R-:W-:Y:S02]  /*1ae0*/  MOV R13, R37 ;  /* 0x00000025000d7202 */ /* 0x000fe40000000f00 */
[----:B------:R-:W-:-:S07]  /*1af0*/  MOV R0, R14 ;  /* 0x0000000e00007202 */ /* 0x000fce0000000f00 */
[----:B------:R-:W-:Y:S05]  /*1b00*/  WARPSYNC.COLLECTIVE R15, `(.L_x_2048) ;  /* 0x000000000f087348 */ /* 0x000fea0003c00000 */
[----:B------:R0:W1:Y:S02]  /*1b10*/  SHFL.DOWN P6, R14, R13, R12, R11 ;  /* 0x0800000c0d0e7389 */ /* 0x00006400000c000b */
[----:B01----:R-:W-:Y:S05]  /*1b20*/  ENDCOLLECTIVE ;  /* 0x000000000000791b */ /* 0x003fea0003800000 */
.L_x_2048:
[----:B------:R-:W-:Y:S05]  /*1b30*/  BRA `(.L_x_2049) ;  /* 0xfffffff0006c7947 */ /* 0x000fea000383ffff */
.L_x_2027:
        /* <DEDUP_REMOVED lines=8> */
.L_x_2051:
[----:B------:R-:W-:Y:S05]  /*1bc0*/  BSYNC B0 ;  /* 0x0000000000007941 */ /* 0x000fea0003800000 */
.L_x_2050:
        /* <DEDUP_REMOVED lines=8> */
.L_x_2052:
[----:B------:R-:W-:Y:S02]  /*1c50*/  MOV R13, R37 ;  /* 0x00000025000d7202 */ /* 0x000fe40000000f00 */
[----:B------:R-:W-:-:S07]  /*1c60*/  MOV R0, R14 ;  /* 0x0000000e00007202 */ /* 0x000fce0000000f00 */
[----:B------:R-:W-:Y:S05]  /*1c70*/  WARPSYNC.COLLECTIVE R15, `(.L_x_2053) ;  /* 0x000000000f087348 */ /* 0x000fea0003c00000 */
[----:B------:R0:W1:Y:S02]  /*1c80*/  SHFL.DOWN P6, R14, R13, R12, R11 ;  /* 0x0800000c0d0e7389 */ /* 0x00006400000c000b */
[----:B01----:R-:W-:Y:S05]  /*1c90*/  ENDCOLLECTIVE ;  /* 0x000000000000791b */ /* 0x003fea0003800000 */
.L_x_2053:
[----:B------:R-:W-:Y:S05]  /*1ca0*/  BRA `(.L_x_2054) ;  /* 0xfffffff0006c7947 */ /* 0x000fea000383ffff */
.L_x_2030:
        /* <DEDUP_REMOVED lines=8> */
.L_x_2056:
[----:B------:R-:W-:Y:S05]  /*1d30*/  BSYNC B0 ;  /* 0x0000000000007941 */ /* 0x000fea0003800000 */
.L_x_2055:
        /* <DEDUP_REMOVED lines=8> */
.L_x_2057:
[----:B------:R-:W-:Y:S02]  /*1dc0*/  MOV R13, R37 ;  /* 0x00000025000d7202 */ /* 0x000fe40000000f00 */
[----:B------:R-:W-:-:S07]  /*1dd0*/  MOV R0, R14 ;  /* 0x0000000e00007202 */ /* 0x000fce0000000f00 */
[----:B------:R-:W-:Y:S05]  /*1de0*/  WARPSYNC.COLLECTIVE R15, `(.L_x_2058) ;  /* 0x000000000f087348 */ /* 0x000fea0003c00000 */
[----:B------:R0:W1:Y:S02]  /*1df0*/  SHFL.DOWN P6, R14, R13, R12, R11 ;  /* 0x0800000c0d0e7389 */ /* 0x00006400000c000b */
[----:B01----:R-:W-:Y:S05]  /*1e00*/  ENDCOLLECTIVE ;  /* 0x000000000000791b */ /* 0x003fea0003800000 */
.L_x_2058:
[----:B------:R-:W-:Y:S05]  /*1e10*/  BRA `(.L_x_2059) ;  /* 0xfffffff0006c7947 */ /* 0x000fea000383ffff */
.L_x_2033:
        /* <DEDUP_REMOVED lines=8> */
.L_x_2061:
[----:B------:R-:W-:Y:S05]  /*1ea0*/  BSYNC B0 ;  /* 0x0000000000007941 */ /* 0x000fea0003800000 */
.L_x_2060:
        /* <DEDUP_REMOVED lines=8> */
.L_x_2062:
[----:B------:R-:W-:Y:S02]  /*1f30*/  MOV R13, R37 ;  /* 0x00000025000d7202 */ /* 0x000fe40000000f00 */
[----:B------:R-:W-:-:S07]  /*1f40*/  MOV R0, R14 ;  /* 0x0000000e00007202 */ /* 0x000fce0000000f00 */
[----:B------:R-:W-:Y:S05]  /*1f50*/  WARPSYNC.COLLECTIVE R15, `(.L_x_2063) ;  /* 0x000000000f087348 */ /* 0x000fea0003c00000 */
[----:B------:R0:W1:Y:S02]  /*1f60*/  SHFL.DOWN P6, R14, R13, R12, R11 ;  /* 0x0800000c0d0e7389 */ /* 0x00006400000c000b */
[----:B01----:R-:W-:Y:S05]  /*1f70*/  ENDCOLLECTIVE ;  /* 0x000000000000791b */ /* 0x003fea0003800000 */
.L_x_2063:
[----:B------:R-:W-:Y:S05]  /*1f80*/  BRA `(.L_x_2064) ;  /* 0xfffffff0006c7947 */ /* 0x000fea000383ffff */
.L_x_2036:
        /* <DEDUP_REMOVED lines=8> */
.L_x_2066:
[----:B------:R-:W-:Y:S05]  /*2010*/  BSYNC B0 ;  /* 0x0000000000007941 */ /* 0x000fea0003800000 */
.L_x_2065:
        /* <DEDUP_REMOVED lines=8> */
.L_x_2067:
[----:B------:R-:W-:Y:S02]  /*20a0*/  MOV R13, R37 ;  /* 0x00000025000d7202 */ /* 0x000fe40000000f00 */
[----:B------:R-:W-:-:S07]  /*20b0*/  MOV R38, R14 ;  /* 0x0000000e00267202 */ /* 0x000fce0000000f00 */
[----:B------:R-:W-:Y:S05]  /*20c0*/  WARPSYNC.COLLECTIVE R15, `(.L_x_2068) ;  /* 0x000000000f087348 */ /* 0x000fea0003c00000 */
[----:B------:R0:W1:Y:S02]  /*20d0*/  SHFL.IDX P6, R14, R13, R12, R11 ;  /* 0x0000000c0d0e7389 */ /* 0x00006400000c000b */
[----:B01----:R-:W-:Y:S05]  /*20e0*/  ENDCOLLECTIVE ;  /* 0x000000000000791b */ /* 0x003fea0003800000 */
.L_x_2068:
[----:B------:R-:W-:Y:S05]  /*20f0*/  BRA `(.L_x_2069) ;  /* 0xfffffff0006c7947 */ /* 0x000fea000383ffff */
.L_x_2070:
        /* <DEDUP_REMOVED lines=16> */
.L_x_7500:


//--------------------- .text._Z17LayerNormWarpImplI19BiasAddResidualLoadI6__halffE11AffineStoreIfS1_EfLi1ELi24ELi24ELi32ELi1ELb0EEvT_T0_iidPT1_S8_ --------------------------
	.section	.text._Z17LayerNormWarpImplI19BiasAddResidualLoadI6__halffE11AffineStoreIfS1_EfLi1ELi24ELi24ELi32ELi1ELb0EEvT_T0_iidPT1_S8_,"ax",@progbits
	.align	128
        .global         _Z17LayerNormWarpImplI19BiasAddResidualLoadI6__halffE11AffineStoreIfS1_EfLi1ELi24ELi24ELi32ELi1ELb0EEvT_T0_iidPT1_S8_
        .type           _Z17LayerNormWarpImplI19BiasAddResidualLoadI6__halffE11AffineStoreIfS1_EfLi1ELi24ELi24ELi32ELi1ELb0EEvT_T0_iidPT1_S8_,@function
        .size           _Z17LayerNormWarpImplI19BiasAddResidualLoadI6__halffE11AffineStoreIfS1_EfLi1ELi24ELi24ELi32ELi1ELb0EEvT_T0_iidPT1_S8_,(.L_x_7501 - _Z17LayerNormWarpImplI19BiasAddResidualLoadI6__halffE11AffineStoreIfS1_EfLi1ELi24ELi24ELi32ELi1ELb0EEvT_T0_iidPT1_S8_)
        .other          _Z17LayerNormWarpImplI19BiasAddResidualLoadI6__halffE11AffineStoreIfS1_EfLi1ELi24ELi24ELi32ELi1ELb0EEvT_T0_iidPT1_S8_,@"STO_CUDA_ENTRY STV_DEFAULT"
_Z17LayerNormWarpImplI19BiasAddResidualLoadI6__halffE11AffineStoreIfS1_EfLi1ELi24ELi24ELi32ELi1ELb0EEvT_T0_iidPT1_S8_:
.text._Z17LayerNormWarpImplI19BiasAddResidualLoadI6__halffE11AffineStoreIfS1_EfLi1ELi24ELi24ELi32ELi1ELb0EEvT_T0_iidPT1_S8_:
        /* <DEDUP_REMOVED lines=21> */
.L_x_2071:
        /* <DEDUP_REMOVED lines=12> */
.L_x_2085:
[----:B------:R-:W-:Y:S01]  /*0210*/  FADD R12, RZ, R23 ;  /* 0x00000017ff0c7221 */ /* 0x000fe20000000000 */
[----:B------:R-:W-:Y:S01]  /*0220*/  UMOV UR4, 0xffffffff ;  /* 0xffffffff00047882 */ /* 0x000fe20000000000 */
[----:B------:R-:W-:Y:S01]  /*0230*/  HFMA2 R24, -RZ, RZ, 2.875, 0 ;  /* 0x41c00000ff187431 */ /* 0x000fe200000001ff */
        /* <DEDUP_REMOVED lines=95> */
[----:B------:R-:W-:Y:S06]  /*0830*/  BRA.DIV UR4, `(.L_x_2072) ;  /* 0x0000000e04147947 */ /* 0x000fec000b800000 */
[----:B------:R3:W4:Y:S04]  /*0840*/  SHFL.DOWN PT, R14, R32, 0x10, 0x1f ;  /* 0x0a001f00200e7f89 */ /* 0x00072800000e0000 */
[----:B------:R3:W5:Y:S04]  /*0850*/  SHFL.DOWN PT, R30, R0, 0x10, 0x1f ;  /* 0x0a001f00001e7f89 */ /* 0x00076800000e0000 */
[----:B------:R3:W0:Y:S02]  /*0860*/  SHFL.DOWN PT, R28, R26, 0x10, 0x1f ;  /* 0x0a001f001a1c7f89 */ /* 0x00062400000e0000 */
.L_x_2090:
        /* <DEDUP_REMOVED lines=15> */
.L_x_2073:
[----:B------:R-:W-:-:S03]  /*0960*/  UMOV UR4, 0xffffffff ;  /* 0xffffffff00047882 */ /* 0x000fc60000000000 */
[----:B------:R-:W-:Y:S05]  /*0970*/  BRA.DIV UR4, `(.L_x_2074) ;  /* 0x0000000e04207947 */ /* 0x000fea000b800000 */
[----:B-----5:R4:W5:Y:S04]  /*0980*/  SHFL.DOWN PT, R30, R0, 0x8, 0x1f ;  /* 0x09001f00001e7f89 */ /* 0x02096800000e0000 */
[----:B0-----:R4:W0:Y:S04]  /*0990*/  SHFL.DOWN PT, R28, R26, 0x8, 0x1f ;  /* 0x09001f001a1c7f89 */ /* 0x00182800000e0000 */
[----:B------:R4:W0:Y:S02]  /*09a0*/  SHFL.DOWN PT, R14, R24, 0x8, 0x1f ;  /* 0x09001f00180e7f89 */ /* 0x00082400000e0000 */
.L_x_2095:
        /* <DEDUP_REMOVED lines=16> */
.L_x_2075:
[----:B------:R-:W-:-:S03]  /*0ab0*/  UMOV UR4, 0xffffffff ;  /* 0xffffffff00047882 */ /* 0x000fc60000000000 */
[----:B------:R-:W-:Y:S05]  /*0ac0*/  BRA.DIV UR4, `(.L_x_2076) ;  /* 0x0000000e04287947 */ /* 0x000fea000b800000 */
[----:B-----5:R0:W5:Y:S04]  /*0ad0*/  SHFL.DOWN PT, R30, R0, 0x4, 0x1f ;  /* 0x08801f00001e7f89 */ /* 0x02016800000e0000 */
[----:B------:R0:W0:Y:S04]  /*0ae0*/  SHFL.DOWN PT, R28, R26, 0x4, 0x1f ;  /* 0x08801f001a1c7f89 */ /* 0x00002800000e0000 */
[----:B------:R0:W0:Y:S02]  /*0af0*/  SHFL.DOWN PT, R14, R24, 0x4, 0x1f ;  /* 0x08801f00180e7f89 */ /* 0x00002400000e0000 */
.L_x_2100:
        /* <DEDUP_REMOVED lines=16> */
.L_x_2077:
[----:B------:R-:W-:-:S03]  /*0c00*/  UMOV UR4, 0xffffffff ;  /* 0xffffffff00047882 */ /* 0x000fc60000000000 */
[----:B------:R-:W-:Y:S05]  /*0c10*/  BRA.DIV UR4, `(.L_x_2078) ;  /* 0x0000000e04307947 */ /* 0x000fea000b800000 */
[----:B-----5:R0:W5:Y:S04]  /*0c20*/  SHFL.DOWN PT, R30, R0, 0x2, 0x1f ;  /* 0x08401f00001e7f89 */ /* 0x02016800000e0000 */
[----:B------:R0:W0:Y:S04]  /*0c30*/  SHFL.DOWN PT, R28, R26, 0x2, 0x1f ;  /* 0x08401f001a1c7f89 */ /* 0x00002800000e0000 */
[----:B------:R0:W0:Y:S02]  /*0c40*/  SHFL.DOWN PT, R14, R24, 0x2, 0x1f ;  /* 0x08401f00180e7f89 */ /* 0x00002400000e0000 */
.L_x_2105:
        /* <DEDUP_REMOVED lines=16> */
.L_x_2079:
[----:B------:R-:W-:-:S03]  /*0d50*/  UMOV UR4, 0xffffffff ;  /* 0xffffffff00047882 */ /* 0x000fc60000000000 */
[----:B------:R-:W-:Y:S05]  /*0d60*/  BRA.DIV UR4, `(.L_x_2080) ;  /* 0x0000000e04387947 */ /* 0x000fea000b800000 */
[----:B-----5:R0:W5:Y:S04]  /*0d70*/  SHFL.DOWN PT, R30, R0, 0x1, 0x1f ;  /* 0x08201f00001e7f89 */ /* 0x02016800000e0000 */
[----:B------:R0:W0:Y:S04]  /*0d80*/  SHFL.DOWN PT, R28, R26, 0x1, 0x1f ;  /* 0x08201f001a1c7f89 */ /* 0x00002800000e0000 */
[----:B------:R0:W0:Y:S02]  /*0d90*/  SHFL.DOWN PT, R14, R24, 0x1, 0x1f ;  /* 0x08201f00180e7f89 */ /* 0x00002400000e0000 */
.L_x_2110:
        /* <DEDUP_REMOVED lines=16> */
.L_x_2081:
[----:B------:R-:W-:-:S03]  /*0ea0*/  UMOV UR4, 0xffffffff ;  /* 0xffffffff00047882 */ /* 0x000fc60000000000 */
[----:B------:R-:W-:Y:S05]  /*0eb0*/  BRA.DIV UR4, `(.L_x_2082) ;  /* 0x0000000e04407947 */ /* 0x000fea000b800000 */
[----:B---34-:R-:W0:Y:S04]  /*0ec0*/  SHFL.IDX PT, R0, R0, RZ, 0x1f ;  /* 0x00001fff00007589 */ /* 0x018e2800000e0000 */
[----:B------:R-:W3:Y:S04]  /*0ed0*/  SHFL.IDX PT, R26, R26, RZ, 0x1f ;  /* 0x00001fff1a1a7589 */ /* 0x000ee800000e0000 */
[----:B------:R4:W0:Y:S02]  /*0ee0*/  SHFL.IDX PT, R14, R24, RZ, 0x1f ;  /* 0x00001fff180e7589 */ /* 0x00082400000e0000 */
.L_x_2115:
        /* <DEDUP_REMOVED lines=27> */
.L_x_2083:
[----:B------:R-:W0:Y:S02]  /*10a0*/  MUFU.RSQ R11, R11 ;  /* 0x0000000b000b7308 */ /* 0x000e240000001400 */
.L_x_2084:
        /* <DEDUP_REMOVED lines=18> */
[C---:B------:R-:W-:Y:S01]  /*11d0*/  FADD R28, -R0.reuse, R27 ;  /* 0x0000001b001c7221 */ /* 0x040fe20000000100 */
[C---:B-----5:R-:W-:Y:S01]  /*11e0*/  FADD R30, -R0.reuse, R29 ;  /* 0x0000001d001e7221 */ /* 0x060fe20000000100 */
[C---:B------:R-:W-:Y:S01]  /*11f0*/  FADD R32, -R0.reuse, R31 ;  /* 0x0000001f00207221 */ /* 0x040fe20000000100 */
[----:B------:R-:W-:Y:S01]  /*1200*/  FADD R36, -R0, R33 ;  /* 0x0000002100247221 */ /* 0x000fe20000000100 */
        /* <DEDUP_REMOVED lines=23> */
[----:B--2---:R-:W-:-:S02]  /*1380*/  @!P0 R2UR UR4, R34 ;  /* 0x00000000220482ca */ /* 0x004fc400000e0000 */
[----:B------:R-:W-:Y:S01]  /*1390*/  @!P0 R2UR UR5, R35 ;  /* 0x00000000230582ca */ /* 0x000fe200000e0000 */
[----:B0-----:R-:W-:Y:S02]  /*13a0*/  @!P0 IMAD.WIDE R14, R2, 0x4, R12 ;  /* 0x00000004020e8825 */ /* 0x001fe400078e020c */
[----:B------:R-:W0:Y:S10]  /*13b0*/  LDC.64 R12, c[0x0][0x3d8] ;  /* 0x0000f600ff0c7b82 */ /* 0x000e340000000a00 */
[----:B------:R1:W-:Y:S02]  /*13c0*/  @!P0 STG.E desc[UR4][R14.64], R0 ;  /* 0x000000000e008986 */ /* 0x0003e4000c101904 */
        /* <DEDUP_REMOVED lines=12> */
.L_x_2072:
        /* <DEDUP_REMOVED lines=8> */
.L_x_2087:
[----:B------:R-:W-:Y:S05]  /*1510*/  BSYNC B0 ;  /* 0x0000000000007941 */ /* 0x000fea0003800000 */
.L_x_2086:
        /* <DEDUP_REMOVED lines=8> */
.L_x_2088:
[----:B------:R-:W-:Y:S02]  /*15a0*/  MOV R13, R32 ;  /* 0x00000020000d7202 */ /* 0x000fe40000000f00 */
[----:B------:R-:W-:-:S07]  /*15b0*/  MOV R28, R14 ;  /* 0x0000000e001c7202 */ /* 0x000fce0000000f00 */
[----:B------:R-:W-:Y:S05]  /*15c0*/  WARPSYNC.COLLECTIVE R15, `(.L_x_2089) ;  /* 0x000000000f087348 */ /* 0x000fea0003c00000 */
[----:B------:R0:W1:Y:S02]  /*15d0*/  SHFL.DOWN P6, R14, R13, R12, R11 ;  /* 0x0800000c0d0e7389 */ /* 0x00006400000c000b */
[----:B01----:R-:W-:Y:S05]  /*15e0*/  ENDCOLLECTIVE ;  /* 0x000000000000791b */ /* 0x003fea0003800000 */
.L_x_2089:
[----:B------:R-:W-:Y:S05]  /*15f0*/  BRA `(.L_x_2090) ;  /* 0xfffffff0009c7947 */ /* 0x000fea000383ffff */
.L_x_2074:
        /* <DEDUP_REMOVED lines=8> */
.L_x_2092:
[----:B------:R-:W-:Y:S05]  /*1680*/  BSYNC B0 ;  /* 0x0000000000007941 */ /* 0x000fea0003800000 */
.L_x_2091:
        /* <DEDUP_REMOVED lines=8> */
.L_x_2093:
[----:B------:R-:W-:Y:S02]  /*1710*/  MOV R13, R24 ;  /* 0x00000018000d7202 */ /* 0x000fe40000000f00 */
[----:B------:R-:W-:-:S07]  /*1720*/  MOV R28, R14 ;  /* 0x0000000e001c7202 */ /* 0x000fce0000000f00 */
[----:B------:R-:W-:Y:S05]  /*1730*/  WARPSYNC.COLLECTIVE R15, `(.L_x_2094) ;  /* 0x000000000f087348 */ /* 0x000fea0003c00000 */
[----:B------:R0:W1:Y:S02]  /*1740*/  SHFL.DOWN P6, R14, R13, R12, R11 ;  /* 0x0800000c0d0e7389 */ /* 0x00006400000c000b */
[----:B01----:R-:W-:Y:S05]  /*1750*/  ENDCOLLECTIVE ;  /* 0x000000000000791b */ /* 0x003fea0003800000 */
.L_x_2094:
[----:B------:R-:W-:Y:S05]  /*1760*/  BRA `(.L_x_2095) ;  /* 0xfffffff000907947 */ /* 0x000fea000383ffff */
.L_x_2076:
        /* <DEDUP_REMOVED lines=8> */
.L_x_2097:
[----:B------:R-:W-:Y:S05]  /*17f0*/  BSYNC B0 ;  /* 0x0000000000007941 */ /* 0x000fea0003800000 */
.L_x_2096:
        /* <DEDUP_REMOVED lines=8> */
.L_x_2098:
[----:B------:R-:W-:Y:S02]  /*1880*/  MOV R13, R24 ;  /* 0x00000018000d7202 */ /* 0x000fe40000000f00 */
[----:B------:R-:W-:-:S07]  /*1890*/  MOV R28, R14 ;  /* 0x0000000e001c7202 */ /* 0x000fce0000000f00 */
[----:B------:R-:W-:Y:S05]  /*18a0*/  WARPSYNC.COLLECTIVE R15, `(.L_x_2099) ;  /* 0x000000000f087348 */ /* 0x000fea0003c00000 */
[----:B------:R0:W1:Y:S02]  /*18b0*/  SHFL.DOWN P6, R14, R13, R12, R11 ;  /* 0x0800000c0d0e7389 */ /* 0x00006400000c000b */
[----:B01----:R-:W-:Y:S05]  /*18c0*/  ENDCOLLECTIVE ;  /* 0x000000000000791b */ /* 0x003fea0003800000 */
.L_x_2099:
[----:B------:R-:W-:Y:S05]  /*18d0*/  BRA `(.L_x_2100) ;  /* 0xfffffff000887947 */ /* 0x000fea000383ffff */
.L_x_2078:
        /* <DEDUP_REMOVED lines=8> */
.L_x_2102:
[----:B------:R-:W-:Y:S05]  /*1960*/  BSYNC B0 ;  /* 0x0000000000007941 */ /* 0x000fea0003800000 */
.L_x_2101:
        /* <DEDUP_REMOVED lines=8> */
.L_x_2103:
[----:B------:R-:W-:Y:S02]  /*19f0*/  MOV R13, R24 ;  /* 0x00000018000d7202 */ /* 0x000fe40000000f00 */
[----:B------:R-:W-:-:S07]  /*1a00*/  MOV R28, R14 ;  /* 0x0000000e001c7202 */ /* 0x000fce0000000f00 */
[----:B------:R-:W-:Y:S05]  /*1a10*/  WARPSYNC.COLLECTIVE R15, `(.L_x_2104) ;  /* 0x000000000f087348 */ /* 0x000fea0003c00000 */
[----:B------:R0:W1:Y:S02]  /*1a20*/  SHFL.DOWN P6, R14, R13, R12, R11 ;  /* 0x0800000c0d0e7389 */ /* 0x00006400000c000b */
[----:B01----:R-:W-:Y:S05]  /*1a30*/  ENDCOLLECTIVE ;  /* 0x000000000000791b */ /* 0x003fea0003800000 */
.L_x_2104:
[----:B------:R-:W-:Y:S05]  /*1a40*/  BRA `(.L_x_2105) ;  /* 0xfffffff000807947 */ /* 0x000fea000383ffff */
.L_x_2080:
        /* <DEDUP_REMOVED lines=8> */
.L_x_2107:
[----:B------:R-:W-:Y:S05]  /*1ad0*/  BSYNC B0 ;  /* 0x0000000000007941 */ /* 0x000fea0003800000 */
.L_x_2106:
        /* <DEDUP_REMOVED lines=8> */
.L_x_2108:
[----:B------:R-:W-:Y:S02]  /*1b60*/  MOV R13, R24 ;  /* 0x00000018000d7202 */ /* 0x000fe40000000f00 */
[----:B------:R-:W-:-:S07]  /*1b70*/  MOV R28, R14 ;  /* 0x0000000e001c7202 */ /* 0x000fce0000000f00 */
[----:B------:R-:W-:Y:S05]  /*1b80*/  WARPSYNC.COLLECTIVE R15, `(.L_x_2109) ;  /* 0x000000000f087348 */ /* 0x000fea0003c00000 */
[----:B------:R0:W1:Y:S02]  /*1b90*/  SHFL.DOWN P6, R14, R13, R12, R11 ;  /* 0x0800000c0d0e7389 */ /* 0x00006400000c000b */
[----:B01----:R-:W-:Y:S05]  /*1ba0*/  ENDCOLLECTIVE ;  /* 0x000000000000791b */ /* 0x003fea0003800000 */
.L_x_2109:
[----:B------:R-:W-:Y:S05]  /*1bb0*/  BRA `(.L_x_2110) ;  /* 0xfffffff000787947 */ /* 0x000fea000383ffff */
.L_x_2082:
        /* <DEDUP_REMOVED lines=8> */
.L_x_2112:
[----:B------:R-:W-:Y:S05]  /*1c40*/  BSYNC B0 ;  /* 0x0000000000007941 */ /* 0x000fea0003800000 */
.L_x_2111:
        /* <DEDUP_REMOVED lines=8> */
.L_x_2113:
[----:B------:R-:W-:Y:S02]  /*1cd0*/  MOV R13, R24 ;  /* 0x00000018000d7202 */ /* 0x000fe40000000f00 */
[----:B------:R-:W-:-:S07]  /*1ce0*/  MOV R26, R14 ;  /* 0x0000000e001a7202 */ /* 0x000fce0000000f00 */
[----:B------:R-:W-:Y:S05]  /*1cf0*/  WARPSYNC.COLLECTIVE R15, `(.L_x_2114) ;  /* 0x000000000f087348 */ /* 0x000fea0003c00000 */
[----:B------:R0:W1:Y:S02]  /*1d00*/  SHFL.IDX P6, R14, R13, R12, R11 ;  /* 0x0000000c0d0e7389 */ /* 0x00006400000c000b */
[----:B01----:R-:W-:Y:S05]  /*1d10*/  ENDCOLLECTIVE ;  /* 0x000000000000791b */ /* 0x003fea0003800000 */
.L_x_2114:
[----:B------:R-:W-:Y:S05]  /*1d20*/  BRA `(.L_x_2115) ;  /* 0xfffffff000707947 */ /* 0x000fea000383ffff */
.L_x_2116:
        /* <DEDUP_REMOVED lines=13> */
.L_x_7501:


//--------------------- .text._Z17LayerNormWarpImplI19BiasAddResidualLoadI6__halffE11AffineStoreIfS1_EfLi1ELi20ELi16ELi32ELi1ELb1EEvT_T0_iidPT1_S8_ --------------------------
	.section	.text._Z17LayerNormWarpImplI19BiasAddResidualLoadI6__halffE11AffineStoreIfS1_EfLi1ELi20ELi16ELi32ELi1ELb1EEvT_T0_iidPT1_S8_,"ax",@progbits
	.align	128
        .global         _Z17LayerNormWarpImplI19BiasAddResidualLoadI6__halffE11AffineStoreIfS1_EfLi1ELi20ELi16ELi32ELi1ELb1EEvT_T0_iidPT1_S8_
        .type           _Z17LayerNormWarpImplI19BiasAddResidualLoadI6__halffE11AffineStoreIfS1_EfLi1ELi20ELi16ELi32ELi1ELb1EEvT_T0_iidPT1_S8_,@function
        .size           _Z17LayerNormWarpImplI19BiasAddResidualLoadI6__halffE11AffineStoreIfS1_EfLi1ELi20ELi16ELi32ELi1ELb1EEvT_T0_iidPT1_S8_,(.L_x_7502 - _Z17LayerNormWarpImplI19BiasAddResidualLoadI6__halffE11AffineStoreIfS1_EfLi1ELi20ELi16ELi32ELi1ELb1EEvT_T0_iidPT1_S8_)
        .other          _Z17LayerNormWarpImplI19BiasAddResidualLoadI6__halffE11AffineStoreIfS1_EfLi1ELi20ELi16ELi32ELi1ELb1EEvT_T0_iidPT1_S8_,@"STO_CUDA_ENTRY STV_DEFAULT"
_Z17LayerNormWarpImplI19BiasAddResidualLoadI6__halffE11AffineStoreIfS1_EfLi1ELi20ELi16ELi32ELi1ELb1EEvT_T0_iidPT1_S8_:
.text._Z17LayerNormWarpImplI19BiasAddResidualLoadI6__halffE11AffineStoreIfS1_EfLi1ELi20ELi16ELi32ELi1ELb1EEvT_T0_iidPT1_S8_:
        /* <DEDUP_REMOVED lines=21> */
.L_x_2117:
        /* <DEDUP_REMOVED lines=18> */
.L_x_2142:
[----:B------:R-:W-:Y:S01]  /*0270*/  FADD R0, RZ, R7 ;  /* 0x00000007ff007221 */ /* 0x000fe20000000000 */
[----:B------:R-:W-:Y:S01]  /*0280*/  BSSY.RECONVERGENT B0, `(.L_x_2118) ;  /* 0x0000059000007945 */ /* 0x000fe20003800200 */
[----:B------:R-:W-:Y:S02]  /*0290*/  MOV R33, 0x41800000 ;  /* 0x4180000000217802 */ /* 0x000fe40000000f00 */
        /* <DEDUP_REMOVED lines=48> */
[C---:B------:R-:W-:Y:S01]  /*05a0*/  FADD R15, -R26.reuse, R20 ;  /* 0x000000141a0f7221 */ /* 0x040fe20000000100 */
[----:B------:R-:W-:Y:S01]  /*05b0*/  FFMA R23, R13, R23, R24 ;  /* 0x000000170d177223 */ /* 0x000fe20000000018 */
[----:B------:R-:W-:Y:S02]  /*05c0*/  FADD R13, -R26, R10 ;  /* 0x0000000a1a0d7221 */ /* 0x000fe40000000100 */
[----:B------:R-:W-:Y:S02]  /*05d0*/  FFMA R26, R15, 0.071428574621677398682, R26 ;  /* 0x3d9249250f1a7823 */ /* 0x000fe4000000001a */
[----:B------:R-:W-:Y:S02]  /*05e0*/  FFMA R24, R0, R13, R23 ;  /* 0x0000000d00187223 */ /* 0x000fe40000000017 */
[C---:B------:R-:W-:Y:S01]  /*05f0*/  FADD R23, -R26.reuse, R21 ;  /* 0x000000151a177221 */ /* 0x040fe20000000100 */
[----:B------:R-:W1:Y:S01]  /*0600*/  LDC R0, c[0x0][0x3c4] ;  /* 0x0000f100ff007b82 */ /* 0x000e620000000800 */
[----:B------:R-:W-:-:S02]  /*0610*/  FADD R13, -R26, R20 ;  /* 0x000000141a0d7221 */ /* 0x000fc40000000100 */
[----:B------:R-:W-:Y:S02]  /*0620*/  FFMA R26, R23, 0.066666670143604278564, R26 ;  /* 0x3d888889171a7823 */ /* 0x000fe4000000001a */
[----:B------:R-:W-:Y:S02]  /*0630*/  FFMA R13, R15, R13, R24 ;  /* 0x0000000d0f0d7223 */ /* 0x000fe40000000018 */
[C---:B------:R-:W-:Y:S01]  /*0640*/  FADD R15, -R26.reuse, R22 ;  /* 0x000000161a0f7221 */ /* 0x040fe20000000100 */
[----:B------:R-:W-:-:S03]  /*0650*/  FADD R24, -R26, R21 ;  /* 0x000000151a187221 */ /* 0x000fc60000000100 */
[----:B------:R-:W-:Y:S01]  /*0660*/  FFMA R35, R15, 0.0625, R26 ;  /* 0x3d8000000f237823 */ /* 0x000fe2000000001a */
[----:B------:R-:W-:Y:S01]  /*0670*/  FFMA R13, R23, R24, R13 ;  /* 0x00000018170d7223 */ /* 0x000fe2000000000d */
[----:B------:R-:W-:Y:S01]  /*0680*/  IADD3 R23, PT, PT, R8, 0x260, RZ ;  /* 0x0000026008177810 */ /* 0x000fe20007ffe0ff */
[----:B------:R-:W-:Y:S02]  /*0690*/  HFMA2 R26, -RZ, RZ, 0, 0 ;  /* 0x00000000ff1a7431 */ /* 0x000fe400000001ff */
[----:B------:R-:W-:-:S04]  /*06a0*/  FADD R34, -R35, R22 ;  /* 0x0000001623227221 */ /* 0x000fc80000000100 */
[----:B------:R-:W-:Y:S01]  /*06b0*/  FFMA R34, R15, R34, R13 ;  /* 0x000000220f227223 */ /* 0x000fe2000000000d */
[----:B------:R-:W-:Y:S01]  /*06c0*/  IADD3 R15, PT, PT, R8, 0x220, RZ ;  /* 0x00000220080f7810 */ /* 0x000fe20007ffe0ff */
[----:B------:R-:W-:-:S03]  /*06d0*/  @!P0 FADD R13, -R35, R12 ;  /* 0x0000000c230d8221 */ /* 0x000fc60000000100 */
[-C--:B-1----:R-:W-:Y:S01]  /*06e0*/  ISETP.GE.AND P3, PT, R15, R0.reuse, PT ;  /* 0x000000000f00720c */ /* 0x082fe20003f66270 */
[----:B------:R-:W-:Y:S01]  /*06f0*/  @!P0 FFMA R35, R13, 0.058823529630899429321, R35 ;  /* 0x3d70f0f10d238823 */ /* 0x000fe20000000023 */
[----:B------:R-:W-:Y:S02]  /*0700*/  ISETP.GE.AND P2, PT, R23, R0, PT ;  /* 0x000000001700720c */ /* 0x000fe40003f46270 */
[----:B------:R-:W-:Y:S01]  /*0710*/  MOV R23, RZ ;  /* 0x000000ff00177202 */ /* 0x000fe20000000f00 */
[----:B------:R-:W-:-:S04]  /*0720*/  @!P0 FADD R0, -R35, R12 ;  /* 0x0000000c23008221 */ /* 0x000fc80000000100 */
[----:B------:R-:W-:-:S04]  /*0730*/  @!P0 FFMA R34, R13, R0, R34 ;  /* 0x000000000d228223 */ /* 0x000fc80000000022 */
        /* <DEDUP_REMOVED lines=13> */
.L_x_2119:
[----:B------:R-:W-:Y:S05]  /*0810*/  BSYNC.RECONVERGENT B0 ;  /* 0x0000000000007941 */ /* 0x000fea0003800200 */
.L_x_2118:
        /* <DEDUP_REMOVED lines=15> */
.L_x_2121:
[----:B------:R-:W-:Y:S05]  /*0910*/  BSYNC.RECONVERGENT B0 ;  /* 0x0000000000007941 */ /* 0x000fea0003800200 */
.L_x_2120:
        /* <DEDUP_REMOVED lines=15> */
.L_x_2123:
[----:B------:R-:W-:Y:S05]  /*0a10*/  BSYNC.RECONVERGENT B0 ;  /* 0x0000000000007941 */ /* 0x000fea0003800200 */
.L_x_2122:
[----:B------:R-:W-:Y:S01]  /*0a20*/  UMOV UR4, 0xffffffff ;  /* 0xffffffff00047882 */ /* 0x000fe20000000000 */
[----:B------:R-:W-:Y:S02]  /*0a30*/  @!P0 MOV R26, R12 ;  /* 0x0000000c001a8202 */ /* 0x000fe40000000f00 */
[----:B------:R-:W-:Y:S05]  /*0a40*/  BRA.DIV UR4, `(.L_x_2124) ;  /* 0x0000000e041c7947 */ /* 0x000fea000b800000 */
[----:B------:R1:W2:Y:S04]  /*0a50*/  SHFL.DOWN PT, R36, R35, 0x10, 0x1f ;  /* 0x0a001f0023247f89 */ /* 0x0002a800000e0000 */
[----:B------:R1:W4:Y:S04]  /*0a60*/  SHFL.DOWN PT, R0, R34, 0x10, 0x1f ;  /* 0x0a001f0022007f89 */ /* 0x00032800000e0000 */
[----:B------:R1:W5:Y:S02]  /*0a70*/  SHFL.DOWN PT, R14, R33, 0x10, 0x1f ;  /* 0x0a001f00210e7f89 */ /* 0x00036400000e0000 */
.L_x_2147:
        /* <DEDUP_REMOVED lines=17> */
.L_x_2126:
[----:B------:R-:W-:Y:S05]  /*0b90*/  BSYNC.RECONVERGENT B0 ;  /* 0x0000000000007941 */ /* 0x000fea0003800200 */
.L_x_2125:
[----:B------:R-:W-:-:S03]  /*0ba0*/  UMOV UR4, 0xffffffff ;  /* 0xffffffff00047882 */ /* 0x000fc60000000000 */
[----:B------:R-:W-:Y:S05]  /*0bb0*/  BRA.DIV UR4, `(.L_x_2127) ;  /* 0x0000000e041c7947 */ /* 0x000fea000b800000 */
[----:B--2---:R2:W5:Y:S04]  /*0bc0*/  SHFL.DOWN PT, R36, R35, 0x8, 0x1f ;  /* 0x09001f0023247f89 */ /* 0x00456800000e0000 */
[----:B----4-:R2:W4:Y:S04]  /*0bd0*/  SHFL.DOWN PT, R0, R34, 0x8, 0x1f ;  /* 0x09001f0022007f89 */ /* 0x01052800000e0000 */
[----:B------:R2:W0:Y:S02]  /*0be0*/  SHFL.DOWN PT, R14, R33, 0x8, 0x1f ;  /* 0x09001f00210e7f89 */ /* 0x00042400000e0000 */
.L_x_2152:
        /* <DEDUP_REMOVED lines=17> */
.L_x_2129:
[----:B------:R-:W-:Y:S05]  /*0d00*/  BSYNC.RECONVERGENT B0 ;  /* 0x0000000000007941 */ /* 0x000fea0003800200 */
.L_x_2128:
[----:B------:R-:W-:-:S03]  /*0d10*/  UMOV UR4, 0xffffffff ;  /* 0xffffffff00047882 */ /* 0x000fc60000000000 */
[----:B------:R-:W-:Y:S05]  /*0d20*/  BRA.DIV UR4, `(.L_x_2130) ;  /* 0x0000000e041c7947 */ /* 0x000fea000b800000 */
[----:B-----5:R0:W5:Y:S04]  /*0d30*/  SHFL.DOWN PT, R36, R35, 0x4, 0x1f ;  /* 0x08801f0023247f89 */ /* 0x02016800000e0000 */
[----:B----4-:R0:W4:Y:S04]  /*0d40*/  SHFL.DOWN PT, R0, R34, 0x4, 0x1f ;  /* 0x08801f0022007f89 */ /* 0x01012800000e0000 */
[----:B------:R0:W0:Y:S02]  /*0d50*/  SHFL.DOWN PT, R14, R33, 0x4, 0x1f ;  /* 0x08801f00210e7f89 */ /* 0x00002400000e0000 */
.L_x_2157:
        /* <DEDUP_REMOVED lines=17> */
.L_x_2132:
[----:B------:R-:W-:Y:S05]  /*0e70*/  BSYNC.RECONVERGENT B0 ;  /* 0x0000000000007941 */ /* 0x000fea0003800200 */
.L_x_2131:
[----:B------:R-:W-:-:S03]  /*0e80*/  UMOV UR4, 0xffffffff ;  /* 0xffffffff00047882 */ /* 0x000fc60000000000 */
[----:B------:R-:W-:Y:S05]  /*0e90*/  BRA.DIV UR4, `(.L_x_2133) ;  /* 0x0000000e041c7947 */ /* 0x000fea000b800000 */
[----:B-----5:R0:W5:Y:S04]  /*0ea0*/  SHFL.DOWN PT, R36, R35, 0x2, 0x1f ;  /* 0x08401f0023247f89 */ /* 0x02016800000e0000 */
[----:B----4-:R0:W4:Y:S04]  /*0eb0*/  SHFL.DOWN PT, R0, R34, 0x2, 0x1f ;  /* 0x08401f0022007f89 */ /* 0x01012800000e0000 */
[----:B------:R0:W0:Y:S02]  /*0ec0*/  SHFL.DOWN PT, R14, R33, 0x2, 0x1f ;  /* 0x08401f00210e7f89 */ /* 0x00002400000e0000 */
.L_x_2162:
        /* <DEDUP_REMOVED lines=17> */
.L_x_2135:
[----:B------:R-:W-:Y:S05]  /*0fe0*/  BSYNC.RECONVERGENT B0 ;  /* 0x0000000000007941 */ /* 0x000fea0003800200 */
.L_x_2134:
[----:B------:R-:W-:-:S03]  /*0ff0*/  UMOV UR4, 0xffffffff ;  /* 0xffffffff00047882 */ /* 0x000fc60000000000 */
[----:B------:R-:W-:Y:S05]  /*1000*/  BRA.DIV UR4, `(.L_x_2136) ;  /* 0x0000000e041c7947 */ /* 0x000fea000b800000 */
[----:B-----5:R0:W5:Y:S04]  /*1010*/  SHFL.DOWN PT, R36, R35, 0x1, 0x1f ;  /* 0x08201f0023247f89 */ /* 0x02016800000e0000 */
[----:B----4-:R0:W4:Y:S04]  /*1020*/  SHFL.DOWN PT, R0, R34, 0x1, 0x1f ;  /* 0x08201f0022007f89 */ /* 0x01012800000e0000 */
[----:B------:R0:W0:Y:S02]  /*1030*/  SHFL.DOWN PT, R14, R33, 0x1, 0x1f ;  /* 0x08201f00210e7f89 */ /* 0x00002400000e0000 */
.L_x_2167:
        /* <DEDUP_REMOVED lines=17> */
.L_x_2138:
[----:B------:R-:W-:Y:S05]  /*1150*/  BSYNC.RECONVERGENT B0 ;  /* 0x0000000000007941 */ /* 0x000fea0003800200 */
.L_x_2137:
[----:B------:R-:W-:-:S03]  /*1160*/  UMOV UR4, 0xffffffff ;  /* 0xffffffff00047882 */ /* 0x000fc60000000000 */
[----:B------:R-:W-:Y:S05]  /*1170*/  BRA.DIV UR4, `(.L_x_2139) ;  /* 0x0000000e041c7947 */ /* 0x000fea000b800000 */
[----:B----4-:R0:W4:Y:S04]  /*1180*/  SHFL.IDX PT, R0, R35, RZ, 0x1f ;  /* 0x00001fff23007589 */ /* 0x01012800000e0000 */
[----:B-12---:R-:W1:Y:S04]  /*1190*/  SHFL.IDX PT, R34, R34, RZ, 0x1f ;  /* 0x00001fff22227589 */ /* 0x006e6800000e0000 */
[----:B------:R0:W2:Y:S02]  /*11a0*/  SHFL.IDX PT, R14, R33, RZ, 0x1f ;  /* 0x00001fff210e7589 */ /* 0x0000a400000e0000 */
.L_x_2172:
        /* <DEDUP_REMOVED lines=27> */
.L_x_2140:
[----:B------:R1:W2:Y:S02]  /*1360*/  MUFU.RSQ R11, R12 ;  /* 0x0000000c000b7308 */ /* 0x0002a40000001400 */
.L_x_2141:
[----:B------:R-:W0:Y:S01]  /*1370*/  LDC.64 R14, c[0x0][0x3d0] ;  /* 0x0000f400ff0e7b82 */ /* 0x000e220000000a00 */
[----:B------:R-:W-:Y:S01]  /*1380*/  ISETP.NE.AND P2, PT, R8, RZ, PT ;  /* 0x000000ff0800720c */ /* 0x000fe20003f45270 */
[C---:B----4-:R-:W-:Y:S01]  /*1390*/  FADD R7, -R0.reuse, R7 ;  /* 0x0000000700077221 */ /* 0x050fe20000000100 */
[C---:B------:R-:W-:Y:S01]  /*13a0*/  FADD R6, -R0.reuse, R6 ;  /* 0x0000000600067221 */ /* 0x040fe20000000100 */
[C---:B------:R-:W-:Y:S01]  /*13b0*/  FADD R5, -R0.reuse, R5 ;  /* 0x0000000500057221 */ /* 0x040fe20000000100 */
[C---:B------:R-:W-:Y:S01]  /*13c0*/  FADD R4, -R0.reuse, R4 ;  /* 0x0000000400047221 */ /* 0x040fe20000000100 */
[C---:B------:R-:W-:Y:S01]  /*13d0*/  FADD R3, -R0.reuse, R3 ;  /* 0x0000000300037221 */ /* 0x040fe20000000100 */
[C---:B------:R-:W-:Y:S01]  /*13e0*/  FADD R2, -R0.reuse, R2 ;  /* 0x0000000200027221 */ /* 0x040fe20000000100 */
[----:B-1----:R-:W1:Y:S01]  /*13f0*/  LDC.64 R12, c[0x0][0x3d8] ;  /* 0x0000f600ff0c7b82 */ /* 0x002e620000000a00 */
        /* <DEDUP_REMOVED lines=15> */
[----:B0-----:R-:W-:-:S04]  /*14f0*/  @!P2 IMAD.WIDE R14, R17, 0x4, R14 ;  /* 0x00000004110ea825 */ /* 0x001fc800078e020e */
[----:B------:R-:W-:Y:S01]  /*1500*/  FADD R25, -R0, R25 ;  /* 0x0000001900197221 */ /* 0x000fe20000000100 */
[-C--:B--2---:R-:W-:Y:S01]  /*1510*/  FMUL R7, R7, R11.reuse ;  /* 0x0000000b07077220 */ /* 0x084fe20000400000 */
[-C--:B------:R-:W-:Y:S01]  /*1520*/  FMUL R6, R6, R11.reuse ;  /* 0x0000000b06067220 */ /* 0x080fe20000400000 */
[-C--:B------:R-:W-:Y:S01]  /*1530*/  FMUL R5, R5, R11.reuse ;  /* 0x0000000b05057220 */ /* 0x080fe20000400000 */
[----:B------:R0:W-:Y:S01]  /*1540*/  @!P2 STG.E desc[UR4][R14.64], R0 ;  /* 0x000000000e00a986 */ /* 0x0001e2000c101904 */
[-C--:B------:R-:W-:Y:S01]  /*1550*/  FMUL R4, R4, R11.reuse ;  /* 0x0000000b04047220 */ /* 0x080fe20000400000 */
[----:B------:R-:W-:Y:S01]  /*1560*/  FMUL R3, R3, R11 ;  /* 0x0000000b03037220 */ /* 0x000fe20000400000 */
[----:B-1----:R-:W-:Y:S01]  /*1570*/  @!P2 IMAD.WIDE R12, R17, 0x4, R12 ;  /* 0x00000004110ca825 */ /* 0x002fe200078e020c */
[----:B------:R-:W-:-:S03]  /*1580*/  IADD3 R17, PT, PT, R16, R17, RZ ;  /* 0x0000001110117210 */ /* 0x000fc60007ffe0ff */
        /* <DEDUP_REMOVED lines=14> */
[-C--:B-----5:R-:W-:Y:S01]  /*1670*/  FMUL R36, R24, R11.reuse ;  /* 0x0000000b18247220 */ /* 0x0a0fe20000400000 */
[-C--:B-1----:R-:W-:Y:S01]  /*1680*/  FMUL R12, R26, R11.reuse ;  /* 0x0000000b1a0c7220 */ /* 0x082fe20000400000 */
[----:B------:R-:W-:Y:S01]  /*1690*/  FMUL R11, R25, R11 ;  /* 0x0000000b190b7220 */ /* 0x000fe20000400000 */
[----:B------:R-:W-:Y:S06]  /*16a0*/  @!P2 BRA `(.L_x_2142) ;  /* 0xffffffe800f0a947 */ /* 0x000fec000383ffff */
[----:B------:R-:W-:Y:S05]  /*16b0*/  EXIT ;  /* 0x000000000000794d */ /* 0x000fea0003800000 */
.L_x_2124:
        /* <DEDUP_REMOVED lines=8> */
.L_x_2144:
[----:B------:R-:W-:Y:S05]  /*1740*/  BSYNC B0 ;  /* 0x0000000000007941 */ /* 0x000fea0003800000 */
.L_x_2143:
        /* <DEDUP_REMOVED lines=8> */
.L_x_2145:
[----:B------:R-:W-:Y:S02]  /*17d0*/  MOV R13, R33 ;  /* 0x00000021000d7202 */ /* 0x000fe40000000f00 */
[----:B------:R-:W-:-:S07]  /*17e0*/  MOV R0, R14 ;  /* 0x0000000e00007202 */ /* 0x000fce0000000f00 */
[----:B------:R-:W-:Y:S05]  /*17f0*/  WARPSYNC.COLLECTIVE R15, `(.L_x_2146) ;  /* 0x000000000f087348 */ /* 0x000fea0003c00000 */
[----:B------:R0:W1:Y:S02]  /*1800*/  SHFL.DOWN P6, R14, R13, R12, R11 ;  /* 0x0800000c0d0e7389 */ /* 0x00006400000c000b */
[----:B01----:R-:W-:Y:S05]  /*1810*/  ENDCOLLECTIVE ;  /* 0x000000000000791b */ /* 0x003fea0003800000 */
.L_x_2146:
[----:B------:R-:W-:Y:S05]  /*1820*/  BRA `(.L_x_2147) ;  /* 0xfffffff000947947 */ /* 0x000fea000383ffff */
.L_x_2127:
        /* <DEDUP_REMOVED lines=8> */
.L_x_2149:
[----:B------:R-:W-:Y:S05]  /*18b0*/  BSYNC B0 ;  /* 0x0000000000007941 */ /* 0x000fea0003800000 */
.L_x_2148:
        /* <DEDUP_REMOVED lines=8> */
.L_x_2150:
[----:B------:R-:W-:Y:S02]  /*1940*/  MOV R13, R33 ;  /* 0x00000021000d7202 */ /* 0x000fe40000000f00 */
[----:B------:R-:W-:-:S07]  /*1950*/  MOV R0, R14 ;  /* 0x0000000e00007202 */ /* 0x000fce0000000f00 */
[----:B------:R-:W-:Y:S05]  /*1960*/  WARPSYNC.COLLECTIVE R15, `(.L_x_2151) ;  /* 0x000000000f087348 */ /* 0x000fea0003c00000 */
[----:B------:R0:W1:Y:S02]  /*1970*/  SHFL.DOWN P6, R14, R13, R12, R11 ;  /* 0x0800000c0d0e7389 */ /* 0x00006400000c000b */
[----:B01----:R-:W-:Y:S05]  /*1980*/  ENDCOLLECTIVE ;  /* 0x000000000000791b */ /* 0x003fea0003800000 */
.L_x_2151:
[----:B------:R-:W-:Y:S05]  /*1990*/  BRA `(.L_x_2152) ;  /* 0xfffffff000947947 */ /* 0x000fea000383ffff */
.L_x_2130:
        /* <DEDUP_REMOVED lines=8> */
.L_x_2154:
[----:B------:R-:W-:Y:S05]  /*1a20*/  BSYNC B0 ;  /* 0x0000000000007941 */ /* 0x000fea0003800000 */
.L_x_2153:
        /* <DEDUP_REMOVED lines=8> */
.L_x_2155:
[----:B------:R-:W-:Y:S02]  /*1ab0*/  MOV R13, R33 ;  /* 0x00000021000d7202 */ /* 0x000fe40000000f00 */
[----:B------:R-:W-:-:S07]  /*1ac0*/  MOV R0, R14 ;  /* 0x0000000e00007202 */ /* 0x000fce0000000f00 */
[----:B------:R-:W-:Y:S05]  /*1ad0*/  WARPSYNC.COLLECTIVE R15, `(.L_x_2156) ;  /* 0x000000000f087348 */ /* 0x000fea0003c00000 */
[----:B------:R0:W1:Y:S02]  /*1ae0*/  SHFL.DOWN P6, R14, R13, R12, R11 ;  /* 0x0800000c0d0e7389 */ /* 0x00006400000c000b */
[----:B01----:R-:W-:Y:S05]  /*1af0*/  ENDCOLLECTIVE ;  /* 0x000000000000791b */ /* 0x003fea0003800000 */
.L_x_2156:
[----:B------:R-:W-:Y:S05]  /*1b00*/  BRA `(.L_x_2157) ;  /* 0xfffffff000947947 */ /* 0x000fea000383ffff */
.L_x_2133:
        /* <DEDUP_REMOVED lines=8> */
.L_x_2159:
[----:B------:R-:W-:Y:S05]  /*1b90*/  BSYNC B0 ;  /* 0x0000000000007941 */ /* 0x000fea0003800000 */
.L_x_2158:
        /* <DEDUP_REMOVED lines=8> */
.L_x_2160:
[----:B------:R-:W-:Y:S02]  /*1c20*/  MOV R13, R33 ;  /* 0x00000021000d7202 */ /* 0x000fe40000000f00 */
[----:B------:R-:W-:-:S07]  /*1c30*/  MOV R0, R14 ;  /* 0x0000000e00007202 */ /* 0x000fce0000000f00 */
[----:B------:R-:W-:Y:S05]  /*1c40*/  WARPSYNC.COLLECTIVE R15, `(.L_x_2161) ;  /* 0x000000000f087348 */ /* 0x000fea0003c00000 */
[----:B------:R0:W1:Y:S02]  /*1c50*/  SHFL.DOWN P6, R14, R13, R12, R11 ;  /* 0x0800000c0d0e7389 */ /* 0x00006400000c000b */
[----:B01----:R-:W-:Y:S05]  /*1c60*/  ENDCOLLECTIVE ;  /* 0x000000000000791b */ /* 0x003fea0003800000 */
.L_x_2161:
[----:B------:R-:W-:Y:S05]  /*1c70*/  BRA `(.L_x_2162) ;  /* 0xfffffff000947947 */ /* 0x000fea000383ffff */
.L_x_2136:
        /* <DEDUP_REMOVED lines=8> */
.L_x_2164:
[----:B------:R-:W-:Y:S05]  /*1d00*/  BSYNC B0 ;  /* 0x0000000000007941 */ /* 0x000fea0003800000 */
.L_x_2163:
        /* <DEDUP_REMOVED lines=8> */
.L_x_2165:
[----:B------:R-:W-:Y:S02]  /*1d90*/  MOV R13, R33 ;  /* 0x00000021000d7202 */ /* 0x000fe40000000f00 */
[----:B------:R-:W-:-:S07]  /*1da0*/  MOV R0, R14 ;  /* 0x0000000e00007202 */ /* 0x000fce0000000f00 */
[----:B------:R-:W-:Y:S05]  /*1db0*/  WARPSYNC.COLLECTIVE R15, `(.L_x_2166) ;  /* 0x000000000f087348 */ /* 0x000fea0003c00000 */
[----:B------:R0:W1:Y:S02]  /*1dc0*/  SHFL.DOWN P6, R14, R13, R12, R11 ;  /* 0x0800000c0d0e7389 */ /* 0x00006400000c000b */
[----:B01----:R-:W-:Y:S05]  /*1dd0*/  ENDCOLLECTIVE ;  /* 0x000000000000791b */ /* 0x003fea0003800000 */
.L_x_2166:
[----:B------:R-:W-:Y:S05]  /*1de0*/  BRA `(.L_x_2167) ;  /* 0xfffffff000947947 */ /* 0x000fea000383ffff */
.L_x_2139:
        /* <DEDUP_REMOVED lines=8> */
.L_x_2169:
[----:B------:R-:W-:Y:S05]  /*1e70*/  BSYNC B0 ;  /* 0x0000000000007941 */ /* 0x000fea0003800000 */
.L_x_2168:
        /* <DEDUP_REMOVED lines=8> */
.L_x_2170:
[----:B------:R-:W-:Y:S02]  /*1f00*/  MOV R13, R33 ;  /* 0x00000021000d7202 */ /* 0x000fe40000000f00 */
[----:B------:R-:W-:-:S07]  /*1f10*/  MOV R34, R14 ;  /* 0x0000000e00227202 */ /* 0x000fce0000000f00 */
[----:B------:R-:W-:Y:S05]  /*1f20*/  WARPSYNC.COLLECTIVE R15, `(.L_x_2171) ;  /* 0x000000000f087348 */ /* 0x000fea0003c00000 */
[----:B------:R0:W1:Y:S02]  /*1f30*/  SHFL.IDX P6, R14, R13, R12, R11 ;  /* 0x0000000c0d0e7389 */ /* 0x00006400000c000b */
[----:B01----:R-:W-:Y:S05]  /*1f40*/  ENDCOLLECTIVE ;  /* 0x000000000000791b */ /* 0x003fea0003800000 */
.L_x_2171:
[----:B------:R-:W-:Y:S05]  /*1f50*/  BRA `(.L_x_2172) ;  /* 0xfffffff000947947 */ /* 0x000fea000383ffff */
.L_x_2173:
        /* <DEDUP_REMOVED lines=10> */
.L_x_7502:


//--------------------- .text._Z17LayerNormWarpImplI19BiasAddResidualLoadI6__halffE11AffineStoreIfS1_EfLi1ELi20ELi20ELi32ELi1ELb0EEvT_T0_iidPT1_S8_ --------------------------
	.section	.text._Z17LayerNormWarpImplI19BiasAddResidualLoadI6__halffE11AffineStoreIfS1_EfLi1ELi20ELi20ELi32ELi1ELb0EEvT_T0_iidPT1_S8_,"ax",@progbits
	.align	128
        .global         _Z17LayerNormWarpImplI19BiasAddResidualLoadI6__halffE11AffineStoreIfS1_EfLi1ELi20ELi20ELi32ELi1ELb0EEvT_T0_iidPT1_S8_
        .type           _Z17LayerNormWarpImplI19BiasAddResidualLoadI6__halffE11AffineStoreIfS1_EfLi1ELi20ELi20ELi32ELi1ELb0EEvT_T0_iidPT1_S8_,@function
        .size           _Z17LayerNormWarpImplI19BiasAddResidualLoadI6__halffE11AffineStoreIfS1_EfLi1ELi20ELi20ELi32ELi1ELb0EEvT_T0_iidPT1_S8_,(.L_x_7503 - _Z17LayerNormWarpImplI19BiasAddResidualLoadI6__halffE11AffineStoreIfS1_EfLi1ELi20ELi20ELi32ELi1ELb0EEvT_T0_iidPT1_S8_)
        .other          _Z17LayerNormWarpImplI19BiasAddResidualLoadI6__halffE11AffineStoreIfS1_EfLi1ELi20ELi20ELi32ELi1ELb0EEvT_T0_iidPT1_S8_,@"STO_CUDA_ENTRY STV_DEFAULT"
_Z17LayerNormWarpImplI19BiasAddResidualLoadI6__halffE11AffineStoreIfS1_EfLi1ELi20ELi20ELi32ELi1ELb0EEvT_T0_iidPT1_S8_:
.text._Z17LayerNormWarpImplI19BiasAddResidualLoadI6__halffE11AffineStoreIfS1_EfLi1ELi20ELi20ELi32ELi1ELb0EEvT_T0_iidPT1_S8_:
        /* <DEDUP_REMOVED lines=22> */
.L_x_2174:
        /* <DEDUP_REMOVED lines=10> */
.L_x_2188:
        /* <DEDUP_REMOVED lines=58> */
[C---:B------:R-:W-:Y:S01]  /*05a0*/  FADD R31, -R0.reuse, R23 ;  /* 0x00000017001f7221 */ /* 0x040fe20000000100 */
[----:B------:R-:W-:Y:S01]  /*05b0*/  FFMA R15, R13, R15, R32 ;  /* 0x0000000f0d0f7223 */ /* 0x000fe20000000020 */
[----:B------:R-:W-:Y:S02]  /*05c0*/  FADD R32, -R0, R24 ;  /* 0x0000001800207221 */ /* 0x000fe40000000100 */
[----:B------:R-:W-:Y:S02]  /*05d0*/  FFMA R14, R31, 0.0625, R0 ;  /* 0x3d8000001f0e7823 */ /* 0x000fe40000000000 */
[----:B------:R-:W-:Y:S02]  /*05e0*/  FFMA R32, R12, R32, R15 ;  /* 0x000000200c207223 */ /* 0x000fe4000000000f */
[----:B------:R-:W-:-:S04]  /*05f0*/  FADD R11, -R14, R17 ;  /* 0x000000110e0b7221 */ /* 0x000fc80000000100 */
        /* <DEDUP_REMOVED lines=10> */
[C---:B------:R-:W-:Y:S01]  /*06a0*/  FADD R32, -R31.reuse, R21 ;  /* 0x000000151f207221 */ /* 0x040fe20000000100 */
[----:B------:R-:W-:Y:S01]  /*06b0*/  FFMA R13, R0, R15, R13 ;  /* 0x0000000f000d7223 */ /* 0x000fe2000000000d */
[----:B------:R-:W-:Y:S02]  /*06c0*/  FADD R11, -R31, R20 ;  /* 0x000000141f0b7221 */ /* 0x000fe40000000100 */
[----:B------:R-:W-:Y:S01]  /*06d0*/  FFMA R0, R32, 0.050000000745058059692, R31 ;  /* 0x3d4ccccd20007823 */ /* 0x000fe2000000001f */
[----:B------:R-:W-:Y:S02]  /*06e0*/  HFMA2 R31, -RZ, RZ, 2.8125, 0 ;  /* 0x41a00000ff1f7431 */ /* 0x000fe400000001ff */
[----:B------:R-:W-:Y:S01]  /*06f0*/  FFMA R11, R12, R11, R13 ;  /* 0x0000000b0c0b7223 */ /* 0x000fe2000000000d */
[----:B------:R-:W-:-:S04]  /*0700*/  FADD R12, -R0, R21 ;  /* 0x00000015000c7221 */ /* 0x000fc80000000100 */
[----:B------:R-:W-:Y:S01]  /*0710*/  FFMA R32, R32, R12, R11 ;  /* 0x0000000c20207223 */ /* 0x000fe2000000000b */
[----:B-----5:R-:W-:Y:S06]  /*0720*/  BRA.DIV UR4, `(.L_x_2175) ;  /* 0x0000000e04007947 */ /* 0x020fec000b800000 */
[----:B------:R2:W3:Y:S04]  /*0730*/  SHFL.DOWN PT, R14, R34, 0x10, 0x1f ;  /* 0x0a001f00220e7f89 */ /* 0x0004e800000e0000 */
[----:B------:R2:W4:Y:S04]  /*0740*/  SHFL.DOWN PT, R35, R0, 0x10, 0x1f ;  /* 0x0a001f0000237f89 */ /* 0x00052800000e0000 */
[----:B------:R2:W5:Y:S02]  /*0750*/  SHFL.DOWN PT, R33, R32, 0x10, 0x1f ;  /* 0x0a001f0020217f89 */ /* 0x00056400000e0000 */
.L_x_2193:
        /* <DEDUP_REMOVED lines=15> */
.L_x_2176:
[----:B------:R-:W-:-:S03]  /*0850*/  UMOV UR4, 0xffffffff ;  /* 0xffffffff00047882 */ /* 0x000fc60000000000 */
[----:B------:R-:W-:Y:S05]  /*0860*/  BRA.DIV UR4, `(.L_x_2177) ;  /* 0x0000000e040c7947 */ /* 0x000fea000b800000 */
[----:B----4-:R3:W4:Y:S04]  /*0870*/  SHFL.DOWN PT, R35, R0, 0x8, 0x1f ;  /* 0x09001f0000237f89 */ /* 0x01072800000e0000 */
[----:B-----5:R3:W5:Y:S04]  /*0880*/  SHFL.DOWN PT, R33, R32, 0x8, 0x1f ;  /* 0x09001f0020217f89 */ /* 0x02076800000e0000 */
[----:B------:R3:W0:Y:S02]  /*0890*/  SHFL.DOWN PT, R14, R31, 0x8, 0x1f ;  /* 0x09001f001f0e7f89 */ /* 0x00062400000e0000 */
.L_x_2198:
        /* <DEDUP_REMOVED lines=16> */
.L_x_2178:
[----:B------:R-:W-:-:S03]  /*09a0*/  UMOV UR4, 0xffffffff ;  /* 0xffffffff00047882 */ /* 0x000fc60000000000 */
[----:B------:R-:W-:Y:S05]  /*09b0*/  BRA.DIV UR4, `(.L_x_2179) ;  /* 0x0000000e04147947 */ /* 0x000fea000b800000 */
[----:B----4-:R0:W4:Y:S04]  /*09c0*/  SHFL.DOWN PT, R35, R0, 0x4, 0x1f ;  /* 0x08801f0000237f89 */ /* 0x01012800000e0000 */
[----:B-----5:R0:W5:Y:S04]  /*09d0*/  SHFL.DOWN PT, R33, R32, 0x4, 0x1f ;  /* 0x08801f0020217f89 */ /* 0x02016800000e0000 */
[----:B------:R0:W0:Y:S02]  /*09e0*/  SHFL.DOWN PT, R14, R31, 0x4, 0x1f ;  /* 0x08801f001f0e7f89 */ /* 0x00002400000e0000 */
.L_x_2203:
        /* <DEDUP_REMOVED lines=16> */
.L_x_2180:
[----:B------:R-:W-:-:S03]  /*0af0*/  UMOV UR4, 0xffffffff ;  /* 0xffffffff00047882 */ /* 0x000fc60000000000 */
[----:B------:R-:W-:Y:S05]  /*0b00*/  BRA.DIV UR4, `(.L_x_2181) ;  /* 0x0000000e041c7947 */ /* 0x000fea000b800000 */
[----:B----4-:R0:W4:Y:S04]  /*0b10*/  SHFL.DOWN PT, R35, R0, 0x2, 0x1f ;  /* 0x08401f0000237f89 */ /* 0x01012800000e0000 */
[----:B-----5:R0:W5:Y:S04]  /*0b20*/  SHFL.DOWN PT, R33, R32, 0x2, 0x1f ;  /* 0x08401f0020217f89 */ /* 0x02016800000e0000 */
[----:B------:R0:W0:Y:S02]  /*0b30*/  SHFL.DOWN PT, R14, R31, 0x2, 0x1f ;  /* 0x08401f001f0e7f89 */ /* 0x00002400000e0000 */
.L_x_2208:
        /* <DEDUP_REMOVED lines=16> */
.L_x_2182:
[----:B------:R-:W-:-:S03]  /*0c40*/  UMOV UR4, 0xffffffff ;  /* 0xffffffff00047882 */ /* 0x000fc60000000000 */
[----:B------:R-:W-:Y:S05]  /*0c50*/  BRA.DIV UR4, `(.L_x_2183) ;  /* 0x0000000e04247947 */ /* 0x000fea000b800000 */
[----:B----4-:R0:W4:Y:S04]  /*0c60*/  SHFL.DOWN PT, R35, R0, 0x1, 0x1f ;  /* 0x08201f0000237f89 */ /* 0x01012800000e0000 */
[----:B-----5:R0:W5:Y:S04]  /*0c70*/  SHFL.DOWN PT, R33, R32, 0x1, 0x1f ;  /* 0x08201f0020217f89 */ /* 0x02016800000e0000 */
[----:B------:R0:W0:Y:S02]  /*0c80*/  SHFL.DOWN PT, R14, R31, 0x1, 0x1f ;  /* 0x08201f001f0e7f89 */ /* 0x00002400000e0000 */
.L_x_2213:
        /* <DEDUP_REMOVED lines=16> */
.L_x_2184:
[----:B------:R-:W-:-:S03]  /*0d90*/  UMOV UR4, 0xffffffff ;  /* 0xffffffff00047882 */ /* 0x000fc60000000000 */
[----:B------:R-:W-:Y:S05]  /*0da0*/  BRA.DIV UR4, `(.L_x_2185) ;  /* 0x0000000e042c7947 */ /* 0x000fea000b800000 */
[----:B--23--:R-:W0:Y:S04]  /*0db0*/  SHFL.IDX PT, R0, R0, RZ, 0x1f ;  /* 0x00001fff00007589 */ /* 0x00ce2800000e0000 */
[----:B------:R-:W2:Y:S04]  /*0dc0*/  SHFL.IDX PT, R32, R32, RZ, 0x1f ;  /* 0x00001fff20207589 */ /* 0x000ea800000e0000 */
[----:B------:R3:W0:Y:S02]  /*0dd0*/  SHFL.IDX PT, R14, R31, RZ, 0x1f ;  /* 0x00001fff1f0e7589 */ /* 0x00062400000e0000 */
.L_x_2218:
        /* <DEDUP_REMOVED lines=28> */
.L_x_2186:
[----:B------:R-:W0:Y:S02]  /*0fa0*/  MUFU.RSQ R11, R11 ;  /* 0x0000000b000b7308 */ /* 0x000e240000001400 */
.L_x_2187:
[----:B---3--:R-:W2:Y:S01]  /*0fb0*/  S2R R31, SR_TID.X ;  /* 0x00000000001f7919 */ /* 0x008ea20000002100 */
        /* <DEDUP_REMOVED lines=31> */
[----:B--2---:R-:W-:Y:S01]  /*11b0*/  ISETP.NE.AND P0, PT, R31, RZ, PT ;  /* 0x000000ff1f00720c */ /* 0x004fe20003f05270 */
        /* <DEDUP_REMOVED lines=10> */
[----:B------:R-:W-:-:S02]  /*1260*/  FMUL R21, R21, R11 ;  /* 0x0000000b15157220 */ /* 0x000fc40000400000 */
[----:B-1----:R-:W-:Y:S01]  /*1270*/  @!P0 R2UR UR4, R18 ;  /* 0x00000000120482ca */ /* 0x002fe200000e0000 */
[----:B---3--:R-:W-:Y:S01]  /*1280*/  @!P0 IMAD.WIDE R14, R2, 0x4, R14 ;  /* 0x00000004020e8825 */ /* 0x008fe200078e020e */
[C---:B------:R-:W-:Y:S02]  /*1290*/  @!P0 R2UR UR5, R19.reuse ;  /* 0x00000000130582ca */ /* 0x040fe400000e0000 */
[----:B------:R-:W-:Y:S01]  /*12a0*/  @!P0 R2UR UR6, R18 ;  /* 0x00000000120682ca */ /* 0x000fe200000e0000 */
[----:B----4-:R-:W-:Y:S01]  /*12b0*/  @!P0 IMAD.WIDE R12, R2, 0x4, R12 ;  /* 0x00000004020c8825 */ /* 0x010fe200078e020c */
[----:B------:R-:W-:Y:S02]  /*12c0*/  @!P0 R2UR UR7, R19 ;  /* 0x00000000130782ca */ /* 0x000fe400000e0000 */
[----:B------:R-:W-:-:S07]  /*12d0*/  IADD3 R2, PT, PT, R16, R2, RZ ;  /* 0x0000000210027210 */ /* 0x000fce0007ffe0ff */
[----:B------:R2:W-:Y:S04]  /*12e0*/  @!P0 STG.E desc[UR4][R14.64], R0 ;  /* 0x000000000e008986 */ /* 0x0005e8000c101904 */
[----:B------:R2:W-:Y:S01]  /*12f0*/  @!P0 STG.E desc[UR6][R12.64], R11 ;  /* 0x0000000b0c008986 */ /* 0x0005e2000c101906 */
[----:B------:R-:W-:-:S13]  /*1300*/  ISETP.GE.AND P0, PT, R2, UR38, PT ;  /* 0x0000002602007c0c */ /* 0x000fda000bf06270 */
[----:B--2---:R-:W-:Y:S05]  /*1310*/  @!P0 BRA `(.L_x_2188) ;  /* 0xffffffec00b88947 */ /* 0x004fea000383ffff */
[----:B------:R-:W-:Y:S05]  /*1320*/  EXIT ;  /* 0x000000000000794d */ /* 0x000fea0003800000 */
.L_x_2175:
        /* <DEDUP_REMOVED lines=8> */
.L_x_2190:
[----:B------:R-:W-:Y:S05]  /*13b0*/  BSYNC B0 ;  /* 0x0000000000007941 */ /* 0x000fea0003800000 */
.L_x_2189:
        /* <DEDUP_REMOVED lines=8> */
.L_x_2191:
[----:B------:R-:W-:Y:S02]  /*1440*/  MOV R13, R34 ;  /* 0x00000022000d7202 */ /* 0x000fe40000000f00 */
[----:B------:R-:W-:-:S07]  /*1450*/  MOV R33, R14 ;  /* 0x0000000e00217202 */ /* 0x000fce0000000f00 */
[----:B------:R-:W-:Y:S05]  /*1460*/  WARPSYNC.COLLECTIVE R15, `(.L_x_2192) ;  /* 0x000000000f087348 */ /* 0x000fea0003c00000 */
[----:B------:R0:W1:Y:S02]  /*1470*/  SHFL.DOWN P6, R14, R13, R12, R11 ;  /* 0x0800000c0d0e7389 */ /* 0x00006400000c000b */
[----:B01----:R-:W-:Y:S05]  /*1480*/  ENDCOLLECTIVE ;  /* 0x000000000000791b */ /* 0x003fea0003800000 */
.L_x_2192:
[----:B------:R-:W-:Y:S05]  /*1490*/  BRA `(.L_x_2193) ;  /* 0xfffffff000b07947 */ /* 0x000fea000383ffff */
.L_x_2177:
        /* <DEDUP_REMOVED lines=8> */
.L_x_2195:
[----:B------:R-:W-:Y:S05]  /*1520*/  BSYNC B0 ;  /* 0x0000000000007941 */ /* 0x000fea0003800000 */
.L_x_2194:
        /* <DEDUP_REMOVED lines=8> */
.L_x_2196:
[----:B------:R-:W-:Y:S02]  /*15b0*/  MOV R13, R31 ;  /* 0x0000001f000d7202 */ /* 0x000fe40000000f00 */
[----:B------:R-:W-:-:S07]  /*15c0*/  MOV R33, R14 ;  /* 0x0000000e00217202 */ /* 0x000fce0000000f00 */
[----:B------:R-:W-:Y:S05]  /*15d0*/  WARPSYNC.COLLECTIVE R15, `(.L_x_2197) ;  /* 0x000000000f087348 */ /* 0x000fea0003c00000 */
[----:B------:R0:W1:Y:S02]  /*15e0*/  SHFL.DOWN P6, R14, R13, R12, R11 ;  /* 0x0800000c0d0e7389 */ /* 0x00006400000c000b */
[----:B01----:R-:W-:Y:S05]  /*15f0*/  ENDCOLLECTIVE ;  /* 0x000000000000791b */ /* 0x003fea0003800000 */
.L_x_2197:
[----:B------:R-:W-:Y:S05]  /*1600*/  BRA `(.L_x_2198) ;  /* 0xfffffff000a47947 */ /* 0x000fea000383ffff */
.L_x_2179:
        /* <DEDUP_REMOVED lines=8> */
.L_x_2200:
[----:B------:R-:W-:Y:S05]  /*1690*/  BSYNC B0 ;  /* 0x0000000000007941 */ /* 0x000fea0003800000 */
.L_x_2199:
        /* <DEDUP_REMOVED lines=8> */
.L_x_2201:
[----:B------:R-:W-:Y:S02]  /*1720*/  MOV R13, R31 ;  /* 0x0000001f000d7202 */ /* 0x000fe40000000f00 */
[----:B------:R-:W-:-:S07]  /*1730*/  MOV R33, R14 ;  /* 0x0000000e00217202 */ /* 0x000fce0000000f00 */
[----:B------:R-:W-:Y:S05]  /*1740*/  WARPSYNC.COLLECTIVE R15, `(.L_x_2202) ;  /* 0x000000000f087348 */ /* 0x000fea0003c00000 */
[----:B------:R0:W1:Y:S02]  /*1750*/  SHFL.DOWN P6, R14, R13, R12, R11 ;  /* 0x0800000c0d0e7389 */ /* 0x00006400000c000b */
[----:B01----:R-:W-:Y:S05]  /*1760*/  ENDCOLLECTIVE ;  /* 0x000000000000791b */ /* 0x003fea0003800000 */
.L_x_2202:
[----:B------:R-:W-:Y:S05]  /*1770*/  BRA `(.L_x_2203) ;  /* 0xfffffff0009c7947 */ /* 0x000fea000383ffff */
.L_x_2181:
        /* <DEDUP_REMOVED lines=8> */
.L_x_2205:
[----:B------:R-:W-:Y:S05]  /*1800*/  BSYNC B0 ;  /* 0x0000000000007941 */ /* 0x000fea0003800000 */
.L_x_2204:
        /* <DEDUP_REMOVED lines=8> */
.L_x_2206:
[----:B------:R-:W-:Y:S02]  /*1890*/  MOV R13, R31 ;  /* 0x0000001f000d7202 */ /* 0x000fe40000000f00 */
[----:B------:R-:W-:-:S07]  /*18a0*/  MOV R33, R14 ;  /* 0x0000000e00217202 */ /* 0x000fce0000000f00 */
[----:B------:R-:W-:Y:S05]  /*18b0*/  WARPSYNC.COLLECTIVE R15, `(.L_x_2207) ;  /* 0x000000000f087348 */ /* 0x000fea0003c00000 */
[----:B------:R0:W1:Y:S02]  /*18c0*/  SHFL.DOWN P6, R14, R13, R12, R11 ;  /* 0x0800000c0d0e7389 */ /* 0x00006400000c000b */
[----:B01----:R-:W-:Y:S05]  /*18d0*/  ENDCOLLECTIVE ;  /* 0x000000000000791b */ /* 0x003fea0003800000 */
.L_x_2207:
[----:B------:R-:W-:Y:S05]  /*18e0*/  BRA `(.L_x_2208) ;  /* 0xfffffff000947947 */ /* 0x000fea000383ffff */
.L_x_2183:
        /* <DEDUP_REMOVED lines=8> */
.L_x_2210:
[----:B------:R-:W-:Y:S05]  /*1970*/  BSYNC B0 ;  /* 0x0000000000007941 */ /* 0x000fea0003800000 */
.L_x_2209:
        /* <DEDUP_REMOVED lines=8> */
.L_x_2211:
[----:B------:R-:W-:Y:S02]  /*1a00*/  MOV R13, R31 ;  /* 0x0000001f000d7202 */ /* 0x000fe40000000f00 */
[----:B------:R-:W-:-:S07]  /*1a10*/  MOV R33, R14 ;  /* 0x0000000e00217202 */ /* 0x000fce0000000f00 */
[----:B------:R-:W-:Y:S05]  /*1a20*/  WARPSYNC.COLLECTIVE R15, `(.L_x_2212) ;  /* 0x000000000f087348 */ /* 0x000fea0003c00000 */
[----:B------:R0:W1:Y:S02]  /*1a30*/  SHFL.DOWN P6, R14, R13, R12, R11 ;  /* 0x0800000c0d0e7389 */ /* 0x00006400000c000b */
[----:B01----:R-:W-:Y:S05]  /*1a40*/  ENDCOLLECTIVE ;  /* 0x000000000000791b */ /* 0x003fea0003800000 */
.L_x_2212:
[----:B------:R-:W-:Y:S05]  /*1a50*/  BRA `(.L_x_2213) ;  /* 0xfffffff0008c7947 */ /* 0x000fea000383ffff */
.L_x_2185:
        /* <DEDUP_REMOVED lines=8> */
.L_x_2215:
[----:B------:R-:W-:Y:S05]  /*1ae0*/  BSYNC B0 ;  /* 0x0000000000007941 */ /* 0x000fea0003800000 */
.L_x_2214:
        /* <DEDUP_REMOVED lines=8> */
.L_x_2216:
[----:B------:R-:W-:Y:S02]  /*1b70*/  MOV R13, R31 ;  /* 0x0000001f000d7202 */ /* 0x000fe40000000f00 */
[----:B------:R-:W-:-:S07]  /*1b80*/  MOV R32, R14 ;  /* 0x0000000e00207202 */ /* 0x000fce0000000f00 */
[----:B------:R-:W-:Y:S05]  /*1b90*/  WARPSYNC.COLLECTIVE R15, `(.L_x_2217) ;  /* 0x000000000f087348 */ /* 0x000fea0003c00000 */
[----:B------:R0:W1:Y:S02]  /*1ba0*/  SHFL.IDX P6, R14, R13, R12, R11 ;  /* 0x0000000c0d0e7389 */ /* 0x00006400000c000b */
[----:B01----:R-:W-:Y:S05]  /*1bb0*/  ENDCOLLECTIVE ;  /* 0x000000000000791b */ /* 0x003fea0003800000 */
.L_x_2217:
[----:B------:R-:W-:Y:S05]  /*1bc0*/  BRA `(.L_x_2218) ;  /* 0xfffffff000847947 */ /* 0x000fea000383ffff */
.L_x_2219:
        /* <DEDUP_REMOVED lines=11> */
.L_x_7503:


//--------------------- .text._Z17LayerNormWarpImplI19BiasAddResidualLoadI6__halffE11AffineStoreIfS1_EfLi1ELi16ELi12ELi32ELi1ELb1EEvT_T0_iidPT1_S8_ --------------------------
	.section	.text._Z17LayerNormWarpImplI19BiasAddResidualLoadI6__halffE11AffineStoreIfS1_EfLi1ELi16ELi12ELi32ELi1ELb1EEvT_T0_iidPT1_S8_,"ax",@progbits
	.align	128
        .global         _Z17LayerNormWarpImplI19BiasAddResidualLoadI6__halffE11AffineStoreIfS1_EfLi1ELi16ELi12ELi32ELi1ELb1EEvT_T0_iidPT1_S8_
        .type           _Z17LayerNormWarpImplI19BiasAddResidualLoadI6__halffE11AffineStoreIfS1_EfLi1ELi16ELi12ELi32ELi1ELb1EEvT_T0_iidPT1_S8_,@function
        .size           _Z17LayerNormWarpImplI19BiasAddResidualLoadI6__halffE11AffineStoreIfS1_EfLi1ELi16ELi12ELi32ELi1ELb1EEvT_T0_iidPT1_S8_,(.L_x_7504 - _Z17LayerNormWarpImplI19BiasAddResidualLoadI6__halffE11AffineStoreIfS1_EfLi1ELi16ELi12ELi32ELi1ELb1EEvT_T0_iidPT1_S8_)
        .other          _Z17LayerNormWarpImplI19BiasAddResidualLoadI6__halffE11AffineStoreIfS1_EfLi1ELi16ELi12ELi32ELi1ELb1EEvT_T0_iidPT1_S8_,@"STO_CUDA_ENTRY STV_DEFAULT"
_Z17LayerNormWarpImplI19BiasAddResidualLoadI6__halffE11AffineStoreIfS1_EfLi1ELi16ELi12ELi32ELi1ELb1EEvT_T0_iidPT1_S8_:
.text._Z17LayerNormWarpImplI19BiasAddResidualLoadI6__halffE11AffineStoreIfS1_EfLi1ELi16ELi12ELi32ELi1ELb1EEvT_T0_iidPT1_S8_:
        /* <DEDUP_REMOVED lines=21> */
.L_x_2220:
        /* <DEDUP_REMOVED lines=16> */
.L_x_2245:
[----:B------:R-:W-:Y:S01]  /*0250*/  FADD R9, RZ, R28 ;  /* 0x0000001cff097221 */ /* 0x000fe20000000000 */
[----:B------:R-:W-:Y:S03]  /*0260*/  BSSY.RECONVERGENT B0, `(.L_x_2221) ;  /* 0x000004a000007945 */ /* 0x000fe60003800200 */
[----:B------:R-:W-:-:S04]  /*0270*/  FADD R16, -R9, R27 ;  /* 0x0000001b09107221 */ /* 0x000fc80000000100 */
[----:B-----5:R-:W-:Y:S01]  /*0280*/  FFMA R33, R16, 0.5, R9 ;  /* 0x3f00000010217823 */ /* 0x020fe20000000009 */
[----:B------:R-:W-:-:S03]  /*0290*/  FADD R9, -R9, R28 ;  /* 0x0000001c09097221 */ /* 0x000fc60000000100 */
[----:B------:R-:W-:Y:S01]  /*02a0*/  FADD R12, -R33, R26 ;  /* 0x0000001a210c7221 */ /* 0x000fe20000000100 */
[----:B------:R-:W-:-:S03]  /*02b0*/  FFMA R14, R9, R28, RZ ;  /* 0x0000001c090e7223 */ /* 0x000fc600000000ff */
[----:B------:R-:W-:Y:S01]  /*02c0*/  FFMA R37, R12, 0.3333333432674407959, R33 ;  /* 0x3eaaaaab0c257823 */ /* 0x000fe20000000021 */
[----:B------:R-:W-:-:S03]  /*02d0*/  FADD R33, -R33, R27 ;  /* 0x0000001b21217221 */ /* 0x000fc60000000100 */
[C---:B------:R-:W-:Y:S01]  /*02e0*/  FADD R8, -R37.reuse, R25 ;  /* 0x0000001925087221 */ /* 0x040fe20000000100 */
[----:B------:R-:W-:Y:S01]  /*02f0*/  FFMA R35, R16, R33, R14 ;  /* 0x0000002110237223 */ /* 0x000fe2000000000e */
[----:B------:R-:W-:Y:S02]  /*0300*/  HFMA2 R16, -RZ, RZ, 0, 0 ;  /* 0x00000000ff107431 */ /* 0x000fe400000001ff */
        /* <DEDUP_REMOVED lines=19> */
[----:B------:R-:W-:Y:S01]  /*0440*/  FFMA R33, R14, R35, R33 ;  /* 0x000000230e217223 */ /* 0x000fe20000000021 */
[----:B------:R-:W-:Y:S01]  /*0450*/  FADD R10, -R8, R21 ;  /* 0x00000015080a7221 */ /* 0x000fe20000000100 */
[----:B------:R-:W-:Y:S01]  /*0460*/  IADD3 R35, PT, PT, R3, 0x1e0, RZ ;  /* 0x000001e003237810 */ /* 0x000fe20007ffe0ff */
[----:B------:R-:W-:Y:S02]  /*0470*/  FFMA R0, R29, 0.11111111193895339966, R8 ;  /* 0x3de38e391d007823 */ /* 0x000fe40000000008 */
[----:B------:R-:W-:Y:S01]  /*0480*/  FFMA R10, R12, R10, R33 ;  /* 0x0000000a0c0a7223 */ /* 0x000fe20000000021 */
[----:B------:R-:W1:Y:S01]  /*0490*/  LDC R8, c[0x0][0x3c4] ;  /* 0x0000f100ff087b82 */ /* 0x000e620000000800 */
[----:B------:R-:W-:-:S04]  /*04a0*/  FADD R9, -R0, R17 ;  /* 0x0000001100097221 */ /* 0x000fc80000000100 */
[----:B------:R-:W-:Y:S01]  /*04b0*/  FFMA R14, R9, 0.10000000149011611938, R0 ;  /* 0x3dcccccd090e7823 */ /* 0x000fe20000000000 */
[----:B------:R-:W-:-:S03]  /*04c0*/  FADD R0, -R0, R20 ;  /* 0x0000001400007221 */ /* 0x000fc60000000100 */
[C---:B------:R-:W-:Y:S01]  /*04d0*/  FADD R33, -R14.reuse, R6 ;  /* 0x000000060e217221 */ /* 0x040fe20000000100 */
[----:B------:R-:W-:Y:S01]  /*04e0*/  FFMA R0, R29, R0, R10 ;  /* 0x000000001d007223 */ /* 0x000fe2000000000a */
[----:B------:R-:W-:Y:S02]  /*04f0*/  IADD3 R29, PT, PT, R3, 0x1c0, RZ ;  /* 0x000001c0031d7810 */ /* 0x000fe40007ffe0ff */
[----:B------:R-:W-:Y:S01]  /*0500*/  FFMA R12, R33, 0.090909093618392944336, R14 ;  /* 0x3dba2e8c210c7823 */ /* 0x000fe2000000000e */
[----:B------:R-:W-:-:S03]  /*0510*/  FADD R14, -R14, R17 ;  /* 0x000000110e0e7221 */ /* 0x000fc60000000100 */
[C-C-:B------:R-:W-:Y:S01]  /*0520*/  FADD R30, -R12.reuse, R7.reuse ;  /* 0x000000070c1e7221 */ /* 0x140fe20000000100 */
[----:B------:R-:W-:Y:S01]  /*0530*/  FFMA R14, R9, R14, R0 ;  /* 0x0000000e090e7223 */ /* 0x000fe20000000000 */
[----:B------:R-:W-:Y:S02]  /*0540*/  FADD R9, -R12, R6 ;  /* 0x000000060c097221 */ /* 0x000fe40000000100 */
[----:B------:R-:W-:Y:S02]  /*0550*/  FFMA R0, R30, 0.083333335816860198975, R12 ;  /* 0x3daaaaab1e007823 */ /* 0x000fe4000000000c */
[----:B------:R-:W-:Y:S01]  /*0560*/  FFMA R9, R33, R9, R14 ;  /* 0x0000000921097223 */ /* 0x000fe2000000000e */
[-C--:B-1----:R-:W-:Y:S01]  /*0570*/  ISETP.GE.AND P1, PT, R29, R8.reuse, PT ;  /* 0x000000081d00720c */ /* 0x082fe20003f26270 */
[C---:B------:R-:W-:Y:S01]  /*0580*/  FADD R10, -R0.reuse, R7 ;  /* 0x00000007000a7221 */ /* 0x040fe20000000100 */
[----:B------:R-:W-:Y:S01]  /*0590*/  @!P0 FADD R33, -R0, R13 ;  /* 0x0000000d00218221 */ /* 0x000fe20000000100 */
[----:B------:R-:W-:-:S02]  /*05a0*/  ISETP.GE.AND P2, PT, R35, R8, PT ;  /* 0x000000082300720c */ /* 0x000fc40003f46270 */
[----:B------:R-:W-:Y:S01]  /*05b0*/  FFMA R30, R30, R10, R9 ;  /* 0x0000000a1e1e7223 */ /* 0x000fe20000000009 */
[----:B------:R-:W-:Y:S01]  /*05c0*/  IADD3 R9, PT, PT, R3, 0x1a0, RZ ;  /* 0x000001a003097810 */ /* 0x000fe20007ffe0ff */
[----:B------:R-:W-:Y:S01]  /*05d0*/  @!P0 FFMA R0, R33, 0.076923079788684844971, R0 ;  /* 0x3d9d89d921008823 */ /* 0x000fe20000000000 */
[----:B------:R-:W-:Y:S02]  /*05e0*/  MOV R29, 0x41400000 ;  /* 0x41400000001d7802 */ /* 0x000fe40000000f00 */
[----:B------:R-:W-:Y:S01]  /*05f0*/  ISETP.GE.AND P3, PT, R9, R8, PT ;  /* 0x000000080900720c */ /* 0x000fe20003f66270 */
[----:B------:R-:W-:Y:S01]  /*0600*/  @!P0 FADD R8, -R0, R13 ;  /* 0x0000000d00088221 */ /* 0x000fe20000000100 */
[----:B------:R-:W-:-:S03]  /*0610*/  @!P0 MOV R29, 0x41500000 ;  /* 0x41500000001d8802 */ /* 0x000fc60000000f00 */
        /* <DEDUP_REMOVED lines=14> */
.L_x_2222:
[----:B------:R-:W-:Y:S05]  /*0700*/  BSYNC.RECONVERGENT B0 ;  /* 0x0000000000007941 */ /* 0x000fea0003800200 */
.L_x_2221:
[----:B------:R-:W-:Y:S01]  /*0710*/  BSSY.RECONVERGENT B0, `(.L_x_2223) ;  /* 0x000000f000007945 */ /* 0x000fe20003800200 */
[----:B------:R-:W-:-:S03]  /*0720*/  CS2R R8, SRZ ;  /* 0x0000000000087805 */ /* 0x000fc6000001ff00 */
        /* <DEDUP_REMOVED lines=13> */
.L_x_2224:
[----:B------:R-:W-:Y:S05]  /*0800*/  BSYNC.RECONVERGENT B0 ;  /* 0x0000000000007941 */ /* 0x000fea0003800200 */
.L_x_2223:
        /* <DEDUP_REMOVED lines=15> */
.L_x_2226:
[----:B------:R-:W-:Y:S05]  /*0900*/  BSYNC.RECONVERGENT B0 ;  /* 0x0000000000007941 */ /* 0x000fea0003800200 */
.L_x_2225:
[----:B------:R-:W-:Y:S01]  /*0910*/  UMOV UR4, 0xffffffff ;  /* 0xffffffff00047882 */ /* 0x000fe20000000000 */
[----:B------:R-:W-:Y:S02]  /*0920*/  @!P0 MOV R8, R13 ;  /* 0x0000000d00088202 */ /* 0x000fe40000000f00 */
[----:B------:R-:W-:Y:S05]  /*0930*/  BRA.DIV UR4, `(.L_x_2227) ;  /* 0x0000000e04047947 */ /* 0x000fea000b800000 */
[----:B------:R1:W2:Y:S04]  /*0940*/  SHFL.DOWN PT, R33, R0, 0x10, 0x1f ;  /* 0x0a001f0000217f89 */ /* 0x0002a800000e0000 */
[----:B------:R1:W4:Y:S04]  /*0950*/  SHFL.DOWN PT, R31, R30, 0x10, 0x1f ;  /* 0x0a001f001e1f7f89 */ /* 0x00032800000e0000 */
[----:B------:R1:W5:Y:S02]  /*0960*/  SHFL.DOWN PT, R14, R29, 0x10, 0x1f ;  /* 0x0a001f001d0e7f89 */ /* 0x00036400000e0000 */
.L_x_2250:
        /* <DEDUP_REMOVED lines=17> */
.L_x_2229:
[----:B------:R-:W-:Y:S05]  /*0a80*/  BSYNC.RECONVERGENT B0 ;  /* 0x0000000000007941 */ /* 0x000fea0003800200 */
.L_x_2228:
[----:B------:R-:W-:-:S03]  /*0a90*/  UMOV UR4, 0xffffffff ;  /* 0xffffffff00047882 */ /* 0x000fc60000000000 */
[----:B------:R-:W-:Y:S05]  /*0aa0*/  BRA.DIV UR4, `(.L_x_2230) ;  /* 0x0000000e04047947 */ /* 0x000fea000b800000 */
[----:B--2---:R2:W5:Y:S04]  /*0ab0*/  SHFL.DOWN PT, R33, R0, 0x8, 0x1f ;  /* 0x09001f0000217f89 */ /* 0x00456800000e0000 */
[----:B----4-:R2:W4:Y:S04]  /*0ac0*/  SHFL.DOWN PT, R31, R30, 0x8, 0x1f ;  /* 0x09001f001e1f7f89 */ /* 0x01052800000e0000 */
[----:B------:R2:W0:Y:S02]  /*0ad0*/  SHFL.DOWN PT, R14, R29, 0x8, 0x1f ;  /* 0x09001f001d0e7f89 */ /* 0x00042400000e0000 */
.L_x_2255:
        /* <DEDUP_REMOVED lines=17> */
.L_x_2232:
[----:B------:R-:W-:Y:S05]  /*0bf0*/  BSYNC.RECONVERGENT B0 ;  /* 0x0000000000007941 */ /* 0x000fea0003800200 */
.L_x_2231:
[----:B------:R-:W-:-:S03]  /*0c00*/  UMOV UR4, 0xffffffff ;  /* 0xffffffff00047882 */ /* 0x000fc60000000000 */
[----:B------:R-:W-:Y:S05]  /*0c10*/  BRA.DIV UR4, `(.L_x_2233) ;  /* 0x0000000e04047947 */ /* 0x000fea000b800000 */
[----:B-----5:R0:W5:Y:S04]  /*0c20*/  SHFL.DOWN PT, R33, R0, 0x4, 0x1f ;  /* 0x08801f0000217f89 */ /* 0x02016800000e0000 */
[----:B----4-:R0:W4:Y:S04]  /*0c30*/  SHFL.DOWN PT, R31, R30, 0x4, 0x1f ;  /* 0x08801f001e1f7f89 */ /* 0x01012800000e0000 */
[----:B------:R0:W0:Y:S02]  /*0c40*/  SHFL.DOWN PT, R14, R29, 0x4, 0x1f ;  /* 0x08801f001d0e7f89 */ /* 0x00002400000e0000 */
.L_x_2260:
        /* <DEDUP_REMOVED lines=17> */
.L_x_2235:
[----:B------:R-:W-:Y:S05]  /*0d60*/  BSYNC.RECONVERGENT B0 ;  /* 0x0000000000007941 */ /* 0x000fea0003800200 */
.L_x_2234:
[----:B------:R-:W-:-:S03]  /*0d70*/  UMOV UR4, 0xffffffff ;  /* 0xffffffff00047882 */ /* 0x000fc60000000000 */
[----:B------:R-:W-:Y:S05]  /*0d80*/  BRA.DIV UR4, `(.L_x_2236) ;  /* 0x0000000e04047947 */ /* 0x000fea000b800000 */
[----:B-----5:R0:W5:Y:S04]  /*0d90*/  SHFL.DOWN PT, R33, R0, 0x2, 0x1f ;  /* 0x08401f0000217f89 */ /* 0x02016800000e0000 */
[----:B----4-:R0:W4:Y:S04]  /*0da0*/  SHFL.DOWN PT, R31, R30, 0x2, 0x1f ;  /* 0x08401f001e1f7f89 */ /* 0x01012800000e0000 */
[----:B------:R0:W0:Y:S02]  /*0db0*/  SHFL.DOWN PT, R14, R29, 0x2, 0x1f ;  /* 0x08401f001d0e7f89 */ /* 0x00002400000e0000 */
.L_x_2265:
        /* <DEDUP_REMOVED lines=17> */
.L_x_2238:
[----:B------:R-:W-:Y:S05]  /*0ed0*/  BSYNC.RECONVERGENT B0 ;  /* 0x0000000000007941 */ /* 0x000fea0003800200 */
.L_x_2237:
[----:B------:R-:W-:-:S03]  /*0ee0*/  UMOV UR4, 0xffffffff ;  /* 0xffffffff00047882 */ /* 0x000fc60000000000 */
[----:B------:R-:W-:Y:S05]  /*0ef0*/  BRA.DIV UR4, `(.L_x_2239) ;  /* 0x0000000e04047947 */ /* 0x000fea000b800000 */
[----:B-----5:R0:W5:Y:S04]  /*0f00*/  SHFL.DOWN PT, R33, R0, 0x1, 0x1f ;  /* 0x08201f0000217f89 */ /* 0x02016800000e0000 */
[----:B----4-:R0:W4:Y:S04]  /*0f10*/  SHFL.DOWN PT, R31, R30, 0x1, 0x1f ;  /* 0x08201f001e1f7f89 */ /* 0x01012800000e0000 */
[----:B------:R0:W0:Y:S02]  /*0f20*/  SHFL.DOWN PT, R14, R29, 0x1, 0x1f ;  /* 0x08201f001d0e7f89 */ /* 0x00002400000e0000 */
.L_x_2270:
        /* <DEDUP_REMOVED lines=17> */
.L_x_2241:
[----:B------:R-:W-:Y:S05]  /*1040*/  BSYNC.RECONVERGENT B0 ;  /* 0x0000000000007941 */ /* 0x000fea0003800200 */
.L_x_2240:
[----:B------:R-:W-:-:S03]  /*1050*/  UMOV UR4, 0xffffffff ;  /* 0xffffffff00047882 */ /* 0x000fc60000000000 */
[----:B------:R-:W-:Y:S05]  /*1060*/  BRA.DIV UR4, `(.L_x_2242) ;  /* 0x0000000e04047947 */ /* 0x000fea000b800000 */
[----:B-12---:R-:W0:Y:S04]  /*1070*/  SHFL.IDX PT, R0, R0, RZ, 0x1f ;  /* 0x00001fff00007589 */ /* 0x006e2800000e0000 */
[----:B------:R-:W1:Y:S04]  /*1080*/  SHFL.IDX PT, R30, R30, RZ, 0x1f ;  /* 0x00001fff1e1e7589 */ /* 0x000e6800000e0000 */
[----:B------:R2:W0:Y:S02]  /*1090*/  SHFL.IDX PT, R14, R29, RZ, 0x1f ;  /* 0x00001fff1d0e7589 */ /* 0x00042400000e0000 */
.L_x_2275:
[----:B0-----:R-:W-:-:S13]  /*10a0*/  FSETP.GEU.AND P1, PT, |R14|, 1.175494350822287508e-38, PT ;  /* 0x008000000e00780b */ /* 0x001fda0003f2e200 */
[----:B------:R-:W-:Y:S01]  /*10b0*/  @!P1 FMUL R14, R14, 16777216 ;  /* 0x4b8000000e0e9820 */ /* 0x000fe20000400000 */
[----:B-1----:R-:W-:-:S03]  /*10c0*/  @!P1 FMUL R30, R30, 16777216 ;  /* 0x4b8000001e1e9820 */ /* 0x002fc60000400000 */
        /* <DEDUP_REMOVED lines=10> */
[----:B--2---:R-:W-:-:S03]  /*1170*/  HFMA2 R29, -RZ, RZ, 1.6875, 0 ;  /* 0x3ec00000ff1d7431 */ /* 0x004fc600000001ff */
        /* <DEDUP_REMOVED lines=13> */
.L_x_2243:
[----:B------:R-:W0:Y:S02]  /*1250*/  MUFU.RSQ R11, R11 ;  /* 0x0000000b000b7308 */ /* 0x000e240000001400 */
.L_x_2244:
[----:B------:R-:W1:Y:S01]  /*1260*/  LDC.64 R14, c[0x0][0x3d0] ;  /* 0x0000f400ff0e7b82 */ /* 0x000e620000000a00 */
[----:B------:R-:W-:Y:S01]  /*1270*/  ISETP.NE.AND P1, PT, R3, RZ, PT ;  /* 0x000000ff0300720c */ /* 0x000fe20003f25270 */
[C---:B------:R-:W-:Y:S01]  /*1280*/  FADD R28, -R0.reuse, R28 ;  /* 0x0000001c001c7221 */ /* 0x040fe20000000100 */
[C---:B------:R-:W-:Y:S01]  /*1290*/  FADD R27, -R0.reuse, R27 ;  /* 0x0000001b001b7221 */ /* 0x040fe20000000100 */
[C---:B------:R-:W-:Y:S01]  /*12a0*/  FADD R26, -R0.reuse, R26 ;  /* 0x0000001a001a7221 */ /* 0x040fe20000000100 */
[C---:B------:R-:W-:Y:S01]  /*12b0*/  FADD R25, -R0.reuse, R25 ;  /* 0x0000001900197221 */ /* 0x040fe20000000100 */
[C---:B------:R-:W-:Y:S01]  /*12c0*/  FADD R24, -R0.reuse, R24 ;  /* 0x0000001800187221 */ /* 0x040fe20000000100 */
[C---:B------:R-:W-:Y:S01]  /*12d0*/  FADD R23, -R0.reuse, R23 ;  /* 0x0000001700177221 */ /* 0x040fe20000000100 */
[----:B------:R-:W2:Y:S01]  /*12e0*/  LDC.64 R12, c[0x0][0x3d8] ;  /* 0x0000f600ff0c7b82 */ /* 0x000ea20000000a00 */
        /* <DEDUP_REMOVED lines=13> */
[----:B------:R-:W-:Y:S01]  /*13c0*/  FADD R10, -R0, R10 ;  /* 0x0000000a000a7221 */ /* 0x000fe20000000100 */
[----:B0-----:R-:W-:Y:S01]  /*13d0*/  FMUL R28, R28, R11 ;  /* 0x0000000b1c1c7220 */ /* 0x001fe20000400000 */
[----:B-1----:R-:W-:-:S04]  /*13e0*/  @!P1 IMAD.WIDE R14, R2, 0x4, R14 ;  /* 0x00000004020e9825 */ /* 0x002fc800078e020e */
[-C--:B------:R-:W-:Y:S01]  /*13f0*/  FMUL R27, R27, R11.reuse ;  /* 0x0000000b1b1b7220 */ /* 0x080fe20000400000 */
[-C--:B------:R-:W-:Y:S01]  /*1400*/  FMUL R26, R26, R11.reuse ;  /* 0x0000000b1a1a7220 */ /* 0x080fe20000400000 */
[-C--:B------:R-:W-:Y:S01]  /*1410*/  FMUL R25, R25, R11.reuse ;  /* 0x0000000b19197220 */ /* 0x080fe20000400000 */
[-C--:B------:R-:W-:Y:S01]  /*1420*/  FMUL R24, R24, R11.reuse ;  /* 0x0000000b18187220 */ /* 0x080fe20000400000 */
[----:B------:R0:W-:Y:S01]  /*1430*/  @!P1 STG.E desc[UR4][R14.64], R0 ;  /* 0x000000000e009986 */ /* 0x0001e2000c101904 */
[-C--:B------:R-:W-:Y:S01]  /*1440*/  FMUL R23, R23, R11.reuse ;  /* 0x0000000b17177220 */ /* 0x080fe20000400000 */
[----:B------:R-:W-:Y:S01]  /*1450*/  FMUL R22, R22, R11 ;  /* 0x0000000b16167220 */ /* 0x000fe20000400000 */
[----:B--2---:R-:W-:Y:S01]  /*1460*/  @!P1 IMAD.WIDE R12, R2, 0x4, R12 ;  /* 0x00000004020c9825 */ /* 0x004fe200078e020c */
        /* <DEDUP_REMOVED lines=8> */
[-C--:B----4-:R-:W-:Y:S01]  /*14f0*/  FMUL R31, R16, R11.reuse ;  /* 0x0000000b101f7220 */ /* 0x090fe20000400000 */
[-C--:B0-----:R-:W-:Y:S01]  /*1500*/  FMUL R15, R9, R11.reuse ;  /* 0x0000000b090f7220 */ /* 0x081fe20000400000 */
[-C--:B-1----:R-:W-:Y:S01]  /*1510*/  FMUL R13, R8, R11.reuse ;  /* 0x0000000b080d7220 */ /* 0x082fe20000400000 */
[----:B------:R-:W-:-:S07]  /*1520*/  FMUL R11, R10, R11 ;  /* 0x0000000b0a0b7220 */ /* 0x000fce0000400000 */
[----:B------:R-:W-:Y:S05]  /*1530*/  @!P1 BRA `(.L_x_2245) ;  /* 0xffffffec00449947 */ /* 0x000fea000383ffff */
[----:B------:R-:W-:Y:S05]  /*1540*/  EXIT ;  /* 0x000000000000794d */ /* 0x000fea0003800000 */
.L_x_2227:
        /* <DEDUP_REMOVED lines=8> */
.L_x_2247:
[----:B------:R-:W-:Y:S05]  /*15d0*/  BSYNC B0 ;  /* 0x0000000000007941 */ /* 0x000fea0003800000 */
.L_x_2246:
        /* <DEDUP_REMOVED lines=8> */
.L_x_2248:
[----:B------:R-:W-:Y:S02]  /*1660*/  MOV R13, R29 ;  /* 0x0000001d000d7202 */ /* 0x000fe40000000f00 */
[----:B------:R-:W-:-:S07]  /*1670*/  MOV R31, R14 ;  /* 0x0000000e001f7202 */ /* 0x000fce0000000f00 */
[----:B------:R-:W-:Y:S05]  /*1680*/  WARPSYNC.COLLECTIVE R15, `(.L_x_2249) ;  /* 0x000000000f087348 */ /* 0x000fea0003c00000 */
[----:B------:R0:W1:Y:S02]  /*1690*/  SHFL.DOWN P6, R14, R13, R12, R11 ;  /* 0x0800000c0d0e7389 */ /* 0x00006400000c000b */
[----:B01----:R-:W-:Y:S05]  /*16a0*/  ENDCOLLECTIVE ;  /* 0x000000000000791b */ /* 0x003fea0003800000 */
.L_x_2249:
[----:B------:R-:W-:Y:S05]  /*16b0*/  BRA `(.L_x_2250) ;  /* 0xfffffff000ac7947 */ /* 0x000fea000383ffff */
.L_x_2230:
        /* <DEDUP_REMOVED lines=8> */
.L_x_2252:
[----:B------:R-:W-:Y:S05]  /*1740*/  BSYNC B0 ;  /* 0x0000000000007941 */ /* 0x000fea0003800000 */
.L_x_2251:
        /* <DEDUP_REMOVED lines=8> */
.L_x_2253:
[----:B------:R-:W-:Y:S02]  /*17d0*/  MOV R13, R29 ;  /* 0x0000001d000d7202 */ /* 0x000fe40000000f00 */
[----:B------:R-:W-:-:S07]  /*17e0*/  MOV R31, R14 ;  /* 0x0000000e001f7202 */ /* 0x000fce0000000f00 */
[----:B------:R-:W-:Y:S05]  /*17f0*/  WARPSYNC.COLLECTIVE R15, `(.L_x_2254) ;  /* 0x000000000f087348 */ /* 0x000fea0003c00000 */
[----:B------:R0:W1:Y:S02]  /*1800*/  SHFL.DOWN P6, R14, R13, R12, R11 ;  /* 0x0800000c0d0e7389 */ /* 0x00006400000c000b */
[----:B01----:R-:W-:Y:S05]  /*1810*/  ENDCOLLECTIVE ;  /* 0x000000000000791b */ /* 0x003fea0003800000 */
.L_x_2254:
[----:B------:R-:W-:Y:S05]  /*1820*/  BRA `(.L_x_2255) ;  /* 0xfffffff000ac7947 */ /* 0x000fea000383ffff */
.L_x_2233:
        /* <DEDUP_REMOVED lines=8> */
.L_x_2257:
[----:B------:R-:W-:Y:S05]  /*18b0*/  BSYNC B0 ;  /* 0x0000000000007941 */ /* 0x000fea0003800000 */
.L_x_2256:
        /* <DEDUP_REMOVED lines=8> */
.L_x_2258:
[----:B------:R-:W-:Y:S02]  /*1940*/  MOV R13, R29 ;  /* 0x0000001d000d7202 */ /* 0x000fe40000000f00 */
[----:B------:R-:W-:-:S07]  /*1950*/  MOV R31, R14 ;  /* 0x0000000e001f7202 */ /* 0x000fce0000000f00 */
[----:B------:R-:W-:Y:S05]  /*1960*/  WARPSYNC.COLLECTIVE R15, `(.L_x_2259) ;  /* 0x000000000f087348 */ /* 0x000fea0003c00000 */
[----:B------:R0:W1:Y:S02]  /*1970*/  SHFL.DOWN P6, R14, R13, R12, R11 ;  /* 0x0800000c0d0e7389 */ /* 0x00006400000c000b */
[----:B01----:R-:W-:Y:S05]  /*1980*/  ENDCOLLECTIVE ;  /* 0x000000000000791b */ /* 0x003fea0003800000 */
.L_x_2259:
[----:B------:R-:W-:Y:S05]  /*1990*/  BRA `(.L_x_2260) ;  /* 0xfffffff000ac7947 */ /* 0x000fea000383ffff */
.L_x_2236:
        /* <DEDUP_REMOVED lines=8> */
.L_x_2262:
[----:B------:R-:W-:Y:S05]  /*1a20*/  BSYNC B0 ;  /* 0x0000000000007941 */ /* 0x000fea0003800000 */
.L_x_2261:
        /* <DEDUP_REMOVED lines=8> */
.L_x_2263:
[----:B------:R-:W-:Y:S02]  /*1ab0*/  MOV R13, R29 ;  /* 0x0000001d000d7202 */ /* 0x000fe40000000f00 */
[----:B------:R-:W-:-:S07]  /*1ac0*/  MOV R31, R14 ;  /* 0x0000000e001f7202 */ /* 0x000fce0000000f00 */
[----:B------:R-:W-:Y:S05]  /*1ad0*/  WARPSYNC.COLLECTIVE R15, `(.L_x_2264) ;  /* 0x000000000f087348 */ /* 0x000fea0003c00000 */
[----:B------:R0:W1:Y:S02]  /*1ae0*/  SHFL.DOWN P6, R14, R13, R12, R11 ;  /* 0x0800000c0d0e7389 */ /* 0x00006400000c000b */
[----:B01----:R-:W-:Y:S05]  /*1af0*/  ENDCOLLECTIVE ;  /* 0x000000000000791b */ /* 0x003fea0003800000 */
.L_x_2264:
[----:B------:R-:W-:Y:S05]  /*1b00*/  BRA `(.L_x_2265) ;  /* 0xfffffff000ac7947 */ /* 0x000fea000383ffff */
.L_x_2239:
        /* <DEDUP_REMOVED lines=8> */
.L_x_2267:
[----:B------:R-:W-:Y:S05]  /*1b90*/  BSYNC B0 ;  /* 0x0000000000007941 */ /* 0x000fea0003800000 */
.L_x_2266:
        /* <DEDUP_REMOVED lines=8> */
.L_x_2268:
[----:B------:R-:W-:Y:S02]  /*1c20*/  MOV R13, R29 ;  /* 0x0000001d000d7202 */ /* 0x000fe40000000f00 */
[----:B------:R-:W-:-:S07]  /*1c30*/  MOV R31, R14 ;  /* 0x0000000e001f7202 */ /* 0x000fce0000000f00 */
[----:B------:R-:W-:Y:S05]  /*1c40*/  WARPSYNC.COLLECTIVE R15, `(.L_x_2269) ;  /* 0x000000000f087348 */ /* 0x000fea0003c00000 */
[----:B------:R0:W1:Y:S02]  /*1c50*/  SHFL.DOWN P6, R14, R13, R12, R11 ;  /* 0x0800000c0d0e7389 */ /* 0x00006400000c000b */
[----:B01----:R-:W-:Y:S05]  /*1c60*/  ENDCOLLECTIVE ;  /* 0x000000000000791b */ /* 0x003fea0003800000 */
.L_x_2269:
[----:B------:R-:W-:Y:S05]  /*1c70*/  BRA `(.L_x_2270) ;  /* 0xfffffff000ac7947 */ /* 0x000fea000383ffff */
.L_x_2242:
        /* <DEDUP_REMOVED lines=8> */
.L_x_2272:
[----:B------:R-:W-:Y:S05]  /*1d00*/  BSYNC B0 ;  /* 0x0000000000007941 */ /* 0x000fea0003800000 */
.L_x_2271:
        /* <DEDUP_REMOVED lines=8> */
.L_x_2273:
[----:B------:R-:W-:Y:S02]  /*1d90*/  MOV R13, R29 ;  /* 0x0000001d000d7202 */ /* 0x000fe40000000f00 */
[----:B------:R-:W-:-:S07]  /*1da0*/  MOV R30, R14 ;  /* 0x0000000e001e7202 */ /* 0x000fce0000000f00 */
[----:B------:R-:W-:Y:S05]  /*1db0*/  WARPSYNC.COLLECTIVE R15, `(.L_x_2274) ;  /* 0x000000000f087348 */ /* 0x000fea0003c00000 */
[----:B------:R0:W1:Y:S02]  /*1dc0*/  SHFL.IDX P6, R14, R13, R12, R11 ;  /* 0x0000000c0d0e7389 */ /* 0x00006400000c000b */
[----:B01----:R-:W-:Y:S05]  /*1dd0*/  ENDCOLLECTIVE ;  /* 0x000000000000791b */ /* 0x003fea0003800000 */
.L_x_2274:
[----:B------:R-:W-:Y:S05]  /*1de0*/  BRA `(.L_x_2275) ;  /* 0xfffffff000ac7947 */ /* 0x000fea000383ffff */
.L_x_2276:
        /* <DEDUP_REMOVED lines=9> */
.L_x_7504:


//--------------------- .text._Z17LayerNormWarpImplI19BiasAddResidualLoadI6__halffE11AffineStoreIfS1_EfLi1ELi16ELi16ELi32ELi1ELb0EEvT_T0_iidPT1_S8_ --------------------------
	.section	.text._Z17LayerNormWarpImplI19BiasAddResidualLoadI6__halffE11AffineStoreIfS1_EfLi1ELi16ELi16ELi32ELi1ELb0EEvT_T0_iidPT1_S8_,"ax",@progbits
	.align	128
        .global         _Z17LayerNormWarpImplI19BiasAddResidualLoadI6__halffE11AffineStoreIfS1_EfLi1ELi16ELi16ELi32ELi1ELb0EEvT_T0_iidPT1_S8_
        .type           _Z17LayerNormWarpImplI19BiasAddResidualLoadI6__halffE11AffineStoreIfS1_EfLi1ELi16ELi16ELi32ELi1ELb0EEvT_T0_iidPT1_S8_,@function
        .size           _Z17LayerNormWarpImplI19BiasAddResidualLoadI6__halffE11AffineStoreIfS1_EfLi1ELi16ELi16ELi32ELi1ELb0EEvT_T0_iidPT1_S8_,(.L_x_7505 - _Z17LayerNormWarpImplI19BiasAddResidualLoadI6__halffE11AffineStoreIfS1_EfLi1ELi16ELi16ELi32ELi1ELb0EEvT_T0_iidPT1_S8_)
        .other          _Z17LayerNormWarpImplI19BiasAddResidualLoadI6__halffE11AffineStoreIfS1_EfLi1ELi16ELi16ELi32ELi1ELb0EEvT_T0_iidPT1_S8_,@"STO_CUDA_ENTRY STV_DEFAULT"
_Z17LayerNormWarpImplI19BiasAddResidualLoadI6__halffE11AffineStoreIfS1_EfLi1ELi16ELi16ELi32ELi1ELb0EEvT_T0_iidPT1_S8_:
.text._Z17LayerNormWarpImplI19BiasAddResidualLoadI6__halffE11AffineStoreIfS1_EfLi1ELi16ELi16ELi32ELi1ELb0EEvT_T0_iidPT1_S8_:
        /* <DEDUP_REMOVED lines=21> */
.L_x_2277:
        /* <DEDUP_REMOVED lines=12> */
.L_x_2291:
[--C-:B------:R-:W-:Y:S01]  /*0210*/  FADD R10, RZ, R3.reuse ;  /* 0x00000003ff0a7221 */ /* 0x100fe20000000000 */
[----:B------:R-:W-:Y:S01]  /*0220*/  UMOV UR4, 0xffffffff ;  /* 0xffffffff00047882 */ /* 0x000fe20000000000 */
[----:B------:R-:W-:Y:S02]  /*0230*/  MOV R24, 0x41800000 ;  /* 0x4180000000187802 */ /* 0x000fe40000000f00 */
[C---:B------:R-:W-:Y:S01]  /*0240*/  FADD R11, -R10.reuse, R16 ;  /* 0x000000100a0b7221 */ /* 0x040fe20000000100 */
[----:B------:R-:W-:-:S03]  /*0250*/  FADD R0, -R10, R3 ;  /* 0x000000030a007221 */ /* 0x000fc60000000100 */
[----:B------:R-:W-:Y:S01]  /*0260*/  FFMA R13, R11, 0.5, R10 ;  /* 0x3f0000000b0d7823 */ /* 0x000fe2000000000a */
[----:B------:R-:W-:-:S03]  /*0270*/  FFMA R0, R0, R3, RZ ;  /* 0x0000000300007223 */ /* 0x000fc600000000ff */
[C---:B------:R-:W-:Y:S01]  /*0280*/  FADD R10, -R13.reuse, R8 ;  /* 0x000000080d0a7221 */ /* 0x040fe20000000100 */
[----:B------:R-:W-:-:S03]  /*0290*/  FADD R15, -R13, R16 ;  /* 0x000000100d0f7221 */ /* 0x000fc60000000100 */
[----:B------:R-:W-:Y:S01]  /*02a0*/  FFMA R13, R10, 0.3333333432674407959, R13 ;  /* 0x3eaaaaab0a0d7823 */ /* 0x000fe2000000000d */
[----:B------:R-:W-:-:S03]  /*02b0*/  FFMA R0, R11, R15, R0 ;  /* 0x0000000f0b007223 */ /* 0x000fc60000000000 */
        /* <DEDUP_REMOVED lines=10> */
[----:B------:R-:W-:Y:S01]  /*0360*/  FADD R11, -R12, R35 ;  /* 0x000000230c0b7221 */ /* 0x000fe20000000100 */
[----:B------:R-:W-:-:S03]  /*0370*/  HFMA2 R10, -RZ, RZ, 2.75, 0 ;  /* 0x41800000ff0a7431 */ /* 0x000fc600000001ff */
        /* <DEDUP_REMOVED lines=43> */
[----:B-----5:R-:W-:Y:S06]  /*0630*/  BRA.DIV UR4, `(.L_x_2278) ;  /* 0x0000000a04d47947 */ /* 0x020fec000b800000 */
[----:B------:R3:W4:Y:S04]  /*0640*/  SHFL.DOWN PT, R14, R24, 0x10, 0x1f ;  /* 0x0a001f00180e7f89 */ /* 0x00072800000e0000 */
[----:B------:R3:W5:Y:S04]  /*0650*/  SHFL.DOWN PT, R22, R0, 0x10, 0x1f ;  /* 0x0a001f0000167f89 */ /* 0x00076800000e0000 */
[----:B------:R3:W0:Y:S02]  /*0660*/  SHFL.DOWN PT, R20, R18, 0x10, 0x1f ;  /* 0x0a001f0012147f89 */ /* 0x00062400000e0000 */
.L_x_2296:
        /* <DEDUP_REMOVED lines=15> */
.L_x_2279:
[----:B------:R-:W-:-:S03]  /*0760*/  UMOV UR4, 0xffffffff ;  /* 0xffffffff00047882 */ /* 0x000fc60000000000 */
[----:B------:R-:W-:Y:S05]  /*0770*/  BRA.DIV UR4, `(.L_x_2280) ;  /* 0x0000000a04e07947 */ /* 0x000fea000b800000 */
[----:B-----5:R4:W5:Y:S04]  /*0780*/  SHFL.DOWN PT, R22, R0, 0x8, 0x1f ;  /* 0x09001f0000167f89 */ /* 0x02096800000e0000 */
[----:B0-----:R4:W0:Y:S04]  /*0790*/  SHFL.DOWN PT, R20, R18, 0x8, 0x1f ;  /* 0x09001f0012147f89 */ /* 0x00182800000e0000 */
[----:B------:R4:W0:Y:S02]  /*07a0*/  SHFL.DOWN PT, R14, R10, 0x8, 0x1f ;  /* 0x09001f000a0e7f89 */ /* 0x00082400000e0000 */
.L_x_2301:
        /* <DEDUP_REMOVED lines=16> */
.L_x_2281:
[----:B------:R-:W-:-:S03]  /*08b0*/  UMOV UR4, 0xffffffff ;  /* 0xffffffff00047882 */ /* 0x000fc60000000000 */
[----:B------:R-:W-:Y:S05]  /*08c0*/  BRA.DIV UR4, `(.L_x_2282) ;  /* 0x0000000a04e87947 */ /* 0x000fea000b800000 */
[----:B-----5:R0:W5:Y:S04]  /*08d0*/  SHFL.DOWN PT, R22, R0, 0x4, 0x1f ;  /* 0x08801f0000167f89 */ /* 0x02016800000e0000 */
[----:B------:R0:W0:Y:S04]  /*08e0*/  SHFL.DOWN PT, R20, R18, 0x4, 0x1f ;  /* 0x08801f0012147f89 */ /* 0x00002800000e0000 */
[----:B------:R0:W0:Y:S02]  /*08f0*/  SHFL.DOWN PT, R14, R10, 0x4, 0x1f ;  /* 0x08801f000a0e7f89 */ /* 0x00002400000e0000 */
.L_x_2306:
        /* <DEDUP_REMOVED lines=16> */
.L_x_2283:
[----:B------:R-:W-:-:S03]  /*0a00*/  UMOV UR4, 0xffffffff ;  /* 0xffffffff00047882 */ /* 0x000fc60000000000 */
[----:B------:R-:W-:Y:S05]  /*0a10*/  BRA.DIV UR4, `(.L_x_2284) ;  /* 0x0000000a04f07947 */ /* 0x000fea000b800000 */
[----:B-----5:R0:W5:Y:S04]  /*0a20*/  SHFL.DOWN PT, R22, R0, 0x2, 0x1f ;  /* 0x08401f0000167f89 */ /* 0x02016800000e0000 */
[----:B------:R0:W0:Y:S04]  /*0a30*/  SHFL.DOWN PT, R20, R18, 0x2, 0x1f ;  /* 0x08401f0012147f89 */ /* 0x00002800000e0000 */
[----:B------:R0:W0:Y:S02]  /*0a40*/  SHFL.DOWN PT, R14, R10, 0x2, 0x1f ;  /* 0x08401f000a0e7f89 */ /* 0x00002400000e0000 */
.L_x_2311:
        /* <DEDUP_REMOVED lines=16> */
.L_x_2285:
[----:B------:R-:W-:-:S03]  /*0b50*/  UMOV UR4, 0xffffffff ;  /* 0xffffffff00047882 */ /* 0x000fc60000000000 */
[----:B------:R-:W-:Y:S05]  /*0b60*/  BRA.DIV UR4, `(.L_x_2286) ;  /* 0x0000000a04f87947 */ /* 0x000fea000b800000 */
[----:B-----5:R0:W5:Y:S04]  /*0b70*/  SHFL.DOWN PT, R22, R0, 0x1, 0x1f ;  /* 0x08201f0000167f89 */ /* 0x02016800000e0000 */
[----:B------:R0:W0:Y:S04]  /*0b80*/  SHFL.DOWN PT, R20, R18, 0x1, 0x1f ;  /* 0x08201f0012147f89 */ /* 0x00002800000e0000 */
[----:B------:R0:W0:Y:S02]  /*0b90*/  SHFL.DOWN PT, R14, R10, 0x1, 0x1f ;  /* 0x08201f000a0e7f89 */ /* 0x00002400000e0000 */
.L_x_2316:
        /* <DEDUP_REMOVED lines=16> */
.L_x_2287:
[----:B------:R-:W-:-:S03]  /*0ca0*/  UMOV UR4, 0xffffffff ;  /* 0xffffffff00047882 */ /* 0x000fc60000000000 */
[----:B------:R-:W-:Y:S05]  /*0cb0*/  BRA.DIV UR4, `(.L_x_2288) ;  /* 0x0000000e04007947 */ /* 0x000fea000b800000 */
[----:B---34-:R-:W0:Y:S04]  /*0cc0*/  SHFL.IDX PT, R0, R0, RZ, 0x1f ;  /* 0x00001fff00007589 */ /* 0x018e2800000e0000 */
[----:B------:R-:W3:Y:S04]  /*0cd0*/  SHFL.IDX PT, R18, R18, RZ, 0x1f ;  /* 0x00001fff12127589 */ /* 0x000ee800000e0000 */
[----:B------:R4:W0:Y:S02]  /*0ce0*/  SHFL.IDX PT, R14, R10, RZ, 0x1f ;  /* 0x00001fff0a0e7589 */ /* 0x00082400000e0000 */
.L_x_2321:
        /* <DEDUP_REMOVED lines=9> */
[----:B----4-:R-:W-:-:S04]  /*0d80*/  IADD3 R10, PT, PT, R11, -0x800000, RZ ;  /* 0xff8000000b0a7810 */ /* 0x010fc80007ffe0ff */
        /* <DEDUP_REMOVED lines=17> */
.L_x_2289:
[----:B------:R0:W1:Y:S02]  /*0ea0*/  MUFU.RSQ R12, R11 ;  /* 0x0000000b000c7308 */ /* 0x0000640000001400 */
.L_x_2290:
[----:B------:R-:W3:Y:S01]  /*0eb0*/  S2R R13, SR_TID.X ;  /* 0x00000000000d7919 */ /* 0x000ee20000002100 */
[----:B0-----:R-:W0:Y:S01]  /*0ec0*/  LDC.64 R10, c[0x0][0x3d0] ;  /* 0x0000f400ff0a7b82 */ /* 0x001e220000000a00 */
        /* <DEDUP_REMOVED lines=15> */
[-C--:B-1----:R-:W-:Y:S01]  /*0fc0*/  FMUL R3, R3, R12.reuse ;  /* 0x0000000c03037220 */ /* 0x082fe20000400000 */
        /* <DEDUP_REMOVED lines=14> */
[----:B---3--:R-:W-:Y:S01]  /*10b0*/  ISETP.NE.AND P0, PT, R13, RZ, PT ;  /* 0x000000ff0d00720c */ /* 0x008fe20003f05270 */
[----:B------:R-:W-:-:S04]  /*10c0*/  FADD R13, -R0, R16 ;  /* 0x00000010000d7221 */ /* 0x000fc80000000100 */
[----:B------:R-:W-:-:S08]  /*10d0*/  FMUL R16, R13, R12 ;  /* 0x0000000c0d107220 */ /* 0x000fd00000400000 */
[----:B--2---:R-:W-:Y:S01]  /*10e0*/  @!P0 R2UR UR4, R26 ;  /* 0x000000001a0482ca */ /* 0x004fe200000e0000 */
[----:B0-----:R-:W-:Y:S01]  /*10f0*/  @!P0 IMAD.WIDE R10, R2, 0x4, R10 ;  /* 0x00000004020a8825 */ /* 0x001fe200078e020a */
[----:B------:R-:W-:-:S13]  /*1100*/  @!P0 R2UR UR5, R27 ;  /* 0x000000001b0582ca */ /* 0x000fda00000e0000 */
[----:B------:R0:W-:Y:S02]  /*1110*/  @!P0 STG.E desc[UR4][R10.64], R0 ;  /* 0x000000000a008986 */ /* 0x0001e4000c101904 */
[----:B0-----:R-:W0:Y:S02]  /*1120*/  LDC.64 R10, c[0x0][0x3d8] ;  /* 0x0000f600ff0a7b82 */ /* 0x001e240000000a00 */
[----:B0-----:R-:W-:Y:S01]  /*1130*/  @!P0 IMAD.WIDE R10, R2, 0x4, R10 ;  /* 0x00000004020a8825 */ /* 0x001fe200078e020a */
[----:B------:R-:W-:-:S04]  /*1140*/  IADD3 R2, PT, PT, R5, R2, RZ ;  /* 0x0000000205027210 */ /* 0x000fc80007ffe0ff */
[----:B------:R3:W-:Y:S01]  /*1150*/  @!P0 STG.E desc[UR4][R10.64], R12 ;  /* 0x0000000c0a008986 */ /* 0x0007e2000c101904 */
[----:B------:R-:W-:-:S13]  /*1160*/  ISETP.GE.AND P0, PT, R2, UR36, PT ;  /* 0x0000002402007c0c */ /* 0x000fda000bf06270 */
[----:B---3--:R-:W-:Y:S05]  /*1170*/  @!P0 BRA `(.L_x_2291) ;  /* 0xfffffff000248947 */ /* 0x008fea000383ffff */
[----:B------:R-:W-:Y:S05]  /*1180*/  EXIT ;  /* 0x000000000000794d */ /* 0x000fea0003800000 */
.L_x_2278:
        /* <DEDUP_REMOVED lines=8> */
.L_x_2293:
[----:B------:R-:W-:Y:S05]  /*1210*/  BSYNC B0 ;  /* 0x0000000000007941 */ /* 0x000fea0003800000 */
.L_x_2292:
        /* <DEDUP_REMOVED lines=8> */
.L_x_2294:
[----:B------:R-:W-:Y:S02]  /*12a0*/  MOV R13, R24 ;  /* 0x00000018000d7202 */ /* 0x000fe40000000f00 */
[----:B------:R-:W-:-:S07]  /*12b0*/  MOV R20, R14 ;  /* 0x0000000e00147202 */ /* 0x000fce0000000f00 */
[----:B------:R-:W-:Y:S05]  /*12c0*/  WARPSYNC.COLLECTIVE R15, `(.L_x_2295) ;  /* 0x000000000f087348 */ /* 0x000fea0003c00000 */
[----:B------:R0:W1:Y:S02]  /*12d0*/  SHFL.DOWN P6, R14, R13, R12, R11 ;  /* 0x0800000c0d0e7389 */ /* 0x00006400000c000b */
[----:B01----:R-:W-:Y:S05]  /*12e0*/  ENDCOLLECTIVE ;  /* 0x000000000000791b */ /* 0x003fea0003800000 */
.L_x_2295:
[----:B------:R-:W-:Y:S05]  /*12f0*/  BRA `(.L_x_2296) ;  /* 0xfffffff000dc7947 */ /* 0x000fea000383ffff */
.L_x_2280:
        /* <DEDUP_REMOVED lines=8> */
.L_x_2298:
[----:B------:R-:W-:Y:S05]  /*1380*/  BSYNC B0 ;  /* 0x0000000000007941 */ /* 0x000fea0003800000 */
.L_x_2297:
        /* <DEDUP_REMOVED lines=8> */
.L_x_2299:
[----:B------:R-:W-:Y:S02]  /*1410*/  MOV R13, R10 ;  /* 0x0000000a000d7202 */ /* 0x000fe40000000f00 */
[----:B------:R-:W-:-:S07]  /*1420*/  MOV R20, R14 ;  /* 0x0000000e00147202 */ /* 0x000fce0000000f00 */
[----:B------:R-:W-:Y:S05]  /*1430*/  WARPSYNC.COLLECTIVE R15, `(.L_x_2300) ;  /* 0x000000000f087348 */ /* 0x000fea0003c00000 */
[----:B------:R0:W1:Y:S02]  /*1440*/  SHFL.DOWN P6, R14, R13, R12, R11 ;  /* 0x0800000c0d0e7389 */ /* 0x00006400000c000b */
[----:B01----:R-:W-:Y:S05]  /*1450*/  ENDCOLLECTIVE ;  /* 0x000000000000791b */ /* 0x003fea0003800000 */
.L_x_2300:
[----:B------:R-:W-:Y:S05]  /*1460*/  BRA `(.L_x_2301) ;  /* 0xfffffff000d07947 */ /* 0x000fea000383ffff */
.L_x_2282:
        /* <DEDUP_REMOVED lines=8> */
.L_x_2303:
[----:B------:R-:W-:Y:S05]  /*14f0*/  BSYNC B0 ;  /* 0x0000000000007941 */ /* 0x000fea0003800000 */
.L_x_2302:
        /* <DEDUP_REMOVED lines=8> */
.L_x_2304:
[----:B------:R-:W-:Y:S02]  /*1580*/  MOV R13, R10 ;  /* 0x0000000a000d7202 */ /* 0x000fe40000000f00 */
[----:B------:R-:W-:-:S07]  /*1590*/  MOV R20, R14 ;  /* 0x0000000e00147202 */ /* 0x000fce0000000f00 */
[----:B------:R-:W-:Y:S05]  /*15a0*/  WARPSYNC.COLLECTIVE R15, `(.L_x_2305) ;  /* 0x000000000f087348 */ /* 0x000fea0003c00000 */
[----:B------:R0:W1:Y:S02]  /*15b0*/  SHFL.DOWN P6, R14, R13, R12, R11 ;  /* 0x0800000c0d0e7389 */ /* 0x00006400000c000b */
[----:B01----:R-:W-:Y:S05]  /*15c0*/  ENDCOLLECTIVE ;  /* 0x000000000000791b */ /* 0x003fea0003800000 */
.L_x_2305:
[----:B------:R-:W-:Y:S05]  /*15d0*/  BRA `(.L_x_2306) ;  /* 0xfffffff000c87947 */ /* 0x000fea000383ffff */
.L_x_2284:
        /* <DEDUP_REMOVED lines=8> */
.L_x_2308:
[----:B------:R-:W-:Y:S05]  /*1660*/  BSYNC B0 ;  /* 0x0000000000007941 */ /* 0x000fea0003800000 */
.L_x_2307:
        /* <DEDUP_REMOVED lines=8> */
.L_x_2309:
[----:B------:R-:W-:Y:S02]  /*16f0*/  MOV R13, R10 ;  /* 0x0000000a000d7202 */ /* 0x000fe40000000f00 */
[----:B------:R-:W-:-:S07]  /*1700*/  MOV R20, R14 ;  /* 0x0000000e00147202 */ /* 0x000fce0000000f00 */
[----:B------:R-:W-:Y:S05]  /*1710*/  WARPSYNC.COLLECTIVE R15, `(.L_x_2310) ;  /* 0x000000000f087348 */ /* 0x000fea0003c00000 */
[----:B------:R0:W1:Y:S02]  /*1720*/  SHFL.DOWN P6, R14, R13, R12, R11 ;  /* 0x0800000c0d0e7389 */ /* 0x00006400000c000b */
[----:B01----:R-:W-:Y:S05]  /*1730*/  ENDCOLLECTIVE ;  /* 0x000000000000791b */ /* 0x003fea0003800000 */
.L_x_2310:
[----:B------:R-:W-:Y:S05]  /*1740*/  BRA `(.L_x_2311) ;  /* 0xfffffff000c07947 */ /* 0x000fea000383ffff */
.L_x_2286:
        /* <DEDUP_REMOVED lines=8> */
.L_x_2313:
[----:B------:R-:W-:Y:S05]  /*17d0*/  BSYNC B0 ;  /* 0x0000000000007941 */ /* 0x000fea0003800000 */
.L_x_2312:
        /* <DEDUP_REMOVED lines=8> */
.L_x_2314:
[----:B------:R-:W-:Y:S02]  /*1860*/  MOV R13, R10 ;  /* 0x0000000a000d7202 */ /* 0x000fe40000000f00 */
[----:B------:R-:W-:-:S07]  /*1870*/  MOV R20, R14 ;  /* 0x0000000e00147202 */ /* 0x000fce0000000f00 */
[----:B------:R-:W-:Y:S05]  /*1880*/  WARPSYNC.COLLECTIVE R15, `(.L_x_2315) ;  /* 0x000000000f087348 */ /* 0x000fea0003c00000 */
[----:B------:R0:W1:Y:S02]  /*1890*/  SHFL.DOWN P6, R14, R13, R12, R11 ;  /* 0x0800000c0d0e7389 */ /* 0x00006400000c000b */
[----:B01----:R-:W-:Y:S05]  /*18a0*/  ENDCOLLECTIVE ;  /* 0x000000000000791b */ /* 0x003fea0003800000 */
.L_x_2315:
[----:B------:R-:W-:Y:S05]  /*18b0*/  BRA `(.L_x_2316) ;  /* 0xfffffff000b87947 */ /* 0x000fea000383ffff */
.L_x_2288:
        /* <DEDUP_REMOVED lines=8> */
.L_x_2318:
[----:B------:R-:W-:Y:S05]  /*1940*/  BSYNC B0 ;  /* 0x0000000000007941 */ /* 0x000fea0003800000 */
.L_x_2317:
        /* <DEDUP_REMOVED lines=8> */
.L_x_2319:
[----:B------:R-:W-:Y:S02]  /*19d0*/  MOV R13, R10 ;  /* 0x0000000a000d7202 */ /* 0x000fe40000000f00 */
[----:B------:R-:W-:-:S07]  /*19e0*/  MOV R18, R14 ;  /* 0x0000000e00127202 */ /* 0x000fce0000000f00 */
[----:B------:R-:W-:Y:S05]  /*19f0*/  WARPSYNC.COLLECTIVE R15, `(.L_x_2320) ;  /* 0x000000000f087348 */ /* 0x000fea0003c00000 */
[----:B------:R0:W1:Y:S02]  /*1a00*/  SHFL.IDX P6, R14, R13, R12, R11 ;  /* 0x0000000c0d0e7389 */ /* 0x00006400000c000b */
[----:B01----:R-:W-:Y:S05]  /*1a10*/  ENDCOLLECTIVE ;  /* 0x000000000000791b */ /* 0x003fea0003800000 */
.L_x_2320:
[----:B------:R-:W-:Y:S05]  /*1a20*/  BRA `(.L_x_2321) ;  /* 0xfffffff000b07947 */ /* 0x000fea000383ffff */
.L_x_2322:
        /* <DEDUP_REMOVED lines=13> */
.L_x_7505:


//--------------------- .text._Z17LayerNormWarpImplI19BiasAddResidualLoadI6__halffE11AffineStoreIfS1_EfLi1ELi12ELi8ELi32ELi1ELb1EEvT_T0_iidPT1_S8_ --------------------------
	.section	.text._Z17LayerNormWarpImplI19BiasAddResidualLoadI6__halffE11AffineStoreIfS1_EfLi1ELi12ELi8ELi32ELi1ELb1EEvT_T0_iidPT1_S8_,"ax",@progbits
	.align	128
        .global         _Z17LayerNormWarpImplI19BiasAddResidualLoadI6__halffE11AffineStoreIfS1_EfLi1ELi12ELi8ELi32ELi1ELb1EEvT_T0_iidPT1_S8_
        .type           _Z17LayerNormWarpImplI19BiasAddResidualLoadI6__halffE11AffineStoreIfS1_EfLi1ELi12ELi8ELi32ELi1ELb1EEvT_T0_iidPT1_S8_,@function
        .size           _Z17LayerNormWarpImplI19BiasAddResidualLoadI6__halffE11AffineStoreIfS1_EfLi1ELi12ELi8ELi32ELi1ELb1EEvT_T0_iidPT1_S8_,(.L_x_7506 - _Z17LayerNormWarpImplI19BiasAddResidualLoadI6__halffE11AffineStoreIfS1_EfLi1ELi12ELi8ELi32ELi1ELb1EEvT_T0_iidPT1_S8_)
        .other          _Z17LayerNormWarpImplI19BiasAddResidualLoadI6__halffE11AffineStoreIfS1_EfLi1ELi12ELi8ELi32ELi1ELb1EEvT_T0_iidPT1_S8_,@"STO_CUDA_ENTRY STV_DEFAULT"
_Z17LayerNormWarpImplI19BiasAddResidualLoadI6__halffE11AffineStoreIfS1_EfLi1ELi12ELi8ELi32ELi1ELb1EEvT_T0_iidPT1_S8_:
.text._Z17LayerNormWarpImplI19BiasAddResidualLoadI6__halffE11AffineStoreIfS1_EfLi1ELi12ELi8ELi32ELi1ELb1EEvT_T0_iidPT1_S8_:
        /* <DEDUP_REMOVED lines=21> */
.L_x_2323:
        /* <DEDUP_REMOVED lines=18> */
.L_x_2348:
[----:B------:R-:W-:Y:S01]  /*0270*/  FADD R11, RZ, R20 ;  /* 0x00000014ff0b7221 */ /* 0x000fe20000000000 */
[----:B------:R-:W1:Y:S01]  /*0280*/  LDC R24, c[0x0][0x3c4] ;  /* 0x0000f100ff187b82 */ /* 0x000e620000000800 */
[----:B------:R-:W-:Y:S02]  /*0290*/  BSSY.RECONVERGENT B0, `(.L_x_2324) ;  /* 0x0000038000007945 */ /* 0x000fe40003800200 */
[----:B------:R-:W-:-:S04]  /*02a0*/  FADD R22, -R11, R8 ;  /* 0x000000080b167221 */ /* 0x000fc80000000100 */
[----:B------:R-:W-:Y:S01]  /*02b0*/  FFMA R27, R22, 0.5, R11 ;  /* 0x3f000000161b7823 */ /* 0x000fe2000000000b */
[----:B------:R-:W-:-:S03]  /*02c0*/  FADD R11, -R11, R20 ;  /* 0x000000140b0b7221 */ /* 0x000fc60000000100 */
[----:B------:R-:W-:Y:S01]  /*02d0*/  FADD R6, -R27, R16 ;  /* 0x000000101b067221 */ /* 0x000fe20000000100 */
[----:B------:R-:W-:-:S03]  /*02e0*/  FFMA R11, R11, R20, RZ ;  /* 0x000000140b0b7223 */ /* 0x000fc600000000ff */
[----:B------:R-:W-:Y:S01]  /*02f0*/  FFMA R25, R6, 0.3333333432674407959, R27 ;  /* 0x3eaaaaab06197823 */ /* 0x000fe2000000001b */
[----:B------:R-:W-:-:S03]  /*0300*/  FADD R27, -R27, R8 ;  /* 0x000000081b1b7221 */ /* 0x000fc60000000100 */
[C---:B------:R-:W-:Y:S01]  /*0310*/  FADD R0, -R25.reuse, R7 ;  /* 0x0000000719007221 */ /* 0x040fe20000000100 */
[----:B------:R-:W-:Y:S01]  /*0320*/  FFMA R27, R22, R27, R11 ;  /* 0x0000001b161b7223 */ /* 0x000fe2000000000b */
[----:B------:R-:W-:Y:S02]  /*0330*/  FADD R22, -R25, R16 ;  /* 0x0000001019167221 */ /* 0x000fe40000000100 */
[----:B------:R-:W-:Y:S02]  /*0340*/  FFMA R10, R0, 0.25, R25 ;  /* 0x3e800000000a7823 */ /* 0x000fe40000000019 */
[----:B------:R-:W-:Y:S02]  /*0350*/  FFMA R27, R6, R22, R27 ;  /* 0x00000016061b7223 */ /* 0x000fe4000000001b */
[C---:B------:R-:W-:Y:S01]  /*0360*/  FADD R11, -R10.reuse, R5 ;  /* 0x000000050a0b7221 */ /* 0x040fe20000000100 */
[----:B------:R-:W-:-:S03]  /*0370*/  FADD R22, -R10, R7 ;  /* 0x000000070a167221 */ /* 0x000fc60000000100 */
[----:B------:R-:W-:Y:S01]  /*0380*/  FFMA R25, R11, 0.20000000298023223877, R10 ;  /* 0x3e4ccccd0b197823 */ /* 0x000fe2000000000a */
[----:B------:R-:W-:-:S03]  /*0390*/  FFMA R22, R0, R22, R27 ;  /* 0x0000001600167223 */ /* 0x000fc6000000001b */
[C---:B------:R-:W-:Y:S01]  /*03a0*/  FADD R6, -R25.reuse, R17 ;  /* 0x0000001119067221 */ /* 0x040fe20000000100 */
[----:B------:R-:W-:-:S03]  /*03b0*/  FADD R0, -R25, R5 ;  /* 0x0000000519007221 */ /* 0x000fc60000000100 */
[----:B------:R-:W-:Y:S01]  /*03c0*/  FFMA R10, R6, 0.16666667163372039795, R25 ;  /* 0x3e2aaaab060a7823 */ /* 0x000fe20000000019 */
[----:B------:R-:W-:-:S03]  /*03d0*/  FFMA R11, R11, R0, R22 ;  /* 0x000000000b0b7223 */ /* 0x000fc60000000016 */
[----:B------:R-:W-:-:S04]  /*03e0*/  FADD R25, -R10, R21 ;  /* 0x000000150a197221 */ /* 0x000fc80000000100 */
[----:B------:R-:W-:Y:S01]  /*03f0*/  FFMA R27, R25, 0.14285714924335479736, R10 ;  /* 0x3e124925191b7823 */ /* 0x000fe2000000000a */
[----:B------:R-:W-:-:S03]  /*0400*/  FADD R10, -R10, R17 ;  /* 0x000000110a0a7221 */ /* 0x000fc60000000100 */
[C---:B------:R-:W-:Y:S01]  /*0410*/  FADD R22, -R27.reuse, R23 ;  /* 0x000000171b167221 */ /* 0x040fe20000000100 */
[----:B------:R-:W-:Y:S01]  /*0420*/  FFMA R10, R6, R10, R11 ;  /* 0x0000000a060a7223 */ /* 0x000fe2000000000b */
[----:B------:R-:W-:Y:S02]  /*0430*/  FADD R6, -R27, R21 ;  /* 0x000000151b067221 */ /* 0x000fe40000000100 */
[----:B------:R-:W-:Y:S01]  /*0440*/  FFMA R0, R22, 0.125, R27 ;  /* 0x3e00000016007823 */ /* 0x000fe2000000001b */
[----:B------:R-:W-:Y:S01]  /*0450*/  IADD3 R27, PT, PT, R2, 0x160, RZ ;  /* 0x00000160021b7810 */ /* 0x000fe20007ffe0ff */
[----:B------:R-:W-:Y:S01]  /*0460*/  FFMA R25, R25, R6, R10 ;  /* 0x0000000619197223 */ /* 0x000fe2000000000a */
[----:B------:R-:W-:Y:S01]  /*0470*/  MOV R10, 0x41000000 ;  /* 0x41000000000a7802 */ /* 0x000fe20000000f00 */
[C---:B------:R-:W-:Y:S01]  /*0480*/  FADD R6, -R0.reuse, R23 ;  /* 0x0000001700067221 */ /* 0x040fe20000000100 */
[----:B------:R-:W-:Y:S01]  /*0490*/  @!P0 FADD R11, -R0, R13 ;  /* 0x0000000d000b8221 */ /* 0x000fe20000000100 */
[----:B-1----:R-:W-:-:S02]  /*04a0*/  ISETP.GE.AND P2, PT, R27, R24, PT ;  /* 0x000000181b00720c */ /* 0x002fc40003f46270 */
[----:B------:R-:W-:Y:S01]  /*04b0*/  FFMA R22, R22, R6, R25 ;  /* 0x0000000616167223 */ /* 0x000fe20000000019 */
[----:B------:R-:W-:Y:S01]  /*04c0*/  IADD3 R25, PT, PT, R2, 0x120, RZ ;  /* 0x0000012002197810 */ /* 0x000fe20007ffe0ff */
[----:B------:R-:W-:Y:S01]  /*04d0*/  @!P0 FFMA R0, R11, 0.11111111193895339966, R0 ;  /* 0x3de38e390b008823 */ /* 0x000fe20000000000 */
[----:B------:R-:W-:Y:S02]  /*04e0*/  MOV R27, RZ ;  /* 0x000000ff001b7202 */ /* 0x000fe40000000f00 */
[----:B------:R-:W-:Y:S01]  /*04f0*/  ISETP.GE.AND P3, PT, R25, R24, PT ;  /* 0x000000181900720c */ /* 0x000fe20003f66270 */
[----:B------:R-:W-:Y:S01]  /*0500*/  @!P0 FADD R6, -R0, R13 ;  /* 0x0000000d00068221 */ /* 0x000fe20000000100 */
[----:B------:R-:W-:Y:S01]  /*0510*/  HFMA2 R25, -RZ, RZ, 0, 0 ;  /* 0x00000000ff197431 */ /* 0x000fe200000001ff */
[----:B------:R-:W-:Y:S02]  /*0520*/  @!P0 MOV R10, 0x41100000 ;  /* 0x41100000000a8802 */ /* 0x000fe40000000f00 */
[----:B------:R-:W-:-:S08]  /*0530*/  @!P0 FFMA R22, R11, R6, R22 ;  /* 0x000000060b168223 */ /* 0x000fd00000000016 */
        /* <DEDUP_REMOVED lines=13> */
.L_x_2325:
[----:B------:R-:W-:Y:S05]  /*0610*/  BSYNC.RECONVERGENT B0 ;  /* 0x0000000000007941 */ /* 0x000fea0003800200 */
.L_x_2324:
        /* <DEDUP_REMOVED lines=15> */
.L_x_2327:
[----:B------:R-:W-:Y:S05]  /*0710*/  BSYNC.RECONVERGENT B0 ;  /* 0x0000000000007941 */ /* 0x000fea0003800200 */
.L_x_2326:
        /* <DEDUP_REMOVED lines=15> */
.L_x_2329:
[----:B------:R-:W-:Y:S05]  /*0810*/  BSYNC.RECONVERGENT B0 ;  /* 0x0000000000007941 */ /* 0x000fea0003800200 */
.L_x_2328:
[----:B------:R-:W-:Y:S01]  /*0820*/  UMOV UR4, 0xffffffff ;  /* 0xffffffff00047882 */ /* 0x000fe20000000000 */
[----:B------:R-:W-:Y:S02]  /*0830*/  @!P0 MOV R25, R13 ;  /* 0x0000000d00198202 */ /* 0x000fe40000000f00 */
[----:B------:R-:W-:Y:S05]  /*0840*/  BRA.DIV UR4, `(.L_x_2330) ;  /* 0x0000000a04e47947 */ /* 0x000fea000b800000 */
[----:B------:R1:W2:Y:S04]  /*0850*/  SHFL.DOWN PT, R26, R0, 0x10, 0x1f ;  /* 0x0a001f00001a7f89 */ /* 0x0002a800000e0000 */
[----:B------:R1:W4:Y:S04]  /*0860*/  SHFL.DOWN PT, R24, R22, 0x10, 0x1f ;  /* 0x0a001f0016187f89 */ /* 0x00032800000e0000 */
[----:B------:R1:W5:Y:S02]  /*0870*/  SHFL.DOWN PT, R14, R10, 0x10, 0x1f ;  /* 0x0a001f000a0e7f89 */ /* 0x00036400000e0000 */
.L_x_2353:
        /* <DEDUP_REMOVED lines=17> */
.L_x_2332:
[----:B------:R-:W-:Y:S05]  /*0990*/  BSYNC.RECONVERGENT B0 ;  /* 0x0000000000007941 */ /* 0x000fea0003800200 */
.L_x_2331:
[----:B------:R-:W-:-:S03]  /*09a0*/  UMOV UR4, 0xffffffff ;  /* 0xffffffff00047882 */ /* 0x000fc60000000000 */
[----:B------:R-:W-:Y:S05]  /*09b0*/  BRA.DIV UR4, `(.L_x_2333) ;  /* 0x0000000a04e47947 */ /* 0x000fea000b800000 */
[----:B--2---:R2:W5:Y:S04]  /*09c0*/  SHFL.DOWN PT, R26, R0, 0x8, 0x1f ;  /* 0x09001f00001a7f89 */ /* 0x00456800000e0000 */
[----:B----4-:R2:W4:Y:S04]  /*09d0*/  SHFL.DOWN PT, R24, R22, 0x8, 0x1f ;  /* 0x09001f0016187f89 */ /* 0x01052800000e0000 */
[----:B------:R2:W0:Y:S02]  /*09e0*/  SHFL.DOWN PT, R14, R10, 0x8, 0x1f ;  /* 0x09001f000a0e7f89 */ /* 0x00042400000e0000 */
.L_x_2358:
        /* <DEDUP_REMOVED lines=17> */
.L_x_2335:
[----:B------:R-:W-:Y:S05]  /*0b00*/  BSYNC.RECONVERGENT B0 ;  /* 0x0000000000007941 */ /* 0x000fea0003800200 */
.L_x_2334:
[----:B------:R-:W-:-:S03]  /*0b10*/  UMOV UR4, 0xffffffff ;  /* 0xffffffff00047882 */ /* 0x000fc60000000000 */
[----:B------:R-:W-:Y:S05]  /*0b20*/  BRA.DIV UR4, `(.L_x_2336) ;  /* 0x0000000a04e47947 */ /* 0x000fea000b800000 */
[----:B-----5:R0:W5:Y:S04]  /*0b30*/  SHFL.DOWN PT, R26, R0, 0x4, 0x1f ;  /* 0x08801f00001a7f89 */ /* 0x02016800000e0000 */
[----:B----4-:R0:W4:Y:S04]  /*0b40*/  SHFL.DOWN PT, R24, R22, 0x4, 0x1f ;  /* 0x08801f0016187f89 */ /* 0x01012800000e0000 */
[----:B------:R0:W0:Y:S02]  /*0b50*/  SHFL.DOWN PT, R14, R10, 0x4, 0x1f ;  /* 0x08801f000a0e7f89 */ /* 0x00002400000e0000 */
.L_x_2363:
        /* <DEDUP_REMOVED lines=17> */
.L_x_2338:
[----:B------:R-:W-:Y:S05]  /*0c70*/  BSYNC.RECONVERGENT B0 ;  /* 0x0000000000007941 */ /* 0x000fea0003800200 */
.L_x_2337:
[----:B------:R-:W-:-:S03]  /*0c80*/  UMOV UR4, 0xffffffff ;  /* 0xffffffff00047882 */ /* 0x000fc60000000000 */
[----:B------:R-:W-:Y:S05]  /*0c90*/  BRA.DIV UR4, `(.L_x_2339) ;  /* 0x0000000a04e47947 */ /* 0x000fea000b800000 */
[----:B-----5:R0:W5:Y:S04]  /*0ca0*/  SHFL.DOWN PT, R26, R0, 0x2, 0x1f ;  /* 0x08401f00001a7f89 */ /* 0x02016800000e0000 */
[----:B----4-:R0:W4:Y:S04]  /*0cb0*/  SHFL.DOWN PT, R24, R22, 0x2, 0x1f ;  /* 0x08401f0016187f89 */ /* 0x01012800000e0000 */
[----:B------:R0:W0:Y:S02]  /*0cc0*/  SHFL.DOWN PT, R14, R10, 0x2, 0x1f ;  /* 0x08401f000a0e7f89 */ /* 0x00002400000e0000 */
.L_x_2368:
        /* <DEDUP_REMOVED lines=17> */
.L_x_2341:
[----:B------:R-:W-:Y:S05]  /*0de0*/  BSYNC.RECONVERGENT B0 ;  /* 0x0000000000007941 */ /* 0x000fea0003800200 */
.L_x_2340:
[----:B------:R-:W-:-:S03]  /*0df0*/  UMOV UR4, 0xffffffff ;  /* 0xffffffff00047882 */ /* 0x000fc60000000000 */
[----:B------:R-:W-:Y:S05]  /*0e00*/  BRA.DIV UR4, `(.L_x_2342) ;  /* 0x0000000a04e47947 */ /* 0x000fea000b800000 */
[----:B-----5:R0:W5:Y:S04]  /*0e10*/  SHFL.DOWN PT, R26, R0, 0x1, 0x1f ;  /* 0x08201f00001a7f89 */ /* 0x02016800000e0000 */
[----:B----4-:R0:W4:Y:S04]  /*0e20*/  SHFL.DOWN PT, R24, R22, 0x1, 0x1f ;  /* 0x08201f0016187f89 */ /* 0x01012800000e0000 */
[----:B------:R0:W0:Y:S02]  /*0e30*/  SHFL.DOWN PT, R14, R10, 0x1, 0x1f ;  /* 0x08201f000a0e7f89 */ /* 0x00002400000e0000 */
.L_x_2373:
        /* <DEDUP_REMOVED lines=17> */
.L_x_2344:
[----:B------:R-:W-:Y:S05]  /*0f50*/  BSYNC.RECONVERGENT B0 ;  /* 0x0000000000007941 */ /* 0x000fea0003800200 */
.L_x_2343:
[----:B------:R-:W-:-:S03]  /*0f60*/  UMOV UR4, 0xffffffff ;  /* 0xffffffff00047882 */ /* 0x000fc60000000000 */
[----:B------:R-:W-:Y:S05]  /*0f70*/  BRA.DIV UR4, `(.L_x_2345) ;  /* 0x0000000a04e47947 */ /* 0x000fea000b800000 */
[----:B-12---:R-:W0:Y:S04]  /*0f80*/  SHFL.IDX PT, R0, R0, RZ, 0x1f ;  /* 0x00001fff00007589 */ /* 0x006e2800000e0000 */
[----:B------:R-:W1:Y:S04]  /*0f90*/  SHFL.IDX PT, R22, R22, RZ, 0x1f ;  /* 0x00001fff16167589 */ /* 0x000e6800000e0000 */
[----:B------:R2:W0:Y:S02]  /*0fa0*/  SHFL.IDX PT, R14, R10, RZ, 0x1f ;  /* 0x00001fff0a0e7589 */ /* 0x00042400000e0000 */
.L_x_2378:
[----:B0-----:R-:W-:-:S13]  /*0fb0*/  FSETP.GEU.AND P2, PT, |R14|, 1.175494350822287508e-38, PT ;  /* 0x008000000e00780b */ /* 0x001fda0003f4e200 */
[----:B------:R-:W-:Y:S01]  /*0fc0*/  @!P2 FMUL R14, R14, 16777216 ;  /* 0x4b8000000e0ea820 */ /* 0x000fe20000400000 */
[----:B-1----:R-:W-:-:S03]  /*0fd0*/  @!P2 FMUL R22, R22, 16777216 ;  /* 0x4b8000001616a820 */ /* 0x002fc60000400000 */
[----:B------:R-:W0:Y:S02]  /*0fe0*/  MUFU.RCP R11, R14 ;  /* 0x0000000e000b7308 */ /* 0x000e240000001000 */
[----:B0-----:R-:W-:-:S05]  /*0ff0*/  FMUL R11, R11, R22 ;  /* 0x000000160b0b7220 */ /* 0x001fca0000400000 */
[----:B--2---:R-:W-:-:S05]  /*1000*/  FMNMX R10, RZ, R11, !PT ;  /* 0x0000000bff0a7209 */ /* 0x004fca0007800000 */
        /* <DEDUP_REMOVED lines=21> */
.L_x_2346:
[----:B------:R-:W0:Y:S02]  /*1160*/  MUFU.RSQ R15, R15 ;  /* 0x0000000f000f7308 */ /* 0x000e240000001400 */
.L_x_2347:
[----:B------:R-:W1:Y:S01]  /*1170*/  LDC.64 R10, c[0x0][0x3d0] ;  /* 0x0000f400ff0a7b82 */ /* 0x000e620000000a00 */
[----:B------:R-:W-:Y:S01]  /*1180*/  ISETP.NE.AND P2, PT, R2, RZ, PT ;  /* 0x000000ff0200720c */ /* 0x000fe20003f45270 */
[C---:B------:R-:W-:Y:S01]  /*1190*/  FADD R14, -R0.reuse, R7 ;  /* 0x00000007000e7221 */ /* 0x040fe20000000100 */
[C---:B------:R-:W-:Y:S01]  /*11a0*/  FADD R20, -R0.reuse, R20 ;  /* 0x0000001400147221 */ /* 0x040fe20000000100 */
[C---:B------:R-:W-:Y:S01]  /*11b0*/  FADD R8, -R0.reuse, R8 ;  /* 0x0000000800087221 */ /* 0x040fe20000000100 */
[C---:B------:R-:W-:Y:S01]  /*11c0*/  FADD R16, -R0.reuse, R16 ;  /* 0x0000001000107221 */ /* 0x040fe20000000100 */
[C---:B------:R-:W-:Y:S01]  /*11d0*/  FADD R22, -R0.reuse, R5 ;  /* 0x0000000500167221 */ /* 0x040fe20000000100 */
[C---:B----4-:R-:W-:Y:S01]  /*11e0*/  FADD R24, -R0.reuse, R17 ;  /* 0x0000001100187221 */ /* 0x050fe20000000100 */
[----:B------:R-:W2:Y:S01]  /*11f0*/  LDC.64 R12, c[0x0][0x3d8] ;  /* 0x0000f600ff0c7b82 */ /* 0x000ea20000000a00 */
[C---:B-----5:R-:W-:Y:S01]  /*1200*/  FADD R26, -R0.reuse, R21 ;  /* 0x00000015001a7221 */ /* 0x060fe20000000100 */
[C---:B------:R-:W-:Y:S01]  /*1210*/  FADD R28, -R0.reuse, R23 ;  /* 0x00000017001c7221 */ /* 0x040fe20000000100 */
[C---:B------:R-:W-:Y:S01]  /*1220*/  FADD R25, -R0.reuse, R25 ;  /* 0x0000001900197221 */ /* 0x040fe20000000100 */
[C---:B------:R-:W-:Y:S01]  /*1230*/  FADD R29, -R0.reuse, R29 ;  /* 0x0000001d001d7221 */ /* 0x040fe20000000100 */
[----:B------:R-:W-:Y:S01]  /*1240*/  FADD R6, -R0, R6 ;  /* 0x0000000600067221 */ /* 0x000fe20000000100 */
[----:B---3--:R-:W-:Y:S01]  /*1250*/  @!P2 R2UR UR4, R18 ;  /* 0x000000001204a2ca */ /* 0x008fe200000e0000 */
[-C--:B0-----:R-:W-:Y:S01]  /*1260*/  FMUL R7, R14, R15.reuse ;  /* 0x0000000f0e077220 */ /* 0x081fe20000400000 */
[C---:B------:R-:W-:Y:S01]  /*1270*/  @!P2 R2UR UR5, R19.reuse ;  /* 0x000000001305a2ca */ /* 0x040fe200000e0000 */
[-C--:B------:R-:W-:Y:S01]  /*1280*/  FMUL R20, R20, R15.reuse ;  /* 0x0000000f14147220 */ /* 0x080fe20000400000 */
[----:B------:R-:W-:Y:S01]  /*1290*/  @!P2 R2UR UR6, R18 ;  /* 0x000000001206a2ca */ /* 0x000fe200000e0000 */
[-C--:B------:R-:W-:Y:S01]  /*12a0*/  FMUL R8, R8, R15.reuse ;  /* 0x0000000f08087220 */ /* 0x080fe20000400000 */
[----:B------:R-:W-:Y:S01]  /*12b0*/  @!P2 R2UR UR7, R19 ;  /* 0x000000001307a2ca */ /* 0x000fe200000e0000 */
[-C--:B------:R-:W-:Y:S01]  /*12c0*/  FMUL R16, R16, R15.reuse ;  /* 0x0000000f10107220 */ /* 0x080fe20000400000 */
[-C--:B------:R-:W-:Y:S01]  /*12d0*/  FMUL R5, R22, R15.reuse ;  /* 0x0000000f16057220 */ /* 0x080fe20000400000 */
[----:B------:R-:W-:Y:S01]  /*12e0*/  FMUL R17, R24, R15 ;  /* 0x0000000f18117220 */ /* 0x000fe20000400000 */
[----:B-1----:R-:W-:-:S04]  /*12f0*/  @!P2 IMAD.WIDE R10, R9, 0x4, R10 ;  /* 0x00000004090aa825 */ /* 0x002fc800078e020a */
[-C--:B------:R-:W-:Y:S01]  /*1300*/  FMUL R21, R26, R15.reuse ;  /* 0x0000000f1a157220 */ /* 0x080fe20000400000 */
[----:B------:R-:W-:Y:S01]  /*1310*/  FMUL R23, R28, R15 ;  /* 0x0000000f1c177220 */ /* 0x000fe20000400000 */
[----:B------:R0:W-:Y:S01]  /*1320*/  @!P2 STG.E desc[UR4][R10.64], R0 ;  /* 0x000000000a00a986 */ /* 0x0001e2000c101904 */
[----:B--2---:R-:W-:Y:S01]  /*1330*/  @!P2 IMAD.WIDE R12, R9, 0x4, R12 ;  /* 0x00000004090ca825 */ /* 0x004fe200078e020c */
[----:B------:R-:W-:-:S04]  /*1340*/  IADD3 R9, PT, PT, R4, R9, RZ ;  /* 0x0000000904097210 */ /* 0x000fc80007ffe0ff */
[----:B------:R1:W-:Y:S01]  /*1350*/  @!P2 STG.E desc[UR6][R12.64], R15 ;  /* 0x0000000f0c00a986 */ /* 0x0003e2000c101906 */
[----:B------:R-:W-:Y:S01]  /*1360*/  ISETP.GE.AND P2, PT, R9, UR36, PT ;  /* 0x0000002409007c0c */ /* 0x000fe2000bf46270 */
[----:B0-----:R-:W-:-:S04]  /*1370*/  FADD R10, -R0, R27 ;  /* 0x0000001b000a7221 */ /* 0x001fc80000000100 */
[-C--:B------:R-:W-:Y:S01]  /*1380*/  FMUL R14, R10, R15.reuse ;  /* 0x0000000f0a0e7220 */ /* 0x080fe20000400000 */
[-C--:B-1----:R-:W-:Y:S01]  /*1390*/  FMUL R13, R25, R15.reuse ;  /* 0x0000000f190d7220 */ /* 0x082fe20000400000 */
[-C--:B------:R-:W-:Y:S01]  /*13a0*/  FMUL R12, R29, R15.reuse ;  /* 0x0000000f1d0c7220 */ /* 0x080fe20000400000 */
[----:B------:R-:W-:-:S05]  /*13b0*/  FMUL R15, R6, R15 ;  /* 0x0000000f060f7220 */ /* 0x000fca0000400000 */
[----:B------:R-:W-:Y:S05]  /*13c0*/  @!P2 BRA `(.L_x_2348) ;  /* 0xffffffec00a8a947 */ /* 0x000fea000383ffff */
[----:B------:R-:W-:Y:S05]  /*13d0*/  EXIT ;  /* 0x000000000000794d */ /* 0x000fea0003800000 */
.L_x_2330:
        /* <DEDUP_REMOVED lines=8> */
.L_x_2350:
[----:B------:R-:W-:Y:S05]  /*1460*/  BSYNC B0 ;  /* 0x0000000000007941 */ /* 0x000fea0003800000 */
.L_x_2349:
        /* <DEDUP_REMOVED lines=8> */
.L_x_2351:
[----:B------:R-:W-:Y:S02]  /*14f0*/  MOV R13, R10 ;  /* 0x0000000a000d7202 */ /* 0x000fe40000000f00 */
[----:B------:R-:W-:-:S07]  /*1500*/  MOV R24, R14 ;  /* 0x0000000e00187202 */ /* 0x000fce0000000f00 */
[----:B------:R-:W-:Y:S05]  /*1510*/  WARPSYNC.COLLECTIVE R15, `(.L_x_2352) ;  /* 0x000000000f087348 */ /* 0x000fea0003c00000 */
[----:B------:R0:W1:Y:S02]  /*1520*/  SHFL.DOWN P6, R14, R13, R12, R11 ;  /* 0x0800000c0d0e7389 */ /* 0x00006400000c000b */
[----:B01----:R-:W-:Y:S05]  /*1530*/  ENDCOLLECTIVE ;  /* 0x000000000000791b */ /* 0x003fea0003800000 */
.L_x_2352:
[----:B------:R-:W-:Y:S05]  /*1540*/  BRA `(.L_x_2353) ;  /* 0xfffffff000cc7947 */ /* 0x000fea000383ffff */
.L_x_2333:
        /* <DEDUP_REMOVED lines=8> */
.L_x_2355:
[----:B------:R-:W-:Y:S05]  /*15d0*/  BSYNC B0 ;  /* 0x0000000000007941 */ /* 0x000fea0003800000 */
.L_x_2354:
        /* <DEDUP_REMOVED lines=8> */
.L_x_2356:
[----:B------:R-:W-:Y:S02]  /*1660*/  MOV R13, R10 ;  /* 0x0000000a000d7202 */ /* 0x000fe40000000f00 */
[----:B------:R-:W-:-:S07]  /*1670*/  MOV R24, R14 ;  /* 0x0000000e00187202 */ /* 0x000fce0000000f00 */
[----:B------:R-:W-:Y:S05]  /*1680*/  WARPSYNC.COLLECTIVE R15, `(.L_x_2357) ;  /* 0x000000000f087348 */ /* 0x000fea0003c00000 */
[----:B------:R0:W1:Y:S02]  /*1690*/  SHFL.DOWN P6, R14, R13, R12, R11 ;  /* 0x0800000c0d0e7389 */ /* 0x00006400000c000b */
[----:B01----:R-:W-:Y:S05]  /*16a0*/  ENDCOLLECTIVE ;  /* 0x000000000000791b */ /* 0x003fea0003800000 */
.L_x_2357:
[----:B------:R-:W-:Y:S05]  /*16b0*/  BRA `(.L_x_2358) ;  /* 0xfffffff000cc7947 */ /* 0x000fea000383ffff */
.L_x_2336:
        /* <DEDUP_REMOVED lines=8> */
.L_x_2360:
[----:B------:R-:W-:Y:S05]  /*1740*/  BSYNC B0 ;  /* 0x0000000000007941 */ /* 0x000fea0003800000 */
.L_x_2359:
        /* <DEDUP_REMOVED lines=8> */
.L_x_2361:
[----:B------:R-:W-:Y:S02]  /*17d0*/  MOV R13, R10 ;  /* 0x0000000a000d7202 */ /* 0x000fe40000000f00 */
[----:B------:R-:W-:-:S07]  /*17e0*/  MOV R24, R14 ;  /* 0x0000000e00187202 */ /* 0x000fce0000000f00 */
[----:B------:R-:W-:Y:S05]  /*17f0*/  WARPSYNC.COLLECTIVE R15, `(.L_x_2362) ;  /* 0x000000000f087348 */ /* 0x000fea0003c00000 */
[----:B------:R0:W1:Y:S02]  /*1800*/  SHFL.DOWN P6, R14, R13, R12, R11 ;  /* 0x0800000c0d0e7389 */ /* 0x00006400000c000b */
[----:B01----:R-:W-:Y:S05]  /*1810*/  ENDCOLLECTIVE ;  /* 0x000000000000791b */ /* 0x003fea0003800000 */
.L_x_2362:
[----:B------:R-:W-:Y:S05]  /*1820*/  BRA `(.L_x_2363) ;  /* 0xfffffff000cc7947 */ /* 0x000fea000383ffff */
.L_x_2339:
        /* <DEDUP_REMOVED lines=8> */
.L_x_2365:
[----:B------:R-:W-:Y:S05]  /*18b0*/  BSYNC B0 ;  /* 0x0000000000007941 */ /* 0x000fea0003800000 */
.L_x_2364:
        /* <DEDUP_REMOVED lines=8> */
.L_x_2366:
[----:B------:R-:W-:Y:S02]  /*1940*/  MOV R13, R10 ;  /* 0x0000000a000d7202 */ /* 0x000fe40000000f00 */
[----:B------:R-:W-:-:S07]  /*1950*/  MOV R24, R14 ;  /* 0x0000000e00187202 */ /* 0x000fce0000000f00 */
[----:B------:R-:W-:Y:S05]  /*1960*/  WARPSYNC.COLLECTIVE R15, `(.L_x_2367) ;  /* 0x000000000f087348 */ /* 0x000fea0003c00000 */
[----:B------:R0:W1:Y:S02]  /*1970*/  SHFL.DOWN P6, R14, R13, R12, R11 ;  /* 0x0800000c0d0e7389 */ /* 0x00006400000c000b */
[----:B01----:R-:W-:Y:S05]  /*1980*/  ENDCOLLECTIVE ;  /* 0x000000000000791b */ /* 0x003fea0003800000 */
.L_x_2367:
[----:B------:R-:W-:Y:S05]  /*1990*/  BRA `(.L_x_2368) ;  /* 0xfffffff000cc7947 */ /* 0x000fea000383ffff */
.L_x_2342:
        /* <DEDUP_REMOVED lines=8> */
.L_x_2370:
[----:B------:R-:W-:Y:S05]  /*1a20*/  BSYNC B0 ;  /* 0x0000000000007941 */ /* 0x000fea0003800000 */
.L_x_2369:
        /* <DEDUP_REMOVED lines=8> */
.L_x_2371:
[----:B------:R-:W-:Y:S02]  /*1ab0*/  MOV R13, R10 ;  /* 0x0000000a000d7202 */ /* 0x000fe40000000f00 */
[----:B------:R-:W-:-:S07]  /*1ac0*/  MOV R24, R14 ;  /* 0x0000000e00187202 */ /* 0x000fce0000000f00 */
[----:B------:R-:W-:Y:S05]  /*1ad0*/  WARPSYNC.COLLECTIVE R15, `(.L_x_2372) ;  /* 0x000000000f087348 */ /* 0x000fea0003c00000 */
[----:B------:R0:W1:Y:S02]  /*1ae0*/  SHFL.DOWN P6, R14, R13, R12, R11 ;  /* 0x0800000c0d0e7389 */ /* 0x00006400000c000b */
[----:B01----:R-:W-:Y:S05]  /*1af0*/  ENDCOLLECTIVE ;  /* 0x000000000000791b */ /* 0x003fea0003800000 */
.L_x_2372:
[----:B------:R-:W-:Y:S05]  /*1b00*/  BRA `(.L_x_2373) ;  /* 0xfffffff000cc7947 */ /* 0x000fea000383ffff */
.L_x_2345:
        /* <DEDUP_REMOVED lines=8> */
.L_x_2375:
[----:B------:R-:W-:Y:S05]  /*1b90*/  BSYNC B0 ;  /* 0x0000000000007941 */ /* 0x000fea0003800000 */
.L_x_2374:
        /* <DEDUP_REMOVED lines=8> */
.L_x_2376:
[----:B------:R-:W-:Y:S02]  /*1c20*/  MOV R13, R10 ;  /* 0x0000000a000d7202 */ /* 0x000fe40000000f00 */
[----:B------:R-:W-:-:S07]  /*1c30*/  MOV R22, R14 ;  /* 0x0000000e00167202 */ /* 0x000fce0000000f00 */
[----:B------:R-:W-:Y:S05]  /*1c40*/  WARPSYNC.COLLECTIVE R15, `(.L_x_2377) ;  /* 0x000000000f087348 */ /* 0x000fea0003c00000 */
[----:B------:R0:W1:Y:S02]  /*1c50*/  SHFL.IDX P6, R14, R13, R12, R11 ;  /* 0x0000000c0d0e7389 */ /* 0x00006400000c000b */
[----:B01----:R-:W-:Y:S05]  /*1c60*/  ENDCOLLECTIVE ;  /* 0x000000000000791b */ /* 0x003fea0003800000 */
.L_x_2377:
[----:B------:R-:W-:Y:S05]  /*1c70*/  BRA `(.L_x_2378) ;  /* 0xfffffff000cc7947 */ /* 0x000fea000383ffff */
.L_x_2379:
        /* <DEDUP_REMOVED lines=16> */
.L_x_7506:


//--------------------- .text._Z17LayerNormWarpImplI19BiasAddResidualLoadI6__halffE11AffineStoreIfS1_EfLi1ELi12ELi12ELi32ELi1ELb0EEvT_T0_iidPT1_S8_ --------------------------
	.section	.text._Z17LayerNormWarpImplI19BiasAddResidualLoadI6__halffE11AffineStoreIfS1_EfLi1ELi12ELi12ELi32ELi1ELb0EEvT_T0_iidPT1_S8_,"ax",@progbits
	.align	128
        .global         _Z17LayerNormWarpImplI19BiasAddResidualLoadI6__halffE11AffineStoreIfS1_EfLi1ELi12ELi12ELi32ELi1ELb0EEvT_T0_iidPT1_S8_
        .type           _Z17LayerNormWarpImplI19BiasAddResidualLoadI6__halffE11AffineStoreIfS1_EfLi1ELi12ELi12ELi32ELi1ELb0EEvT_T0_iidPT1_S8_,@function
        .size           _Z17LayerNormWarpImplI19BiasAddResidualLoadI6__halffE11AffineStoreIfS1_EfLi1ELi12ELi12ELi32ELi1ELb0EEvT_T0_iidPT1_S8_,(.L_x_7507 - _Z17LayerNormWarpImplI19BiasAddResidualLoadI6__halffE11AffineStoreIfS1_EfLi1ELi12ELi12ELi32ELi1ELb0EEvT_T0_iidPT1_S8_)
        .other          _Z17LayerNormWarpImplI19BiasAddResidualLoadI6__halffE11AffineStoreIfS1_EfLi1ELi12ELi12ELi32ELi1ELb0EEvT_T0_iidPT1_S8_,@"STO_CUDA_ENTRY STV_DEFAULT"
_Z17LayerNormWarpImplI19BiasAddResidualLoadI6__halffE11AffineStoreIfS1_EfLi1ELi12ELi12ELi32ELi1ELb0EEvT_T0_iidPT1_S8_:
.text._Z17LayerNormWarpImplI19BiasAddResidualLoadI6__halffE11AffineStoreIfS1_EfLi1ELi12ELi12ELi32ELi1ELb0EEvT_T0_iidPT1_S8_:
        /* <DEDUP_REMOVED lines=21> */
.L_x_2380:
        /* <DEDUP_REMOVED lines=11> */
[----:B--2---:R-:W2:Y:S01]  /*0200*/  F2F.F32.F64 R2, UR6 ;  /* 0x0000000600027d10 */ /* 0x004ea20008301000 */
[----:B----4-:R-:W-:Y:S01]  /*0210*/  IMAD R4, R4, UR4, RZ ;  /* 0x0000000404047c24 */ /* 0x010fe2000f8e02ff */
[----:B-1----:R-:W-:-:S13]  /*0220*/  ISETP.NE.AND P0, PT, R0, RZ, PT ;  /* 0x000000ff0000720c */ /* 0x002fda0003f05270 */
.L_x_2394:
[----:B------:R-:W-:Y:S01]  /*0230*/  FADD R11, RZ, R16 ;  /* 0x00000010ff0b7221 */ /* 0x000fe20000000000 */
[----:B------:R-:W-:Y:S01]  /*0240*/  UMOV UR4, 0xffffffff ;  /* 0xffffffff00047882 */ /* 0x000fe20000000000 */
[----:B------:R-:W-:Y:S02]  /*0250*/  MOV R26, 0x41400000 ;  /* 0x41400000001a7802 */ /* 0x000fe40000000f00 */
[----:B------:R-:W-:-:S04]  /*0260*/  FADD R14, -R11, R6 ;  /* 0x000000060b0e7221 */ /* 0x000fc80000000100 */
[----:B------:R-:W-:Y:S01]  /*0270*/  FFMA R10, R14, 0.5, R11 ;  /* 0x3f0000000e0a7823 */ /* 0x000fe2000000000b */
[----:B------:R-:W-:-:S03]  /*0280*/  FADD R11, -R11, R16 ;  /* 0x000000100b0b7221 */ /* 0x000fc60000000100 */
[C---:B------:R-:W-:Y:S01]  /*0290*/  FADD R12, -R10.reuse, R8 ;  /* 0x000000080a0c7221 */ /* 0x040fe20000000100 */
        /* <DEDUP_REMOVED lines=39> */
[----:B------:R-:W-:Y:S01]  /*0510*/  FFMA R15, R0, R10, R15 ;  /* 0x0000000a000f7223 */ /* 0x000fe2000000000f */
[----:B------:R-:W-:Y:S02]  /*0520*/  HFMA2 R10, -RZ, RZ, 2.625, 0 ;  /* 0x41400000ff0a7431 */ /* 0x000fe400000001ff */
[----:B------:R-:W-:-:S04]  /*0530*/  FADD R0, -R24, R29 ;  /* 0x0000001d18007221 */ /* 0x000fc80000000100 */
[----:B------:R-:W-:Y:S01]  /*0540*/  FFMA R22, R22, R0, R15 ;  /* 0x0000000016167223 */ /* 0x000fe2000000000f */
[----:B------:R-:W-:Y:S06]  /*0550*/  BRA.DIV UR4, `(.L_x_2381) ;  /* 0x0000000a04b47947 */ /* 0x000fec000b800000 */
[----:B------:R1:W4:Y:S04]  /*0560*/  SHFL.DOWN PT, R14, R26, 0x10, 0x1f ;  /* 0x0a001f001a0e7f89 */ /* 0x00032800000e0000 */
[----:B------:R1:W5:Y:S04]  /*0570*/  SHFL.DOWN PT, R0, R24, 0x10, 0x1f ;  /* 0x0a001f0018007f89 */ /* 0x00036800000e0000 */
[----:B------:R1:W0:Y:S02]  /*0580*/  SHFL.DOWN PT, R20, R22, 0x10, 0x1f ;  /* 0x0a001f0016147f89 */ /* 0x00022400000e0000 */
.L_x_2399:
[----:B----4-:R-:W-:-:S13]  /*0590*/  FSETP.NEU.AND P1, PT, R14, RZ, PT ;  /* 0x000000ff0e00720b */ /* 0x010fda0003f2d000 */
[----:B------:R-:W-:Y:S05]  /*05a0*/  @!P1 BRA `(.L_x_2382) ;  /* 0x0000000000349947 */ /* 0x000fea0003800000 */
[----:B------:R-:W-:Y:S01]  /*05b0*/  FADD R11, R14, 12 ;  /* 0x414000000e0b7421 */ /* 0x000fe20000000000 */
[----:B-----5:R-:W-:-:S04]  /*05c0*/  FADD R15, R0, -R24 ;  /* 0x80000018000f7221 */ /* 0x020fc80000000000 */
[----:B------:R-:W-:Y:S01]  /*05d0*/  FSETP.GEU.AND P1, PT, |R11|, 1.175494350822287508e-38, PT ;  /* 0x008000000b00780b */ /* 0x000fe20003f2e200 */
[----:B------:R-:W-:Y:S01]  /*05e0*/  FMUL R0, R15, R15 ;  /* 0x0000000f0f007220 */ /* 0x000fe20000400000 */
[----:B------:R-:W-:-:S03]  /*05f0*/  MOV R10, R11 ;  /* 0x0000000b000a7202 */ /* 0x000fc60000000f00 */
[----:B------:R-:W-:-:S08]  /*0600*/  FMUL R0, R0, 12 ;  /* 0x4140000000007820 */ /* 0x000fd00000400000 */
[----:B------:R-:W-:Y:S01]  /*0610*/  @!P1 FMUL R11, R11, 16777216 ;  /* 0x4b8000000b0b9820 */ /* 0x000fe20000400000 */
[----:B------:R-:W-:-:S05]  /*0620*/  @!P1 FMUL R14, R14, 16777216 ;  /* 0x4b8000000e0e9820 */ /* 0x000fca0000400000 */
[----:B------:R-:W4:Y:S02]  /*0630*/  MUFU.RCP R11, R11 ;  /* 0x0000000b000b7308 */ /* 0x000f240000001000 */
[----:B----4-:R-:W-:-:S04]  /*0640*/  FMUL R13, R11, R14 ;  /* 0x0000000e0b0d7220 */ /* 0x010fc80000400000 */
[C---:B0-----:R-:W-:Y:S01]  /*0650*/  FFMA R0, R13.reuse, R0, R20 ;  /* 0x000000000d007223 */ /* 0x041fe20000000014 */
[----:B-1----:R-:W-:-:S03]  /*0660*/  FFMA R24, R13, R15, R24 ;  /* 0x0000000f0d187223 */ /* 0x002fc60000000018 */
[----:B------:R-:W-:-:S07]  /*0670*/  FADD R22, R22, R0 ;  /* 0x0000000016167221 */ /* 0x000fce0000000000 */
.L_x_2382:
[----:B------:R-:W-:-:S03]  /*0680*/  UMOV UR4, 0xffffffff ;  /* 0xffffffff00047882 */ /* 0x000fc60000000000 */
[----:B------:R-:W-:Y:S05]  /*0690*/  BRA.DIV UR4, `(.L_x_2383) ;  /* 0x0000000a04c07947 */ /* 0x000fea000b800000 */
[----:B0-----:R0:W4:Y:S04]  /*06a0*/  SHFL.DOWN PT, R20, R24, 0x8, 0x1f ;  /* 0x09001f0018147f89 */ /* 0x00112800000e0000 */
[----:B-----5:R0:W5:Y:S04]  /*06b0*/  SHFL.DOWN PT, R0, R22, 0x8, 0x1f ;  /* 0x09001f0016007f89 */ /* 0x02016800000e0000 */
[----:B------:R0:W0:Y:S02]  /*06c0*/  SHFL.DOWN PT, R14, R10, 0x8, 0x1f ;  /* 0x09001f000a0e7f89 */ /* 0x00002400000e0000 */
.L_x_2404:
[----:B0-----:R-:W-:-:S13]  /*06d0*/  FSETP.NEU.AND P1, PT, R14, RZ, PT ;  /* 0x000000ff0e00720b */ /* 0x001fda0003f2d000 */
[----:B------:R-:W-:Y:S05]  /*06e0*/  @!P1 BRA `(.L_x_2384) ;  /* 0x0000000000389947 */ /* 0x000fea0003800000 */
[----:B------:R-:W-:Y:S01]  /*06f0*/  FADD R11, R10, R14 ;  /* 0x0000000e0a0b7221 */ /* 0x000fe20000000000 */
[----:B----4-:R-:W-:-:S03]  /*0700*/  FADD R15, -R24, R20 ;  /* 0x00000014180f7221 */ /* 0x010fc60000000100 */
[C---:B------:R-:W-:Y:S01]  /*0710*/  FMUL R12, R11.reuse, 16777216 ;  /* 0x4b8000000b0c7820 */ /* 0x040fe20000400000 */
[----:B------:R-:W-:-:S04]  /*0720*/  FSETP.GEU.AND P1, PT, |R11|, 1.175494350822287508e-38, PT ;  /* 0x008000000b00780b */ /* 0x000fc80003f2e200 */
[----:B------:R-:W-:-:S04]  /*0730*/  FSEL R12, R12, R11, !P1 ;  /* 0x0000000b0c0c7208 */ /* 0x000fc80004800000 */
[----:B------:R-:W0:Y:S05]  /*0740*/  MUFU.RCP R13, R12 ;  /* 0x0000000c000d7308 */ /* 0x000e2a0000001000 */
[----:B------:R-:W-:-:S04]  /*0750*/  @!P1 FMUL R14, R14, 16777216 ;  /* 0x4b8000000e0e9820 */ /* 0x000fc80000400000 */
[----:B0-----:R-:W-:Y:S01]  /*0760*/  FMUL R13, R13, R14 ;  /* 0x0000000e0d0d7220 */ /* 0x001fe20000400000 */
[----:B------:R-:W-:-:S03]  /*0770*/  FMUL R14, R15, R15 ;  /* 0x0000000f0f0e7220 */ /* 0x000fc60000400000 */
[----:B-1----:R-:W-:Y:S01]  /*0780*/  FFMA R24, R13, R15, R24 ;  /* 0x0000000f0d187223 */ /* 0x002fe20000000018 */
[----:B------:R-:W-:Y:S01]  /*0790*/  FMUL R14, R10, R14 ;  /* 0x0000000e0a0e7220 */ /* 0x000fe20000400000 */
[----:B------:R-:W-:-:S03]  /*07a0*/  MOV R10, R11 ;  /* 0x0000000b000a7202 */ /* 0x000fc60000000f00 */
[----:B-----5:R-:W-:-:S04]  /*07b0*/  FFMA R0, R13, R14, R0 ;  /* 0x0000000e0d007223 */ /* 0x020fc80000000000 */
[----:B------:R-:W-:-:S07]  /*07c0*/  FADD R22, R22, R0 ;  /* 0x0000000016167221 */ /* 0x000fce0000000000 */
.L_x_2384:
[----:B------:R-:W-:-:S03]  /*07d0*/  UMOV UR4, 0xffffffff ;  /* 0xffffffff00047882 */ /* 0x000fc60000000000 */
[----:B------:R-:W-:Y:S05]  /*07e0*/  BRA.DIV UR4, `(.L_x_2385) ;  /* 0x0000000a04c87947 */ /* 0x000fea000b800000 */
[----:B----4-:R0:W4:Y:S04]  /*07f0*/  SHFL.DOWN PT, R20, R24, 0x4, 0x1f ;  /* 0x08801f0018147f89 */ /* 0x01012800000e0000 */
[----:B-----5:R0:W5:Y:S04]  /*0800*/  SHFL.DOWN PT, R0, R22, 0x4, 0x1f ;  /* 0x08801f0016007f89 */ /* 0x02016800000e0000 */
[----:B------:R0:W0:Y:S02]  /*0810*/  SHFL.DOWN PT, R14, R10, 0x4, 0x1f ;  /* 0x08801f000a0e7f89 */ /* 0x00002400000e0000 */
.L_x_2409:
        /* <DEDUP_REMOVED lines=16> */
.L_x_2386:
[----:B------:R-:W-:-:S03]  /*0920*/  UMOV UR4, 0xffffffff ;  /* 0xffffffff00047882 */ /* 0x000fc60000000000 */
[----:B------:R-:W-:Y:S05]  /*0930*/  BRA.DIV UR4, `(.L_x_2387) ;  /* 0x0000000a04d07947 */ /* 0x000fea000b800000 */
[----:B----4-:R0:W4:Y:S04]  /*0940*/  SHFL.DOWN PT, R20, R24, 0x2, 0x1f ;  /* 0x08401f0018147f89 */ /* 0x01012800000e0000 */
[----:B-----5:R0:W5:Y:S04]  /*0950*/  SHFL.DOWN PT, R0, R22, 0x2, 0x1f ;  /* 0x08401f0016007f89 */ /* 0x02016800000e0000 */
[----:B------:R0:W0:Y:S02]  /*0960*/  SHFL.DOWN PT, R14, R10, 0x2, 0x1f ;  /* 0x08401f000a0e7f89 */ /* 0x00002400000e0000 */
.L_x_2414:
        /* <DEDUP_REMOVED lines=16> */
.L_x_2388:
[----:B------:R-:W-:-:S03]  /*0a70*/  UMOV UR4, 0xffffffff ;  /* 0xffffffff00047882 */ /* 0x000fc60000000000 */
[----:B------:R-:W-:Y:S05]  /*0a80*/  BRA.DIV UR4, `(.L_x_2389) ;  /* 0x0000000a04d87947 */ /* 0x000fea000b800000 */
[----:B----4-:R0:W4:Y:S04]  /*0a90*/  SHFL.DOWN PT, R20, R24, 0x1, 0x1f ;  /* 0x08201f0018147f89 */ /* 0x01012800000e0000 */
[----:B-----5:R0:W5:Y:S04]  /*0aa0*/  SHFL.DOWN PT, R0, R22, 0x1, 0x1f ;  /* 0x08201f0016007f89 */ /* 0x02016800000e0000 */
[----:B------:R0:W0:Y:S02]  /*0ab0*/  SHFL.DOWN PT, R14, R10, 0x1, 0x1f ;  /* 0x08201f000a0e7f89 */ /* 0x00002400000e0000 */
.L_x_2419:
        /* <DEDUP_REMOVED lines=16> */
.L_x_2390:
[----:B------:R-:W-:-:S03]  /*0bc0*/  UMOV UR4, 0xffffffff ;  /* 0xffffffff00047882 */ /* 0x000fc60000000000 */
[----:B------:R-:W-:Y:S05]  /*0bd0*/  BRA.DIV UR4, `(.L_x_2391) ;  /* 0x0000000a04e07947 */ /* 0x000fea000b800000 */
[----:B-----5:R0:W5:Y:S04]  /*0be0*/  SHFL.IDX PT, R0, R24, RZ, 0x1f ;  /* 0x00001fff18007589 */ /* 0x02016800000e0000 */
[----:B-1----:R-:W1:Y:S04]  /*0bf0*/  SHFL.IDX PT, R22, R22, RZ, 0x1f ;  /* 0x00001fff16167589 */ /* 0x002e6800000e0000 */
[----:B------:R0:W0:Y:S02]  /*0c00*/  SHFL.IDX PT, R14, R10, RZ, 0x1f ;  /* 0x00001fff0a0e7589 */ /* 0x00002400000e0000 */
.L_x_2424:
[----:B0-----:R-:W-:-:S13]  /*0c10*/  FSETP.GEU.AND P1, PT, |R14|, 1.175494350822287508e-38, PT ;  /* 0x008000000e00780b */ /* 0x001fda0003f2e200 */
[----:B------:R-:W-:Y:S01]  /*0c20*/  @!P1 FMUL R14, R14, 16777216 ;  /* 0x4b8000000e0e9820 */ /* 0x000fe20000400000 */
[----:B-1----:R-:W-:-:S03]  /*0c30*/  @!P1 FMUL R22, R22, 16777216 ;  /* 0x4b80000016169820 */ /* 0x002fc60000400000 */
[----:B------:R-:W0:Y:S02]  /*0c40*/  MUFU.RCP R11, R14 ;  /* 0x0000000e000b7308 */ /* 0x000e240000001000 */
[----:B0-----:R-:W-:-:S05]  /*0c50*/  FMUL R11, R11, R22 ;  /* 0x000000160b0b7220 */ /* 0x001fca0000400000 */
[----:B------:R-:W-:-:S05]  /*0c60*/  FMNMX R11, RZ, R11, !PT ;  /* 0x0000000bff0b7209 */ /* 0x000fca0007800000 */
[----:B--2---:R-:W-:-:S05]  /*0c70*/  FADD R15, R2, R11 ;  /* 0x0000000b020f7221 */ /* 0x004fca0000000000 */
        /* <DEDUP_REMOVED lines=20> */
.L_x_2392:
[----:B------:R-:W0:Y:S02]  /*0dc0*/  MUFU.RSQ R15, R15 ;  /* 0x0000000f000f7308 */ /* 0x000e240000001400 */
.L_x_2393:
[----:B------:R-:W1:Y:S01]  /*0dd0*/  LDC.64 R12, c[0x0][0x3d0] ;  /* 0x0000f400ff0c7b82 */ /* 0x000e620000000a00 */
[----:B---3--:R-:W-:Y:S01]  /*0de0*/  @!P0 R2UR UR4, R18 ;  /* 0x00000000120482ca */ /* 0x008fe200000e0000 */
[C---:B-----5:R-:W-:Y:S01]  /*0df0*/  FADD R16, -R0.reuse, R16 ;  /* 0x0000001000107221 */ /* 0x060fe20000000100 */
[C---:B------:R-:W-:Y:S01]  /*0e00*/  @!P0 R2UR UR5, R19.reuse ;  /* 0x00000000130582ca */ /* 0x040fe200000e0000 */
[----:B------:R-:W-:Y:S01]  /*0e10*/  FADD R6, -R0, R6 ;  /* 0x0000000600067221 */ /* 0x000fe20000000100 */
[----:B------:R-:W-:Y:S01]  /*0e20*/  @!P0 R2UR UR6, R18 ;  /* 0x00000000120682ca */ /* 0x000fe200000e0000 */
[C---:B------:R-:W-:Y:S01]  /*0e30*/  FADD R8, -R0.reuse, R8 ;  /* 0x0000000800087221 */ /* 0x040fe20000000100 */
[----:B------:R-:W-:Y:S01]  /*0e40*/  @!P0 R2UR UR7, R19 ;  /* 0x00000000130782ca */ /* 0x000fe200000e0000 */
[----:B------:R-:W2:Y:S01]  /*0e50*/  LDC.64 R10, c[0x0][0x3d8] ;  /* 0x0000f600ff0a7b82 */ /* 0x000ea20000000a00 */
[C---:B------:R-:W-:Y:S01]  /*0e60*/  FADD R14, -R0.reuse, R5 ;  /* 0x00000005000e7221 */ /* 0x040fe20000000100 */
[C---:B----4-:R-:W-:Y:S01]  /*0e70*/  FADD R20, -R0.reuse, R3 ;  /* 0x0000000300147221 */ /* 0x050fe20000000100 */
        /* <DEDUP_REMOVED lines=19> */
[----:B------:R-:W-:Y:S01]  /*0fb0*/  ISETP.GE.AND P1, PT, R7, UR36, PT ;  /* 0x0000002407007c0c */ /* 0x000fe2000bf26270 */
[----:B------:R1:W-:Y:S01]  /*0fc0*/  @!P0 STG.E desc[UR6][R10.64], R15 ;  /* 0x0000000f0a008986 */ /* 0x0003e2000c101906 */
[C---:B0-----:R-:W-:Y:S01]  /*0fd0*/  FADD R12, -R0.reuse, R25 ;  /* 0x00000019000c7221 */ /* 0x041fe20000000100 */
[----:B------:R-:W-:-:S03]  /*0fe0*/  FADD R0, -R0, R29 ;  /* 0x0000001d00007221 */ /* 0x000fc60000000100 */
[-C--:B------:R-:W-:Y:S01]  /*0ff0*/  FMUL R25, R12, R15.reuse ;  /* 0x0000000f0c197220 */ /* 0x080fe20000400000 */
[----:B------:R-:W-:-:S06]  /*1000*/  FMUL R29, R0, R15 ;  /* 0x0000000f001d7220 */ /* 0x000fcc0000400000 */
[----:B-1----:R-:W-:Y:S05]  /*1010*/  @!P1 BRA `(.L_x_2394) ;  /* 0xfffffff000849947 */ /* 0x002fea000383ffff */
[----:B------:R-:W-:Y:S05]  /*1020*/  EXIT ;  /* 0x000000000000794d */ /* 0x000fea0003800000 */
.L_x_2381:
[----:B------:R-:W-:Y:S01]  /*1030*/  BSSY B0, `(.L_x_2395) ;  /* 0x0000008000007945 */ /* 0x000fe20003800000 */
[----:B------:R-:W-:Y:S02]  /*1040*/  MOV R13, R24 ;  /* 0x00000018000d7202 */ /* 0x000fe40000000f00 */
[----:B------:R-:W-:Y:S02]  /*1050*/  MOV R12, 0x10 ;  /* 0x00000010000c7802 */ /* 0x000fe40000000f00 */
[----:B------:R-:W-:Y:S02]  /*1060*/  MOV R11, 0x1f ;  /* 0x0000001f000b7802 */ /* 0x000fe40000000f00 */
[----:B------:R-:W-:-:S07]  /*1070*/  MOV R15, 0xffffffff ;  /* 0xffffffff000f7802 */ /* 0x000fce0000000f00 */
[----:B0-23--:R-:W-:Y:S05]  /*1080*/  WARPSYNC.COLLECTIVE R15, `(.L_x_2396) ;  /* 0x000000000f087348 */ /* 0x00dfea0003c00000 */
[----:B------:R1:W4:Y:S02]  /*1090*/  SHFL.DOWN P6, R14, R13, R12, R11 ;  /* 0x0800000c0d0e7389 */ /* 0x00032400000c000b */
[----:B01234-:R-:W-:Y:S05]  /*10a0*/  ENDCOLLECTIVE ;  /* 0x000000000000791b */ /* 0x01ffea0003800000 */
.L_x_2396:
[----:B------:R-:W-:Y:S05]  /*10b0*/  BSYNC B0 ;  /* 0x0000000000007941 */ /* 0x000fea0003800000 */
.L_x_2395:
        /* <DEDUP_REMOVED lines=8> */
.L_x_2397:
[----:B------:R-:W-:Y:S02]  /*1140*/  MOV R13, R26 ;  /* 0x0000001a000d7202 */ /* 0x000fe40000000f00 */
[----:B------:R-:W-:-:S07]  /*1150*/  MOV R20, R14 ;  /* 0x0000000e00147202 */ /* 0x000fce0000000f00 */
[----:B------:R-:W-:Y:S05]  /*1160*/  WARPSYNC.COLLECTIVE R15, `(.L_x_2398) ;  /* 0x000000000f087348 */ /* 0x000fea0003c00000 */
[----:B------:R0:W1:Y:S02]  /*1170*/  SHFL.DOWN P6, R14, R13, R12, R11 ;  /* 0x0800000c0d0e7389 */ /* 0x00006400000c000b */
[----:B01----:R-:W-:Y:S05]  /*1180*/  ENDCOLLECTIVE ;  /* 0x000000000000791b */ /* 0x003fea0003800000 */
.L_x_2398:
[----:B------:R-:W-:Y:S05]  /*1190*/  BRA `(.L_x_2399) ;  /* 0xfffffff000fc7947 */ /* 0x000fea000383ffff */
.L_x_2383:
        /* <DEDUP_REMOVED lines=8> */
.L_x_2401:
[----:B------:R-:W-:Y:S05]  /*1220*/  BSYNC B0 ;  /* 0x0000000000007941 */ /* 0x000fea0003800000 */
.L_x_2400:
        /* <DEDUP_REMOVED lines=8> */
.L_x_2402:
[----:B------:R-:W-:Y:S02]  /*12b0*/  MOV R13, R10 ;  /* 0x0000000a000d7202 */ /* 0x000fe40000000f00 */
[----:B------:R-:W-:-:S07]  /*12c0*/  MOV R0, R14 ;  /* 0x0000000e00007202 */ /* 0x000fce0000000f00 */
[----:B------:R-:W-:Y:S05]  /*12d0*/  WARPSYNC.COLLECTIVE R15, `(.L_x_2403) ;  /* 0x000000000f087348 */ /* 0x000fea0003c00000 */
[----:B------:R0:W1:Y:S02]  /*12e0*/  SHFL.DOWN P6, R14, R13, R12, R11 ;  /* 0x0800000c0d0e7389 */ /* 0x00006400000c000b */
[----:B01----:R-:W-:Y:S05]  /*12f0*/  ENDCOLLECTIVE ;  /* 0x000000000000791b */ /* 0x003fea0003800000 */
.L_x_2403:
[----:B------:R-:W-:Y:S05]  /*1300*/  BRA `(.L_x_2404) ;  /* 0xfffffff000f07947 */ /* 0x000fea000383ffff */
.L_x_2385:
        /* <DEDUP_REMOVED lines=8> */
.L_x_2406:
[----:B------:R-:W-:Y:S05]  /*1390*/  BSYNC B0 ;  /* 0x0000000000007941 */ /* 0x000fea0003800000 */
.L_x_2405:
        /* <DEDUP_REMOVED lines=8> */
.L_x_2407:
[----:B------:R-:W-:Y:S02]  /*1420*/  MOV R13, R10 ;  /* 0x0000000a000d7202 */ /* 0x000fe40000000f00 */
[----:B------:R-:W-:-:S07]  /*1430*/  MOV R0, R14 ;  /* 0x0000000e00007202 */ /* 0x000fce0000000f00 */
[----:B------:R-:W-:Y:S05]  /*1440*/  WARPSYNC.COLLECTIVE R15, `(.L_x_2408) ;  /* 0x000000000f087348 */ /* 0x000fea0003c00000 */
[----:B------:R0:W1:Y:S02]  /*1450*/  SHFL.DOWN P6, R14, R13, R12, R11 ;  /* 0x0800000c0d0e7389 */ /* 0x00006400000c000b */
[----:B01----:R-:W-:Y:S05]  /*1460*/  ENDCOLLECTIVE ;  /* 0x000000000000791b */ /* 0x003fea0003800000 */
.L_x_2408:
[----:B------:R-:W-:Y:S05]  /*1470*/  BRA `(.L_x_2409) ;  /* 0xfffffff000e87947 */ /* 0x000fea000383ffff */
.L_x_2387:
        /* <DEDUP_REMOVED lines=8> */
.L_x_2411:
[----:B------:R-:W-:Y:S05]  /*1500*/  BSYNC B0 ;  /* 0x0000000000007941 */ /* 0x000fea0003800000 */
.L_x_2410:
        /* <DEDUP_REMOVED lines=8> */
.L_x_2412:
[----:B------:R-:W-:Y:S02]  /*1590*/  MOV R13, R10 ;  /* 0x0000000a000d7202 */ /* 0x000fe40000000f00 */
[----:B------:R-:W-:-:S07]  /*15a0*/  MOV R0, R14 ;  /* 0x0000000e00007202 */ /* 0x000fce0000000f00 */
[----:B------:R-:W-:Y:S05]  /*15b0*/  WARPSYNC.COLLECTIVE R15, `(.L_x_2413) ;  /* 0x000000000f087348 */ /* 0x000fea0003c00000 */
[----:B------:R0:W1:Y:S02]  /*15c0*/  SHFL.DOWN P6, R14, R13, R12, R11 ;  /* 0x0800000c0d0e7389 */ /* 0x00006400000c000b */
[----:B01----:R-:W-:Y:S05]  /*15d0*/  ENDCOLLECTIVE ;  /* 0x000000000000791b */ /* 0x003fea0003800000 */
.L_x_2413:
[----:B------:R-:W-:Y:S05]  /*15e0*/  BRA `(.L_x_2414) ;  /* 0xfffffff000e07947 */ /* 0x000fea000383ffff */
.L_x_2389:
        /* <DEDUP_REMOVED lines=8> */
.L_x_2416:
[----:B------:R-:W-:Y:S05]  /*1670*/  BSYNC B0 ;  /* 0x0000000000007941 */ /* 0x000fea0003800000 */
.L_x_2415:
        /* <DEDUP_REMOVED lines=8> */
.L_x_2417:
[----:B------:R-:W-:Y:S02]  /*1700*/  MOV R13, R10 ;  /* 0x0000000a000d7202 */ /* 0x000fe40000000f00 */
[----:B------:R-:W-:-:S07]  /*1710*/  MOV R0, R14 ;  /* 0x0000000e00007202 */ /* 0x000fce0000000f00 */
[----:B------:R-:W-:Y:S05]  /*1720*/  WARPSYNC.COLLECTIVE R15, `(.L_x_2418) ;  /* 0x000000000f087348 */ /* 0x000fea0003c00000 */
[----:B------:R0:W1:Y:S02]  /*1730*/  SHFL.DOWN P6, R14, R13, R12, R11 ;  /* 0x0800000c0d0e7389 */ /* 0x00006400000c000b */
[----:B01----:R-:W-:Y:S05]  /*1740*/  ENDCOLLECTIVE ;  /* 0x000000000000791b */ /* 0x003fea0003800000 */
.L_x_2418:
[----:B------:R-:W-:Y:S05]  /*1750*/  BRA `(.L_x_2419) ;  /* 0xfffffff000d87947 */ /* 0x000fea000383ffff */
.L_x_2391:
        /* <DEDUP_REMOVED lines=8> */
.L_x_2421:
[----:B------:R-:W-:Y:S05]  /*17e0*/  BSYNC B0 ;  /* 0x0000000000007941 */ /* 0x000fea0003800000 */
.L_x_2420:
        /* <DEDUP_REMOVED lines=8> */
.L_x_2422:
[----:B------:R-:W-:Y:S02]  /*1870*/  MOV R13, R10 ;  /* 0x0000000a000d7202 */ /* 0x000fe40000000f00 */
[----:B------:R-:W-:-:S07]  /*1880*/  MOV R22, R14 ;  /* 0x0000000e00167202 */ /* 0x000fce0000000f00 */
[----:B------:R-:W-:Y:S05]  /*1890*/  WARPSYNC.COLLECTIVE R15, `(.L_x_2423) ;  /* 0x000000000f087348 */ /* 0x000fea0003c00000 */
[----:B------:R0:W1:Y:S02]  /*18a0*/  SHFL.IDX P6, R14, R13, R12, R11 ;  /* 0x0000000c0d0e7389 */ /* 0x00006400000c000b */
[----:B01----:R-:W-:Y:S05]  /*18b0*/  ENDCOLLECTIVE ;  /* 0x000000000000791b */ /* 0x003fea0003800000 */
.L_x_2423:
[----:B------:R-:W-:Y:S05]  /*18c0*/  BRA `(.L_x_2424) ;  /* 0xfffffff000d07947 */ /* 0x000fea000383ffff */
.L_x_2425:
        /* <DEDUP_REMOVED lines=11> */
.L_x_7507:


//--------------------- .text._Z17LayerNormWarpImplI19BiasAddResidualLoadI6__halffE11AffineStoreIfS1_EfLi1ELi8ELi4ELi32ELi1ELb1EEvT_T0_iidPT1_S8_ --------------------------
	.section	.text._Z17LayerNormWarpImplI19BiasAddResidualLoadI6__halffE11AffineStoreIfS1_EfLi1ELi8ELi4ELi32ELi1ELb1EEvT_T0_iidPT1_S8_,"ax",@progbits
	.align	128
        .global         _Z17LayerNormWarpImplI19BiasAddResidualLoadI6__halffE11AffineStoreIfS1_EfLi1ELi8ELi4ELi32ELi1ELb1EEvT_T0_iidPT1_S8_
        .type           _Z17LayerNormWarpImplI19BiasAddResidualLoadI6__halffE11AffineStoreIfS1_EfLi1ELi8ELi4ELi32ELi1ELb1EEvT_T0_iidPT1_S8_,@function
        .size           _Z17LayerNormWarpImplI19BiasAddResidualLoadI6__halffE11AffineStoreIfS1_EfLi1ELi8ELi4ELi32ELi1ELb1EEvT_T0_iidPT1_S8_,(.L_x_7508 - _Z17LayerNormWarpImplI19BiasAddResidualLoadI6__halffE11AffineStoreIfS1_EfLi1ELi8ELi4ELi32ELi1ELb1EEvT_T0_iidPT1_S8_)
        .other          _Z17LayerNormWarpImplI19BiasAddResidualLoadI6__halffE11AffineStoreIfS1_EfLi1ELi8ELi4ELi32ELi1ELb1EEvT_T0_iidPT1_S8_,@"STO_CUDA_ENTRY STV_DEFAULT"
_Z17LayerNormWarpImplI19BiasAddResidualLoadI6__halffE11AffineStoreIfS1_EfLi1ELi8ELi4ELi32ELi1ELb1EEvT_T0_iidPT1_S8_:
.text._Z17LayerNormWarpImplI19BiasAddResidualLoadI6__halffE11AffineStoreIfS1_EfLi1ELi8ELi4ELi32ELi1ELb1EEvT_T0_iidPT1_S8_:
        /* <DEDUP_REMOVED lines=21> */
.L_x_2426:
        /* <DEDUP_REMOVED lines=13> */
[----:B-----5:R-:W-:Y:S02]  /*0220*/  IMAD R6, R6, UR4, RZ ;  /* 0x0000000406067c24 */ /* 0x020fe4000f8e02ff */
[C---:B-1----:R-:W-:Y:S01]  /*0230*/  VIADD R0, R18.reuse, 0x80 ;  /* 0x0000008012007836 */ /* 0x042fe20000000000 */
[C---:B------:R-:W-:Y:S02]  /*0240*/  IADD3 R2, PT, PT, R18.reuse, 0xa0, RZ ;  /* 0x000000a012027810 */ /* 0x040fe40007ffe0ff */
[----:B------:R-:W-:-:S02]  /*0250*/  IADD3 R3, PT, PT, R18, 0xe0, RZ ;  /* 0x000000e012037810 */ /* 0x000fc40007ffe0ff */
[----:B----4-:R-:W-:Y:S02]  /*0260*/  ISETP.GE.AND P0, PT, R0, UR5, PT ;  /* 0x0000000500007c0c */ /* 0x010fe4000bf06270 */
[----:B------:R-:W-:Y:S02]  /*0270*/  IADD3 R0, PT, PT, R18, 0xc0, RZ ;  /* 0x000000c012007810 */ /* 0x000fe40007ffe0ff */
[----:B------:R-:W-:Y:S02]  /*0280*/  ISETP.GE.AND P1, PT, R2, UR5, PT ;  /* 0x0000000502007c0c */ /* 0x000fe4000bf26270 */
[----:B------:R-:W-:Y:S02]  /*0290*/  ISETP.GE.AND P2, PT, R0, UR5, PT ;  /* 0x0000000500007c0c */ /* 0x000fe4000bf46270 */
[----:B--2---:R-:W-:-:S13]  /*02a0*/  ISETP.GE.AND P3, PT, R3, UR5, PT ;  /* 0x0000000503007c0c */ /* 0x004fda000bf66270 */
.L_x_2451:
[----:B------:R-:W-:Y:S01]  /*02b0*/  FADD R0, RZ, R21 ;  /* 0x00000015ff007221 */ /* 0x000fe20000000000 */
[----:B------:R-:W-:Y:S01]  /*02c0*/  BSSY.RECONVERGENT B0, `(.L_x_2427) ;  /* 0x0000025000007945 */ /* 0x000fe20003800200 */
[----:B------:R-:W-:Y:S02]  /*02d0*/  HFMA2 R29, -RZ, RZ, 0, 0 ;  /* 0x00000000ff1d7431 */ /* 0x000fe400000001ff */
        /* <DEDUP_REMOVED lines=11> */
[C---:B------:R-:W-:Y:S01]  /*0390*/  @!P0 FADD R4, -R0.reuse, R5 ;  /* 0x0000000500048221 */ /* 0x040fe20000000100 */
[----:B------:R-:W-:Y:S01]  /*03a0*/  FFMA R2, R25, R10, R2 ;  /* 0x0000000a19027223 */ /* 0x000fe20000000002 */
[----:B------:R-:W-:Y:S01]  /*03b0*/  FADD R3, -R0, R7 ;  /* 0x0000000700037221 */ /* 0x000fe20000000100 */
[----:B------:R-:W-:Y:S01]  /*03c0*/  MOV R25, RZ ;  /* 0x000000ff00197202 */ /* 0x000fe20000000f00 */
[----:B------:R-:W-:Y:S02]  /*03d0*/  @!P0 FFMA R0, R4, 0.20000000298023223877, R0 ;  /* 0x3e4ccccd04008823 */ /* 0x000fe40000000000 */
[----:B------:R-:W-:Y:S01]  /*03e0*/  FFMA R3, R27, R3, R2 ;  /* 0x000000031b037223 */ /* 0x000fe20000000002 */
[----:B------:R-:W-:Y:S02]  /*03f0*/  HFMA2 R2, -RZ, RZ, 2.25, 0 ;  /* 0x40800000ff027431 */ /* 0x000fe400000001ff */
[----:B------:R-:W-:Y:S01]  /*0400*/  @!P0 FADD R10, -R0, R5 ;  /* 0x00000005000a8221 */ /* 0x000fe20000000100 */
[----:B------:R-:W-:-:S03]  /*0410*/  MOV R27, RZ ;  /* 0x000000ff001b7202 */ /* 0x000fc60000000f00 */
[----:B------:R-:W-:Y:S01]  /*0420*/  @!P0 FFMA R3, R4, R10, R3 ;  /* 0x0000000a04038223 */ /* 0x000fe20000000003 */
[----:B------:R-:W-:Y:S01]  /*0430*/  @!P0 MOV R2, 0x40a00000 ;  /* 0x40a0000000028802 */ /* 0x000fe20000000f00 */
[----:B------:R-:W-:Y:S06]  /*0440*/  @P1 BRA `(.L_x_2428) ;  /* 0x0000000000301947 */ /* 0x000fec0003800000 */
[----:B------:R-:W-:Y:S01]  /*0450*/  FADD R4, R2, 1 ;  /* 0x3f80000002047421 */ /* 0x000fe20000000000 */
[----:B------:R-:W-:-:S03]  /*0460*/  FADD R10, -R0, R15 ;  /* 0x0000000f000a7221 */ /* 0x000fc60000000100 */
[----:B------:R-:W-:Y:S01]  /*0470*/  IMAD.MOV.U32 R2, RZ, RZ, R4 ;  /* 0x000000ffff027224 */ /* 0x000fe200078e0004 */
[----:B------:R-:W-:Y:S01]  /*0480*/  FSETP.GEU.AND P4, PT, |R4|, 1.175494350822287508e-38, PT ;  /* 0x008000000400780b */ /* 0x000fe20003f8e200 */
[----:B------:R-:W-:-:S05]  /*0490*/  FMUL R12, R10, 16777216 ;  /* 0x4b8000000a0c7820 */ /* 0x000fca0000400000 */
[----:B------:R-:W-:-:S07]  /*04a0*/  FSEL R12, R12, R10, !P4 ;  /* 0x0000000a0c0c7208 */ /* 0x000fce0006000000 */
[----:B------:R-:W-:-:S04]  /*04b0*/  @!P4 FMUL R4, R4, 16777216 ;  /* 0x4b8000000404c820 */ /* 0x000fc80000400000 */
[----:B------:R-:W1:Y:S02]  /*04c0*/  MUFU.RCP R27, R4 ;  /* 0x00000004001b7308 */ /* 0x000e640000001000 */
[----:B-1----:R-:W-:Y:S01]  /*04d0*/  FFMA R0, R27, R12, R0 ;  /* 0x0000000c1b007223 */ /* 0x002fe20000000000 */
[----:B------:R-:W-:-:S03]  /*04e0*/  MOV R27, R15 ;  /* 0x0000000f001b7202 */ /* 0x000fc60000000f00 */
[----:B------:R-:W-:-:S04]  /*04f0*/  FADD R12, -R0, R15 ;  /* 0x0000000f000c7221 */ /* 0x000fc80000000100 */
[----:B------:R-:W-:-:S07]  /*0500*/  FFMA R3, R10, R12, R3 ;  /* 0x0000000c0a037223 */ /* 0x000fce0000000003 */
.L_x_2428:
[----:B------:R-:W-:Y:S05]  /*0510*/  BSYNC.RECONVERGENT B0 ;  /* 0x0000000000007941 */ /* 0x000fea0003800200 */
.L_x_2427:
        /* <DEDUP_REMOVED lines=15> */
.L_x_2430:
[----:B------:R-:W-:Y:S05]  /*0610*/  BSYNC.RECONVERGENT B0 ;  /* 0x0000000000007941 */ /* 0x000fea0003800200 */
.L_x_2429:
        /* <DEDUP_REMOVED lines=14> */
.L_x_2432:
[----:B------:R-:W-:Y:S05]  /*0700*/  BSYNC.RECONVERGENT B0 ;  /* 0x0000000000007941 */ /* 0x000fea0003800200 */
.L_x_2431:
[----:B------:R-:W-:Y:S01]  /*0710*/  UMOV UR4, 0xffffffff ;  /* 0xffffffff00047882 */ /* 0x000fe20000000000 */
[----:B------:R-:W-:Y:S02]  /*0720*/  @!P0 MOV R25, R5 ;  /* 0x0000000500198202 */ /* 0x000fe40000000f00 */
[----:B------:R-:W-:Y:S05]  /*0730*/  BRA.DIV UR4, `(.L_x_2433) ;  /* 0x0000000a04c47947 */ /* 0x000fea000b800000 */
[----:B------:R1:W2:Y:S04]  /*0740*/  SHFL.DOWN PT, R5, R0, 0x10, 0x1f ;  /* 0x0a001f0000057f89 */ /* 0x0002a800000e0000 */
[----:B------:R1:W4:Y:S04]  /*0750*/  SHFL.DOWN PT, R4, R3, 0x10, 0x1f ;  /* 0x0a001f0003047f89 */ /* 0x00032800000e0000 */
[----:B------:R1:W5:Y:S02]  /*0760*/  SHFL.DOWN PT, R14, R2, 0x10, 0x1f ;  /* 0x0a001f00020e7f89 */ /* 0x00036400000e0000 */
.L_x_2456:
        /* <DEDUP_REMOVED lines=17> */
.L_x_2435:
[----:B------:R-:W-:Y:S05]  /*0880*/  BSYNC.RECONVERGENT B0 ;  /* 0x0000000000007941 */ /* 0x000fea0003800200 */
.L_x_2434:
[----:B------:R-:W-:-:S03]  /*0890*/  UMOV UR4, 0xffffffff ;  /* 0xffffffff00047882 */ /* 0x000fc60000000000 */
[----:B------:R-:W-:Y:S05]  /*08a0*/  BRA.DIV UR4, `(.L_x_2436) ;  /* 0x0000000a04c47947 */ /* 0x000fea000b800000 */
[----:B--2---:R2:W5:Y:S04]  /*08b0*/  SHFL.DOWN PT, R5, R0, 0x8, 0x1f ;  /* 0x09001f0000057f89 */ /* 0x00456800000e0000 */
[----:B----4-:R2:W4:Y:S04]  /*08c0*/  SHFL.DOWN PT, R4, R3, 0x8, 0x1f ;  /* 0x09001f0003047f89 */ /* 0x01052800000e0000 */
[----:B------:R2:W0:Y:S02]  /*08d0*/  SHFL.DOWN PT, R14, R2, 0x8, 0x1f ;  /* 0x09001f00020e7f89 */ /* 0x00042400000e0000 */
.L_x_2461:
        /* <DEDUP_REMOVED lines=10> */
[----:B-12---:R-:W-:Y:S02]  /*0980*/  IMAD.MOV.U32 R2, RZ, RZ, R11 ;  /* 0x000000ffff027224 */ /* 0x006fe400078e000b */
[----:B------:R-:W0:Y:S05]  /*0990*/  MUFU.RCP R13, R12 ;  /* 0x0000000c000d7308 */ /* 0x000e2a0000001000 */
[----:B------:R-:W-:-:S04]  /*09a0*/  @!P4 FMUL R14, R14, 16777216 ;  /* 0x4b8000000e0ec820 */ /* 0x000fc80000400000 */
[----:B0-----:R-:W-:-:S04]  /*09b0*/  FMUL R13, R13, R14 ;  /* 0x0000000e0d0d7220 */ /* 0x001fc80000400000 */
[C---:B----4-:R-:W-:Y:S01]  /*09c0*/  FFMA R4, R13.reuse, R15, R4 ;  /* 0x0000000f0d047223 */ /* 0x050fe20000000004 */
[----:B------:R-:W-:-:S03]  /*09d0*/  FFMA R0, R13, R5, R0 ;  /* 0x000000050d007223 */ /* 0x000fc60000000000 */
[----:B------:R-:W-:-:S07]  /*09e0*/  FADD R3, R3, R4 ;  /* 0x0000000403037221 */ /* 0x000fce0000000000 */
.L_x_2438:
[----:B------:R-:W-:Y:S05]  /*09f0*/  BSYNC.RECONVERGENT B0 ;  /* 0x0000000000007941 */ /* 0x000fea0003800200 */
.L_x_2437:
[----:B------:R-:W-:-:S03]  /*0a00*/  UMOV UR4, 0xffffffff ;  /* 0xffffffff00047882 */ /* 0x000fc60000000000 */
[----:B------:R-:W-:Y:S05]  /*0a10*/  BRA.DIV UR4, `(.L_x_2439) ;  /* 0x0000000a04c47947 */ /* 0x000fea000b800000 */
[----:B-----5:R0:W5:Y:S04]  /*0a20*/  SHFL.DOWN PT, R5, R0, 0x4, 0x1f ;  /* 0x08801f0000057f89 */ /* 0x02016800000e0000 */
[----:B----4-:R0:W4:Y:S04]  /*0a30*/  SHFL.DOWN PT, R4, R3, 0x4, 0x1f ;  /* 0x08801f0003047f89 */ /* 0x01012800000e0000 */
[----:B------:R0:W0:Y:S02]  /*0a40*/  SHFL.DOWN PT, R14, R2, 0x4, 0x1f ;  /* 0x08801f00020e7f89 */ /* 0x00002400000e0000 */
.L_x_2466:
        /* <DEDUP_REMOVED lines=17> */
.L_x_2441:
[----:B------:R-:W-:Y:S05]  /*0b60*/  BSYNC.RECONVERGENT B0 ;  /* 0x0000000000007941 */ /* 0x000fea0003800200 */
.L_x_2440:
[----:B------:R-:W-:-:S03]  /*0b70*/  UMOV UR4, 0xffffffff ;  /* 0xffffffff00047882 */ /* 0x000fc60000000000 */
[----:B------:R-:W-:Y:S05]  /*0b80*/  BRA.DIV UR4, `(.L_x_2442) ;  /* 0x0000000a04c47947 */ /* 0x000fea000b800000 */
[----:B-----5:R0:W5:Y:S04]  /*0b90*/  SHFL.DOWN PT, R5, R0, 0x2, 0x1f ;  /* 0x08401f0000057f89 */ /* 0x02016800000e0000 */
[----:B----4-:R0:W4:Y:S04]  /*0ba0*/  SHFL.DOWN PT, R4, R3, 0x2, 0x1f ;  /* 0x08401f0003047f89 */ /* 0x01012800000e0000 */
[----:B------:R0:W0:Y:S02]  /*0bb0*/  SHFL.DOWN PT, R14, R2, 0x2, 0x1f ;  /* 0x08401f00020e7f89 */ /* 0x00002400000e0000 */
.L_x_2471:
        /* <DEDUP_REMOVED lines=17> */
.L_x_2444:
[----:B------:R-:W-:Y:S05]  /*0cd0*/  BSYNC.RECONVERGENT B0 ;  /* 0x0000000000007941 */ /* 0x000fea0003800200 */
.L_x_2443:
[----:B------:R-:W-:-:S03]  /*0ce0*/  UMOV UR4, 0xffffffff ;  /* 0xffffffff00047882 */ /* 0x000fc60000000000 */
[----:B------:R-:W-:Y:S05]  /*0cf0*/  BRA.DIV UR4, `(.L_x_2445) ;  /* 0x0000000a04c47947 */ /* 0x000fea000b800000 */
[----:B-----5:R0:W5:Y:S04]  /*0d00*/  SHFL.DOWN PT, R5, R0, 0x1, 0x1f ;  /* 0x08201f0000057f89 */ /* 0x02016800000e0000 */
[----:B----4-:R0:W4:Y:S04]  /*0d10*/  SHFL.DOWN PT, R4, R3, 0x1, 0x1f ;  /* 0x08201f0003047f89 */ /* 0x01012800000e0000 */
[----:B------:R0:W0:Y:S02]  /*0d20*/  SHFL.DOWN PT, R14, R2, 0x1, 0x1f ;  /* 0x08201f00020e7f89 */ /* 0x00002400000e0000 */
.L_x_2476:
        /* <DEDUP_REMOVED lines=17> */
.L_x_2447:
[----:B------:R-:W-:Y:S05]  /*0e40*/  BSYNC.RECONVERGENT B0 ;  /* 0x0000000000007941 */ /* 0x000fea0003800200 */
.L_x_2446:
[----:B------:R-:W-:-:S03]  /*0e50*/  UMOV UR4, 0xffffffff ;  /* 0xffffffff00047882 */ /* 0x000fc60000000000 */
[----:B------:R-:W-:Y:S05]  /*0e60*/  BRA.DIV UR4, `(.L_x_2448) ;  /* 0x0000000a04c47947 */ /* 0x000fea000b800000 */
[----:B-12---:R-:W0:Y:S04]  /*0e70*/  SHFL.IDX PT, R0, R0, RZ, 0x1f ;  /* 0x00001fff00007589 */ /* 0x006e2800000e0000 */
[----:B------:R-:W1:Y:S04]  /*0e80*/  SHFL.IDX PT, R3, R3, RZ, 0x1f ;  /* 0x00001fff03037589 */ /* 0x000e6800000e0000 */
[----:B------:R2:W0:Y:S02]  /*0e90*/  SHFL.IDX PT, R14, R2, RZ, 0x1f ;  /* 0x00001fff020e7589 */ /* 0x00042400000e0000 */
.L_x_2481:
        /* <DEDUP_REMOVED lines=27> */
.L_x_2449:
[----:B------:R0:W1:Y:S02]  /*1050*/  MUFU.RSQ R13, R3 ;  /* 0x00000003000d7308 */ /* 0x0000640000001400 */
.L_x_2450:
[----:B----45:R-:W2:Y:S01]  /*1060*/  LDC.64 R4, c[0x0][0x3d0] ;  /* 0x0000f400ff047b82 */ /* 0x030ea20000000a00 */
[----:B------:R-:W-:Y:S01]  /*1070*/  ISETP.NE.AND P4, PT, R18, RZ, PT ;  /* 0x000000ff1200720c */ /* 0x000fe20003f85270 */
[C---:B------:R-:W-:Y:S01]  /*1080*/  FADD R12, -R0.reuse, R21 ;  /* 0x00000015000c7221 */ /* 0x040fe20000000100 */
[C---:B------:R-:W-:Y:S01]  /*1090*/  FADD R14, -R0.reuse, R19 ;  /* 0x00000013000e7221 */ /* 0x040fe20000000100 */
[C---:B------:R-:W-:Y:S01]  /*10a0*/  FADD R20, -R0.reuse, R9 ;  /* 0x0000000900147221 */ /* 0x040fe20000000100 */
[C---:B------:R-:W-:Y:S01]  /*10b0*/  FADD R22, -R0.reuse, R7 ;  /* 0x0000000700167221 */ /* 0x040fe20000000100 */
[C---:B------:R-:W-:Y:S01]  /*10c0*/  FADD R24, -R0.reuse, R25 ;  /* 0x0000001900187221 */ /* 0x040fe20000000100 */
[C---:B------:R-:W-:Y:S01]  /*10d0*/  FADD R26, -R0.reuse, R27 ;  /* 0x0000001b001a7221 */ /* 0x040fe20000000100 */
[----:B0-----:R-:W0:Y:S01]  /*10e0*/  LDC.64 R2, c[0x0][0x3d8] ;  /* 0x0000f600ff027b82 */ /* 0x001e220000000a00 */
[C---:B------:R-:W-:Y:S01]  /*10f0*/  FADD R10, -R0.reuse, R10 ;  /* 0x0000000a000a7221 */ /* 0x040fe20000000100 */
[----:B------:R-:W-:Y:S01]  /*1100*/  FADD R28, -R0, R29 ;  /* 0x0000001d001c7221 */ /* 0x000fe20000000100 */
[-C--:B-1----:R-:W-:Y:S01]  /*1110*/  FMUL R21, R12, R13.reuse ;  /* 0x0000000d0c157220 */ /* 0x082fe20000400000 */
[-C--:B------:R-:W-:Y:S01]  /*1120*/  FMUL R19, R14, R13.reuse ;  /* 0x0000000d0e137220 */ /* 0x080fe20000400000 */
[-C--:B------:R-:W-:Y:S01]  /*1130*/  FMUL R9, R20, R13.reuse ;  /* 0x0000000d14097220 */ /* 0x080fe20000400000 */
[----:B---3--:R-:W-:Y:S01]  /*1140*/  @!P4 R2UR UR4, R16 ;  /* 0x000000001004c2ca */ /* 0x008fe200000e0000 */
[-C--:B------:R-:W-:Y:S01]  /*1150*/  FMUL R7, R22, R13.reuse ;  /* 0x0000000d16077220 */ /* 0x080fe20000400000 */
[C---:B------:R-:W-:Y:S01]  /*1160*/  @!P4 R2UR UR5, R17.reuse ;  /* 0x000000001105c2ca */ /* 0x040fe200000e0000 */
[-C--:B------:R-:W-:Y:S01]  /*1170*/  FMUL R15, R26, R13.reuse ;  /* 0x0000000d1a0f7220 */ /* 0x080fe20000400000 */
[----:B------:R-:W-:Y:S01]  /*1180*/  @!P4 R2UR UR6, R16 ;  /* 0x000000001006c2ca */ /* 0x000fe200000e0000 */
[----:B------:R-:W-:Y:S01]  /*1190*/  FMUL R11, R10, R13 ;  /* 0x0000000d0a0b7220 */ /* 0x000fe20000400000 */
[----:B------:R-:W-:Y:S01]  /*11a0*/  @!P4 R2UR UR7, R17 ;  /* 0x000000001107c2ca */ /* 0x000fe200000e0000 */
[----:B--2---:R-:W-:-:S08]  /*11b0*/  @!P4 IMAD.WIDE R4, R23, 0x4, R4 ;  /* 0x000000041704c825 */ /* 0x004fd000078e0204 */
[----:B------:R1:W-:Y:S01]  /*11c0*/  @!P4 STG.E desc[UR4][R4.64], R0 ;  /* 0x000000000400c986 */ /* 0x0003e2000c101904 */
[----:B0-----:R-:W-:Y:S01]  /*11d0*/  @!P4 IMAD.WIDE R2, R23, 0x4, R2 ;  /* 0x000000041702c825 */ /* 0x001fe200078e0202 */
[----:B------:R-:W-:-:S04]  /*11e0*/  IADD3 R23, PT, PT, R6, R23, RZ ;  /* 0x0000001706177210 */ /* 0x000fc80007ffe0ff */
[----:B------:R0:W-:Y:S01]  /*11f0*/  @!P4 STG.E desc[UR6][R2.64], R13 ;  /* 0x0000000d0200c986 */ /* 0x0001e2000c101906 */
[----:B------:R-:W-:Y:S01]  /*1200*/  ISETP.GE.AND P4, PT, R23, UR36, PT ;  /* 0x0000002417007c0c */ /* 0x000fe2000bf86270 */
[-C--:B-1----:R-:W-:Y:S01]  /*1210*/  FMUL R5, R24, R13.reuse ;  /* 0x0000000d18057220 */ /* 0x082fe20000400000 */
[----:B0-----:R-:W-:-:S11]  /*1220*/  FMUL R13, R28, R13 ;  /* 0x0000000d1c0d7220 */ /* 0x001fd60000400000 */
[----:B------:R-:W-:Y:S05]  /*1230*/  @!P4 BRA `(.L_x_2451) ;  /* 0xfffffff0001cc947 */ /* 0x000fea000383ffff */
[----:B------:R-:W-:Y:S05]  /*1240*/  EXIT ;  /* 0x000000000000794d */ /* 0x000fea0003800000 */
.L_x_2433:
[----:B------:R-:W-:Y:S01]  /*1250*/  HFMA2 R11, -RZ, RZ, 0, 1.847743988037109375e-06 ;  /* 0x0000001fff0b7431 */ /* 0x000fe200000001ff */
[----:B------:R-:W-:Y:S01]  /*1260*/  BSSY B0, `(.L_x_2452) ;  /* 0x0000007000007945 */ /* 0x000fe20003800000 */
[----:B------:R-:W-:Y:S01]  /*1270*/  IMAD.MOV.U32 R13, RZ, RZ, R0 ;  /* 0x000000ffff0d7224 */ /* 0x000fe200078e0000 */
[----:B------:R-:W-:Y:S02]  /*1280*/  MOV R12, 0x10 ;  /* 0x00000010000c7802 */ /* 0x000fe40000000f00 */
[----:B------:R-:W-:-:S07]  /*1290*/  MOV R15, 0xffffffff ;  /* 0xffffffff000f7802 */ /* 0x000fce0000000f00 */
[----:B0--3--:R-:W-:Y:S05]  /*12a0*/  WARPSYNC.COLLECTIVE R15, `(.L_x_2453) ;  /* 0x000000000f087348 */ /* 0x009fea0003c00000 */
[----:B------:R1:W2:Y:S02]  /*12b0*/  SHFL.DOWN P6, R14, R13, R12, R11 ;  /* 0x0800000c0d0e7389 */ /* 0x0002a400000c000b */
[----:B0123--:R-:W-:Y:S05]  /*12c0*/  ENDCOLLECTIVE ;  /* 0x000000000000791b */ /* 0x00ffea0003800000 */
.L_x_2453:
[----:B------:R-:W-:Y:S05]  /*12d0*/  BSYNC B0 ;  /* 0x0000000000007941 */ /* 0x000fea0003800000 */
.L_x_2452:
        /* <DEDUP_REMOVED lines=8> */
.L_x_2454:
[----:B------:R-:W-:Y:S01]  /*1360*/  MOV R13, R2 ;  /* 0x00000002000d7202 */ /* 0x000fe20000000f00 */
[----:B------:R-:W-:-:S07]  /*1370*/  IMAD.MOV.U32 R4, RZ, RZ, R14 ;  /* 0x000000ffff047224 */ /* 0x000fce00078e000e */
[----:B------:R-:W-:Y:S05]  /*1380*/  WARPSYNC.COLLECTIVE R15, `(.L_x_2455) ;  /* 0x000000000f087348 */ /* 0x000fea0003c00000 */
[----:B------:R0:W1:Y:S02]  /*1390*/  SHFL.DOWN P6, R14, R13, R12, R11 ;  /* 0x0800000c0d0e7389 */ /* 0x00006400000c000b */
[----:B01----:R-:W-:Y:S05]  /*13a0*/  ENDCOLLECTIVE ;  /* 0x000000000000791b */ /* 0x003fea0003800000 */
.L_x_2455:
[----:B------:R-:W-:Y:S05]  /*13b0*/  BRA `(.L_x_2456) ;  /* 0xfffffff000ec7947 */ /* 0x000fea000383ffff */
.L_x_2436:
        /* <DEDUP_REMOVED lines=8> */
.L_x_2458:
[----:B------:R-:W-:Y:S05]  /*1440*/  BSYNC B0 ;  /* 0x0000000000007941 */ /* 0x000fea0003800000 */
.L_x_2457:
[----:B------:R-:W-:Y:S01]  /*1450*/  HFMA2 R12, -RZ, RZ, 0, 4.76837158203125e-07 ;  /* 0x00000008ff0c7431 */ /* 0x000fe200000001ff */
[----:B------:R-:W-:Y:S01]  /*1460*/  MOV R13, R3 ;  /* 0x00000003000d7202 */ /* 0x000fe20000000f00 */
[----:B------:R-:W-:Y:S01]  /*1470*/  IMAD.MOV.U32 R11, RZ, RZ, 0x1f ;  /* 0x0000001fff0b7424 */ /* 0x000fe200078e00ff */
[----:B------:R-:W-:Y:S02]  /*1480*/  MOV R15, 0xffffffff ;  /* 0xffffffff000f7802 */ /* 0x000fe40000000f00 */
[----:B------:R-:W-:-:S07]  /*1490*/  MOV R5, R14 ;  /* 0x0000000e00057202 */ /* 0x000fce0000000f00 */
[----:B------:R-:W-:Y:S05]  /*14a0*/  WARPSYNC.COLLECTIVE R15, `(.L_x_2459) ;  /* 0x000000000f087348 */ /* 0x000fea0003c00000 */
[----:B------:R0:W1:Y:S02]  /*14b0*/  SHFL.DOWN P6, R14, R13, R12, R11 ;  /* 0x0800000c0d0e7389 */ /* 0x00006400000c000b */
[----:B01----:R-:W-:Y:S05]  /*14c0*/  ENDCOLLECTIVE ;  /* 0x000000000000791b */ /* 0x003fea0003800000 */
.L_x_2459:
[----:B------:R-:W-:Y:S02]  /*14d0*/  MOV R13, R2 ;  /* 0x00000002000d7202 */ /* 0x000fe40000000f00 */
[----:B------:R-:W-:-:S07]  /*14e0*/  MOV R4, R14 ;  /* 0x0000000e00047202 */ /* 0x000fce0000000f00 */
[----:B------:R-:W-:Y:S05]  /*14f0*/  WARPSYNC.COLLECTIVE R15, `(.L_x_2460) ;  /* 0x000000000f087348 */ /* 0x000fea0003c00000 */
[----:B------:R0:W1:Y:S02]  /*1500*/  SHFL.DOWN P6, R14, R13, R12, R11 ;  /* 0x0800000c0d0e7389 */ /* 0x00006400000c000b */
[----:B01----:R-:W-:Y:S05]  /*1510*/  ENDCOLLECTIVE ;  /* 0x000000000000791b */ /* 0x003fea0003800000 */
.L_x_2460:
[----:B------:R-:W-:Y:S05]  /*1520*/  BRA `(.L_x_2461) ;  /* 0xfffffff000ec7947 */ /* 0x000fea000383ffff */
.L_x_2439:
        /* <DEDUP_REMOVED lines=8> */
.L_x_2463:
[----:B------:R-:W-:Y:S05]  /*15b0*/  BSYNC B0 ;  /* 0x0000000000007941 */ /* 0x000fea0003800000 */
.L_x_2462:
        /* <DEDUP_REMOVED lines=8> */
.L_x_2464:
[----:B------:R-:W-:Y:S02]  /*1640*/  MOV R13, R2 ;  /* 0x00000002000d7202 */ /* 0x000fe40000000f00 */
[----:B------:R-:W-:-:S07]  /*1650*/  MOV R4, R14 ;  /* 0x0000000e00047202 */ /* 0x000fce0000000f00 */
[----:B------:R-:W-:Y:S05]  /*1660*/  WARPSYNC.COLLECTIVE R15, `(.L_x_2465) ;  /* 0x000000000f087348 */ /* 0x000fea0003c00000 */
[----:B------:R0:W1:Y:S02]  /*1670*/  SHFL.DOWN P6, R14, R13, R12, R11 ;  /* 0x0800000c0d0e7389 */ /* 0x00006400000c000b */
[----:B01----:R-:W-:Y:S05]  /*1680*/  ENDCOLLECTIVE ;  /* 0x000000000000791b */ /* 0x003fea0003800000 */
.L_x_2465:
[----:B------:R-:W-:Y:S05]  /*1690*/  BRA `(.L_x_2466) ;  /* 0xfffffff000ec7947 */ /* 0x000fea000383ffff */
.L_x_2442:
[----:B------:R-:W-:Y:S01]  /*16a0*/  HFMA2 R12, -RZ, RZ, 0, 1.1920928955078125e-07 ;  /* 0x00000002ff0c7431 */ /* 0x000fe200000001ff */
[----:B------:R-:W-:Y:S01]  /*16b0*/  BSSY B0, `(.L_x_2467) ;  /* 0x0000007000007945 */ /* 0x000fe20003800000 */
[----:B------:R-:W-:Y:S01]  /*16c0*/  MOV R13, R0 ;  /* 0x00000000000d7202 */ /* 0x000fe20000000f00 */
[----:B------:R-:W-:Y:S01]  /*16d0*/  IMAD.MOV.U32 R15, RZ, RZ, -0x1 ;  /* 0xffffffffff0f7424 */ /* 0x000fe200078e00ff */
[----:B------:R-:W-:-:S07]  /*16e0*/  MOV R11, 0x1f ;  /* 0x0000001f000b7802 */ /* 0x000fce0000000f00 */
[----:B-12345:R-:W-:Y:S05]  /*16f0*/  WARPSYNC.COLLECTIVE R15, `(.L_x_2468) ;  /* 0x000000000f087348 */ /* 0x03efea0003c00000 */
[----:B------:R0:W0:Y:S02]  /*1700*/  SHFL.DOWN P6, R14, R13, R12, R11 ;  /* 0x0800000c0d0e7389 */ /* 0x00002400000c000b */
[----:B012345:R-:W-:Y:S05]  /*1710*/  ENDCOLLECTIVE ;  /* 0x000000000000791b */ /* 0x03ffea0003800000 */
.L_x_2468:
[----:B------:R-:W-:Y:S05]  /*1720*/  BSYNC B0 ;  /* 0x0000000000007941 */ /* 0x000fea0003800000 */
.L_x_2467:
        /* <DEDUP_REMOVED lines=8> */
.L_x_2469:
[----:B------:R-:W-:Y:S02]  /*17b0*/  MOV R13, R2 ;  /* 0x00000002000d7202 */ /* 0x000fe40000000f00 */
[----:B------:R-:W-:-:S07]  /*17c0*/  MOV R4, R14 ;  /* 0x0000000e00047202 */ /* 0x000fce0000000f00 */
[----:B------:R-:W-:Y:S05]  /*17d0*/  WARPSYNC.COLLECTIVE R15, `(.L_x_2470) ;  /* 0x000000000f087348 */ /* 0x000fea0003c00000 */
[----:B------:R0:W1:Y:S02]  /*17e0*/  SHFL.DOWN P6, R14, R13, R12, R11 ;  /* 0x0800000c0d0e7389 */ /* 0x00006400000c000b */
[----:B01----:R-:W-:Y:S05]  /*17f0*/  ENDCOLLECTIVE ;  /* 0x000000000000791b */ /* 0x003fea0003800000 */
.L_x_2470:
[----:B------:R-:W-:Y:S05]  /*1800*/  BRA `(.L_x_2471) ;  /* 0xfffffff000ec7947 */ /* 0x000fea000383ffff */
.L_x_2445:
[----:B------:R-:W-:Y:S01]  /*1810*/  HFMA2 R12, -RZ, RZ, 0, 5.9604644775390625e-08 ;  /* 0x00000001ff0c7431 */ /* 0x000fe200000001ff */
[----:B------:R-:W-:Y:S01]  /*1820*/  BSSY B0, `(.L_x_2472) ;  /* 0x0000007000007945 */ /* 0x000fe20003800000 */
[----:B------:R-:W-:Y:S01]  /*1830*/  MOV R13, R0 ;  /* 0x00000000000d7202 */ /* 0x000fe20000000f00 */
[----:B------:R-:W-:Y:S01]  /*1840*/  IMAD.MOV.U32 R11, RZ, RZ, 0x1f ;  /* 0x0000001fff0b7424 */ /* 0x000fe200078e00ff */
[----:B------:R-:W-:-:S07]  /*1850*/  MOV R15, 0xffffffff ;  /* 0xffffffff000f7802 */ /* 0x000fce0000000f00 */
[----:B-12345:R-:W-:Y:S05]  /*1860*/  WARPSYNC.COLLECTIVE R15, `(.L_x_2473) ;  /* 0x000000000f087348 */ /* 0x03efea0003c00000 */
[----:B------:R0:W0:Y:S02]  /*1870*/  SHFL.DOWN P6, R14, R13, R12, R11 ;  /* 0x0800000c0d0e7389 */ /* 0x00002400000c000b */
[----:B012345:R-:W-:Y:S05]  /*1880*/  ENDCOLLECTIVE ;  /* 0x000000000000791b */ /* 0x03ffea0003800000 */
.L_x_2473:
[----:B------:R-:W-:Y:S05]  /*1890*/  BSYNC B0 ;  /* 0x0000000000007941 */ /* 0x000fea0003800000 */
.L_x_2472:
        /* <DEDUP_REMOVED lines=8> */
.L_x_2474:
[----:B------:R-:W-:Y:S02]  /*1920*/  MOV R13, R2 ;  /* 0x00000002000d7202 */ /* 0x000fe40000000f00 */
[----:B------:R-:W-:-:S07]  /*1930*/  MOV R4, R14 ;  /* 0x0000000e00047202 */ /* 0x000fce0000000f00 */
[----:B------:R-:W-:Y:S05]  /*1940*/  WARPSYNC.COLLECTIVE R15, `(.L_x_2475) ;  /* 0x000000000f087348 */ /* 0x000fea0003c00000 */
[----:B------:R0:W1:Y:S02]  /*1950*/  SHFL.DOWN P6, R14, R13, R12, R11 ;  /* 0x0800000c0d0e7389 */ /* 0x00006400000c000b */
[----:B01----:R-:W-:Y:S05]  /*1960*/  ENDCOLLECTIVE ;  /* 0x000000000000791b */ /* 0x003fea0003800000 */
.L_x_2475:
[----:B------:R-:W-:Y:S05]  /*1970*/  BRA `(.L_x_2476) ;  /* 0xfffffff000ec7947 */ /* 0x000fea000383ffff */
.L_x_2448:
[----:B------:R-:W-:Y:S01]  /*1980*/  HFMA2 R11, -RZ, RZ, 0, 1.847743988037109375e-06 ;  /* 0x0000001fff0b7431 */ /* 0x000fe200000001ff */
[----:B------:R-:W-:Y:S01]  /*1990*/  BSSY B0, `(.L_x_2477) ;  /* 0x0000007000007945 */ /* 0x000fe20003800000 */
[----:B------:R-:W-:Y:S01]  /*19a0*/  MOV R13, R0 ;  /* 0x00000000000d7202 */ /* 0x000fe20000000f00 */
[----:B------:R-:W-:Y:S01]  /*19b0*/  IMAD.MOV.U32 R12, RZ, RZ, RZ ;  /* 0x000000ffff0c7224 */ /* 0x000fe200078e00ff */
[----:B------:R-:W-:-:S07]  /*19c0*/  MOV R15, 0xffffffff ;  /* 0xffffffff000f7802 */ /* 0x000fce0000000f00 */
[----:B-12345:R-:W-:Y:S05]  /*19d0*/  WARPSYNC.COLLECTIVE R15, `(.L_x_2478) ;  /* 0x000000000f087348 */ /* 0x03efea0003c00000 */
[----:B------:R0:W0:Y:S02]  /*19e0*/  SHFL.IDX P6, R14, R13, R12, R11 ;  /* 0x0000000c0d0e7389 */ /* 0x00002400000c000b */
[----:B012345:R-:W-:Y:S05]  /*19f0*/  ENDCOLLECTIVE ;  /* 0x000000000000791b */ /* 0x03ffea0003800000 */
.L_x_2478:
[----:B------:R-:W-:Y:S05]  /*1a00*/  BSYNC B0 ;  /* 0x0000000000007941 */ /* 0x000fea0003800000 */
.L_x_2477:
        /* <DEDUP_REMOVED lines=8> */
.L_x_2479:
[----:B------:R-:W-:Y:S02]  /*1a90*/  MOV R13, R2 ;  /* 0x00000002000d7202 */ /* 0x000fe40000000f00 */
[----:B------:R-:W-:-:S07]  /*1aa0*/  MOV R3, R14 ;  /* 0x0000000e00037202 */ /* 0x000fce0000000f00 */
[----:B------:R-:W-:Y:S05]  /*1ab0*/  WARPSYNC.COLLECTIVE R15, `(.L_x_2480) ;  /* 0x000000000f087348 */ /* 0x000fea0003c00000 */
[----:B------:R0:W1:Y:S02]  /*1ac0*/  SHFL.IDX P6, R14, R13, R12, R11 ;  /* 0x0000000c0d0e7389 */ /* 0x00006400000c000b */
[----:B01----:R-:W-:Y:S05]  /*1ad0*/  ENDCOLLECTIVE ;  /* 0x000000000000791b */ /* 0x003fea0003800000 */
.L_x_2480:
[----:B------:R-:W-:Y:S05]  /*1ae0*/  BRA `(.L_x_2481) ;  /* 0xfffffff000ec7947 */ /* 0x000fea000383ffff */
.L_x_2482:
        /* <DEDUP_REMOVED lines=9> */
.L_x_7508:


//--------------------- .text._Z17LayerNormWarpImplI19BiasAddResidualLoadI6__halffE11AffineStoreIfS1_EfLi1ELi8ELi8ELi32ELi1ELb0EEvT_T0_iidPT1_S8_ --------------------------
	.section	.text._Z17LayerNormWarpImplI19BiasAddResidualLoadI6__halffE11AffineStoreIfS1_EfLi1ELi8ELi8ELi32ELi1ELb0EEvT_T0_iidPT1_S8_,"ax",@progbits
	.align	128
        .global         _Z17LayerNormWarpImplI19BiasAddResidualLoadI6__halffE11AffineStoreIfS1_EfLi1ELi8ELi8ELi32ELi1ELb0EEvT_T0_iidPT1_S8_
        .type           _Z17LayerNormWarpImplI19BiasAddResidualLoadI6__halffE11AffineStoreIfS1_EfLi1ELi8ELi8ELi32ELi1ELb0EEvT_T0_iidPT1_S8_,@function
        .size           _Z17LayerNormWarpImplI19BiasAddResidualLoadI6__halffE11AffineStoreIfS1_EfLi1ELi8ELi8ELi32ELi1ELb0EEvT_T0_iidPT1_S8_,(.L_x_7509 - _Z17LayerNormWarpImplI19BiasAddResidualLoadI6__halffE11AffineStoreIfS1_EfLi1ELi8ELi8ELi32ELi1ELb0EEvT_T0_iidPT1_S8_)
        .other          _Z17LayerNormWarpImplI19BiasAddResidualLoadI6__halffE11AffineStoreIfS1_EfLi1ELi8ELi8ELi32ELi1ELb0EEvT_T0_iidPT1_S8_,@"STO_CUDA_ENTRY STV_DEFAULT"
_Z17LayerNormWarpImplI19BiasAddResidualLoadI6__halffE11AffineStoreIfS1_EfLi1ELi8ELi8ELi32ELi1ELb0EEvT_T0_iidPT1_S8_:
.text._Z17LayerNormWarpImplI19BiasAddResidualLoadI6__halffE11AffineStoreIfS1_EfLi1ELi8ELi8ELi32ELi1ELb0EEvT_T0_iidPT1_S8_:
        /* <DEDUP_REMOVED lines=21> */
.L_x_2483:
        /* <DEDUP_REMOVED lines=14> */
.L_x_2497:
        /* <DEDUP_REMOVED lines=26> */
[----:B------:R-:W-:Y:S01]  /*03d0*/  FFMA R5, R4, R5, R3 ;  /* 0x0000000504057223 */ /* 0x000fe20000000003 */
[----:B------:R-:W-:Y:S02]  /*03e0*/  FADD R2, -R12, R7 ;  /* 0x000000070c027221 */ /* 0x000fe40000000100 */
[----:B------:R-:W-:Y:S02]  /*03f0*/  FFMA R3, R11, 0.125, R12 ;  /* 0x3e0000000b037823 */ /* 0x000fe4000000000c */
[----:B------:R-:W-:Y:S01]  /*0400*/  FFMA R2, R0, R2, R5 ;  /* 0x0000000200027223 */ /* 0x000fe20000000005 */
[----:B------:R-:W-:Y:S02]  /*0410*/  HFMA2 R0, -RZ, RZ, 2.5, 0 ;  /* 0x41000000ff007431 */ /* 0x000fe400000001ff */
[----:B------:R-:W-:Y:S01]  /*0420*/  FADD R4, -R3, R6 ;  /* 0x0000000603047221 */ /* 0x000fe20000000100 */
[----:B------:R-:W-:-:S03]  /*0430*/  MOV R5, 0x41000000 ;  /* 0x4100000000057802 */ /* 0x000fc60000000f00 */
[----:B------:R-:W-:Y:S01]  /*0440*/  FFMA R2, R11, R4, R2 ;  /* 0x000000040b027223 */ /* 0x000fe20000000002 */
[----:B-----5:R-:W-:Y:S06]  /*0450*/  BRA.DIV UR4, `(.L_x_2484) ;  /* 0x0000000a04907947 */ /* 0x020fec000b800000 */
[----:B------:R1:W4:Y:S04]  /*0460*/  SHFL.DOWN PT, R14, R5, 0x10, 0x1f ;  /* 0x0a001f00050e7f89 */ /* 0x00032800000e0000 */
[----:B------:R1:W5:Y:S04]  /*0470*/  SHFL.DOWN PT, R24, R3, 0x10, 0x1f ;  /* 0x0a001f0003187f89 */ /* 0x00036800000e0000 */
[----:B------:R1:W0:Y:S02]  /*0480*/  SHFL.DOWN PT, R4, R2, 0x10, 0x1f ;  /* 0x0a001f0002047f89 */ /* 0x00022400000e0000 */
.L_x_2502:
[----:B----4-:R-:W-:-:S13]  /*0490*/  FSETP.NEU.AND P1, PT, R14, RZ, PT ;  /* 0x000000ff0e00720b */ /* 0x010fda0003f2d000 */
[----:B------:R-:W-:Y:S05]  /*04a0*/  @!P1 BRA `(.L_x_2485) ;  /* 0x0000000000309947 */ /* 0x000fea0003800000 */
[----:B-1----:R-:W-:Y:S01]  /*04b0*/  FADD R5, R14, 8 ;  /* 0x410000000e057421 */ /* 0x002fe20000000000 */
[----:B-----5:R-:W-:-:S04]  /*04c0*/  FADD R24, R24, -R3 ;  /* 0x8000000318187221 */ /* 0x020fc80000000000 */
[----:B------:R-:W-:Y:S01]  /*04d0*/  FSETP.GEU.AND P1, PT, |R5|, 1.175494350822287508e-38, PT ;  /* 0x008000000500780b */ /* 0x000fe20003f2e200 */
[----:B------:R-:W-:Y:S01]  /*04e0*/  FMUL.M8 R12, R24, R24 ;  /* 0x00000018180c7220 */ /* 0x000fe20000700000 */
[----:B------:R-:W-:-:S11]  /*04f0*/  MOV R0, R5 ;  /* 0x0000000500007202 */ /* 0x000fd60000000f00 */
[----:B------:R-:W-:Y:S01]  /*0500*/  @!P1 FMUL R5, R5, 16777216 ;  /* 0x4b80000005059820 */ /* 0x000fe20000400000 */
[----:B------:R-:W-:-:S05]  /*0510*/  @!P1 FMUL R14, R14, 16777216 ;  /* 0x4b8000000e0e9820 */ /* 0x000fca0000400000 */
[----:B------:R-:W1:Y:S02]  /*0520*/  MUFU.RCP R5, R5 ;  /* 0x0000000500057308 */ /* 0x000e640000001000 */
[----:B-1----:R-:W-:-:S04]  /*0530*/  FMUL R11, R5, R14 ;  /* 0x0000000e050b7220 */ /* 0x002fc80000400000 */
[C---:B0-----:R-:W-:Y:S01]  /*0540*/  FFMA R13, R11.reuse, R12, R4 ;  /* 0x0000000c0b0d7223 */ /* 0x041fe20000000004 */
[----:B------:R-:W-:-:S03]  /*0550*/  FFMA R3, R11, R24, R3 ;  /* 0x000000180b037223 */ /* 0x000fc60000000003 */
[----:B------:R-:W-:-:S07]  /*0560*/  FADD R2, R2, R13 ;  /* 0x0000000d02027221 */ /* 0x000fce0000000000 */
.L_x_2485:
[----:B------:R-:W-:-:S03]  /*0570*/  UMOV UR4, 0xffffffff ;  /* 0xffffffff00047882 */ /* 0x000fc60000000000 */
[----:B------:R-:W-:Y:S05]  /*0580*/  BRA.DIV UR4, `(.L_x_2486) ;  /* 0x0000000a04a07947 */ /* 0x000fea000b800000 */
[----:B-----5:R4:W5:Y:S04]  /*0590*/  SHFL.DOWN PT, R24, R3, 0x8, 0x1f ;  /* 0x09001f0003187f89 */ /* 0x02096800000e0000 */
[----:B0-----:R4:W0:Y:S04]  /*05a0*/  SHFL.DOWN PT, R4, R2, 0x8, 0x1f ;  /* 0x09001f0002047f89 */ /* 0x00182800000e0000 */
[----:B------:R4:W0:Y:S02]  /*05b0*/  SHFL.DOWN PT, R14, R0, 0x8, 0x1f ;  /* 0x09001f00000e7f89 */ /* 0x00082400000e0000 */
.L_x_2507:
[----:B0-----:R-:W-:-:S13]  /*05c0*/  FSETP.NEU.AND P1, PT, R14, RZ, PT ;  /* 0x000000ff0e00720b */ /* 0x001fda0003f2d000 */
[----:B------:R-:W-:Y:S05]  /*05d0*/  @!P1 BRA `(.L_x_2487) ;  /* 0x0000000000389947 */ /* 0x000fea0003800000 */
[----:B-1----:R-:W-:Y:S01]  /*05e0*/  FADD R5, R0, R14 ;  /* 0x0000000e00057221 */ /* 0x002fe20000000000 */
        /* <DEDUP_REMOVED lines=13> */
.L_x_2487:
[----:B------:R-:W-:-:S03]  /*06c0*/  UMOV UR4, 0xffffffff ;  /* 0xffffffff00047882 */ /* 0x000fc60000000000 */
[----:B------:R-:W-:Y:S05]  /*06d0*/  BRA.DIV UR4, `(.L_x_2488) ;  /* 0x0000000a04a87947 */ /* 0x000fea000b800000 */
[----:B-----5:R0:W5:Y:S04]  /*06e0*/  SHFL.DOWN PT, R24, R3, 0x4, 0x1f ;  /* 0x08801f0003187f89 */ /* 0x02016800000e0000 */
[----:B------:R0:W0:Y:S04]  /*06f0*/  SHFL.DOWN PT, R4, R2, 0x4, 0x1f ;  /* 0x08801f0002047f89 */ /* 0x00002800000e0000 */
[----:B------:R0:W0:Y:S02]  /*0700*/  SHFL.DOWN PT, R14, R0, 0x4, 0x1f ;  /* 0x08801f00000e7f89 */ /* 0x00002400000e0000 */
.L_x_2512:
        /* <DEDUP_REMOVED lines=16> */
.L_x_2489:
[----:B------:R-:W-:-:S03]  /*0810*/  UMOV UR4, 0xffffffff ;  /* 0xffffffff00047882 */ /* 0x000fc60000000000 */
[----:B------:R-:W-:Y:S05]  /*0820*/  BRA.DIV UR4, `(.L_x_2490) ;  /* 0x0000000a04b07947 */ /* 0x000fea000b800000 */
[----:B-----5:R0:W5:Y:S04]  /*0830*/  SHFL.DOWN PT, R24, R3, 0x2, 0x1f ;  /* 0x08401f0003187f89 */ /* 0x02016800000e0000 */
[----:B------:R0:W0:Y:S04]  /*0840*/  SHFL.DOWN PT, R4, R2, 0x2, 0x1f ;  /* 0x08401f0002047f89 */ /* 0x00002800000e0000 */
[----:B------:R0:W0:Y:S02]  /*0850*/  SHFL.DOWN PT, R14, R0, 0x2, 0x1f ;  /* 0x08401f00000e7f89 */ /* 0x00002400000e0000 */
.L_x_2517:
        /* <DEDUP_REMOVED lines=16> */
.L_x_2491:
[----:B------:R-:W-:-:S03]  /*0960*/  UMOV UR4, 0xffffffff ;  /* 0xffffffff00047882 */ /* 0x000fc60000000000 */
[----:B------:R-:W-:Y:S05]  /*0970*/  BRA.DIV UR4, `(.L_x_2492) ;  /* 0x0000000a04b87947 */ /* 0x000fea000b800000 */
[----:B-----5:R0:W5:Y:S04]  /*0980*/  SHFL.DOWN PT, R24, R3, 0x1, 0x1f ;  /* 0x08201f0003187f89 */ /* 0x02016800000e0000 */
[----:B------:R0:W0:Y:S04]  /*0990*/  SHFL.DOWN PT, R4, R2, 0x1, 0x1f ;  /* 0x08201f0002047f89 */ /* 0x00002800000e0000 */
[----:B------:R0:W0:Y:S02]  /*09a0*/  SHFL.DOWN PT, R14, R0, 0x1, 0x1f ;  /* 0x08201f00000e7f89 */ /* 0x00002400000e0000 */
.L_x_2522:
        /* <DEDUP_REMOVED lines=16> */
.L_x_2493:
[----:B------:R-:W-:-:S03]  /*0ab0*/  UMOV UR4, 0xffffffff ;  /* 0xffffffff00047882 */ /* 0x000fc60000000000 */
[----:B------:R-:W-:Y:S05]  /*0ac0*/  BRA.DIV UR4, `(.L_x_2494) ;  /* 0x0000000a04c07947 */ /* 0x000fea000b800000 */
[----:B------:R0:W0:Y:S04]  /*0ad0*/  SHFL.IDX PT, R25, R3, RZ, 0x1f ;  /* 0x00001fff03197589 */ /* 0x00002800000e0000 */
[----:B-1--4-:R-:W1:Y:S04]  /*0ae0*/  SHFL.IDX PT, R2, R2, RZ, 0x1f ;  /* 0x00001fff02027589 */ /* 0x012e6800000e0000 */
[----:B------:R4:W0:Y:S02]  /*0af0*/  SHFL.IDX PT, R14, R0, RZ, 0x1f ;  /* 0x00001fff000e7589 */ /* 0x00082400000e0000 */
.L_x_2527:
[----:B0-----:R-:W-:-:S13]  /*0b00*/  FSETP.GEU.AND P1, PT, |R14|, 1.175494350822287508e-38, PT ;  /* 0x008000000e00780b */ /* 0x001fda0003f2e200 */
[----:B------:R-:W-:Y:S01]  /*0b10*/  @!P1 FMUL R14, R14, 16777216 ;  /* 0x4b8000000e0e9820 */ /* 0x000fe20000400000 */
[----:B-1----:R-:W-:-:S03]  /*0b20*/  @!P1 FMUL R2, R2, 16777216 ;  /* 0x4b80000002029820 */ /* 0x002fc60000400000 */
[----:B------:R-:W0:Y:S02]  /*0b30*/  MUFU.RCP R3, R14 ;  /* 0x0000000e00037308 */ /* 0x000e240000001000 */
[----:B0-----:R-:W-:-:S05]  /*0b40*/  FMUL R3, R3, R2 ;  /* 0x0000000203037220 */ /* 0x001fca0000400000 */
[----:B----4-:R-:W-:-:S05]  /*0b50*/  FMNMX R0, RZ, R3, !PT ;  /* 0x00000003ff007209 */ /* 0x010fca0007800000 */
        /* <DEDUP_REMOVED lines=21> */
.L_x_2495:
[----:B------:R0:W1:Y:S02]  /*0cb0*/  MUFU.RSQ R11, R0 ;  /* 0x00000000000b7308 */ /* 0x0000640000001400 */
.L_x_2496:
[----:B------:R-:W2:Y:S01]  /*0cc0*/  LDC.64 R4, c[0x0][0x3d0] ;  /* 0x0000f400ff047b82 */ /* 0x000ea20000000a00 */
[C---:B---3--:R-:W-:Y:S01]  /*0cd0*/  @!P0 R2UR UR4, R16.reuse ;  /* 0x00000000100482ca */ /* 0x048fe200000e0000 */
[----:B------:R-:W-:Y:S01]  /*0ce0*/  FADD R20, -R25, R20 ;  /* 0x0000001419147221 */ /* 0x000fe20000000100 */
[----:B------:R-:W-:Y:S01]  /*0cf0*/  @!P0 R2UR UR5, R17 ;  /* 0x00000000110582ca */ /* 0x000fe200000e0000 */
[C---:B0-----:R-:W-:Y:S01]  /*0d00*/  FADD R0, -R25.reuse, R19 ;  /* 0x0000001319007221 */ /* 0x041fe20000000100 */
[----:B------:R-:W-:Y:S01]  /*0d10*/  @!P0 R2UR UR6, R16 ;  /* 0x00000000100682ca */ /* 0x000fe200000e0000 */
[----:B------:R-:W-:Y:S01]  /*0d20*/  FADD R18, -R25, R18 ;  /* 0x0000001219127221 */ /* 0x000fe20000000100 */
[----:B------:R-:W-:Y:S01]  /*0d30*/  @!P0 R2UR UR7, R17 ;  /* 0x00000000110782ca */ /* 0x000fe200000e0000 */
[----:B------:R-:W0:Y:S01]  /*0d40*/  LDC.64 R2, c[0x0][0x3d8] ;  /* 0x0000f600ff027b82 */ /* 0x000e220000000a00 */
        /* <DEDUP_REMOVED lines=12> */
[----:B------:R-:W-:Y:S01]  /*0e10*/  FMUL R6, R6, R11 ;  /* 0x0000000b06067220 */ /* 0x000fe20000400000 */
[----:B--2---:R-:W-:-:S05]  /*0e20*/  @!P0 IMAD.WIDE R4, R22, 0x4, R4 ;  /* 0x0000000416048825 */ /* 0x004fca00078e0204 */
[----:B------:R1:W-:Y:S01]  /*0e30*/  @!P0 STG.E desc[UR4][R4.64], R25 ;  /* 0x0000001904008986 */ /* 0x0003e2000c101904 */
[----:B0-----:R-:W-:Y:S01]  /*0e40*/  @!P0 IMAD.WIDE R2, R22, 0x4, R2 ;  /* 0x0000000416028825 */ /* 0x001fe200078e0202 */
[----:B------:R-:W-:-:S04]  /*0e50*/  IADD3 R22, PT, PT, R21, R22, RZ ;  /* 0x0000001615167210 */ /* 0x000fc80007ffe0ff */
[----:B------:R-:W-:Y:S01]  /*0e60*/  ISETP.GE.AND P1, PT, R22, UR36, PT ;  /* 0x0000002416007c0c */ /* 0x000fe2000bf26270 */
[----:B------:R1:W-:-:S12]  /*0e70*/  @!P0 STG.E desc[UR6][R2.64], R11 ;  /* 0x0000000b02008986 */ /* 0x0003d8000c101906 */
[----:B-1----:R-:W-:Y:S05]  /*0e80*/  @!P1 BRA `(.L_x_2497) ;  /* 0xfffffff000e89947 */ /* 0x002fea000383ffff */
[----:B------:R-:W-:Y:S05]  /*0e90*/  EXIT ;  /* 0x000000000000794d */ /* 0x000fea0003800000 */
.L_x_2484:
        /* <DEDUP_REMOVED lines=8> */
.L_x_2499:
[----:B------:R-:W-:Y:S05]  /*0f20*/  BSYNC B0 ;  /* 0x0000000000007941 */ /* 0x000fea0003800000 */
.L_x_2498:
        /* <DEDUP_REMOVED lines=8> */
.L_x_2500:
[----:B------:R-:W-:Y:S02]  /*0fb0*/  MOV R13, R5 ;  /* 0x00000005000d7202 */ /* 0x000fe40000000f00 */
[----:B------:R-:W-:-:S07]  /*0fc0*/  MOV R4, R14 ;  /* 0x0000000e00047202 */ /* 0x000fce0000000f00 */
[----:B------:R-:W-:Y:S05]  /*0fd0*/  WARPSYNC.COLLECTIVE R15, `(.L_x_2501) ;  /* 0x000000000f087348 */ /* 0x000fea0003c00000 */
[----:B------:R0:W1:Y:S02]  /*0fe0*/  SHFL.DOWN P6, R14, R13, R12, R11 ;  /* 0x0800000c0d0e7389 */ /* 0x00006400000c000b */
[----:B01----:R-:W-:Y:S05]  /*0ff0*/  ENDCOLLECTIVE ;  /* 0x000000000000791b */ /* 0x003fea0003800000 */
.L_x_2501:
[----:B------:R-:W-:Y:S05]  /*1000*/  BRA `(.L_x_2502) ;  /* 0xfffffff400207947 */ /* 0x000fea000383ffff */
.L_x_2486:
        /* <DEDUP_REMOVED lines=8> */
.L_x_2504:
[----:B------:R-:W-:Y:S05]  /*1090*/  BSYNC B0 ;  /* 0x0000000000007941 */ /* 0x000fea0003800000 */
.L_x_2503:
        /* <DEDUP_REMOVED lines=8> */
.L_x_2505:
[----:B------:R-:W-:Y:S01]  /*1120*/  IMAD.MOV.U32 R13, RZ, RZ, R0 ;  /* 0x000000ffff0d7224 */ /* 0x000fe200078e0000 */
[----:B------:R-:W-:-:S07]  /*1130*/  MOV R4, R14 ;  /* 0x0000000e00047202 */ /* 0x000fce0000000f00 */
[----:B------:R-:W-:Y:S05]  /*1140*/  WARPSYNC.COLLECTIVE R15, `(.L_x_2506) ;  /* 0x000000000f087348 */ /* 0x000fea0003c00000 */
[----:B------:R0:W1:Y:S02]  /*1150*/  SHFL.DOWN P6, R14, R13, R12, R11 ;  /* 0x0800000c0d0e7389 */ /* 0x00006400000c000b */
[----:B01----:R-:W-:Y:S05]  /*1160*/  ENDCOLLECTIVE ;  /* 0x000000000000791b */ /* 0x003fea0003800000 */
.L_x_2506:
[----:B------:R-:W-:Y:S05]  /*1170*/  BRA `(.L_x_2507) ;  /* 0xfffffff400107947 */ /* 0x000fea000383ffff */
.L_x_2488:
        /* <DEDUP_REMOVED lines=8> */
.L_x_2509:
[----:B------:R-:W-:Y:S05]  /*1200*/  BSYNC B0 ;  /* 0x0000000000007941 */ /* 0x000fea0003800000 */
.L_x_2508:
        /* <DEDUP_REMOVED lines=8> */
.L_x_2510:
[----:B------:R-:W-:Y:S02]  /*1290*/  MOV R13, R0 ;  /* 0x00000000000d7202 */ /* 0x000fe40000000f00 */
[----:B------:R-:W-:-:S07]  /*12a0*/  MOV R4, R14 ;  /* 0x0000000e00047202 */ /* 0x000fce0000000f00 */
[----:B------:R-:W-:Y:S05]  /*12b0*/  WARPSYNC.COLLECTIVE R15, `(.L_x_2511) ;  /* 0x000000000f087348 */ /* 0x000fea0003c00000 */
[----:B------:R0:W1:Y:S02]  /*12c0*/  SHFL.DOWN P6, R14, R13, R12, R11 ;  /* 0x0800000c0d0e7389 */ /* 0x00006400000c000b */
[----:B01----:R-:W-:Y:S05]  /*12d0*/  ENDCOLLECTIVE ;  /* 0x000000000000791b */ /* 0x003fea0003800000 */
.L_x_2511:
[----:B------:R-:W-:Y:S05]  /*12e0*/  BRA `(.L_x_2512) ;  /* 0xfffffff400087947 */ /* 0x000fea000383ffff */
.L_x_2490:
        /* <DEDUP_REMOVED lines=8> */
.L_x_2514:
[----:B------:R-:W-:Y:S05]  /*1370*/  BSYNC B0 ;  /* 0x0000000000007941 */ /* 0x000fea0003800000 */
.L_x_2513:
        /* <DEDUP_REMOVED lines=8> */
.L_x_2515:
[----:B------:R-:W-:Y:S01]  /*1400*/  IMAD.MOV.U32 R13, RZ, RZ, R0 ;  /* 0x000000ffff0d7224 */ /* 0x000fe200078e0000 */
[----:B------:R-:W-:-:S07]  /*1410*/  MOV R4, R14 ;  /* 0x0000000e00047202 */ /* 0x000fce0000000f00 */
[----:B------:R-:W-:Y:S05]  /*1420*/  WARPSYNC.COLLECTIVE R15, `(.L_x_2516) ;  /* 0x000000000f087348 */ /* 0x000fea0003c00000 */
[----:B------:R0:W1:Y:S02]  /*1430*/  SHFL.DOWN P6, R14, R13, R12, R11 ;  /* 0x0800000c0d0e7389 */ /* 0x00006400000c000b */
[----:B01----:R-:W-:Y:S05]  /*1440*/  ENDCOLLECTIVE ;  /* 0x000000000000791b */ /* 0x003fea0003800000 */
.L_x_2516:
[----:B------:R-:W-:Y:S05]  /*1450*/  BRA `(.L_x_2517) ;  /* 0xfffffff400007947 */ /* 0x000fea000383ffff */
.L_x_2492:
        /* <DEDUP_REMOVED lines=8> */
.L_x_2519:
[----:B------:R-:W-:Y:S05]  /*14e0*/  BSYNC B0 ;  /* 0x0000000000007941 */ /* 0x000fea0003800000 */
.L_x_2518:
        /* <DEDUP_REMOVED lines=8> */
.L_x_2520:
[----:B------:R-:W-:Y:S02]  /*1570*/  MOV R13, R0 ;  /* 0x00000000000d7202 */ /* 0x000fe40000000f00 */
[----:B------:R-:W-:-:S07]  /*1580*/  MOV R4, R14 ;  /* 0x0000000e00047202 */ /* 0x000fce0000000f00 */
[----:B------:R-:W-:Y:S05]  /*1590*/  WARPSYNC.COLLECTIVE R15, `(.L_x_2521) ;  /* 0x000000000f087348 */ /* 0x000fea0003c00000 */
[----:B------:R0:W1:Y:S02]  /*15a0*/  SHFL.DOWN P6, R14, R13, R12, R11 ;  /* 0x0800000c0d0e7389 */ /* 0x00006400000c000b */
[----:B01----:R-:W-:Y:S05]  /*15b0*/  ENDCOLLECTIVE ;  /* 0x000000000000791b */ /* 0x003fea0003800000 */
.L_x_2521:
[----:B------:R-:W-:Y:S05]  /*15c0*/  BRA `(.L_x_2522) ;  /* 0xfffffff000f87947 */ /* 0x000fea000383ffff */
.L_x_2494:
        /* <DEDUP_REMOVED lines=8> */
.L_x_2524:
[----:B------:R-:W-:Y:S05]  /*1650*/  BSYNC B0 ;  /* 0x0000000000007941 */ /* 0x000fea0003800000 */
.L_x_2523:
        /* <DEDUP_REMOVED lines=8> */
.L_x_2525:
[----:B------:R-:W-:Y:S02]  /*16e0*/  MOV R13, R0 ;  /* 0x00000000000d7202 */ /* 0x000fe40000000f00 */
[----:B------:R-:W-:-:S07]  /*16f0*/  MOV R2, R14 ;  /* 0x0000000e00027202 */ /* 0x000fce0000000f00 */
[----:B------:R-:W-:Y:S05]  /*1700*/  WARPSYNC.COLLECTIVE R15, `(.L_x_2526) ;  /* 0x000000000f087348 */ /* 0x000fea0003c00000 */
[----:B------:R0:W1:Y:S02]  /*1710*/  SHFL.IDX P6, R14, R13, R12, R11 ;  /* 0x0000000c0d0e7389 */ /* 0x00006400000c000b */
[----:B01----:R-:W-:Y:S05]  /*1720*/  ENDCOLLECTIVE ;  /* 0x000000000000791b */ /* 0x003fea0003800000 */
.L_x_2526:
[----:B------:R-:W-:Y:S05]  /*1730*/  BRA `(.L_x_2527) ;  /* 0xfffffff000f07947 */ /* 0x000fea000383ffff */
.L_x_2528:
        /* <DEDUP_REMOVED lines=12> */
.L_x_7509:


//--------------------- .text._Z17LayerNormWarpImplI19BiasAddResidualLoadI6__halffE11AffineStoreIfS1_EfLi1ELi4ELi2ELi32ELi1ELb1EEvT_T0_iidPT1_S8_ --------------------------
	.section	.text._Z17LayerNormWarpImplI19BiasAddResidualLoadI6__halffE11AffineStoreIfS1_EfLi1ELi4ELi2ELi32ELi1ELb1EEvT_T0_iidPT1_S8_,"ax",@progbits
	.align	128
        .global         _Z17LayerNormWarpImplI19BiasAddResidualLoadI6__halffE11AffineStoreIfS1_EfLi1ELi4ELi2ELi32ELi1ELb1EEvT_T0_iidPT1_S8_
        .type           _Z17LayerNormWarpImplI19BiasAddResidualLoadI6__halffE11AffineStoreIfS1_EfLi1ELi4ELi2ELi32ELi1ELb1EEvT_T0_iidPT1_S8_,@function
        .size           _Z17LayerNormWarpImplI19BiasAddResidualLoadI6__halffE11AffineStoreIfS1_EfLi1ELi4ELi2ELi32ELi1ELb1EEvT_T0_iidPT1_S8_,(.L_x_7510 - _Z17LayerNormWarpImplI19BiasAddResidualLoadI6__halffE11AffineStoreIfS1_EfLi1ELi4ELi2ELi32ELi1ELb1EEvT_T0_iidPT1_S8_)
        .other          _Z17LayerNormWarpImplI19BiasAddResidualLoadI6__halffE11AffineStoreIfS1_EfLi1ELi4ELi2ELi32ELi1ELb1EEvT_T0_iidPT1_S8_,@"STO_CUDA_ENTRY STV_DEFAULT"
_Z17LayerNormWarpImplI19BiasAddResidualLoadI6__halffE11AffineStoreIfS1_EfLi1ELi4ELi2ELi32ELi1ELb1EEvT_T0_iidPT1_S8_:
.text._Z17LayerNormWarpImplI19BiasAddResidualLoadI6__halffE11AffineStoreIfS1_EfLi1ELi4ELi2ELi32ELi1ELb1EEvT_T0_iidPT1_S8_:
        /* <DEDUP_REMOVED lines=16> */
[----:B------:R-:W-:Y:S01]  /*0100*/  MOV R7, UR7 ;  /* 0x0000000700077c02 */ /* 0x000fe20008000f00 */
[----:B-----5:R-:W-:Y:S01]  /*0110*/  IMAD.U32 R10, RZ, RZ, UR8 ;  /* 0x00000008ff0a7e24 */ /* 0x020fe2000f8e00ff */
[----:B--2---:R-:W-:-:S07]  /*0120*/  MOV R11, UR9 ;  /* 0x00000009000b7c02 */ /* 0x004fce0008000f00 */
[----:B------:R-:W-:-:S07]  /*0130*/  LEPC R20, `(.L_x_2529) ;  /* 0x000000001014794e */ /* 0x000fce0000000000 */
[----:B0--3--:R-:W-:Y:S05]  /*0140*/  CALL.ABS.NOINC R2 ;  /* 0x0000000002007343 */ /* 0x009fea0003c00000 */
.L_x_2529:
        /* <DEDUP_REMOVED lines=15> */
[----:B------:R-:W-:-:S04]  /*0240*/  IADD3 R2, PT, PT, R19, 0x60, RZ ;  /* 0x0000006013027810 */ /* 0x000fc80007ffe0ff */
[----:B----4-:R-:W-:Y:S02]  /*0250*/  ISETP.GE.AND P0, PT, R0, UR5, PT ;  /* 0x0000000500007c0c */ /* 0x010fe4000bf06270 */
[----:B--2---:R-:W-:-:S13]  /*0260*/  ISETP.GE.AND P1, PT, R2, UR5, PT ;  /* 0x0000000502007c0c */ /* 0x004fda000bf26270 */
.L_x_2550:
[----:B------:R-:W-:Y:S01]  /*0270*/  FADD R0, RZ, R9 ;  /* 0x00000009ff007221 */ /* 0x000fe20000000000 */
[----:B------:R-:W-:Y:S01]  /*0280*/  BSSY.RECONVERGENT B0, `(.L_x_2530) ;  /* 0x000001c000007945 */ /* 0x000fe20003800200 */
[----:B------:R-:W-:Y:S01]  /*0290*/  HFMA2 R20, -RZ, RZ, 0, 0 ;  /* 0x00000000ff147431 */ /* 0x000fe200000001ff */
[----:B------:R-:W-:Y:S01]  /*02a0*/  MOV R18, RZ ;  /* 0x000000ff00127202 */ /* 0x000fe20000000f00 */
[----:B------:R-:W-:-:S04]  /*02b0*/  FADD R5, -R0, R8 ;  /* 0x0000000800057221 */ /* 0x000fc80000000100 */
[----:B------:R-:W-:Y:S01]  /*02c0*/  FFMA R3, R5, 0.5, R0 ;  /* 0x3f00000005037823 */ /* 0x000fe20000000000 */
[----:B------:R-:W-:-:S03]  /*02d0*/  FADD R0, -R0, R9 ;  /* 0x0000000900007221 */ /* 0x000fc60000000100 */
[C---:B------:R-:W-:Y:S01]  /*02e0*/  @!P0 FADD R11, -R3.reuse, R4 ;  /* 0x00000004030b8221 */ /* 0x040fe20000000100 */
[----:B------:R-:W-:Y:S01]  /*02f0*/  FFMA R0, R0, R9, RZ ;  /* 0x0000000900007223 */ /* 0x000fe200000000ff */
[----:B------:R-:W-:Y:S02]  /*0300*/  FADD R2, -R3, R8 ;  /* 0x0000000803027221 */ /* 0x000fe40000000100 */
[----:B------:R-:W-:Y:S02]  /*0310*/  @!P0 FFMA R3, R11, 0.3333333432674407959, R3 ;  /* 0x3eaaaaab0b038823 */ /* 0x000fe40000000003 */
[----:B------:R-:W-:Y:S01]  /*0320*/  FFMA R2, R5, R2, R0 ;  /* 0x0000000205027223 */ /* 0x000fe20000000000 */
[----:B------:R-:W-:Y:S01]  /*0330*/  MOV R0, 0x40000000 ;  /* 0x4000000000007802 */ /* 0x000fe20000000f00 */
[----:B------:R-:W-:Y:S01]  /*0340*/  @!P0 FADD R5, -R3, R4 ;  /* 0x0000000403058221 */ /* 0x000fe20000000100 */
[----:B------:R-:W-:-:S03]  /*0350*/  @!P0 IMAD.MOV.U32 R0, RZ, RZ, 0x40400000 ;  /* 0x40400000ff008424 */ /* 0x000fc600078e00ff */
[----:B------:R-:W-:Y:S01]  /*0360*/  @!P0 FFMA R2, R11, R5, R2 ;  /* 0x000000050b028223 */ /* 0x000fe20000000002 */
[----:B------:R-:W-:Y:S06]  /*0370*/  @P1 BRA `(.L_x_2531) ;  /* 0x0000000000301947 */ /* 0x000fec0003800000 */
        /* <DEDUP_REMOVED lines=12> */
.L_x_2531:
[----:B------:R-:W-:Y:S05]  /*0440*/  BSYNC.RECONVERGENT B0 ;  /* 0x0000000000007941 */ /* 0x000fea0003800200 */
.L_x_2530:
[----:B------:R-:W-:Y:S01]  /*0450*/  UMOV UR4, 0xffffffff ;  /* 0xffffffff00047882 */ /* 0x000fe20000000000 */
[----:B------:R-:W-:Y:S02]  /*0460*/  @!P0 MOV R20, R4 ;  /* 0x0000000400148202 */ /* 0x000fe40000000f00 */
[----:B------:R-:W-:Y:S05]  /*0470*/  BRA.DIV UR4, `(.L_x_2532) ;  /* 0x0000000a04a47947 */ /* 0x000fea000b800000 */
[----:B------:R1:W2:Y:S04]  /*0480*/  SHFL.DOWN PT, R4, R3, 0x10, 0x1f ;  /* 0x0a001f0003047f89 */ /* 0x0002a800000e0000 */
[----:B------:R1:W4:Y:S04]  /*0490*/  SHFL.DOWN PT, R5, R2, 0x10, 0x1f ;  /* 0x0a001f0002057f89 */ /* 0x00032800000e0000 */
[----:B------:R1:W5:Y:S02]  /*04a0*/  SHFL.DOWN PT, R14, R0, 0x10, 0x1f ;  /* 0x0a001f00000e7f89 */ /* 0x00036400000e0000 */
.L_x_2555:
        /* <DEDUP_REMOVED lines=17> */
.L_x_2534:
[----:B------:R-:W-:Y:S05]  /*05c0*/  BSYNC.RECONVERGENT B0 ;  /* 0x0000000000007941 */ /* 0x000fea0003800200 */
.L_x_2533:
[----:B------:R-:W-:-:S03]  /*05d0*/  UMOV UR4, 0xffffffff ;  /* 0xffffffff00047882 */ /* 0x000fc60000000000 */
[----:B------:R-:W-:Y:S05]  /*05e0*/  BRA.DIV UR4, `(.L_x_2535) ;  /* 0x0000000a04a47947 */ /* 0x000fea000b800000 */
[----:B--2---:R2:W5:Y:S04]  /*05f0*/  SHFL.DOWN PT, R4, R3, 0x8, 0x1f ;  /* 0x09001f0003047f89 */ /* 0x00456800000e0000 */
[----:B----4-:R2:W4:Y:S04]  /*0600*/  SHFL.DOWN PT, R5, R2, 0x8, 0x1f ;  /* 0x09001f0002057f89 */ /* 0x01052800000e0000 */
[----:B------:R2:W0:Y:S02]  /*0610*/  SHFL.DOWN PT, R14, R0, 0x8, 0x1f ;  /* 0x09001f00000e7f89 */ /* 0x00042400000e0000 */
.L_x_2560:
        /* <DEDUP_REMOVED lines=17> */
.L_x_2537:
[----:B------:R-:W-:Y:S05]  /*0730*/  BSYNC.RECONVERGENT B0 ;  /* 0x0000000000007941 */ /* 0x000fea0003800200 */
.L_x_2536:
[----:B------:R-:W-:-:S03]  /*0740*/  UMOV UR4, 0xffffffff ;  /* 0xffffffff00047882 */ /* 0x000fc60000000000 */
[----:B------:R-:W-:Y:S05]  /*0750*/  BRA.DIV UR4, `(.L_x_2538) ;  /* 0x0000000a04a47947 */ /* 0x000fea000b800000 */
[----:B-----5:R0:W5:Y:S04]  /*0760*/  SHFL.DOWN PT, R4, R3, 0x4, 0x1f ;  /* 0x08801f0003047f89 */ /* 0x02016800000e0000 */
[----:B----4-:R0:W4:Y:S04]  /*0770*/  SHFL.DOWN PT, R5, R2, 0x4, 0x1f ;  /* 0x08801f0002057f89 */ /* 0x01012800000e0000 */
[----:B------:R0:W0:Y:S02]  /*0780*/  SHFL.DOWN PT, R14, R0, 0x4, 0x1f ;  /* 0x08801f00000e7f89 */ /* 0x00002400000e0000 */
.L_x_2565:
        /* <DEDUP_REMOVED lines=17> */
.L_x_2540:
[----:B------:R-:W-:Y:S05]  /*08a0*/  BSYNC.RECONVERGENT B0 ;  /* 0x0000000000007941 */ /* 0x000fea0003800200 */
.L_x_2539:
[----:B------:R-:W-:-:S03]  /*08b0*/  UMOV UR4, 0xffffffff ;  /* 0xffffffff00047882 */ /* 0x000fc60000000000 */
[----:B------:R-:W-:Y:S05]  /*08c0*/  BRA.DIV UR4, `(.L_x_2541) ;  /* 0x0000000a04a47947 */ /* 0x000fea000b800000 */
[----:B-----5:R0:W5:Y:S04]  /*08d0*/  SHFL.DOWN PT, R4, R3, 0x2, 0x1f ;  /* 0x08401f0003047f89 */ /* 0x02016800000e0000 */
[----:B----4-:R0:W4:Y:S04]  /*08e0*/  SHFL.DOWN PT, R5, R2, 0x2, 0x1f ;  /* 0x08401f0002057f89 */ /* 0x01012800000e0000 */
[----:B------:R0:W0:Y:S02]  /*08f0*/  SHFL.DOWN PT, R14, R0, 0x2, 0x1f ;  /* 0x08401f00000e7f89 */ /* 0x00002400000e0000 */
.L_x_2570:
        /* <DEDUP_REMOVED lines=17> */
.L_x_2543:
[----:B------:R-:W-:Y:S05]  /*0a10*/  BSYNC.RECONVERGENT B0 ;  /* 0x0000000000007941 */ /* 0x000fea0003800200 */
.L_x_2542:
[----:B------:R-:W-:-:S03]  /*0a20*/  UMOV UR4, 0xffffffff ;  /* 0xffffffff00047882 */ /* 0x000fc60000000000 */
[----:B------:R-:W-:Y:S05]  /*0a30*/  BRA.DIV UR4, `(.L_x_2544) ;  /* 0x0000000a04a47947 */ /* 0x000fea000b800000 */
[----:B-----5:R0:W5:Y:S04]  /*0a40*/  SHFL.DOWN PT, R4, R3, 0x1, 0x1f ;  /* 0x08201f0003047f89 */ /* 0x02016800000e0000 */
[----:B----4-:R0:W4:Y:S04]  /*0a50*/  SHFL.DOWN PT, R5, R2, 0x1, 0x1f ;  /* 0x08201f0002057f89 */ /* 0x01012800000e0000 */
[----:B------:R0:W0:Y:S02]  /*0a60*/  SHFL.DOWN PT, R14, R0, 0x1, 0x1f ;  /* 0x08201f00000e7f89 */ /* 0x00002400000e0000 */
.L_x_2575:
        /* <DEDUP_REMOVED lines=17> */
.L_x_2546:
[----:B------:R-:W-:Y:S05]  /*0b80*/  BSYNC.RECONVERGENT B0 ;  /* 0x0000000000007941 */ /* 0x000fea0003800200 */
.L_x_2545:
[----:B------:R-:W-:-:S03]  /*0b90*/  UMOV UR4, 0xffffffff ;  /* 0xffffffff00047882 */ /* 0x000fc60000000000 */
[----:B------:R-:W-:Y:S05]  /*0ba0*/  BRA.DIV UR4, `(.L_x_2547) ;  /* 0x0000000a04a47947 */ /* 0x000fea000b800000 */
[----:B-12---:R-:W0:Y:S04]  /*0bb0*/  SHFL.IDX PT, R3, R3, RZ, 0x1f ;  /* 0x00001fff03037589 */ /* 0x006e2800000e0000 */
[----:B------:R-:W1:Y:S04]  /*0bc0*/  SHFL.IDX PT, R2, R2, RZ, 0x1f ;  /* 0x00001fff02027589 */ /* 0x000e6800000e0000 */
[----:B------:R2:W0:Y:S02]  /*0bd0*/  SHFL.IDX PT, R14, R0, RZ, 0x1f ;  /* 0x00001fff000e7589 */ /* 0x00042400000e0000 */
.L_x_2580:
[----:B0-----:R-:W-:-:S13]  /*0be0*/  FSETP.GEU.AND P2, PT, |R14|, 1.175494350822287508e-38, PT ;  /* 0x008000000e00780b */ /* 0x001fda0003f4e200 */
[----:B------:R-:W-:Y:S01]  /*0bf0*/  @!P2 FMUL R14, R14, 16777216 ;  /* 0x4b8000000e0ea820 */ /* 0x000fe20000400000 */
[----:B-1----:R-:W-:-:S03]  /*0c00*/  @!P2 FMUL R2, R2, 16777216 ;  /* 0x4b8000000202a820 */ /* 0x002fc60000400000 */
[----:B----4-:R-:W0:Y:S02]  /*0c10*/  MUFU.RCP R5, R14 ;  /* 0x0000000e00057308 */ /* 0x010e240000001000 */
        /* <DEDUP_REMOVED lines=9> */
[----:B------:R-:W-:-:S03]  /*0cb0*/  IMAD.MOV.U32 R12, RZ, RZ, 0x3ec00000 ;  /* 0x3ec00000ff0c7424 */ /* 0x000fc600078e00ff */
[----:B------:R-:W-:-:S04]  /*0cc0*/  LOP3.LUT R0, R0, 0x3f000000, RZ, 0xfc, !PT ;  /* 0x3f00000000007812 */ /* 0x000fc800078efcff */
[----:B------:R-:W0:Y:S01]  /*0cd0*/  MUFU.RSQ R2, R0 ;  /* 0x0000000000027308 */ /* 0x000e220000001400 */
[----:B------:R-:W-:-:S04]  /*0ce0*/  IADD3 R5, PT, PT, -R5, R0, RZ ;  /* 0x0000000005057210 */ /* 0x000fc80007ffe1ff */
[----:B------:R-:W-:Y:S01]  /*0cf0*/  @!P2 IADD3 R5, PT, PT, R5, 0xc000000, RZ ;  /* 0x0c0000000505a810 */ /* 0x000fe20007ffe0ff */
[----:B0-----:R-:W-:-:S04]  /*0d00*/  FMUL R11, R2, R2 ;  /* 0x00000002020b7220 */ /* 0x001fc80000400000 */
[----:B------:R-:W-:Y:S01]  /*0d10*/  FFMA R13, R2, R2, -R11 ;  /* 0x00000002020d7223 */ /* 0x000fe2000000080b */
[----:B-----5:R-:W-:-:S04]  /*0d20*/  FFMA R4, -R0, R11, 1 ;  /* 0x3f80000000047423 */ /* 0x020fc8000000010b */
[----:B------:R-:W-:-:S04]  /*0d30*/  FFMA R13, -R0, R13, R4 ;  /* 0x0000000d000d7223 */ /* 0x000fc80000000104 */
[----:B------:R-:W-:Y:S01]  /*0d40*/  FFMA R11, R13, R12, 0.5 ;  /* 0x3f0000000d0b7423 */ /* 0x000fe2000000000c */
[----:B------:R-:W-:-:S04]  /*0d50*/  FMUL R13, R2, R13 ;  /* 0x0000000d020d7220 */ /* 0x000fc80000400000 */
[----:B------:R-:W-:-:S05]  /*0d60*/  FFMA R2, R11, R13, R2 ;  /* 0x0000000d0b027223 */ /* 0x000fca0000000002 */
[----:B------:R-:W-:Y:S01]  /*0d70*/  LEA.HI.SX32 R5, R5, R2, 0x1f ;  /* 0x0000000205057211 */ /* 0x000fe200078ffaff */
[----:B------:R-:W-:Y:S06]  /*0d80*/  BRA `(.L_x_2549) ;  /* 0x0000000000047947 */ /* 0x000fec0003800000 */
.L_x_2548:
[----:B------:R-:W0:Y:S02]  /*0d90*/  MUFU.RSQ R5, R5 ;  /* 0x0000000500057308 */ /* 0x000e240000001400 */
.L_x_2549:
[----:B------:R-:W1:Y:S01]  /*0da0*/  LDC.64 R12, c[0x0][0x3d0] ;  /* 0x0000f400ff0c7b82 */ /* 0x000e620000000a00 */
[----:B------:R-:W-:Y:S01]  /*0db0*/  ISETP.NE.AND P2, PT, R19, RZ, PT ;  /* 0x000000ff1300720c */ /* 0x000fe20003f45270 */
[C---:B------:R-:W-:Y:S01]  /*0dc0*/  FADD R0, -R3.reuse, R9 ;  /* 0x0000000903007221 */ /* 0x040fe20000000100 */
[C---:B------:R-:W-:Y:S01]  /*0dd0*/  FADD R8, -R3.reuse, R8 ;  /* 0x0000000803087221 */ /* 0x040fe20000000100 */
[C---:B-----5:R-:W-:Y:S01]  /*0de0*/  FADD R4, -R3.reuse, R20 ;  /* 0x0000001403047221 */ /* 0x060fe20000000100 */
[----:B------:R-:W-:Y:S01]  /*0df0*/  FADD R18, -R3, R18 ;  /* 0x0000001203127221 */ /* 0x000fe20000000100 */
[-C--:B0-----:R-:W-:Y:S01]  /*0e00*/  FMUL R9, R0, R5.reuse ;  /* 0x0000000500097220 */ /* 0x081fe20000400000 */
[-C--:B------:R-:W-:Y:S01]  /*0e10*/  FMUL R8, R8, R5.reuse ;  /* 0x0000000508087220 */ /* 0x080fe20000400000 */
[----:B------:R-:W0:Y:S01]  /*0e20*/  LDC.64 R14, c[0x0][0x3d8] ;  /* 0x0000f600ff0e7b82 */ /* 0x000e220000000a00 */
[-C--:B------:R-:W-:Y:S01]  /*0e30*/  FMUL R4, R4, R5.reuse ;  /* 0x0000000504047220 */ /* 0x080fe20000400000 */
[----:B------:R-:W-:-:S04]  /*0e40*/  FMUL R22, R18, R5 ;  /* 0x0000000512167220 */ /* 0x000fc80000400000 */
[C---:B---3--:R-:W-:Y:S02]  /*0e50*/  @!P2 R2UR UR4, R6.reuse ;  /* 0x000000000604a2ca */ /* 0x048fe400000e0000 */
[C---:B------:R-:W-:Y:S02]  /*0e60*/  @!P2 R2UR UR5, R7.reuse ;  /* 0x000000000705a2ca */ /* 0x040fe400000e0000 */
[----:B------:R-:W-:Y:S02]  /*0e70*/  @!P2 R2UR UR6, R6 ;  /* 0x000000000606a2ca */ /* 0x000fe400000e0000 */
[----:B------:R-:W-:Y:S01]  /*0e80*/  @!P2 R2UR UR7, R7 ;  /* 0x000000000707a2ca */ /* 0x000fe200000e0000 */
[----:B-1----:R-:W-:-:S08]  /*0e90*/  @!P2 IMAD.WIDE R12, R17, 0x4, R12 ;  /* 0x00000004110ca825 */ /* 0x002fd000078e020c */
[----:B------:R1:W-:Y:S01]  /*0ea0*/  @!P2 STG.E desc[UR4][R12.64], R3 ;  /* 0x000000030c00a986 */ /* 0x0003e2000c101904 */
[----:B0-----:R-:W-:Y:S01]  /*0eb0*/  @!P2 IMAD.WIDE R14, R17, 0x4, R14 ;  /* 0x00000004110ea825 */ /* 0x001fe200078e020e */
[----:B------:R-:W-:-:S04]  /*0ec0*/  IADD3 R17, PT, PT, R10, R17, RZ ;  /* 0x000000110a117210 */ /* 0x000fc80007ffe0ff */
[----:B------:R1:W-:Y:S01]  /*0ed0*/  @!P2 STG.E desc[UR6][R14.64], R5 ;  /* 0x000000050e00a986 */ /* 0x0003e2000c101906 */
[----:B------:R-:W-:-:S13]  /*0ee0*/  ISETP.GE.AND P2, PT, R17, UR36, PT ;  /* 0x0000002411007c0c */ /* 0x000fda000bf46270 */
[----:B-1----:R-:W-:Y:S05]  /*0ef0*/  @!P2 BRA `(.L_x_2550) ;  /* 0xfffffff000dca947 */ /* 0x002fea000383ffff */
[----:B------:R-:W-:Y:S05]  /*0f00*/  EXIT ;  /* 0x000000000000794d */ /* 0x000fea0003800000 */
.L_x_2532:
[----:B------:R-:W-:Y:S01]  /*0f10*/  HFMA2 R11, -RZ, RZ, 0, 1.847743988037109375e-06 ;  /* 0x0000001fff0b7431 */ /* 0x000fe200000001ff */
[----:B------:R-:W-:Y:S01]  /*0f20*/  BSSY B0, `(.L_x_2551) ;  /* 0x0000007000007945 */ /* 0x000fe20003800000 */
[----:B------:R-:W-:Y:S01]  /*0f30*/  MOV R13, R3 ;  /* 0x00000003000d7202 */ /* 0x000fe20000000f00 */
[----:B------:R-:W-:Y:S01]  /*0f40*/  IMAD.MOV.U32 R12, RZ, RZ, 0x10 ;  /* 0x00000010ff0c7424 */ /* 0x000fe200078e00ff */
[----:B------:R-:W-:-:S07]  /*0f50*/  MOV R15, 0xffffffff ;  /* 0xffffffff000f7802 */ /* 0x000fce0000000f00 */
[----:B0--3--:R-:W-:Y:S05]  /*0f60*/  WARPSYNC.COLLECTIVE R15, `(.L_x_2552) ;  /* 0x000000000f087348 */ /* 0x009fea0003c00000 */
[----:B------:R1:W2:Y:S02]  /*0f70*/  SHFL.DOWN P6, R14, R13, R12, R11 ;  /* 0x0800000c0d0e7389 */ /* 0x0002a400000c000b */
[----:B0123--:R-:W-:Y:S05]  /*0f80*/  ENDCOLLECTIVE ;  /* 0x000000000000791b */ /* 0x00ffea0003800000 */
.L_x_2552:
[----:B------:R-:W-:Y:S05]  /*0f90*/  BSYNC B0 ;  /* 0x0000000000007941 */ /* 0x000fea0003800000 */
.L_x_2551:
        /* <DEDUP_REMOVED lines=8> */
.L_x_2553:
[----:B------:R-:W-:Y:S02]  /*1020*/  MOV R13, R0 ;  /* 0x00000000000d7202 */ /* 0x000fe40000000f00 */
[----:B------:R-:W-:-:S07]  /*1030*/  MOV R5, R14 ;  /* 0x0000000e00057202 */ /* 0x000fce0000000f00 */
[----:B------:R-:W-:Y:S05]  /*1040*/  WARPSYNC.COLLECTIVE R15, `(.L_x_2554) ;  /* 0x000000000f087348 */ /* 0x000fea0003c00000 */
[----:B------:R0:W1:Y:S02]  /*1050*/  SHFL.DOWN P6, R14, R13, R12, R11 ;  /* 0x0800000c0d0e7389 */ /* 0x00006400000c000b */
[----:B01----:R-:W-:Y:S05]  /*1060*/  ENDCOLLECTIVE ;  /* 0x000000000000791b */ /* 0x003fea0003800000 */
.L_x_2554:
[----:B------:R-:W-:Y:S05]  /*1070*/  BRA `(.L_x_2555) ;  /* 0xfffffff4000c7947 */ /* 0x000fea000383ffff */
.L_x_2535:
[----:B------:R-:W-:Y:S01]  /*1080*/  HFMA2 R12, -RZ, RZ, 0, 4.76837158203125e-07 ;  /* 0x00000008ff0c7431 */ /* 0x000fe200000001ff */
[----:B------:R-:W-:Y:S01]  /*1090*/  BSSY B0, `(.L_x_2556) ;  /* 0x0000007000007945 */ /* 0x000fe20003800000 */
[----:B------:R-:W-:Y:S01]  /*10a0*/  IMAD.MOV.U32 R13, RZ, RZ, R3 ;  /* 0x000000ffff0d7224 */ /* 0x000fe200078e0003 */
[----:B------:R-:W-:Y:S02]  /*10b0*/  MOV R11, 0x1f ;  /* 0x0000001f000b7802 */ /* 0x000fe40000000f00 */
[----:B------:R-:W-:-:S07]  /*10c0*/  MOV R15, 0xffffffff ;  /* 0xffffffff000f7802 */ /* 0x000fce0000000f00 */
[----:B01234-:R-:W-:Y:S05]  /*10d0*/  WARPSYNC.COLLECTIVE R15, `(.L_x_2557) ;  /* 0x000000000f087348 */ /* 0x01ffea0003c00000 */
[----:B------:R5:W0:Y:S02]  /*10e0*/  SHFL.DOWN P6, R14, R13, R12, R11 ;  /* 0x0800000c0d0e7389 */ /* 0x000a2400000c000b */
[----:B012345:R-:W-:Y:S05]  /*10f0*/  ENDCOLLECTIVE ;  /* 0x000000000000791b */ /* 0x03ffea0003800000 */
.L_x_2557:
[----:B------:R-:W-:Y:S05]  /*1100*/  BSYNC B0 ;  /* 0x0000000000007941 */ /* 0x000fea0003800000 */
.L_x_2556:
[----:B------:R-:W-:Y:S02]  /*1110*/  HFMA2 R12, -RZ, RZ, 0, 4.76837158203125e-07 ;  /* 0x00000008ff0c7431 */ /* 0x000fe400000001ff */
[----:B------:R-:W-:Y:S01]  /*1120*/  IMAD.MOV.U32 R13, RZ, RZ, R2 ;  /* 0x000000ffff0d7224 */ /* 0x000fe200078e0002 */
[----:B------:R-:W-:Y:S02]  /*1130*/  MOV R11, 0x1f ;  /* 0x0000001f000b7802 */ /* 0x000fe40000000f00 */
[----:B------:R-:W-:Y:S02]  /*1140*/  MOV R15, 0xffffffff ;  /* 0xffffffff000f7802 */ /* 0x000fe40000000f00 */
[----:B------:R-:W-:-:S07]  /*1150*/  MOV R4, R14 ;  /* 0x0000000e00047202 */ /* 0x000fce0000000f00 */
[----:B------:R-:W-:Y:S05]  /*1160*/  WARPSYNC.COLLECTIVE R15, `(.L_x_2558) ;  /* 0x000000000f087348 */ /* 0x000fea0003c00000 */
[----:B------:R0:W1:Y:S02]  /*1170*/  SHFL.DOWN P6, R14, R13, R12, R11 ;  /* 0x0800000c0d0e7389 */ /* 0x00006400000c000b */
[----:B01----:R-:W-:Y:S05]  /*1180*/  ENDCOLLECTIVE ;  /* 0x000000000000791b */ /* 0x003fea0003800000 */
.L_x_2558:
[----:B------:R-:W-:Y:S01]  /*1190*/  IMAD.MOV.U32 R13, RZ, RZ, R0 ;  /* 0x000000ffff0d7224 */ /* 0x000fe200078e0000 */
[----:B------:R-:W-:-:S07]  /*11a0*/  MOV R5, R14 ;  /* 0x0000000e00057202 */ /* 0x000fce0000000f00 */
[----:B------:R-:W-:Y:S05]  /*11b0*/  WARPSYNC.COLLECTIVE R15, `(.L_x_2559) ;  /* 0x000000000f087348 */ /* 0x000fea0003c00000 */
[----:B------:R0:W1:Y:S02]  /*11c0*/  SHFL.DOWN P6, R14, R13, R12, R11 ;  /* 0x0800000c0d0e7389 */ /* 0x00006400000c000b */
[----:B01----:R-:W-:Y:S05]  /*11d0*/  ENDCOLLECTIVE ;  /* 0x000000000000791b */ /* 0x003fea0003800000 */
.L_x_2559:
[----:B------:R-:W-:Y:S05]  /*11e0*/  BRA `(.L_x_2560) ;  /* 0xfffffff4000c7947 */ /* 0x000fea000383ffff */
.L_x_2538:
        /* <DEDUP_REMOVED lines=8> */
.L_x_2562:
[----:B------:R-:W-:Y:S05]  /*1270*/  BSYNC B0 ;  /* 0x0000000000007941 */ /* 0x000fea0003800000 */
.L_x_2561:
[----:B------:R-:W-:Y:S01]  /*1280*/  HFMA2 R12, -RZ, RZ, 0, 2.384185791015625e-07 ;  /* 0x00000004ff0c7431 */ /* 0x000fe200000001ff */
[----:B------:R-:W-:Y:S01]  /*1290*/  MOV R13, R2 ;  /* 0x00000002000d7202 */ /* 0x000fe20000000f00 */
[----:B------:R-:W-:Y:S01]  /*12a0*/  IMAD.MOV.U32 R4, RZ, RZ, R14 ;  /* 0x000000ffff047224 */ /* 0x000fe200078e000e */
[----:B------:R-:W-:Y:S02]  /*12b0*/  MOV R11, 0x1f ;  /* 0x0000001f000b7802 */ /* 0x000fe40000000f00 */
[----:B------:R-:W-:-:S07]  /*12c0*/  MOV R15, 0xffffffff ;  /* 0xffffffff000f7802 */ /* 0x000fce0000000f00 */
[----:B------:R-:W-:Y:S05]  /*12d0*/  WARPSYNC.COLLECTIVE R15, `(.L_x_2563) ;  /* 0x000000000f087348 */ /* 0x000fea0003c00000 */
[----:B------:R0:W1:Y:S02]  /*12e0*/  SHFL.DOWN P6, R14, R13, R12, R11 ;  /* 0x0800000c0d0e7389 */ /* 0x00006400000c000b */
[----:B01----:R-:W-:Y:S05]  /*12f0*/  ENDCOLLECTIVE ;  /* 0x000000000000791b */ /* 0x003fea0003800000 */
.L_x_2563:
[----:B------:R-:W-:Y:S01]  /*1300*/  MOV R13, R0 ;  /* 0x00000000000d7202 */ /* 0x000fe20000000f00 */
[----:B------:R-:W-:-:S07]  /*1310*/  IMAD.MOV.U32 R5, RZ, RZ, R14 ;  /* 0x000000ffff057224 */ /* 0x000fce00078e000e */
[----:B------:R-:W-:Y:S05]  /*1320*/  WARPSYNC.COLLECTIVE R15, `(.L_x_2564) ;  /* 0x000000000f087348 */ /* 0x000fea0003c00000 */
[----:B------:R0:W1:Y:S02]  /*1330*/  SHFL.DOWN P6, R14, R13, R12, R11 ;  /* 0x0800000c0d0e7389 */ /* 0x00006400000c000b */
[----:B01----:R-:W-:Y:S05]  /*1340*/  ENDCOLLECTIVE ;  /* 0x000000000000791b */ /* 0x003fea0003800000 */
.L_x_2564:
[----:B------:R-:W-:Y:S05]  /*1350*/  BRA `(.L_x_2565) ;  /* 0xfffffff4000c7947 */ /* 0x000fea000383ffff */
.L_x_2541:
        /* <DEDUP_REMOVED lines=8> */
.L_x_2567:
[----:B------:R-:W-:Y:S05]  /*13e0*/  BSYNC B0 ;  /* 0x0000000000007941 */ /* 0x000fea0003800000 */
.L_x_2566:
[----:B------:R-:W-:Y:S01]  /*13f0*/  HFMA2 R12, -RZ, RZ, 0, 1.1920928955078125e-07 ;  /* 0x00000002ff0c7431 */ /* 0x000fe200000001ff */
[----:B------:R-:W-:Y:S01]  /*1400*/  MOV R13, R2 ;  /* 0x00000002000d7202 */ /* 0x000fe20000000f00 */
[----:B------:R-:W-:Y:S01]  /*1410*/  IMAD.MOV.U32 R15, RZ, RZ, -0x1 ;  /* 0xffffffffff0f7424 */ /* 0x000fe200078e00ff */
[----:B------:R-:W-:Y:S02]  /*1420*/  MOV R11, 0x1f ;  /* 0x0000001f000b7802 */ /* 0x000fe40000000f00 */
[----:B------:R-:W-:-:S07]  /*1430*/  MOV R4, R14 ;  /* 0x0000000e00047202 */ /* 0x000fce0000000f00 */
[----:B------:R-:W-:Y:S05]  /*1440*/  WARPSYNC.COLLECTIVE R15, `(.L_x_2568) ;  /* 0x000000000f087348 */ /* 0x000fea0003c00000 */
[----:B------:R0:W1:Y:S02]  /*1450*/  SHFL.DOWN P6, R14, R13, R12, R11 ;  /* 0x0800000c0d0e7389 */ /* 0x00006400000c000b */
[----:B01----:R-:W-:Y:S05]  /*1460*/  ENDCOLLECTIVE ;  /* 0x000000000000791b */ /* 0x003fea0003800000 */
.L_x_2568:
[----:B------:R-:W-:Y:S02]  /*1470*/  MOV R13, R0 ;  /* 0x00000000000d7202 */ /* 0x000fe40000000f00 */
[----:B------:R-:W-:-:S07]  /*1480*/  MOV R5, R14 ;  /* 0x0000000e00057202 */ /* 0x000fce0000000f00 */
[----:B------:R-:W-:Y:S05]  /*1490*/  WARPSYNC.COLLECTIVE R15, `(.L_x_2569) ;  /* 0x000000000f087348 */ /* 0x000fea0003c00000 */
[----:B------:R0:W1:Y:S02]  /*14a0*/  SHFL.DOWN P6, R14, R13, R12, R11 ;  /* 0x0800000c0d0e7389 */ /* 0x00006400000c000b */
[----:B01----:R-:W-:Y:S05]  /*14b0*/  ENDCOLLECTIVE ;  /* 0x000000000000791b */ /* 0x003fea0003800000 */
.L_x_2569:
[----:B------:R-:W-:Y:S05]  /*14c0*/  BRA `(.L_x_2570) ;  /* 0xfffffff4000c7947 */ /* 0x000fea000383ffff */
.L_x_2544:
        /* <DEDUP_REMOVED lines=8> */
.L_x_2572:
[----:B------:R-:W-:Y:S05]  /*1550*/  BSYNC B0 ;  /* 0x0000000000007941 */ /* 0x000fea0003800000 */
.L_x_2571:
        /* <DEDUP_REMOVED lines=8> */
.L_x_2573:
[----:B------:R-:W-:Y:S02]  /*15e0*/  MOV R13, R0 ;  /* 0x00000000000d7202 */ /* 0x000fe40000000f00 */
[----:B------:R-:W-:-:S07]  /*15f0*/  MOV R5, R14 ;  /* 0x0000000e00057202 */ /* 0x000fce0000000f00 */
[----:B------:R-:W-:Y:S05]  /*1600*/  WARPSYNC.COLLECTIVE R15, `(.L_x_2574) ;  /* 0x000000000f087348 */ /* 0x000fea0003c00000 */
[----:B------:R0:W1:Y:S02]  /*1610*/  SHFL.DOWN P6, R14, R13, R12, R11 ;  /* 0x0800000c0d0e7389 */ /* 0x00006400000c000b */
[----:B01----:R-:W-:Y:S05]  /*1620*/  ENDCOLLECTIVE ;  /* 0x000000000000791b */ /* 0x003fea0003800000 */
.L_x_2574:
[----:B------:R-:W-:Y:S05]  /*1630*/  BRA `(.L_x_2575) ;  /* 0xfffffff4000c7947 */ /* 0x000fea000383ffff */
.L_x_2547:
        /* <DEDUP_REMOVED lines=8> */
.L_x_2577:
[----:B------:R-:W-:Y:S05]  /*16c0*/  BSYNC B0 ;  /* 0x0000000000007941 */ /* 0x000fea0003800000 */
.L_x_2576:
[----:B------:R-:W-:Y:S01]  /*16d0*/  HFMA2 R11, -RZ, RZ, 0, 1.847743988037109375e-06 ;  /* 0x0000001fff0b7431 */ /* 0x000fe200000001ff */
[----:B------:R-:W-:Y:S01]  /*16e0*/  MOV R13, R2 ;  /* 0x00000002000d7202 */ /* 0x000fe20000000f00 */
[----:B------:R-:W-:Y:S01]  /*16f0*/  IMAD.MOV.U32 R12, RZ, RZ, RZ ;  /* 0x000000ffff0c7224 */ /* 0x000fe200078e00ff */
[----:B------:R-:W-:Y:S02]  /*1700*/  MOV R15, 0xffffffff ;  /* 0xffffffff000f7802 */ /* 0x000fe40000000f00 */
[----:B------:R-:W-:-:S07]  /*1710*/  MOV R3, R14 ;  /* 0x0000000e00037202 */ /* 0x000fce0000000f00 */
[----:B------:R-:W-:Y:S05]  /*1720*/  WARPSYNC.COLLECTIVE R15, `(.L_x_2578) ;  /* 0x000000000f087348 */ /* 0x000fea0003c00000 */
[----:B------:R0:W1:Y:S02]  /*1730*/  SHFL.IDX P6, R14, R13, R12, R11 ;  /* 0x0000000c0d0e7389 */ /* 0x00006400000c000b */
[----:B01----:R-:W-:Y:S05]  /*1740*/  ENDCOLLECTIVE ;  /* 0x000000000000791b */ /* 0x003fea0003800000 */
.L_x_2578:
[----:B------:R-:W-:Y:S02]  /*1750*/  MOV R13, R0 ;  /* 0x00000000000d7202 */ /* 0x000fe40000000f00 */
[----:B------:R-:W-:-:S07]  /*1760*/  MOV R2, R14 ;  /* 0x0000000e00027202 */ /* 0x000fce0000000f00 */
[----:B------:R-:W-:Y:S05]  /*1770*/  WARPSYNC.COLLECTIVE R15, `(.L_x_2579) ;  /* 0x000000000f087348 */ /* 0x000fea0003c00000 */
[----:B------:R0:W1:Y:S02]  /*1780*/  SHFL.IDX P6, R14, R13, R12, R11 ;  /* 0x0000000c0d0e7389 */ /* 0x00006400000c000b */
[----:B01----:R-:W-:Y:S05]  /*1790*/  ENDCOLLECTIVE ;  /* 0x000000000000791b */ /* 0x003fea0003800000 */
.L_x_2579:
[----:B------:R-:W-:Y:S05]  /*17a0*/  BRA `(.L_x_2580) ;  /* 0xfffffff4000c7947 */ /* 0x000fea000383ffff */
.L_x_2581:
        /* <DEDUP_REMOVED lines=13> */
.L_x_7510:


//--------------------- .text._Z17LayerNormWarpImplI19BiasAddResidualLoadI6__halffE11AffineStoreIfS1_EfLi1ELi4ELi4ELi32ELi1ELb0EEvT_T0_iidPT1_S8_ --------------------------
	.section	.text._Z17LayerNormWarpImplI19BiasAddResidualLoadI6__halffE11AffineStoreIfS1_EfLi1ELi4ELi4ELi32ELi1ELb0EEvT_T0_iidPT1_S8_,"ax",@progbits
	.align	128
        .global         _Z17LayerNormWarpImplI19BiasAddResidualLoadI6__halffE11AffineStoreIfS1_EfLi1ELi4ELi4ELi32ELi1ELb0EEvT_T0_iidPT1_S8_
        .type           _Z17LayerNormWarpImplI19BiasAddResidualLoadI6__halffE11AffineStoreIfS1_EfLi1ELi4ELi4ELi32ELi1ELb0EEvT_T0_iidPT1_S8_,@function
        .size           _Z17LayerNormWarpImplI19BiasAddResidualLoadI6__halffE11AffineStoreIfS1_EfLi1ELi4ELi4ELi32ELi1ELb0EEvT_T0_iidPT1_S8_,(.L_x_7511 - _Z17LayerNormWarpImplI19BiasAddResidualLoadI6__halffE11AffineStoreIfS1_EfLi1ELi4ELi4ELi32ELi1ELb0EEvT_T0_iidPT1_S8_)
        .other          _Z17LayerNormWarpImplI19BiasAddResidualLoadI6__halffE11AffineStoreIfS1_EfLi1ELi4ELi4ELi32ELi1ELb0EEvT_T0_iidPT1_S8_,@"STO_CUDA_ENTRY STV_DEFAULT"
_Z17LayerNormWarpImplI19BiasAddResidualLoadI6__halffE11AffineStoreIfS1_EfLi1ELi4ELi4ELi32ELi1ELb0EEvT_T0_iidPT1_S8_:
.text._Z17LayerNormWarpImplI19BiasAddResidualLoadI6__halffE11AffineStoreIfS1_EfLi1ELi4ELi4ELi32ELi1ELb0EEvT_T0_iidPT1_S8_:
        /* <DEDUP_REMOVED lines=17> */
[----:B-----5:R-:W-:Y:S01]  /*0110*/  MOV R10, UR8 ;  /* 0x00000008000a7c02 */ /* 0x020fe20008000f00 */
[----:B--2---:R-:W-:-:S07]  /*0120*/  IMAD.U32 R11, RZ, RZ, UR9 ;  /* 0x00000009ff0b7e24 */ /* 0x004fce000f8e00ff */
[----:B------:R-:W-:-:S07]  /*0130*/  LEPC R20, `(.L_x_2582) ;  /* 0x000000001014794e */ /* 0x000fce0000000000 */
[----:B0--3--:R-:W-:Y:S05]  /*0140*/  CALL.ABS.NOINC R2 ;  /* 0x0000000002007343 */ /* 0x009fea0003c00000 */
.L_x_2582:
        /* <DEDUP_REMOVED lines=14> */
.L_x_2596:
        /* <DEDUP_REMOVED lines=11> */
[----:B------:R-:W-:Y:S01]  /*02e0*/  FFMA R0, R3, R5, R0 ;  /* 0x0000000503007223 */ /* 0x000fe20000000000 */
[----:B------:R-:W-:Y:S02]  /*02f0*/  FADD R5, -R11, R10 ;  /* 0x0000000a0b057221 */ /* 0x000fe40000000100 */
[----:B------:R-:W-:Y:S02]  /*0300*/  FFMA R3, R4, 0.25, R11 ;  /* 0x3e80000004037823 */ /* 0x000fe4000000000b */
[----:B------:R-:W-:Y:S01]  /*0310*/  FFMA R2, R2, R5, R0 ;  /* 0x0000000502027223 */ /* 0x000fe20000000000 */
[----:B------:R-:W-:Y:S02]  /*0320*/  IMAD.MOV.U32 R0, RZ, RZ, 0x40800000 ;  /* 0x40800000ff007424 */ /* 0x000fe400078e00ff */
[----:B------:R-:W-:-:S04]  /*0330*/  FADD R5, -R3, R8 ;  /* 0x0000000803057221 */ /* 0x000fc80000000100 */
[----:B------:R-:W-:Y:S01]  /*0340*/  FFMA R2, R4, R5, R2 ;  /* 0x0000000504027223 */ /* 0x000fe20000000002 */
[----:B------:R-:W-:Y:S06]  /*0350*/  BRA.DIV UR4, `(.L_x_2583) ;  /* 0x0000000a04707947 */ /* 0x000fec000b800000 */
[----:B------:R1:W4:Y:S04]  /*0360*/  SHFL.DOWN PT, R14, R20, 0x10, 0x1f ;  /* 0x0a001f00140e7f89 */ /* 0x00032800000e0000 */
[----:B------:R1:W5:Y:S04]  /*0370*/  SHFL.DOWN PT, R4, R3, 0x10, 0x1f ;  /* 0x0a001f0003047f89 */ /* 0x00036800000e0000 */
[----:B------:R1:W0:Y:S02]  /*0380*/  SHFL.DOWN PT, R5, R2, 0x10, 0x1f ;  /* 0x0a001f0002057f89 */ /* 0x00022400000e0000 */
.L_x_2601:
[----:B----4-:R-:W-:-:S13]  /*0390*/  FSETP.NEU.AND P1, PT, R14, RZ, PT ;  /* 0x000000ff0e00720b */ /* 0x010fda0003f2d000 */
[----:B------:R-:W-:Y:S05]  /*03a0*/  @!P1 BRA `(.L_x_2584) ;  /* 0x0000000000309947 */ /* 0x000fea0003800000 */
[----:B------:R-:W-:Y:S01]  /*03b0*/  FADD R11, R14, 4 ;  /* 0x408000000e0b7421 */ /* 0x000fe20000000000 */
[----:B-----5:R-:W-:-:S04]  /*03c0*/  FADD R4, R4, -R3 ;  /* 0x8000000304047221 */ /* 0x020fc80000000000 */
[----:B------:R-:W-:Y:S01]  /*03d0*/  FSETP.GEU.AND P1, PT, |R11|, 1.175494350822287508e-38, PT ;  /* 0x008000000b00780b */ /* 0x000fe20003f2e200 */
[----:B------:R-:W-:Y:S01]  /*03e0*/  FMUL.M4 R12, R4, R4 ;  /* 0x00000004040c7220 */ /* 0x000fe20000600000 */
[----:B------:R-:W-:-:S11]  /*03f0*/  MOV R0, R11 ;  /* 0x0000000b00007202 */ /* 0x000fd60000000f00 */
[----:B------:R-:W-:Y:S01]  /*0400*/  @!P1 FMUL R11, R11, 16777216 ;  /* 0x4b8000000b0b9820 */ /* 0x000fe20000400000 */
[----:B------:R-:W-:-:S05]  /*0410*/  @!P1 FMUL R14, R14, 16777216 ;  /* 0x4b8000000e0e9820 */ /* 0x000fca0000400000 */
[----:B------:R-:W4:Y:S02]  /*0420*/  MUFU.RCP R11, R11 ;  /* 0x0000000b000b7308 */ /* 0x000f240000001000 */
[----:B----4-:R-:W-:-:S04]  /*0430*/  FMUL R14, R11, R14 ;  /* 0x0000000e0b0e7220 */ /* 0x010fc80000400000 */
[C---:B0-----:R-:W-:Y:S01]  /*0440*/  FFMA R5, R14.reuse, R12, R5 ;  /* 0x0000000c0e057223 */ /* 0x041fe20000000005 */
[----:B-1----:R-:W-:-:S03]  /*0450*/  FFMA R3, R14, R4, R3 ;  /* 0x000000040e037223 */ /* 0x002fc60000000003 */
[----:B------:R-:W-:-:S07]  /*0460*/  FADD R2, R2, R5 ;  /* 0x0000000502027221 */ /* 0x000fce0000000000 */
.L_x_2584:
[----:B------:R-:W-:-:S03]  /*0470*/  UMOV UR4, 0xffffffff ;  /* 0xffffffff00047882 */ /* 0x000fc60000000000 */
[----:B------:R-:W-:Y:S05]  /*0480*/  BRA.DIV UR4, `(.L_x_2585) ;  /* 0x0000000a04807947 */ /* 0x000fea000b800000 */
[----:B-----5:R4:W5:Y:S04]  /*0490*/  SHFL.DOWN PT, R4, R3, 0x8, 0x1f ;  /* 0x09001f0003047f89 */ /* 0x02096800000e0000 */
[----:B0-----:R4:W0:Y:S04]  /*04a0*/  SHFL.DOWN PT, R5, R2, 0x8, 0x1f ;  /* 0x09001f0002057f89 */ /* 0x00182800000e0000 */
[----:B------:R4:W0:Y:S02]  /*04b0*/  SHFL.DOWN PT, R14, R0, 0x8, 0x1f ;  /* 0x09001f00000e7f89 */ /* 0x00082400000e0000 */
.L_x_2606:
        /* <DEDUP_REMOVED lines=14> */
[----:B-1----:R-:W-:-:S03]  /*05a0*/  FFMA R3, R14, R4, R3 ;  /* 0x000000040e037223 */ /* 0x002fc60000000003 */
[----:B------:R-:W-:-:S07]  /*05b0*/  FADD R2, R2, R5 ;  /* 0x0000000502027221 */ /* 0x000fce0000000000 */
.L_x_2586:
[----:B------:R-:W-:-:S03]  /*05c0*/  UMOV UR4, 0xffffffff ;  /* 0xffffffff00047882 */ /* 0x000fc60000000000 */
[----:B------:R-:W-:Y:S05]  /*05d0*/  BRA.DIV UR4, `(.L_x_2587) ;  /* 0x0000000a04887947 */ /* 0x000fea000b800000 */
[----:B-----5:R0:W5:Y:S04]  /*05e0*/  SHFL.DOWN PT, R4, R3, 0x4, 0x1f ;  /* 0x08801f0003047f89 */ /* 0x02016800000e0000 */
[----:B------:R0:W0:Y:S04]  /*05f0*/  SHFL.DOWN PT, R5, R2, 0x4, 0x1f ;  /* 0x08801f0002057f89 */ /* 0x00002800000e0000 */
[----:B------:R0:W0:Y:S02]  /*0600*/  SHFL.DOWN PT, R14, R0, 0x4, 0x1f ;  /* 0x08801f00000e7f89 */ /* 0x00002400000e0000 */
.L_x_2611:
        /* <DEDUP_REMOVED lines=16> */
.L_x_2588:
[----:B------:R-:W-:-:S03]  /*0710*/  UMOV UR4, 0xffffffff ;  /* 0xffffffff00047882 */ /* 0x000fc60000000000 */
[----:B------:R-:W-:Y:S05]  /*0720*/  BRA.DIV UR4, `(.L_x_2589) ;  /* 0x0000000a04907947 */ /* 0x000fea000b800000 */
[----:B-----5:R0:W5:Y:S04]  /*0730*/  SHFL.DOWN PT, R4, R3, 0x2, 0x1f ;  /* 0x08401f0003047f89 */ /* 0x02016800000e0000 */
[----:B------:R0:W0:Y:S04]  /*0740*/  SHFL.DOWN PT, R5, R2, 0x2, 0x1f ;  /* 0x08401f0002057f89 */ /* 0x00002800000e0000 */
[----:B------:R0:W0:Y:S02]  /*0750*/  SHFL.DOWN PT, R14, R0, 0x2, 0x1f ;  /* 0x08401f00000e7f89 */ /* 0x00002400000e0000 */
.L_x_2616:
        /* <DEDUP_REMOVED lines=16> */
.L_x_2590:
[----:B------:R-:W-:-:S03]  /*0860*/  UMOV UR4, 0xffffffff ;  /* 0xffffffff00047882 */ /* 0x000fc60000000000 */
[----:B------:R-:W-:Y:S05]  /*0870*/  BRA.DIV UR4, `(.L_x_2591) ;  /* 0x0000000a04987947 */ /* 0x000fea000b800000 */
[----:B-----5:R0:W5:Y:S04]  /*0880*/  SHFL.DOWN PT, R4, R3, 0x1, 0x1f ;  /* 0x08201f0003047f89 */ /* 0x02016800000e0000 */
[----:B------:R0:W0:Y:S04]  /*0890*/  SHFL.DOWN PT, R5, R2, 0x1, 0x1f ;  /* 0x08201f0002057f89 */ /* 0x00002800000e0000 */
[----:B------:R0:W0:Y:S02]  /*08a0*/  SHFL.DOWN PT, R14, R0, 0x1, 0x1f ;  /* 0x08201f00000e7f89 */ /* 0x00002400000e0000 */
.L_x_2621:
        /* <DEDUP_REMOVED lines=14> */
[----:B-1----:R-:W-:-:S03]  /*0990*/  FFMA R3, R14, R4, R3 ;  /* 0x000000040e037223 */ /* 0x002fc60000000003 */
[----:B------:R-:W-:-:S07]  /*09a0*/  FADD R2, R2, R5 ;  /* 0x0000000502027221 */ /* 0x000fce0000000000 */
.L_x_2592:
[----:B------:R-:W-:-:S03]  /*09b0*/  UMOV UR4, 0xffffffff ;  /* 0xffffffff00047882 */ /* 0x000fc60000000000 */
[----:B------:R-:W-:Y:S05]  /*09c0*/  BRA.DIV UR4, `(.L_x_2593) ;  /* 0x0000000a04a07947 */ /* 0x000fea000b800000 */
[----:B-1--4-:R-:W0:Y:S04]  /*09d0*/  SHFL.IDX PT, R3, R3, RZ, 0x1f ;  /* 0x00001fff03037589 */ /* 0x012e2800000e0000 */
[----:B------:R-:W1:Y:S04]  /*09e0*/  SHFL.IDX PT, R2, R2, RZ, 0x1f ;  /* 0x00001fff02027589 */ /* 0x000e6800000e0000 */
[----:B------:R4:W0:Y:S02]  /*09f0*/  SHFL.IDX PT, R14, R0, RZ, 0x1f ;  /* 0x00001fff000e7589 */ /* 0x00082400000e0000 */
.L_x_2626:
        /* <DEDUP_REMOVED lines=19> */
[----:B-----5:R-:W-:Y:S01]  /*0b30*/  FFMA R4, R2, R2, -R11 ;  /* 0x0000000202047223 */ /* 0x020fe2000000080b */
[----:B------:R-:W-:-:S04]  /*0b40*/  FFMA R11, -R5, R11, 1 ;  /* 0x3f800000050b7423 */ /* 0x000fc8000000010b */
[----:B------:R-:W-:-:S04]  /*0b50*/  FFMA R11, -R5, R4, R11 ;  /* 0x00000004050b7223 */ /* 0x000fc8000000010b */
[----:B------:R-:W-:Y:S01]  /*0b60*/  FFMA R13, R11, R12, 0.5 ;  /* 0x3f0000000b0d7423 */ /* 0x000fe2000000000c */
[----:B------:R-:W-:-:S04]  /*0b70*/  FMUL R11, R2, R11 ;  /* 0x0000000b020b7220 */ /* 0x000fc80000400000 */
[----:B------:R-:W-:-:S05]  /*0b80*/  FFMA R11, R13, R11, R2 ;  /* 0x0000000b0d0b7223 */ /* 0x000fca0000000002 */
[----:B------:R-:W-:Y:S01]  /*0b90*/  LEA.HI.SX32 R11, R0, R11, 0x1f ;  /* 0x0000000b000b7211 */ /* 0x000fe200078ffaff */
[----:B------:R-:W-:Y:S06]  /*0ba0*/  BRA `(.L_x_2595) ;  /* 0x0000000000047947 */ /* 0x000fec0003800000 */
.L_x_2594:
[----:B------:R0:W1:Y:S02]  /*0bb0*/  MUFU.RSQ R11, R0 ;  /* 0x00000000000b7308 */ /* 0x0000640000001400 */
.L_x_2595:
[----:B-----5:R-:W2:Y:S01]  /*0bc0*/  LDC.64 R4, c[0x0][0x3d0] ;  /* 0x0000f400ff047b82 */ /* 0x020ea20000000a00 */
[C---:B---3--:R-:W-:Y:S01]  /*0bd0*/  @!P0 R2UR UR4, R6.reuse ;  /* 0x00000000060482ca */ /* 0x048fe200000e0000 */
[----:B0-----:R-:W-:Y:S01]  /*0be0*/  FADD R0, -R3, R9 ;  /* 0x0000000903007221 */ /* 0x001fe20000000100 */
[----:B------:R-:W-:Y:S01]  /*0bf0*/  @!P0 R2UR UR5, R7 ;  /* 0x00000000070582ca */ /* 0x000fe200000e0000 */
[C---:B------:R-:W-:Y:S01]  /*0c00*/  FADD R16, -R3.reuse, R16 ;  /* 0x0000001003107221 */ /* 0x040fe20000000100 */
[----:B------:R-:W-:Y:S01]  /*0c10*/  @!P0 R2UR UR6, R6 ;  /* 0x00000000060682ca */ /* 0x000fe200000e0000 */
[----:B------:R-:W-:Y:S01]  /*0c20*/  FADD R10, -R3, R10 ;  /* 0x0000000a030a7221 */ /* 0x000fe20000000100 */
[----:B------:R-:W-:Y:S01]  /*0c30*/  @!P0 R2UR UR7, R7 ;  /* 0x00000000070782ca */ /* 0x000fe200000e0000 */
[----:B------:R-:W0:Y:S01]  /*0c40*/  LDC.64 R12, c[0x0][0x3d8] ;  /* 0x0000f600ff0c7b82 */ /* 0x000e220000000a00 */
[----:B------:R-:W-:Y:S01]  /*0c50*/  FADD R8, -R3, R8 ;  /* 0x0000000803087221 */ /* 0x000fe20000000100 */
[-C--:B-1----:R-:W-:Y:S01]  /*0c60*/  FMUL R9, R0, R11.reuse ;  /* 0x0000000b00097220 */ /* 0x082fe20000400000 */
        /* <DEDUP_REMOVED lines=11> */
.L_x_2583:
[----:B------:R-:W-:Y:S01]  /*0d20*/  HFMA2 R11, -RZ, RZ, 0, 1.847743988037109375e-06 ;  /* 0x0000001fff0b7431 */ /* 0x000fe200000001ff */
[----:B------:R-:W-:Y:S01]  /*0d30*/  BSSY B0, `(.L_x_2597) ;  /* 0x0000007000007945 */ /* 0x000fe20003800000 */
[----:B------:R-:W-:Y:S01]  /*0d40*/  IMAD.MOV.U32 R13, RZ, RZ, R3 ;  /* 0x000000ffff0d7224 */ /* 0x000fe200078e0003 */
[----:B------:R-:W-:Y:S02]  /*0d50*/  MOV R12, 0x10 ;  /* 0x00000010000c7802 */ /* 0x000fe40000000f00 */
[----:B------:R-:W-:-:S07]  /*0d60*/  MOV R15, 0xffffffff ;  /* 0xffffffff000f7802 */ /* 0x000fce0000000f00 */
[----:B0-23--:R-:W-:Y:S05]  /*0d70*/  WARPSYNC.COLLECTIVE R15, `(.L_x_2598) ;  /* 0x000000000f087348 */ /* 0x00dfea0003c00000 */
[----:B------:R1:W4:Y:S02]  /*0d80*/  SHFL.DOWN P6, R14, R13, R12, R11 ;  /* 0x0800000c0d0e7389 */ /* 0x00032400000c000b */
[----:B01234-:R-:W-:Y:S05]  /*0d90*/  ENDCOLLECTIVE ;  /* 0x000000000000791b */ /* 0x01ffea0003800000 */
.L_x_2598:
[----:B------:R-:W-:Y:S05]  /*0da0*/  BSYNC B0 ;  /* 0x0000000000007941 */ /* 0x000fea0003800000 */
.L_x_2597:
        /* <DEDUP_REMOVED lines=8> */
.L_x_2599:
[----:B------:R-:W-:Y:S02]  /*0e30*/  MOV R13, R20 ;  /* 0x00000014000d7202 */ /* 0x000fe40000000f00 */
[----:B------:R-:W-:-:S07]  /*0e40*/  MOV R5, R14 ;  /* 0x0000000e00057202 */ /* 0x000fce0000000f00 */
[----:B------:R-:W-:Y:S05]  /*0e50*/  WARPSYNC.COLLECTIVE R15, `(.L_x_2600) ;  /* 0x000000000f087348 */ /* 0x000fea0003c00000 */
[----:B------:R0:W1:Y:S02]  /*0e60*/  SHFL.DOWN P6, R14, R13, R12, R11 ;  /* 0x0800000c0d0e7389 */ /* 0x00006400000c000b */
[----:B01----:R-:W-:Y:S05]  /*0e70*/  ENDCOLLECTIVE ;  /* 0x000000000000791b */ /* 0x003fea0003800000 */
.L_x_2600:
[----:B------:R-:W-:Y:S05]  /*0e80*/  BRA `(.L_x_2601) ;  /* 0xfffffff400407947 */ /* 0x000fea000383ffff */
.L_x_2585:
[----:B------:R-:W-:Y:S01]  /*0e90*/  HFMA2 R11, -RZ, RZ, 0, 1.847743988037109375e-06 ;  /* 0x0000001fff0b7431 */ /* 0x000fe200000001ff */
[----:B------:R-:W-:Y:S01]  /*0ea0*/  BSSY B0, `(.L_x_2602) ;  /* 0x0000007000007945 */ /* 0x000fe20003800000 */
[----:B------:R-:W-:Y:S01]  /*0eb0*/  MOV R13, R3 ;  /* 0x00000003000d7202 */ /* 0x000fe20000000f00 */
[----:B------:R-:W-:Y:S01]  /*0ec0*/  IMAD.MOV.U32 R12, RZ, RZ, 0x8 ;  /* 0x00000008ff0c7424 */ /* 0x000fe200078e00ff */
[----:B------:R-:W-:-:S07]  /*0ed0*/  MOV R15, 0xffffffff ;  /* 0xffffffff000f7802 */ /* 0x000fce0000000f00 */
[----:B0123-5:R-:W-:Y:S05]  /*0ee0*/  WARPSYNC.COLLECTIVE R15, `(.L_x_2603) ;  /* 0x000000000f087348 */ /* 0x02ffea0003c00000 */
[----:B------:R4:W0:Y:S02]  /*0ef0*/  SHFL.DOWN P6, R14, R13, R12, R11 ;  /* 0x0800000c0d0e7389 */ /* 0x00082400000c000b */
[----:B012345:R-:W-:Y:S05]  /*0f00*/  ENDCOLLECTIVE ;  /* 0x000000000000791b */ /* 0x03ffea0003800000 */
.L_x_2603:
[----:B------:R-:W-:Y:S05]  /*0f10*/  BSYNC B0 ;  /* 0x0000000000007941 */ /* 0x000fea0003800000 */
.L_x_2602:
        /* <DEDUP_REMOVED lines=8> */
.L_x_2604:
[----:B------:R-:W-:Y:S02]  /*0fa0*/  MOV R13, R0 ;  /* 0x00000000000d7202 */ /* 0x000fe40000000f00 */
[----:B------:R-:W-:-:S07]  /*0fb0*/  MOV R5, R14 ;  /* 0x0000000e00057202 */ /* 0x000fce0000000f00 */
[----:B------:R-:W-:Y:S05]  /*0fc0*/  WARPSYNC.COLLECTIVE R15, `(.L_x_2605) ;  /* 0x000000000f087348 */ /* 0x000fea0003c00000 */
[----:B------:R0:W1:Y:S02]  /*0fd0*/  SHFL.DOWN P6, R14, R13, R12, R11 ;  /* 0x0800000c0d0e7389 */ /* 0x00006400000c000b */
[----:B01----:R-:W-:Y:S05]  /*0fe0*/  ENDCOLLECTIVE ;  /* 0x000000000000791b */ /* 0x003fea0003800000 */
.L_x_2605:
[----:B------:R-:W-:Y:S05]  /*0ff0*/  BRA `(.L_x_2606) ;  /* 0xfffffff400307947 */ /* 0x000fea000383ffff */
.L_x_2587:
[----:B------:R-:W-:Y:S01]  /*1000*/  HFMA2 R12, -RZ, RZ, 0, 2.384185791015625e-07 ;  /* 0x00000004ff0c7431 */ /* 0x000fe200000001ff */
[----:B------:R-:W-:Y:S01]  /*1010*/  BSSY B0, `(.L_x_2607) ;  /* 0x0000007000007945 */ /* 0x000fe20003800000 */
[----:B------:R-:W-:Y:S01]  /*1020*/  MOV R13, R3 ;  /* 0x00000003000d7202 */ /* 0x000fe20000000f00 */
[----:B------:R-:W-:Y:S01]  /*1030*/  IMAD.MOV.U32 R11, RZ, RZ, 0x1f ;  /* 0x0000001fff0b7424 */ /* 0x000fe200078e00ff */
[----:B------:R-:W-:-:S07]  /*1040*/  MOV R15, 0xffffffff ;  /* 0xffffffff000f7802 */ /* 0x000fce0000000f00 */
[----:B-12345:R-:W-:Y:S05]  /*1050*/  WARPSYNC.COLLECTIVE R15, `(.L_x_2608) ;  /* 0x000000000f087348 */ /* 0x03efea0003c00000 */
[----:B------:R0:W0:Y:S02]  /*1060*/  SHFL.DOWN P6, R14, R13, R12, R11 ;  /* 0x0800000c0d0e7389 */ /* 0x00002400000c000b */
[----:B012345:R-:W-:Y:S05]  /*1070*/  ENDCOLLECTIVE ;  /* 0x000000000000791b */ /* 0x03ffea0003800000 */
.L_x_2608:
[----:B------:R-:W-:Y:S05]  /*1080*/  BSYNC B0 ;  /* 0x0000000000007941 */ /* 0x000fea0003800000 */
.L_x_2607:
[----:B------:R-:W-:Y:S01]  /*1090*/  HFMA2 R12, -RZ, RZ, 0, 2.384185791015625e-07 ;  /* 0x00000004ff0c7431 */ /* 0x000fe200000001ff */
[----:B------:R-:W-:Y:S01]  /*10a0*/  MOV R13, R2 ;  /* 0x00000002000d7202 */ /* 0x000fe20000000f00 */
[----:B------:R-:W-:Y:S01]  /*10b0*/  IMAD.MOV.U32 R15, RZ, RZ, -0x1 ;  /* 0xffffffffff0f7424 */ /* 0x000fe200078e00ff */
[----:B------:R-:W-:Y:S02]  /*10c0*/  MOV R11, 0x1f ;  /* 0x0000001f000b7802 */ /* 0x000fe40000000f00 */
[----:B------:R-:W-:-:S07]  /*10d0*/  MOV R4, R14 ;  /* 0x0000000e00047202 */ /* 0x000fce0000000f00 */
[----:B------:R-:W-:Y:S05]  /*10e0*/  WARPSYNC.COLLECTIVE R15, `(.L_x_2609) ;  /* 0x000000000f087348 */ /* 0x000fea0003c00000 */
[----:B------:R0:W1:Y:S02]  /*10f0*/  SHFL.DOWN P6, R14, R13, R12, R11 ;  /* 0x0800000c0d0e7389 */ /* 0x00006400000c000b */
[----:B01----:R-:W-:Y:S05]  /*1100*/  ENDCOLLECTIVE ;  /* 0x000000000000791b */ /* 0x003fea0003800000 */
.L_x_2609:
[----:B------:R-:W-:Y:S02]  /*1110*/  MOV R13, R0 ;  /* 0x00000000000d7202 */ /* 0x000fe40000000f00 */
[----:B------:R-:W-:-:S07]  /*1120*/  MOV R5, R14 ;  /* 0x0000000e00057202 */ /* 0x000fce0000000f00 */
[----:B------:R-:W-:Y:S05]  /*1130*/  WARPSYNC.COLLECTIVE R15, `(.L_x_2610) ;  /* 0x000000000f087348 */ /* 0x000fea0003c00000 */
[----:B------:R0:W1:Y:S02]  /*1140*/  SHFL.DOWN P6, R14, R13, R12, R11 ;  /* 0x0800000c0d0e7389 */ /* 0x00006400000c000b */
[----:B01----:R-:W-:Y:S05]  /*1150*/  ENDCOLLECTIVE ;  /* 0x000000000000791b */ /* 0x003fea0003800000 */
.L_x_2610:
[----:B------:R-:W-:Y:S05]  /*1160*/  BRA `(.L_x_2611) ;  /* 0xfffffff400287947 */ /* 0x000fea000383ffff */
.L_x_2589:
        /* <DEDUP_REMOVED lines=8> */
.L_x_2613:
[----:B------:R-:W-:Y:S05]  /*11f0*/  BSYNC B0 ;  /* 0x0000000000007941 */ /* 0x000fea0003800000 */
.L_x_2612:
        /* <DEDUP_REMOVED lines=8> */
.L_x_2614:
[----:B------:R-:W-:Y:S01]  /*1280*/  MOV R13, R0 ;  /* 0x00000000000d7202 */ /* 0x000fe20000000f00 */
[----:B------:R-:W-:-:S07]  /*1290*/  IMAD.MOV.U32 R5, RZ, RZ, R14 ;  /* 0x000000ffff057224 */ /* 0x000fce00078e000e */
[----:B------:R-:W-:Y:S05]  /*12a0*/  WARPSYNC.COLLECTIVE R15, `(.L_x_2615) ;  /* 0x000000000f087348 */ /* 0x000fea0003c00000 */
[----:B------:R0:W1:Y:S02]  /*12b0*/  SHFL.DOWN P6, R14, R13, R12, R11 ;  /* 0x0800000c0d0e7389 */ /* 0x00006400000c000b */
[----:B01----:R-:W-:Y:S05]  /*12c0*/  ENDCOLLECTIVE ;  /* 0x000000000000791b */ /* 0x003fea0003800000 */
.L_x_2615:
[----:B------:R-:W-:Y:S05]  /*12d0*/  BRA `(.L_x_2616) ;  /* 0xfffffff400207947 */ /* 0x000fea000383ffff */
.L_x_2591:
        /* <DEDUP_REMOVED lines=8> */
.L_x_2618:
[----:B------:R-:W-:Y:S05]  /*1360*/  BSYNC B0 ;  /* 0x0000000000007941 */ /* 0x000fea0003800000 */
.L_x_2617:
[----:B------:R-:W-:Y:S01]  /*1370*/  HFMA2 R12, -RZ, RZ, 0, 5.9604644775390625e-08 ;  /* 0x00000001ff0c7431 */ /* 0x000fe200000001ff */
[----:B------:R-:W-:Y:S01]  /*1380*/  MOV R13, R2 ;  /* 0x00000002000d7202 */ /* 0x000fe20000000f00 */
[----:B------:R-:W-:Y:S01]  /*1390*/  IMAD.MOV.U32 R4, RZ, RZ, R14 ;  /* 0x000000ffff047224 */ /* 0x000fe200078e000e */
[----:B------:R-:W-:Y:S02]  /*13a0*/  MOV R11, 0x1f ;  /* 0x0000001f000b7802 */ /* 0x000fe40000000f00 */
[----:B------:R-:W-:-:S07]  /*13b0*/  MOV R15, 0xffffffff ;  /* 0xffffffff000f7802 */ /* 0x000fce0000000f00 */
[----:B------:R-:W-:Y:S05]  /*13c0*/  WARPSYNC.COLLECTIVE R15, `(.L_x_2619) ;  /* 0x000000000f087348 */ /* 0x000fea0003c00000 */
[----:B------:R0:W1:Y:S02]  /*13d0*/  SHFL.DOWN P6, R14, R13, R12, R11 ;  /* 0x0800000c0d0e7389 */ /* 0x00006400000c000b */
[----:B01----:R-:W-:Y:S05]  /*13e0*/  ENDCOLLECTIVE ;  /* 0x000000000000791b */ /* 0x003fea0003800000 */
.L_x_2619:
[----:B------:R-:W-:Y:S01]  /*13f0*/  IMAD.MOV.U32 R13, RZ, RZ, R0 ;  /* 0x000000ffff0d7224 */ /* 0x000fe200078e0000 */
[----:B------:R-:W-:-:S07]  /*1400*/  MOV R5, R14 ;  /* 0x0000000e00057202 */ /* 0x000fce0000000f00 */
[----:B------:R-:W-:Y:S05]  /*1410*/  WARPSYNC.COLLECTIVE R15, `(.L_x_2620) ;  /* 0x000000000f087348 */ /* 0x000fea0003c00000 */
[----:B------:R0:W1:Y:S02]  /*1420*/  SHFL.DOWN P6, R14, R13, R12, R11 ;  /* 0x0800000c0d0e7389 */ /* 0x00006400000c000b */
[----:B01----:R-:W-:Y:S05]  /*1430*/  ENDCOLLECTIVE ;  /* 0x000000000000791b */ /* 0x003fea0003800000 */
.L_x_2620:
[----:B------:R-:W-:Y:S05]  /*1440*/  BRA `(.L_x_2621) ;  /* 0xfffffff400187947 */ /* 0x000fea000383ffff */
.L_x_2593:
        /* <DEDUP_REMOVED lines=8> */
.L_x_2623:
[----:B------:R-:W-:Y:S05]  /*14d0*/  BSYNC B0 ;  /* 0x0000000000007941 */ /* 0x000fea0003800000 */
.L_x_2622:
[----:B------:R-:W-:Y:S02]  /*14e0*/  HFMA2 R12, -RZ, RZ, 0, 0 ;  /* 0x00000000ff0c7431 */ /* 0x000fe400000001ff */
[----:B------:R-:W-:Y:S01]  /*14f0*/  IMAD.MOV.U32 R13, RZ, RZ, R2 ;  /* 0x000000ffff0d7224 */ /* 0x000fe200078e0002 */
[----:B------:R-:W-:Y:S02]  /*1500*/  MOV R11, 0x1f ;  /* 0x0000001f000b7802 */ /* 0x000fe40000000f00 */
[----:B------:R-:W-:Y:S02]  /*1510*/  MOV R15, 0xffffffff ;  /* 0xffffffff000f7802 */ /* 0x000fe40000000f00 */
[----:B------:R-:W-:-:S07]  /*1520*/  MOV R3, R14 ;  /* 0x0000000e00037202 */ /* 0x000fce0000000f00 */
[----:B------:R-:W-:Y:S05]  /*1530*/  WARPSYNC.COLLECTIVE R15, `(.L_x_2624) ;  /* 0x000000000f087348 */ /* 0x000fea0003c00000 */
[----:B------:R0:W1:Y:S02]  /*1540*/  SHFL.IDX P6, R14, R13, R12, R11 ;  /* 0x0000000c0d0e7389 */ /* 0x00006400000c000b */
[----:B01----:R-:W-:Y:S05]  /*1550*/  ENDCOLLECTIVE ;  /* 0x000000000000791b */ /* 0x003fea0003800000 */
.L_x_2624:
[----:B------:R-:W-:Y:S02]  /*1560*/  MOV R13, R0 ;  /* 0x00000000000d7202 */ /* 0x000fe40000000f00 */
[----:B------:R-:W-:-:S07]  /*1570*/  MOV R2, R14 ;  /* 0x0000000e00027202 */ /* 0x000fce0000000f00 */
[----:B------:R-:W-:Y:S05]  /*1580*/  WARPSYNC.COLLECTIVE R15, `(.L_x_2625) ;  /* 0x000000000f087348 */ /* 0x000fea0003c00000 */
[----:B------:R0:W1:Y:S02]  /*1590*/  SHFL.IDX P6, R14, R13, R12, R11 ;  /* 0x0000000c0d0e7389 */ /* 0x00006400000c000b */
[----:B01----:R-:W-:Y:S05]  /*15a0*/  ENDCOLLECTIVE ;  /* 0x000000000000791b */ /* 0x003fea0003800000 */
.L_x_2625:
[----:B------:R-:W-:Y:S05]  /*15b0*/  BRA `(.L_x_2626) ;  /* 0xfffffff400107947 */ /* 0x000fea000383ffff */
.L_x_2627:
        /* <DEDUP_REMOVED lines=12> */
.L_x_7511:


//--------------------- .text._Z17LayerNormWarpImplI19BiasAddResidualLoadI6__halffE11AffineStoreIfS1_EfLi1ELi2ELi1ELi32ELi1ELb1EEvT_T0_iidPT1_S8_ --------------------------
	.section	.text._Z17LayerNormWarpImplI19BiasAddResidualLoadI6__halffE11AffineStoreIfS1_EfLi1ELi2ELi1ELi32ELi1ELb1EEvT_T0_iidPT1_S8_,"ax",@progbits
	.align	128
        .global         _Z17LayerNormWarpImplI19BiasAddResidualLoadI6__halffE11AffineStoreIfS1_EfLi1ELi2ELi1ELi32ELi1ELb1EEvT_T0_iidPT1_S8_
        .type           _Z17LayerNormWarpImplI19BiasAddResidualLoadI6__halffE11AffineStoreIfS1_EfLi1ELi2ELi1ELi32ELi1ELb1EEvT_T0_iidPT1_S8_,@function
        .size           _Z17LayerNormWarpImplI19BiasAddResidualLoadI6__halffE11AffineStoreIfS1_EfLi1ELi2ELi1ELi32ELi1ELb1EEvT_T0_iidPT1_S8_,(.L_x_7512 - _Z17LayerNormWarpImplI19BiasAddResidualLoadI6__halffE11AffineStoreIfS1_EfLi1ELi2ELi1ELi32ELi1ELb1EEvT_T0_iidPT1_S8_)
        .other          _Z17LayerNormWarpImplI19BiasAddResidualLoadI6__halffE11AffineStoreIfS1_EfLi1ELi2ELi1ELi32ELi1ELb1EEvT_T0_iidPT1_S8_,@"STO_CUDA_ENTRY STV_DEFAULT"
_Z17LayerNormWarpImplI19BiasAddResidualLoadI6__halffE11AffineStoreIfS1_EfLi1ELi2ELi1ELi32ELi1ELb1EEvT_T0_iidPT1_S8_:
.text._Z17LayerNormWarpImplI19BiasAddResidualLoadI6__halffE11AffineStoreIfS1_EfLi1ELi2ELi1ELi32ELi1ELb1EEvT_T0_iidPT1_S8_:
[----:B------:R-:W0:Y:S01]  /*0000*/  LDC R1, c[0x0][0x37c] ;  /* 0x0000df00ff017b82 */ /* 0x000e220000000800 */
[----:B------:R-:W1:Y:S01]  /*0010*/  LDCU UR4, c[0x0][0x3c4] ;  /* 0x00007880ff0477ac */ /* 0x000e620008000800 */
[----:B------:R-:W2:Y:S01]  /*0020*/  LDCU UR36, c[0x0][0x3c0] ;  /* 0x00007800ff2477ac */ /* 0x000ea20008000800 */
[----:B-1----:R-:W-:-:S09]  /*0030*/  UISETP.GE.AND UP0, UPT, UR4, 0x41, UPT ;  /* 0x000000410400788c */ /* 0x002fd2000bf06270 */
[----:B--2---:R-:W-:Y:S05]  /*0040*/  BRA.U !UP0, `(.L_x_2628) ;  /* 0x0000000108407547 */ /* 0x004fea000b800000 */
[----:B------:R-:W-:Y:S01]  /*0050*/  MOV R0, 0x518 ;  /* 0x0000051800007802 */ /* 0x000fe20000000f00 */
[----:B------:R-:W1:Y:S01]  /*0060*/  LDCU.64 UR4, c[0x4][0x500] ;  /* 0x0100a000ff0477ac */ /* 0x000e620008000a00 */
[----:B------:R-:W-:Y:S02]  /*0070*/  HFMA2 R12, -RZ, RZ, 0, 5.9604644775390625e-08 ;  /* 0x00000001ff0c7431 */ /* 0x000fe400000001ff */
[----:B------:R-:W-:Y:S01]  /*0080*/  IMAD.MOV.U32 R8, RZ, RZ, 0x1ce ;  /* 0x000001ceff087424 */ /* 0x000fe200078e00ff */
[----:B------:R2:W3:Y:S01]  /*0090*/  LDC.64 R2, c[0x4][R0] ;  /* 0x0100000000027b82 */ /* 0x0004e20000000a00 */
[----:B------:R-:W4:Y:S01]  /*00a0*/  LDCU.64 UR6, c[0x4][0x508] ;  /* 0x0100a100ff0677ac */ /* 0x000f220008000a00 */
[----:B------:R-:W-:Y:S01]  /*00b0*/  MOV R13, RZ ;  /* 0x000000ff000d7202 */ /* 0x000fe20000000f00 */
[----:B------:R-:W5:Y:S01]  /*00c0*/  LDCU.64 UR8, c[0x4][0x2a8] ;  /* 0x01005500ff0877ac */ /* 0x000f620008000a00 */
[----:B-1----:R-:W-:Y:S02]  /*00d0*/  MOV R4, UR4 ;  /* 0x0000000400047c02 */ /* 0x002fe40008000f00 */
[----:B------:R-:W-:-:S02]  /*00e0*/  MOV R5, UR5 ;  /* 0x0000000500057c02 */ /* 0x000fc40008000f00 */
[----:B----4-:R-:W-:Y:S01]  /*00f0*/  MOV R6, UR6 ;  /* 0x0000000600067c02 */ /* 0x010fe20008000f00 */
[----:B------:R-:W-:Y:S01]  /*0100*/  IMAD.U32 R7, RZ, RZ, UR7 ;  /* 0x00000007ff077e24 */ /* 0x000fe2000f8e00ff */
[----:B-----5:R-:W-:Y:S02]  /*0110*/  MOV R10, UR8 ;  /* 0x00000008000a7c02 */ /* 0x020fe40008000f00 */
[----:B--2---:R-:W-:-:S07]  /*0120*/  MOV R11, UR9 ;  /* 0x00000009000b7c02 */ /* 0x004fce0008000f00 */
[----:B------:R-:W-:-:S07]  /*0130*/  LEPC R20, `(.L_x_2628) ;  /* 0x000000001014794e */ /* 0x000fce0000000000 */
[----:B0--3--:R-:W-:Y:S05]  /*0140*/  CALL.ABS.NOINC R2 ;  /* 0x0000000002007343 */ /* 0x009fea0003c00000 */
.L_x_2628:
        /* <DEDUP_REMOVED lines=16> */
.L_x_2647:
[----:B------:R-:W-:Y:S01]  /*0250*/  FADD R3, RZ, R10 ;  /* 0x0000000aff037221 */ /* 0x000fe20000000000 */
[----:B0-----:R-:W-:Y:S01]  /*0260*/  HFMA2 R0, -RZ, RZ, 1.875, 0 ;  /* 0x3f800000ff007431 */ /* 0x001fe200000001ff */
[----:B------:R-:W-:Y:S01]  /*0270*/  UMOV UR4, 0xffffffff ;  /* 0xffffffff00047882 */ /* 0x000fe20000000000 */
[----:B------:R-:W-:Y:S02]  /*0280*/  IMAD.MOV.U32 R8, RZ, RZ, RZ ;  /* 0x000000ffff087224 */ /* 0x000fe400078e00ff */
[C---:B------:R-:W-:Y:S01]  /*0290*/  @!P0 FADD R4, -R3.reuse, R14 ;  /* 0x0000000e03048221 */ /* 0x040fe20000000100 */
[----:B------:R-:W-:Y:S01]  /*02a0*/  FADD R2, -R3, R10 ;  /* 0x0000000a03027221 */ /* 0x000fe20000000100 */
[----:B------:R-:W-:Y:S02]  /*02b0*/  @!P0 MOV R8, R14 ;  /* 0x0000000e00088202 */ /* 0x000fe40000000f00 */
[----:B------:R-:W-:Y:S01]  /*02c0*/  @!P0 FFMA R3, R4, 0.5, R3 ;  /* 0x3f00000004038823 */ /* 0x000fe20000000003 */
[----:B------:R-:W-:Y:S01]  /*02d0*/  FFMA R2, R2, R10, RZ ;  /* 0x0000000a02027223 */ /* 0x000fe200000000ff */
[----:B------:R-:W-:-:S02]  /*02e0*/  @!P0 MOV R0, 0x40000000 ;  /* 0x4000000000008802 */ /* 0x000fc40000000f00 */
[----:B------:R-:W-:-:S04]  /*02f0*/  @!P0 FADD R5, -R3, R14 ;  /* 0x0000000e03058221 */ /* 0x000fc80000000100 */
[----:B------:R-:W-:Y:S01]  /*0300*/  @!P0 FFMA R2, R4, R5, R2 ;  /* 0x0000000504028223 */ /* 0x000fe20000000002 */
[----:B------:R-:W-:Y:S06]  /*0310*/  BRA.DIV UR4, `(.L_x_2629) ;  /* 0x0000000a04947947 */ /* 0x000fec000b800000 */
[----:B------:R1:W2:Y:S04]  /*0320*/  SHFL.DOWN PT, R4, R3, 0x10, 0x1f ;  /* 0x0a001f0003047f89 */ /* 0x0002a800000e0000 */
[----:B------:R1:W4:Y:S04]  /*0330*/  SHFL.DOWN PT, R5, R2, 0x10, 0x1f ;  /* 0x0a001f0002057f89 */ /* 0x00032800000e0000 */
[----:B------:R1:W5:Y:S02]  /*0340*/  SHFL.DOWN PT, R14, R0, 0x10, 0x1f ;  /* 0x0a001f00000e7f89 */ /* 0x00036400000e0000 */
.L_x_2652:
        /* <DEDUP_REMOVED lines=14> */
[C---:B----4-:R-:W-:Y:S01]  /*0430*/  FFMA R5, R14.reuse, R15, R5 ;  /* 0x0000000f0e057223 */ /* 0x050fe20000000005 */
[----:B------:R-:W-:-:S03]  /*0440*/  FFMA R3, R14, R4, R3 ;  /* 0x000000040e037223 */ /* 0x000fc60000000003 */
[----:B------:R-:W-:-:S07]  /*0450*/  FADD R2, R2, R5 ;  /* 0x0000000502027221 */ /* 0x000fce0000000000 */
.L_x_2631:
[----:B------:R-:W-:Y:S05]  /*0460*/  BSYNC.RECONVERGENT B0 ;  /* 0x0000000000007941 */ /* 0x000fea0003800200 */
.L_x_2630:
[----:B------:R-:W-:-:S03]  /*0470*/  UMOV UR4, 0xffffffff ;  /* 0xffffffff00047882 */ /* 0x000fc60000000000 */
[----:B------:R-:W-:Y:S05]  /*0480*/  BRA.DIV UR4, `(.L_x_2632) ;  /* 0x0000000a04947947 */ /* 0x000fea000b800000 */
[----:B--2---:R2:W5:Y:S04]  /*0490*/  SHFL.DOWN PT, R4, R3, 0x8, 0x1f ;  /* 0x09001f0003047f89 */ /* 0x00456800000e0000 */
[----:B----4-:R2:W4:Y:S04]  /*04a0*/  SHFL.DOWN PT, R5, R2, 0x8, 0x1f ;  /* 0x09001f0002057f89 */ /* 0x01052800000e0000 */
[----:B------:R2:W0:Y:S02]  /*04b0*/  SHFL.DOWN PT, R14, R0, 0x8, 0x1f ;  /* 0x09001f00000e7f89 */ /* 0x00042400000e0000 */
.L_x_2657:
        /* <DEDUP_REMOVED lines=17> */
.L_x_2634:
[----:B------:R-:W-:Y:S05]  /*05d0*/  BSYNC.RECONVERGENT B0 ;  /* 0x0000000000007941 */ /* 0x000fea0003800200 */
.L_x_2633:
[----:B------:R-:W-:-:S03]  /*05e0*/  UMOV UR4, 0xffffffff ;  /* 0xffffffff00047882 */ /* 0x000fc60000000000 */
[----:B------:R-:W-:Y:S05]  /*05f0*/  BRA.DIV UR4, `(.L_x_2635) ;  /* 0x0000000a04947947 */ /* 0x000fea000b800000 */
[----:B-----5:R0:W5:Y:S04]  /*0600*/  SHFL.DOWN PT, R4, R3, 0x4, 0x1f ;  /* 0x08801f0003047f89 */ /* 0x02016800000e0000 */
[----:B----4-:R0:W4:Y:S04]  /*0610*/  SHFL.DOWN PT, R5, R2, 0x4, 0x1f ;  /* 0x08801f0002057f89 */ /* 0x01012800000e0000 */
[----:B------:R0:W0:Y:S02]  /*0620*/  SHFL.DOWN PT, R14, R0, 0x4, 0x1f ;  /* 0x08801f00000e7f89 */ /* 0x00002400000e0000 */
.L_x_2662:
        /* <DEDUP_REMOVED lines=17> */
.L_x_2637:
[----:B------:R-:W-:Y:S05]  /*0740*/  BSYNC.RECONVERGENT B0 ;  /* 0x0000000000007941 */ /* 0x000fea0003800200 */
.L_x_2636:
[----:B------:R-:W-:-:S03]  /*0750*/  UMOV UR4, 0xffffffff ;  /* 0xffffffff00047882 */ /* 0x000fc60000000000 */
[----:B------:R-:W-:Y:S05]  /*0760*/  BRA.DIV UR4, `(.L_x_2638) ;  /* 0x0000000a04947947 */ /* 0x000fea000b800000 */
[----:B-----5:R0:W5:Y:S04]  /*0770*/  SHFL.DOWN PT, R4, R3, 0x2, 0x1f ;  /* 0x08401f0003047f89 */ /* 0x02016800000e0000 */
[----:B----4-:R0:W4:Y:S04]  /*0780*/  SHFL.DOWN PT, R5, R2, 0x2, 0x1f ;  /* 0x08401f0002057f89 */ /* 0x01012800000e0000 */
[----:B------:R0:W0:Y:S02]  /*0790*/  SHFL.DOWN PT, R14, R0, 0x2, 0x1f ;  /* 0x08401f00000e7f89 */ /* 0x00002400000e0000 */
.L_x_2667:
        /* <DEDUP_REMOVED lines=17> */
.L_x_2640:
[----:B------:R-:W-:Y:S05]  /*08b0*/  BSYNC.RECONVERGENT B0 ;  /* 0x0000000000007941 */ /* 0x000fea0003800200 */
.L_x_2639:
[----:B------:R-:W-:-:S03]  /*08c0*/  UMOV UR4, 0xffffffff ;  /* 0xffffffff00047882 */ /* 0x000fc60000000000 */
[----:B------:R-:W-:Y:S05]  /*08d0*/  BRA.DIV UR4, `(.L_x_2641) ;  /* 0x0000000a04947947 */ /* 0x000fea000b800000 */
[----:B-----5:R0:W5:Y:S04]  /*08e0*/  SHFL.DOWN PT, R4, R3, 0x1, 0x1f ;  /* 0x08201f0003047f89 */ /* 0x02016800000e0000 */
[----:B----4-:R0:W4:Y:S04]  /*08f0*/  SHFL.DOWN PT, R5, R2, 0x1, 0x1f ;  /* 0x08201f0002057f89 */ /* 0x01012800000e0000 */
[----:B------:R0:W0:Y:S02]  /*0900*/  SHFL.DOWN PT, R14, R0, 0x1, 0x1f ;  /* 0x08201f00000e7f89 */ /* 0x00002400000e0000 */
.L_x_2672:
        /* <DEDUP_REMOVED lines=17> */
.L_x_2643:
[----:B------:R-:W-:Y:S05]  /*0a20*/  BSYNC.RECONVERGENT B0 ;  /* 0x0000000000007941 */ /* 0x000fea0003800200 */
.L_x_2642:
[----:B------:R-:W-:-:S03]  /*0a30*/  UMOV UR4, 0xffffffff ;  /* 0xffffffff00047882 */ /* 0x000fc60000000000 */
[----:B------:R-:W-:Y:S05]  /*0a40*/  BRA.DIV UR4, `(.L_x_2644) ;  /* 0x0000000a04947947 */ /* 0x000fea000b800000 */
[----:B-12---:R-:W0:Y:S04]  /*0a50*/  SHFL.IDX PT, R3, R3, RZ, 0x1f ;  /* 0x00001fff03037589 */ /* 0x006e2800000e0000 */
[----:B------:R-:W1:Y:S04]  /*0a60*/  SHFL.IDX PT, R2, R2, RZ, 0x1f ;  /* 0x00001fff02027589 */ /* 0x000e6800000e0000 */
[----:B------:R2:W0:Y:S02]  /*0a70*/  SHFL.IDX PT, R14, R0, RZ, 0x1f ;  /* 0x00001fff000e7589 */ /* 0x00042400000e0000 */
.L_x_2677:
[----:B0-----:R-:W-:-:S13]  /*0a80*/  FSETP.GEU.AND P1, PT, |R14|, 1.175494350822287508e-38, PT ;  /* 0x008000000e00780b */ /* 0x001fda0003f2e200 */
[----:B------:R-:W-:Y:S01]  /*0a90*/  @!P1 FMUL R14, R14, 16777216 ;  /* 0x4b8000000e0e9820 */ /* 0x000fe20000400000 */
[----:B-1----:R-:W-:-:S03]  /*0aa0*/  @!P1 FMUL R2, R2, 16777216 ;  /* 0x4b80000002029820 */ /* 0x002fc60000400000 */
[----:B----4-:R-:W0:Y:S02]  /*0ab0*/  MUFU.RCP R5, R14 ;  /* 0x0000000e00057308 */ /* 0x010e240000001000 */
        /* <DEDUP_REMOVED lines=12> */
[----:B------:R-:W-:-:S05]  /*0b80*/  IADD3 R0, PT, PT, -R0, R5, RZ ;  /* 0x0000000500007210 */ /* 0x000fca0007ffe1ff */
[----:B------:R-:W-:Y:S02]  /*0b90*/  @!P1 VIADD R0, R0, 0xc000000 ;  /* 0x0c00000000009836 */ /* 0x000fe40000000000 */
        /* <DEDUP_REMOVED lines=9> */
.L_x_2645:
[----:B------:R0:W1:Y:S02]  /*0c30*/  MUFU.RSQ R11, R0 ;  /* 0x00000000000b7308 */ /* 0x0000640000001400 */
.L_x_2646:
[----:B-----5:R-:W2:Y:S01]  /*0c40*/  LDC.64 R4, c[0x0][0x3d0] ;  /* 0x0000f400ff047b82 */ /* 0x020ea20000000a00 */
[----:B------:R-:W-:Y:S01]  /*0c50*/  ISETP.NE.AND P1, PT, R18, RZ, PT ;  /* 0x000000ff1200720c */ /* 0x000fe20003f25270 */
[C---:B------:R-:W-:Y:S01]  /*0c60*/  FADD R10, -R3.reuse, R10 ;  /* 0x0000000a030a7221 */ /* 0x040fe20000000100 */
[----:B------:R-:W-:-:S03]  /*0c70*/  FADD R8, -R3, R8 ;  /* 0x0000000803087221 */ /* 0x000fc60000000100 */
[-C--:B-1----:R-:W-:Y:S01]  /*0c80*/  FMUL R10, R10, R11.reuse ;  /* 0x0000000b0a0a7220 */ /* 0x082fe20000400000 */
[----:B------:R-:W-:Y:S01]  /*0c90*/  FMUL R14, R8, R11 ;  /* 0x0000000b080e7220 */ /* 0x000fe20000400000 */
[----:B------:R-:W1:Y:S06]  /*0ca0*/  LDC.64 R12, c[0x0][0x3d8] ;  /* 0x0000f600ff0c7b82 */ /* 0x000e6c0000000a00 */
[----:B---3--:R-:W-:Y:S02]  /*0cb0*/  @!P1 R2UR UR4, R6 ;  /* 0x00000000060492ca */ /* 0x008fe400000e0000 */
[----:B------:R-:W-:-:S02]  /*0cc0*/  @!P1 R2UR UR5, R7 ;  /* 0x00000000070592ca */ /* 0x000fc400000e0000 */
[----:B------:R-:W-:Y:S02]  /*0cd0*/  @!P1 R2UR UR6, R6 ;  /* 0x00000000060692ca */ /* 0x000fe400000e0000 */
[----:B------:R-:W-:Y:S01]  /*0ce0*/  @!P1 R2UR UR7, R7 ;  /* 0x00000000070792ca */ /* 0x000fe200000e0000 */
[----:B--2---:R-:W-:-:S08]  /*0cf0*/  @!P1 IMAD.WIDE R4, R16, 0x4, R4 ;  /* 0x0000000410049825 */ /* 0x004fd000078e0204 */
[----:B------:R2:W-:Y:S01]  /*0d00*/  @!P1 STG.E desc[UR4][R4.64], R3 ;  /* 0x0000000304009986 */ /* 0x0005e2000c101904 */
[----:B-1----:R-:W-:Y:S01]  /*0d10*/  @!P1 IMAD.WIDE R12, R16, 0x4, R12 ;  /* 0x00000004100c9825 */ /* 0x002fe200078e020c */
[----:B------:R-:W-:-:S04]  /*0d20*/  IADD3 R16, PT, PT, R9, R16, RZ ;  /* 0x0000001009107210 */ /* 0x000fc80007ffe0ff */
[----:B------:R2:W-:Y:S01]  /*0d30*/  @!P1 STG.E desc[UR6][R12.64], R11 ;  /* 0x0000000b0c009986 */ /* 0x0005e2000c101906 */
[----:B------:R-:W-:-:S13]  /*0d40*/  ISETP.GE.AND P1, PT, R16, UR36, PT ;  /* 0x0000002410007c0c */ /* 0x000fda000bf26270 */
[----:B--2---:R-:W-:Y:S05]  /*0d50*/  @!P1 BRA `(.L_x_2647) ;  /* 0xfffffff4003c9947 */ /* 0x004fea000383ffff */
[----:B------:R-:W-:Y:S05]  /*0d60*/  EXIT ;  /* 0x000000000000794d */ /* 0x000fea0003800000 */
.L_x_2629:
[----:B------:R-:W-:Y:S01]  /*0d70*/  BSSY B0, `(.L_x_2648) ;  /* 0x0000008000007945 */ /* 0x000fe20003800000 */
[----:B------:R-:W-:Y:S01]  /*0d80*/  MOV R13, R3 ;  /* 0x00000003000d7202 */ /* 0x000fe20000000f00 */
[----:B------:R-:W-:Y:S01]  /*0d90*/  IMAD.MOV.U32 R11, RZ, RZ, 0x1f ;  /* 0x0000001fff0b7424 */ /* 0x000fe200078e00ff */
[----:B------:R-:W-:Y:S02]  /*0da0*/  MOV R12, 0x10 ;  /* 0x00000010000c7802 */ /* 0x000fe40000000f00 */
[----:B------:R-:W-:-:S07]  /*0db0*/  MOV R15, 0xffffffff ;  /* 0xffffffff000f7802 */ /* 0x000fce0000000f00 */
[----:B0--3--:R-:W-:Y:S05]  /*0dc0*/  WARPSYNC.COLLECTIVE R15, `(.L_x_2649) ;  /* 0x000000000f087348 */ /* 0x009fea0003c00000 */
[----:B------:R1:W2:Y:S02]  /*0dd0*/  SHFL.DOWN P6, R14, R13, R12, R11 ;  /* 0x0800000c0d0e7389 */ /* 0x0002a400000c000b */
[----:B0123--:R-:W-:Y:S05]  /*0de0*/  ENDCOLLECTIVE ;  /* 0x000000000000791b */ /* 0x00ffea0003800000 */
.L_x_2649:
[----:B------:R-:W-:Y:S05]  /*0df0*/  BSYNC B0 ;  /* 0x0000000000007941 */ /* 0x000fea0003800000 */
.L_x_2648:
        /* <DEDUP_REMOVED lines=8> */
.L_x_2650:
[----:B------:R-:W-:Y:S01]  /*0e80*/  IMAD.MOV.U32 R13, RZ, RZ, R0 ;  /* 0x000000ffff0d7224 */ /* 0x000fe200078e0000 */
[----:B------:R-:W-:-:S07]  /*0e90*/  MOV R5, R14 ;  /* 0x0000000e00057202 */ /* 0x000fce0000000f00 */
[----:B------:R-:W-:Y:S05]  /*0ea0*/  WARPSYNC.COLLECTIVE R15, `(.L_x_2651) ;  /* 0x000000000f087348 */ /* 0x000fea0003c00000 */
[----:B------:R0:W1:Y:S02]  /*0eb0*/  SHFL.DOWN P6, R14, R13, R12, R11 ;  /* 0x0800000c0d0e7389 */ /* 0x00006400000c000b */
[----:B01----:R-:W-:Y:S05]  /*0ec0*/  ENDCOLLECTIVE ;  /* 0x000000000000791b */ /* 0x003fea0003800000 */
.L_x_2651:
[----:B------:R-:W-:Y:S05]  /*0ed0*/  BRA `(.L_x_2652) ;  /* 0xfffffff4001c7947 */ /* 0x000fea000383ffff */
.L_x_2632:
[----:B------:R-:W-:Y:S01]  /*0ee0*/  HFMA2 R12, -RZ, RZ, 0, 4.76837158203125e-07 ;  /* 0x00000008ff0c7431 */ /* 0x000fe200000001ff */
[----:B------:R-:W-:Y:S01]  /*0ef0*/  BSSY B0, `(.L_x_2653) ;  /* 0x0000007000007945 */ /* 0x000fe20003800000 */
[----:B------:R-:W-:Y:S01]  /*0f00*/  MOV R13, R3 ;  /* 0x00000003000d7202 */ /* 0x000fe20000000f00 */
[----:B------:R-:W-:Y:S01]  /*0f10*/  IMAD.MOV.U32 R15, RZ, RZ, -0x1 ;  /* 0xffffffffff0f7424 */ /* 0x000fe200078e00ff */
[----:B------:R-:W-:-:S07]  /*0f20*/  MOV R11, 0x1f ;  /* 0x0000001f000b7802 */ /* 0x000fce0000000f00 */
[----:B01234-:R-:W-:Y:S05]  /*0f30*/  WARPSYNC.COLLECTIVE R15, `(.L_x_2654) ;  /* 0x000000000f087348 */ /* 0x01ffea0003c00000 */
[----:B------:R5:W0:Y:S02]  /*0f40*/  SHFL.DOWN P6, R14, R13, R12, R11 ;  /* 0x0800000c0d0e7389 */ /* 0x000a2400000c000b */
[----:B012345:R-:W-:Y:S05]  /*0f50*/  ENDCOLLECTIVE ;  /* 0x000000000000791b */ /* 0x03ffea0003800000 */
.L_x_2654:
[----:B------:R-:W-:Y:S05]  /*0f60*/  BSYNC B0 ;  /* 0x0000000000007941 */ /* 0x000fea0003800000 */
.L_x_2653:
        /* <DEDUP_REMOVED lines=8> */
.L_x_2655:
[----:B------:R-:W-:Y:S02]  /*0ff0*/  MOV R13, R0 ;  /* 0x00000000000d7202 */ /* 0x000fe40000000f00 */
[----:B------:R-:W-:-:S07]  /*1000*/  MOV R5, R14 ;  /* 0x0000000e00057202 */ /* 0x000fce0000000f00 */
[----:B------:R-:W-:Y:S05]  /*1010*/  WARPSYNC.COLLECTIVE R15, `(.L_x_2656) ;  /* 0x000000000f087348 */ /* 0x000fea0003c00000 */
[----:B------:R0:W1:Y:S02]  /*1020*/  SHFL.DOWN P6, R14, R13, R12, R11 ;  /* 0x0800000c0d0e7389 */ /* 0x00006400000c000b */
[----:B01----:R-:W-:Y:S05]  /*1030*/  ENDCOLLECTIVE ;  /* 0x000000000000791b */ /* 0x003fea0003800000 */
.L_x_2656:
[----:B------:R-:W-:Y:S05]  /*1040*/  BRA `(.L_x_2657) ;  /* 0xfffffff4001c7947 */ /* 0x000fea000383ffff */
.L_x_2635:
[----:B------:R-:W-:Y:S01]  /*1050*/  HFMA2 R12, -RZ, RZ, 0, 2.384185791015625e-07 ;  /* 0x00000004ff0c7431 */ /* 0x000fe200000001ff */
[----:B------:R-:W-:Y:S01]  /*1060*/  BSSY B0, `(.L_x_2658) ;  /* 0x0000007000007945 */ /* 0x000fe20003800000 */
[----:B------:R-:W-:Y:S01]  /*1070*/  IMAD.MOV.U32 R13, RZ, RZ, R3 ;  /* 0x000000ffff0d7224 */ /* 0x000fe200078e0003 */
[----:B------:R-:W-:Y:S02]  /*1080*/  MOV R11, 0x1f ;  /* 0x0000001f000b7802 */ /* 0x000fe40000000f00 */
[----:B------:R-:W-:-:S07]  /*1090*/  MOV R15, 0xffffffff ;  /* 0xffffffff000f7802 */ /* 0x000fce0000000f00 */
[----:B-12345:R-:W-:Y:S05]  /*10a0*/  WARPSYNC.COLLECTIVE R15, `(.L_x_2659) ;  /* 0x000000000f087348 */ /* 0x03efea0003c00000 */
[----:B------:R0:W0:Y:S02]  /*10b0*/  SHFL.DOWN P6, R14, R13, R12, R11 ;  /* 0x0800000c0d0e7389 */ /* 0x00002400000c000b */
[----:B012345:R-:W-:Y:S05]  /*10c0*/  ENDCOLLECTIVE ;  /* 0x000000000000791b */ /* 0x03ffea0003800000 */
.L_x_2659:
[----:B------:R-:W-:Y:S05]  /*10d0*/  BSYNC B0 ;  /* 0x0000000000007941 */ /* 0x000fea0003800000 */
.L_x_2658:
[----:B------:R-:W-:Y:S01]  /*10e0*/  HFMA2 R12, -RZ, RZ, 0, 2.384185791015625e-07 ;  /* 0x00000004ff0c7431 */ /* 0x000fe200000001ff */
[----:B------:R-:W-:Y:S01]  /*10f0*/  MOV R13, R2 ;  /* 0x00000002000d7202 */ /* 0x000fe20000000f00 */
[----:B------:R-:W-:Y:S01]  /*1100*/  IMAD.MOV.U32 R15, RZ, RZ, -0x1 ;  /* 0xffffffffff0f7424 */ /* 0x000fe200078e00ff */
[----:B------:R-:W-:Y:S01]  /*1110*/  MOV R11, 0x1f ;  /* 0x0000001f000b7802 */ /* 0x000fe20000000f00 */
[----:B------:R-:W-:-:S07]  /*1120*/  IMAD.MOV.U32 R4, RZ, RZ, R14 ;  /* 0x000000ffff047224 */ /* 0x000fce00078e000e */
[----:B------:R-:W-:Y:S05]  /*1130*/  WARPSYNC.COLLECTIVE R15, `(.L_x_2660) ;  /* 0x000000000f087348 */ /* 0x000fea0003c00000 */
[----:B------:R0:W1:Y:S02]  /*1140*/  SHFL.DOWN P6, R14, R13, R12, R11 ;  /* 0x0800000c0d0e7389 */ /* 0x00006400000c000b */
[----:B01----:R-:W-:Y:S05]  /*1150*/  ENDCOLLECTIVE ;  /* 0x000000000000791b */ /* 0x003fea0003800000 */
.L_x_2660:
[----:B------:R-:W-:Y:S02]  /*1160*/  MOV R13, R0 ;  /* 0x00000000000d7202 */ /* 0x000fe40000000f00 */
[----:B------:R-:W-:-:S07]  /*1170*/  MOV R5, R14 ;  /* 0x0000000e00057202 */ /* 0x000fce0000000f00 */
[----:B------:R-:W-:Y:S05]  /*1180*/  WARPSYNC.COLLECTIVE R15, `(.L_x_2661) ;  /* 0x000000000f087348 */ /* 0x000fea0003c00000 */
[----:B------:R0:W1:Y:S02]  /*1190*/  SHFL.DOWN P6, R14, R13, R12, R11 ;  /* 0x0800000c0d0e7389 */ /* 0x00006400000c000b */
[----:B01----:R-:W-:Y:S05]  /*11a0*/  ENDCOLLECTIVE ;  /* 0x000000000000791b */ /* 0x003fea0003800000 */
.L_x_2661:
[----:B------:R-:W-:Y:S05]  /*11b0*/  BRA `(.L_x_2662) ;  /* 0xfffffff4001c7947 */ /* 0x000fea000383ffff */
.L_x_2638:
[----:B------:R-:W-:Y:S01]  /*11c0*/  HFMA2 R11, -RZ, RZ, 0, 1.847743988037109375e-06 ;  /* 0x0000001fff0b7431 */ /* 0x000fe200000001ff */
[----:B------:R-:W-:Y:S01]  /*11d0*/  BSSY B0, `(.L_x_2663) ;  /* 0x0000007000007945 */ /* 0x000fe20003800000 */
[----:B------:R-:W-:Y:S01]  /*11e0*/  MOV R13, R3 ;  /* 0x00000003000d7202 */ /* 0x000fe20000000f00 */
[----:B------:R-:W-:Y:S01]  /*11f0*/  IMAD.MOV.U32 R12, RZ, RZ, 0x2 ;  /* 0x00000002ff0c7424 */ /* 0x000fe200078e00ff */
[----:B------:R-:W-:-:S07]  /*1200*/  MOV R15, 0xffffffff ;  /* 0xffffffff000f7802 */ /* 0x000fce0000000f00 */
[----:B-12345:R-:W-:Y:S05]  /*1210*/  WARPSYNC.COLLECTIVE R15, `(.L_x_2664) ;  /* 0x000000000f087348 */ /* 0x03efea0003c00000 */
[----:B------:R0:W0:Y:S02]  /*1220*/  SHFL.DOWN P6, R14, R13, R12, R11 ;  /* 0x0800000c0d0e7389 */ /* 0x00002400000c000b */
[----:B012345:R-:W-:Y:S05]  /*1230*/  ENDCOLLECTIVE ;  /* 0x000000000000791b */ /* 0x03ffea0003800000 */
.L_x_2664:
[----:B------:R-:W-:Y:S05]  /*1240*/  BSYNC B0 ;  /* 0x0000000000007941 */ /* 0x000fea0003800000 */
.L_x_2663:
[----:B------:R-:W-:Y:S02]  /*1250*/  HFMA2 R12, -RZ, RZ, 0, 1.1920928955078125e-07 ;  /* 0x00000002ff0c7431 */ /* 0x000fe400000001ff */
[----:B------:R-:W-:Y:S01]  /*1260*/  IMAD.MOV.U32 R13, RZ, RZ, R2 ;  /* 0x000000ffff0d7224 */ /* 0x000fe200078e0002 */
[----:B------:R-:W-:Y:S02]  /*1270*/  MOV R11, 0x1f ;  /* 0x0000001f000b7802 */ /* 0x000fe40000000f00 */
[----:B------:R-:W-:Y:S02]  /*1280*/  MOV R15, 0xffffffff ;  /* 0xffffffff000f7802 */ /* 0x000fe40000000f00 */
[----:B------:R-:W-:-:S07]  /*1290*/  MOV R4, R14 ;  /* 0x0000000e00047202 */ /* 0x000fce0000000f00 */
[----:B------:R-:W-:Y:S05]  /*12a0*/  WARPSYNC.COLLECTIVE R15, `(.L_x_2665) ;  /* 0x000000000f087348 */ /* 0x000fea0003c00000 */
[----:B------:R0:W1:Y:S02]  /*12b0*/  SHFL.DOWN P6, R14, R13, R12, R11 ;  /* 0x0800000c0d0e7389 */ /* 0x00006400000c000b */
[----:B01----:R-:W-:Y:S05]  /*12c0*/  ENDCOLLECTIVE ;  /* 0x000000000000791b */ /* 0x003fea0003800000 */
.L_x_2665:
[----:B------:R-:W-:Y:S01]  /*12d0*/  MOV R13, R0 ;  /* 0x00000000000d7202 */ /* 0x000fe20000000f00 */
[----:B------:R-:W-:-:S07]  /*12e0*/  IMAD.MOV.U32 R5, RZ, RZ, R14 ;  /* 0x000000ffff057224 */ /* 0x000fce00078e000e */
[----:B------:R-:W-:Y:S05]  /*12f0*/  WARPSYNC.COLLECTIVE R15, `(.L_x_2666) ;  /* 0x000000000f087348 */ /* 0x000fea0003c00000 */
[----:B------:R0:W1:Y:S02]  /*1300*/  SHFL.DOWN P6, R14, R13, R12, R11 ;  /* 0x0800000c0d0e7389 */ /* 0x00006400000c000b */
[----:B01----:R-:W-:Y:S05]  /*1310*/  ENDCOLLECTIVE ;  /* 0x000000000000791b */ /* 0x003fea0003800000 */
.L_x_2666:
[----:B------:R-:W-:Y:S05]  /*1320*/  BRA `(.L_x_2667) ;  /* 0xfffffff4001c7947 */ /* 0x000fea000383ffff */
.L_x_2641:
        /* <DEDUP_REMOVED lines=8> */
.L_x_2669:
[----:B------:R-:W-:Y:S05]  /*13b0*/  BSYNC B0 ;  /* 0x0000000000007941 */ /* 0x000fea0003800000 */
.L_x_2668:
        /* <DEDUP_REMOVED lines=8> */
.L_x_2670:
[----:B------:R-:W-:Y:S01]  /*1440*/  IMAD.MOV.U32 R13, RZ, RZ, R0 ;  /* 0x000000ffff0d7224 */ /* 0x000fe200078e0000 */
[----:B------:R-:W-:-:S07]  /*1450*/  MOV R5, R14 ;  /* 0x0000000e00057202 */ /* 0x000fce0000000f00 */
[----:B------:R-:W-:Y:S05]  /*1460*/  WARPSYNC.COLLECTIVE R15, `(.L_x_2671) ;  /* 0x000000000f087348 */ /* 0x000fea0003c00000 */
[----:B------:R0:W1:Y:S02]  /*1470*/  SHFL.DOWN P6, R14, R13, R12, R11 ;  /* 0x0800000c0d0e7389 */ /* 0x00006400000c000b */
[----:B01----:R-:W-:Y:S05]  /*1480*/  ENDCOLLECTIVE ;  /* 0x000000000000791b */ /* 0x003fea0003800000 */
.L_x_2671:
[----:B------:R-:W-:Y:S05]  /*1490*/  BRA `(.L_x_2672) ;  /* 0xfffffff4001c7947 */ /* 0x000fea000383ffff */
.L_x_2644:
[----:B------:R-:W-:Y:S01]  /*14a0*/  HFMA2 R12, -RZ, RZ, 0, 0 ;  /* 0x00000000ff0c7431 */ /* 0x000fe200000001ff */
[----:B------:R-:W-:Y:S01]  /*14b0*/  BSSY B0, `(.L_x_2673) ;  /* 0x0000007000007945 */ /* 0x000fe20003800000 */
[----:B------:R-:W-:Y:S01]  /*14c0*/  MOV R13, R3 ;  /* 0x00000003000d7202 */ /* 0x000fe20000000f00 */
[----:B------:R-:W-:Y:S01]  /*14d0*/  IMAD.MOV.U32 R15, RZ, RZ, -0x1 ;  /* 0xffffffffff0f7424 */ /* 0x000fe200078e00ff */
[----:B------:R-:W-:-:S07]  /*14e0*/  MOV R11, 0x1f ;  /* 0x0000001f000b7802 */ /* 0x000fce0000000f00 */
[----:B-12345:R-:W-:Y:S05]  /*14f0*/  WARPSYNC.COLLECTIVE R15, `(.L_x_2674) ;  /* 0x000000000f087348 */ /* 0x03efea0003c00000 */
[----:B------:R0:W0:Y:S02]  /*1500*/  SHFL.IDX P6, R14, R13, R12, R11 ;  /* 0x0000000c0d0e7389 */ /* 0x00002400000c000b */
[----:B012345:R-:W-:Y:S05]  /*1510*/  ENDCOLLECTIVE ;  /* 0x000000000000791b */ /* 0x03ffea0003800000 */
.L_x_2674:
[----:B------:R-:W-:Y:S05]  /*1520*/  BSYNC B0 ;  /* 0x0000000000007941 */ /* 0x000fea0003800000 */
.L_x_2673:
[----:B------:R-:W-:Y:S01]  /*1530*/  HFMA2 R12, -RZ, RZ, 0, 0 ;  /* 0x00000000ff0c7431 */ /* 0x000fe200000001ff */
[----:B------:R-:W-:Y:S01]  /*1540*/  MOV R13, R2 ;  /* 0x00000002000d7202 */ /* 0x000fe20000000f00 */
[----:B------:R-:W-:Y:S01]  /*1550*/  IMAD.MOV.U32 R11, RZ, RZ, 0x1f ;  /* 0x0000001fff0b7424 */ /* 0x000fe200078e00ff */
[----:B------:R-:W-:Y:S02]  /*1560*/  MOV R15, 0xffffffff ;  /* 0xffffffff000f7802 */ /* 0x000fe40000000f00 */
[----:B------:R-:W-:-:S07]  /*1570*/  MOV R3, R14 ;  /* 0x0000000e00037202 */ /* 0x000fce0000000f00 */
[----:B------:R-:W-:Y:S05]  /*1580*/  WARPSYNC.COLLECTIVE R15, `(.L_x_2675) ;  /* 0x000000000f087348 */ /* 0x000fea0003c00000 */
[----:B------:R0:W1:Y:S02]  /*1590*/  SHFL.IDX P6, R14, R13, R12, R11 ;  /* 0x0000000c0d0e7389 */ /* 0x00006400000c000b */
[----:B01----:R-:W-:Y:S05]  /*15a0*/  ENDCOLLECTIVE ;  /* 0x000000000000791b */ /* 0x003fea0003800000 */
.L_x_2675:
[----:B------:R-:W-:Y:S02]  /*15b0*/  MOV R13, R0 ;  /* 0x00000000000d7202 */ /* 0x000fe40000000f00 */
[----:B------:R-:W-:-:S07]  /*15c0*/  MOV R2, R14 ;  /* 0x0000000e00027202 */ /* 0x000fce0000000f00 */
[----:B------:R-:W-:Y:S05]  /*15d0*/  WARPSYNC.COLLECTIVE R15, `(.L_x_2676) ;  /* 0x000000000f087348 */ /* 0x000fea0003c00000 */
[----:B------:R0:W1:Y:S02]  /*15e0*/  SHFL.IDX P6, R14, R13, R12, R11 ;  /* 0x0000000c0d0e7389 */ /* 0x00006400000c000b */
[----:B01----:R-:W-:Y:S05]  /*15f0*/  ENDCOLLECTIVE ;  /* 0x000000000000791b */ /* 0x003fea0003800000 */
.L_x_2676:
[----:B------:R-:W-:Y:S05]  /*1600*/  BRA `(.L_x_2677) ;  /* 0xfffffff4001c7947 */ /* 0x000fea000383ffff */
.L_x_2678:
        /* <DEDUP_REMOVED lines=15> */
.L_x_7512:


//--------------------- .text._Z17LayerNormWarpImplI19BiasAddResidualLoadI6__halffE11AffineStoreIfS1_EfLi1ELi2ELi2ELi32ELi1ELb0EEvT_T0_iidPT1_S8_ --------------------------
	.section	.text._Z17LayerNormWarpImplI19BiasAddResidualLoadI6__halffE11AffineStoreIfS1_EfLi1ELi2ELi2ELi32ELi1ELb0EEvT_T0_iidPT1_S8_,"ax",@progbits
	.align	128
        .global         _Z17LayerNormWarpImplI19BiasAddResidualLoadI6__halffE11AffineStoreIfS1_EfLi1ELi2ELi2ELi32ELi1ELb0EEvT_T0_iidPT1_S8_
        .type           _Z17LayerNormWarpImplI19BiasAddResidualLoadI6__halffE11AffineStoreIfS1_EfLi1ELi2ELi2ELi32ELi1ELb0EEvT_T0_iidPT1_S8_,@function
        .size           _Z17LayerNormWarpImplI19BiasAddResidualLoadI6__halffE11AffineStoreIfS1_EfLi1ELi2ELi2ELi32ELi1ELb0EEvT_T0_iidPT1_S8_,(.L_x_7513 - _Z17LayerNormWarpImplI19BiasAddResidualLoadI6__halffE11AffineStoreIfS1_EfLi1ELi2ELi2ELi32ELi1ELb0EEvT_T0_iidPT1_S8_)
        .other          _Z17LayerNormWarpImplI19BiasAddResidualLoadI6__halffE11AffineStoreIfS1_EfLi1ELi2ELi2ELi32ELi1ELb0EEvT_T0_iidPT1_S8_,@"STO_CUDA_ENTRY STV_DEFAULT"
_Z17LayerNormWarpImplI19BiasAddResidualLoadI6__halffE11AffineStoreIfS1_EfLi1ELi2ELi2ELi32ELi1ELb0EEvT_T0_iidPT1_S8_:
.text._Z17LayerNormWarpImplI19BiasAddResidualLoadI6__halffE11AffineStoreIfS1_EfLi1ELi2ELi2ELi32ELi1ELb0EEvT_T0_iidPT1_S8_:
[----:B------:R-:W0:Y:S01]  /*0000*/  LDC R1, c[0x0][0x37c] ;  /* 0x0000df00ff017b82 */ /* 0x000e220000000800 */
[----:B------:R-:W1:Y:S01]  /*0010*/  LDCU UR4, c[0x0][0x3c4] ;  /* 0x00007880ff0477ac */ /* 0x000e620008000800 */
[----:B------:R-:W2:Y:S01]  /*0020*/  LDCU UR36, c[0x0][0x3c0] ;  /* 0x00007800ff2477ac */ /* 0x000ea20008000800 */
[----:B-1----:R-:W-:-:S09]  /*0030*/  UISETP.GE.AND UP0, UPT, UR4, 0x41, UPT ;  /* 0x000000410400788c */ /* 0x002fd2000bf06270 */
[----:B--2---:R-:W-:Y:S05]  /*0040*/  BRA.U !UP0, `(.L_x_2679) ;  /* 0x0000000108407547 */ /* 0x004fea000b800000 */
[----:B------:R-:W-:Y:S01]  /*0050*/  MOV R0, 0x518 ;  /* 0x0000051800007802 */ /* 0x000fe20000000f00 */
[----:B------:R-:W1:Y:S01]  /*0060*/  LDCU.64 UR4, c[0x4][0x500] ;  /* 0x0100a000ff0477ac */ /* 0x000e620008000a00 */
[----:B------:R-:W-:Y:S02]  /*0070*/  HFMA2 R8, -RZ, RZ, 0, 2.753734588623046875e-05 ;  /* 0x000001ceff087431 */ /* 0x000fe400000001ff */
        /* <DEDUP_REMOVED lines=13> */
.L_x_2679:
        /* <DEDUP_REMOVED lines=14> */
.L_x_2693:
[--C-:B------:R-:W-:Y:S01]  /*0230*/  FADD R3, RZ, R9.reuse ;  /* 0x00000009ff037221 */ /* 0x100fe20000000000 */
[----:B------:R-:W-:Y:S01]  /*0240*/  UMOV UR4, 0xffffffff ;  /* 0xffffffff00047882 */ /* 0x000fe20000000000 */
[----:B------:R-:W-:Y:S02]  /*0250*/  HFMA2 R18, -RZ, RZ, 2, 0 ;  /* 0x40000000ff127431 */ /* 0x000fe400000001ff */
[C---:B------:R-:W-:Y:S01]  /*0260*/  FADD R4, -R3.reuse, R8 ;  /* 0x0000000803047221 */ /* 0x040fe20000000100 */
[----:B------:R-:W-:-:S03]  /*0270*/  FADD R0, -R3, R9 ;  /* 0x0000000903007221 */ /* 0x000fc60000000100 */
[----:B------:R-:W-:Y:S01]  /*0280*/  FFMA R3, R4, 0.5, R3 ;  /* 0x3f00000004037823 */ /* 0x000fe20000000003 */
[----:B------:R-:W-:Y:S01]  /*0290*/  FFMA R2, R0, R9, RZ ;  /* 0x0000000900027223 */ /* 0x000fe200000000ff */
[----:B------:R-:W-:Y:S02]  /*02a0*/  MOV R0, 0x40000000 ;  /* 0x4000000000007802 */ /* 0x000fe40000000f00 */
[----:B------:R-:W-:-:S04]  /*02b0*/  FADD R5, -R3, R8 ;  /* 0x0000000803057221 */ /* 0x000fc80000000100 */
[----:B------:R-:W-:Y:S01]  /*02c0*/  FFMA R2, R4, R5, R2 ;  /* 0x0000000504027223 */ /* 0x000fe20000000002 */
[----:B------:R-:W-:Y:S06]  /*02d0*/  BRA.DIV UR4, `(.L_x_2680) ;  /* 0x0000000a04647947 */ /* 0x000fec000b800000 */
[----:B------:R1:W4:Y:S04]  /*02e0*/  SHFL.DOWN PT, R14, R18, 0x10, 0x1f ;  /* 0x0a001f00120e7f89 */ /* 0x00032800000e0000 */
[----:B------:R1:W5:Y:S04]  /*02f0*/  SHFL.DOWN PT, R4, R3, 0x10, 0x1f ;  /* 0x0a001f0003047f89 */ /* 0x00036800000e0000 */
[----:B------:R1:W0:Y:S02]  /*0300*/  SHFL.DOWN PT, R5, R2, 0x10, 0x1f ;  /* 0x0a001f0002057f89 */ /* 0x00022400000e0000 */
.L_x_2698:
[----:B----4-:R-:W-:-:S13]  /*0310*/  FSETP.NEU.AND P1, PT, R14, RZ, PT ;  /* 0x000000ff0e00720b */ /* 0x010fda0003f2d000 */
[----:B------:R-:W-:Y:S05]  /*0320*/  @!P1 BRA `(.L_x_2681) ;  /* 0x0000000000349947 */ /* 0x000fea0003800000 */
[----:B------:R-:W-:Y:S01]  /*0330*/  FADD R11, R14, 2 ;  /* 0x400000000e0b7421 */ /* 0x000fe20000000000 */
[----:B-----5:R-:W-:-:S03]  /*0340*/  FADD R4, R4, -R3 ;  /* 0x8000000304047221 */ /* 0x020fc60000000000 */
[----:B------:R-:W-:Y:S01]  /*0350*/  IMAD.MOV.U32 R0, RZ, RZ, R11 ;  /* 0x000000ffff007224 */ /* 0x000fe200078e000b */
[----:B------:R-:W-:Y:S01]  /*0360*/  FSETP.GEU.AND P1, PT, |R11|, 1.175494350822287508e-38, PT ;  /* 0x008000000b00780b */ /* 0x000fe20003f2e200 */
[----:B------:R-:W-:-:S04]  /*0370*/  FMUL R13, R4, R4 ;  /* 0x00000004040d7220 */ /* 0x000fc80000400000 */
[----:B------:R-:W-:-:S08]  /*0380*/  FFMA R13, R4, R4, R13 ;  /* 0x00000004040d7223 */ /* 0x000fd0000000000d */
[----:B------:R-:W-:Y:S01]  /*0390*/  @!P1 FMUL R11, R11, 16777216 ;  /* 0x4b8000000b0b9820 */ /* 0x000fe20000400000 */
[----:B------:R-:W-:-:S05]  /*03a0*/  @!P1 FMUL R14, R14, 16777216 ;  /* 0x4b8000000e0e9820 */ /* 0x000fca0000400000 */
[----:B------:R-:W4:Y:S02]  /*03b0*/  MUFU.RCP R11, R11 ;  /* 0x0000000b000b7308 */ /* 0x000f240000001000 */
[----:B----4-:R-:W-:-:S04]  /*03c0*/  FMUL R14, R11, R14 ;  /* 0x0000000e0b0e7220 */ /* 0x010fc80000400000 */
[C---:B0-----:R-:W-:Y:S01]  /*03d0*/  FFMA R5, R14.reuse, R13, R5 ;  /* 0x0000000d0e057223 */ /* 0x041fe20000000005 */
[----:B-1----:R-:W-:-:S03]  /*03e0*/  FFMA R3, R14, R4, R3 ;  /* 0x000000040e037223 */ /* 0x002fc60000000003 */
[----:B------:R-:W-:-:S07]  /*03f0*/  FADD R2, R2, R5 ;  /* 0x0000000502027221 */ /* 0x000fce0000000000 */
.L_x_2681:
[----:B------:R-:W-:-:S03]  /*0400*/  UMOV UR4, 0xffffffff ;  /* 0xffffffff00047882 */ /* 0x000fc60000000000 */
[----:B------:R-:W-:Y:S05]  /*0410*/  BRA.DIV UR4, `(.L_x_2682) ;  /* 0x0000000a04707947 */ /* 0x000fea000b800000 */
[----:B-----5:R4:W5:Y:S04]  /*0420*/  SHFL.DOWN PT, R4, R3, 0x8, 0x1f ;  /* 0x09001f0003047f89 */ /* 0x02096800000e0000 */
[----:B0-----:R4:W0:Y:S04]  /*0430*/  SHFL.DOWN PT, R5, R2, 0x8, 0x1f ;  /* 0x09001f0002057f89 */ /* 0x00182800000e0000 */
[----:B------:R4:W0:Y:S02]  /*0440*/  SHFL.DOWN PT, R14, R0, 0x8, 0x1f ;  /* 0x09001f00000e7f89 */ /* 0x00082400000e0000 */
.L_x_2703:
        /* <DEDUP_REMOVED lines=16> */
.L_x_2683:
[----:B------:R-:W-:-:S03]  /*0550*/  UMOV UR4, 0xffffffff ;  /* 0xffffffff00047882 */ /* 0x000fc60000000000 */
[----:B------:R-:W-:Y:S05]  /*0560*/  BRA.DIV UR4, `(.L_x_2684) ;  /* 0x0000000a04787947 */ /* 0x000fea000b800000 */
[----:B-----5:R0:W5:Y:S04]  /*0570*/  SHFL.DOWN PT, R4, R3, 0x4, 0x1f ;  /* 0x08801f0003047f89 */ /* 0x02016800000e0000 */
[----:B------:R0:W0:Y:S04]  /*0580*/  SHFL.DOWN PT, R5, R2, 0x4, 0x1f ;  /* 0x08801f0002057f89 */ /* 0x00002800000e0000 */
[----:B------:R0:W0:Y:S02]  /*0590*/  SHFL.DOWN PT, R14, R0, 0x4, 0x1f ;  /* 0x08801f00000e7f89 */ /* 0x00002400000e0000 */
.L_x_2708:
        /* <DEDUP_REMOVED lines=16> */
.L_x_2685:
[----:B------:R-:W-:-:S03]  /*06a0*/  UMOV UR4, 0xffffffff ;  /* 0xffffffff00047882 */ /* 0x000fc60000000000 */
[----:B------:R-:W-:Y:S05]  /*06b0*/  BRA.DIV UR4, `(.L_x_2686) ;  /* 0x0000000a04807947 */ /* 0x000fea000b800000 */
[----:B-----5:R0:W5:Y:S04]  /*06c0*/  SHFL.DOWN PT, R4, R3, 0x2, 0x1f ;  /* 0x08401f0003047f89 */ /* 0x02016800000e0000 */
[----:B------:R0:W0:Y:S04]  /*06d0*/  SHFL.DOWN PT, R5, R2, 0x2, 0x1f ;  /* 0x08401f0002057f89 */ /* 0x00002800000e0000 */
[----:B------:R0:W0:Y:S02]  /*06e0*/  SHFL.DOWN PT, R14, R0, 0x2, 0x1f ;  /* 0x08401f00000e7f89 */ /* 0x00002400000e0000 */
.L_x_2713:
        /* <DEDUP_REMOVED lines=16> */
.L_x_2687:
[----:B------:R-:W-:-:S03]  /*07f0*/  UMOV UR4, 0xffffffff ;  /* 0xffffffff00047882 */ /* 0x000fc60000000000 */
[----:B------:R-:W-:Y:S05]  /*0800*/  BRA.DIV UR4, `(.L_x_2688) ;  /* 0x0000000a04887947 */ /* 0x000fea000b800000 */
[----:B-----5:R0:W5:Y:S04]  /*0810*/  SHFL.DOWN PT, R4, R3, 0x1, 0x1f ;  /* 0x08201f0003047f89 */ /* 0x02016800000e0000 */
[----:B------:R0:W0:Y:S04]  /*0820*/  SHFL.DOWN PT, R5, R2, 0x1, 0x1f ;  /* 0x08201f0002057f89 */ /* 0x00002800000e0000 */
[----:B------:R0:W0:Y:S02]  /*0830*/  SHFL.DOWN PT, R14, R0, 0x1, 0x1f ;  /* 0x08201f00000e7f89 */ /* 0x00002400000e0000 */
.L_x_2718:
        /* <DEDUP_REMOVED lines=16> */
.L_x_2689:
[----:B------:R-:W-:-:S03]  /*0940*/  UMOV UR4, 0xffffffff ;  /* 0xffffffff00047882 */ /* 0x000fc60000000000 */
[----:B------:R-:W-:Y:S05]  /*0950*/  BRA.DIV UR4, `(.L_x_2690) ;  /* 0x0000000a04907947 */ /* 0x000fea000b800000 */
[----:B-1--4-:R-:W0:Y:S04]  /*0960*/  SHFL.IDX PT, R3, R3, RZ, 0x1f ;  /* 0x00001fff03037589 */ /* 0x012e2800000e0000 */
[----:B------:R-:W1:Y:S04]  /*0970*/  SHFL.IDX PT, R2, R2, RZ, 0x1f ;  /* 0x00001fff02027589 */ /* 0x000e6800000e0000 */
[----:B------:R4:W0:Y:S02]  /*0980*/  SHFL.IDX PT, R14, R0, RZ, 0x1f ;  /* 0x00001fff000e7589 */ /* 0x00082400000e0000 */
.L_x_2723:
        /* <DEDUP_REMOVED lines=9> */
[----:B----4-:R-:W-:-:S04]  /*0a20*/  IADD3 R0, PT, PT, R5, -0x800000, RZ ;  /* 0xff80000005007810 */ /* 0x010fc80007ffe0ff */
        /* <DEDUP_REMOVED lines=17> */
.L_x_2691:
[----:B------:R0:W1:Y:S02]  /*0b40*/  MUFU.RSQ R11, R5 ;  /* 0x00000005000b7308 */ /* 0x0000640000001400 */
.L_x_2692:
[----:B0----5:R-:W0:Y:S01]  /*0b50*/  LDC.64 R4, c[0x0][0x3d0] ;  /* 0x0000f400ff047b82 */ /* 0x021e220000000a00 */
[C---:B---3--:R-:W-:Y:S01]  /*0b60*/  @!P0 R2UR UR4, R6.reuse ;  /* 0x00000000060482ca */ /* 0x048fe200000e0000 */
[----:B------:R-:W-:Y:S01]  /*0b70*/  FADD R0, -R3, R9 ;  /* 0x0000000903007221 */ /* 0x000fe20000000100 */
[----:B------:R-:W-:Y:S01]  /*0b80*/  @!P0 R2UR UR5, R7 ;  /* 0x00000000070582ca */ /* 0x000fe200000e0000 */
[----:B------:R-:W-:Y:S01]  /*0b90*/  FADD R8, -R3, R8 ;  /* 0x0000000803087221 */ /* 0x000fe20000000100 */
[----:B------:R-:W-:Y:S01]  /*0ba0*/  @!P0 R2UR UR6, R6 ;  /* 0x00000000060682ca */ /* 0x000fe200000e0000 */
[-C--:B-1----:R-:W-:Y:S01]  /*0bb0*/  FMUL R9, R0, R11.reuse ;  /* 0x0000000b00097220 */ /* 0x082fe20000400000 */
[----:B------:R-:W-:Y:S01]  /*0bc0*/  @!P0 R2UR UR7, R7 ;  /* 0x00000000070782ca */ /* 0x000fe200000e0000 */
[----:B------:R-:W1:Y:S01]  /*0bd0*/  LDC.64 R12, c[0x0][0x3d8] ;  /* 0x0000f600ff0c7b82 */ /* 0x000e620000000a00 */
[----:B------:R-:W-:Y:S01]  /*0be0*/  FMUL R8, R8, R11 ;  /* 0x0000000b08087220 */ /* 0x000fe20000400000 */
[----:B0-----:R-:W-:-:S06]  /*0bf0*/  @!P0 IMAD.WIDE R4, R17, 0x4, R4 ;  /* 0x0000000411048825 */ /* 0x001fcc00078e0204 */
[----:B------:R4:W-:Y:S01]  /*0c00*/  @!P0 STG.E desc[UR4][R4.64], R3 ;  /* 0x0000000304008986 */ /* 0x0009e2000c101904 */
[----:B-1----:R-:W-:Y:S01]  /*0c10*/  @!P0 IMAD.WIDE R12, R17, 0x4, R12 ;  /* 0x00000004110c8825 */ /* 0x002fe200078e020c */
[----:B------:R-:W-:-:S04]  /*0c20*/  IADD3 R17, PT, PT, R10, R17, RZ ;  /* 0x000000110a117210 */ /* 0x000fc80007ffe0ff */
[----:B------:R-:W-:Y:S01]  /*0c30*/  ISETP.GE.AND P1, PT, R17, UR36, PT ;  /* 0x0000002411007c0c */ /* 0x000fe2000bf26270 */
[----:B------:R4:W-:-:S12]  /*0c40*/  @!P0 STG.E desc[UR6][R12.64], R11 ;  /* 0x0000000b0c008986 */ /* 0x0009d8000c101906 */
[----:B----4-:R-:W-:Y:S05]  /*0c50*/  @!P1 BRA `(.L_x_2693) ;  /* 0xfffffff400749947 */ /* 0x010fea000383ffff */
[----:B------:R-:W-:Y:S05]  /*0c60*/  EXIT ;  /* 0x000000000000794d */ /* 0x000fea0003800000 */
.L_x_2680:
[----:B------:R-:W-:Y:S01]  /*0c70*/  BSSY B0, `(.L_x_2694) ;  /* 0x0000008000007945 */ /* 0x000fe20003800000 */
[----:B------:R-:W-:Y:S01]  /*0c80*/  MOV R13, R3 ;  /* 0x00000003000d7202 */ /* 0x000fe20000000f00 */
[----:B------:R-:W-:Y:S01]  /*0c90*/  IMAD.MOV.U32 R11, RZ, RZ, 0x1f ;  /* 0x0000001fff0b7424 */ /* 0x000fe200078e00ff */
[----:B------:R-:W-:Y:S02]  /*0ca0*/  MOV R12, 0x10 ;  /* 0x00000010000c7802 */ /* 0x000fe40000000f00 */
[----:B------:R-:W-:-:S07]  /*0cb0*/  MOV R15, 0xffffffff ;  /* 0xffffffff000f7802 */ /* 0x000fce0000000f00 */
[----:B0-23--:R-:W-:Y:S05]  /*0cc0*/  WARPSYNC.COLLECTIVE R15, `(.L_x_2695) ;  /* 0x000000000f087348 */ /* 0x00dfea0003c00000 */
[----:B------:R1:W4:Y:S02]  /*0cd0*/  SHFL.DOWN P6, R14, R13, R12, R11 ;  /* 0x0800000c0d0e7389 */ /* 0x00032400000c000b */
[----:B01234-:R-:W-:Y:S05]  /*0ce0*/  ENDCOLLECTIVE ;  /* 0x000000000000791b */ /* 0x01ffea0003800000 */
.L_x_2695:
[----:B------:R-:W-:Y:S05]  /*0cf0*/  BSYNC B0 ;  /* 0x0000000000007941 */ /* 0x000fea0003800000 */
.L_x_2694:
        /* <DEDUP_REMOVED lines=8> */
.L_x_2696:
[----:B------:R-:W-:Y:S01]  /*0d80*/  IMAD.MOV.U32 R13, RZ, RZ, R18 ;  /* 0x000000ffff0d7224 */ /* 0x000fe200078e0012 */
[----:B------:R-:W-:-:S07]  /*0d90*/  MOV R5, R14 ;  /* 0x0000000e00057202 */ /* 0x000fce0000000f00 */
[----:B------:R-:W-:Y:S05]  /*0da0*/  WARPSYNC.COLLECTIVE R15, `(.L_x_2697) ;  /* 0x000000000f087348 */ /* 0x000fea0003c00000 */
[----:B------:R0:W1:Y:S02]  /*0db0*/  SHFL.DOWN P6, R14, R13, R12, R11 ;  /* 0x0800000c0d0e7389 */ /* 0x00006400000c000b */
[----:B01----:R-:W-:Y:S05]  /*0dc0*/  ENDCOLLECTIVE ;  /* 0x000000000000791b */ /* 0x003fea0003800000 */
.L_x_2697:
[----:B------:R-:W-:Y:S05]  /*0dd0*/  BRA `(.L_x_2698) ;  /* 0xfffffff4004c7947 */ /* 0x000fea000383ffff */
.L_x_2682:
[----:B------:R-:W-:Y:S01]  /*0de0*/  HFMA2 R12, -RZ, RZ, 0, 4.76837158203125e-07 ;  /* 0x00000008ff0c7431 */ /* 0x000fe200000001ff */
[----:B------:R-:W-:Y:S01]  /*0df0*/  BSSY B0, `(.L_x_2699) ;  /* 0x0000007000007945 */ /* 0x000fe20003800000 */
[----:B------:R-:W-:Y:S01]  /*0e00*/  MOV R13, R3 ;  /* 0x00000003000d7202 */ /* 0x000fe20000000f00 */
[----:B------:R-:W-:Y:S01]  /*0e10*/  IMAD.MOV.U32 R15, RZ, RZ, -0x1 ;  /* 0xffffffffff0f7424 */ /* 0x000fe200078e00ff */
[----:B------:R-:W-:-:S07]  /*0e20*/  MOV R11, 0x1f ;  /* 0x0000001f000b7802 */ /* 0x000fce0000000f00 */
[----:B0123-5:R-:W-:Y:S05]  /*0e30*/  WARPSYNC.COLLECTIVE R15, `(.L_x_2700) ;  /* 0x000000000f087348 */ /* 0x02ffea0003c00000 */
[----:B------:R4:W0:Y:S02]  /*0e40*/  SHFL.DOWN P6, R14, R13, R12, R11 ;  /* 0x0800000c0d0e7389 */ /* 0x00082400000c000b */
[----:B012345:R-:W-:Y:S05]  /*0e50*/  ENDCOLLECTIVE ;  /* 0x000000000000791b */ /* 0x03ffea0003800000 */
.L_x_2700:
[----:B------:R-:W-:Y:S05]  /*0e60*/  BSYNC B0 ;  /* 0x0000000000007941 */ /* 0x000fea0003800000 */
.L_x_2699:
        /* <DEDUP_REMOVED lines=8> */
.L_x_2701:
[----:B------:R-:W-:Y:S02]  /*0ef0*/  MOV R13, R0 ;  /* 0x00000000000d7202 */ /* 0x000fe40000000f00 */
[----:B------:R-:W-:-:S07]  /*0f00*/  MOV R5, R14 ;  /* 0x0000000e00057202 */ /* 0x000fce0000000f00 */
[----:B------:R-:W-:Y:S05]  /*0f10*/  WARPSYNC.COLLECTIVE R15, `(.L_x_2702) ;  /* 0x000000000f087348 */ /* 0x000fea0003c00000 */
[----:B------:R0:W1:Y:S02]  /*0f20*/  SHFL.DOWN P6, R14, R13, R12, R11 ;  /* 0x0800000c0d0e7389 */ /* 0x00006400000c000b */
[----:B01----:R-:W-:Y:S05]  /*0f30*/  ENDCOLLECTIVE ;  /* 0x000000000000791b */ /* 0x003fea0003800000 */
.L_x_2702:
[----:B------:R-:W-:Y:S05]  /*0f40*/  BRA `(.L_x_2703) ;  /* 0xfffffff400407947 */ /* 0x000fea000383ffff */
.L_x_2684:
        /* <DEDUP_REMOVED lines=8> */
.L_x_2705:
[----:B------:R-:W-:Y:S05]  /*0fd0*/  BSYNC B0 ;  /* 0x0000000000007941 */ /* 0x000fea0003800000 */
.L_x_2704:
        /* <DEDUP_REMOVED lines=8> */
.L_x_2706:
[----:B------:R-:W-:Y:S02]  /*1060*/  MOV R13, R0 ;  /* 0x00000000000d7202 */ /* 0x000fe40000000f00 */
[----:B------:R-:W-:-:S07]  /*1070*/  MOV R5, R14 ;  /* 0x0000000e00057202 */ /* 0x000fce0000000f00 */
[----:B------:R-:W-:Y:S05]  /*1080*/  WARPSYNC.COLLECTIVE R15, `(.L_x_2707) ;  /* 0x000000000f087348 */ /* 0x000fea0003c00000 */
[----:B------:R0:W1:Y:S02]  /*1090*/  SHFL.DOWN P6, R14, R13, R12, R11 ;  /* 0x0800000c0d0e7389 */ /* 0x00006400000c000b */
[----:B01----:R-:W-:Y:S05]  /*10a0*/  ENDCOLLECTIVE ;  /* 0x000000000000791b */ /* 0x003fea0003800000 */
.L_x_2707:
[----:B------:R-:W-:Y:S05]  /*10b0*/  BRA `(.L_x_2708) ;  /* 0xfffffff400387947 */ /* 0x000fea000383ffff */
.L_x_2686:
        /* <DEDUP_REMOVED lines=8> */
.L_x_2710:
[----:B------:R-:W-:Y:S05]  /*1140*/  BSYNC B0 ;  /* 0x0000000000007941 */ /* 0x000fea0003800000 */
.L_x_2709:
        /* <DEDUP_REMOVED lines=8> */
.L_x_2711:
[----:B------:R-:W-:Y:S01]  /*11d0*/  MOV R13, R0 ;  /* 0x00000000000d7202 */ /* 0x000fe20000000f00 */
[----:B------:R-:W-:-:S07]  /*11e0*/  IMAD.MOV.U32 R5, RZ, RZ, R14 ;  /* 0x000000ffff057224 */ /* 0x000fce00078e000e */
[----:B------:R-:W-:Y:S05]  /*11f0*/  WARPSYNC.COLLECTIVE R15, `(.L_x_2712) ;  /* 0x000000000f087348 */ /* 0x000fea0003c00000 */
[----:B------:R0:W1:Y:S02]  /*1200*/  SHFL.DOWN P6, R14, R13, R12, R11 ;  /* 0x0800000c0d0e7389 */ /* 0x00006400000c000b */
[----:B01----:R-:W-:Y:S05]  /*1210*/  ENDCOLLECTIVE ;  /* 0x000000000000791b */ /* 0x003fea0003800000 */
.L_x_2712:
[----:B------:R-:W-:Y:S05]  /*1220*/  BRA `(.L_x_2713) ;  /* 0xfffffff400307947 */ /* 0x000fea000383ffff */
.L_x_2688:
        /* <DEDUP_REMOVED lines=8> */
.L_x_2715:
[----:B------:R-:W-:Y:S05]  /*12b0*/  BSYNC B0 ;  /* 0x0000000000007941 */ /* 0x000fea0003800000 */
.L_x_2714:
        /* <DEDUP_REMOVED lines=8> */
.L_x_2716:
[----:B------:R-:W-:Y:S02]  /*1340*/  MOV R13, R0 ;  /* 0x00000000000d7202 */ /* 0x000fe40000000f00 */
[----:B------:R-:W-:-:S07]  /*1350*/  MOV R5, R14 ;  /* 0x0000000e00057202 */ /* 0x000fce0000000f00 */
[----:B------:R-:W-:Y:S05]  /*1360*/  WARPSYNC.COLLECTIVE R15, `(.L_x_2717) ;  /* 0x000000000f087348 */ /* 0x000fea0003c00000 */
[----:B------:R0:W1:Y:S02]  /*1370*/  SHFL.DOWN P6, R14, R13, R12, R11 ;  /* 0x0800000c0d0e7389 */ /* 0x00006400000c000b */
[----:B01----:R-:W-:Y:S05]  /*1380*/  ENDCOLLECTIVE ;  /* 0x000000000000791b */ /* 0x003fea0003800000 */
.L_x_2717:
[----:B------:R-:W-:Y:S05]  /*1390*/  BRA `(.L_x_2718) ;  /* 0xfffffff400287947 */ /* 0x000fea000383ffff */
.L_x_2690:
        /* <DEDUP_REMOVED lines=8> */
.L_x_2720:
[----:B------:R-:W-:Y:S05]  /*1420*/  BSYNC B0 ;  /* 0x0000000000007941 */ /* 0x000fea0003800000 */
.L_x_2719:
        /* <DEDUP_REMOVED lines=8> */
.L_x_2721:
[----:B------:R-:W-:Y:S02]  /*14b0*/  MOV R13, R0 ;  /* 0x00000000000d7202 */ /* 0x000fe40000000f00 */
[----:B------:R-:W-:-:S07]  /*14c0*/  MOV R2, R14 ;  /* 0x0000000e00027202 */ /* 0x000fce0000000f00 */
[----:B------:R-:W-:Y:S05]  /*14d0*/  WARPSYNC.COLLECTIVE R15, `(.L_x_2722) ;  /* 0x000000000f087348 */ /* 0x000fea0003c00000 */
[----:B------:R0:W1:Y:S02]  /*14e0*/  SHFL.IDX P6, R14, R13, R12, R11 ;  /* 0x0000000c0d0e7389 */ /* 0x00006400000c000b */
[----:B01----:R-:W-:Y:S05]  /*14f0*/  ENDCOLLECTIVE ;  /* 0x000000000000791b */ /* 0x003fea0003800000 */
.L_x_2722:
[----:B------:R-:W-:Y:S05]  /*1500*/  BRA `(.L_x_2723) ;  /* 0xfffffff400207947 */ /* 0x000fea000383ffff */
.L_x_2724:
        /* <DEDUP_REMOVED lines=15> */
.L_x_7513:


//--------------------- .text._Z17LayerNormWarpImplI19BiasAddResidualLoadI6__halffE11AffineStoreIfS1_EfLi1ELi1ELi0ELi32ELi1ELb1EEvT_T0_iidPT1_S8_ --------------------------
	.section	.text._Z17LayerNormWarpImplI19BiasAddResidualLoadI6__halffE11AffineStoreIfS1_EfLi1ELi1ELi0ELi32ELi1ELb1EEvT_T0_iidPT1_S8_,"ax",@progbits
	.align	128
        .global         _Z17LayerNormWarpImplI19BiasAddResidualLoadI6__halffE11AffineStoreIfS1_EfLi1ELi1ELi0ELi32ELi1ELb1EEvT_T0_iidPT1_S8_
        .type           _Z17LayerNormWarpImplI19BiasAddResidualLoadI6__halffE11AffineStoreIfS1_EfLi1ELi1ELi0ELi32ELi1ELb1EEvT_T0_iidPT1_S8_,@function
        .size           _Z17LayerNormWarpImplI19BiasAddResidualLoadI6__halffE11AffineStoreIfS1_EfLi1ELi1ELi0ELi32ELi1ELb1EEvT_T0_iidPT1_S8_,(.L_x_7514 - _Z17LayerNormWarpImplI19BiasAddResidualLoadI6__halffE11AffineStoreIfS1_EfLi1ELi1ELi0ELi32ELi1ELb1EEvT_T0_iidPT1_S8_)
        .other          _Z17LayerNormWarpImplI19BiasAddResidualLoadI6__halffE11AffineStoreIfS1_EfLi1ELi1ELi0ELi32ELi1ELb1EEvT_T0_iidPT1_S8_,@"STO_CUDA_ENTRY STV_DEFAULT"
_Z17LayerNormWarpImplI19BiasAddResidualLoadI6__halffE11AffineStoreIfS1_EfLi1ELi1ELi0ELi32ELi1ELb1EEvT_T0_iidPT1_S8_:
.text._Z17LayerNormWarpImplI19BiasAddResidualLoadI6__halffE11AffineStoreIfS1_EfLi1ELi1ELi0ELi32ELi1ELb1EEvT_T0_iidPT1_S8_:
        /* <DEDUP_REMOVED lines=21> */
.L_x_2725:
        /* <DEDUP_REMOVED lines=10> */
[----:B------:R-:W1:Y:S01]  /*01f0*/  LDCU UR5, c[0x0][0x3c4] ;  /* 0x00007880ff0577ac */ /* 0x000e620008000800 */
[----:B------:R-:W4:Y:S01]  /*0200*/  LDCU UR4, c[0x0][0x370] ;  /* 0x00006e00ff0477ac */ /* 0x000f220008000800 */
[----:B--2---:R-:W2:Y:S01]  /*0210*/  F2F.F32.F64 R16, UR6 ;  /* 0x0000000600107d10 */ /* 0x004ea20008301000 */
[----:B----4-:R-:W-:Y:S01]  /*0220*/  IMAD R9, R9, UR4, RZ ;  /* 0x0000000409097c24 */ /* 0x010fe2000f8e02ff */
[----:B-1----:R-:W-:-:S13]  /*0230*/  ISETP.GE.AND P0, PT, R17, UR5, PT ;  /* 0x0000000511007c0c */ /* 0x002fda000bf06270 */
.L_x_2744:
[----:B------:R-:W-:Y:S01]  /*0240*/  CS2R R2, SRZ ;  /* 0x0000000000027805 */ /* 0x000fe2000001ff00 */
[----:B------:R-:W-:Y:S02]  /*0250*/  HFMA2 R8, -RZ, RZ, 0, 0 ;  /* 0x00000000ff087431 */ /* 0x000fe400000001ff */
[--C-:B------:R-:W-:Y:S01]  /*0260*/  @!P0 FADD R3, RZ, R14.reuse ;  /* 0x0000000eff038221 */ /* 0x100fe20000000000 */
[----:B------:R-:W-:Y:S01]  /*0270*/  UMOV UR4, 0xffffffff ;  /* 0xffffffff00047882 */ /* 0x000fe20000000000 */
[----:B------:R-:W-:Y:S02]  /*0280*/  MOV R0, RZ ;  /* 0x000000ff00007202 */ /* 0x000fe40000000f00 */
[--C-:B------:R-:W-:Y:S01]  /*0290*/  @!P0 FADD R4, -R3, R14.reuse ;  /* 0x0000000e03048221 */ /* 0x100fe20000000100 */
[----:B------:R-:W-:Y:S01]  /*02a0*/  @!P0 IMAD.MOV.U32 R8, RZ, RZ, R14 ;  /* 0x000000ffff088224 */ /* 0x000fe200078e000e */
[----:B------:R-:W-:Y:S02]  /*02b0*/  @!P0 MOV R0, 0x3f800000 ;  /* 0x3f80000000008802 */ /* 0x000fe40000000f00 */
[----:B------:R-:W-:Y:S01]  /*02c0*/  @!P0 FFMA R2, R4, R14, RZ ;  /* 0x0000000e04028223 */ /* 0x000fe200000000ff */
[----:B------:R-:W-:Y:S06]  /*02d0*/  BRA.DIV UR4, `(.L_x_2726) ;  /* 0x0000000a048c7947 */ /* 0x000fec000b800000 */
[----:B------:R1:W4:Y:S04]  /*02e0*/  SHFL.DOWN PT, R4, R3, 0x10, 0x1f ;  /* 0x0a001f0003047f89 */ /* 0x00032800000e0000 */
[----:B------:R1:W5:Y:S04]  /*02f0*/  SHFL.DOWN PT, R5, R2, 0x10, 0x1f ;  /* 0x0a001f0002057f89 */ /* 0x00036800000e0000 */
[----:B------:R1:W0:Y:S02]  /*0300*/  SHFL.DOWN PT, R14, R0, 0x10, 0x1f ;  /* 0x0a001f00000e7f89 */ /* 0x00022400000e0000 */
.L_x_2749:
        /* <DEDUP_REMOVED lines=14> */
[C---:B-----5:R-:W-:Y:S01]  /*03f0*/  FFMA R5, R14.reuse, R15, R5 ;  /* 0x0000000f0e057223 */ /* 0x060fe20000000005 */
[----:B------:R-:W-:-:S03]  /*0400*/  FFMA R3, R14, R4, R3 ;  /* 0x000000040e037223 */ /* 0x000fc60000000003 */
[----:B------:R-:W-:-:S07]  /*0410*/  FADD R2, R2, R5 ;  /* 0x0000000502027221 */ /* 0x000fce0000000000 */
.L_x_2728:
[----:B------:R-:W-:Y:S05]  /*0420*/  BSYNC.RECONVERGENT B0 ;  /* 0x0000000000007941 */ /* 0x000fea0003800200 */
.L_x_2727:
[----:B------:R-:W-:-:S03]  /*0430*/  UMOV UR4, 0xffffffff ;  /* 0xffffffff00047882 */ /* 0x000fc60000000000 */
[----:B------:R-:W-:Y:S05]  /*0440*/  BRA.DIV UR4, `(.L_x_2729) ;  /* 0x0000000a048c7947 */ /* 0x000fea000b800000 */
[----:B----4-:R0:W4:Y:S04]  /*0450*/  SHFL.DOWN PT, R4, R3, 0x8, 0x1f ;  /* 0x09001f0003047f89 */ /* 0x01012800000e0000 */
[----:B-----5:R0:W5:Y:S04]  /*0460*/  SHFL.DOWN PT, R5, R2, 0x8, 0x1f ;  /* 0x09001f0002057f89 */ /* 0x02016800000e0000 */
[----:B------:R0:W0:Y:S02]  /*0470*/  SHFL.DOWN PT, R14, R0, 0x8, 0x1f ;  /* 0x09001f00000e7f89 */ /* 0x00002400000e0000 */
.L_x_2754:
        /* <DEDUP_REMOVED lines=14> */
[C---:B-----5:R-:W-:Y:S01]  /*0560*/  FFMA R5, R14.reuse, R15, R5 ;  /* 0x0000000f0e057223 */ /* 0x060fe20000000005 */
[----:B------:R-:W-:-:S03]  /*0570*/  FFMA R3, R14, R4, R3 ;  /* 0x000000040e037223 */ /* 0x000fc60000000003 */
[----:B------:R-:W-:-:S07]  /*0580*/  FADD R2, R2, R5 ;  /* 0x0000000502027221 */ /* 0x000fce0000000000 */
.L_x_2731:
[----:B------:R-:W-:Y:S05]  /*0590*/  BSYNC.RECONVERGENT B0 ;  /* 0x0000000000007941 */ /* 0x000fea0003800200 */
.L_x_2730:
[----:B------:R-:W-:-:S03]  /*05a0*/  UMOV UR4, 0xffffffff ;  /* 0xffffffff00047882 */ /* 0x000fc60000000000 */
[----:B------:R-:W-:Y:S05]  /*05b0*/  BRA.DIV UR4, `(.L_x_2732) ;  /* 0x0000000a048c7947 */ /* 0x000fea000b800000 */
[----:B----4-:R0:W4:Y:S04]  /*05c0*/  SHFL.DOWN PT, R4, R3, 0x4, 0x1f ;  /* 0x08801f0003047f89 */ /* 0x01012800000e0000 */
[----:B-----5:R0:W5:Y:S04]  /*05d0*/  SHFL.DOWN PT, R5, R2, 0x4, 0x1f ;  /* 0x08801f0002057f89 */ /* 0x02016800000e0000 */
[----:B------:R0:W0:Y:S02]  /*05e0*/  SHFL.DOWN PT, R14, R0, 0x4, 0x1f ;  /* 0x08801f00000e7f89 */ /* 0x00002400000e0000 */
.L_x_2759:
        /* <DEDUP_REMOVED lines=17> */
.L_x_2734:
[----:B------:R-:W-:Y:S05]  /*0700*/  BSYNC.RECONVERGENT B0 ;  /* 0x0000000000007941 */ /* 0x000fea0003800200 */
.L_x_2733:
[----:B------:R-:W-:-:S03]  /*0710*/  UMOV UR4, 0xffffffff ;  /* 0xffffffff00047882 */ /* 0x000fc60000000000 */
[----:B------:R-:W-:Y:S05]  /*0720*/  BRA.DIV UR4, `(.L_x_2735) ;  /* 0x0000000a048c7947 */ /* 0x000fea000b800000 */
[----:B----4-:R0:W4:Y:S04]  /*0730*/  SHFL.DOWN PT, R4, R3, 0x2, 0x1f ;  /* 0x08401f0003047f89 */ /* 0x01012800000e0000 */
[----:B-----5:R0:W5:Y:S04]  /*0740*/  SHFL.DOWN PT, R5, R2, 0x2, 0x1f ;  /* 0x08401f0002057f89 */ /* 0x02016800000e0000 */
[----:B------:R0:W0:Y:S02]  /*0750*/  SHFL.DOWN PT, R14, R0, 0x2, 0x1f ;  /* 0x08401f00000e7f89 */ /* 0x00002400000e0000 */
.L_x_2764:
        /* <DEDUP_REMOVED lines=17> */
.L_x_2737:
[----:B------:R-:W-:Y:S05]  /*0870*/  BSYNC.RECONVERGENT B0 ;  /* 0x0000000000007941 */ /* 0x000fea0003800200 */
.L_x_2736:
[----:B------:R-:W-:-:S03]  /*0880*/  UMOV UR4, 0xffffffff ;  /* 0xffffffff00047882 */ /* 0x000fc60000000000 */
[----:B------:R-:W-:Y:S05]  /*0890*/  BRA.DIV UR4, `(.L_x_2738) ;  /* 0x0000000a048c7947 */ /* 0x000fea000b800000 */
[----:B----4-:R0:W4:Y:S04]  /*08a0*/  SHFL.DOWN PT, R4, R3, 0x1, 0x1f ;  /* 0x08201f0003047f89 */ /* 0x01012800000e0000 */
[----:B-----5:R0:W5:Y:S04]  /*08b0*/  SHFL.DOWN PT, R5, R2, 0x1, 0x1f ;  /* 0x08201f0002057f89 */ /* 0x02016800000e0000 */
[----:B------:R0:W0:Y:S02]  /*08c0*/  SHFL.DOWN PT, R14, R0, 0x1, 0x1f ;  /* 0x08201f00000e7f89 */ /* 0x00002400000e0000 */
.L_x_2769:
        /* <DEDUP_REMOVED lines=17> */
.L_x_2740:
[----:B------:R-:W-:Y:S05]  /*09e0*/  BSYNC.RECONVERGENT B0 ;  /* 0x0000000000007941 */ /* 0x000fea0003800200 */
.L_x_2739:
[----:B------:R-:W-:-:S03]  /*09f0*/  UMOV UR4, 0xffffffff ;  /* 0xffffffff00047882 */ /* 0x000fc60000000000 */
[----:B------:R-:W-:Y:S05]  /*0a00*/  BRA.DIV UR4, `(.L_x_2741) ;  /* 0x0000000a048c7947 */ /* 0x000fea000b800000 */
[----:B-1----:R-:W0:Y:S04]  /*0a10*/  SHFL.IDX PT, R3, R3, RZ, 0x1f ;  /* 0x00001fff03037589 */ /* 0x002e2800000e0000 */
[----:B------:R-:W1:Y:S04]  /*0a20*/  SHFL.IDX PT, R2, R2, RZ, 0x1f ;  /* 0x00001fff02027589 */ /* 0x000e6800000e0000 */
[----:B------:R0:W0:Y:S02]  /*0a30*/  SHFL.IDX PT, R14, R0, RZ, 0x1f ;  /* 0x00001fff000e7589 */ /* 0x00002400000e0000 */
.L_x_2774:
[----:B0-----:R-:W-:-:S13]  /*0a40*/  FSETP.GEU.AND P1, PT, |R14|, 1.175494350822287508e-38, PT ;  /* 0x008000000e00780b */ /* 0x001fda0003f2e200 */
[----:B------:R-:W-:Y:S01]  /*0a50*/  @!P1 FMUL R14, R14, 16777216 ;  /* 0x4b8000000e0e9820 */ /* 0x000fe20000400000 */
[----:B-1----:R-:W-:-:S03]  /*0a60*/  @!P1 FMUL R2, R2, 16777216 ;  /* 0x4b80000002029820 */ /* 0x002fc60000400000 */
[----:B-----5:R-:W0:Y:S02]  /*0a70*/  MUFU.RCP R5, R14 ;  /* 0x0000000e00057308 */ /* 0x020e240000001000 */
        /* <DEDUP_REMOVED lines=16> */
[----:B----4-:R-:W-:-:S04]  /*0b80*/  FFMA R4, -R0, R11, 1 ;  /* 0x3f80000000047423 */ /* 0x010fc8000000010b */
[----:B------:R-:W-:-:S04]  /*0b90*/  FFMA R13, -R0, R13, R4 ;  /* 0x0000000d000d7223 */ /* 0x000fc80000000104 */
[----:B------:R-:W-:Y:S01]  /*0ba0*/  FFMA R11, R13, R12, 0.5 ;  /* 0x3f0000000d0b7423 */ /* 0x000fe2000000000c */
[----:B------:R-:W-:-:S04]  /*0bb0*/  FMUL R13, R2, R13 ;  /* 0x0000000d020d7220 */ /* 0x000fc80000400000 */
[----:B------:R-:W-:-:S05]  /*0bc0*/  FFMA R2, R11, R13, R2 ;  /* 0x0000000d0b027223 */ /* 0x000fca0000000002 */
[----:B------:R-:W-:Y:S01]  /*0bd0*/  LEA.HI.SX32 R11, R5, R2, 0x1f ;  /* 0x00000002050b7211 */ /* 0x000fe200078ffaff */
[----:B------:R-:W-:Y:S06]  /*0be0*/  BRA `(.L_x_2743) ;  /* 0x0000000000047947 */ /* 0x000fec0003800000 */
.L_x_2742:
[----:B------:R0:W1:Y:S02]  /*0bf0*/  MUFU.RSQ R11, R5 ;  /* 0x00000005000b7308 */ /* 0x0000640000001400 */
.L_x_2743:
[----:B0---4-:R-:W0:Y:S01]  /*0c00*/  LDC.64 R4, c[0x0][0x3d0] ;  /* 0x0000f400ff047b82 */ /* 0x011e220000000a00 */
[----:B------:R-:W-:Y:S01]  /*0c10*/  ISETP.NE.AND P1, PT, R17, RZ, PT ;  /* 0x000000ff1100720c */ /* 0x000fe20003f25270 */
[----:B------:R-:W-:-:S04]  /*0c20*/  FADD R8, -R3, R8 ;  /* 0x0000000803087221 */ /* 0x000fc80000000100 */
[----:B-1----:R-:W-:Y:S02]  /*0c30*/  FMUL R14, R8, R11 ;  /* 0x0000000b080e7220 */ /* 0x002fe40000400000 */
[----:B------:R-:W1:Y:S06]  /*0c40*/  LDC.64 R12, c[0x0][0x3d8] ;  /* 0x0000f600ff0c7b82 */ /* 0x000e6c0000000a00 */
[----:B---3--:R-:W-:Y:S02]  /*0c50*/  @!P1 R2UR UR4, R6 ;  /* 0x00000000060492ca */ /* 0x008fe400000e0000 */
[----:B------:R-:W-:-:S02]  /*0c60*/  @!P1 R2UR UR5, R7 ;  /* 0x00000000070592ca */ /* 0x000fc400000e0000 */
[----:B------:R-:W-:Y:S02]  /*0c70*/  @!P1 R2UR UR6, R6 ;  /* 0x00000000060692ca */ /* 0x000fe400000e0000 */
[----:B------:R-:W-:Y:S01]  /*0c80*/  @!P1 R2UR UR7, R7 ;  /* 0x00000000070792ca */ /* 0x000fe200000e0000 */
[----:B0-----:R-:W-:-:S08]  /*0c90*/  @!P1 IMAD.WIDE R4, R10, 0x4, R4 ;  /* 0x000000040a049825 */ /* 0x001fd000078e0204 */
[----:B------:R4:W-:Y:S01]  /*0ca0*/  @!P1 STG.E desc[UR4][R4.64], R3 ;  /* 0x0000000304009986 */ /* 0x0009e2000c101904 */
[----:B-1----:R-:W-:Y:S01]  /*0cb0*/  @!P1 IMAD.WIDE R12, R10, 0x4, R12 ;  /* 0x000000040a0c9825 */ /* 0x002fe200078e020c */
[----:B------:R-:W-:-:S04]  /*0cc0*/  IADD3 R10, PT, PT, R9, R10, RZ ;  /* 0x0000000a090a7210 */ /* 0x000fc80007ffe0ff */
[----:B------:R4:W-:Y:S01]  /*0cd0*/  @!P1 STG.E desc[UR6][R12.64], R11 ;  /* 0x0000000b0c009986 */ /* 0x0009e2000c101906 */
[----:B------:R-:W-:-:S13]  /*0ce0*/  ISETP.GE.AND P1, PT, R10, UR36, PT ;  /* 0x000000240a007c0c */ /* 0x000fda000bf26270 */
[----:B----4-:R-:W-:Y:S05]  /*0cf0*/  @!P1 BRA `(.L_x_2744) ;  /* 0xfffffff400509947 */ /* 0x010fea000383ffff */
[----:B------:R-:W-:Y:S05]  /*0d00*/  EXIT ;  /* 0x000000000000794d */ /* 0x000fea0003800000 */
.L_x_2726:
[----:B------:R-:W-:Y:S01]  /*0d10*/  BSSY B0, `(.L_x_2745) ;  /* 0x0000008000007945 */ /* 0x000fe20003800000 */
[----:B------:R-:W-:Y:S01]  /*0d20*/  IMAD.MOV.U32 R13, RZ, RZ, R3 ;  /* 0x000000ffff0d7224 */ /* 0x000fe200078e0003 */
[----:B------:R-:W-:Y:S01]  /*0d30*/  MOV R12, 0x10 ;  /* 0x00000010000c7802 */ /* 0x000fe20000000f00 */
[----:B------:R-:W-:Y:S01]  /*0d40*/  IMAD.MOV.U32 R15, RZ, RZ, -0x1 ;  /* 0xffffffffff0f7424 */ /* 0x000fe200078e00ff */
[----:B------:R-:W-:-:S07]  /*0d50*/  MOV R11, 0x1f ;  /* 0x0000001f000b7802 */ /* 0x000fce0000000f00 */
[----:B0-23--:R-:W-:Y:S05]  /*0d60*/  WARPSYNC.COLLECTIVE R15, `(.L_x_2746) ;  /* 0x000000000f087348 */ /* 0x00dfea0003c00000 */
[----:B------:R1:W4:Y:S02]  /*0d70*/  SHFL.DOWN P6, R14, R13, R12, R11 ;  /* 0x0800000c0d0e7389 */ /* 0x00032400000c000b */
[----:B01234-:R-:W-:Y:S05]  /*0d80*/  ENDCOLLECTIVE ;  /* 0x000000000000791b */ /* 0x01ffea0003800000 */
.L_x_2746:
[----:B------:R-:W-:Y:S05]  /*0d90*/  BSYNC B0 ;  /* 0x0000000000007941 */ /* 0x000fea0003800000 */
.L_x_2745:
        /* <DEDUP_REMOVED lines=8> */
.L_x_2747:
[----:B------:R-:W-:Y:S01]  /*0e20*/  MOV R13, R0 ;  /* 0x00000000000d7202 */ /* 0x000fe20000000f00 */
[----:B------:R-:W-:-:S07]  /*0e30*/  IMAD.MOV.U32 R5, RZ, RZ, R14 ;  /* 0x000000ffff057224 */ /* 0x000fce00078e000e */
[----:B------:R-:W-:Y:S05]  /*0e40*/  WARPSYNC.COLLECTIVE R15, `(.L_x_2748) ;  /* 0x000000000f087348 */ /* 0x000fea0003c00000 */
[----:B------:R0:W1:Y:S02]  /*0e50*/  SHFL.DOWN P6, R14, R13, R12, R11 ;  /* 0x0800000c0d0e7389 */ /* 0x00006400000c000b */
[----:B01----:R-:W-:Y:S05]  /*0e60*/  ENDCOLLECTIVE ;  /* 0x000000000000791b */ /* 0x003fea0003800000 */
.L_x_2748:
[----:B------:R-:W-:Y:S05]  /*0e70*/  BRA `(.L_x_2749) ;  /* 0xfffffff400247947 */ /* 0x000fea000383ffff */
.L_x_2729:
        /* <DEDUP_REMOVED lines=8> */
.L_x_2751:
[----:B------:R-:W-:Y:S05]  /*0f00*/  BSYNC B0 ;  /* 0x0000000000007941 */ /* 0x000fea0003800000 */
.L_x_2750:
[----:B------:R-:W-:Y:S01]  /*0f10*/  HFMA2 R12, -RZ, RZ, 0, 4.76837158203125e-07 ;  /* 0x00000008ff0c7431 */ /* 0x000fe200000001ff */
[----:B------:R-:W-:Y:S01]  /*0f20*/  MOV R13, R2 ;  /* 0x00000002000d7202 */ /* 0x000fe20000000f00 */
[----:B------:R-:W-:Y:S01]  /*0f30*/  IMAD.MOV.U32 R11, RZ, RZ, 0x1f ;  /* 0x0000001fff0b7424 */ /* 0x000fe200078e00ff */
[----:B------:R-:W-:Y:S01]  /*0f40*/  MOV R15, 0xffffffff ;  /* 0xffffffff000f7802 */ /* 0x000fe20000000f00 */
[----:B------:R-:W-:-:S07]  /*0f50*/  IMAD.MOV.U32 R4, RZ, RZ, R14 ;  /* 0x000000ffff047224 */ /* 0x000fce00078e000e */
[----:B------:R-:W-:Y:S05]  /*0f60*/  WARPSYNC.COLLECTIVE R15, `(.L_x_2752) ;  /* 0x000000000f087348 */ /* 0x000fea0003c00000 */
[----:B------:R0:W1:Y:S02]  /*0f70*/  SHFL.DOWN P6, R14, R13, R12, R11 ;  /* 0x0800000c0d0e7389 */ /* 0x00006400000c000b */
[----:B01----:R-:W-:Y:S05]  /*0f80*/  ENDCOLLECTIVE ;  /* 0x000000000000791b */ /* 0x003fea0003800000 */
.L_x_2752:
[----:B------:R-:W-:Y:S02]  /*0f90*/  MOV R13, R0 ;  /* 0x00000000000d7202 */ /* 0x000fe40000000f00 */
[----:B------:R-:W-:-:S07]  /*0fa0*/  MOV R5, R14 ;  /* 0x0000000e00057202 */ /* 0x000fce0000000f00 */
[----:B------:R-:W-:Y:S05]  /*0fb0*/  WARPSYNC.COLLECTIVE R15, `(.L_x_2753) ;  /* 0x000000000f087348 */ /* 0x000fea0003c00000 */
[----:B------:R0:W1:Y:S02]  /*0fc0*/  SHFL.DOWN P6, R14, R13, R12, R11 ;  /* 0x0800000c0d0e7389 */ /* 0x00006400000c000b */
[----:B01----:R-:W-:Y:S05]  /*0fd0*/  ENDCOLLECTIVE ;  /* 0x000000000000791b */ /* 0x003fea0003800000 */
.L_x_2753:
[----:B------:R-:W-:Y:S05]  /*0fe0*/  BRA `(.L_x_2754) ;  /* 0xfffffff400247947 */ /* 0x000fea000383ffff */
.L_x_2732:
        /* <DEDUP_REMOVED lines=8> */
.L_x_2756:
[----:B------:R-:W-:Y:S05]  /*1070*/  BSYNC B0 ;  /* 0x0000000000007941 */ /* 0x000fea0003800000 */
.L_x_2755:
        /* <DEDUP_REMOVED lines=8> */
.L_x_2757:
[----:B------:R-:W-:Y:S02]  /*1100*/  MOV R13, R0 ;  /* 0x00000000000d7202 */ /* 0x000fe40000000f00 */
[----:B------:R-:W-:-:S07]  /*1110*/  MOV R5, R14 ;  /* 0x0000000e00057202 */ /* 0x000fce0000000f00 */
[----:B------:R-:W-:Y:S05]  /*1120*/  WARPSYNC.COLLECTIVE R15, `(.L_x_2758) ;  /* 0x000000000f087348 */ /* 0x000fea0003c00000 */
[----:B------:R0:W1:Y:S02]  /*1130*/  SHFL.DOWN P6, R14, R13, R12, R11 ;  /* 0x0800000c0d0e7389 */ /* 0x00006400000c000b */
[----:B01----:R-:W-:Y:S05]  /*1140*/  ENDCOLLECTIVE ;  /* 0x000000000000791b */ /* 0x003fea0003800000 */
.L_x_2758:
[----:B------:R-:W-:Y:S05]  /*1150*/  BRA `(.L_x_2759) ;  /* 0xfffffff400247947 */ /* 0x000fea000383ffff */
.L_x_2735:
        /* <DEDUP_REMOVED lines=8> */
.L_x_2761:
[----:B------:R-:W-:Y:S05]  /*11e0*/  BSYNC B0 ;  /* 0x0000000000007941 */ /* 0x000fea0003800000 */
.L_x_2760:
        /* <DEDUP_REMOVED lines=8> */
.L_x_2762:
[----:B------:R-:W-:Y:S01]  /*1270*/  MOV R13, R0 ;  /* 0x00000000000d7202 */ /* 0x000fe20000000f00 */
[----:B------:R-:W-:-:S07]  /*1280*/  IMAD.MOV.U32 R5, RZ, RZ, R14 ;  /* 0x000000ffff057224 */ /* 0x000fce00078e000e */
[----:B------:R-:W-:Y:S05]  /*1290*/  WARPSYNC.COLLECTIVE R15, `(.L_x_2763) ;  /* 0x000000000f087348 */ /* 0x000fea0003c00000 */
[----:B------:R0:W1:Y:S02]  /*12a0*/  SHFL.DOWN P6, R14, R13, R12, R11 ;  /* 0x0800000c0d0e7389 */ /* 0x00006400000c000b */
[----:B01----:R-:W-:Y:S05]  /*12b0*/  ENDCOLLECTIVE ;  /* 0x000000000000791b */ /* 0x003fea0003800000 */
.L_x_2763:
[----:B------:R-:W-:Y:S05]  /*12c0*/  BRA `(.L_x_2764) ;  /* 0xfffffff400247947 */ /* 0x000fea000383ffff */
.L_x_2738:
        /* <DEDUP_REMOVED lines=8> */
.L_x_2766:
[----:B------:R-:W-:Y:S05]  /*1350*/  BSYNC B0 ;  /* 0x0000000000007941 */ /* 0x000fea0003800000 */
.L_x_2765:
        /* <DEDUP_REMOVED lines=8> */
.L_x_2767:
[----:B------:R-:W-:Y:S01]  /*13e0*/  IMAD.MOV.U32 R13, RZ, RZ, R0 ;  /* 0x000000ffff0d7224 */ /* 0x000fe200078e0000 */
[----:B------:R-:W-:-:S07]  /*13f0*/  MOV R5, R14 ;  /* 0x0000000e00057202 */ /* 0x000fce0000000f00 */
[----:B------:R-:W-:Y:S05]  /*1400*/  WARPSYNC.COLLECTIVE R15, `(.L_x_2768) ;  /* 0x000000000f087348 */ /* 0x000fea0003c00000 */
[----:B------:R0:W1:Y:S02]  /*1410*/  SHFL.DOWN P6, R14, R13, R12, R11 ;  /* 0x0800000c0d0e7389 */ /* 0x00006400000c000b */
[----:B01----:R-:W-:Y:S05]  /*1420*/  ENDCOLLECTIVE ;  /* 0x000000000000791b */ /* 0x003fea0003800000 */
.L_x_2768:
[----:B------:R-:W-:Y:S05]  /*1430*/  BRA `(.L_x_2769) ;  /* 0xfffffff400247947 */ /* 0x000fea000383ffff */
.L_x_2741:
        /* <DEDUP_REMOVED lines=8> */
.L_x_2771:
[----:B------:R-:W-:Y:S05]  /*14c0*/  BSYNC B0 ;  /* 0x0000000000007941 */ /* 0x000fea0003800000 */
.L_x_2770:
        /* <DEDUP_REMOVED lines=8> */
.L_x_2772:
[----:B------:R-:W-:Y:S02]  /*1550*/  MOV R13, R0 ;  /* 0x00000000000d7202 */ /* 0x000fe40000000f00 */
[----:B------:R-:W-:-:S07]  /*1560*/  MOV R2, R14 ;  /* 0x0000000e00027202 */ /* 0x000fce0000000f00 */
[----:B------:R-:W-:Y:S05]  /*1570*/  WARPSYNC.COLLECTIVE R15, `(.L_x_2773) ;  /* 0x000000000f087348 */ /* 0x000fea0003c00000 */
[----:B------:R0:W1:Y:S02]  /*1580*/  SHFL.IDX P6, R14, R13, R12, R11 ;  /* 0x0000000c0d0e7389 */ /* 0x00006400000c000b */
[----:B01----:R-:W-:Y:S05]  /*1590*/  ENDCOLLECTIVE ;  /* 0x000000000000791b */ /* 0x003fea0003800000 */
.L_x_2773:
[----:B------:R-:W-:Y:S05]  /*15a0*/  BRA `(.L_x_2774) ;  /* 0xfffffff400247947 */ /* 0x000fea000383ffff */
.L_x_2775:
        /* <DEDUP_REMOVED lines=13> */
.L_x_7514:


//--------------------- .text._Z17LayerNormWarpImplI19BiasAddResidualLoadI6__halffE11AffineStoreIfS1_EfLi1ELi1ELi1ELi32ELi1ELb0EEvT_T0_iidPT1_S8_ --------------------------
	.section	.text._Z17LayerNormWarpImplI19BiasAddResidualLoadI6__halffE11AffineStoreIfS1_EfLi1ELi1ELi1ELi32ELi1ELb0EEvT_T0_iidPT1_S8_,"ax",@progbits
	.align	128
        .global         _Z17LayerNormWarpImplI19BiasAddResidualLoadI6__halffE11AffineStoreIfS1_EfLi1ELi1ELi1ELi32ELi1ELb0EEvT_T0_iidPT1_S8_
        .type           _Z17LayerNormWarpImplI19BiasAddResidualLoadI6__halffE11AffineStoreIfS1_EfLi1ELi1ELi1ELi32ELi1ELb0EEvT_T0_iidPT1_S8_,@function
        .size           _Z17LayerNormWarpImplI19BiasAddResidualLoadI6__halffE11AffineStoreIfS1_EfLi1ELi1ELi1ELi32ELi1ELb0EEvT_T0_iidPT1_S8_,(.L_x_7515 - _Z17LayerNormWarpImplI19BiasAddResidualLoadI6__halffE11AffineStoreIfS1_EfLi1ELi1ELi1ELi32ELi1ELb0EEvT_T0_iidPT1_S8_)
        .other          _Z17LayerNormWarpImplI19BiasAddResidualLoadI6__halffE11AffineStoreIfS1_EfLi1ELi1ELi1ELi32ELi1ELb0EEvT_T0_iidPT1_S8_,@"STO_CUDA_ENTRY STV_DEFAULT"
_Z17LayerNormWarpImplI19BiasAddResidualLoadI6__halffE11AffineStoreIfS1_EfLi1ELi1ELi1ELi32ELi1ELb0EEvT_T0_iidPT1_S8_:
.text._Z17LayerNormWarpImplI19BiasAddResidualLoadI6__halffE11AffineStoreIfS1_EfLi1ELi1ELi1ELi32ELi1ELb0EEvT_T0_iidPT1_S8_:
        /* <DEDUP_REMOVED lines=21> */
.L_x_2776:
        /* <DEDUP_REMOVED lines=14> */
.L_x_2790:
[--C-:B------:R-:W-:Y:S01]  /*0230*/  FADD R3, RZ, R8.reuse ;  /* 0x00000008ff037221 */ /* 0x100fe20000000000 */
[----:B------:R-:W-:Y:S01]  /*0240*/  UMOV UR4, 0xffffffff ;  /* 0xffffffff00047882 */ /* 0x000fe20000000000 */
[----:B------:R-:W-:Y:S01]  /*0250*/  HFMA2 R17, -RZ, RZ, 1.875, 0 ;  /* 0x3f800000ff117431 */ /* 0x000fe200000001ff */
[----:B------:R-:W-:Y:S01]  /*0260*/  MOV R0, 0x3f800000 ;  /* 0x3f80000000007802 */ /* 0x000fe20000000f00 */
[----:B------:R-:W-:-:S04]  /*0270*/  FADD R2, -R3, R8 ;  /* 0x0000000803027221 */ /* 0x000fc80000000100 */
[----:B------:R-:W-:Y:S01]  /*0280*/  FFMA R2, R2, R8, RZ ;  /* 0x0000000802027223 */ /* 0x000fe200000000ff */
[----:B------:R-:W-:Y:S06]  /*0290*/  BRA.DIV UR4, `(.L_x_2777) ;  /* 0x0000000a04587947 */ /* 0x000fec000b800000 */
[----:B------:R1:W4:Y:S04]  /*02a0*/  SHFL.DOWN PT, R14, R17, 0x10, 0x1f ;  /* 0x0a001f00110e7f89 */ /* 0x00032800000e0000 */
[----:B------:R1:W5:Y:S04]  /*02b0*/  SHFL.DOWN PT, R4, R3, 0x10, 0x1f ;  /* 0x0a001f0003047f89 */ /* 0x00036800000e0000 */
[----:B------:R1:W0:Y:S02]  /*02c0*/  SHFL.DOWN PT, R5, R2, 0x10, 0x1f ;  /* 0x0a001f0002057f89 */ /* 0x00022400000e0000 */
.L_x_2795:
[----:B----4-:R-:W-:-:S13]  /*02d0*/  FSETP.NEU.AND P1, PT, R14, RZ, PT ;  /* 0x000000ff0e00720b */ /* 0x010fda0003f2d000 */
[----:B------:R-:W-:Y:S05]  /*02e0*/  @!P1 BRA `(.L_x_2778) ;  /* 0x0000000000309947 */ /* 0x000fea0003800000 */
[----:B------:R-:W-:Y:S01]  /*02f0*/  FADD R11, R14, 1 ;  /* 0x3f8000000e0b7421 */ /* 0x000fe20000000000 */
[----:B-----5:R-:W-:-:S03]  /*0300*/  FADD R4, R4, -R3 ;  /* 0x8000000304047221 */ /* 0x020fc60000000000 */
[----:B------:R-:W-:Y:S01]  /*0310*/  IMAD.MOV.U32 R0, RZ, RZ, R11 ;  /* 0x000000ffff007224 */ /* 0x000fe200078e000b */
[----:B------:R-:W-:Y:S01]  /*0320*/  FSETP.GEU.AND P1, PT, |R11|, 1.175494350822287508e-38, PT ;  /* 0x008000000b00780b */ /* 0x000fe20003f2e200 */
[----:B------:R-:W-:-:S12]  /*0330*/  FMUL R12, R4, R4 ;  /* 0x00000004040c7220 */ /* 0x000fd80000400000 */
[----:B------:R-:W-:Y:S01]  /*0340*/  @!P1 FMUL R11, R11, 16777216 ;  /* 0x4b8000000b0b9820 */ /* 0x000fe20000400000 */
[----:B------:R-:W-:-:S05]  /*0350*/  @!P1 FMUL R14, R14, 16777216 ;  /* 0x4b8000000e0e9820 */ /* 0x000fca0000400000 */
[----:B------:R-:W4:Y:S02]  /*0360*/  MUFU.RCP R11, R11 ;  /* 0x0000000b000b7308 */ /* 0x000f240000001000 */
[----:B----4-:R-:W-:-:S04]  /*0370*/  FMUL R14, R11, R14 ;  /* 0x0000000e0b0e7220 */ /* 0x010fc80000400000 */
[C---:B0-----:R-:W-:Y:S01]  /*0380*/  FFMA R5, R14.reuse, R12, R5 ;  /* 0x0000000c0e057223 */ /* 0x041fe20000000005 */
[----:B-1----:R-:W-:-:S03]  /*0390*/  FFMA R3, R14, R4, R3 ;  /* 0x000000040e037223 */ /* 0x002fc60000000003 */
[----:B------:R-:W-:-:S07]  /*03a0*/  FADD R2, R2, R5 ;  /* 0x0000000502027221 */ /* 0x000fce0000000000 */
.L_x_2778:
[----:B------:R-:W-:-:S03]  /*03b0*/  UMOV UR4, 0xffffffff ;  /* 0xffffffff00047882 */ /* 0x000fc60000000000 */
[----:B------:R-:W-:Y:S05]  /*03c0*/  BRA.DIV UR4, `(.L_x_2779) ;  /* 0x0000000a04687947 */ /* 0x000fea000b800000 */
[----:B-----5:R4:W5:Y:S04]  /*03d0*/  SHFL.DOWN PT, R4, R3, 0x8, 0x1f ;  /* 0x09001f0003047f89 */ /* 0x02096800000e0000 */
[----:B0-----:R4:W0:Y:S04]  /*03e0*/  SHFL.DOWN PT, R5, R2, 0x8, 0x1f ;  /* 0x09001f0002057f89 */ /* 0x00182800000e0000 */
[----:B------:R4:W0:Y:S02]  /*03f0*/  SHFL.DOWN PT, R14, R0, 0x8, 0x1f ;  /* 0x09001f00000e7f89 */ /* 0x00082400000e0000 */
.L_x_2800:
        /* <DEDUP_REMOVED lines=16> */
.L_x_2780:
[----:B------:R-:W-:-:S03]  /*0500*/  UMOV UR4, 0xffffffff ;  /* 0xffffffff00047882 */ /* 0x000fc60000000000 */
[----:B------:R-:W-:Y:S05]  /*0510*/  BRA.DIV UR4, `(.L_x_2781) ;  /* 0x0000000a04707947 */ /* 0x000fea000b800000 */
[----:B-----5:R0:W5:Y:S04]  /*0520*/  SHFL.DOWN PT, R4, R3, 0x4, 0x1f ;  /* 0x08801f0003047f89 */ /* 0x02016800000e0000 */
[----:B------:R0:W0:Y:S04]  /*0530*/  SHFL.DOWN PT, R5, R2, 0x4, 0x1f ;  /* 0x08801f0002057f89 */ /* 0x00002800000e0000 */
[----:B------:R0:W0:Y:S02]  /*0540*/  SHFL.DOWN PT, R14, R0, 0x4, 0x1f ;  /* 0x08801f00000e7f89 */ /* 0x00002400000e0000 */
.L_x_2805:
        /* <DEDUP_REMOVED lines=16> */
.L_x_2782:
[----:B------:R-:W-:-:S03]  /*0650*/  UMOV UR4, 0xffffffff ;  /* 0xffffffff00047882 */ /* 0x000fc60000000000 */
[----:B------:R-:W-:Y:S05]  /*0660*/  BRA.DIV UR4, `(.L_x_2783) ;  /* 0x0000000a04787947 */ /* 0x000fea000b800000 */
[----:B-----5:R0:W5:Y:S04]  /*0670*/  SHFL.DOWN PT, R4, R3, 0x2, 0x1f ;  /* 0x08401f0003047f89 */ /* 0x02016800000e0000 */
[----:B------:R0:W0:Y:S04]  /*0680*/  SHFL.DOWN PT, R5, R2, 0x2, 0x1f ;  /* 0x08401f0002057f89 */ /* 0x00002800000e0000 */
[----:B------:R0:W0:Y:S02]  /*0690*/  SHFL.DOWN PT, R14, R0, 0x2, 0x1f ;  /* 0x08401f00000e7f89 */ /* 0x00002400000e0000 */
.L_x_2810:
        /* <DEDUP_REMOVED lines=16> */
.L_x_2784:
[----:B------:R-:W-:-:S03]  /*07a0*/  UMOV UR4, 0xffffffff ;  /* 0xffffffff00047882 */ /* 0x000fc60000000000 */
[----:B------:R-:W-:Y:S05]  /*07b0*/  BRA.DIV UR4, `(.L_x_2785) ;  /* 0x0000000a04807947 */ /* 0x000fea000b800000 */
[----:B-----5:R0:W5:Y:S04]  /*07c0*/  SHFL.DOWN PT, R4, R3, 0x1, 0x1f ;  /* 0x08201f0003047f89 */ /* 0x02016800000e0000 */
[----:B------:R0:W0:Y:S04]  /*07d0*/  SHFL.DOWN PT, R5, R2, 0x1, 0x1f ;  /* 0x08201f0002057f89 */ /* 0x00002800000e0000 */
[----:B------:R0:W0:Y:S02]  /*07e0*/  SHFL.DOWN PT, R14, R0, 0x1, 0x1f ;  /* 0x08201f00000e7f89 */ /* 0x00002400000e0000 */
.L_x_2815:
        /* <DEDUP_REMOVED lines=16> */
.L_x_2786:
[----:B------:R-:W-:-:S03]  /*08f0*/  UMOV UR4, 0xffffffff ;  /* 0xffffffff00047882 */ /* 0x000fc60000000000 */
[----:B------:R-:W-:Y:S05]  /*0900*/  BRA.DIV UR4, `(.L_x_2787) ;  /* 0x0000000a04887947 */ /* 0x000fea000b800000 */
[----:B-1--4-:R-:W0:Y:S04]  /*0910*/  SHFL.IDX PT, R3, R3, RZ, 0x1f ;  /* 0x00001fff03037589 */ /* 0x012e2800000e0000 */
[----:B------:R-:W1:Y:S04]  /*0920*/  SHFL.IDX PT, R2, R2, RZ, 0x1f ;  /* 0x00001fff02027589 */ /* 0x000e6800000e0000 */
[----:B------:R4:W0:Y:S02]  /*0930*/  SHFL.IDX PT, R14, R0, RZ, 0x1f ;  /* 0x00001fff000e7589 */ /* 0x00082400000e0000 */
.L_x_2820:
        /* <DEDUP_REMOVED lines=27> */
.L_x_2788:
[----:B------:R0:W1:Y:S02]  /*0af0*/  MUFU.RSQ R11, R5 ;  /* 0x00000005000b7308 */ /* 0x0000640000001400 */
.L_x_2789:
[----:B0----5:R-:W0:Y:S01]  /*0b00*/  LDC.64 R4, c[0x0][0x3d0] ;  /* 0x0000f400ff047b82 */ /* 0x021e220000000a00 */
[C---:B---3--:R-:W-:Y:S01]  /*0b10*/  @!P0 R2UR UR4, R6.reuse ;  /* 0x00000000060482ca */ /* 0x048fe200000e0000 */
[----:B------:R-:W-:Y:S01]  /*0b20*/  FADD R8, -R3, R8 ;  /* 0x0000000803087221 */ /* 0x000fe20000000100 */
[C---:B------:R-:W-:Y:S02]  /*0b30*/  @!P0 R2UR UR5, R7.reuse ;  /* 0x00000000070582ca */ /* 0x040fe400000e0000 */
[----:B------:R-:W-:Y:S01]  /*0b40*/  @!P0 R2UR UR6, R6 ;  /* 0x00000000060682ca */ /* 0x000fe200000e0000 */
[----:B-1----:R-:W-:Y:S01]  /*0b50*/  FMUL R8, R8, R11 ;  /* 0x0000000b08087220 */ /* 0x002fe20000400000 */
[----:B------:R-:W-:Y:S01]  /*0b60*/  @!P0 R2UR UR7, R7 ;  /* 0x00000000070782ca */ /* 0x000fe200000e0000 */
[----:B------:R-:W1:Y:S01]  /*0b70*/  LDC.64 R12, c[0x0][0x3d8] ;  /* 0x0000f600ff0c7b82 */ /* 0x000e620000000a00 */
[----:B0-----:R-:W-:-:S07]  /*0b80*/  @!P0 IMAD.WIDE R4, R10, 0x4, R4 ;  /* 0x000000040a048825 */ /* 0x001fce00078e0204 */
[----:B------:R4:W-:Y:S01]  /*0b90*/  @!P0 STG.E desc[UR4][R4.64], R3 ;  /* 0x0000000304008986 */ /* 0x0009e2000c101904 */
[----:B-1----:R-:W-:-:S04]  /*0ba0*/  @!P0 IMAD.WIDE R12, R10, 0x4, R12 ;  /* 0x000000040a0c8825 */ /* 0x002fc800078e020c */
[----:B------:R-:W-:Y:S01]  /*0bb0*/  IMAD.IADD R10, R9, 0x1, R10 ;  /* 0x00000001090a7824 */ /* 0x000fe200078e020a */
[----:B------:R4:W-:Y:S04]  /*0bc0*/  @!P0 STG.E desc[UR6][R12.64], R11 ;  /* 0x0000000b0c008986 */ /* 0x0009e8000c101906 */
[----:B------:R-:W-:-:S13]  /*0bd0*/  ISETP.GE.AND P1, PT, R10, UR36, PT ;  /* 0x000000240a007c0c */ /* 0x000fda000bf26270 */
[----:B----4-:R-:W-:Y:S05]  /*0be0*/  @!P1 BRA `(.L_x_2790) ;  /* 0xfffffff400909947 */ /* 0x010fea000383ffff */
[----:B------:R-:W-:Y:S05]  /*0bf0*/  EXIT ;  /* 0x000000000000794d */ /* 0x000fea0003800000 */
.L_x_2777:
        /* <DEDUP_REMOVED lines=8> */
.L_x_2792:
[----:B------:R-:W-:Y:S05]  /*0c80*/  BSYNC B0 ;  /* 0x0000000000007941 */ /* 0x000fea0003800000 */
.L_x_2791:
        /* <DEDUP_REMOVED lines=8> */
.L_x_2793:
[----:B------:R-:W-:Y:S01]  /*0d10*/  IMAD.MOV.U32 R13, RZ, RZ, R17 ;  /* 0x000000ffff0d7224 */ /* 0x000fe200078e0011 */
[----:B------:R-:W-:-:S07]  /*0d20*/  MOV R5, R14 ;  /* 0x0000000e00057202 */ /* 0x000fce0000000f00 */
[----:B------:R-:W-:Y:S05]  /*0d30*/  WARPSYNC.COLLECTIVE R15, `(.L_x_2794) ;  /* 0x000000000f087348 */ /* 0x000fea0003c00000 */
[----:B------:R0:W1:Y:S02]  /*0d40*/  SHFL.DOWN P6, R14, R13, R12, R11 ;  /* 0x0800000c0d0e7389 */ /* 0x00006400000c000b */
[----:B01----:R-:W-:Y:S05]  /*0d50*/  ENDCOLLECTIVE ;  /* 0x000000000000791b */ /* 0x003fea0003800000 */
.L_x_2794:
[----:B------:R-:W-:Y:S05]  /*0d60*/  BRA `(.L_x_2795) ;  /* 0xfffffff400587947 */ /* 0x000fea000383ffff */
.L_x_2779:
        /* <DEDUP_REMOVED lines=8> */
.L_x_2797:
[----:B------:R-:W-:Y:S05]  /*0df0*/  BSYNC B0 ;  /* 0x0000000000007941 */ /* 0x000fea0003800000 */
.L_x_2796:
        /* <DEDUP_REMOVED lines=8> */
.L_x_2798:
[----:B------:R-:W-:Y:S02]  /*0e80*/  MOV R13, R0 ;  /* 0x00000000000d7202 */ /* 0x000fe40000000f00 */
[----:B------:R-:W-:-:S07]  /*0e90*/  MOV R5, R14 ;  /* 0x0000000e00057202 */ /* 0x000fce0000000f00 */
[----:B------:R-:W-:Y:S05]  /*0ea0*/  WARPSYNC.COLLECTIVE R15, `(.L_x_2799) ;  /* 0x000000000f087348 */ /* 0x000fea0003c00000 */
[----:B------:R0:W1:Y:S02]  /*0eb0*/  SHFL.DOWN P6, R14, R13, R12, R11 ;  /* 0x0800000c0d0e7389 */ /* 0x00006400000c000b */
[----:B01----:R-:W-:Y:S05]  /*0ec0*/  ENDCOLLECTIVE ;  /* 0x000000000000791b */ /* 0x003fea0003800000 */
.L_x_2799:
[----:B------:R-:W-:Y:S05]  /*0ed0*/  BRA `(.L_x_2800) ;  /* 0xfffffff400487947 */ /* 0x000fea000383ffff */
.L_x_2781:
        /* <DEDUP_REMOVED lines=8> */
.L_x_2802:
[----:B------:R-:W-:Y:S05]  /*0f60*/  BSYNC B0 ;  /* 0x0000000000007941 */ /* 0x000fea0003800000 */
.L_x_2801:
        /* <DEDUP_REMOVED lines=8> */
.L_x_2803:
[----:B------:R-:W-:Y:S02]  /*0ff0*/  MOV R13, R0 ;  /* 0x00000000000d7202 */ /* 0x000fe40000000f00 */
[----:B------:R-:W-:-:S07]  /*1000*/  MOV R5, R14 ;  /* 0x0000000e00057202 */ /* 0x000fce0000000f00 */
[----:B------:R-:W-:Y:S05]  /*1010*/  WARPSYNC.COLLECTIVE R15, `(.L_x_2804) ;  /* 0x000000000f087348 */ /* 0x000fea0003c00000 */
[----:B------:R0:W1:Y:S02]  /*1020*/  SHFL.DOWN P6, R14, R13, R12, R11 ;  /* 0x0800000c0d0e7389 */ /* 0x00006400000c000b */
[----:B01----:R-:W-:Y:S05]  /*1030*/  ENDCOLLECTIVE ;  /* 0x000000000000791b */ /* 0x003fea0003800000 */
.L_x_2804:
[----:B------:R-:W-:Y:S05]  /*1040*/  BRA `(.L_x_2805) ;  /* 0xfffffff400407947 */ /* 0x000fea000383ffff */
.L_x_2783:
        /* <DEDUP_REMOVED lines=8> */
.L_x_2807:
[----:B------:R-:W-:Y:S05]  /*10d0*/  BSYNC B0 ;  /* 0x0000000000007941 */ /* 0x000fea0003800000 */
.L_x_2806:
        /* <DEDUP_REMOVED lines=8> */
.L_x_2808:
[----:B------:R-:W-:Y:S01]  /*1160*/  MOV R13, R0 ;  /* 0x00000000000d7202 */ /* 0x000fe20000000f00 */
[----:B------:R-:W-:-:S07]  /*1170*/  IMAD.MOV.U32 R5, RZ, RZ, R14 ;  /* 0x000000ffff057224 */ /* 0x000fce00078e000e */
[----:B------:R-:W-:Y:S05]  /*1180*/  WARPSYNC.COLLECTIVE R15, `(.L_x_2809) ;  /* 0x000000000f087348 */ /* 0x000fea0003c00000 */
[----:B------:R0:W1:Y:S02]  /*1190*/  SHFL.DOWN P6, R14, R13, R12, R11 ;  /* 0x0800000c0d0e7389 */ /* 0x00006400000c000b */
[----:B01----:R-:W-:Y:S05]  /*11a0*/  ENDCOLLECTIVE ;  /* 0x000000000000791b */ /* 0x003fea0003800000 */
.L_x_2809:
[----:B------:R-:W-:Y:S05]  /*11b0*/  BRA `(.L_x_2810) ;  /* 0xfffffff400387947 */ /* 0x000fea000383ffff */
.L_x_2785:
        /* <DEDUP_REMOVED lines=8> */
.L_x_2812:
[----:B------:R-:W-:Y:S05]  /*1240*/  BSYNC B0 ;  /* 0x0000000000007941 */ /* 0x000fea0003800000 */
.L_x_2811:
        /* <DEDUP_REMOVED lines=8> */
.L_x_2813:
[----:B------:R-:W-:Y:S01]  /*12d0*/  IMAD.MOV.U32 R13, RZ, RZ, R0 ;  /* 0x000000ffff0d7224 */ /* 0x000fe200078e0000 */
[----:B------:R-:W-:-:S07]  /*12e0*/  MOV R5, R14 ;  /* 0x0000000e00057202 */ /* 0x000fce0000000f00 */
[----:B------:R-:W-:Y:S05]  /*12f0*/  WARPSYNC.COLLECTIVE R15, `(.L_x_2814) ;  /* 0x000000000f087348 */ /* 0x000fea0003c00000 */
[----:B------:R0:W1:Y:S02]  /*1300*/  SHFL.DOWN P6, R14, R13, R12, R11 ;  /* 0x0800000c0d0e7389 */ /* 0x00006400000c000b */
[----:B01----:R-:W-:Y:S05]  /*1310*/  ENDCOLLECTIVE ;  /* 0x000000000000791b */ /* 0x003fea0003800000 */
.L_x_2814:
[----:B------:R-:W-:Y:S05]  /*1320*/  BRA `(.L_x_2815) ;  /* 0xfffffff400307947 */ /* 0x000fea000383ffff */
.L_x_2787:
        /* <DEDUP_REMOVED lines=8> */
.L_x_2817:
[----:B------:R-:W-:Y:S05]  /*13b0*/  BSYNC B0 ;  /* 0x0000000000007941 */ /* 0x000fea0003800000 */
.L_x_2816:
        /* <DEDUP_REMOVED lines=8> */
.L_x_2818:
[----:B------:R-:W-:Y:S02]  /*1440*/  MOV R13, R0 ;  /* 0x00000000000d7202 */ /* 0x000fe40000000f00 */
[----:B------:R-:W-:-:S07]  /*1450*/  MOV R2, R14 ;  /* 0x0000000e00027202 */ /* 0x000fce0000000f00 */
[----:B------:R-:W-:Y:S05]  /*1460*/  WARPSYNC.COLLECTIVE R15, `(.L_x_2819) ;  /* 0x000000000f087348 */ /* 0x000fea0003c00000 */
[----:B------:R0:W1:Y:S02]  /*1470*/  SHFL.IDX P6, R14, R13, R12, R11 ;  /* 0x0000000c0d0e7389 */ /* 0x00006400000c000b */
[----:B01----:R-:W-:Y:S05]  /*1480*/  ENDCOLLECTIVE ;  /* 0x000000000000791b */ /* 0x003fea0003800000 */
.L_x_2819:
[----:B------:R-:W-:Y:S05]  /*1490*/  BRA `(.L_x_2820) ;  /* 0xfffffff400287947 */ /* 0x000fea000383ffff */
.L_x_2821:
        /* <DEDUP_REMOVED lines=14> */
.L_x_7515:


//--------------------- .text._Z17LayerNormWarpImplI19BiasAddResidualLoadI6__halffE11AffineStoreIfS1_EfLi1ELi1ELi0ELi32ELi2ELb1EEvT_T0_iidPT1_S8_ --------------------------
	.section	.text._Z17LayerNormWarpImplI19BiasAddResidualLoadI6__halffE11AffineStoreIfS1_EfLi1ELi1ELi0ELi32ELi2ELb1EEvT_T0_iidPT1_S8_,"ax",@progbits
	.align	128
        .global         _Z17LayerNormWarpImplI19BiasAddResidualLoadI6__halffE11AffineStoreIfS1_EfLi1ELi1ELi0ELi32ELi2ELb1EEvT_T0_iidPT1_S8_
        .type           _Z17LayerNormWarpImplI19BiasAddResidualLoadI6__halffE11AffineStoreIfS1_EfLi1ELi1ELi0ELi32ELi2ELb1EEvT_T0_iidPT1_S8_,@function
        .size           _Z17LayerNormWarpImplI19BiasAddResidualLoadI6__halffE11AffineStoreIfS1_EfLi1ELi1ELi0ELi32ELi2ELb1EEvT_T0_iidPT1_S8_,(.L_x_7516 - _Z17LayerNormWarpImplI19BiasAddResidualLoadI6__halffE11AffineStoreIfS1_EfLi1ELi1ELi0ELi32ELi2ELb1EEvT_T0_iidPT1_S8_)
        .other          _Z17LayerNormWarpImplI19BiasAddResidualLoadI6__halffE11AffineStoreIfS1_EfLi1ELi1ELi0ELi32ELi2ELb1EEvT_T0_iidPT1_S8_,@"STO_CUDA_ENTRY STV_DEFAULT"
_Z17LayerNormWarpImplI19BiasAddResidualLoadI6__halffE11AffineStoreIfS1_EfLi1ELi1ELi0ELi32ELi2ELb1EEvT_T0_iidPT1_S8_:
.text._Z17LayerNormWarpImplI19BiasAddResidualLoadI6__halffE11AffineStoreIfS1_EfLi1ELi1ELi0ELi32ELi2ELb1EEvT_T0_iidPT1_S8_:
        /* <DEDUP_REMOVED lines=21> */
.L_x_2822:
[----:B------:R-:W1:Y:S01]  /*0150*/  S2R R3, SR_TID.Y ;  /* 0x0000000000037919 */ /* 0x000e620000002200 */
[----:B------:R-:W1:Y:S01]  /*0160*/  S2UR UR4, SR_CTAID.X ;  /* 0x00000000000479c3 */ /* 0x000e620000002500 */
[----:B------:R-:W2:Y:S07]  /*0170*/  LDCU UR5, c[0x0][0x3c0] ;  /* 0x00007800ff0577ac */ /* 0x000eae0008000800 */
[----:B------:R-:W1:Y:S02]  /*0180*/  LDC R10, c[0x0][0x364] ;  /* 0x0000d900ff0a7b82 */ /* 0x000e640000000800 */
[----:B-1----:R-:W-:-:S05]  /*0190*/  IMAD R0, R10, UR4, R3 ;  /* 0x000000040a007c24 */ /* 0x002fca000f8e0203 */
[----:B------:R-:W-:-:S04]  /*01a0*/  SHF.L.U32 R19, R0, 0x1, RZ ;  /* 0x0000000100137819 */ /* 0x000fc800000006ff */
[----:B--2---:R-:W-:-:S13]  /*01b0*/  ISETP.GE.AND P0, PT, R19, UR5, PT ;  /* 0x0000000513007c0c */ /* 0x004fda000bf06270 */
[----:B------:R-:W-:Y:S05]  /*01c0*/  @P0 EXIT ;  /* 0x000000000000094d */ /* 0x000fea0003800000 */
[----:B------:R-:W1:Y:S01]  /*01d0*/  S2R R20, SR_TID.X ;  /* 0x0000000000147919 */ /* 0x000e620000002100 */
[----:B------:R-:W2:Y:S01]  /*01e0*/  LDCU.64 UR6, c[0x0][0x3c8] ;  /* 0x00007900ff0677ac */ /* 0x000ea20008000a00 */
[----:B------:R-:W3:Y:S01]  /*01f0*/  LDC.64 R8, c[0x0][0x358] ;  /* 0x0000d600ff087b82 */ /* 0x000ee20000000a00 */
[----:B------:R-:W1:Y:S01]  /*0200*/  LDCU UR5, c[0x0][0x3c4] ;  /* 0x00007880ff0577ac */ /* 0x000e620008000800 */
[----:B------:R-:W4:Y:S01]  /*0210*/  LDCU UR8, c[0x0][0x3c4] ;  /* 0x00007880ff0877ac */ /* 0x000f220008000800 */
[----:B------:R-:W5:Y:S01]  /*0220*/  LDCU UR4, c[0x0][0x370] ;  /* 0x00006e00ff0477ac */ /* 0x000f620008000800 */
[----:B--2---:R-:W2:Y:S01]  /*0230*/  F2F.F32.F64 R16, UR6 ;  /* 0x0000000600107d10 */ /* 0x004ea20008301000 */
[----:B-----5:R-:W-:Y:S01]  /*0240*/  IMAD R10, R10, UR4, RZ ;  /* 0x000000040a0a7c24 */ /* 0x020fe2000f8e02ff */
[C---:B-1----:R-:W-:Y:S02]  /*0250*/  ISETP.GE.AND P0, PT, R20.reuse, UR5, PT ;  /* 0x0000000514007c0c */ /* 0x042fe4000bf06270 */
[----:B--2-4-:R-:W-:-:S13]  /*0260*/  ISETP.GE.AND P1, PT, R20, UR8, PT ;  /* 0x0000000814007c0c */ /* 0x014fda000bf26270 */
.L_x_2858:
[----:B------:R-:W-:Y:S01]  /*0270*/  HFMA2 R6, -RZ, RZ, 0, 0 ;  /* 0x00000000ff067431 */ /* 0x000fe200000001ff */
[----:B----4-:R-:W-:Y:S02]  /*0280*/  CS2R R4, SRZ ;  /* 0x0000000000047805 */ /* 0x010fe4000001ff00 */
[----:B------:R-:W-:Y:S01]  /*0290*/  CS2R R2, SRZ ;  /* 0x0000000000027805 */ /* 0x000fe2000001ff00 */
[----:B------:R-:W-:Y:S01]  /*02a0*/  IMAD.MOV.U32 R21, RZ, RZ, RZ ;  /* 0x000000ffff157224 */ /* 0x000fe200078e00ff */
[----:B------:R-:W-:Y:S01]  /*02b0*/  @!P0 MOV R21, R7 ;  /* 0x0000000700158202 */ /* 0x000fe20000000f00 */
[----:B------:R-:W-:Y:S01]  /*02c0*/  UMOV UR4, 0xffffffff ;  /* 0xffffffff00047882 */ /* 0x000fe20000000000 */
[--C-:B------:R-:W-:Y:S01]  /*02d0*/  @!P0 FADD R6, RZ, R7.reuse ;  /* 0x00000007ff068221 */ /* 0x100fe20000000000 */
[----:B------:R-:W-:Y:S01]  /*02e0*/  @!P0 MOV R3, 0x3f800000 ;  /* 0x3f80000000038802 */ /* 0x000fe20000000f00 */
[----:B------:R-:W-:Y:S02]  /*02f0*/  IMAD.MOV.U32 R18, RZ, RZ, RZ ;  /* 0x000000ffff127224 */ /* 0x000fe400078e00ff */
[----:B------:R-:W-:-:S04]  /*0300*/  @!P0 FADD R0, -R6, R7 ;  /* 0x0000000706008221 */ /* 0x000fc80000000100 */
[----:B------:R-:W-:Y:S01]  /*0310*/  @!P0 FFMA R4, R0, R7, RZ ;  /* 0x0000000700048223 */ /* 0x000fe200000000ff */
[----:B------:R-:W-:Y:S01]  /*0320*/  PLOP3.LUT P0, PT, P1, PT, PT, 0x80, 0x8 ;  /* 0x000000000008781c */ /* 0x000fe20000f0f070 */
[----:B------:R-:W-:-:S12]  /*0330*/  HFMA2 R0, -RZ, RZ, 0, 0 ;  /* 0x00000000ff007431 */ /* 0x000fd800000001ff */
[--C-:B------:R-:W-:Y:S01]  /*0340*/  @!P0 FADD R5, RZ, R14.reuse ;  /* 0x0000000eff058221 */ /* 0x100fe20000000000 */
[----:B------:R-:W-:Y:S01]  /*0350*/  @!P0 MOV R18, R14 ;  /* 0x0000000e00128202 */ /* 0x000fe20000000f00 */
[----:B------:R-:W-:Y:S02]  /*0360*/  @!P0 IMAD.MOV.U32 R0, RZ, RZ, 0x3f800000 ;  /* 0x3f800000ff008424 */ /* 0x000fe400078e00ff */
[----:B------:R-:W-:-:S04]  /*0370*/  @!P0 FADD R7, -R5, R14 ;  /* 0x0000000e05078221 */ /* 0x000fc80000000100 */
[----:B------:R-:W-:Y:S01]  /*0380*/  @!P0 FFMA R2, R7, R14, RZ ;  /* 0x0000000e07028223 */ /* 0x000fe200000000ff */
[----:B-----5:R-:W-:Y:S06]  /*0390*/  BRA.DIV UR4, `(.L_x_2823) ;  /* 0x0000001604087947 */ /* 0x020fec000b800000 */
[----:B------:R1:W2:Y:S04]  /*03a0*/  SHFL.DOWN PT, R17, R6, 0x10, 0x1f ;  /* 0x0a001f0006117f89 */ /* 0x0002a800000e0000 */
[----:B------:R1:W4:Y:S04]  /*03b0*/  SHFL.DOWN PT, R7, R4, 0x10, 0x1f ;  /* 0x0a001f0004077f89 */ /* 0x00032800000e0000 */
[----:B------:R1:W5:Y:S02]  /*03c0*/  SHFL.DOWN PT, R14, R3, 0x10, 0x1f ;  /* 0x0a001f00030e7f89 */ /* 0x00036400000e0000 */
.L_x_2863:
        /* <DEDUP_REMOVED lines=17> */
.L_x_2825:
[----:B------:R-:W-:Y:S05]  /*04e0*/  BSYNC.RECONVERGENT B0 ;  /* 0x0000000000007941 */ /* 0x000fea0003800200 */
.L_x_2824:
[----:B------:R-:W-:-:S03]  /*04f0*/  UMOV UR4, 0xffffffff ;  /* 0xffffffff00047882 */ /* 0x000fc60000000000 */
[----:B------:R-:W-:Y:S05]  /*0500*/  BRA.DIV UR4, `(.L_x_2826) ;  /* 0x0000001604087947 */ /* 0x000fea000b800000 */
[----:B--2---:R2:W5:Y:S04]  /*0510*/  SHFL.DOWN PT, R17, R6, 0x8, 0x1f ;  /* 0x09001f0006117f89 */ /* 0x00456800000e0000 */
[----:B----4-:R2:W4:Y:S04]  /*0520*/  SHFL.DOWN PT, R7, R4, 0x8, 0x1f ;  /* 0x09001f0004077f89 */ /* 0x01052800000e0000 */
[----:B------:R2:W0:Y:S02]  /*0530*/  SHFL.DOWN PT, R14, R3, 0x8, 0x1f ;  /* 0x09001f00030e7f89 */ /* 0x00042400000e0000 */
.L_x_2868:
        /* <DEDUP_REMOVED lines=17> */
.L_x_2828:
[----:B------:R-:W-:Y:S05]  /*0650*/  BSYNC.RECONVERGENT B0 ;  /* 0x0000000000007941 */ /* 0x000fea0003800200 */
.L_x_2827:
[----:B------:R-:W-:-:S03]  /*0660*/  UMOV UR4, 0xffffffff ;  /* 0xffffffff00047882 */ /* 0x000fc60000000000 */
[----:B------:R-:W-:Y:S05]  /*0670*/  BRA.DIV UR4, `(.L_x_2829) ;  /* 0x0000001604087947 */ /* 0x000fea000b800000 */
[----:B-----5:R0:W5:Y:S04]  /*0680*/  SHFL.DOWN PT, R17, R6, 0x4, 0x1f ;  /* 0x08801f0006117f89 */ /* 0x02016800000e0000 */
[----:B----4-:R0:W4:Y:S04]  /*0690*/  SHFL.DOWN PT, R7, R4, 0x4, 0x1f ;  /* 0x08801f0004077f89 */ /* 0x01012800000e0000 */
[----:B------:R0:W0:Y:S02]  /*06a0*/  SHFL.DOWN PT, R14, R3, 0x4, 0x1f ;  /* 0x08801f00030e7f89 */ /* 0x00002400000e0000 */
.L_x_2873:
        /* <DEDUP_REMOVED lines=17> */
.L_x_2831:
[----:B------:R-:W-:Y:S05]  /*07c0*/  BSYNC.RECONVERGENT B0 ;  /* 0x0000000000007941 */ /* 0x000fea0003800200 */
.L_x_2830:
[----:B------:R-:W-:-:S03]  /*07d0*/  UMOV UR4, 0xffffffff ;  /* 0xffffffff00047882 */ /* 0x000fc60000000000 */
[----:B------:R-:W-:Y:S05]  /*07e0*/  BRA.DIV UR4, `(.L_x_2832) ;  /* 0x0000001604087947 */ /* 0x000fea000b800000 */
[----:B-----5:R0:W5:Y:S04]  /*07f0*/  SHFL.DOWN PT, R17, R6, 0x2, 0x1f ;  /* 0x08401f0006117f89 */ /* 0x02016800000e0000 */
[----:B----4-:R0:W4:Y:S04]  /*0800*/  SHFL.DOWN PT, R7, R4, 0x2, 0x1f ;  /* 0x08401f0004077f89 */ /* 0x01012800000e0000 */
[----:B------:R0:W0:Y:S02]  /*0810*/  SHFL.DOWN PT, R14, R3, 0x2, 0x1f ;  /* 0x08401f00030e7f89 */ /* 0x00002400000e0000 */
.L_x_2878:
        /* <DEDUP_REMOVED lines=17> */
.L_x_2834:
[----:B------:R-:W-:Y:S05]  /*0930*/  BSYNC.RECONVERGENT B0 ;  /* 0x0000000000007941 */ /* 0x000fea0003800200 */
.L_x_2833:
[----:B------:R-:W-:-:S03]  /*0940*/  UMOV UR4, 0xffffffff ;  /* 0xffffffff00047882 */ /* 0x000fc60000000000 */
[----:B------:R-:W-:Y:S05]  /*0950*/  BRA.DIV UR4, `(.L_x_2835) ;  /* 0x0000001604087947 */ /* 0x000fea000b800000 */
[----:B-----5:R0:W5:Y:S04]  /*0960*/  SHFL.DOWN PT, R17, R6, 0x1, 0x1f ;  /* 0x08201f0006117f89 */ /* 0x02016800000e0000 */
[----:B----4-:R0:W4:Y:S04]  /*0970*/  SHFL.DOWN PT, R7, R4, 0x1, 0x1f ;  /* 0x08201f0004077f89 */ /* 0x01012800000e0000 */
[----:B------:R0:W0:Y:S02]  /*0980*/  SHFL.DOWN PT, R14, R3, 0x1, 0x1f ;  /* 0x08201f00030e7f89 */ /* 0x00002400000e0000 */
.L_x_2883:
        /* <DEDUP_REMOVED lines=17> */
.L_x_2837:
[----:B------:R-:W-:Y:S05]  /*0aa0*/  BSYNC.RECONVERGENT B0 ;  /* 0x0000000000007941 */ /* 0x000fea0003800200 */
.L_x_2836:
[----:B------:R-:W-:-:S03]  /*0ab0*/  UMOV UR4, 0xffffffff ;  /* 0xffffffff00047882 */ /* 0x000fc60000000000 */
[----:B------:R-:W-:Y:S05]  /*0ac0*/  BRA.DIV UR4, `(.L_x_2838) ;  /* 0x0000001604087947 */ /* 0x000fea000b800000 */
[----:B-12---:R-:W0:Y:S04]  /*0ad0*/  SHFL.IDX PT, R6, R6, RZ, 0x1f ;  /* 0x00001fff06067589 */ /* 0x006e2800000e0000 */
[----:B------:R-:W1:Y:S04]  /*0ae0*/  SHFL.IDX PT, R4, R4, RZ, 0x1f ;  /* 0x00001fff04047589 */ /* 0x000e6800000e0000 */
[----:B------:R2:W0:Y:S02]  /*0af0*/  SHFL.IDX PT, R14, R3, RZ, 0x1f ;  /* 0x00001fff030e7589 */ /* 0x00042400000e0000 */
.L_x_2888:
[----:B0-----:R-:W-:-:S13]  /*0b00*/  FSETP.GEU.AND P2, PT, |R14|, 1.175494350822287508e-38, PT ;  /* 0x008000000e00780b */ /* 0x001fda0003f4e200 */
[----:B------:R-:W-:Y:S01]  /*0b10*/  @!P2 FMUL R14, R14, 16777216 ;  /* 0x4b8000000e0ea820 */ /* 0x000fe20000400000 */
[----:B-1----:R-:W-:-:S03]  /*0b20*/  @!P2 FMUL R4, R4, 16777216 ;  /* 0x4b8000000404a820 */ /* 0x002fc60000400000 */
[----:B--2---:R-:W0:Y:S02]  /*0b30*/  MUFU.RCP R3, R14 ;  /* 0x0000000e00037308 */ /* 0x004e240000001000 */
[----:B0-----:R-:W-:-:S05]  /*0b40*/  FMUL R3, R3, R4 ;  /* 0x0000000403037220 */ /* 0x001fca0000400000 */
[----:B------:R-:W-:-:S05]  /*0b50*/  FMNMX R3, RZ, R3, !PT ;  /* 0x00000003ff037209 */ /* 0x000fca0007800000 */
[----:B------:R-:W-:-:S05]  /*0b60*/  FADD R3, R16, R3 ;  /* 0x0000000310037221 */ /* 0x000fca0000000000 */
        /* <DEDUP_REMOVED lines=8> */
[----:B----4-:R-:W0:Y:S01]  /*0bf0*/  MUFU.RSQ R7, R4 ;  /* 0x0000000400077308 */ /* 0x010e220000001400 */
        /* <DEDUP_REMOVED lines=11> */
.L_x_2839:
[----:B------:R-:W0:Y:S02]  /*0cb0*/  MUFU.RSQ R3, R3 ;  /* 0x0000000300037308 */ /* 0x000e240000001400 */
.L_x_2840:
[----:B------:R-:W1:Y:S01]  /*0cc0*/  LDC.64 R14, c[0x0][0x3d0] ;  /* 0x0000f400ff0e7b82 */ /* 0x000e620000000a00 */
[----:B------:R-:W-:Y:S01]  /*0cd0*/  ISETP.NE.AND P2, PT, R20, RZ, PT ;  /* 0x000000ff1400720c */ /* 0x000fe20003f45270 */
[----:B------:R-:W-:-:S04]  /*0ce0*/  FADD R4, -R6, R21 ;  /* 0x0000001506047221 */ /* 0x000fc80000000100 */
[----:B0---4-:R-:W-:Y:S02]  /*0cf0*/  FMUL R7, R4, R3 ;  /* 0x0000000304077220 */ /* 0x011fe40000400000 */
[----:B------:R-:W0:Y:S06]  /*0d00*/  LDC.64 R12, c[0x0][0x3d8] ;  /* 0x0000f600ff0c7b82 */ /* 0x000e2c0000000a00 */
[----:B---3--:R-:W-:Y:S02]  /*0d10*/  @!P2 R2UR UR4, R8 ;  /* 0x000000000804a2ca */ /* 0x008fe400000e0000 */
[----:B------:R-:W-:-:S02]  /*0d20*/  @!P2 R2UR UR5, R9 ;  /* 0x000000000905a2ca */ /* 0x000fc400000e0000 */
[----:B------:R-:W-:Y:S02]  /*0d30*/  @!P2 R2UR UR6, R8 ;  /* 0x000000000806a2ca */ /* 0x000fe400000e0000 */
[----:B------:R-:W-:Y:S01]  /*0d40*/  @!P2 R2UR UR7, R9 ;  /* 0x000000000907a2ca */ /* 0x000fe200000e0000 */
[----:B-1----:R-:W-:-:S08]  /*0d50*/  @!P2 IMAD.WIDE R14, R19, 0x4, R14 ;  /* 0x00000004130ea825 */ /* 0x002fd000078e020e */
[----:B------:R1:W-:Y:S01]  /*0d60*/  @!P2 STG.E desc[UR4][R14.64], R6 ;  /* 0x000000060e00a986 */ /* 0x0003e2000c101904 */
[----:B------:R-:W-:Y:S01]  /*0d70*/  UMOV UR4, 0xffffffff ;  /* 0xffffffff00047882 */ /* 0x000fe20000000000 */
[----:B0-----:R-:W-:-:S05]  /*0d80*/  @!P2 IMAD.WIDE R12, R19, 0x4, R12 ;  /* 0x00000004130ca825 */ /* 0x001fca00078e020c */
[----:B------:R1:W-:Y:S01]  /*0d90*/  @!P2 STG.E desc[UR6][R12.64], R3 ;  /* 0x000000030c00a986 */ /* 0x0003e2000c101906 */
[----:B------:R-:W-:Y:S05]  /*0da0*/  BRA.DIV UR4, `(.L_x_2841) ;  /* 0x0000001204ac7947 */ /* 0x000fea000b800000 */
[----:B------:R0:W2:Y:S04]  /*0db0*/  SHFL.DOWN PT, R4, R5, 0x10, 0x1f ;  /* 0x0a001f0005047f89 */ /* 0x0000a800000e0000 */
[----:B-1----:R0:W1:Y:S04]  /*0dc0*/  SHFL.DOWN PT, R3, R2, 0x10, 0x1f ;  /* 0x0a001f0002037f89 */ /* 0x00206800000e0000 */
[----:B------:R0:W3:Y:S02]  /*0dd0*/  SHFL.DOWN PT, R14, R0, 0x10, 0x1f ;  /* 0x0a001f00000e7f89 */ /* 0x0000e400000e0000 */
.L_x_2893:
[----:B---3--:R-:W-:Y:S01]  /*0de0*/  FSETP.NEU.AND P3, PT, R14, RZ, PT ;  /* 0x000000ff0e00720b */ /* 0x008fe20003f6d000 */
        /* <DEDUP_REMOVED lines=9> */
[----:B0-----:R-:W-:-:S04]  /*0e80*/  MOV R0, R6 ;  /* 0x0000000600007202 */ /* 0x001fc80000000f00 */
[----:B------:R-:W0:Y:S03]  /*0e90*/  MUFU.RCP R11, R11 ;  /* 0x0000000b000b7308 */ /* 0x000e260000001000 */
[----:B------:R-:W-:-:S04]  /*0ea0*/  @!P3 FMUL R14, R14, 16777216 ;  /* 0x4b8000000e0eb820 */ /* 0x000fc80000400000 */
[----:B0-----:R-:W-:-:S04]  /*0eb0*/  FMUL R14, R11, R14 ;  /* 0x0000000e0b0e7220 */ /* 0x001fc80000400000 */
[C---:B-1----:R-:W-:Y:S01]  /*0ec0*/  FFMA R3, R14.reuse, R13, R3 ;  /* 0x0000000d0e037223 */ /* 0x042fe20000000003 */
[----:B------:R-:W-:-:S03]  /*0ed0*/  FFMA R5, R14, R4, R5 ;  /* 0x000000040e057223 */ /* 0x000fc60000000005 */
[----:B------:R-:W-:-:S07]  /*0ee0*/  FADD R2, R2, R3 ;  /* 0x0000000302027221 */ /* 0x000fce0000000000 */
.L_x_2843:
[----:B------:R-:W-:Y:S05]  /*0ef0*/  BSYNC.RECONVERGENT B0 ;  /* 0x0000000000007941 */ /* 0x000fea0003800200 */
.L_x_2842:
[----:B------:R-:W-:-:S03]  /*0f00*/  UMOV UR4, 0xffffffff ;  /* 0xffffffff00047882 */ /* 0x000fc60000000000 */
[----:B------:R-:W-:Y:S05]  /*0f10*/  BRA.DIV UR4, `(.L_x_2844) ;  /* 0x0000001204ac7947 */ /* 0x000fea000b800000 */
[----:B--2---:R2:W3:Y:S04]  /*0f20*/  SHFL.DOWN PT, R4, R5, 0x8, 0x1f ;  /* 0x09001f0005047f89 */ /* 0x0044e800000e0000 */
[----:B-1----:R2:W1:Y:S04]  /*0f30*/  SHFL.DOWN PT, R3, R2, 0x8, 0x1f ;  /* 0x09001f0002037f89 */ /* 0x00246800000e0000 */
[----:B------:R2:W4:Y:S02]  /*0f40*/  SHFL.DOWN PT, R14, R0, 0x8, 0x1f ;  /* 0x09001f00000e7f89 */ /* 0x00052400000e0000 */
.L_x_2898:
        /* <DEDUP_REMOVED lines=8> */
[-C--:B------:R-:W-:Y:S01]  /*0fd0*/  FSEL R11, R11, R6.reuse, !P3 ;  /* 0x000000060b0b7208 */ /* 0x080fe20005800000 */
[----:B------:R-:W-:Y:S01]  /*0fe0*/  FMUL R13, R0, R13 ;  /* 0x0000000d000d7220 */ /* 0x000fe20000400000 */
[----:B0-2---:R-:W-:-:S04]  /*0ff0*/  MOV R0, R6 ;  /* 0x0000000600007202 */ /* 0x005fc80000000f00 */
[----:B------:R-:W0:Y:S03]  /*1000*/  MUFU.RCP R11, R11 ;  /* 0x0000000b000b7308 */ /* 0x000e260000001000 */
[----:B------:R-:W-:-:S04]  /*1010*/  @!P3 FMUL R14, R14, 16777216 ;  /* 0x4b8000000e0eb820 */ /* 0x000fc80000400000 */
[----:B0-----:R-:W-:-:S04]  /*1020*/  FMUL R14, R11, R14 ;  /* 0x0000000e0b0e7220 */ /* 0x001fc80000400000 */
[C---:B-1----:R-:W-:Y:S01]  /*1030*/  FFMA R3, R14.reuse, R13, R3 ;  /* 0x0000000d0e037223 */ /* 0x042fe20000000003 */
[----:B------:R-:W-:-:S03]  /*1040*/  FFMA R5, R14, R4, R5 ;  /* 0x000000040e057223 */ /* 0x000fc60000000005 */
[----:B------:R-:W-:-:S07]  /*1050*/  FADD R2, R2, R3 ;  /* 0x0000000302027221 */ /* 0x000fce0000000000 */
.L_x_2846:
[----:B------:R-:W-:Y:S05]  /*1060*/  BSYNC.RECONVERGENT B0 ;  /* 0x0000000000007941 */ /* 0x000fea0003800200 */
.L_x_2845:
[----:B------:R-:W-:-:S03]  /*1070*/  UMOV UR4, 0xffffffff ;  /* 0xffffffff00047882 */ /* 0x000fc60000000000 */
[----:B------:R-:W-:Y:S05]  /*1080*/  BRA.DIV UR4, `(.L_x_2847) ;  /* 0x0000001204ac7947 */ /* 0x000fea000b800000 */
[----:B---3--:R3:W4:Y:S04]  /*1090*/  SHFL.DOWN PT, R4, R5, 0x4, 0x1f ;  /* 0x08801f0005047f89 */ /* 0x00872800000e0000 */
[----:B-1----:R3:W1:Y:S04]  /*10a0*/  SHFL.DOWN PT, R3, R2, 0x4, 0x1f ;  /* 0x08801f0002037f89 */ /* 0x00266800000e0000 */
[----:B------:R3:W0:Y:S02]  /*10b0*/  SHFL.DOWN PT, R14, R0, 0x4, 0x1f ;  /* 0x08801f00000e7f89 */ /* 0x00062400000e0000 */
.L_x_2903:
        /* <DEDUP_REMOVED lines=10> */
[----:B--23--:R-:W-:-:S04]  /*1160*/  IMAD.MOV.U32 R0, RZ, RZ, R6 ;  /* 0x000000ffff007224 */ /* 0x00cfc800078e0006 */
[----:B------:R-:W0:Y:S03]  /*1170*/  MUFU.RCP R11, R11 ;  /* 0x0000000b000b7308 */ /* 0x000e260000001000 */
[----:B------:R-:W-:-:S04]  /*1180*/  @!P3 FMUL R14, R14, 16777216 ;  /* 0x4b8000000e0eb820 */ /* 0x000fc80000400000 */
[----:B0-----:R-:W-:-:S04]  /*1190*/  FMUL R14, R11, R14 ;  /* 0x0000000e0b0e7220 */ /* 0x001fc80000400000 */
[C---:B-1----:R-:W-:Y:S01]  /*11a0*/  FFMA R3, R14.reuse, R13, R3 ;  /* 0x0000000d0e037223 */ /* 0x042fe20000000003 */
[----:B------:R-:W-:-:S03]  /*11b0*/  FFMA R5, R14, R4, R5 ;  /* 0x000000040e057223 */ /* 0x000fc60000000005 */
[----:B------:R-:W-:-:S07]  /*11c0*/  FADD R2, R2, R3 ;  /* 0x0000000302027221 */ /* 0x000fce0000000000 */
.L_x_2849:
[----:B------:R-:W-:Y:S05]  /*11d0*/  BSYNC.RECONVERGENT B0 ;  /* 0x0000000000007941 */ /* 0x000fea0003800200 */
.L_x_2848:
[----:B------:R-:W-:-:S03]  /*11e0*/  UMOV UR4, 0xffffffff ;  /* 0xffffffff00047882 */ /* 0x000fc60000000000 */
[----:B------:R-:W-:Y:S05]  /*11f0*/  BRA.DIV UR4, `(.L_x_2850) ;  /* 0x0000001204ac7947 */ /* 0x000fea000b800000 */
[----:B----4-:R0:W4:Y:S04]  /*1200*/  SHFL.DOWN PT, R4, R5, 0x2, 0x1f ;  /* 0x08401f0005047f89 */ /* 0x01012800000e0000 */
[----:B-1----:R0:W1:Y:S04]  /*1210*/  SHFL.DOWN PT, R3, R2, 0x2, 0x1f ;  /* 0x08401f0002037f89 */ /* 0x00206800000e0000 */
[----:B------:R0:W0:Y:S02]  /*1220*/  SHFL.DOWN PT, R14, R0, 0x2, 0x1f ;  /* 0x08401f00000e7f89 */ /* 0x00002400000e0000 */
.L_x_2908:
        /* <DEDUP_REMOVED lines=8> */
[-C--:B------:R-:W-:Y:S01]  /*12b0*/  FSEL R11, R11, R6.reuse, !P3 ;  /* 0x000000060b0b7208 */ /* 0x080fe20005800000 */
[----:B------:R-:W-:Y:S01]  /*12c0*/  FMUL R13, R0, R13 ;  /* 0x0000000d000d7220 */ /* 0x000fe20000400000 */
[----:B--23--:R-:W-:-:S04]  /*12d0*/  MOV R0, R6 ;  /* 0x0000000600007202 */ /* 0x00cfc80000000f00 */
[----:B------:R-:W0:Y:S03]  /*12e0*/  MUFU.RCP R11, R11 ;  /* 0x0000000b000b7308 */ /* 0x000e260000001000 */
[----:B------:R-:W-:-:S04]  /*12f0*/  @!P3 FMUL R14, R14, 16777216 ;  /* 0x4b8000000e0eb820 */ /* 0x000fc80000400000 */
[----:B0-----:R-:W-:-:S04]  /*1300*/  FMUL R14, R11, R14 ;  /* 0x0000000e0b0e7220 */ /* 0x001fc80000400000 */
[C---:B-1----:R-:W-:Y:S01]  /*1310*/  FFMA R3, R14.reuse, R13, R3 ;  /* 0x0000000d0e037223 */ /* 0x042fe20000000003 */
[----:B------:R-:W-:-:S03]  /*1320*/  FFMA R5, R14, R4, R5 ;  /* 0x000000040e057223 */ /* 0x000fc60000000005 */
[----:B------:R-:W-:-:S07]  /*1330*/  FADD R2, R2, R3 ;  /* 0x0000000302027221 */ /* 0x000fce0000000000 */
.L_x_2852:
[----:B------:R-:W-:Y:S05]  /*1340*/  BSYNC.RECONVERGENT B0 ;  /* 0x0000000000007941 */ /* 0x000fea0003800200 */
.L_x_2851:
[----:B------:R-:W-:-:S03]  /*1350*/  UMOV UR4, 0xffffffff ;  /* 0xffffffff00047882 */ /* 0x000fc60000000000 */
[----:B------:R-:W-:Y:S05]  /*1360*/  BRA.DIV UR4, `(.L_x_2853) ;  /* 0x0000001204ac7947 */ /* 0x000fea000b800000 */
[----:B----4-:R0:W4:Y:S04]  /*1370*/  SHFL.DOWN PT, R4, R5, 0x1, 0x1f ;  /* 0x08201f0005047f89 */ /* 0x01012800000e0000 */
[----:B-1----:R0:W1:Y:S04]  /*1380*/  SHFL.DOWN PT, R3, R2, 0x1, 0x1f ;  /* 0x08201f0002037f89 */ /* 0x00206800000e0000 */
[----:B------:R0:W0:Y:S02]  /*1390*/  SHFL.DOWN PT, R14, R0, 0x1, 0x1f ;  /* 0x08201f00000e7f89 */ /* 0x00002400000e0000 */
.L_x_2913:
        /* <DEDUP_REMOVED lines=17> */
.L_x_2855:
[----:B------:R-:W-:Y:S05]  /*14b0*/  BSYNC.RECONVERGENT B0 ;  /* 0x0000000000007941 */ /* 0x000fea0003800200 */
.L_x_2854:
[----:B------:R-:W-:-:S03]  /*14c0*/  UMOV UR4, 0xffffffff ;  /* 0xffffffff00047882 */ /* 0x000fc60000000000 */
[----:B------:R-:W-:Y:S05]  /*14d0*/  BRA.DIV UR4, `(.L_x_2856) ;  /* 0x0000001204ac7947 */ /* 0x000fea000b800000 */
[----:B--23--:R-:W0:Y:S04]  /*14e0*/  SHFL.IDX PT, R5, R5, RZ, 0x1f ;  /* 0x00001fff05057589 */ /* 0x00ce2800000e0000 */
[----:B------:R-:W2:Y:S04]  /*14f0*/  SHFL.IDX PT, R2, R2, RZ, 0x1f ;  /* 0x00001fff02027589 */ /* 0x000ea800000e0000 */
[----:B------:R3:W0:Y:S02]  /*1500*/  SHFL.IDX PT, R14, R0, RZ, 0x1f ;  /* 0x00001fff000e7589 */ /* 0x00062400000e0000 */
.L_x_2918:
[----:B0-----:R-:W-:-:S13]  /*1510*/  FSETP.GEU.AND P3, PT, |R14|, 1.175494350822287508e-38, PT ;  /* 0x008000000e00780b */ /* 0x001fda0003f6e200 */
[----:B------:R-:W-:Y:S01]  /*1520*/  @!P3 FMUL R14, R14, 16777216 ;  /* 0x4b8000000e0eb820 */ /* 0x000fe20000400000 */
[----:B--2---:R-:W-:-:S03]  /*1530*/  @!P3 FMUL R2, R2, 16777216 ;  /* 0x4b8000000202b820 */ /* 0x004fc60000400000 */
[----:B-1----:R-:W0:Y:S02]  /*1540*/  MUFU.RCP R3, R14 ;  /* 0x0000000e00037308 */ /* 0x002e240000001000 */
[----:B0-----:R-:W-:-:S05]  /*1550*/  FMUL R3, R3, R2 ;  /* 0x0000000203037220 */ /* 0x001fca0000400000 */
[----:B------:R-:W-:-:S05]  /*1560*/  FMNMX R3, RZ, R3, !PT ;  /* 0x00000003ff037209 */ /* 0x000fca0007800000 */
[----:B------:R-:W-:-:S05]  /*1570*/  FADD R3, R16, R3 ;  /* 0x0000000310037221 */ /* 0x000fca0000000000 */
[----:B------:R-:W-:-:S13]  /*1580*/  FSETP.GEU.AND P3, PT, |R3|, 1.175494350822287508e-38, PT ;  /* 0x008000000300780b */ /* 0x000fda0003f6e200 */
[----:B------:R-:W-:-:S04]  /*1590*/  @!P3 FMUL R3, R3, 16777216 ;  /* 0x4b8000000303b820 */ /* 0x000fc80000400000 */
[----:B---3--:R-:W-:-:S05]  /*15a0*/  VIADD R0, R3, 0xff800000 ;  /* 0xff80000003007836 */ /* 0x008fca0000000000 */
[----:B------:R-:W-:-:S13]  /*15b0*/  ISETP.GE.U32.AND P4, PT, R0, 0x7f000000, PT ;  /* 0x7f0000000000780c */ /* 0x000fda0003f86070 */
[----:B------:R0:W1:Y:S01]  /*15c0*/  @P4 MUFU.RSQ R11, R3 ;  /* 0x00000003000b4308 */ /* 0x0000620000001400 */
[----:B------:R-:W-:Y:S05]  /*15d0*/  @P4 BRA `(.L_x_2857) ;  /* 0x0000000000384947 */ /* 0x000fea0003800000 */
[----:B------:R-:W-:Y:S01]  /*15e0*/  LOP3.LUT R0, R3, 0xffffff, RZ, 0xc0, !PT ;  /* 0x00ffffff03007812 */ /* 0x000fe200078ec0ff */
[----:B------:R-:W-:-:S03]  /*15f0*/  HFMA2 R6, -RZ, RZ, 1.6875, 0 ;  /* 0x3ec00000ff067431 */ /* 0x000fc600000001ff */
[----:B------:R-:W-:-:S04]  /*1600*/  LOP3.LUT R0, R0, 0x3f000000, RZ, 0xfc, !PT ;  /* 0x3f00000000007812 */ /* 0x000fc800078efcff */
[----:B------:R-:W1:Y:S01]  /*1610*/  MUFU.RSQ R2, R0 ;  /* 0x0000000000027308 */ /* 0x000e620000001400 */
[----:B0-----:R-:W-:-:S05]  /*1620*/  IADD3 R3, PT, PT, -R3, R0, RZ ;  /* 0x0000000003037210 */ /* 0x001fca0007ffe1ff */
[----:B------:R-:W-:Y:S02]  /*1630*/  @!P3 VIADD R3, R3, 0xc000000 ;  /* 0x0c0000000303b836 */ /* 0x000fe40000000000 */
[----:B-1----:R-:W-:-:S04]  /*1640*/  FMUL R11, R2, R2 ;  /* 0x00000002020b7220 */ /* 0x002fc80000400000 */
[----:B------:R-:W-:Y:S01]  /*1650*/  FFMA R13, R2, R2, -R11 ;  /* 0x00000002020d7223 */ /* 0x000fe2000000080b */
[----:B----4-:R-:W-:-:S04]  /*1660*/  FFMA R4, -R0, R11, 1 ;  /* 0x3f80000000047423 */ /* 0x010fc8000000010b */
[----:B------:R-:W-:-:S04]  /*1670*/  FFMA R13, -R0, R13, R4 ;  /* 0x0000000d000d7223 */ /* 0x000fc80000000104 */
[----:B------:R-:W-:Y:S01]  /*1680*/  FFMA R11, R13, R6, 0.5 ;  /* 0x3f0000000d0b7423 */ /* 0x000fe20000000006 */
[----:B------:R-:W-:-:S04]  /*1690*/  FMUL R13, R2, R13 ;  /* 0x0000000d020d7220 */ /* 0x000fc80000400000 */
[----:B------:R-:W-:-:S05]  /*16a0*/  FFMA R2, R11, R13, R2 ;  /* 0x0000000d0b027223 */ /* 0x000fca0000000002 */
[----:B------:R-:W-:-:S07]  /*16b0*/  LEA.HI.SX32 R11, R3, R2, 0x1f ;  /* 0x00000002030b7211 */ /* 0x000fce00078ffaff */
.L_x_2857:
[----:B0-----:R-:W0:Y:S01]  /*16c0*/  LDC.64 R2, c[0x0][0x3d0] ;  /* 0x0000f400ff027b82 */ /* 0x001e220000000a00 */
[C---:B------:R-:W-:Y:S01]  /*16d0*/  @!P2 R2UR UR4, R8.reuse ;  /* 0x000000000804a2ca */ /* 0x040fe200000e0000 */
        /* <DEDUP_REMOVED lines=8> */
[----:B-1----:R-:W-:Y:S01]  /*1760*/  @!P2 IMAD.WIDE R12, R19, 0x4, R12 ;  /* 0x00000004130ca825 */ /* 0x002fe200078e020c */
[----:B------:R-:W-:-:S04]  /*1770*/  LEA R19, R10, R19, 0x1 ;  /* 0x000000130a137211 */ /* 0x000fc800078e08ff */
[----:B------:R2:W-:Y:S01]  /*1780*/  @!P2 STG.E desc[UR6][R12.64+0x4], R11 ;  /* 0x0000040b0c00a986 */ /* 0x0005e2000c101906 */
[----:B------:R-:W-:-:S13]  /*1790*/  ISETP.GE.AND P2, PT, R19, UR36, PT ;  /* 0x0000002413007c0c */ /* 0x000fda000bf46270 */
[----:B--2---:R-:W-:Y:S05]  /*17a0*/  @!P2 BRA `(.L_x_2858) ;  /* 0xffffffe800b0a947 */ /* 0x004fea000383ffff */
[----:B------:R-:W-:Y:S05]  /*17b0*/  EXIT ;  /* 0x000000000000794d */ /* 0x000fea0003800000 */
.L_x_2823:
        /* <DEDUP_REMOVED lines=8> */
.L_x_2860:
[----:B------:R-:W-:Y:S05]  /*1840*/  BSYNC B0 ;  /* 0x0000000000007941 */ /* 0x000fea0003800000 */
.L_x_2859:
[----:B------:R-:W-:Y:S01]  /*1850*/  HFMA2 R12, -RZ, RZ, 0, 9.5367431640625e-07 ;  /* 0x00000010ff0c7431 */ /* 0x000fe200000001ff */
[----:B------:R-:W-:Y:S01]  /*1860*/  MOV R13, R4 ;  /* 0x00000004000d7202 */ /* 0x000fe20000000f00 */
[----:B------:R-:W-:Y:S01]  /*1870*/  IMAD.MOV.U32 R15, RZ, RZ, -0x1 ;  /* 0xffffffffff0f7424 */ /* 0x000fe200078e00ff */
[----:B------:R-:W-:Y:S01]  /*1880*/  MOV R11, 0x1f ;  /* 0x0000001f000b7802 */ /* 0x000fe20000000f00 */
[----:B------:R-:W-:-:S07]  /*1890*/  IMAD.MOV.U32 R17, RZ, RZ, R14 ;  /* 0x000000ffff117224 */ /* 0x000fce00078e000e */
[----:B------:R-:W-:Y:S05]  /*18a0*/  WARPSYNC.COLLECTIVE R15, `(.L_x_2861) ;  /* 0x000000000f087348 */ /* 0x000fea0003c00000 */
[----:B------:R0:W1:Y:S02]  /*18b0*/  SHFL.DOWN P6, R14, R13, R12, R11 ;  /* 0x0800000c0d0e7389 */ /* 0x00006400000c000b */
[----:B01----:R-:W-:Y:S05]  /*18c0*/  ENDCOLLECTIVE ;  /* 0x000000000000791b */ /* 0x003fea0003800000 */
.L_x_2861:
[----:B------:R-:W-:Y:S02]  /*18d0*/  MOV R13, R3 ;  /* 0x00000003000d7202 */ /* 0x000fe40000000f00 */
[----:B------:R-:W-:-:S07]  /*18e0*/  MOV R7, R14 ;  /* 0x0000000e00077202 */ /* 0x000fce0000000f00 */
[----:B------:R-:W-:Y:S05]  /*18f0*/  WARPSYNC.COLLECTIVE R15, `(.L_x_2862) ;  /* 0x000000000f087348 */ /* 0x000fea0003c00000 */
[----:B------:R0:W1:Y:S02]  /*1900*/  SHFL.DOWN P6, R14, R13, R12, R11 ;  /* 0x0800000c0d0e7389 */ /* 0x00006400000c000b */
[----:B01----:R-:W-:Y:S05]  /*1910*/  ENDCOLLECTIVE ;  /* 0x000000000000791b */ /* 0x003fea0003800000 */
.L_x_2862:
[----:B------:R-:W-:Y:S05]  /*1920*/  BRA `(.L_x_2863) ;  /* 0xffffffe800a87947 */ /* 0x000fea000383ffff */
.L_x_2826:
[----:B------:R-:W-:Y:S01]  /*1930*/  HFMA2 R11, -RZ, RZ, 0, 1.847743988037109375e-06 ;  /* 0x0000001fff0b7431 */ /* 0x000fe200000001ff */
[----:B------:R-:W-:Y:S01]  /*1940*/  BSSY B0, `(.L_x_2864) ;  /* 0x0000007000007945 */ /* 0x000fe20003800000 */
[----:B------:R-:W-:Y:S01]  /*1950*/  MOV R13, R6 ;  /* 0x00000006000d7202 */ /* 0x000fe20000000f00 */
[----:B------:R-:W-:Y:S01]  /*1960*/  IMAD.MOV.U32 R12, RZ, RZ, 0x8 ;  /* 0x00000008ff0c7424 */ /* 0x000fe200078e00ff */
[----:B------:R-:W-:-:S07]  /*1970*/  MOV R15, 0xffffffff ;  /* 0xffffffff000f7802 */ /* 0x000fce0000000f00 */
[----:B01234-:R-:W-:Y:S05]  /*1980*/  WARPSYNC.COLLECTIVE R15, `(.L_x_2865) ;  /* 0x000000000f087348 */ /* 0x01ffea0003c00000 */
[----:B------:R5:W0:Y:S02]  /*1990*/  SHFL.DOWN P6, R14, R13, R12, R11 ;  /* 0x0800000c0d0e7389 */ /* 0x000a2400000c000b */
[----:B012345:R-:W-:Y:S05]  /*19a0*/  ENDCOLLECTIVE ;  /* 0x000000000000791b */ /* 0x03ffea0003800000 */
.L_x_2865:
[----:B------:R-:W-:Y:S05]  /*19b0*/  BSYNC B0 ;  /* 0x0000000000007941 */ /* 0x000fea0003800000 */
.L_x_2864:
        /* <DEDUP_REMOVED lines=8> */
.L_x_2866:
[----:B------:R-:W-:Y:S01]  /*1a40*/  MOV R13, R3 ;  /* 0x00000003000d7202 */ /* 0x000fe20000000f00 */
[----:B------:R-:W-:-:S07]  /*1a50*/  IMAD.MOV.U32 R7, RZ, RZ, R14 ;  /* 0x000000ffff077224 */ /* 0x000fce00078e000e */
[----:B------:R-:W-:Y:S05]  /*1a60*/  WARPSYNC.COLLECTIVE R15, `(.L_x_2867) ;  /* 0x000000000f087348 */ /* 0x000fea0003c00000 */
[----:B------:R0:W1:Y:S02]  /*1a70*/  SHFL.DOWN P6, R14, R13, R12, R11 ;  /* 0x0800000c0d0e7389 */ /* 0x00006400000c000b */
[----:B01----:R-:W-:Y:S05]  /*1a80*/  ENDCOLLECTIVE ;  /* 0x000000000000791b */ /* 0x003fea0003800000 */
.L_x_2867:
[----:B------:R-:W-:Y:S05]  /*1a90*/  BRA `(.L_x_2868) ;  /* 0xffffffe800a87947 */ /* 0x000fea000383ffff */
.L_x_2829:
        /* <DEDUP_REMOVED lines=8> */
.L_x_2870:
[----:B------:R-:W-:Y:S05]  /*1b20*/  BSYNC B0 ;  /* 0x0000000000007941 */ /* 0x000fea0003800000 */
.L_x_2869:
        /* <DEDUP_REMOVED lines=8> */
.L_x_2871:
[----:B------:R-:W-:Y:S01]  /*1bb0*/  IMAD.MOV.U32 R13, RZ, RZ, R3 ;  /* 0x000000ffff0d7224 */ /* 0x000fe200078e0003 */
[----:B------:R-:W-:-:S07]  /*1bc0*/  MOV R7, R14 ;  /* 0x0000000e00077202 */ /* 0x000fce0000000f00 */
[----:B------:R-:W-:Y:S05]  /*1bd0*/  WARPSYNC.COLLECTIVE R15, `(.L_x_2872) ;  /* 0x000000000f087348 */ /* 0x000fea0003c00000 */
[----:B------:R0:W1:Y:S02]  /*1be0*/  SHFL.DOWN P6, R14, R13, R12, R11 ;  /* 0x0800000c0d0e7389 */ /* 0x00006400000c000b */
[----:B01----:R-:W-:Y:S05]  /*1bf0*/  ENDCOLLECTIVE ;  /* 0x000000000000791b */ /* 0x003fea0003800000 */
.L_x_2872:
[----:B------:R-:W-:Y:S05]  /*1c00*/  BRA `(.L_x_2873) ;  /* 0xffffffe800a87947 */ /* 0x000fea000383ffff */
.L_x_2832:
        /* <DEDUP_REMOVED lines=8> */
.L_x_2875:
[----:B------:R-:W-:Y:S05]  /*1c90*/  BSYNC B0 ;  /* 0x0000000000007941 */ /* 0x000fea0003800000 */
.L_x_2874:
[----:B------:R-:W-:Y:S01]  /*1ca0*/  HFMA2 R12, -RZ, RZ, 0, 1.1920928955078125e-07 ;  /* 0x00000002ff0c7431 */ /* 0x000fe200000001ff */
[----:B------:R-:W-:Y:S01]  /*1cb0*/  MOV R13, R4 ;  /* 0x00000004000d7202 */ /* 0x000fe20000000f00 */
[----:B------:R-:W-:Y:S01]  /*1cc0*/  IMAD.MOV.U32 R11, RZ, RZ, 0x1f ;  /* 0x0000001fff0b7424 */ /* 0x000fe200078e00ff */
[----:B------:R-:W-:Y:S02]  /*1cd0*/  MOV R15, 0xffffffff ;  /* 0xffffffff000f7802 */ /* 0x000fe40000000f00 */
[----:B------:R-:W-:-:S07]  /*1ce0*/  MOV R17, R14 ;  /* 0x0000000e00117202 */ /* 0x000fce0000000f00 */
[----:B------:R-:W-:Y:S05]  /*1cf0*/  WARPSYNC.COLLECTIVE R15, `(.L_x_2876) ;  /* 0x000000000f087348 */ /* 0x000fea0003c00000 */
[----:B------:R0:W1:Y:S02]  /*1d00*/  SHFL.DOWN P6, R14, R13, R12, R11 ;  /* 0x0800000c0d0e7389 */ /* 0x00006400000c000b */
[----:B01----:R-:W-:Y:S05]  /*1d10*/  ENDCOLLECTIVE ;  /* 0x000000000000791b */ /* 0x003fea0003800000 */
.L_x_2876:
[----:B------:R-:W-:Y:S02]  /*1d20*/  MOV R13, R3 ;  /* 0x00000003000d7202 */ /* 0x000fe40000000f00 */
[----:B------:R-:W-:-:S07]  /*1d30*/  MOV R7, R14 ;  /* 0x0000000e00077202 */ /* 0x000fce0000000f00 */
[----:B------:R-:W-:Y:S05]  /*1d40*/  WARPSYNC.COLLECTIVE R15, `(.L_x_2877) ;  /* 0x000000000f087348 */ /* 0x000fea0003c00000 */
[----:B------:R0:W1:Y:S02]  /*1d50*/  SHFL.DOWN P6, R14, R13, R12, R11 ;  /* 0x0800000c0d0e7389 */ /* 0x00006400000c000b */
[----:B01----:R-:W-:Y:S05]  /*1d60*/  ENDCOLLECTIVE ;  /* 0x000000000000791b */ /* 0x003fea0003800000 */
.L_x_2877:
[----:B------:R-:W-:Y:S05]  /*1d70*/  BRA `(.L_x_2878) ;  /* 0xffffffe800a87947 */ /* 0x000fea000383ffff */
.L_x_2835:
[----:B------:R-:W-:Y:S01]  /*1d80*/  HFMA2 R12, -RZ, RZ, 0, 5.9604644775390625e-08 ;  /* 0x00000001ff0c7431 */ /* 0x000fe200000001ff */
[----:B------:R-:W-:Y:S01]  /*1d90*/  BSSY B0, `(.L_x_2879) ;  /* 0x0000007000007945 */ /* 0x000fe20003800000 */
[----:B------:R-:W-:Y:S01]  /*1da0*/  IMAD.MOV.U32 R13, RZ, RZ, R6 ;  /* 0x000000ffff0d7224 */ /* 0x000fe200078e0006 */
[----:B------:R-:W-:Y:S02]  /*1db0*/  MOV R11, 0x1f ;  /* 0x0000001f000b7802 */ /* 0x000fe40000000f00 */
[----:B------:R-:W-:-:S07]  /*1dc0*/  MOV R15, 0xffffffff ;  /* 0xffffffff000f7802 */ /* 0x000fce0000000f00 */
[----:B-12345:R-:W-:Y:S05]  /*1dd0*/  WARPSYNC.COLLECTIVE R15, `(.L_x_2880) ;  /* 0x000000000f087348 */ /* 0x03efea0003c00000 */
[----:B------:R0:W0:Y:S02]  /*1de0*/  SHFL.DOWN P6, R14, R13, R12, R11 ;  /* 0x0800000c0d0e7389 */ /* 0x00002400000c000b */
[----:B012345:R-:W-:Y:S05]  /*1df0*/  ENDCOLLECTIVE ;  /* 0x000000000000791b */ /* 0x03ffea0003800000 */
.L_x_2880:
[----:B------:R-:W-:Y:S05]  /*1e00*/  BSYNC B0 ;  /* 0x0000000000007941 */ /* 0x000fea0003800000 */
.L_x_2879:
[----:B------:R-:W-:Y:S01]  /*1e10*/  HFMA2 R12, -RZ, RZ, 0, 5.9604644775390625e-08 ;  /* 0x00000001ff0c7431 */ /* 0x000fe200000001ff */
[----:B------:R-:W-:Y:S01]  /*1e20*/  MOV R13, R4 ;  /* 0x00000004000d7202 */ /* 0x000fe20000000f00 */
[----:B------:R-:W-:Y:S01]  /*1e30*/  IMAD.MOV.U32 R15, RZ, RZ, -0x1 ;  /* 0xffffffffff0f7424 */ /* 0x000fe200078e00ff */
[----:B------:R-:W-:Y:S01]  /*1e40*/  MOV R11, 0x1f ;  /* 0x0000001f000b7802 */ /* 0x000fe20000000f00 */
[----:B------:R-:W-:-:S07]  /*1e50*/  IMAD.MOV.U32 R17, RZ, RZ, R14 ;  /* 0x000000ffff117224 */ /* 0x000fce00078e000e */
[----:B------:R-:W-:Y:S05]  /*1e60*/  WARPSYNC.COLLECTIVE R15, `(.L_x_2881) ;  /* 0x000000000f087348 */ /* 0x000fea0003c00000 */
[----:B------:R0:W1:Y:S02]  /*1e70*/  SHFL.DOWN P6, R14, R13, R12, R11 ;  /* 0x0800000c0d0e7389 */ /* 0x00006400000c000b */
[----:B01----:R-:W-:Y:S05]  /*1e80*/  ENDCOLLECTIVE ;  /* 0x000000000000791b */ /* 0x003fea0003800000 */
.L_x_2881:
[----:B------:R-:W-:Y:S02]  /*1e90*/  MOV R13, R3 ;  /* 0x00000003000d7202 */ /* 0x000fe40000000f00 */
[----:B------:R-:W-:-:S07]  /*1ea0*/  MOV R7, R14 ;  /* 0x0000000e00077202 */ /* 0x000fce0000000f00 */
[----:B------:R-:W-:Y:S05]  /*1eb0*/  WARPSYNC.COLLECTIVE R15, `(.L_x_2882) ;  /* 0x000000000f087348 */ /* 0x000fea0003c00000 */
[----:B------:R0:W1:Y:S02]  /*1ec0*/  SHFL.DOWN P6, R14, R13, R12, R11 ;  /* 0x0800000c0d0e7389 */ /* 0x00006400000c000b */
[----:B01----:R-:W-:Y:S05]  /*1ed0*/  ENDCOLLECTIVE ;  /* 0x000000000000791b */ /* 0x003fea0003800000 */
.L_x_2882:
[----:B------:R-:W-:Y:S05]  /*1ee0*/  BRA `(.L_x_2883) ;  /* 0xffffffe800a87947 */ /* 0x000fea000383ffff */
.L_x_2838:
        /* <DEDUP_REMOVED lines=8> */
.L_x_2885:
[----:B------:R-:W-:Y:S05]  /*1f70*/  BSYNC B0 ;  /* 0x0000000000007941 */ /* 0x000fea0003800000 */
.L_x_2884:
        /* <DEDUP_REMOVED lines=8> */
.L_x_2886:
[----:B------:R-:W-:Y:S01]  /*2000*/  MOV R13, R3 ;  /* 0x00000003000d7202 */ /* 0x000fe20000000f00 */
[----:B------:R-:W-:-:S07]  /*2010*/  IMAD.MOV.U32 R4, RZ, RZ, R14 ;  /* 0x000000ffff047224 */ /* 0x000fce00078e000e */
[----:B------:R-:W-:Y:S05]  /*2020*/  WARPSYNC.COLLECTIVE R15, `(.L_x_2887) ;  /* 0x000000000f087348 */ /* 0x000fea0003c00000 */
[----:B------:R0:W1:Y:S02]  /*2030*/  SHFL.IDX P6, R14, R13, R12, R11 ;  /* 0x0000000c0d0e7389 */ /* 0x00006400000c000b */
[----:B01----:R-:W-:Y:S05]  /*2040*/  ENDCOLLECTIVE ;  /* 0x000000000000791b */ /* 0x003fea0003800000 */
.L_x_2887:
[----:B------:R-:W-:Y:S05]  /*2050*/  BRA `(.L_x_2888) ;  /* 0xffffffe800a87947 */ /* 0x000fea000383ffff */
.L_x_2841:
[----:B-1----:R-:W-:Y:S01]  /*2060*/  HFMA2 R12, -RZ, RZ, 0, 9.5367431640625e-07 ;  /* 0x00000010ff0c7431 */ /* 0x002fe200000001ff */
[----:B------:R-:W-:Y:S01]  /*2070*/  BSSY B0, `(.L_x_2889) ;  /* 0x0000007000007945 */ /* 0x000fe20003800000 */
[----:B------:R-:W-:Y:S01]  /*2080*/  MOV R13, R5 ;  /* 0x00000005000d7202 */ /* 0x000fe20000000f00 */
[----:B------:R-:W-:Y:S01]  /*2090*/  IMAD.MOV.U32 R11, RZ, RZ, 0x1f ;  /* 0x0000001fff0b7424 */ /* 0x000fe200078e00ff */
[----:B------:R-:W-:-:S07]  /*20a0*/  MOV R15, 0xffffffff ;  /* 0xffffffff000f7802 */ /* 0x000fce0000000f00 */
[----:B-----5:R-:W-:Y:S05]  /*20b0*/  WARPSYNC.COLLECTIVE R15, `(.L_x_2890) ;  /* 0x000000000f087348 */ /* 0x020fea0003c00000 */
[----:B------:R0:W1:Y:S02]  /*20c0*/  SHFL.DOWN P6, R14, R13, R12, R11 ;  /* 0x0800000c0d0e7389 */ /* 0x00006400000c000b */
[----:B01---5:R-:W-:Y:S05]  /*20d0*/  ENDCOLLECTIVE ;  /* 0x000000000000791b */ /* 0x023fea0003800000 */
.L_x_2890:
[----:B------:R-:W-:Y:S05]  /*20e0*/  BSYNC B0 ;  /* 0x0000000000007941 */ /* 0x000fea0003800000 */
.L_x_2889:
        /* <DEDUP_REMOVED lines=8> */
.L_x_2891:
[----:B------:R-:W-:Y:S01]  /*2170*/  IMAD.MOV.U32 R13, RZ, RZ, R0 ;  /* 0x000000ffff0d7224 */ /* 0x000fe200078e0000 */
[----:B------:R-:W-:-:S07]  /*2180*/  MOV R3, R14 ;  /* 0x0000000e00037202 */ /* 0x000fce0000000f00 */
[----:B------:R-:W-:Y:S05]  /*2190*/  WARPSYNC.COLLECTIVE R15, `(.L_x_2892) ;  /* 0x000000000f087348 */ /* 0x000fea0003c00000 */
[----:B------:R0:W1:Y:S02]  /*21a0*/  SHFL.DOWN P6, R14, R13, R12, R11 ;  /* 0x0800000c0d0e7389 */ /* 0x00006400000c000b */
[----:B01----:R-:W-:Y:S05]  /*21b0*/  ENDCOLLECTIVE ;  /* 0x000000000000791b */ /* 0x003fea0003800000 */
.L_x_2892:
[----:B------:R-:W-:Y:S05]  /*21c0*/  BRA `(.L_x_2893) ;  /* 0xffffffec00047947 */ /* 0x000fea000383ffff */
.L_x_2844:
[----:B------:R-:W-:Y:S01]  /*21d0*/  HFMA2 R12, -RZ, RZ, 0, 4.76837158203125e-07 ;  /* 0x00000008ff0c7431 */ /* 0x000fe200000001ff */
[----:B------:R-:W-:Y:S01]  /*21e0*/  BSSY B0, `(.L_x_2894) ;  /* 0x0000007000007945 */ /* 0x000fe20003800000 */
[----:B------:R-:W-:Y:S01]  /*21f0*/  MOV R13, R5 ;  /* 0x00000005000d7202 */ /* 0x000fe20000000f00 */
[----:B------:R-:W-:Y:S01]  /*2200*/  IMAD.MOV.U32 R15, RZ, RZ, -0x1 ;  /* 0xffffffffff0f7424 */ /* 0x000fe200078e00ff */
[----:B------:R-:W-:-:S07]  /*2210*/  MOV R11, 0x1f ;  /* 0x0000001f000b7802 */ /* 0x000fce0000000f00 */
[----:B012--5:R-:W-:Y:S05]  /*2220*/  WARPSYNC.COLLECTIVE R15, `(.L_x_2895) ;  /* 0x000000000f087348 */ /* 0x027fea0003c00000 */
[----:B------:R3:W4:Y:S02]  /*2230*/  SHFL.DOWN P6, R14, R13, R12, R11 ;  /* 0x0800000c0d0e7389 */ /* 0x00072400000c000b */
[----:B012345:R-:W-:Y:S05]  /*2240*/  ENDCOLLECTIVE ;  /* 0x000000000000791b */ /* 0x03ffea0003800000 */
.L_x_2895:
[----:B------:R-:W-:Y:S05]  /*2250*/  BSYNC B0 ;  /* 0x0000000000007941 */ /* 0x000fea0003800000 */
.L_x_2894:
        /* <DEDUP_REMOVED lines=8> */
.L_x_2896:
[----:B------:R-:W-:Y:S02]  /*22e0*/  MOV R13, R0 ;  /* 0x00000000000d7202 */ /* 0x000fe40000000f00 */
[----:B------:R-:W-:-:S07]  /*22f0*/  MOV R3, R14 ;  /* 0x0000000e00037202 */ /* 0x000fce0000000f00 */
[----:B------:R-:W-:Y:S05]  /*2300*/  WARPSYNC.COLLECTIVE R15, `(.L_x_2897) ;  /* 0x000000000f087348 */ /* 0x000fea0003c00000 */
[----:B------:R0:W1:Y:S02]  /*2310*/  SHFL.DOWN P6, R14, R13, R12, R11 ;  /* 0x0800000c0d0e7389 */ /* 0x00006400000c000b */
[----:B01----:R-:W-:Y:S05]  /*2320*/  ENDCOLLECTIVE ;  /* 0x000000000000791b */ /* 0x003fea0003800000 */
.L_x_2897:
[----:B------:R-:W-:Y:S05]  /*2330*/  BRA `(.L_x_2898) ;  /* 0xffffffec00047947 */ /* 0x000fea000383ffff */
.L_x_2847:
[----:B------:R-:W-:Y:S01]  /*2340*/  HFMA2 R12, -RZ, RZ, 0, 2.384185791015625e-07 ;  /* 0x00000004ff0c7431 */ /* 0x000fe200000001ff */
[----:B------:R-:W-:Y:S01]  /*2350*/  BSSY B0, `(.L_x_2899) ;  /* 0x0000007000007945 */ /* 0x000fe20003800000 */
[----:B------:R-:W-:Y:S01]  /*2360*/  IMAD.MOV.U32 R13, RZ, RZ, R5 ;  /* 0x000000ffff0d7224 */ /* 0x000fe200078e0005 */
[----:B------:R-:W-:Y:S02]  /*2370*/  MOV R11, 0x1f ;  /* 0x0000001f000b7802 */ /* 0x000fe40000000f00 */
[----:B------:R-:W-:-:S07]  /*2380*/  MOV R15, 0xffffffff ;  /* 0xffffffff000f7802 */ /* 0x000fce0000000f00 */
[----:B0123-5:R-:W-:Y:S05]  /*2390*/  WARPSYNC.COLLECTIVE R15, `(.L_x_2900) ;  /* 0x000000000f087348 */ /* 0x02ffea0003c00000 */
[----:B------:R4:W0:Y:S02]  /*23a0*/  SHFL.DOWN P6, R14, R13, R12, R11 ;  /* 0x0800000c0d0e7389 */ /* 0x00082400000c000b */
[----:B012345:R-:W-:Y:S05]  /*23b0*/  ENDCOLLECTIVE ;  /* 0x000000000000791b */ /* 0x03ffea0003800000 */
.L_x_2900:
[----:B------:R-:W-:Y:S05]  /*23c0*/  BSYNC B0 ;  /* 0x0000000000007941 */ /* 0x000fea0003800000 */
.L_x_2899:
        /* <DEDUP_REMOVED lines=8> */
.L_x_2901:
[----:B------:R-:W-:Y:S02]  /*2450*/  MOV R13, R0 ;  /* 0x00000000000d7202 */ /* 0x000fe40000000f00 */
[----:B------:R-:W-:-:S07]  /*2460*/  MOV R3, R14 ;  /* 0x0000000e00037202 */ /* 0x000fce0000000f00 */
[----:B------:R-:W-:Y:S05]  /*2470*/  WARPSYNC.COLLECTIVE R15, `(.L_x_2902) ;  /* 0x000000000f087348 */ /* 0x000fea0003c00000 */
[----:B------:R0:W1:Y:S02]  /*2480*/  SHFL.DOWN P6, R14, R13, R12, R11 ;  /* 0x0800000c0d0e7389 */ /* 0x00006400000c000b */
[----:B01----:R-:W-:Y:S05]  /*2490*/  ENDCOLLECTIVE ;  /* 0x000000000000791b */ /* 0x003fea0003800000 */
.L_x_2902:
[----:B------:R-:W-:Y:S05]  /*24a0*/  BRA `(.L_x_2903) ;  /* 0xffffffec00047947 */ /* 0x000fea000383ffff */
.L_x_2850:
        /* <DEDUP_REMOVED lines=8> */
.L_x_2905:
[----:B------:R-:W-:Y:S05]  /*2530*/  BSYNC B0 ;  /* 0x0000000000007941 */ /* 0x000fea0003800000 */
.L_x_2904:
        /* <DEDUP_REMOVED lines=8> */
.L_x_2906:
[----:B------:R-:W-:Y:S01]  /*25c0*/  MOV R13, R0 ;  /* 0x00000000000d7202 */ /* 0x000fe20000000f00 */
[----:B------:R-:W-:-:S07]  /*25d0*/  IMAD.MOV.U32 R3, RZ, RZ, R14 ;  /* 0x000000ffff037224 */ /* 0x000fce00078e000e */
[----:B------:R-:W-:Y:S05]  /*25e0*/  WARPSYNC.COLLECTIVE R15, `(.L_x_2907) ;  /* 0x000000000f087348 */ /* 0x000fea0003c00000 */
[----:B------:R0:W1:Y:S02]  /*25f0*/  SHFL.DOWN P6, R14, R13, R12, R11 ;  /* 0x0800000c0d0e7389 */ /* 0x00006400000c000b */
[----:B01----:R-:W-:Y:S05]  /*2600*/  ENDCOLLECTIVE ;  /* 0x000000000000791b */ /* 0x003fea0003800000 */
.L_x_2907:
[----:B------:R-:W-:Y:S05]  /*2610*/  BRA `(.L_x_2908) ;  /* 0xffffffec00047947 */ /* 0x000fea000383ffff */
.L_x_2853:
        /* <DEDUP_REMOVED lines=8> */
.L_x_2910:
[----:B------:R-:W-:Y:S05]  /*26a0*/  BSYNC B0 ;  /* 0x0000000000007941 */ /* 0x000fea0003800000 */
.L_x_2909:
        /* <DEDUP_REMOVED lines=8> */
.L_x_2911:
[----:B------:R-:W-:Y:S01]  /*2730*/  IMAD.MOV.U32 R13, RZ, RZ, R0 ;  /* 0x000000ffff0d7224 */ /* 0x000fe200078e0000 */
[----:B------:R-:W-:-:S07]  /*2740*/  MOV R3, R14 ;  /* 0x0000000e00037202 */ /* 0x000fce0000000f00 */
[----:B------:R-:W-:Y:S05]  /*2750*/  WARPSYNC.COLLECTIVE R15, `(.L_x_2912) ;  /* 0x000000000f087348 */ /* 0x000fea0003c00000 */
[----:B------:R0:W1:Y:S02]  /*2760*/  SHFL.DOWN P6, R14, R13, R12, R11 ;  /* 0x0800000c0d0e7389 */ /* 0x00006400000c000b */
[----:B01----:R-:W-:Y:S05]  /*2770*/  ENDCOLLECTIVE ;  /* 0x000000000000791b */ /* 0x003fea0003800000 */
.L_x_2912:
[----:B------:R-:W-:Y:S05]  /*2780*/  BRA `(.L_x_2913) ;  /* 0xffffffec00047947 */ /* 0x000fea000383ffff */
.L_x_2856:
        /* <DEDUP_REMOVED lines=8> */
.L_x_2915:
[----:B------:R-:W-:Y:S05]  /*2810*/  BSYNC B0 ;  /* 0x0000000000007941 */ /* 0x000fea0003800000 */
.L_x_2914:
        /* <DEDUP_REMOVED lines=8> */
.L_x_2916:
[----:B------:R-:W-:Y:S02]  /*28a0*/  MOV R13, R0 ;  /* 0x00000000000d7202 */ /* 0x000fe40000000f00 */
[----:B------:R-:W-:-:S07]  /*28b0*/  MOV R2, R14 ;  /* 0x0000000e00027202 */ /* 0x000fce0000000f00 */
[----:B------:R-:W-:Y:S05]  /*28c0*/  WARPSYNC.COLLECTIVE R15, `(.L_x_2917) ;  /* 0x000000000f087348 */ /* 0x000fea0003c00000 */
[----:B------:R0:W1:Y:S02]  /*28d0*/  SHFL.IDX P6, R14, R13, R12, R11 ;  /* 0x0000000c0d0e7389 */ /* 0x00006400000c000b */
[----:B01----:R-:W-:Y:S05]  /*28e0*/  ENDCOLLECTIVE ;  /* 0x000000000000791b */ /* 0x003fea0003800000 */
.L_x_2917:
[----:B------:R-:W-:Y:S05]  /*28f0*/  BRA `(.L_x_2918) ;  /* 0xffffffec00047947 */ /* 0x000fea000383ffff */
.L_x_2919:
        /* <DEDUP_REMOVED lines=16> */
.L_x_7516:


//--------------------- .text._Z17LayerNormWarpImplI19BiasAddResidualLoadI6__halffE11AffineStoreIfS1_EfLi1ELi1ELi1ELi32ELi2ELb0EEvT_T0_iidPT1_S8_ --------------------------
	.section	.text._Z17LayerNormWarpImplI19BiasAddResidualLoadI6__halffE11AffineStoreIfS1_EfLi1ELi1ELi1ELi32ELi2ELb0EEvT_T0_iidPT1_S8_,"ax",@progbits
	.align	128
        .global         _Z17LayerNormWarpImplI19BiasAddResidualLoadI6__halffE11AffineStoreIfS1_EfLi1ELi1ELi1ELi32ELi2ELb0EEvT_T0_iidPT1_S8_
        .type           _Z17LayerNormWarpImplI19BiasAddResidualLoadI6__halffE11AffineStoreIfS1_EfLi1ELi1ELi1ELi32ELi2ELb0EEvT_T0_iidPT1_S8_,@function
        .size           _Z17LayerNormWarpImplI19BiasAddResidualLoadI6__halffE11AffineStoreIfS1_EfLi1ELi1ELi1ELi32ELi2ELb0EEvT_T0_iidPT1_S8_,(.L_x_7517 - _Z17LayerNormWarpImplI19BiasAddResidualLoadI6__halffE11AffineStoreIfS1_EfLi1ELi1ELi1ELi32ELi2ELb0EEvT_T0_iidPT1_S8_)
        .other          _Z17LayerNormWarpImplI19BiasAddResidualLoadI6__halffE11AffineStoreIfS1_EfLi1ELi1ELi1ELi32ELi2ELb0EEvT_T0_iidPT1_S8_,@"STO_CUDA_ENTRY STV_DEFAULT"
_Z17LayerNormWarpImplI19BiasAddResidualLoadI6__halffE11AffineStoreIfS1_EfLi1ELi1ELi1ELi32ELi2ELb0EEvT_T0_iidPT1_S8_:
.text._Z17LayerNormWarpImplI19BiasAddResidualLoadI6__halffE11AffineStoreIfS1_EfLi1ELi1ELi1ELi32ELi2ELb0EEvT_T0_iidPT1_S8_:
        /* <DEDUP_REMOVED lines=21> */
.L_x_2920:
        /* <DEDUP_REMOVED lines=8> */
[----:B------:R-:W1:Y:S01]  /*01d0*/  LDCU.64 UR6, c[0x0][0x3c8] ;  /* 0x00007900ff0677ac */ /* 0x000e620008000a00 */
[----:B------:R-:W2:Y:S01]  /*01e0*/  S2R R25, SR_TID.X ;  /* 0x0000000000197919 */ /* 0x000ea20000002100 */
[----:B------:R-:W3:Y:S01]  /*01f0*/  LDC.64 R18, c[0x0][0x358] ;  /* 0x0000d600ff127b82 */ /* 0x000ee20000000a00 */
[----:B------:R-:W4:Y:S07]  /*0200*/  LDCU UR4, c[0x0][0x370] ;  /* 0x00006e00ff0477ac */ /* 0x000f2e0008000800 */
[----:B------:R-:W5:Y:S08]  /*0210*/  LDC.64 R16, c[0x0][0x3d0] ;  /* 0x0000f400ff107b82 */ /* 0x000f700000000a00 */
[----:B------:R-:W0:Y:S01]  /*0220*/  LDC.64 R8, c[0x0][0x3d8] ;  /* 0x0000f600ff087b82 */ /* 0x000e220000000a00 */
[----:B-1----:R-:W1:Y:S01]  /*0230*/  F2F.F32.F64 R24, UR6 ;  /* 0x0000000600187d10 */ /* 0x002e620008301000 */
[----:B----4-:R-:W-:-:S07]  /*0240*/  IMAD R22, R22, UR4, RZ ;  /* 0x0000000416167c24 */ /* 0x010fce000f8e02ff */
.L_x_2946:
[--C-:B------:R-:W-:Y:S01]  /*0250*/  FADD R5, RZ, R21.reuse ;  /* 0x00000015ff057221 */ /* 0x100fe20000000000 */
[--C-:B------:R-:W-:Y:S01]  /*0260*/  FADD R27, RZ, R20.reuse ;  /* 0x00000014ff1b7221 */ /* 0x100fe20000000000 */
[----:B------:R-:W-:Y:S01]  /*0270*/  UMOV UR4, 0xffffffff ;  /* 0xffffffff00047882 */ /* 0x000fe20000000000 */
[----:B------:R-:W-:Y:S02]  /*0280*/  HFMA2 R3, -RZ, RZ, 1.875, 0 ;  /* 0x3f800000ff037431 */ /* 0x000fe400000001ff */
[----:B0-----:R-:W-:Y:S01]  /*0290*/  FADD R0, -R5, R21 ;  /* 0x0000001505007221 */ /* 0x001fe20000000100 */
[----:B------:R-:W-:Y:S01]  /*02a0*/  FADD R7, -R27, R20 ;  /* 0x000000141b077221 */ /* 0x000fe20000000100 */
[----:B------:R-:W-:Y:S02]  /*02b0*/  IMAD.MOV.U32 R6, RZ, RZ, 0x3f800000 ;  /* 0x3f800000ff067424 */ /* 0x000fe400078e00ff */
[----:B------:R-:W-:Y:S01]  /*02c0*/  FFMA R4, R0, R21, RZ ;  /* 0x0000001500047223 */ /* 0x000fe200000000ff */
[----:B------:R-:W-:Y:S01]  /*02d0*/  FFMA R2, R7, R20, RZ ;  /* 0x0000001407027223 */ /* 0x000fe200000000ff */
[----:B------:R-:W-:Y:S06]  /*02e0*/  BRA.DIV UR4, `(.L_x_2921) ;  /* 0x0000001204987947 */ /* 0x000fec000b800000 */
[----:B------:R4:W0:Y:S01]  /*02f0*/  SHFL.DOWN PT, R10, R5, 0x10, 0x1f ;  /* 0x0a001f00050a7f89 */ /* 0x00082200000e0000 */
[----:B------:R-:W-:-:S03]  /*0300*/  MOV R0, R27 ;  /* 0x0000001b00007202 */ /* 0x000fc60000000f00 */
[----:B------:R4:W0:Y:S04]  /*0310*/  SHFL.DOWN PT, R7, R4, 0x10, 0x1f ;  /* 0x0a001f0004077f89 */ /* 0x00082800000e0000 */
[----:B------:R4:W0:Y:S02]  /*0320*/  SHFL.DOWN PT, R14, R3, 0x10, 0x1f ;  /* 0x0a001f00030e7f89 */ /* 0x00082400000e0000 */
.L_x_2951:
[----:B0-----:R-:W-:-:S13]  /*0330*/  FSETP.NEU.AND P0, PT, R14, RZ, PT ;  /* 0x000000ff0e00720b */ /* 0x001fda0003f0d000 */
[----:B------:R-:W-:Y:S05]  /*0340*/  @!P0 BRA `(.L_x_2922) ;  /* 0x0000000000308947 */ /* 0x000fea0003800000 */
[----:B------:R-:W-:Y:S01]  /*0350*/  FADD R11, R14, 1 ;  /* 0x3f8000000e0b7421 */ /* 0x000fe20000000000 */
[----:B------:R-:W-:-:S04]  /*0360*/  FADD R10, -R5, R10 ;  /* 0x0000000a050a7221 */ /* 0x000fc80000000100 */
[----:B------:R-:W-:Y:S01]  /*0370*/  FSETP.GEU.AND P0, PT, |R11|, 1.175494350822287508e-38, PT ;  /* 0x008000000b00780b */ /* 0x000fe20003f0e200 */
[----:B------:R-:W-:Y:S01]  /*0380*/  FMUL R12, R10, R10 ;  /* 0x0000000a0a0c7220 */ /* 0x000fe20000400000 */
[----:B------:R-:W-:-:S11]  /*0390*/  MOV R6, R11 ;  /* 0x0000000b00067202 */ /* 0x000fd60000000f00 */
[----:B------:R-:W-:Y:S01]  /*03a0*/  @!P0 FMUL R11, R11, 16777216 ;  /* 0x4b8000000b0b8820 */ /* 0x000fe20000400000 */
[----:B------:R-:W-:-:S05]  /*03b0*/  @!P0 FMUL R14, R14, 16777216 ;  /* 0x4b8000000e0e8820 */ /* 0x000fca0000400000 */
[----:B------:R-:W0:Y:S02]  /*03c0*/  MUFU.RCP R11, R11 ;  /* 0x0000000b000b7308 */ /* 0x000e240000001000 */
[----:B0-----:R-:W-:-:S04]  /*03d0*/  FMUL R14, R11, R14 ;  /* 0x0000000e0b0e7220 */ /* 0x001fc80000400000 */
[C---:B------:R-:W-:Y:S01]  /*03e0*/  FFMA R7, R14.reuse, R12, R7 ;  /* 0x0000000c0e077223 */ /* 0x040fe20000000007 */
[----:B----4-:R-:W-:-:S03]  /*03f0*/  FFMA R5, R14, R10, R5 ;  /* 0x0000000a0e057223 */ /* 0x010fc60000000005 */
[----:B------:R-:W-:-:S07]  /*0400*/  FADD R4, R4, R7 ;  /* 0x0000000704047221 */ /* 0x000fce0000000000 */
.L_x_2922:
[----:B------:R-:W-:-:S03]  /*0410*/  UMOV UR4, 0xffffffff ;  /* 0xffffffff00047882 */ /* 0x000fc60000000000 */
[----:B------:R-:W-:Y:S05]  /*0420*/  BRA.DIV UR4, `(.L_x_2923) ;  /* 0x0000001204a87947 */ /* 0x000fea000b800000 */
[----:B------:R0:W0:Y:S04]  /*0430*/  SHFL.DOWN PT, R10, R5, 0x8, 0x1f ;  /* 0x09001f00050a7f89 */ /* 0x00002800000e0000 */
[----:B------:R0:W0:Y:S04]  /*0440*/  SHFL.DOWN PT, R7, R4, 0x8, 0x1f ;  /* 0x09001f0004077f89 */ /* 0x00002800000e0000 */
[----:B------:R0:W0:Y:S02]  /*0450*/  SHFL.DOWN PT, R14, R6, 0x8, 0x1f ;  /* 0x09001f00060e7f89 */ /* 0x00002400000e0000 */
.L_x_2956:
[----:B0-----:R-:W-:-:S13]  /*0460*/  FSETP.NEU.AND P0, PT, R14, RZ, PT ;  /* 0x000000ff0e00720b */ /* 0x001fda0003f0d000 */
[----:B------:R-:W-:Y:S05]  /*0470*/  @!P0 BRA `(.L_x_2924) ;  /* 0x0000000000388947 */ /* 0x000fea0003800000 */
[----:B------:R-:W-:Y:S01]  /*0480*/  FADD R11, R6, R14 ;  /* 0x0000000e060b7221 */ /* 0x000fe20000000000 */
[----:B------:R-:W-:-:S03]  /*0490*/  FADD R10, -R5, R10 ;  /* 0x0000000a050a7221 */ /* 0x000fc60000000100 */
[C---:B------:R-:W-:Y:S01]  /*04a0*/  FMUL R12, R11.reuse, 16777216 ;  /* 0x4b8000000b0c7820 */ /* 0x040fe20000400000 */
[----:B------:R-:W-:Y:S01]  /*04b0*/  FSETP.GEU.AND P0, PT, |R11|, 1.175494350822287508e-38, PT ;  /* 0x008000000b00780b */ /* 0x000fe20003f0e200 */
[----:B------:R-:W-:-:S03]  /*04c0*/  FMUL R15, R10, R10 ;  /* 0x0000000a0a0f7220 */ /* 0x000fc60000400000 */
[----:B------:R-:W-:Y:S01]  /*04d0*/  FSEL R12, R12, R11, !P0 ;  /* 0x0000000b0c0c7208 */ /* 0x000fe20004000000 */
[----:B------:R-:W-:Y:S01]  /*04e0*/  FMUL R15, R6, R15 ;  /* 0x0000000f060f7220 */ /* 0x000fe20000400000 */
[----:B------:R-:W-:Y:S02]  /*04f0*/  IMAD.MOV.U32 R6, RZ, RZ, R11 ;  /* 0x000000ffff067224 */ /* 0x000fe400078e000b */
[----:B------:R-:W0:Y:S05]  /*0500*/  MUFU.RCP R13, R12 ;  /* 0x0000000c000d7308 */ /* 0x000e2a0000001000 */
[----:B------:R-:W-:-:S04]  /*0510*/  @!P0 FMUL R14, R14, 16777216 ;  /* 0x4b8000000e0e8820 */ /* 0x000fc80000400000 */
[----:B0-----:R-:W-:-:S04]  /*0520*/  FMUL R14, R13, R14 ;  /* 0x0000000e0d0e7220 */ /* 0x001fc80000400000 */
[C---:B------:R-:W-:Y:S01]  /*0530*/  FFMA R7, R14.reuse, R15, R7 ;  /* 0x0000000f0e077223 */ /* 0x040fe20000000007 */
[----:B----4-:R-:W-:-:S03]  /*0540*/  FFMA R5, R14, R10, R5 ;  /* 0x0000000a0e057223 */ /* 0x010fc60000000005 */
[----:B------:R-:W-:-:S07]  /*0550*/  FADD R4, R4, R7 ;  /* 0x0000000704047221 */ /* 0x000fce0000000000 */
.L_x_2924:
[----:B------:R-:W-:-:S03]  /*0560*/  UMOV UR4, 0xffffffff ;  /* 0xffffffff00047882 */ /* 0x000fc60000000000 */
[----:B------:R-:W-:Y:S05]  /*0570*/  BRA.DIV UR4, `(.L_x_2925) ;  /* 0x0000001204b07947 */ /* 0x000fea000b800000 */
[----:B------:R0:W0:Y:S04]  /*0580*/  SHFL.DOWN PT, R10, R5, 0x4, 0x1f ;  /* 0x08801f00050a7f89 */ /* 0x00002800000e0000 */
[----:B------:R0:W0:Y:S04]  /*0590*/  SHFL.DOWN PT, R7, R4, 0x4, 0x1f ;  /* 0x08801f0004077f89 */ /* 0x00002800000e0000 */
[----:B------:R0:W0:Y:S02]  /*05a0*/  SHFL.DOWN PT, R14, R6, 0x4, 0x1f ;  /* 0x08801f00060e7f89 */ /* 0x00002400000e0000 */
.L_x_2961:
        /* <DEDUP_REMOVED lines=9> */
[----:B------:R-:W-:Y:S02]  /*0640*/  MOV R6, R11 ;  /* 0x0000000b00067202 */ /* 0x000fe40000000f00 */
[----:B------:R-:W0:Y:S05]  /*0650*/  MUFU.RCP R13, R12 ;  /* 0x0000000c000d7308 */ /* 0x000e2a0000001000 */
[----:B------:R-:W-:-:S04]  /*0660*/  @!P0 FMUL R14, R14, 16777216 ;  /* 0x4b8000000e0e8820 */ /* 0x000fc80000400000 */
[----:B0-----:R-:W-:-:S04]  /*0670*/  FMUL R14, R13, R14 ;  /* 0x0000000e0d0e7220 */ /* 0x001fc80000400000 */
[C---:B------:R-:W-:Y:S01]  /*0680*/  FFMA R7, R14.reuse, R15, R7 ;  /* 0x0000000f0e077223 */ /* 0x040fe20000000007 */
[----:B----4-:R-:W-:-:S03]  /*0690*/  FFMA R5, R14, R10, R5 ;  /* 0x0000000a0e057223 */ /* 0x010fc60000000005 */
[----:B------:R-:W-:-:S07]  /*06a0*/  FADD R4, R4, R7 ;  /* 0x0000000704047221 */ /* 0x000fce0000000000 */
.L_x_2926:
[----:B------:R-:W-:-:S03]  /*06b0*/  UMOV UR4, 0xffffffff ;  /* 0xffffffff00047882 */ /* 0x000fc60000000000 */
[----:B------:R-:W-:Y:S05]  /*06c0*/  BRA.DIV UR4, `(.L_x_2927) ;  /* 0x0000001204b87947 */ /* 0x000fea000b800000 */
[----:B------:R0:W0:Y:S04]  /*06d0*/  SHFL.DOWN PT, R10, R5, 0x2, 0x1f ;  /* 0x08401f00050a7f89 */ /* 0x00002800000e0000 */
[----:B------:R0:W0:Y:S04]  /*06e0*/  SHFL.DOWN PT, R7, R4, 0x2, 0x1f ;  /* 0x08401f0004077f89 */ /* 0x00002800000e0000 */
[----:B------:R0:W0:Y:S02]  /*06f0*/  SHFL.DOWN PT, R14, R6, 0x2, 0x1f ;  /* 0x08401f00060e7f89 */ /* 0x00002400000e0000 */
.L_x_2966:
        /* <DEDUP_REMOVED lines=16> */
.L_x_2928:
[----:B------:R-:W-:-:S03]  /*0800*/  UMOV UR4, 0xffffffff ;  /* 0xffffffff00047882 */ /* 0x000fc60000000000 */
[----:B------:R-:W-:Y:S05]  /*0810*/  BRA.DIV UR4, `(.L_x_2929) ;  /* 0x0000001204c07947 */ /* 0x000fea000b800000 */
[----:B------:R0:W0:Y:S04]  /*0820*/  SHFL.DOWN PT, R10, R5, 0x1, 0x1f ;  /* 0x08201f00050a7f89 */ /* 0x00002800000e0000 */
[----:B------:R0:W0:Y:S04]  /*0830*/  SHFL.DOWN PT, R7, R4, 0x1, 0x1f ;  /* 0x08201f0004077f89 */ /* 0x00002800000e0000 */
[----:B------:R0:W0:Y:S02]  /*0840*/  SHFL.DOWN PT, R14, R6, 0x1, 0x1f ;  /* 0x08201f00060e7f89 */ /* 0x00002400000e0000 */
.L_x_2971:
        /* <DEDUP_REMOVED lines=16> */
.L_x_2930:
[----:B------:R-:W-:-:S03]  /*0950*/  UMOV UR4, 0xffffffff ;  /* 0xffffffff00047882 */ /* 0x000fc60000000000 */
[----:B------:R-:W-:Y:S05]  /*0960*/  BRA.DIV UR4, `(.L_x_2931) ;  /* 0x0000001204c87947 */ /* 0x000fea000b800000 */
[----:B------:R0:W0:Y:S04]  /*0970*/  SHFL.IDX PT, R10, R5, RZ, 0x1f ;  /* 0x00001fff050a7589 */ /* 0x00002800000e0000 */
[----:B----4-:R-:W4:Y:S04]  /*0980*/  SHFL.IDX PT, R4, R4, RZ, 0x1f ;  /* 0x00001fff04047589 */ /* 0x010f2800000e0000 */
[----:B------:R0:W0:Y:S02]  /*0990*/  SHFL.IDX PT, R14, R6, RZ, 0x1f ;  /* 0x00001fff060e7589 */ /* 0x00002400000e0000 */
.L_x_2976:
[----:B0-----:R-:W-:-:S13]  /*09a0*/  FSETP.GEU.AND P0, PT, |R14|, 1.175494350822287508e-38, PT ;  /* 0x008000000e00780b */ /* 0x001fda0003f0e200 */
[----:B------:R-:W-:Y:S01]  /*09b0*/  @!P0 FMUL R14, R14, 16777216 ;  /* 0x4b8000000e0e8820 */ /* 0x000fe20000400000 */
[----:B----4-:R-:W-:-:S03]  /*09c0*/  @!P0 FMUL R4, R4, 16777216 ;  /* 0x4b80000004048820 */ /* 0x010fc60000400000 */
[----:B------:R-:W0:Y:S02]  /*09d0*/  MUFU.RCP R5, R14 ;  /* 0x0000000e00057308 */ /* 0x000e240000001000 */
[----:B0-----:R-:W-:-:S05]  /*09e0*/  FMUL R5, R5, R4 ;  /* 0x0000000405057220 */ /* 0x001fca0000400000 */
[----:B------:R-:W-:-:S05]  /*09f0*/  FMNMX R5, RZ, R5, !PT ;  /* 0x00000005ff057209 */ /* 0x000fca0007800000 */
[----:B-1----:R-:W-:-:S05]  /*0a00*/  FADD R5, R24, R5 ;  /* 0x0000000518057221 */ /* 0x002fca0000000000 */
        /* <DEDUP_REMOVED lines=20> */
.L_x_2932:
[----:B------:R0:W1:Y:S02]  /*0b50*/  MUFU.RSQ R11, R5 ;  /* 0x00000005000b7308 */ /* 0x0000640000001400 */
.L_x_2933:
[----:B--2---:R-:W-:Y:S01]  /*0b60*/  ISETP.NE.AND P0, PT, R25, RZ, PT ;  /* 0x000000ff1900720c */ /* 0x004fe20003f05270 */
[----:B0----5:R-:W-:-:S04]  /*0b70*/  IMAD.WIDE R4, R23, 0x4, R16 ;  /* 0x0000000417047825 */ /* 0x021fc800078e0210 */
[----:B------:R-:W-:Y:S01]  /*0b80*/  FADD R12, -R10, R21 ;  /* 0x000000150a0c7221 */ /* 0x000fe20000000100 */
[----:B------:R-:W-:-:S04]  /*0b90*/  IMAD.WIDE R6, R23, 0x4, R8 ;  /* 0x0000000417067825 */ /* 0x000fc800078e0208 */
[----:B-1----:R-:W-:-:S03]  /*0ba0*/  FMUL R21, R12, R11 ;  /* 0x0000000b0c157220 */ /* 0x002fc60000400000 */
[C---:B---3--:R-:W-:Y:S02]  /*0bb0*/  @!P0 R2UR UR4, R18.reuse ;  /* 0x00000000120482ca */ /* 0x048fe400000e0000 */
[C---:B------:R-:W-:Y:S02]  /*0bc0*/  @!P0 R2UR UR5, R19.reuse ;  /* 0x00000000130582ca */ /* 0x040fe400000e0000 */
[----:B------:R-:W-:Y:S02]  /*0bd0*/  @!P0 R2UR UR6, R18 ;  /* 0x00000000120682ca */ /* 0x000fe400000e0000 */
[----:B------:R-:W-:-:S09]  /*0be0*/  @!P0 R2UR UR7, R19 ;  /* 0x00000000130782ca */ /* 0x000fd200000e0000 */
[----:B------:R0:W-:Y:S01]  /*0bf0*/  @!P0 STG.E desc[UR4][R4.64], R10 ;  /* 0x0000000a04008986 */ /* 0x0001e2000c101904 */
[----:B------:R-:W-:-:S03]  /*0c00*/  UMOV UR4, 0xffffffff ;  /* 0xffffffff00047882 */ /* 0x000fc60000000000 */
[----:B------:R0:W-:Y:S01]  /*0c10*/  @!P0 STG.E desc[UR6][R6.64], R11 ;  /* 0x0000000b06008986 */ /* 0x0001e2000c101906 */
[----:B------:R-:W-:Y:S05]  /*0c20*/  BRA.DIV UR4, `(.L_x_2934) ;  /* 0x0000001204747947 */ /* 0x000fea000b800000 */
[----:B------:R1:W2:Y:S04]  /*0c30*/  SHFL.DOWN PT, R14, R3, 0x10, 0x1f ;  /* 0x0a001f00030e7f89 */ /* 0x0002a800000e0000 */
[----:B------:R1:W3:Y:S04]  /*0c40*/  SHFL.DOWN PT, R27, R0, 0x10, 0x1f ;  /* 0x0a001f00001b7f89 */ /* 0x0002e800000e0000 */
[----:B0-----:R1:W0:Y:S02]  /*0c50*/  SHFL.DOWN PT, R10, R2, 0x10, 0x1f ;  /* 0x0a001f00020a7f89 */ /* 0x00122400000e0000 */
.L_x_2981:
[----:B--2---:R-:W-:Y:S01]  /*0c60*/  FSETP.NEU.AND P1, PT, R14, RZ, PT ;  /* 0x000000ff0e00720b */ /* 0x004fe20003f2d000 */
[----:B-1----:R-:W-:-:S12]  /*0c70*/  IMAD.MOV.U32 R3, RZ, RZ, 0x3f800000 ;  /* 0x3f800000ff037424 */ /* 0x002fd800078e00ff */
[----:B------:R-:W-:Y:S05]  /*0c80*/  @!P1 BRA `(.L_x_2935) ;  /* 0x0000000000309947 */ /* 0x000fea0003800000 */
[----:B------:R-:W-:Y:S01]  /*0c90*/  FADD R11, R14, 1 ;  /* 0x3f8000000e0b7421 */ /* 0x000fe20000000000 */
[----:B---3--:R-:W-:-:S04]  /*0ca0*/  FADD R27, -R0, R27 ;  /* 0x0000001b001b7221 */ /* 0x008fc80000000100 */
[----:B------:R-:W-:Y:S01]  /*0cb0*/  FSETP.GEU.AND P1, PT, |R11|, 1.175494350822287508e-38, PT ;  /* 0x008000000b00780b */ /* 0x000fe20003f2e200 */
[----:B------:R-:W-:Y:S01]  /*0cc0*/  FMUL R12, R27, R27 ;  /* 0x0000001b1b0c7220 */ /* 0x000fe20000400000 */
        /* <DEDUP_REMOVED lines=8> */
.L_x_2935:
[----:B------:R-:W-:-:S03]  /*0d50*/  UMOV UR4, 0xffffffff ;  /* 0xffffffff00047882 */ /* 0x000fc60000000000 */
[----:B------:R-:W-:Y:S05]  /*0d60*/  BRA.DIV UR4, `(.L_x_2936) ;  /* 0x0000001204807947 */ /* 0x000fea000b800000 */
[----:B---3--:R1:W2:Y:S04]  /*0d70*/  SHFL.DOWN PT, R27, R0, 0x8, 0x1f ;  /* 0x09001f00001b7f89 */ /* 0x0082a800000e0000 */
[----:B0-----:R1:W0:Y:S04]  /*0d80*/  SHFL.DOWN PT, R10, R2, 0x8, 0x1f ;  /* 0x09001f00020a7f89 */ /* 0x00122800000e0000 */
[----:B------:R1:W3:Y:S02]  /*0d90*/  SHFL.DOWN PT, R14, R3, 0x8, 0x1f ;  /* 0x09001f00030e7f89 */ /* 0x0002e400000e0000 */
.L_x_2986:
[----:B---3--:R-:W-:-:S13]  /*0da0*/  FSETP.NEU.AND P1, PT, R14, RZ, PT ;  /* 0x000000ff0e00720b */ /* 0x008fda0003f2d000 */
        /* <DEDUP_REMOVED lines=12> */
[C---:B0-----:R-:W-:Y:S01]  /*0e70*/  FFMA R15, R13.reuse, R26, R10 ;  /* 0x0000001a0d0f7223 */ /* 0x041fe2000000000a */
[----:B------:R-:W-:-:S03]  /*0e80*/  FFMA R0, R13, R27, R0 ;  /* 0x0000001b0d007223 */ /* 0x000fc60000000000 */
[----:B------:R-:W-:-:S07]  /*0e90*/  FADD R2, R2, R15 ;  /* 0x0000000f02027221 */ /* 0x000fce0000000000 */
.L_x_2937:
[----:B------:R-:W-:-:S03]  /*0ea0*/  UMOV UR4, 0xffffffff ;  /* 0xffffffff00047882 */ /* 0x000fc60000000000 */
[----:B------:R-:W-:Y:S05]  /*0eb0*/  BRA.DIV UR4, `(.L_x_2938) ;  /* 0x0000001204887947 */ /* 0x000fea000b800000 */
[----:B--2---:R2:W3:Y:S04]  /*0ec0*/  SHFL.DOWN PT, R27, R0, 0x4, 0x1f ;  /* 0x08801f00001b7f89 */ /* 0x0044e800000e0000 */
[----:B0-----:R2:W0:Y:S04]  /*0ed0*/  SHFL.DOWN PT, R10, R2, 0x4, 0x1f ;  /* 0x08801f00020a7f89 */ /* 0x00142800000e0000 */
[----:B------:R2:W4:Y:S02]  /*0ee0*/  SHFL.DOWN PT, R14, R3, 0x4, 0x1f ;  /* 0x08801f00030e7f89 */ /* 0x00052400000e0000 */
.L_x_2991:
[----:B----4-:R-:W-:-:S13]  /*0ef0*/  FSETP.NEU.AND P1, PT, R14, RZ, PT ;  /* 0x000000ff0e00720b */ /* 0x010fda0003f2d000 */
        /* <DEDUP_REMOVED lines=8> */
[----:B-12---:R-:W-:Y:S02]  /*0f80*/  MOV R3, R11 ;  /* 0x0000000b00037202 */ /* 0x006fe40000000f00 */
[----:B------:R-:W1:Y:S05]  /*0f90*/  MUFU.RCP R13, R12 ;  /* 0x0000000c000d7308 */ /* 0x000e6a0000001000 */
[----:B------:R-:W-:-:S04]  /*0fa0*/  @!P1 FMUL R14, R14, 16777216 ;  /* 0x4b8000000e0e9820 */ /* 0x000fc80000400000 */
[----:B-1----:R-:W-:-:S04]  /*0fb0*/  FMUL R13, R13, R14 ;  /* 0x0000000e0d0d7220 */ /* 0x002fc80000400000 */
[C---:B0-----:R-:W-:Y:S01]  /*0fc0*/  FFMA R15, R13.reuse, R26, R10 ;  /* 0x0000001a0d0f7223 */ /* 0x041fe2000000000a */
[----:B------:R-:W-:-:S03]  /*0fd0*/  FFMA R0, R13, R27, R0 ;  /* 0x0000001b0d007223 */ /* 0x000fc60000000000 */
[----:B------:R-:W-:-:S07]  /*0fe0*/  FADD R2, R2, R15 ;  /* 0x0000000f02027221 */ /* 0x000fce0000000000 */
.L_x_2939:
[----:B------:R-:W-:-:S03]  /*0ff0*/  UMOV UR4, 0xffffffff ;  /* 0xffffffff00047882 */ /* 0x000fc60000000000 */
[----:B------:R-:W-:Y:S05]  /*1000*/  BRA.DIV UR4, `(.L_x_2940) ;  /* 0x0000001204907947 */ /* 0x000fea000b800000 */
[----:B---3--:R3:W4:Y:S04]  /*1010*/  SHFL.DOWN PT, R27, R0, 0x2, 0x1f ;  /* 0x08401f00001b7f89 */ /* 0x00872800000e0000 */
[----:B0-----:R3:W0:Y:S04]  /*1020*/  SHFL.DOWN PT, R10, R2, 0x2, 0x1f ;  /* 0x08401f00020a7f89 */ /* 0x00162800000e0000 */
[----:B------:R3:W5:Y:S02]  /*1030*/  SHFL.DOWN PT, R14, R3, 0x2, 0x1f ;  /* 0x08401f00030e7f89 */ /* 0x00076400000e0000 */
.L_x_2996:
[----:B-----5:R-:W-:-:S13]  /*1040*/  FSETP.NEU.AND P1, PT, R14, RZ, PT ;  /* 0x000000ff0e00720b */ /* 0x020fda0003f2d000 */
        /* <DEDUP_REMOVED lines=8> */
[----:B-123--:R-:W-:Y:S02]  /*10d0*/  IMAD.MOV.U32 R3, RZ, RZ, R11 ;  /* 0x000000ffff037224 */ /* 0x00efe400078e000b */
[----:B------:R-:W1:Y:S05]  /*10e0*/  MUFU.RCP R13, R12 ;  /* 0x0000000c000d7308 */ /* 0x000e6a0000001000 */
[----:B------:R-:W-:-:S04]  /*10f0*/  @!P1 FMUL R14, R14, 16777216 ;  /* 0x4b8000000e0e9820 */ /* 0x000fc80000400000 */
[----:B-1----:R-:W-:-:S04]  /*1100*/  FMUL R13, R13, R14 ;  /* 0x0000000e0d0d7220 */ /* 0x002fc80000400000 */
[C---:B0-----:R-:W-:Y:S01]  /*1110*/  FFMA R15, R13.reuse, R26, R10 ;  /* 0x0000001a0d0f7223 */ /* 0x041fe2000000000a */
[----:B------:R-:W-:-:S03]  /*1120*/  FFMA R0, R13, R27, R0 ;  /* 0x0000001b0d007223 */ /* 0x000fc60000000000 */
[----:B------:R-:W-:-:S07]  /*1130*/  FADD R2, R2, R15 ;  /* 0x0000000f02027221 */ /* 0x000fce0000000000 */
.L_x_2941:
[----:B------:R-:W-:-:S03]  /*1140*/  UMOV UR4, 0xffffffff ;  /* 0xffffffff00047882 */ /* 0x000fc60000000000 */
[----:B------:R-:W-:Y:S05]  /*1150*/  BRA.DIV UR4, `(.L_x_2942) ;  /* 0x0000001204987947 */ /* 0x000fea000b800000 */
[----:B----4-:R4:W5:Y:S04]  /*1160*/  SHFL.DOWN PT, R27, R0, 0x1, 0x1f ;  /* 0x08201f00001b7f89 */ /* 0x01096800000e0000 */
[----:B0-----:R4:W0:Y:S04]  /*1170*/  SHFL.DOWN PT, R10, R2, 0x1, 0x1f ;  /* 0x08201f00020a7f89 */ /* 0x00182800000e0000 */
[----:B------:R4:W0:Y:S02]  /*1180*/  SHFL.DOWN PT, R14, R3, 0x1, 0x1f ;  /* 0x08201f00030e7f89 */ /* 0x00082400000e0000 */
.L_x_3001:
[----:B0-----:R-:W-:-:S13]  /*1190*/  FSETP.NEU.AND P1, PT, R14, RZ, PT ;  /* 0x000000ff0e00720b */ /* 0x001fda0003f2d000 */
        /* <DEDUP_REMOVED lines=8> */
[----:B-1234-:R-:W-:Y:S02]  /*1220*/  MOV R3, R11 ;  /* 0x0000000b00037202 */ /* 0x01efe40000000f00 */
[----:B------:R-:W0:Y:S05]  /*1230*/  MUFU.RCP R13, R12 ;  /* 0x0000000c000d7308 */ /* 0x000e2a0000001000 */
[----:B------:R-:W-:-:S04]  /*1240*/  @!P1 FMUL R14, R14, 16777216 ;  /* 0x4b8000000e0e9820 */ /* 0x000fc80000400000 */
[----:B0-----:R-:W-:-:S04]  /*1250*/  FMUL R13, R13, R14 ;  /* 0x0000000e0d0d7220 */ /* 0x001fc80000400000 */
[C---:B------:R-:W-:Y:S01]  /*1260*/  FFMA R15, R13.reuse, R26, R10 ;  /* 0x0000001a0d0f7223 */ /* 0x040fe2000000000a */
[----:B------:R-:W-:-:S03]  /*1270*/  FFMA R0, R13, R27, R0 ;  /* 0x0000001b0d007223 */ /* 0x000fc60000000000 */
[----:B------:R-:W-:-:S07]  /*1280*/  FADD R2, R2, R15 ;  /* 0x0000000f02027221 */ /* 0x000fce0000000000 */
.L_x_2943:
[----:B------:R-:W-:-:S03]  /*1290*/  UMOV UR4, 0xffffffff ;  /* 0xffffffff00047882 */ /* 0x000fc60000000000 */
[----:B------:R-:W-:Y:S05]  /*12a0*/  BRA.DIV UR4, `(.L_x_2944) ;  /* 0x0000001204a07947 */ /* 0x000fea000b800000 */
[----:B-----5:R0:W5:Y:S04]  /*12b0*/  SHFL.IDX PT, R27, R0, RZ, 0x1f ;  /* 0x00001fff001b7589 */ /* 0x02016800000e0000 */
[----:B-1234-:R-:W1:Y:S04]  /*12c0*/  SHFL.IDX PT, R2, R2, RZ, 0x1f ;  /* 0x00001fff02027589 */ /* 0x01ee6800000e0000 */
[----:B------:R0:W2:Y:S02]  /*12d0*/  SHFL.IDX PT, R14, R3, RZ, 0x1f ;  /* 0x00001fff030e7589 */ /* 0x0000a400000e0000 */
.L_x_3006:
[----:B--2---:R-:W-:-:S13]  /*12e0*/  FSETP.GEU.AND P1, PT, |R14|, 1.175494350822287508e-38, PT ;  /* 0x008000000e00780b */ /* 0x004fda0003f2e200 */
[----:B------:R-:W-:Y:S01]  /*12f0*/  @!P1 FMUL R14, R14, 16777216 ;  /* 0x4b8000000e0e9820 */ /* 0x000fe20000400000 */
[----:B-1----:R-:W-:-:S03]  /*1300*/  @!P1 FMUL R2, R2, 16777216 ;  /* 0x4b80000002029820 */ /* 0x002fc60000400000 */
[----:B0-----:R-:W0:Y:S02]  /*1310*/  MUFU.RCP R3, R14 ;  /* 0x0000000e00037308 */ /* 0x001e240000001000 */
[----:B0-----:R-:W-:-:S05]  /*1320*/  FMUL R3, R3, R2 ;  /* 0x0000000203037220 */ /* 0x001fca0000400000 */
[----:B------:R-:W-:-:S05]  /*1330*/  FMNMX R3, RZ, R3, !PT ;  /* 0x00000003ff037209 */ /* 0x000fca0007800000 */
[----:B------:R-:W-:-:S05]  /*1340*/  FADD R0, R24, R3 ;  /* 0x0000000318007221 */ /* 0x000fca0000000000 */
[----:B------:R-:W-:-:S13]  /*1350*/  FSETP.GEU.AND P1, PT, |R0|, 1.175494350822287508e-38, PT ;  /* 0x008000000000780b */ /* 0x000fda0003f2e200 */
[----:B------:R-:W-:-:S05]  /*1360*/  @!P1 FMUL R0, R0, 16777216 ;  /* 0x4b80000000009820 */ /* 0x000fca0000400000 */
[----:B------:R-:W-:-:S04]  /*1370*/  IADD3 R2, PT, PT, R0, -0x800000, RZ ;  /* 0xff80000000027810 */ /* 0x000fc80007ffe0ff */
[----:B------:R-:W-:-:S13]  /*1380*/  ISETP.GE.U32.AND P2, PT, R2, 0x7f000000, PT ;  /* 0x7f0000000200780c */ /* 0x000fda0003f46070 */
[----:B------:R0:W1:Y:S01]  /*1390*/  @P2 MUFU.RSQ R3, R0 ;  /* 0x0000000000032308 */ /* 0x0000620000001400 */
[----:B------:R-:W-:Y:S05]  /*13a0*/  @P2 BRA `(.L_x_2945) ;  /* 0x0000000000382947 */ /* 0x000fea0003800000 */
[----:B------:R-:W-:Y:S01]  /*13b0*/  LOP3.LUT R2, R0, 0xffffff, RZ, 0xc0, !PT ;  /* 0x00ffffff00027812 */ /* 0x000fe200078ec0ff */
[----:B------:R-:W-:-:S03]  /*13c0*/  HFMA2 R12, -RZ, RZ, 1.6875, 0 ;  /* 0x3ec00000ff0c7431 */ /* 0x000fc600000001ff */
[----:B-1----:R-:W-:-:S04]  /*13d0*/  LOP3.LUT R3, R2, 0x3f000000, RZ, 0xfc, !PT ;  /* 0x3f00000002037812 */ /* 0x002fc800078efcff */
[----:B------:R-:W1:Y:S01]  /*13e0*/  MUFU.RSQ R2, R3 ;  /* 0x0000000300027308 */ /* 0x000e620000001400 */
[----:B0-----:R-:W-:-:S05]  /*13f0*/  IMAD.IADD R0, R3, 0x1, -R0 ;  /* 0x0000000103007824 */ /* 0x001fca00078e0a00 */
[----:B------:R-:W-:Y:S01]  /*1400*/  @!P1 IADD3 R0, PT, PT, R0, 0xc000000, RZ ;  /* 0x0c00000000009810 */ /* 0x000fe20007ffe0ff */
[----:B-1----:R-:W-:-:S04]  /*1410*/  FMUL R11, R2, R2 ;  /* 0x00000002020b7220 */ /* 0x002fc80000400000 */
[----:B------:R-:W-:Y:S01]  /*1420*/  FFMA R10, R2, R2, -R11 ;  /* 0x00000002020a7223 */ /* 0x000fe2000000080b */
[----:B------:R-:W-:-:S04]  /*1430*/  FFMA R11, -R3, R11, 1 ;  /* 0x3f800000030b7423 */ /* 0x000fc8000000010b */
[----:B------:R-:W-:-:S04]  /*1440*/  FFMA R11, -R3, R10, R11 ;  /* 0x0000000a030b7223 */ /* 0x000fc8000000010b */
[----:B------:R-:W-:Y:S01]  /*1450*/  FFMA R13, R11, R12, 0.5 ;  /* 0x3f0000000b0d7423 */ /* 0x000fe2000000000c */
[----:B------:R-:W-:-:S04]  /*1460*/  FMUL R11, R2, R11 ;  /* 0x0000000b020b7220 */ /* 0x000fc80000400000 */
[----:B------:R-:W-:-:S05]  /*1470*/  FFMA R11, R13, R11, R2 ;  /* 0x0000000b0d0b7223 */ /* 0x000fca0000000002 */
[----:B------:R-:W-:-:S07]  /*1480*/  LEA.HI.SX32 R3, R0, R11, 0x1f ;  /* 0x0000000b00037211 */ /* 0x000fce00078ffaff */
.L_x_2945:
[C---:B------:R-:W-:Y:S01]  /*1490*/  @!P0 R2UR UR4, R18.reuse ;  /* 0x00000000120482ca */ /* 0x040fe200000e0000 */
[----:B-----5:R-:W-:Y:S01]  /*14a0*/  FADD R20, -R27, R20 ;  /* 0x000000141b147221 */ /* 0x020fe20000000100 */
[C---:B------:R-:W-:Y:S02]  /*14b0*/  @!P0 R2UR UR5, R19.reuse ;  /* 0x00000000130582ca */ /* 0x040fe400000e0000 */
[----:B------:R-:W-:Y:S01]  /*14c0*/  @!P0 R2UR UR6, R18 ;  /* 0x00000000120682ca */ /* 0x000fe200000e0000 */
[----:B-1----:R-:W-:Y:S01]  /*14d0*/  FMUL R20, R20, R3 ;  /* 0x0000000314147220 */ /* 0x002fe20000400000 */
[----:B------:R-:W-:Y:S02]  /*14e0*/  @!P0 R2UR UR7, R19 ;  /* 0x00000000130782ca */ /* 0x000fe400000e0000 */
[----:B------:R-:W-:-:S07]  /*14f0*/  LEA R23, R22, R23, 0x1 ;  /* 0x0000001716177211 */ /* 0x000fce00078e08ff */
[----:B------:R4:W-:Y:S04]  /*1500*/  @!P0 STG.E desc[UR4][R4.64+0x4], R27 ;  /* 0x0000041b04008986 */ /* 0x0009e8000c101904 */
[----:B------:R4:W-:Y:S01]  /*1510*/  @!P0 STG.E desc[UR6][R6.64+0x4], R3 ;  /* 0x0000040306008986 */ /* 0x0009e2000c101906 */
[----:B------:R-:W-:-:S13]  /*1520*/  ISETP.GE.AND P0, PT, R23, UR36, PT ;  /* 0x0000002417007c0c */ /* 0x000fda000bf06270 */
[----:B----4-:R-:W-:Y:S05]  /*1530*/  @!P0 BRA `(.L_x_2946) ;  /* 0xffffffec00448947 */ /* 0x010fea000383ffff */
[----:B------:R-:W-:Y:S05]  /*1540*/  EXIT ;  /* 0x000000000000794d */ /* 0x000fea0003800000 */
.L_x_2921:
[----:B------:R-:W-:Y:S01]  /*1550*/  BSSY B0, `(.L_x_2947) ;  /* 0x0000008000007945 */ /* 0x000fe20003800000 */
[----:B------:R-:W-:Y:S01]  /*1560*/  MOV R13, R5 ;  /* 0x00000005000d7202 */ /* 0x000fe20000000f00 */
[----:B------:R-:W-:Y:S01]  /*1570*/  IMAD.MOV.U32 R12, RZ, RZ, 0x10 ;  /* 0x00000010ff0c7424 */ /* 0x000fe200078e00ff */
[----:B------:R-:W-:Y:S02]  /*1580*/  MOV R11, 0x1f ;  /* 0x0000001f000b7802 */ /* 0x000fe40000000f00 */
[----:B------:R-:W-:-:S07]  /*1590*/  MOV R15, 0xffffffff ;  /* 0xffffffff000f7802 */ /* 0x000fce0000000f00 */
[----:B0123-5:R-:W-:Y:S05]  /*15a0*/  WARPSYNC.COLLECTIVE R15, `(.L_x_2948) ;  /* 0x000000000f087348 */ /* 0x02ffea0003c00000 */
[----:B------:R4:W0:Y:S02]  /*15b0*/  SHFL.DOWN P6, R14, R13, R12, R11 ;  /* 0x0800000c0d0e7389 */ /* 0x00082400000c000b */
[----:B012345:R-:W-:Y:S05]  /*15c0*/  ENDCOLLECTIVE ;  /* 0x000000000000791b */ /* 0x03ffea0003800000 */
.L_x_2948:
[----:B------:R-:W-:Y:S05]  /*15d0*/  BSYNC B0 ;  /* 0x0000000000007941 */ /* 0x000fea0003800000 */
.L_x_2947:
[----:B------:R-:W-:Y:S02]  /*15e0*/  HFMA2 R12, -RZ, RZ, 0, 9.5367431640625e-07 ;  /* 0x00000010ff0c7431 */ /* 0x000fe400000001ff */
[----:B------:R-:W-:Y:S01]  /*15f0*/  IMAD.MOV.U32 R13, RZ, RZ, R4 ;  /* 0x000000ffff0d7224 */ /* 0x000fe200078e0004 */
[----:B------:R-:W-:Y:S02]  /*1600*/  MOV R11, 0x1f ;  /* 0x0000001f000b7802 */ /* 0x000fe40000000f00 */
[----:B------:R-:W-:Y:S02]  /*1610*/  MOV R15, 0xffffffff ;  /* 0xffffffff000f7802 */ /* 0x000fe40000000f00 */
[----:B------:R-:W-:Y:S02]  /*1620*/  MOV R10, R14 ;  /* 0x0000000e000a7202 */ /* 0x000fe40000000f00 */
[----:B------:R-:W-:-:S07]  /*1630*/  MOV R0, R27 ;  /* 0x0000001b00007202 */ /* 0x000fce0000000f00 */
[----:B------:R-:W-:Y:S05]  /*1640*/  WARPSYNC.COLLECTIVE R15, `(.L_x_2949) ;  /* 0x000000000f087348 */ /* 0x000fea0003c00000 */
[----:B------:R0:W1:Y:S02]  /*1650*/  SHFL.DOWN P6, R14, R13, R12, R11 ;  /* 0x0800000c0d0e7389 */ /* 0x00006400000c000b */
[----:B01----:R-:W-:Y:S05]  /*1660*/  ENDCOLLECTIVE ;  /* 0x000000000000791b */ /* 0x003fea0003800000 */
.L_x_2949:
[----:B------:R-:W-:Y:S01]  /*1670*/  MOV R13, R3 ;  /* 0x00000003000d7202 */ /* 0x000fe20000000f00 */
[----:B------:R-:W-:-:S07]  /*1680*/  IMAD.MOV.U32 R7, RZ, RZ, R14 ;  /* 0x000000ffff077224 */ /* 0x000fce00078e000e */
[----:B------:R-:W-:Y:S05]  /*1690*/  WARPSYNC.COLLECTIVE R15, `(.L_x_2950) ;  /* 0x000000000f087348 */ /* 0x000fea0003c00000 */
[----:B------:R0:W1:Y:S02]  /*16a0*/  SHFL.DOWN P6, R14, R13, R12, R11 ;  /* 0x0800000c0d0e7389 */ /* 0x00006400000c000b */
[----:B01----:R-:W-:Y:S05]  /*16b0*/  ENDCOLLECTIVE ;  /* 0x000000000000791b */ /* 0x003fea0003800000 */
.L_x_2950:
[----:B------:R-:W-:Y:S05]  /*16c0*/  BRA `(.L_x_2951) ;  /* 0xffffffec00187947 */ /* 0x000fea000383ffff */
.L_x_2923:
        /* <DEDUP_REMOVED lines=8> */
.L_x_2953:
[----:B------:R-:W-:Y:S05]  /*1750*/  BSYNC B0 ;  /* 0x0000000000007941 */ /* 0x000fea0003800000 */
.L_x_2952:
        /* <DEDUP_REMOVED lines=8> */
.L_x_2954:
[----:B------:R-:W-:Y:S01]  /*17e0*/  MOV R13, R6 ;  /* 0x00000006000d7202 */ /* 0x000fe20000000f00 */
[----:B------:R-:W-:-:S07]  /*17f0*/  IMAD.MOV.U32 R7, RZ, RZ, R14 ;  /* 0x000000ffff077224 */ /* 0x000fce00078e000e */
[----:B------:R-:W-:Y:S05]  /*1800*/  WARPSYNC.COLLECTIVE R15, `(.L_x_2955) ;  /* 0x000000000f087348 */ /* 0x000fea0003c00000 */
[----:B------:R0:W1:Y:S02]  /*1810*/  SHFL.DOWN P6, R14, R13, R12, R11 ;  /* 0x0800000c0d0e7389 */ /* 0x00006400000c000b */
[----:B01----:R-:W-:Y:S05]  /*1820*/  ENDCOLLECTIVE ;  /* 0x000000000000791b */ /* 0x003fea0003800000 */
.L_x_2955:
[----:B------:R-:W-:Y:S05]  /*1830*/  BRA `(.L_x_2956) ;  /* 0xffffffec00087947 */ /* 0x000fea000383ffff */
.L_x_2925:
        /* <DEDUP_REMOVED lines=8> */
.L_x_2958:
[----:B------:R-:W-:Y:S05]  /*18c0*/  BSYNC B0 ;  /* 0x0000000000007941 */ /* 0x000fea0003800000 */
.L_x_2957:
        /* <DEDUP_REMOVED lines=8> */
.L_x_2959:
[----:B------:R-:W-:Y:S01]  /*1950*/  IMAD.MOV.U32 R13, RZ, RZ, R6 ;  /* 0x000000ffff0d7224 */ /* 0x000fe200078e0006 */
[----:B------:R-:W-:-:S07]  /*1960*/  MOV R7, R14 ;  /* 0x0000000e00077202 */ /* 0x000fce0000000f00 */
[----:B------:R-:W-:Y:S05]  /*1970*/  WARPSYNC.COLLECTIVE R15, `(.L_x_2960) ;  /* 0x000000000f087348 */ /* 0x000fea0003c00000 */
[----:B------:R0:W1:Y:S02]  /*1980*/  SHFL.DOWN P6, R14, R13, R12, R11 ;  /* 0x0800000c0d0e7389 */ /* 0x00006400000c000b */
[----:B01----:R-:W-:Y:S05]  /*1990*/  ENDCOLLECTIVE ;  /* 0x000000000000791b */ /* 0x003fea0003800000 */
.L_x_2960:
[----:B------:R-:W-:Y:S05]  /*19a0*/  BRA `(.L_x_2961) ;  /* 0xffffffec00007947 */ /* 0x000fea000383ffff */
.L_x_2927:
        /* <DEDUP_REMOVED lines=8> */
.L_x_2963:
[----:B------:R-:W-:Y:S05]  /*1a30*/  BSYNC B0 ;  /* 0x0000000000007941 */ /* 0x000fea0003800000 */
.L_x_2962:
        /* <DEDUP_REMOVED lines=8> */
.L_x_2964:
[----:B------:R-:W-:Y:S02]  /*1ac0*/  MOV R13, R6 ;  /* 0x00000006000d7202 */ /* 0x000fe40000000f00 */
[----:B------:R-:W-:-:S07]  /*1ad0*/  MOV R7, R14 ;  /* 0x0000000e00077202 */ /* 0x000fce0000000f00 */
[----:B------:R-:W-:Y:S05]  /*1ae0*/  WARPSYNC.COLLECTIVE R15, `(.L_x_2965) ;  /* 0x000000000f087348 */ /* 0x000fea0003c00000 */
[----:B------:R0:W1:Y:S02]  /*1af0*/  SHFL.DOWN P6, R14, R13, R12, R11 ;  /* 0x0800000c0d0e7389 */ /* 0x00006400000c000b */
[----:B01----:R-:W-:Y:S05]  /*1b00*/  ENDCOLLECTIVE ;  /* 0x000000000000791b */ /* 0x003fea0003800000 */
.L_x_2965:
[----:B------:R-:W-:Y:S05]  /*1b10*/  BRA `(.L_x_2966) ;  /* 0xffffffe800f87947 */ /* 0x000fea000383ffff */
.L_x_2929:
        /* <DEDUP_REMOVED lines=8> */
.L_x_2968:
[----:B------:R-:W-:Y:S05]  /*1ba0*/  BSYNC B0 ;  /* 0x0000000000007941 */ /* 0x000fea0003800000 */
.L_x_2967:
        /* <DEDUP_REMOVED lines=8> */
.L_x_2969:
[----:B------:R-:W-:Y:S02]  /*1c30*/  MOV R13, R6 ;  /* 0x00000006000d7202 */ /* 0x000fe40000000f00 */
[----:B------:R-:W-:-:S07]  /*1c40*/  MOV R7, R14 ;  /* 0x0000000e00077202 */ /* 0x000fce0000000f00 */
[----:B------:R-:W-:Y:S05]  /*1c50*/  WARPSYNC.COLLECTIVE R15, `(.L_x_2970) ;  /* 0x000000000f087348 */ /* 0x000fea0003c00000 */
[----:B------:R0:W1:Y:S02]  /*1c60*/  SHFL.DOWN P6, R14, R13, R12, R11 ;  /* 0x0800000c0d0e7389 */ /* 0x00006400000c000b */
[----:B01----:R-:W-:Y:S05]  /*1c70*/  ENDCOLLECTIVE ;  /* 0x000000000000791b */ /* 0x003fea0003800000 */
.L_x_2970:
[----:B------:R-:W-:Y:S05]  /*1c80*/  BRA `(.L_x_2971) ;  /* 0xffffffe800f07947 */ /* 0x000fea000383ffff */
.L_x_2931:
        /* <DEDUP_REMOVED lines=8> */
.L_x_2973:
[----:B------:R-:W-:Y:S05]  /*1d10*/  BSYNC B0 ;  /* 0x0000000000007941 */ /* 0x000fea0003800000 */
.L_x_2972:
        /* <DEDUP_REMOVED lines=8> */
.L_x_2974:
[----:B------:R-:W-:Y:S01]  /*1da0*/  MOV R13, R6 ;  /* 0x00000006000d7202 */ /* 0x000fe20000000f00 */
[----:B------:R-:W-:-:S07]  /*1db0*/  IMAD.MOV.U32 R4, RZ, RZ, R14 ;  /* 0x000000ffff047224 */ /* 0x000fce00078e000e */
[----:B------:R-:W-:Y:S05]  /*1dc0*/  WARPSYNC.COLLECTIVE R15, `(.L_x_2975) ;  /* 0x000000000f087348 */ /* 0x000fea0003c00000 */
[----:B------:R0:W1:Y:S02]  /*1dd0*/  SHFL.IDX P6, R14, R13, R12, R11 ;  /* 0x0000000c0d0e7389 */ /* 0x00006400000c000b */
[----:B01----:R-:W-:Y:S05]  /*1de0*/  ENDCOLLECTIVE ;  /* 0x000000000000791b */ /* 0x003fea0003800000 */
.L_x_2975:
[----:B------:R-:W-:Y:S05]  /*1df0*/  BRA `(.L_x_2976) ;  /* 0xffffffe800e87947 */ /* 0x000fea000383ffff */
.L_x_2934:
[----:B------:R-:W-:Y:S01]  /*1e00*/  HFMA2 R12, -RZ, RZ, 0, 9.5367431640625e-07 ;  /* 0x00000010ff0c7431 */ /* 0x000fe200000001ff */
[----:B------:R-:W-:Y:S01]  /*1e10*/  BSSY B0, `(.L_x_2977) ;  /* 0x0000007000007945 */ /* 0x000fe20003800000 */
[----:B------:R-:W-:Y:S01]  /*1e20*/  MOV R13, R0 ;  /* 0x00000000000d7202 */ /* 0x000fe20000000f00 */
[----:B0-----:R-:W-:Y:S01]  /*1e30*/  IMAD.MOV.U32 R11, RZ, RZ, 0x1f ;  /* 0x0000001fff0b7424 */ /* 0x001fe200078e00ff */
[----:B------:R-:W-:-:S07]  /*1e40*/  MOV R15, 0xffffffff ;  /* 0xffffffff000f7802 */ /* 0x000fce0000000f00 */
[----:B------:R-:W-:Y:S05]  /*1e50*/  WARPSYNC.COLLECTIVE R15, `(.L_x_2978) ;  /* 0x000000000f087348 */ /* 0x000fea0003c00000 */
[----:B------:R0:W1:Y:S02]  /*1e60*/  SHFL.DOWN P6, R14, R13, R12, R11 ;  /* 0x0800000c0d0e7389 */ /* 0x00006400000c000b */
[----:B01----:R-:W-:Y:S05]  /*1e70*/  ENDCOLLECTIVE ;  /* 0x000000000000791b */ /* 0x003fea0003800000 */
.L_x_2978:
[----:B------:R-:W-:Y:S05]  /*1e80*/  BSYNC B0 ;  /* 0x0000000000007941 */ /* 0x000fea0003800000 */
.L_x_2977:
        /* <DEDUP_REMOVED lines=8> */
.L_x_2979:
[----:B------:R-:W-:Y:S01]  /*1f10*/  IMAD.MOV.U32 R13, RZ, RZ, R3 ;  /* 0x000000ffff0d7224 */ /* 0x000fe200078e0003 */
[----:B------:R-:W-:-:S07]  /*1f20*/  MOV R10, R14 ;  /* 0x0000000e000a7202 */ /* 0x000fce0000000f00 */
[----:B------:R-:W-:Y:S05]  /*1f30*/  WARPSYNC.COLLECTIVE R15, `(.L_x_2980) ;  /* 0x000000000f087348 */ /* 0x000fea0003c00000 */
[----:B------:R0:W1:Y:S02]  /*1f40*/  SHFL.DOWN P6, R14, R13, R12, R11 ;  /* 0x0800000c0d0e7389 */ /* 0x00006400000c000b */
[----:B01----:R-:W-:Y:S05]  /*1f50*/  ENDCOLLECTIVE ;  /* 0x000000000000791b */ /* 0x003fea0003800000 */
.L_x_2980:
[----:B------:R-:W-:Y:S05]  /*1f60*/  BRA `(.L_x_2981) ;  /* 0xffffffec003c7947 */ /* 0x000fea000383ffff */
.L_x_2936:
[----:B------:R-:W-:Y:S01]  /*1f70*/  HFMA2 R12, -RZ, RZ, 0, 4.76837158203125e-07 ;  /* 0x00000008ff0c7431 */ /* 0x000fe200000001ff */
[----:B------:R-:W-:Y:S01]  /*1f80*/  BSSY B0, `(.L_x_2982) ;  /* 0x0000007000007945 */ /* 0x000fe20003800000 */
[----:B------:R-:W-:Y:S01]  /*1f90*/  MOV R13, R0 ;  /* 0x00000000000d7202 */ /* 0x000fe20000000f00 */
[----:B------:R-:W-:Y:S01]  /*1fa0*/  IMAD.MOV.U32 R15, RZ, RZ, -0x1 ;  /* 0xffffffffff0f7424 */ /* 0x000fe200078e00ff */
[----:B------:R-:W-:-:S07]  /*1fb0*/  MOV R11, 0x1f ;  /* 0x0000001f000b7802 */ /* 0x000fce0000000f00 */
[----:B0--3--:R-:W-:Y:S05]  /*1fc0*/  WARPSYNC.COLLECTIVE R15, `(.L_x_2983) ;  /* 0x000000000f087348 */ /* 0x009fea0003c00000 */
[----:B------:R1:W2:Y:S02]  /*1fd0*/  SHFL.DOWN P6, R14, R13, R12, R11 ;  /* 0x0800000c0d0e7389 */ /* 0x0002a400000c000b */
[----:B0123--:R-:W-:Y:S05]  /*1fe0*/  ENDCOLLECTIVE ;  /* 0x000000000000791b */ /* 0x00ffea0003800000 */
.L_x_2983:
[----:B------:R-:W-:Y:S05]  /*1ff0*/  BSYNC B0 ;  /* 0x0000000000007941 */ /* 0x000fea0003800000 */
.L_x_2982:
        /* <DEDUP_REMOVED lines=8> */
.L_x_2984:
[----:B------:R-:W-:Y:S02]  /*2080*/  MOV R13, R3 ;  /* 0x00000003000d7202 */ /* 0x000fe40000000f00 */
[----:B------:R-:W-:-:S07]  /*2090*/  MOV R10, R14 ;  /* 0x0000000e000a7202 */ /* 0x000fce0000000f00 */
[----:B------:R-:W-:Y:S05]  /*20a0*/  WARPSYNC.COLLECTIVE R15, `(.L_x_2985) ;  /* 0x000000000f087348 */ /* 0x000fea0003c00000 */
[----:B------:R0:W1:Y:S02]  /*20b0*/  SHFL.DOWN P6, R14, R13, R12, R11 ;  /* 0x0800000c0d0e7389 */ /* 0x00006400000c000b */
[----:B01----:R-:W-:Y:S05]  /*20c0*/  ENDCOLLECTIVE ;  /* 0x000000000000791b */ /* 0x003fea0003800000 */
.L_x_2985:
[----:B------:R-:W-:Y:S05]  /*20d0*/  BRA `(.L_x_2986) ;  /* 0xffffffec00307947 */ /* 0x000fea000383ffff */
.L_x_2938:
[----:B------:R-:W-:Y:S01]  /*20e0*/  HFMA2 R12, -RZ, RZ, 0, 2.384185791015625e-07 ;  /* 0x00000004ff0c7431 */ /* 0x000fe200000001ff */
[----:B------:R-:W-:Y:S01]  /*20f0*/  BSSY B0, `(.L_x_2987) ;  /* 0x0000007000007945 */ /* 0x000fe20003800000 */
[----:B------:R-:W-:Y:S01]  /*2100*/  IMAD.MOV.U32 R13, RZ, RZ, R0 ;  /* 0x000000ffff0d7224 */ /* 0x000fe200078e0000 */
[----:B------:R-:W-:Y:S02]  /*2110*/  MOV R11, 0x1f ;  /* 0x0000001f000b7802 */ /* 0x000fe40000000f00 */
[----:B------:R-:W-:-:S07]  /*2120*/  MOV R15, 0xffffffff ;  /* 0xffffffff000f7802 */ /* 0x000fce0000000f00 */
[----:B012---:R-:W-:Y:S05]  /*2130*/  WARPSYNC.COLLECTIVE R15, `(.L_x_2988) ;  /* 0x000000000f087348 */ /* 0x007fea0003c00000 */
[----:B------:R3:W4:Y:S02]  /*2140*/  SHFL.DOWN P6, R14, R13, R12, R11 ;  /* 0x0800000c0d0e7389 */ /* 0x00072400000c000b */
[----:B01234-:R-:W-:Y:S05]  /*2150*/  ENDCOLLECTIVE ;  /* 0x000000000000791b */ /* 0x01ffea0003800000 */
.L_x_2988:
[----:B------:R-:W-:Y:S05]  /*2160*/  BSYNC B0 ;  /* 0x0000000000007941 */ /* 0x000fea0003800000 */
.L_x_2987:
        /* <DEDUP_REMOVED lines=8> */
.L_x_2989:
[----:B------:R-:W-:Y:S02]  /*21f0*/  MOV R13, R3 ;  /* 0x00000003000d7202 */ /* 0x000fe40000000f00 */
[----:B------:R-:W-:-:S07]  /*2200*/  MOV R10, R14 ;  /* 0x0000000e000a7202 */ /* 0x000fce0000000f00 */
[----:B------:R-:W-:Y:S05]  /*2210*/  WARPSYNC.COLLECTIVE R15, `(.L_x_2990) ;  /* 0x000000000f087348 */ /* 0x000fea0003c00000 */
[----:B------:R0:W1:Y:S02]  /*2220*/  SHFL.DOWN P6, R14, R13, R12, R11 ;  /* 0x0800000c0d0e7389 */ /* 0x00006400000c000b */
[----:B01----:R-:W-:Y:S05]  /*2230*/  ENDCOLLECTIVE ;  /* 0x000000000000791b */ /* 0x003fea0003800000 */
.L_x_2990:
[----:B------:R-:W-:Y:S05]  /*2240*/  BRA `(.L_x_2991) ;  /* 0xffffffec00287947 */ /* 0x000fea000383ffff */
.L_x_2940:
[----:B------:R-:W-:Y:S01]  /*2250*/  HFMA2 R11, -RZ, RZ, 0, 1.847743988037109375e-06 ;  /* 0x0000001fff0b7431 */ /* 0x000fe200000001ff */
[----:B------:R-:W-:Y:S01]  /*2260*/  BSSY B0, `(.L_x_2992) ;  /* 0x0000007000007945 */ /* 0x000fe20003800000 */
[----:B------:R-:W-:Y:S01]  /*2270*/  MOV R13, R0 ;  /* 0x00000000000d7202 */ /* 0x000fe20000000f00 */
[----:B------:R-:W-:Y:S01]  /*2280*/  IMAD.MOV.U32 R12, RZ, RZ, 0x2 ;  /* 0x00000002ff0c7424 */ /* 0x000fe200078e00ff */
[----:B------:R-:W-:-:S07]  /*2290*/  MOV R15, 0xffffffff ;  /* 0xffffffff000f7802 */ /* 0x000fce0000000f00 */
[----:B0123--:R-:W-:Y:S05]  /*22a0*/  WARPSYNC.COLLECTIVE R15, `(.L_x_2993) ;  /* 0x000000000f087348 */ /* 0x00ffea0003c00000 */
[----:B------:R4:W5:Y:S02]  /*22b0*/  SHFL.DOWN P6, R14, R13, R12, R11 ;  /* 0x0800000c0d0e7389 */ /* 0x00096400000c000b */
[----:B012345:R-:W-:Y:S05]  /*22c0*/  ENDCOLLECTIVE ;  /* 0x000000000000791b */ /* 0x03ffea0003800000 */
.L_x_2993:
[----:B------:R-:W-:Y:S05]  /*22d0*/  BSYNC B0 ;  /* 0x0000000000007941 */ /* 0x000fea0003800000 */
.L_x_2992:
        /* <DEDUP_REMOVED lines=8> */
.L_x_2994:
[----:B------:R-:W-:Y:S01]  /*2360*/  MOV R13, R3 ;  /* 0x00000003000d7202 */ /* 0x000fe20000000f00 */
[----:B------:R-:W-:-:S07]  /*2370*/  IMAD.MOV.U32 R10, RZ, RZ, R14 ;  /* 0x000000ffff0a7224 */ /* 0x000fce00078e000e */
[----:B------:R-:W-:Y:S05]  /*2380*/  WARPSYNC.COLLECTIVE R15, `(.L_x_2995) ;  /* 0x000000000f087348 */ /* 0x000fea0003c00000 */
[----:B------:R0:W1:Y:S02]  /*2390*/  SHFL.DOWN P6, R14, R13, R12, R11 ;  /* 0x0800000c0d0e7389 */ /* 0x00006400000c000b */
[----:B01----:R-:W-:Y:S05]  /*23a0*/  ENDCOLLECTIVE ;  /* 0x000000000000791b */ /* 0x003fea0003800000 */
.L_x_2995:
[----:B------:R-:W-:Y:S05]  /*23b0*/  BRA `(.L_x_2996) ;  /* 0xffffffec00207947 */ /* 0x000fea000383ffff */
.L_x_2942:
[----:B------:R-:W-:Y:S01]  /*23c0*/  HFMA2 R12, -RZ, RZ, 0, 5.9604644775390625e-08 ;  /* 0x00000001ff0c7431 */ /* 0x000fe200000001ff */
[----:B------:R-:W-:Y:S01]  /*23d0*/  BSSY B0, `(.L_x_2997) ;  /* 0x0000007000007945 */ /* 0x000fe20003800000 */
[----:B------:R-:W-:Y:S01]  /*23e0*/  MOV R13, R0 ;  /* 0x00000000000d7202 */ /* 0x000fe20000000f00 */
[----:B------:R-:W-:Y:S01]  /*23f0*/  IMAD.MOV.U32 R11, RZ, RZ, 0x1f ;  /* 0x0000001fff0b7424 */ /* 0x000fe200078e00ff */
[----:B------:R-:W-:-:S07]  /*2400*/  MOV R15, 0xffffffff ;  /* 0xffffffff000f7802 */ /* 0x000fce0000000f00 */
[----:B01234-:R-:W-:Y:S05]  /*2410*/  WARPSYNC.COLLECTIVE R15, `(.L_x_2998) ;  /* 0x000000000f087348 */ /* 0x01ffea0003c00000 */
[----:B------:R5:W0:Y:S02]  /*2420*/  SHFL.DOWN P6, R14, R13, R12, R11 ;  /* 0x0800000c0d0e7389 */ /* 0x000a2400000c000b */
[----:B012345:R-:W-:Y:S05]  /*2430*/  ENDCOLLECTIVE ;  /* 0x000000000000791b */ /* 0x03ffea0003800000 */
.L_x_2998:
[----:B------:R-:W-:Y:S05]  /*2440*/  BSYNC B0 ;  /* 0x0000000000007941 */ /* 0x000fea0003800000 */
.L_x_2997:
        /* <DEDUP_REMOVED lines=8> */
.L_x_2999:
[----:B------:R-:W-:Y:S01]  /*24d0*/  IMAD.MOV.U32 R13, RZ, RZ, R3 ;  /* 0x000000ffff0d7224 */ /* 0x000fe200078e0003 */
[----:B------:R-:W-:-:S07]  /*24e0*/  MOV R10, R14 ;  /* 0x0000000e000a7202 */ /* 0x000fce0000000f00 */
[----:B------:R-:W-:Y:S05]  /*24f0*/  WARPSYNC.COLLECTIVE R15, `(.L_x_3000) ;  /* 0x000000000f087348 */ /* 0x000fea0003c00000 */
[----:B------:R0:W1:Y:S02]  /*2500*/  SHFL.DOWN P6, R14, R13, R12, R11 ;  /* 0x0800000c0d0e7389 */ /* 0x00006400000c000b */
[----:B01----:R-:W-:Y:S05]  /*2510*/  ENDCOLLECTIVE ;  /* 0x000000000000791b */ /* 0x003fea0003800000 */
.L_x_3000:
[----:B------:R-:W-:Y:S05]  /*2520*/  BRA `(.L_x_3001) ;  /* 0xffffffec00187947 */ /* 0x000fea000383ffff */
.L_x_2944:
        /* <DEDUP_REMOVED lines=8> */
.L_x_3003:
[----:B------:R-:W-:Y:S05]  /*25b0*/  BSYNC B0 ;  /* 0x0000000000007941 */ /* 0x000fea0003800000 */
.L_x_3002:
        /* <DEDUP_REMOVED lines=8> */
.L_x_3004:
[----:B------:R-:W-:Y:S02]  /*2640*/  MOV R13, R3 ;  /* 0x00000003000d7202 */ /* 0x000fe40000000f00 */
[----:B------:R-:W-:-:S07]  /*2650*/  MOV R2, R14 ;  /* 0x0000000e00027202 */ /* 0x000fce0000000f00 */
[----:B------:R-:W-:Y:S05]  /*2660*/  WARPSYNC.COLLECTIVE R15, `(.L_x_3005) ;  /* 0x000000000f087348 */ /* 0x000fea0003c00000 */
[----:B------:R0:W1:Y:S02]  /*2670*/  SHFL.IDX P6, R14, R13, R12, R11 ;  /* 0x0000000c0d0e7389 */ /* 0x00006400000c000b */
[----:B01----:R-:W-:Y:S05]  /*2680*/  ENDCOLLECTIVE ;  /* 0x000000000000791b */ /* 0x003fea0003800000 */
.L_x_3005:
[----:B------:R-:W-:Y:S05]  /*2690*/  BRA `(.L_x_3006) ;  /* 0xffffffec00107947 */ /* 0x000fea000383ffff */
.L_x_3007:
        /* <DEDUP_REMOVED lines=14> */
.L_x_7517:


//--------------------- .text._Z17LayerNormWarpImplI19BiasAddResidualLoadI6__halffE11AffineStoreIfS1_EfLi1ELi1ELi0ELi16ELi1ELb1EEvT_T0_iidPT1_S8_ --------------------------
	.section	.text._Z17LayerNormWarpImplI19BiasAddResidualLoadI6__halffE11AffineStoreIfS1_EfLi1ELi1ELi0ELi16ELi1ELb1EEvT_T0_iidPT1_S8_,"ax",@progbits
	.align	128
        .global         _Z17LayerNormWarpImplI19BiasAddResidualLoadI6__halffE11AffineStoreIfS1_EfLi1ELi1ELi0ELi16ELi1ELb1EEvT_T0_iidPT1_S8_
        .type           _Z17LayerNormWarpImplI19BiasAddResidualLoadI6__halffE11AffineStoreIfS1_EfLi1ELi1ELi0ELi16ELi1ELb1EEvT_T0_iidPT1_S8_,@function
        .size           _Z17LayerNormWarpImplI19BiasAddResidualLoadI6__halffE11AffineStoreIfS1_EfLi1ELi1ELi0ELi16ELi1ELb1EEvT_T0_iidPT1_S8_,(.L_x_7518 - _Z17LayerNormWarpImplI19BiasAddResidualLoadI6__halffE11AffineStoreIfS1_EfLi1ELi1ELi0ELi16ELi1ELb1EEvT_T0_iidPT1_S8_)
        .other          _Z17LayerNormWarpImplI19BiasAddResidualLoadI6__halffE11AffineStoreIfS1_EfLi1ELi1ELi0ELi16ELi1ELb1EEvT_T0_iidPT1_S8_,@"STO_CUDA_ENTRY STV_DEFAULT"
_Z17LayerNormWarpImplI19BiasAddResidualLoadI6__halffE11AffineStoreIfS1_EfLi1ELi1ELi0ELi16ELi1ELb1EEvT_T0_iidPT1_S8_:
.text._Z17LayerNormWarpImplI19BiasAddResidualLoadI6__halffE11AffineStoreIfS1_EfLi1ELi1ELi0ELi16ELi1ELb1EEvT_T0_iidPT1_S8_:
        /* <DEDUP_REMOVED lines=21> */
.L_x_3008:
        /* <DEDUP_REMOVED lines=15> */
.L_x_3025:
        /* <DEDUP_REMOVED lines=13> */
.L_x_3030:
        /* <DEDUP_REMOVED lines=17> */
.L_x_3011:
[----:B------:R-:W-:Y:S05]  /*0420*/  BSYNC.RECONVERGENT B0 ;  /* 0x0000000000007941 */ /* 0x000fea0003800200 */
.L_x_3010:
[----:B------:R-:W-:-:S03]  /*0430*/  UMOV UR4, 0xffffffff ;  /* 0xffffffff00047882 */ /* 0x000fc60000000000 */
[----:B------:R-:W-:Y:S05]  /*0440*/  BRA.DIV UR4, `(.L_x_3012) ;  /* 0x0000000a04387947 */ /* 0x000fea000b800000 */
[----:B----4-:R0:W4:Y:S04]  /*0450*/  SHFL.DOWN PT, R4, R3, 0x4, 0x101f ;  /* 0x08901f0003047f89 */ /* 0x01012800000e0000 */
[----:B-----5:R0:W5:Y:S04]  /*0460*/  SHFL.DOWN PT, R5, R2, 0x4, 0x101f ;  /* 0x08901f0002057f89 */ /* 0x02016800000e0000 */
[----:B------:R0:W0:Y:S02]  /*0470*/  SHFL.DOWN PT, R14, R0, 0x4, 0x101f ;  /* 0x08901f00000e7f89 */ /* 0x00002400000e0000 */
.L_x_3035:
        /* <DEDUP_REMOVED lines=17> */
.L_x_3014:
[----:B------:R-:W-:Y:S05]  /*0590*/  BSYNC.RECONVERGENT B0 ;  /* 0x0000000000007941 */ /* 0x000fea0003800200 */
.L_x_3013:
[----:B------:R-:W-:-:S03]  /*05a0*/  UMOV UR4, 0xffffffff ;  /* 0xffffffff00047882 */ /* 0x000fc60000000000 */
[----:B------:R-:W-:Y:S05]  /*05b0*/  BRA.DIV UR4, `(.L_x_3015) ;  /* 0x0000000a04387947 */ /* 0x000fea000b800000 */
[----:B----4-:R0:W4:Y:S04]  /*05c0*/  SHFL.DOWN PT, R4, R3, 0x2, 0x101f ;  /* 0x08501f0003047f89 */ /* 0x01012800000e0000 */
[----:B-----5:R0:W5:Y:S04]  /*05d0*/  SHFL.DOWN PT, R5, R2, 0x2, 0x101f ;  /* 0x08501f0002057f89 */ /* 0x02016800000e0000 */
[----:B------:R0:W0:Y:S02]  /*05e0*/  SHFL.DOWN PT, R14, R0, 0x2, 0x101f ;  /* 0x08501f00000e7f89 */ /* 0x00002400000e0000 */
.L_x_3040:
        /* <DEDUP_REMOVED lines=17> */
.L_x_3017:
[----:B------:R-:W-:Y:S05]  /*0700*/  BSYNC.RECONVERGENT B0 ;  /* 0x0000000000007941 */ /* 0x000fea0003800200 */
.L_x_3016:
[----:B------:R-:W-:-:S03]  /*0710*/  UMOV UR4, 0xffffffff ;  /* 0xffffffff00047882 */ /* 0x000fc60000000000 */
[----:B------:R-:W-:Y:S05]  /*0720*/  BRA.DIV UR4, `(.L_x_3018) ;  /* 0x0000000a04387947 */ /* 0x000fea000b800000 */
[----:B----4-:R0:W4:Y:S04]  /*0730*/  SHFL.DOWN PT, R4, R3, 0x1, 0x101f ;  /* 0x08301f0003047f89 */ /* 0x01012800000e0000 */
[----:B-----5:R0:W5:Y:S04]  /*0740*/  SHFL.DOWN PT, R5, R2, 0x1, 0x101f ;  /* 0x08301f0002057f89 */ /* 0x02016800000e0000 */
[----:B------:R0:W0:Y:S02]  /*0750*/  SHFL.DOWN PT, R14, R0, 0x1, 0x101f ;  /* 0x08301f00000e7f89 */ /* 0x00002400000e0000 */
.L_x_3045:
        /* <DEDUP_REMOVED lines=17> */
.L_x_3020:
[----:B------:R-:W-:Y:S05]  /*0870*/  BSYNC.RECONVERGENT B0 ;  /* 0x0000000000007941 */ /* 0x000fea0003800200 */
.L_x_3019:
[----:B------:R-:W-:-:S03]  /*0880*/  UMOV UR4, 0xffffffff ;  /* 0xffffffff00047882 */ /* 0x000fc60000000000 */
[----:B------:R-:W-:Y:S05]  /*0890*/  BRA.DIV UR4, `(.L_x_3021) ;  /* 0x0000000a04387947 */ /* 0x000fea000b800000 */
[----:B-1----:R-:W0:Y:S04]  /*08a0*/  SHFL.IDX PT, R3, R3, RZ, 0x101f ;  /* 0x00101fff03037589 */ /* 0x002e2800000e0000 */
[----:B------:R-:W1:Y:S04]  /*08b0*/  SHFL.IDX PT, R2, R2, RZ, 0x101f ;  /* 0x00101fff02027589 */ /* 0x000e6800000e0000 */
[----:B------:R0:W0:Y:S02]  /*08c0*/  SHFL.IDX PT, R14, R0, RZ, 0x101f ;  /* 0x00101fff000e7589 */ /* 0x00002400000e0000 */
.L_x_3050:
[----:B0-----:R-:W-:Y:S01]  /*08d0*/  FSETP.GEU.AND P1, PT, |R14|, 1.175494350822287508e-38, PT ;  /* 0x008000000e00780b */ /* 0x001fe20003f2e200 */
[----:B------:R-:W-:-:S12]  /*08e0*/  BSSY.RECONVERGENT B0, `(.L_x_3022) ;  /* 0x000001c000007945 */ /* 0x000fd80003800200 */
[----:B------:R-:W-:Y:S01]  /*08f0*/  @!P1 FMUL R14, R14, 16777216 ;  /* 0x4b8000000e0e9820 */ /* 0x000fe20000400000 */
[----:B-1----:R-:W-:-:S03]  /*0900*/  @!P1 FMUL R2, R2, 16777216 ;  /* 0x4b80000002029820 */ /* 0x002fc60000400000 */
[----:B-----5:R-:W0:Y:S02]  /*0910*/  MUFU.RCP R5, R14 ;  /* 0x0000000e00057308 */ /* 0x020e240000001000 */
[----:B0-----:R-:W-:-:S05]  /*0920*/  FMUL R5, R5, R2 ;  /* 0x0000000205057220 */ /* 0x001fca0000400000 */
[----:B------:R-:W-:-:S05]  /*0930*/  FMNMX R5, RZ, R5, !PT ;  /* 0x00000005ff057209 */ /* 0x000fca0007800000 */
[----:B--2---:R-:W-:-:S05]  /*0940*/  FADD R5, R16, R5 ;  /* 0x0000000510057221 */ /* 0x004fca0000000000 */
        /* <DEDUP_REMOVED lines=20> */
.L_x_3023:
[----:B------:R0:W1:Y:S02]  /*0a90*/  MUFU.RSQ R11, R5 ;  /* 0x00000005000b7308 */ /* 0x0000640000001400 */
.L_x_3024:
[----:B------:R-:W-:Y:S05]  /*0aa0*/  BSYNC.RECONVERGENT B0 ;  /* 0x0000000000007941 */ /* 0x000fea0003800200 */
.L_x_3022:
        /* <DEDUP_REMOVED lines=17> */
.L_x_3009:
        /* <DEDUP_REMOVED lines=8> */
.L_x_3027:
[----:B------:R-:W-:Y:S05]  /*0c40*/  BSYNC B0 ;  /* 0x0000000000007941 */ /* 0x000fea0003800000 */
.L_x_3026:
        /* <DEDUP_REMOVED lines=8> */
.L_x_3028:
[----:B------:R-:W-:Y:S01]  /*0cd0*/  IMAD.MOV.U32 R13, RZ, RZ, R0 ;  /* 0x000000ffff0d7224 */ /* 0x000fe200078e0000 */
[----:B------:R-:W-:-:S07]  /*0ce0*/  MOV R5, R14 ;  /* 0x0000000e00057202 */ /* 0x000fce0000000f00 */
[----:B------:R-:W-:Y:S05]  /*0cf0*/  WARPSYNC.COLLECTIVE R15, `(.L_x_3029) ;  /* 0x000000000f087348 */ /* 0x000fea0003c00000 */
[----:B------:R0:W1:Y:S02]  /*0d00*/  SHFL.DOWN P6, R14, R13, R12, R11 ;  /* 0x0800000c0d0e7389 */ /* 0x00006400000c000b */
[----:B01----:R-:W-:Y:S05]  /*0d10*/  ENDCOLLECTIVE ;  /* 0x000000000000791b */ /* 0x003fea0003800000 */
.L_x_3029:
[----:B------:R-:W-:Y:S05]  /*0d20*/  BRA `(.L_x_3030) ;  /* 0xfffffff400787947 */ /* 0x000fea000383ffff */
.L_x_3012:
        /* <DEDUP_REMOVED lines=8> */
.L_x_3032:
[----:B------:R-:W-:Y:S05]  /*0db0*/  BSYNC B0 ;  /* 0x0000000000007941 */ /* 0x000fea0003800000 */
.L_x_3031:
[----:B------:R-:W-:Y:S02]  /*0dc0*/  HFMA2 R12, -RZ, RZ, 0, 2.384185791015625e-07 ;  /* 0x00000004ff0c7431 */ /* 0x000fe400000001ff */
[----:B------:R-:W-:Y:S01]  /*0dd0*/  IMAD.MOV.U32 R13, RZ, RZ, R2 ;  /* 0x000000ffff0d7224 */ /* 0x000fe200078e0002 */
[----:B------:R-:W-:Y:S01]  /*0de0*/  MOV R11, 0x101f ;  /* 0x0000101f000b7802 */ /* 0x000fe20000000f00 */
[----:B------:R-:W-:Y:S01]  /*0df0*/  IMAD.MOV.U32 R15, RZ, RZ, -0x1 ;  /* 0xffffffffff0f7424 */ /* 0x000fe200078e00ff */
[----:B------:R-:W-:-:S07]  /*0e00*/  MOV R4, R14 ;  /* 0x0000000e00047202 */ /* 0x000fce0000000f00 */
[----:B------:R-:W-:Y:S05]  /*0e10*/  WARPSYNC.COLLECTIVE R15, `(.L_x_3033) ;  /* 0x000000000f087348 */ /* 0x000fea0003c00000 */
[----:B------:R0:W1:Y:S02]  /*0e20*/  SHFL.DOWN P6, R14, R13, R12, R11 ;  /* 0x0800000c0d0e7389 */ /* 0x00006400000c000b */
[----:B01----:R-:W-:Y:S05]  /*0e30*/  ENDCOLLECTIVE ;  /* 0x000000000000791b */ /* 0x003fea0003800000 */
.L_x_3033:
[----:B------:R-:W-:Y:S02]  /*0e40*/  MOV R13, R0 ;  /* 0x00000000000d7202 */ /* 0x000fe40000000f00 */
[----:B------:R-:W-:-:S07]  /*0e50*/  MOV R5, R14 ;  /* 0x0000000e00057202 */ /* 0x000fce0000000f00 */
[----:B------:R-:W-:Y:S05]  /*0e60*/  WARPSYNC.COLLECTIVE R15, `(.L_x_3034) ;  /* 0x000000000f087348 */ /* 0x000fea0003c00000 */
[----:B------:R0:W1:Y:S02]  /*0e70*/  SHFL.DOWN P6, R14, R13, R12, R11 ;  /* 0x0800000c0d0e7389 */ /* 0x00006400000c000b */
[----:B01----:R-:W-:Y:S05]  /*0e80*/  ENDCOLLECTIVE ;  /* 0x000000000000791b */ /* 0x003fea0003800000 */
.L_x_3034:
[----:B------:R-:W-:Y:S05]  /*0e90*/  BRA `(.L_x_3035) ;  /* 0xfffffff400787947 */ /* 0x000fea000383ffff */
.L_x_3015:
[----:B------:R-:W-:Y:S01]  /*0ea0*/  HFMA2 R12, -RZ, RZ, 0, 1.1920928955078125e-07 ;  /* 0x00000002ff0c7431 */ /* 0x000fe200000001ff */
[----:B------:R-:W-:Y:S01]  /*0eb0*/  BSSY B0, `(.L_x_3036) ;  /* 0x0000007000007945 */ /* 0x000fe20003800000 */
[----:B------:R-:W-:Y:S01]  /*0ec0*/  IMAD.MOV.U32 R13, RZ, RZ, R3 ;  /* 0x000000ffff0d7224 */ /* 0x000fe200078e0003 */
[----:B------:R-:W-:Y:S01]  /*0ed0*/  MOV R11, 0x101f ;  /* 0x0000101f000b7802 */ /* 0x000fe20000000f00 */
[----:B------:R-:W-:-:S07]  /*0ee0*/  IMAD.MOV.U32 R15, RZ, RZ, -0x1 ;  /* 0xffffffffff0f7424 */ /* 0x000fce00078e00ff */
[----:B-12345:R-:W-:Y:S05]  /*0ef0*/  WARPSYNC.COLLECTIVE R15, `(.L_x_3037) ;  /* 0x000000000f087348 */ /* 0x03efea0003c00000 */
[----:B------:R0:W0:Y:S02]  /*0f00*/  SHFL.DOWN P6, R14, R13, R12, R11 ;  /* 0x0800000c0d0e7389 */ /* 0x00002400000c000b */
[----:B012345:R-:W-:Y:S05]  /*0f10*/  ENDCOLLECTIVE ;  /* 0x000000000000791b */ /* 0x03ffea0003800000 */
.L_x_3037:
[----:B------:R-:W-:Y:S05]  /*0f20*/  BSYNC B0 ;  /* 0x0000000000007941 */ /* 0x000fea0003800000 */
.L_x_3036:
[----:B------:R-:W-:Y:S01]  /*0f30*/  HFMA2 R11, -RZ, RZ, 0, 0.000503063201904296875 ;  /* 0x0000101fff0b7431 */ /* 0x000fe200000001ff */
[----:B------:R-:W-:Y:S01]  /*0f40*/  MOV R13, R2 ;  /* 0x00000002000d7202 */ /* 0x000fe20000000f00 */
[----:B------:R-:W-:Y:S01]  /*0f50*/  IMAD.MOV.U32 R12, RZ, RZ, 0x2 ;  /* 0x00000002ff0c7424 */ /* 0x000fe200078e00ff */
[----:B------:R-:W-:Y:S02]  /*0f60*/  MOV R15, 0xffffffff ;  /* 0xffffffff000f7802 */ /* 0x000fe40000000f00 */
[----:B------:R-:W-:-:S07]  /*0f70*/  MOV R4, R14 ;  /* 0x0000000e00047202 */ /* 0x000fce0000000f00 */
[----:B------:R-:W-:Y:S05]  /*0f80*/  WARPSYNC.COLLECTIVE R15, `(.L_x_3038) ;  /* 0x000000000f087348 */ /* 0x000fea0003c00000 */
[----:B------:R0:W1:Y:S02]  /*0f90*/  SHFL.DOWN P6, R14, R13, R12, R11 ;  /* 0x0800000c0d0e7389 */ /* 0x00006400000c000b */
[----:B01----:R-:W-:Y:S05]  /*0fa0*/  ENDCOLLECTIVE ;  /* 0x000000000000791b */ /* 0x003fea0003800000 */
.L_x_3038:
[----:B------:R-:W-:Y:S01]  /*0fb0*/  MOV R13, R0 ;  /* 0x00000000000d7202 */ /* 0x000fe20000000f00 */
[----:B------:R-:W-:-:S07]  /*0fc0*/  IMAD.MOV.U32 R5, RZ, RZ, R14 ;  /* 0x000000ffff057224 */ /* 0x000fce00078e000e */
[----:B------:R-:W-:Y:S05]  /*0fd0*/  WARPSYNC.COLLECTIVE R15, `(.L_x_3039) ;  /* 0x000000000f087348 */ /* 0x000fea0003c00000 */
[----:B------:R0:W1:Y:S02]  /*0fe0*/  SHFL.DOWN P6, R14, R13, R12, R11 ;  /* 0x0800000c0d0e7389 */ /* 0x00006400000c000b */
[----:B01----:R-:W-:Y:S05]  /*0ff0*/  ENDCOLLECTIVE ;  /* 0x000000000000791b */ /* 0x003fea0003800000 */
.L_x_3039:
[----:B------:R-:W-:Y:S05]  /*1000*/  BRA `(.L_x_3040) ;  /* 0xfffffff400787947 */ /* 0x000fea000383ffff */
.L_x_3018:
        /* <DEDUP_REMOVED lines=8> */
.L_x_3042:
[----:B------:R-:W-:Y:S05]  /*1090*/  BSYNC B0 ;  /* 0x0000000000007941 */ /* 0x000fea0003800000 */
.L_x_3041:
        /* <DEDUP_REMOVED lines=8> */
.L_x_3043:
[----:B------:R-:W-:Y:S01]  /*1120*/  IMAD.MOV.U32 R13, RZ, RZ, R0 ;  /* 0x000000ffff0d7224 */ /* 0x000fe200078e0000 */
[----:B------:R-:W-:-:S07]  /*1130*/  MOV R5, R14 ;  /* 0x0000000e00057202 */ /* 0x000fce0000000f00 */
[----:B------:R-:W-:Y:S05]  /*1140*/  WARPSYNC.COLLECTIVE R15, `(.L_x_3044) ;  /* 0x000000000f087348 */ /* 0x000fea0003c00000 */
[----:B------:R0:W1:Y:S02]  /*1150*/  SHFL.DOWN P6, R14, R13, R12, R11 ;  /* 0x0800000c0d0e7389 */ /* 0x00006400000c000b */
[----:B01----:R-:W-:Y:S05]  /*1160*/  ENDCOLLECTIVE ;  /* 0x000000000000791b */ /* 0x003fea0003800000 */
.L_x_3044:
[----:B------:R-:W-:Y:S05]  /*1170*/  BRA `(.L_x_3045) ;  /* 0xfffffff400787947 */ /* 0x000fea000383ffff */
.L_x_3021:
        /* <DEDUP_REMOVED lines=8> */
.L_x_3047:
[----:B------:R-:W-:Y:S05]  /*1200*/  BSYNC B0 ;  /* 0x0000000000007941 */ /* 0x000fea0003800000 */
.L_x_3046:
        /* <DEDUP_REMOVED lines=8> */
.L_x_3048:
[----:B------:R-:W-:Y:S02]  /*1290*/  MOV R13, R0 ;  /* 0x00000000000d7202 */ /* 0x000fe40000000f00 */
[----:B------:R-:W-:-:S07]  /*12a0*/  MOV R2, R14 ;  /* 0x0000000e00027202 */ /* 0x000fce0000000f00 */
[----:B------:R-:W-:Y:S05]  /*12b0*/  WARPSYNC.COLLECTIVE R15, `(.L_x_3049) ;  /* 0x000000000f087348 */ /* 0x000fea0003c00000 */
[----:B------:R0:W1:Y:S02]  /*12c0*/  SHFL.IDX P6, R14, R13, R12, R11 ;  /* 0x0000000c0d0e7389 */ /* 0x00006400000c000b */
[----:B01----:R-:W-:Y:S05]  /*12d0*/  ENDCOLLECTIVE ;  /* 0x000000000000791b */ /* 0x003fea0003800000 */
.L_x_3049:
[----:B------:R-:W-:Y:S05]  /*12e0*/  BRA `(.L_x_3050) ;  /* 0xfffffff400787947 */ /* 0x000fea000383ffff */
.L_x_3051:
        /* <DEDUP_REMOVED lines=9> */
.L_x_7518:


//--------------------- .text._Z17LayerNormWarpImplI19BiasAddResidualLoadI6__halffE11AffineStoreIfS1_EfLi1ELi1ELi1ELi16ELi1ELb0EEvT_T0_iidPT1_S8_ --------------------------
	.section	.text._Z17LayerNormWarpImplI19BiasAddResidualLoadI6__halffE11AffineStoreIfS1_EfLi1ELi1ELi1ELi16ELi1ELb0EEvT_T0_iidPT1_S8_,"ax",@progbits
	.align	128
        .global         _Z17LayerNormWarpImplI19BiasAddResidualLoadI6__halffE11AffineStoreIfS1_EfLi1ELi1ELi1ELi16ELi1ELb0EEvT_T0_iidPT1_S8_
        .type           _Z17LayerNormWarpImplI19BiasAddResidualLoadI6__halffE11AffineStoreIfS1_EfLi1ELi1ELi1ELi16ELi1ELb0EEvT_T0_iidPT1_S8_,@function
        .size           _Z17LayerNormWarpImplI19BiasAddResidualLoadI6__halffE11AffineStoreIfS1_EfLi1ELi1ELi1ELi16ELi1ELb0EEvT_T0_iidPT1_S8_,(.L_x_7519 - _Z17LayerNormWarpImplI19BiasAddResidualLoadI6__halffE11AffineStoreIfS1_EfLi1ELi1ELi1ELi16ELi1ELb0EEvT_T0_iidPT1_S8_)
        .other          _Z17LayerNormWarpImplI19BiasAddResidualLoadI6__halffE11AffineStoreIfS1_EfLi1ELi1ELi1ELi16ELi1ELb0EEvT_T0_iidPT1_S8_,@"STO_CUDA_ENTRY STV_DEFAULT"
_Z17LayerNormWarpImplI19BiasAddResidualLoadI6__halffE11AffineStoreIfS1_EfLi1ELi1ELi1ELi16ELi1ELb0EEvT_T0_iidPT1_S8_:
.text._Z17LayerNormWarpImplI19BiasAddResidualLoadI6__halffE11AffineStoreIfS1_EfLi1ELi1ELi1ELi16ELi1ELb0EEvT_T0_iidPT1_S8_:
        /* <DEDUP_REMOVED lines=21> */
.L_x_3052:
        /* <DEDUP_REMOVED lines=14> */
.L_x_3064:
        /* <DEDUP_REMOVED lines=10> */
.L_x_3069:
        /* <DEDUP_REMOVED lines=14> */
.L_x_3054:
[----:B------:R-:W-:-:S03]  /*03b0*/  UMOV UR4, 0xffffffff ;  /* 0xffffffff00047882 */ /* 0x000fc60000000000 */
[----:B------:R-:W-:Y:S05]  /*03c0*/  BRA.DIV UR4, `(.L_x_3055) ;  /* 0x0000000a04147947 */ /* 0x000fea000b800000 */
[----:B-----5:R4:W5:Y:S04]  /*03d0*/  SHFL.DOWN PT, R5, R2, 0x4, 0x101f ;  /* 0x08901f0002057f89 */ /* 0x02096800000e0000 */
[----:B0-----:R4:W0:Y:S04]  /*03e0*/  SHFL.DOWN PT, R4, R3, 0x4, 0x101f ;  /* 0x08901f0003047f89 */ /* 0x00182800000e0000 */
[----:B------:R4:W0:Y:S02]  /*03f0*/  SHFL.DOWN PT, R14, R0, 0x4, 0x101f ;  /* 0x08901f00000e7f89 */ /* 0x00082400000e0000 */
.L_x_3074:
        /* <DEDUP_REMOVED lines=16> */
.L_x_3056:
[----:B------:R-:W-:-:S03]  /*0500*/  UMOV UR4, 0xffffffff ;  /* 0xffffffff00047882 */ /* 0x000fc60000000000 */
[----:B------:R-:W-:Y:S05]  /*0510*/  BRA.DIV UR4, `(.L_x_3057) ;  /* 0x0000000a041c7947 */ /* 0x000fea000b800000 */
[----:B-----5:R0:W5:Y:S04]  /*0520*/  SHFL.DOWN PT, R5, R2, 0x2, 0x101f ;  /* 0x08501f0002057f89 */ /* 0x02016800000e0000 */
[----:B------:R0:W0:Y:S04]  /*0530*/  SHFL.DOWN PT, R4, R3, 0x2, 0x101f ;  /* 0x08501f0003047f89 */ /* 0x00002800000e0000 */
[----:B------:R0:W0:Y:S02]  /*0540*/  SHFL.DOWN PT, R14, R0, 0x2, 0x101f ;  /* 0x08501f00000e7f89 */ /* 0x00002400000e0000 */
.L_x_3079:
        /* <DEDUP_REMOVED lines=16> */
.L_x_3058:
[----:B------:R-:W-:-:S03]  /*0650*/  UMOV UR4, 0xffffffff ;  /* 0xffffffff00047882 */ /* 0x000fc60000000000 */
[----:B------:R-:W-:Y:S05]  /*0660*/  BRA.DIV UR4, `(.L_x_3059) ;  /* 0x0000000a04247947 */ /* 0x000fea000b800000 */
[----:B-----5:R0:W5:Y:S04]  /*0670*/  SHFL.DOWN PT, R5, R2, 0x1, 0x101f ;  /* 0x08301f0002057f89 */ /* 0x02016800000e0000 */
[----:B------:R0:W0:Y:S04]  /*0680*/  SHFL.DOWN PT, R4, R3, 0x1, 0x101f ;  /* 0x08301f0003047f89 */ /* 0x00002800000e0000 */
[----:B------:R0:W0:Y:S02]  /*0690*/  SHFL.DOWN PT, R14, R0, 0x1, 0x101f ;  /* 0x08301f00000e7f89 */ /* 0x00002400000e0000 */
.L_x_3084:
        /* <DEDUP_REMOVED lines=16> */
.L_x_3060:
[----:B------:R-:W-:-:S03]  /*07a0*/  UMOV UR4, 0xffffffff ;  /* 0xffffffff00047882 */ /* 0x000fc60000000000 */
[----:B------:R-:W-:Y:S05]  /*07b0*/  BRA.DIV UR4, `(.L_x_3061) ;  /* 0x0000000a042c7947 */ /* 0x000fea000b800000 */
[----:B-1--4-:R-:W0:Y:S04]  /*07c0*/  SHFL.IDX PT, R2, R2, RZ, 0x101f ;  /* 0x00101fff02027589 */ /* 0x012e2800000e0000 */
[----:B------:R-:W1:Y:S04]  /*07d0*/  SHFL.IDX PT, R3, R3, RZ, 0x101f ;  /* 0x00101fff03037589 */ /* 0x000e6800000e0000 */
[----:B------:R4:W0:Y:S02]  /*07e0*/  SHFL.IDX PT, R14, R0, RZ, 0x101f ;  /* 0x00101fff000e7589 */ /* 0x00082400000e0000 */
.L_x_3089:
[----:B0-----:R-:W-:-:S13]  /*07f0*/  FSETP.GEU.AND P1, PT, |R14|, 1.175494350822287508e-38, PT ;  /* 0x008000000e00780b */ /* 0x001fda0003f2e200 */
[----:B------:R-:W-:Y:S01]  /*0800*/  @!P1 FMUL R14, R14, 16777216 ;  /* 0x4b8000000e0e9820 */ /* 0x000fe20000400000 */
[----:B-1----:R-:W-:-:S05]  /*0810*/  @!P1 FMUL R3, R3, 16777216 ;  /* 0x4b80000003039820 */ /* 0x002fca0000400000 */
        /* <DEDUP_REMOVED lines=12> */
[----:B------:R-:W5:Y:S01]  /*08e0*/  MUFU.RSQ R4, R0 ;  /* 0x0000000000047308 */ /* 0x000f620000001400 */
[----:B------:R-:W-:-:S05]  /*08f0*/  IMAD.IADD R3, R0, 0x1, -R3 ;  /* 0x0000000100037824 */ /* 0x000fca00078e0a03 */
        /* <DEDUP_REMOVED lines=10> */
.L_x_3062:
[----:B------:R-:W0:Y:S02]  /*09a0*/  MUFU.RSQ R3, R3 ;  /* 0x0000000300037308 */ /* 0x000e240000001400 */
.L_x_3063:
[----:B-----5:R-:W1:Y:S01]  /*09b0*/  LDC.64 R4, c[0x0][0x3d0] ;  /* 0x0000f400ff047b82 */ /* 0x020e620000000a00 */
[----:B---3--:R-:W-:Y:S01]  /*09c0*/  @!P0 R2UR UR4, R6 ;  /* 0x00000000060482ca */ /* 0x008fe200000e0000 */
[----:B------:R-:W-:Y:S01]  /*09d0*/  FADD R0, -R2, R9 ;  /* 0x0000000902007221 */ /* 0x000fe20000000100 */
[C---:B------:R-:W-:Y:S02]  /*09e0*/  @!P0 R2UR UR5, R7.reuse ;  /* 0x00000000070582ca */ /* 0x040fe400000e0000 */
[----:B------:R-:W-:Y:S01]  /*09f0*/  @!P0 R2UR UR6, R6 ;  /* 0x00000000060682ca */ /* 0x000fe200000e0000 */
[----:B0-----:R-:W-:Y:S01]  /*0a00*/  FMUL R9, R0, R3 ;  /* 0x0000000300097220 */ /* 0x001fe20000400000 */
[----:B------:R-:W-:Y:S01]  /*0a10*/  @!P0 R2UR UR7, R7 ;  /* 0x00000000070782ca */ /* 0x000fe200000e0000 */
[----:B------:R-:W0:Y:S01]  /*0a20*/  LDC.64 R12, c[0x0][0x3d8] ;  /* 0x0000f600ff0c7b82 */ /* 0x000e220000000a00 */
[----:B-1----:R-:W-:-:S07]  /*0a30*/  @!P0 IMAD.WIDE R4, R17, 0x4, R4 ;  /* 0x0000000411048825 */ /* 0x002fce00078e0204 */
[----:B------:R1:W-:Y:S01]  /*0a40*/  @!P0 STG.E desc[UR4][R4.64], R2 ;  /* 0x0000000204008986 */ /* 0x0003e2000c101904 */
[----:B0-----:R-:W-:Y:S01]  /*0a50*/  @!P0 IMAD.WIDE R12, R17, 0x4, R12 ;  /* 0x00000004110c8825 */ /* 0x001fe200078e020c */
[----:B------:R-:W-:-:S04]  /*0a60*/  IADD3 R17, PT, PT, R8, R17, RZ ;  /* 0x0000001108117210 */ /* 0x000fc80007ffe0ff */
[----:B------:R-:W-:Y:S01]  /*0a70*/  ISETP.GE.AND P1, PT, R17, UR36, PT ;  /* 0x0000002411007c0c */ /* 0x000fe2000bf26270 */
[----:B------:R1:W-:-:S12]  /*0a80*/  @!P0 STG.E desc[UR6][R12.64], R3 ;  /* 0x000000030c008986 */ /* 0x0003d8000c101906 */
[----:B-1----:R-:W-:Y:S05]  /*0a90*/  @!P1 BRA `(.L_x_3064) ;  /* 0xfffffff400e49947 */ /* 0x002fea000383ffff */
[----:B------:R-:W-:Y:S05]  /*0aa0*/  EXIT ;  /* 0x000000000000794d */ /* 0x000fea0003800000 */
.L_x_3053:
        /* <DEDUP_REMOVED lines=8> */
.L_x_3066:
[----:B------:R-:W-:Y:S05]  /*0b30*/  BSYNC B0 ;  /* 0x0000000000007941 */ /* 0x000fea0003800000 */
.L_x_3065:
        /* <DEDUP_REMOVED lines=8> */
.L_x_3067:
[----:B------:R-:W-:Y:S01]  /*0bc0*/  MOV R13, R16 ;  /* 0x00000010000d7202 */ /* 0x000fe20000000f00 */
[----:B------:R-:W-:-:S07]  /*0bd0*/  IMAD.MOV.U32 R4, RZ, RZ, R14 ;  /* 0x000000ffff047224 */ /* 0x000fce00078e000e */
[----:B------:R-:W-:Y:S05]  /*0be0*/  WARPSYNC.COLLECTIVE R15, `(.L_x_3068) ;  /* 0x000000000f087348 */ /* 0x000fea0003c00000 */
[----:B------:R0:W1:Y:S02]  /*0bf0*/  SHFL.DOWN P6, R14, R13, R12, R11 ;  /* 0x0800000c0d0e7389 */ /* 0x00006400000c000b */
[----:B01----:R-:W-:Y:S05]  /*0c00*/  ENDCOLLECTIVE ;  /* 0x000000000000791b */ /* 0x003fea0003800000 */
.L_x_3068:
[----:B------:R-:W-:Y:S05]  /*0c10*/  BRA `(.L_x_3069) ;  /* 0xfffffff400ac7947 */ /* 0x000fea000383ffff */
.L_x_3055:
[----:B------:R-:W-:Y:S01]  /*0c20*/  HFMA2 R11, -RZ, RZ, 0, 0.000503063201904296875 ;  /* 0x0000101fff0b7431 */ /* 0x000fe200000001ff */
[----:B------:R-:W-:Y:S01]  /*0c30*/  BSSY B0, `(.L_x_3070) ;  /* 0x0000007000007945 */ /* 0x000fe20003800000 */
[----:B------:R-:W-:Y:S01]  /*0c40*/  MOV R13, R2 ;  /* 0x00000002000d7202 */ /* 0x000fe20000000f00 */
[----:B------:R-:W-:Y:S01]  /*0c50*/  IMAD.MOV.U32 R12, RZ, RZ, 0x4 ;  /* 0x00000004ff0c7424 */ /* 0x000fe200078e00ff */
[----:B------:R-:W-:-:S07]  /*0c60*/  MOV R15, 0xffffffff ;  /* 0xffffffff000f7802 */ /* 0x000fce0000000f00 */
[----:B0123-5:R-:W-:Y:S05]  /*0c70*/  WARPSYNC.COLLECTIVE R15, `(.L_x_3071) ;  /* 0x000000000f087348 */ /* 0x02ffea0003c00000 */
[----:B------:R4:W0:Y:S02]  /*0c80*/  SHFL.DOWN P6, R14, R13, R12, R11 ;  /* 0x0800000c0d0e7389 */ /* 0x00082400000c000b */
[----:B012345:R-:W-:Y:S05]  /*0c90*/  ENDCOLLECTIVE ;  /* 0x000000000000791b */ /* 0x03ffea0003800000 */
.L_x_3071:
[----:B------:R-:W-:Y:S05]  /*0ca0*/  BSYNC B0 ;  /* 0x0000000000007941 */ /* 0x000fea0003800000 */
.L_x_3070:
        /* <DEDUP_REMOVED lines=8> */
.L_x_3072:
[----:B------:R-:W-:Y:S02]  /*0d30*/  MOV R13, R0 ;  /* 0x00000000000d7202 */ /* 0x000fe40000000f00 */
[----:B------:R-:W-:-:S07]  /*0d40*/  MOV R4, R14 ;  /* 0x0000000e00047202 */ /* 0x000fce0000000f00 */
[----:B------:R-:W-:Y:S05]  /*0d50*/  WARPSYNC.COLLECTIVE R15, `(.L_x_3073) ;  /* 0x000000000f087348 */ /* 0x000fea0003c00000 */
[----:B------:R0:W1:Y:S02]  /*0d60*/  SHFL.DOWN P6, R14, R13, R12, R11 ;  /* 0x0800000c0d0e7389 */ /* 0x00006400000c000b */
[----:B01----:R-:W-:Y:S05]  /*0d70*/  ENDCOLLECTIVE ;  /* 0x000000000000791b */ /* 0x003fea0003800000 */
.L_x_3073:
[----:B------:R-:W-:Y:S05]  /*0d80*/  BRA `(.L_x_3074) ;  /* 0xfffffff4009c7947 */ /* 0x000fea000383ffff */
.L_x_3057:
[----:B------:R-:W-:Y:S01]  /*0d90*/  HFMA2 R11, -RZ, RZ, 0, 0.000503063201904296875 ;  /* 0x0000101fff0b7431 */ /* 0x000fe200000001ff */
[----:B------:R-:W-:Y:S01]  /*0da0*/  BSSY B0, `(.L_x_3075) ;  /* 0x0000007000007945 */ /* 0x000fe20003800000 */
[----:B------:R-:W-:Y:S01]  /*0db0*/  MOV R13, R2 ;  /* 0x00000002000d7202 */ /* 0x000fe20000000f00 */
[----:B------:R-:W-:Y:S01]  /*0dc0*/  IMAD.MOV.U32 R12, RZ, RZ, 0x2 ;  /* 0x00000002ff0c7424 */ /* 0x000fe200078e00ff */
[----:B------:R-:W-:-:S07]  /*0dd0*/  MOV R15, 0xffffffff ;  /* 0xffffffff000f7802 */ /* 0x000fce0000000f00 */
[----:B-12345:R-:W-:Y:S05]  /*0de0*/  WARPSYNC.COLLECTIVE R15, `(.L_x_3076) ;  /* 0x000000000f087348 */ /* 0x03efea0003c00000 */
[----:B------:R0:W0:Y:S02]  /*0df0*/  SHFL.DOWN P6, R14, R13, R12, R11 ;  /* 0x0800000c0d0e7389 */ /* 0x00002400000c000b */
[----:B012345:R-:W-:Y:S05]  /*0e00*/  ENDCOLLECTIVE ;  /* 0x000000000000791b */ /* 0x03ffea0003800000 */
.L_x_3076:
[----:B------:R-:W-:Y:S05]  /*0e10*/  BSYNC B0 ;  /* 0x0000000000007941 */ /* 0x000fea0003800000 */
.L_x_3075:
        /* <DEDUP_REMOVED lines=8> */
.L_x_3077:
[----:B------:R-:W-:Y:S01]  /*0ea0*/  MOV R13, R0 ;  /* 0x00000000000d7202 */ /* 0x000fe20000000f00 */
[----:B------:R-:W-:-:S07]  /*0eb0*/  IMAD.MOV.U32 R4, RZ, RZ, R14 ;  /* 0x000000ffff047224 */ /* 0x000fce00078e000e */
[----:B------:R-:W-:Y:S05]  /*0ec0*/  WARPSYNC.COLLECTIVE R15, `(.L_x_3078) ;  /* 0x000000000f087348 */ /* 0x000fea0003c00000 */
[----:B------:R0:W1:Y:S02]  /*0ed0*/  SHFL.DOWN P6, R14, R13, R12, R11 ;  /* 0x0800000c0d0e7389 */ /* 0x00006400000c000b */
[----:B01----:R-:W-:Y:S05]  /*0ee0*/  ENDCOLLECTIVE ;  /* 0x000000000000791b */ /* 0x003fea0003800000 */
.L_x_3078:
[----:B------:R-:W-:Y:S05]  /*0ef0*/  BRA `(.L_x_3079) ;  /* 0xfffffff400947947 */ /* 0x000fea000383ffff */
.L_x_3059:
        /* <DEDUP_REMOVED lines=8> */
.L_x_3081:
[----:B------:R-:W-:Y:S05]  /*0f80*/  BSYNC B0 ;  /* 0x0000000000007941 */ /* 0x000fea0003800000 */
.L_x_3080:
        /* <DEDUP_REMOVED lines=8> */
.L_x_3082:
[----:B------:R-:W-:Y:S01]  /*1010*/  IMAD.MOV.U32 R13, RZ, RZ, R0 ;  /* 0x000000ffff0d7224 */ /* 0x000fe200078e0000 */
[----:B------:R-:W-:-:S07]  /*1020*/  MOV R4, R14 ;  /* 0x0000000e00047202 */ /* 0x000fce0000000f00 */
[----:B------:R-:W-:Y:S05]  /*1030*/  WARPSYNC.COLLECTIVE R15, `(.L_x_3083) ;  /* 0x000000000f087348 */ /* 0x000fea0003c00000 */
[----:B------:R0:W1:Y:S02]  /*1040*/  SHFL.DOWN P6, R14, R13, R12, R11 ;  /* 0x0800000c0d0e7389 */ /* 0x00006400000c000b */
[----:B01----:R-:W-:Y:S05]  /*1050*/  ENDCOLLECTIVE ;  /* 0x000000000000791b */ /* 0x003fea0003800000 */
.L_x_3083:
[----:B------:R-:W-:Y:S05]  /*1060*/  BRA `(.L_x_3084) ;  /* 0xfffffff4008c7947 */ /* 0x000fea000383ffff */
.L_x_3061:
        /* <DEDUP_REMOVED lines=8> */
.L_x_3086:
[----:B------:R-:W-:Y:S05]  /*10f0*/  BSYNC B0 ;  /* 0x0000000000007941 */ /* 0x000fea0003800000 */
.L_x_3085:
        /* <DEDUP_REMOVED lines=8> */
.L_x_3087:
[----:B------:R-:W-:Y:S02]  /*1180*/  MOV R13, R0 ;  /* 0x00000000000d7202 */ /* 0x000fe40000000f00 */
[----:B------:R-:W-:-:S07]  /*1190*/  MOV R3, R14 ;  /* 0x0000000e00037202 */ /* 0x000fce0000000f00 */
[----:B------:R-:W-:Y:S05]  /*11a0*/  WARPSYNC.COLLECTIVE R15, `(.L_x_3088) ;  /* 0x000000000f087348 */ /* 0x000fea0003c00000 */
[----:B------:R0:W1:Y:S02]  /*11b0*/  SHFL.IDX P6, R14, R13, R12, R11 ;  /* 0x0000000c0d0e7389 */ /* 0x00006400000c000b */
[----:B01----:R-:W-:Y:S05]  /*11c0*/  ENDCOLLECTIVE ;  /* 0x000000000000791b */ /* 0x003fea0003800000 */
.L_x_3088:
[----:B------:R-:W-:Y:S05]  /*11d0*/  BRA `(.L_x_3089) ;  /* 0xfffffff400847947 */ /* 0x000fea000383ffff */
.L_x_3090:
        /* <DEDUP_REMOVED lines=10> */
.L_x_7519:


//--------------------- .text._Z17LayerNormWarpImplI19BiasAddResidualLoadI6__halffE11AffineStoreIfS1_EfLi1ELi1ELi0ELi16ELi2ELb1EEvT_T0_iidPT1_S8_ --------------------------
	.section	.text._Z17LayerNormWarpImplI19BiasAddResidualLoadI6__halffE11AffineStoreIfS1_EfLi1ELi1ELi0ELi16ELi2ELb1EEvT_T0_iidPT1_S8_,"ax",@progbits
	.align	128
        .global         _Z17LayerNormWarpImplI19BiasAddResidualLoadI6__halffE11AffineStoreIfS1_EfLi1ELi1ELi0ELi16ELi2ELb1EEvT_T0_iidPT1_S8_
        .type           _Z17LayerNormWarpImplI19BiasAddResidualLoadI6__halffE11AffineStoreIfS1_EfLi1ELi1ELi0ELi16ELi2ELb1EEvT_T0_iidPT1_S8_,@function
        .size           _Z17LayerNormWarpImplI19BiasAddResidualLoadI6__halffE11AffineStoreIfS1_EfLi1ELi1ELi0ELi16ELi2ELb1EEvT_T0_iidPT1_S8_,(.L_x_7520 - _Z17LayerNormWarpImplI19BiasAddResidualLoadI6__halffE11AffineStoreIfS1_EfLi1ELi1ELi0ELi16ELi2ELb1EEvT_T0_iidPT1_S8_)
        .other          _Z17LayerNormWarpImplI19BiasAddResidualLoadI6__halffE11AffineStoreIfS1_EfLi1ELi1ELi0ELi16ELi2ELb1EEvT_T0_iidPT1_S8_,@"STO_CUDA_ENTRY STV_DEFAULT"
_Z17LayerNormWarpImplI19BiasAddResidualLoadI6__halffE11AffineStoreIfS1_EfLi1ELi1ELi0ELi16ELi2ELb1EEvT_T0_iidPT1_S8_:
.text._Z17LayerNormWarpImplI19BiasAddResidualLoadI6__halffE11AffineStoreIfS1_EfLi1ELi1ELi0ELi16ELi2ELb1EEvT_T0_iidPT1_S8_:
        /* <DEDUP_REMOVED lines=21> */
.L_x_3091:
        /* <DEDUP_REMOVED lines=18> */
.L_x_3123:
        /* <DEDUP_REMOVED lines=22> */
.L_x_3128:
        /* <DEDUP_REMOVED lines=17> */
.L_x_3094:
[----:B------:R-:W-:Y:S05]  /*04e0*/  BSYNC.RECONVERGENT B0 ;  /* 0x0000000000007941 */ /* 0x000fea0003800200 */
.L_x_3093:
[----:B------:R-:W-:-:S03]  /*04f0*/  UMOV UR4, 0xffffffff ;  /* 0xffffffff00047882 */ /* 0x000fc60000000000 */
[----:B------:R-:W-:Y:S05]  /*0500*/  BRA.DIV UR4, `(.L_x_3095) ;  /* 0x0000001204607947 */ /* 0x000fea000b800000 */
[----:B--2---:R2:W5:Y:S04]  /*0510*/  SHFL.DOWN PT, R17, R6, 0x4, 0x101f ;  /* 0x08901f0006117f89 */ /* 0x00456800000e0000 */
[----:B----4-:R2:W4:Y:S04]  /*0520*/  SHFL.DOWN PT, R7, R4, 0x4, 0x101f ;  /* 0x08901f0004077f89 */ /* 0x01052800000e0000 */
[----:B------:R2:W0:Y:S02]  /*0530*/  SHFL.DOWN PT, R14, R3, 0x4, 0x101f ;  /* 0x08901f00030e7f89 */ /* 0x00042400000e0000 */
.L_x_3133:
        /* <DEDUP_REMOVED lines=17> */
.L_x_3097:
[----:B------:R-:W-:Y:S05]  /*0650*/  BSYNC.RECONVERGENT B0 ;  /* 0x0000000000007941 */ /* 0x000fea0003800200 */
.L_x_3096:
[----:B------:R-:W-:-:S03]  /*0660*/  UMOV UR4, 0xffffffff ;  /* 0xffffffff00047882 */ /* 0x000fc60000000000 */
[----:B------:R-:W-:Y:S05]  /*0670*/  BRA.DIV UR4, `(.L_x_3098) ;  /* 0x0000001204607947 */ /* 0x000fea000b800000 */
[----:B-----5:R0:W5:Y:S04]  /*0680*/  SHFL.DOWN PT, R17, R6, 0x2, 0x101f ;  /* 0x08501f0006117f89 */ /* 0x02016800000e0000 */
[----:B----4-:R0:W4:Y:S04]  /*0690*/  SHFL.DOWN PT, R7, R4, 0x2, 0x101f ;  /* 0x08501f0004077f89 */ /* 0x01012800000e0000 */
[----:B------:R0:W0:Y:S02]  /*06a0*/  SHFL.DOWN PT, R14, R3, 0x2, 0x101f ;  /* 0x08501f00030e7f89 */ /* 0x00002400000e0000 */
.L_x_3138:
        /* <DEDUP_REMOVED lines=17> */
.L_x_3100:
[----:B------:R-:W-:Y:S05]  /*07c0*/  BSYNC.RECONVERGENT B0 ;  /* 0x0000000000007941 */ /* 0x000fea0003800200 */
.L_x_3099:
[----:B------:R-:W-:-:S03]  /*07d0*/  UMOV UR4, 0xffffffff ;  /* 0xffffffff00047882 */ /* 0x000fc60000000000 */
[----:B------:R-:W-:Y:S05]  /*07e0*/  BRA.DIV UR4, `(.L_x_3101) ;  /* 0x0000001204607947 */ /* 0x000fea000b800000 */
[----:B-----5:R0:W5:Y:S04]  /*07f0*/  SHFL.DOWN PT, R17, R6, 0x1, 0x101f ;  /* 0x08301f0006117f89 */ /* 0x02016800000e0000 */
[----:B----4-:R0:W4:Y:S04]  /*0800*/  SHFL.DOWN PT, R7, R4, 0x1, 0x101f ;  /* 0x08301f0004077f89 */ /* 0x01012800000e0000 */
[----:B------:R0:W0:Y:S02]  /*0810*/  SHFL.DOWN PT, R14, R3, 0x1, 0x101f ;  /* 0x08301f00030e7f89 */ /* 0x00002400000e0000 */
.L_x_3143:
        /* <DEDUP_REMOVED lines=17> */
.L_x_3103:
[----:B------:R-:W-:Y:S05]  /*0930*/  BSYNC.RECONVERGENT B0 ;  /* 0x0000000000007941 */ /* 0x000fea0003800200 */
.L_x_3102:
[----:B------:R-:W-:-:S03]  /*0940*/  UMOV UR4, 0xffffffff ;  /* 0xffffffff00047882 */ /* 0x000fc60000000000 */
[----:B------:R-:W-:Y:S05]  /*0950*/  BRA.DIV UR4, `(.L_x_3104) ;  /* 0x0000001204607947 */ /* 0x000fea000b800000 */
[----:B-12---:R-:W0:Y:S04]  /*0960*/  SHFL.IDX PT, R6, R6, RZ, 0x101f ;  /* 0x00101fff06067589 */ /* 0x006e2800000e0000 */
[----:B------:R-:W1:Y:S04]  /*0970*/  SHFL.IDX PT, R4, R4, RZ, 0x101f ;  /* 0x00101fff04047589 */ /* 0x000e6800000e0000 */
[----:B------:R2:W0:Y:S02]  /*0980*/  SHFL.IDX PT, R14, R3, RZ, 0x101f ;  /* 0x00101fff030e7589 */ /* 0x00042400000e0000 */
.L_x_3148:
[----:B0-----:R-:W-:Y:S01]  /*0990*/  FSETP.GEU.AND P2, PT, |R14|, 1.175494350822287508e-38, PT ;  /* 0x008000000e00780b */ /* 0x001fe20003f4e200 */
[----:B------:R-:W-:-:S12]  /*09a0*/  BSSY.RECONVERGENT B0, `(.L_x_3105) ;  /* 0x000001c000007945 */ /* 0x000fd80003800200 */
[----:B------:R-:W-:Y:S01]  /*09b0*/  @!P2 FMUL R14, R14, 16777216 ;  /* 0x4b8000000e0ea820 */ /* 0x000fe20000400000 */
[----:B-1----:R-:W-:-:S03]  /*09c0*/  @!P2 FMUL R4, R4, 16777216 ;  /* 0x4b8000000404a820 */ /* 0x002fc60000400000 */
[----:B--2---:R-:W0:Y:S02]  /*09d0*/  MUFU.RCP R3, R14 ;  /* 0x0000000e00037308 */ /* 0x004e240000001000 */
        /* <DEDUP_REMOVED lines=11> */
[----:B----4-:R-:W0:Y:S01]  /*0a90*/  MUFU.RSQ R7, R4 ;  /* 0x0000000400077308 */ /* 0x010e220000001400 */
        /* <DEDUP_REMOVED lines=11> */
.L_x_3106:
[----:B------:R-:W0:Y:S02]  /*0b50*/  MUFU.RSQ R3, R3 ;  /* 0x0000000300037308 */ /* 0x000e240000001400 */
.L_x_3107:
[----:B------:R-:W-:Y:S05]  /*0b60*/  BSYNC.RECONVERGENT B0 ;  /* 0x0000000000007941 */ /* 0x000fea0003800200 */
.L_x_3105:
        /* <DEDUP_REMOVED lines=18> */
.L_x_3153:
        /* <DEDUP_REMOVED lines=10> */
[----:B0-----:R-:W-:-:S04]  /*0d30*/  IMAD.MOV.U32 R0, RZ, RZ, R6 ;  /* 0x000000ffff007224 */ /* 0x001fc800078e0006 */
[----:B------:R-:W0:Y:S03]  /*0d40*/  MUFU.RCP R11, R11 ;  /* 0x0000000b000b7308 */ /* 0x000e260000001000 */
[----:B------:R-:W-:-:S04]  /*0d50*/  @!P3 FMUL R14, R14, 16777216 ;  /* 0x4b8000000e0eb820 */ /* 0x000fc80000400000 */
[----:B0-----:R-:W-:-:S04]  /*0d60*/  FMUL R14, R11, R14 ;  /* 0x0000000e0b0e7220 */ /* 0x001fc80000400000 */
[C---:B-1----:R-:W-:Y:S01]  /*0d70*/  FFMA R3, R14.reuse, R13, R3 ;  /* 0x0000000d0e037223 */ /* 0x042fe20000000003 */
[----:B------:R-:W-:-:S03]  /*0d80*/  FFMA R5, R14, R4, R5 ;  /* 0x000000040e057223 */ /* 0x000fc60000000005 */
[----:B------:R-:W-:-:S07]  /*0d90*/  FADD R2, R2, R3 ;  /* 0x0000000302027221 */ /* 0x000fce0000000000 */
.L_x_3110:
[----:B------:R-:W-:Y:S05]  /*0da0*/  BSYNC.RECONVERGENT B0 ;  /* 0x0000000000007941 */ /* 0x000fea0003800200 */
.L_x_3109:
[----:B------:R-:W-:-:S03]  /*0db0*/  UMOV UR4, 0xffffffff ;  /* 0xffffffff00047882 */ /* 0x000fc60000000000 */
[----:B------:R-:W-:Y:S05]  /*0dc0*/  BRA.DIV UR4, `(.L_x_3111) ;  /* 0x0000000e04fc7947 */ /* 0x000fea000b800000 */
[----:B--2---:R2:W3:Y:S04]  /*0dd0*/  SHFL.DOWN PT, R4, R5, 0x4, 0x101f ;  /* 0x08901f0005047f89 */ /* 0x0044e800000e0000 */
[----:B-1----:R2:W1:Y:S04]  /*0de0*/  SHFL.DOWN PT, R3, R2, 0x4, 0x101f ;  /* 0x08901f0002037f89 */ /* 0x00246800000e0000 */
[----:B------:R2:W4:Y:S02]  /*0df0*/  SHFL.DOWN PT, R14, R0, 0x4, 0x101f ;  /* 0x08901f00000e7f89 */ /* 0x00052400000e0000 */
.L_x_3158:
        /* <DEDUP_REMOVED lines=17> */
.L_x_3113:
[----:B------:R-:W-:Y:S05]  /*0f10*/  BSYNC.RECONVERGENT B0 ;  /* 0x0000000000007941 */ /* 0x000fea0003800200 */
.L_x_3112:
[----:B------:R-:W-:-:S03]  /*0f20*/  UMOV UR4, 0xffffffff ;  /* 0xffffffff00047882 */ /* 0x000fc60000000000 */
[----:B------:R-:W-:Y:S05]  /*0f30*/  BRA.DIV UR4, `(.L_x_3114) ;  /* 0x0000000e04fc7947 */ /* 0x000fea000b800000 */
[----:B---3--:R3:W4:Y:S04]  /*0f40*/  SHFL.DOWN PT, R4, R5, 0x2, 0x101f ;  /* 0x08501f0005047f89 */ /* 0x00872800000e0000 */
[----:B-1----:R3:W1:Y:S04]  /*0f50*/  SHFL.DOWN PT, R3, R2, 0x2, 0x101f ;  /* 0x08501f0002037f89 */ /* 0x00266800000e0000 */
[----:B------:R3:W0:Y:S02]  /*0f60*/  SHFL.DOWN PT, R14, R0, 0x2, 0x101f ;  /* 0x08501f00000e7f89 */ /* 0x00062400000e0000 */
.L_x_3163:
        /* <DEDUP_REMOVED lines=17> */
.L_x_3116:
[----:B------:R-:W-:Y:S05]  /*1080*/  BSYNC.RECONVERGENT B0 ;  /* 0x0000000000007941 */ /* 0x000fea0003800200 */
.L_x_3115:
[----:B------:R-:W-:-:S03]  /*1090*/  UMOV UR4, 0xffffffff ;  /* 0xffffffff00047882 */ /* 0x000fc60000000000 */
[----:B------:R-:W-:Y:S05]  /*10a0*/  BRA.DIV UR4, `(.L_x_3117) ;  /* 0x0000000e04fc7947 */ /* 0x000fea000b800000 */
[----:B----4-:R0:W4:Y:S04]  /*10b0*/  SHFL.DOWN PT, R4, R5, 0x1, 0x101f ;  /* 0x08301f0005047f89 */ /* 0x01012800000e0000 */
[----:B-1----:R0:W1:Y:S04]  /*10c0*/  SHFL.DOWN PT, R3, R2, 0x1, 0x101f ;  /* 0x08301f0002037f89 */ /* 0x00206800000e0000 */
[----:B------:R0:W0:Y:S02]  /*10d0*/  SHFL.DOWN PT, R14, R0, 0x1, 0x101f ;  /* 0x08301f00000e7f89 */ /* 0x00002400000e0000 */
.L_x_3168:
        /* <DEDUP_REMOVED lines=17> */
.L_x_3119:
[----:B------:R-:W-:Y:S05]  /*11f0*/  BSYNC.RECONVERGENT B0 ;  /* 0x0000000000007941 */ /* 0x000fea0003800200 */
.L_x_3118:
[----:B------:R-:W-:-:S03]  /*1200*/  UMOV UR4, 0xffffffff ;  /* 0xffffffff00047882 */ /* 0x000fc60000000000 */
[----:B------:R-:W-:Y:S05]  /*1210*/  BRA.DIV UR4, `(.L_x_3120) ;  /* 0x0000000e04fc7947 */ /* 0x000fea000b800000 */
[----:B--23--:R-:W0:Y:S04]  /*1220*/  SHFL.IDX PT, R5, R5, RZ, 0x101f ;  /* 0x00101fff05057589 */ /* 0x00ce2800000e0000 */
[----:B------:R-:W2:Y:S04]  /*1230*/  SHFL.IDX PT, R2, R2, RZ, 0x101f ;  /* 0x00101fff02027589 */ /* 0x000ea800000e0000 */
[----:B------:R3:W0:Y:S02]  /*1240*/  SHFL.IDX PT, R14, R0, RZ, 0x101f ;  /* 0x00101fff000e7589 */ /* 0x00062400000e0000 */
.L_x_3173:
[----:B0-----:R-:W-:Y:S01]  /*1250*/  FSETP.GEU.AND P3, PT, |R14|, 1.175494350822287508e-38, PT ;  /* 0x008000000e00780b */ /* 0x001fe20003f6e200 */
[----:B------:R-:W-:-:S12]  /*1260*/  BSSY.RECONVERGENT B0, `(.L_x_3121) ;  /* 0x000001b000007945 */ /* 0x000fd80003800200 */
[----:B------:R-:W-:Y:S01]  /*1270*/  @!P3 FMUL R14, R14, 16777216 ;  /* 0x4b8000000e0eb820 */ /* 0x000fe20000400000 */
[----:B--2---:R-:W-:-:S03]  /*1280*/  @!P3 FMUL R2, R2, 16777216 ;  /* 0x4b8000000202b820 */ /* 0x004fc60000400000 */
[----:B-1----:R-:W0:Y:S02]  /*1290*/  MUFU.RCP R3, R14 ;  /* 0x0000000e00037308 */ /* 0x002e240000001000 */
[----:B0-----:R-:W-:-:S05]  /*12a0*/  FMUL R3, R3, R2 ;  /* 0x0000000203037220 */ /* 0x001fca0000400000 */
[----:B------:R-:W-:-:S05]  /*12b0*/  FMNMX R3, RZ, R3, !PT ;  /* 0x00000003ff037209 */ /* 0x000fca0007800000 */
[----:B------:R-:W-:-:S05]  /*12c0*/  FADD R3, R16, R3 ;  /* 0x0000000310037221 */ /* 0x000fca0000000000 */
[----:B------:R-:W-:-:S13]  /*12d0*/  FSETP.GEU.AND P3, PT, |R3|, 1.175494350822287508e-38, PT ;  /* 0x008000000300780b */ /* 0x000fda0003f6e200 */
[----:B------:R-:W-:-:S05]  /*12e0*/  @!P3 FMUL R3, R3, 16777216 ;  /* 0x4b8000000303b820 */ /* 0x000fca0000400000 */
[----:B---3--:R-:W-:-:S04]  /*12f0*/  IADD3 R0, PT, PT, R3, -0x800000, RZ ;  /* 0xff80000003007810 */ /* 0x008fc80007ffe0ff */
[----:B------:R-:W-:-:S13]  /*1300*/  ISETP.GE.U32.AND P4, PT, R0, 0x7f000000, PT ;  /* 0x7f0000000000780c */ /* 0x000fda0003f86070 */
[----:B------:R0:W1:Y:S01]  /*1310*/  @P4 MUFU.RSQ R11, R3 ;  /* 0x00000003000b4308 */ /* 0x0000620000001400 */
[----:B------:R-:W-:Y:S05]  /*1320*/  @P4 BRA `(.L_x_3122) ;  /* 0x0000000000384947 */ /* 0x000fea0003800000 */
[----:B------:R-:W-:Y:S01]  /*1330*/  LOP3.LUT R0, R3, 0xffffff, RZ, 0xc0, !PT ;  /* 0x00ffffff03007812 */ /* 0x000fe200078ec0ff */
[----:B------:R-:W-:-:S03]  /*1340*/  HFMA2 R6, -RZ, RZ, 1.6875, 0 ;  /* 0x3ec00000ff067431 */ /* 0x000fc600000001ff */
[----:B------:R-:W-:-:S04]  /*1350*/  LOP3.LUT R0, R0, 0x3f000000, RZ, 0xfc, !PT ;  /* 0x3f00000000007812 */ /* 0x000fc800078efcff */
[----:B------:R-:W1:Y:S01]  /*1360*/  MUFU.RSQ R2, R0 ;  /* 0x0000000000027308 */ /* 0x000e620000001400 */
[----:B0-----:R-:W-:-:S05]  /*1370*/  IMAD.IADD R3, R0, 0x1, -R3 ;  /* 0x0000000100037824 */ /* 0x001fca00078e0a03 */
[----:B------:R-:W-:Y:S01]  /*1380*/  @!P3 IADD3 R3, PT, PT, R3, 0xc000000, RZ ;  /* 0x0c0000000303b810 */ /* 0x000fe20007ffe0ff */
        /* <DEDUP_REMOVED lines=8> */
.L_x_3122:
[----:B------:R-:W-:Y:S05]  /*1410*/  BSYNC.RECONVERGENT B0 ;  /* 0x0000000000007941 */ /* 0x000fea0003800200 */
.L_x_3121:
        /* <DEDUP_REMOVED lines=16> */
.L_x_3092:
[----:B------:R-:W-:Y:S01]  /*1520*/  BSSY B0, `(.L_x_3124) ;  /* 0x0000008000007945 */ /* 0x000fe20003800000 */
[----:B------:R-:W-:Y:S01]  /*1530*/  IMAD.MOV.U32 R13, RZ, RZ, R6 ;  /* 0x000000ffff0d7224 */ /* 0x000fe200078e0006 */
[----:B------:R-:W-:Y:S01]  /*1540*/  MOV R12, 0x8 ;  /* 0x00000008000c7802 */ /* 0x000fe20000000f00 */
[----:B------:R-:W-:Y:S01]  /*1550*/  IMAD.MOV.U32 R15, RZ, RZ, -0x1 ;  /* 0xffffffffff0f7424 */ /* 0x000fe200078e00ff */
[----:B------:R-:W-:-:S07]  /*1560*/  MOV R11, 0x101f ;  /* 0x0000101f000b7802 */ /* 0x000fce0000000f00 */
[----:B0--3--:R-:W-:Y:S05]  /*1570*/  WARPSYNC.COLLECTIVE R15, `(.L_x_3125) ;  /* 0x000000000f087348 */ /* 0x009fea0003c00000 */
[----:B------:R1:W2:Y:S02]  /*1580*/  SHFL.DOWN P6, R14, R13, R12, R11 ;  /* 0x0800000c0d0e7389 */ /* 0x0002a400000c000b */
[----:B0123--:R-:W-:Y:S05]  /*1590*/  ENDCOLLECTIVE ;  /* 0x000000000000791b */ /* 0x00ffea0003800000 */
.L_x_3125:
[----:B------:R-:W-:Y:S05]  /*15a0*/  BSYNC B0 ;  /* 0x0000000000007941 */ /* 0x000fea0003800000 */
.L_x_3124:
        /* <DEDUP_REMOVED lines=8> */
.L_x_3126:
[----:B------:R-:W-:Y:S01]  /*1630*/  MOV R13, R3 ;  /* 0x00000003000d7202 */ /* 0x000fe20000000f00 */
[----:B------:R-:W-:-:S07]  /*1640*/  IMAD.MOV.U32 R7, RZ, RZ, R14 ;  /* 0x000000ffff077224 */ /* 0x000fce00078e000e */
[----:B------:R-:W-:Y:S05]  /*1650*/  WARPSYNC.COLLECTIVE R15, `(.L_x_3127) ;  /* 0x000000000f087348 */ /* 0x000fea0003c00000 */
[----:B------:R0:W1:Y:S02]  /*1660*/  SHFL.DOWN P6, R14, R13, R12, R11 ;  /* 0x0800000c0d0e7389 */ /* 0x00006400000c000b */
[----:B01----:R-:W-:Y:S05]  /*1670*/  ENDCOLLECTIVE ;  /* 0x000000000000791b */ /* 0x003fea0003800000 */
.L_x_3127:
[----:B------:R-:W-:Y:S05]  /*1680*/  BRA `(.L_x_3128) ;  /* 0xffffffec00507947 */ /* 0x000fea000383ffff */
.L_x_3095:
[----:B------:R-:W-:Y:S01]  /*1690*/  HFMA2 R11, -RZ, RZ, 0, 0.000503063201904296875 ;  /* 0x0000101fff0b7431 */ /* 0x000fe200000001ff */
[----:B------:R-:W-:Y:S01]  /*16a0*/  BSSY B0, `(.L_x_3129) ;  /* 0x0000007000007945 */ /* 0x000fe20003800000 */
[----:B------:R-:W-:Y:S01]  /*16b0*/  MOV R13, R6 ;  /* 0x00000006000d7202 */ /* 0x000fe20000000f00 */
[----:B------:R-:W-:Y:S01]  /*16c0*/  IMAD.MOV.U32 R12, RZ, RZ, 0x4 ;  /* 0x00000004ff0c7424 */ /* 0x000fe200078e00ff */
[----:B------:R-:W-:-:S07]  /*16d0*/  MOV R15, 0xffffffff ;  /* 0xffffffff000f7802 */ /* 0x000fce0000000f00 */
[----:B01234-:R-:W-:Y:S05]  /*16e0*/  WARPSYNC.COLLECTIVE R15, `(.L_x_3130) ;  /* 0x000000000f087348 */ /* 0x01ffea0003c00000 */
[----:B------:R5:W0:Y:S02]  /*16f0*/  SHFL.DOWN P6, R14, R13, R12, R11 ;  /* 0x0800000c0d0e7389 */ /* 0x000a2400000c000b */
[----:B012345:R-:W-:Y:S05]  /*1700*/  ENDCOLLECTIVE ;  /* 0x000000000000791b */ /* 0x03ffea0003800000 */
.L_x_3130:
[----:B------:R-:W-:Y:S05]  /*1710*/  BSYNC B0 ;  /* 0x0000000000007941 */ /* 0x000fea0003800000 */
.L_x_3129:
        /* <DEDUP_REMOVED lines=8> */
.L_x_3131:
[----:B------:R-:W-:Y:S02]  /*17a0*/  MOV R13, R3 ;  /* 0x00000003000d7202 */ /* 0x000fe40000000f00 */
[----:B------:R-:W-:-:S07]  /*17b0*/  MOV R7, R14 ;  /* 0x0000000e00077202 */ /* 0x000fce0000000f00 */
[----:B------:R-:W-:Y:S05]  /*17c0*/  WARPSYNC.COLLECTIVE R15, `(.L_x_3132) ;  /* 0x000000000f087348 */ /* 0x000fea0003c00000 */
[----:B------:R0:W1:Y:S02]  /*17d0*/  SHFL.DOWN P6, R14, R13, R12, R11 ;  /* 0x0800000c0d0e7389 */ /* 0x00006400000c000b */
[----:B01----:R-:W-:Y:S05]  /*17e0*/  ENDCOLLECTIVE ;  /* 0x000000000000791b */ /* 0x003fea0003800000 */
.L_x_3132:
[----:B------:R-:W-:Y:S05]  /*17f0*/  BRA `(.L_x_3133) ;  /* 0xffffffec00507947 */ /* 0x000fea000383ffff */
.L_x_3098:
[----:B------:R-:W-:Y:S01]  /*1800*/  HFMA2 R12, -RZ, RZ, 0, 1.1920928955078125e-07 ;  /* 0x00000002ff0c7431 */ /* 0x000fe200000001ff */
[----:B------:R-:W-:Y:S01]  /*1810*/  BSSY B0, `(.L_x_3134) ;  /* 0x0000007000007945 */ /* 0x000fe20003800000 */
[----:B------:R-:W-:Y:S01]  /*1820*/  IMAD.MOV.U32 R13, RZ, RZ, R6 ;  /* 0x000000ffff0d7224 */ /* 0x000fe200078e0006 */
[----:B------:R-:W-:Y:S02]  /*1830*/  MOV R11, 0x101f ;  /* 0x0000101f000b7802 */ /* 0x000fe40000000f00 */
[----:B------:R-:W-:-:S07]  /*1840*/  MOV R15, 0xffffffff ;  /* 0xffffffff000f7802 */ /* 0x000fce0000000f00 */
[----:B-12345:R-:W-:Y:S05]  /*1850*/  WARPSYNC.COLLECTIVE R15, `(.L_x_3135) ;  /* 0x000000000f087348 */ /* 0x03efea0003c00000 */
[----:B------:R0:W0:Y:S02]  /*1860*/  SHFL.DOWN P6, R14, R13, R12, R11 ;  /* 0x0800000c0d0e7389 */ /* 0x00002400000c000b */
[----:B012345:R-:W-:Y:S05]  /*1870*/  ENDCOLLECTIVE ;  /* 0x000000000000791b */ /* 0x03ffea0003800000 */
.L_x_3135:
[----:B------:R-:W-:Y:S05]  /*1880*/  BSYNC B0 ;  /* 0x0000000000007941 */ /* 0x000fea0003800000 */
.L_x_3134:
[----:B------:R-:W-:Y:S01]  /*1890*/  HFMA2 R12, -RZ, RZ, 0, 1.1920928955078125e-07 ;  /* 0x00000002ff0c7431 */ /* 0x000fe200000001ff */
[----:B------:R-:W-:Y:S01]  /*18a0*/  MOV R13, R4 ;  /* 0x00000004000d7202 */ /* 0x000fe20000000f00 */
[----:B------:R-:W-:Y:S01]  /*18b0*/  IMAD.MOV.U32 R15, RZ, RZ, -0x1 ;  /* 0xffffffffff0f7424 */ /* 0x000fe200078e00ff */
[----:B------:R-:W-:Y:S01]  /*18c0*/  MOV R11, 0x101f ;  /* 0x0000101f000b7802 */ /* 0x000fe20000000f00 */
[----:B------:R-:W-:-:S07]  /*18d0*/  IMAD.MOV.U32 R17, RZ, RZ, R14 ;  /* 0x000000ffff117224 */ /* 0x000fce00078e000e */
[----:B------:R-:W-:Y:S05]  /*18e0*/  WARPSYNC.COLLECTIVE R15, `(.L_x_3136) ;  /* 0x000000000f087348 */ /* 0x000fea0003c00000 */
[----:B------:R0:W1:Y:S02]  /*18f0*/  SHFL.DOWN P6, R14, R13, R12, R11 ;  /* 0x0800000c0d0e7389 */ /* 0x00006400000c000b */
[----:B01----:R-:W-:Y:S05]  /*1900*/  ENDCOLLECTIVE ;  /* 0x000000000000791b */ /* 0x003fea0003800000 */
.L_x_3136:
[----:B------:R-:W-:Y:S02]  /*1910*/  MOV R13, R3 ;  /* 0x00000003000d7202 */ /* 0x000fe40000000f00 */
[----:B------:R-:W-:-:S07]  /*1920*/  MOV R7, R14 ;  /* 0x0000000e00077202 */ /* 0x000fce0000000f00 */
[----:B------:R-:W-:Y:S05]  /*1930*/  WARPSYNC.COLLECTIVE R15, `(.L_x_3137) ;  /* 0x000000000f087348 */ /* 0x000fea0003c00000 */
[----:B------:R0:W1:Y:S02]  /*1940*/  SHFL.DOWN P6, R14, R13, R12, R11 ;  /* 0x0800000c0d0e7389 */ /* 0x00006400000c000b */
[----:B01----:R-:W-:Y:S05]  /*1950*/  ENDCOLLECTIVE ;  /* 0x000000000000791b */ /* 0x003fea0003800000 */
.L_x_3137:
[----:B------:R-:W-:Y:S05]  /*1960*/  BRA `(.L_x_3138) ;  /* 0xffffffec00507947 */ /* 0x000fea000383ffff */
.L_x_3101:
        /* <DEDUP_REMOVED lines=8> */
.L_x_3140:
[----:B------:R-:W-:Y:S05]  /*19f0*/  BSYNC B0 ;  /* 0x0000000000007941 */ /* 0x000fea0003800000 */
.L_x_3139:
[----:B------:R-:W-:Y:S02]  /*1a00*/  HFMA2 R12, -RZ, RZ, 0, 5.9604644775390625e-08 ;  /* 0x00000001ff0c7431 */ /* 0x000fe400000001ff */
[----:B------:R-:W-:Y:S01]  /*1a10*/  IMAD.MOV.U32 R13, RZ, RZ, R4 ;  /* 0x000000ffff0d7224 */ /* 0x000fe200078e0004 */
[----:B------:R-:W-:Y:S02]  /*1a20*/  MOV R11, 0x101f ;  /* 0x0000101f000b7802 */ /* 0x000fe40000000f00 */
[----:B------:R-:W-:Y:S02]  /*1a30*/  MOV R15, 0xffffffff ;  /* 0xffffffff000f7802 */ /* 0x000fe40000000f00 */
[----:B------:R-:W-:-:S07]  /*1a40*/  MOV R17, R14 ;  /* 0x0000000e00117202 */ /* 0x000fce0000000f00 */
[----:B------:R-:W-:Y:S05]  /*1a50*/  WARPSYNC.COLLECTIVE R15, `(.L_x_3141) ;  /* 0x000000000f087348 */ /* 0x000fea0003c00000 */
[----:B------:R0:W1:Y:S02]  /*1a60*/  SHFL.DOWN P6, R14, R13, R12, R11 ;  /* 0x0800000c0d0e7389 */ /* 0x00006400000c000b */
[----:B01----:R-:W-:Y:S05]  /*1a70*/  ENDCOLLECTIVE ;  /* 0x000000000000791b */ /* 0x003fea0003800000 */
.L_x_3141:
[----:B------:R-:W-:Y:S01]  /*1a80*/  MOV R13, R3 ;  /* 0x00000003000d7202 */ /* 0x000fe20000000f00 */
[----:B------:R-:W-:-:S07]  /*1a90*/  IMAD.MOV.U32 R7, RZ, RZ, R14 ;  /* 0x000000ffff077224 */ /* 0x000fce00078e000e */
[----:B------:R-:W-:Y:S05]  /*1aa0*/  WARPSYNC.COLLECTIVE R15, `(.L_x_3142) ;  /* 0x000000000f087348 */ /* 0x000fea0003c00000 */
[----:B------:R0:W1:Y:S02]  /*1ab0*/  SHFL.DOWN P6, R14, R13, R12, R11 ;  /* 0x0800000c0d0e7389 */ /* 0x00006400000c000b */
[----:B01----:R-:W-:Y:S05]  /*1ac0*/  ENDCOLLECTIVE ;  /* 0x000000000000791b */ /* 0x003fea0003800000 */
.L_x_3142:
[----:B------:R-:W-:Y:S05]  /*1ad0*/  BRA `(.L_x_3143) ;  /* 0xffffffec00507947 */ /* 0x000fea000383ffff */
.L_x_3104:
[----:B------:R-:W-:Y:S01]  /*1ae0*/  HFMA2 R12, -RZ, RZ, 0, 0 ;  /* 0x00000000ff0c7431 */ /* 0x000fe200000001ff */
[----:B------:R-:W-:Y:S01]  /*1af0*/  BSSY B0, `(.L_x_3144) ;  /* 0x0000007000007945 */ /* 0x000fe20003800000 */
[----:B------:R-:W-:Y:S01]  /*1b00*/  MOV R13, R6 ;  /* 0x00000006000d7202 */ /* 0x000fe20000000f00 */
[----:B------:R-:W-:Y:S01]  /*1b10*/  IMAD.MOV.U32 R11, RZ, RZ, 0x101f ;  /* 0x0000101fff0b7424 */ /* 0x000fe200078e00ff */
[----:B------:R-:W-:-:S07]  /*1b20*/  MOV R15, 0xffffffff ;  /* 0xffffffff000f7802 */ /* 0x000fce0000000f00 */
[----:B-12345:R-:W-:Y:S05]  /*1b30*/  WARPSYNC.COLLECTIVE R15, `(.L_x_3145) ;  /* 0x000000000f087348 */ /* 0x03efea0003c00000 */
[----:B------:R0:W0:Y:S02]  /*1b40*/  SHFL.IDX P6, R14, R13, R12, R11 ;  /* 0x0000000c0d0e7389 */ /* 0x00002400000c000b */
[----:B012345:R-:W-:Y:S05]  /*1b50*/  ENDCOLLECTIVE ;  /* 0x000000000000791b */ /* 0x03ffea0003800000 */
.L_x_3145:
[----:B------:R-:W-:Y:S05]  /*1b60*/  BSYNC B0 ;  /* 0x0000000000007941 */ /* 0x000fea0003800000 */
.L_x_3144:
[----:B------:R-:W-:Y:S01]  /*1b70*/  HFMA2 R11, -RZ, RZ, 0, 0.000503063201904296875 ;  /* 0x0000101fff0b7431 */ /* 0x000fe200000001ff */
[----:B------:R-:W-:Y:S01]  /*1b80*/  MOV R13, R4 ;  /* 0x00000004000d7202 */ /* 0x000fe20000000f00 */
[----:B------:R-:W-:Y:S01]  /*1b90*/  IMAD.MOV.U32 R12, RZ, RZ, RZ ;  /* 0x000000ffff0c7224 */ /* 0x000fe200078e00ff */
[----:B------:R-:W-:Y:S02]  /*1ba0*/  MOV R15, 0xffffffff ;  /* 0xffffffff000f7802 */ /* 0x000fe40000000f00 */
[----:B------:R-:W-:-:S07]  /*1bb0*/  MOV R6, R14 ;  /* 0x0000000e00067202 */ /* 0x000fce0000000f00 */
[----:B------:R-:W-:Y:S05]  /*1bc0*/  WARPSYNC.COLLECTIVE R15, `(.L_x_3146) ;  /* 0x000000000f087348 */ /* 0x000fea0003c00000 */
[----:B------:R0:W1:Y:S02]  /*1bd0*/  SHFL.IDX P6, R14, R13, R12, R11 ;  /* 0x0000000c0d0e7389 */ /* 0x00006400000c000b */
[----:B01----:R-:W-:Y:S05]  /*1be0*/  ENDCOLLECTIVE ;  /* 0x000000000000791b */ /* 0x003fea0003800000 */
.L_x_3146:
[----:B------:R-:W-:Y:S01]  /*1bf0*/  IMAD.MOV.U32 R13, RZ, RZ, R3 ;  /* 0x000000ffff0d7224 */ /* 0x000fe200078e0003 */
[----:B------:R-:W-:-:S07]  /*1c00*/  MOV R4, R14 ;  /* 0x0000000e00047202 */ /* 0x000fce0000000f00 */
[----:B------:R-:W-:Y:S05]  /*1c10*/  WARPSYNC.COLLECTIVE R15, `(.L_x_3147) ;  /* 0x000000000f087348 */ /* 0x000fea0003c00000 */
[----:B------:R0:W1:Y:S02]  /*1c20*/  SHFL.IDX P6, R14, R13, R12, R11 ;  /* 0x0000000c0d0e7389 */ /* 0x00006400000c000b */
[----:B01----:R-:W-:Y:S05]  /*1c30*/  ENDCOLLECTIVE ;  /* 0x000000000000791b */ /* 0x003fea0003800000 */
.L_x_3147:
[----:B------:R-:W-:Y:S05]  /*1c40*/  BRA `(.L_x_3148) ;  /* 0xffffffec00507947 */ /* 0x000fea000383ffff */
.L_x_3108:
[----:B-1----:R-:W-:Y:S01]  /*1c50*/  HFMA2 R12, -RZ, RZ, 0, 4.76837158203125e-07 ;  /* 0x00000008ff0c7431 */ /* 0x002fe200000001ff */
[----:B------:R-:W-:Y:S01]  /*1c60*/  BSSY B0, `(.L_x_3149) ;  /* 0x0000007000007945 */ /* 0x000fe20003800000 */
[----:B------:R-:W-:Y:S01]  /*1c70*/  MOV R13, R5 ;  /* 0x00000005000d7202 */ /* 0x000fe20000000f00 */
[----:B------:R-:W-:Y:S01]  /*1c80*/  IMAD.MOV.U32 R15, RZ, RZ, -0x1 ;  /* 0xffffffffff0f7424 */ /* 0x000fe200078e00ff */
[----:B------:R-:W-:-:S07]  /*1c90*/  MOV R11, 0x101f ;  /* 0x0000101f000b7802 */ /* 0x000fce0000000f00 */
[----:B-----5:R-:W-:Y:S05]  /*1ca0*/  WARPSYNC.COLLECTIVE R15, `(.L_x_3150) ;  /* 0x000000000f087348 */ /* 0x020fea0003c00000 */
[----:B------:R0:W1:Y:S02]  /*1cb0*/  SHFL.DOWN P6, R14, R13, R12, R11 ;  /* 0x0800000c0d0e7389 */ /* 0x00006400000c000b */
[----:B01---5:R-:W-:Y:S05]  /*1cc0*/  ENDCOLLECTIVE ;  /* 0x000000000000791b */ /* 0x023fea0003800000 */
.L_x_3150:
[----:B------:R-:W-:Y:S05]  /*1cd0*/  BSYNC B0 ;  /* 0x0000000000007941 */ /* 0x000fea0003800000 */
.L_x_3149:
        /* <DEDUP_REMOVED lines=8> */
.L_x_3151:
[----:B------:R-:W-:Y:S02]  /*1d60*/  MOV R13, R0 ;  /* 0x00000000000d7202 */ /* 0x000fe40000000f00 */
[----:B------:R-:W-:-:S07]  /*1d70*/  MOV R3, R14 ;  /* 0x0000000e00037202 */ /* 0x000fce0000000f00 */
[----:B------:R-:W-:Y:S05]  /*1d80*/  WARPSYNC.COLLECTIVE R15, `(.L_x_3152) ;  /* 0x000000000f087348 */ /* 0x000fea0003c00000 */
[----:B------:R0:W1:Y:S02]  /*1d90*/  SHFL.DOWN P6, R14, R13, R12, R11 ;  /* 0x0800000c0d0e7389 */ /* 0x00006400000c000b */
[----:B01----:R-:W-:Y:S05]  /*1da0*/  ENDCOLLECTIVE ;  /* 0x000000000000791b */ /* 0x003fea0003800000 */
.L_x_3152:
[----:B------:R-:W-:Y:S05]  /*1db0*/  BRA `(.L_x_3153) ;  /* 0xffffffec00b47947 */ /* 0x000fea000383ffff */
.L_x_3111:
[----:B------:R-:W-:Y:S01]  /*1dc0*/  HFMA2 R12, -RZ, RZ, 0, 2.384185791015625e-07 ;  /* 0x00000004ff0c7431 */ /* 0x000fe200000001ff */
[----:B------:R-:W-:Y:S01]  /*1dd0*/  BSSY B0, `(.L_x_3154) ;  /* 0x0000007000007945 */ /* 0x000fe20003800000 */
[----:B------:R-:W-:Y:S01]  /*1de0*/  IMAD.MOV.U32 R13, RZ, RZ, R5 ;  /* 0x000000ffff0d7224 */ /* 0x000fe200078e0005 */
[----:B------:R-:W-:Y:S02]  /*1df0*/  MOV R11, 0x101f ;  /* 0x0000101f000b7802 */ /* 0x000fe40000000f00 */
[----:B------:R-:W-:-:S07]  /*1e00*/  MOV R15, 0xffffffff ;  /* 0xffffffff000f7802 */ /* 0x000fce0000000f00 */
[----:B012--5:R-:W-:Y:S05]  /*1e10*/  WARPSYNC.COLLECTIVE R15, `(.L_x_3155) ;  /* 0x000000000f087348 */ /* 0x027fea0003c00000 */
[----:B------:R3:W4:Y:S02]  /*1e20*/  SHFL.DOWN P6, R14, R13, R12, R11 ;  /* 0x0800000c0d0e7389 */ /* 0x00072400000c000b */
[----:B012345:R-:W-:Y:S05]  /*1e30*/  ENDCOLLECTIVE ;  /* 0x000000000000791b */ /* 0x03ffea0003800000 */
.L_x_3155:
[----:B------:R-:W-:Y:S05]  /*1e40*/  BSYNC B0 ;  /* 0x0000000000007941 */ /* 0x000fea0003800000 */
.L_x_3154:
        /* <DEDUP_REMOVED lines=8> */
.L_x_3156:
[----:B------:R-:W-:Y:S02]  /*1ed0*/  MOV R13, R0 ;  /* 0x00000000000d7202 */ /* 0x000fe40000000f00 */
[----:B------:R-:W-:-:S07]  /*1ee0*/  MOV R3, R14 ;  /* 0x0000000e00037202 */ /* 0x000fce0000000f00 */
[----:B------:R-:W-:Y:S05]  /*1ef0*/  WARPSYNC.COLLECTIVE R15, `(.L_x_3157) ;  /* 0x000000000f087348 */ /* 0x000fea0003c00000 */
[----:B------:R0:W1:Y:S02]  /*1f00*/  SHFL.DOWN P6, R14, R13, R12, R11 ;  /* 0x0800000c0d0e7389 */ /* 0x00006400000c000b */
[----:B01----:R-:W-:Y:S05]  /*1f10*/  ENDCOLLECTIVE ;  /* 0x000000000000791b */ /* 0x003fea0003800000 */
.L_x_3157:
[----:B------:R-:W-:Y:S05]  /*1f20*/  BRA `(.L_x_3158) ;  /* 0xffffffec00b47947 */ /* 0x000fea000383ffff */
.L_x_3114:
        /* <DEDUP_REMOVED lines=8> */
.L_x_3160:
[----:B------:R-:W-:Y:S05]  /*1fb0*/  BSYNC B0 ;  /* 0x0000000000007941 */ /* 0x000fea0003800000 */
.L_x_3159:
        /* <DEDUP_REMOVED lines=8> */
.L_x_3161:
[----:B------:R-:W-:Y:S01]  /*2040*/  MOV R13, R0 ;  /* 0x00000000000d7202 */ /* 0x000fe20000000f00 */
[----:B------:R-:W-:-:S07]  /*2050*/  IMAD.MOV.U32 R3, RZ, RZ, R14 ;  /* 0x000000ffff037224 */ /* 0x000fce00078e000e */
[----:B------:R-:W-:Y:S05]  /*2060*/  WARPSYNC.COLLECTIVE R15, `(.L_x_3162) ;  /* 0x000000000f087348 */ /* 0x000fea0003c00000 */
[----:B------:R0:W1:Y:S02]  /*2070*/  SHFL.DOWN P6, R14, R13, R12, R11 ;  /* 0x0800000c0d0e7389 */ /* 0x00006400000c000b */
[----:B01----:R-:W-:Y:S05]  /*2080*/  ENDCOLLECTIVE ;  /* 0x000000000000791b */ /* 0x003fea0003800000 */
.L_x_3162:
[----:B------:R-:W-:Y:S05]  /*2090*/  BRA `(.L_x_3163) ;  /* 0xffffffec00b47947 */ /* 0x000fea000383ffff */
.L_x_3117:
        /* <DEDUP_REMOVED lines=8> */
.L_x_3165:
[----:B------:R-:W-:Y:S05]  /*2120*/  BSYNC B0 ;  /* 0x0000000000007941 */ /* 0x000fea0003800000 */
.L_x_3164:
        /* <DEDUP_REMOVED lines=8> */
.L_x_3166:
[----:B------:R-:W-:Y:S01]  /*21b0*/  IMAD.MOV.U32 R13, RZ, RZ, R0 ;  /* 0x000000ffff0d7224 */ /* 0x000fe200078e0000 */
[----:B------:R-:W-:-:S07]  /*21c0*/  MOV R3, R14 ;  /* 0x0000000e00037202 */ /* 0x000fce0000000f00 */
[----:B------:R-:W-:Y:S05]  /*21d0*/  WARPSYNC.COLLECTIVE R15, `(.L_x_3167) ;  /* 0x000000000f087348 */ /* 0x000fea0003c00000 */
[----:B------:R0:W1:Y:S02]  /*21e0*/  SHFL.DOWN P6, R14, R13, R12, R11 ;  /* 0x0800000c0d0e7389 */ /* 0x00006400000c000b */
[----:B01----:R-:W-:Y:S05]  /*21f0*/  ENDCOLLECTIVE ;  /* 0x000000000000791b */ /* 0x003fea0003800000 */
.L_x_3167:
[----:B------:R-:W-:Y:S05]  /*2200*/  BRA `(.L_x_3168) ;  /* 0xffffffec00b47947 */ /* 0x000fea000383ffff */
.L_x_3120:
        /* <DEDUP_REMOVED lines=8> */
.L_x_3170:
[----:B------:R-:W-:Y:S05]  /*2290*/  BSYNC B0 ;  /* 0x0000000000007941 */ /* 0x000fea0003800000 */
.L_x_3169:
        /* <DEDUP_REMOVED lines=8> */
.L_x_3171:
[----:B------:R-:W-:Y:S02]  /*2320*/  MOV R13, R0 ;  /* 0x00000000000d7202 */ /* 0x000fe40000000f00 */
[----:B------:R-:W-:-:S07]  /*2330*/  MOV R2, R14 ;  /* 0x0000000e00027202 */ /* 0x000fce0000000f00 */
[----:B------:R-:W-:Y:S05]  /*2340*/  WARPSYNC.COLLECTIVE R15, `(.L_x_3172) ;  /* 0x000000000f087348 */ /* 0x000fea0003c00000 */
[----:B------:R0:W1:Y:S02]  /*2350*/  SHFL.IDX P6, R14, R13, R12, R11 ;  /* 0x0000000c0d0e7389 */ /* 0x00006400000c000b */
[----:B01----:R-:W-:Y:S05]  /*2360*/  ENDCOLLECTIVE ;  /* 0x000000000000791b */ /* 0x003fea0003800000 */
.L_x_3172:
[----:B------:R-:W-:Y:S05]  /*2370*/  BRA `(.L_x_3173) ;  /* 0xffffffec00b47947 */ /* 0x000fea000383ffff */
.L_x_3174:
        /* <DEDUP_REMOVED lines=16> */
.L_x_7520:


//--------------------- .text._Z17LayerNormWarpImplI19BiasAddResidualLoadI6__halffE11AffineStoreIfS1_EfLi1ELi1ELi1ELi16ELi2ELb0EEvT_T0_iidPT1_S8_ --------------------------
	.section	.text._Z17LayerNormWarpImplI19BiasAddResidualLoadI6__halffE11AffineStoreIfS1_EfLi1ELi1ELi1ELi16ELi2ELb0EEvT_T0_iidPT1_S8_,"ax",@progbits
	.align	128
        .global         _Z17LayerNormWarpImplI19BiasAddResidualLoadI6__halffE11AffineStoreIfS1_EfLi1ELi1ELi1ELi16ELi2ELb0EEvT_T0_iidPT1_S8_
        .type           _Z17LayerNormWarpImplI19BiasAddResidualLoadI6__halffE11AffineStoreIfS1_EfLi1ELi1ELi1ELi16ELi2ELb0EEvT_T0_iidPT1_S8_,@function
        .size           _Z17LayerNormWarpImplI19BiasAddResidualLoadI6__halffE11AffineStoreIfS1_EfLi1ELi1ELi1ELi16ELi2ELb0EEvT_T0_iidPT1_S8_,(.L_x_7521 - _Z17LayerNormWarpImplI19BiasAddResidualLoadI6__halffE11AffineStoreIfS1_EfLi1ELi1ELi1ELi16ELi2ELb0EEvT_T0_iidPT1_S8_)
        .other          _Z17LayerNormWarpImplI19BiasAddResidualLoadI6__halffE11AffineStoreIfS1_EfLi1ELi1ELi1ELi16ELi2ELb0EEvT_T0_iidPT1_S8_,@"STO_CUDA_ENTRY STV_DEFAULT"
_Z17LayerNormWarpImplI19BiasAddResidualLoadI6__halffE11AffineStoreIfS1_EfLi1ELi1ELi1ELi16ELi2ELb0EEvT_T0_iidPT1_S8_:
.text._Z17LayerNormWarpImplI19BiasAddResidualLoadI6__halffE11AffineStoreIfS1_EfLi1ELi1ELi1ELi16ELi2ELb0EEvT_T0_iidPT1_S8_:
        /* <DEDUP_REMOVED lines=21> */
.L_x_3175:
        /* <DEDUP_REMOVED lines=16> */
.L_x_3197:
[--C-:B------:R-:W-:Y:S01]  /*0250*/  FADD R5, RZ, R21.reuse ;  /* 0x00000015ff057221 */ /* 0x100fe20000000000 */
[--C-:B------:R-:W-:Y:S01]  /*0260*/  FADD R27, RZ, R20.reuse ;  /* 0x00000014ff1b7221 */ /* 0x100fe20000000000 */
[----:B------:R-:W-:Y:S01]  /*0270*/  UMOV UR4, 0xffffffff ;  /* 0xffffffff00047882 */ /* 0x000fe20000000000 */
[----:B------:R-:W-:Y:S02]  /*0280*/  HFMA2 R3, -RZ, RZ, 1.875, 0 ;  /* 0x3f800000ff037431 */ /* 0x000fe400000001ff */
[----:B-1----:R-:W-:Y:S01]  /*0290*/  FADD R0, -R5, R21 ;  /* 0x0000001505007221 */ /* 0x002fe20000000100 */
[----:B------:R-:W-:Y:S01]  /*02a0*/  FADD R7, -R27, R20 ;  /* 0x000000141b077221 */ /* 0x000fe20000000100 */
[----:B------:R-:W-:Y:S02]  /*02b0*/  IMAD.MOV.U32 R6, RZ, RZ, 0x3f800000 ;  /* 0x3f800000ff067424 */ /* 0x000fe400078e00ff */
[----:B------:R-:W-:Y:S01]  /*02c0*/  FFMA R4, R0, R21, RZ ;  /* 0x0000001500047223 */ /* 0x000fe200000000ff */
[----:B------:R-:W-:Y:S01]  /*02d0*/  FFMA R2, R7, R20, RZ ;  /* 0x0000001407027223 */ /* 0x000fe200000000ff */
[----:B0-----:R-:W-:Y:S06]  /*02e0*/  BRA.DIV UR4, `(.L_x_3176) ;  /* 0x0000000e04f07947 */ /* 0x001fec000b800000 */
[----:B------:R4:W0:Y:S01]  /*02f0*/  SHFL.DOWN PT, R10, R5, 0x8, 0x101f ;  /* 0x09101f00050a7f89 */ /* 0x00082200000e0000 */
[----:B------:R-:W-:-:S03]  /*0300*/  MOV R0, R27 ;  /* 0x0000001b00007202 */ /* 0x000fc60000000f00 */
[----:B------:R4:W0:Y:S04]  /*0310*/  SHFL.DOWN PT, R7, R4, 0x8, 0x101f ;  /* 0x09101f0004077f89 */ /* 0x00082800000e0000 */
[----:B------:R4:W0:Y:S02]  /*0320*/  SHFL.DOWN PT, R14, R3, 0x8, 0x101f ;  /* 0x09101f00030e7f89 */ /* 0x00082400000e0000 */
.L_x_3202:
        /* <DEDUP_REMOVED lines=14> */
.L_x_3177:
[----:B------:R-:W-:-:S03]  /*0410*/  UMOV UR4, 0xffffffff ;  /* 0xffffffff00047882 */ /* 0x000fc60000000000 */
[----:B------:R-:W-:Y:S05]  /*0420*/  BRA.DIV UR4, `(.L_x_3178) ;  /* 0x0000001204007947 */ /* 0x000fea000b800000 */
[----:B------:R0:W0:Y:S04]  /*0430*/  SHFL.DOWN PT, R10, R5, 0x4, 0x101f ;  /* 0x08901f00050a7f89 */ /* 0x00002800000e0000 */
[----:B------:R0:W0:Y:S04]  /*0440*/  SHFL.DOWN PT, R7, R4, 0x4, 0x101f ;  /* 0x08901f0004077f89 */ /* 0x00002800000e0000 */
[----:B------:R0:W0:Y:S02]  /*0450*/  SHFL.DOWN PT, R14, R6, 0x4, 0x101f ;  /* 0x08901f00060e7f89 */ /* 0x00002400000e0000 */
.L_x_3207:
        /* <DEDUP_REMOVED lines=16> */
.L_x_3179:
[----:B------:R-:W-:-:S03]  /*0560*/  UMOV UR4, 0xffffffff ;  /* 0xffffffff00047882 */ /* 0x000fc60000000000 */
[----:B------:R-:W-:Y:S05]  /*0570*/  BRA.DIV UR4, `(.L_x_3180) ;  /* 0x0000001204087947 */ /* 0x000fea000b800000 */
[----:B------:R0:W0:Y:S04]  /*0580*/  SHFL.DOWN PT, R10, R5, 0x2, 0x101f ;  /* 0x08501f00050a7f89 */ /* 0x00002800000e0000 */
[----:B------:R0:W0:Y:S04]  /*0590*/  SHFL.DOWN PT, R7, R4, 0x2, 0x101f ;  /* 0x08501f0004077f89 */ /* 0x00002800000e0000 */
[----:B------:R0:W0:Y:S02]  /*05a0*/  SHFL.DOWN PT, R14, R6, 0x2, 0x101f ;  /* 0x08501f00060e7f89 */ /* 0x00002400000e0000 */
.L_x_3212:
        /* <DEDUP_REMOVED lines=16> */
.L_x_3181:
[----:B------:R-:W-:-:S03]  /*06b0*/  UMOV UR4, 0xffffffff ;  /* 0xffffffff00047882 */ /* 0x000fc60000000000 */
[----:B------:R-:W-:Y:S05]  /*06c0*/  BRA.DIV UR4, `(.L_x_3182) ;  /* 0x0000001204107947 */ /* 0x000fea000b800000 */
[----:B------:R0:W0:Y:S04]  /*06d0*/  SHFL.DOWN PT, R10, R5, 0x1, 0x101f ;  /* 0x08301f00050a7f89 */ /* 0x00002800000e0000 */
[----:B------:R0:W0:Y:S04]  /*06e0*/  SHFL.DOWN PT, R7, R4, 0x1, 0x101f ;  /* 0x08301f0004077f89 */ /* 0x00002800000e0000 */
[----:B------:R0:W0:Y:S02]  /*06f0*/  SHFL.DOWN PT, R14, R6, 0x1, 0x101f ;  /* 0x08301f00060e7f89 */ /* 0x00002400000e0000 */
.L_x_3217:
        /* <DEDUP_REMOVED lines=16> */
.L_x_3183:
[----:B------:R-:W-:-:S03]  /*0800*/  UMOV UR4, 0xffffffff ;  /* 0xffffffff00047882 */ /* 0x000fc60000000000 */
[----:B------:R-:W-:Y:S05]  /*0810*/  BRA.DIV UR4, `(.L_x_3184) ;  /* 0x0000001204187947 */ /* 0x000fea000b800000 */
[----:B------:R0:W0:Y:S04]  /*0820*/  SHFL.IDX PT, R10, R5, RZ, 0x101f ;  /* 0x00101fff050a7589 */ /* 0x00002800000e0000 */
[----:B----4-:R-:W4:Y:S04]  /*0830*/  SHFL.IDX PT, R4, R4, RZ, 0x101f ;  /* 0x00101fff04047589 */ /* 0x010f2800000e0000 */
[----:B------:R0:W0:Y:S02]  /*0840*/  SHFL.IDX PT, R14, R6, RZ, 0x101f ;  /* 0x00101fff060e7589 */ /* 0x00002400000e0000 */
.L_x_3222:
        /* <DEDUP_REMOVED lines=27> */
.L_x_3185:
[----:B------:R0:W1:Y:S02]  /*0a00*/  MUFU.RSQ R11, R5 ;  /* 0x00000005000b7308 */ /* 0x0000640000001400 */
.L_x_3186:
        /* <DEDUP_REMOVED lines=16> */
.L_x_3227:
[----:B--2---:R-:W-:Y:S02]  /*0b10*/  FSETP.NEU.AND P1, PT, R14, RZ, PT ;  /* 0x000000ff0e00720b */ /* 0x004fe40003f2d000 */
[----:B-1----:R-:W-:-:S11]  /*0b20*/  MOV R3, 0x3f800000 ;  /* 0x3f80000000037802 */ /* 0x002fd60000000f00 */
        /* <DEDUP_REMOVED lines=13> */
.L_x_3188:
[----:B------:R-:W-:-:S03]  /*0c00*/  UMOV UR4, 0xffffffff ;  /* 0xffffffff00047882 */ /* 0x000fc60000000000 */
[----:B------:R-:W-:Y:S05]  /*0c10*/  BRA.DIV UR4, `(.L_x_3189) ;  /* 0x0000000e04d07947 */ /* 0x000fea000b800000 */
[----:B---3--:R1:W2:Y:S04]  /*0c20*/  SHFL.DOWN PT, R27, R0, 0x4, 0x101f ;  /* 0x08901f00001b7f89 */ /* 0x0082a800000e0000 */
[----:B0-----:R1:W0:Y:S04]  /*0c30*/  SHFL.DOWN PT, R10, R2, 0x4, 0x101f ;  /* 0x08901f00020a7f89 */ /* 0x00122800000e0000 */
[----:B------:R1:W3:Y:S02]  /*0c40*/  SHFL.DOWN PT, R14, R3, 0x4, 0x101f ;  /* 0x08901f00030e7f89 */ /* 0x0002e400000e0000 */
.L_x_3232:
[----:B---3--:R-:W-:-:S13]  /*0c50*/  FSETP.NEU.AND P1, PT, R14, RZ, PT ;  /* 0x000000ff0e00720b */ /* 0x008fda0003f2d000 */
        /* <DEDUP_REMOVED lines=15> */
.L_x_3190:
[----:B------:R-:W-:-:S03]  /*0d50*/  UMOV UR4, 0xffffffff ;  /* 0xffffffff00047882 */ /* 0x000fc60000000000 */
[----:B------:R-:W-:Y:S05]  /*0d60*/  BRA.DIV UR4, `(.L_x_3191) ;  /* 0x0000000e04d87947 */ /* 0x000fea000b800000 */
[----:B--2---:R2:W3:Y:S04]  /*0d70*/  SHFL.DOWN PT, R27, R0, 0x2, 0x101f ;  /* 0x08501f00001b7f89 */ /* 0x0044e800000e0000 */
[----:B0-----:R2:W0:Y:S04]  /*0d80*/  SHFL.DOWN PT, R10, R2, 0x2, 0x101f ;  /* 0x08501f00020a7f89 */ /* 0x00142800000e0000 */
[----:B------:R2:W4:Y:S02]  /*0d90*/  SHFL.DOWN PT, R14, R3, 0x2, 0x101f ;  /* 0x08501f00030e7f89 */ /* 0x00052400000e0000 */
.L_x_3237:
        /* <DEDUP_REMOVED lines=16> */
.L_x_3192:
[----:B------:R-:W-:-:S03]  /*0ea0*/  UMOV UR4, 0xffffffff ;  /* 0xffffffff00047882 */ /* 0x000fc60000000000 */
[----:B------:R-:W-:Y:S05]  /*0eb0*/  BRA.DIV UR4, `(.L_x_3193) ;  /* 0x0000000e04e07947 */ /* 0x000fea000b800000 */
[----:B---3--:R3:W4:Y:S04]  /*0ec0*/  SHFL.DOWN PT, R27, R0, 0x1, 0x101f ;  /* 0x08301f00001b7f89 */ /* 0x00872800000e0000 */
[----:B0-----:R3:W0:Y:S04]  /*0ed0*/  SHFL.DOWN PT, R10, R2, 0x1, 0x101f ;  /* 0x08301f00020a7f89 */ /* 0x00162800000e0000 */
[----:B------:R3:W5:Y:S02]  /*0ee0*/  SHFL.DOWN PT, R14, R3, 0x1, 0x101f ;  /* 0x08301f00030e7f89 */ /* 0x00076400000e0000 */
.L_x_3242:
[----:B-----5:R-:W-:-:S13]  /*0ef0*/  FSETP.NEU.AND P1, PT, R14, RZ, PT ;  /* 0x000000ff0e00720b */ /* 0x020fda0003f2d000 */
        /* <DEDUP_REMOVED lines=8> */
[----:B-123--:R-:W-:Y:S02]  /*0f80*/  MOV R3, R11 ;  /* 0x0000000b00037202 */ /* 0x00efe40000000f00 */
[----:B------:R-:W1:Y:S05]  /*0f90*/  MUFU.RCP R13, R12 ;  /* 0x0000000c000d7308 */ /* 0x000e6a0000001000 */
[----:B------:R-:W-:-:S04]  /*0fa0*/  @!P1 FMUL R14, R14, 16777216 ;  /* 0x4b8000000e0e9820 */ /* 0x000fc80000400000 */
[----:B-1----:R-:W-:-:S04]  /*0fb0*/  FMUL R13, R13, R14 ;  /* 0x0000000e0d0d7220 */ /* 0x002fc80000400000 */
[C---:B0-----:R-:W-:Y:S01]  /*0fc0*/  FFMA R15, R13.reuse, R26, R10 ;  /* 0x0000001a0d0f7223 */ /* 0x041fe2000000000a */
[----:B------:R-:W-:-:S03]  /*0fd0*/  FFMA R0, R13, R27, R0 ;  /* 0x0000001b0d007223 */ /* 0x000fc60000000000 */
[----:B------:R-:W-:-:S07]  /*0fe0*/  FADD R2, R2, R15 ;  /* 0x0000000f02027221 */ /* 0x000fce0000000000 */
.L_x_3194:
[----:B------:R-:W-:-:S03]  /*0ff0*/  UMOV UR4, 0xffffffff ;  /* 0xffffffff00047882 */ /* 0x000fc60000000000 */
[----:B------:R-:W-:Y:S05]  /*1000*/  BRA.DIV UR4, `(.L_x_3195) ;  /* 0x0000000e04e87947 */ /* 0x000fea000b800000 */
[----:B----4-:R4:W5:Y:S04]  /*1010*/  SHFL.IDX PT, R27, R0, RZ, 0x101f ;  /* 0x00101fff001b7589 */ /* 0x01096800000e0000 */
[----:B-123--:R-:W1:Y:S04]  /*1020*/  SHFL.IDX PT, R2, R2, RZ, 0x101f ;  /* 0x00101fff02027589 */ /* 0x00ee6800000e0000 */
[----:B------:R4:W2:Y:S02]  /*1030*/  SHFL.IDX PT, R14, R3, RZ, 0x101f ;  /* 0x00101fff030e7589 */ /* 0x0008a400000e0000 */
.L_x_3247:
[----:B--2---:R-:W-:-:S13]  /*1040*/  FSETP.GEU.AND P1, PT, |R14|, 1.175494350822287508e-38, PT ;  /* 0x008000000e00780b */ /* 0x004fda0003f2e200 */
[----:B------:R-:W-:Y:S01]  /*1050*/  @!P1 FMUL R14, R14, 16777216 ;  /* 0x4b8000000e0e9820 */ /* 0x000fe20000400000 */
[----:B-1----:R-:W-:-:S03]  /*1060*/  @!P1 FMUL R2, R2, 16777216 ;  /* 0x4b80000002029820 */ /* 0x002fc60000400000 */
[----:B----4-:R-:W1:Y:S02]  /*1070*/  MUFU.RCP R3, R14 ;  /* 0x0000000e00037308 */ /* 0x010e640000001000 */
[----:B-1----:R-:W-:-:S05]  /*1080*/  FMUL R3, R3, R2 ;  /* 0x0000000203037220 */ /* 0x002fca0000400000 */
[----:B------:R-:W-:-:S05]  /*1090*/  FMNMX R3, RZ, R3, !PT ;  /* 0x00000003ff037209 */ /* 0x000fca0007800000 */
[----:B------:R-:W-:-:S05]  /*10a0*/  FADD R0, R24, R3 ;  /* 0x0000000318007221 */ /* 0x000fca0000000000 */
[----:B------:R-:W-:-:S13]  /*10b0*/  FSETP.GEU.AND P1, PT, |R0|, 1.175494350822287508e-38, PT ;  /* 0x008000000000780b */ /* 0x000fda0003f2e200 */
[----:B------:R-:W-:-:S04]  /*10c0*/  @!P1 FMUL R0, R0, 16777216 ;  /* 0x4b80000000009820 */ /* 0x000fc80000400000 */
[----:B------:R-:W-:-:S05]  /*10d0*/  VIADD R2, R0, 0xff800000 ;  /* 0xff80000000027836 */ /* 0x000fca0000000000 */
[----:B------:R-:W-:-:S13]  /*10e0*/  ISETP.GE.U32.AND P2, PT, R2, 0x7f000000, PT ;  /* 0x7f0000000200780c */ /* 0x000fda0003f46070 */
[----:B------:R1:W2:Y:S01]  /*10f0*/  @P2 MUFU.RSQ R3, R0 ;  /* 0x0000000000032308 */ /* 0x0002a20000001400 */
[----:B------:R-:W-:Y:S05]  /*1100*/  @P2 BRA `(.L_x_3196) ;  /* 0x0000000000382947 */ /* 0x000fea0003800000 */
[----:B------:R-:W-:Y:S01]  /*1110*/  LOP3.LUT R2, R0, 0xffffff, RZ, 0xc0, !PT ;  /* 0x00ffffff00027812 */ /* 0x000fe200078ec0ff */
[----:B------:R-:W-:-:S03]  /*1120*/  HFMA2 R12, -RZ, RZ, 1.6875, 0 ;  /* 0x3ec00000ff0c7431 */ /* 0x000fc600000001ff */
[----:B--2---:R-:W-:-:S04]  /*1130*/  LOP3.LUT R3, R2, 0x3f000000, RZ, 0xfc, !PT ;  /* 0x3f00000002037812 */ /* 0x004fc800078efcff */
[----:B------:R-:W2:Y:S01]  /*1140*/  MUFU.RSQ R2, R3 ;  /* 0x0000000300027308 */ /* 0x000ea20000001400 */
[----:B-1----:R-:W-:-:S04]  /*1150*/  IADD3 R0, PT, PT, -R0, R3, RZ ;  /* 0x0000000300007210 */ /* 0x002fc80007ffe1ff */
[----:B------:R-:W-:Y:S01]  /*1160*/  @!P1 IADD3 R0, PT, PT, R0, 0xc000000, RZ ;  /* 0x0c00000000009810 */ /* 0x000fe20007ffe0ff */
[----:B--2---:R-:W-:-:S04]  /*1170*/  FMUL R11, R2, R2 ;  /* 0x00000002020b7220 */ /* 0x004fc80000400000 */
[----:B0-----:R-:W-:Y:S01]  /*1180*/  FFMA R10, R2, R2, -R11 ;  /* 0x00000002020a7223 */ /* 0x001fe2000000080b */
[----:B------:R-:W-:-:S04]  /*1190*/  FFMA R11, -R3, R11, 1 ;  /* 0x3f800000030b7423 */ /* 0x000fc8000000010b */
[----:B------:R-:W-:-:S04]  /*11a0*/  FFMA R11, -R3, R10, R11 ;  /* 0x0000000a030b7223 */ /* 0x000fc8000000010b */
[----:B------:R-:W-:Y:S01]  /*11b0*/  FFMA R13, R11, R12, 0.5 ;  /* 0x3f0000000b0d7423 */ /* 0x000fe2000000000c */
[----:B------:R-:W-:-:S04]  /*11c0*/  FMUL R11, R2, R11 ;  /* 0x0000000b020b7220 */ /* 0x000fc80000400000 */
[----:B------:R-:W-:-:S05]  /*11d0*/  FFMA R11, R13, R11, R2 ;  /* 0x0000000b0d0b7223 */ /* 0x000fca0000000002 */
[----:B------:R-:W-:-:S07]  /*11e0*/  LEA.HI.SX32 R3, R0, R11, 0x1f ;  /* 0x0000000b00037211 */ /* 0x000fce00078ffaff */
.L_x_3196:
[----:B------:R-:W-:Y:S01]  /*11f0*/  @!P0 R2UR UR4, R18 ;  /* 0x00000000120482ca */ /* 0x000fe200000e0000 */
[----:B------:R-:W-:Y:S01]  /*1200*/  IMAD R23, R22, 0x2, R23 ;  /* 0x0000000216177824 */ /* 0x000fe200078e0217 */
[----:B------:R-:W-:Y:S01]  /*1210*/  @!P0 R2UR UR5, R19 ;  /* 0x00000000130582ca */ /* 0x000fe200000e0000 */
[----:B-----5:R-:W-:Y:S01]  /*1220*/  FADD R20, -R27, R20 ;  /* 0x000000141b147221 */ /* 0x020fe20000000100 */
[----:B------:R-:W-:Y:S02]  /*1230*/  @!P0 R2UR UR6, R18 ;  /* 0x00000000120682ca */ /* 0x000fe400000e0000 */
[----:B------:R-:W-:Y:S01]  /*1240*/  @!P0 R2UR UR7, R19 ;  /* 0x00000000130782ca */ /* 0x000fe200000e0000 */
[----:B--2---:R-:W-:-:S08]  /*1250*/  FMUL R20, R20, R3 ;  /* 0x0000000314147220 */ /* 0x004fd00000400000 */
[----:B------:R4:W-:Y:S04]  /*1260*/  @!P0 STG.E desc[UR4][R4.64+0x4], R27 ;  /* 0x0000041b04008986 */ /* 0x0009e8000c101904 */
[----:B------:R4:W-:Y:S01]  /*1270*/  @!P0 STG.E desc[UR6][R6.64+0x4], R3 ;  /* 0x0000040306008986 */ /* 0x0009e2000c101906 */
[----:B------:R-:W-:-:S13]  /*1280*/  ISETP.GE.AND P0, PT, R23, UR36, PT ;  /* 0x0000002417007c0c */ /* 0x000fda000bf06270 */
[----:B----4-:R-:W-:Y:S05]  /*1290*/  @!P0 BRA `(.L_x_3197) ;  /* 0xffffffec00ec8947 */ /* 0x010fea000383ffff */
[----:B------:R-:W-:Y:S05]  /*12a0*/  EXIT ;  /* 0x000000000000794d */ /* 0x000fea0003800000 */
.L_x_3176:
[----:B------:R-:W-:Y:S01]  /*12b0*/  BSSY B0, `(.L_x_3198) ;  /* 0x0000008000007945 */ /* 0x000fe20003800000 */
[----:B------:R-:W-:Y:S01]  /*12c0*/  MOV R13, R5 ;  /* 0x00000005000d7202 */ /* 0x000fe20000000f00 */
[----:B------:R-:W-:Y:S01]  /*12d0*/  IMAD.MOV.U32 R15, RZ, RZ, -0x1 ;  /* 0xffffffffff0f7424 */ /* 0x000fe200078e00ff */
[----:B------:R-:W-:Y:S02]  /*12e0*/  MOV R12, 0x8 ;  /* 0x00000008000c7802 */ /* 0x000fe40000000f00 */
[----:B------:R-:W-:-:S07]  /*12f0*/  MOV R11, 0x101f ;  /* 0x0000101f000b7802 */ /* 0x000fce0000000f00 */
[----:B0123-5:R-:W-:Y:S05]  /*1300*/  WARPSYNC.COLLECTIVE R15, `(.L_x_3199) ;  /* 0x000000000f087348 */ /* 0x02ffea0003c00000 */
[----:B------:R4:W0:Y:S02]  /*1310*/  SHFL.DOWN P6, R14, R13, R12, R11 ;  /* 0x0800000c0d0e7389 */ /* 0x00082400000c000b */
[----:B012345:R-:W-:Y:S05]  /*1320*/  ENDCOLLECTIVE ;  /* 0x000000000000791b */ /* 0x03ffea0003800000 */
.L_x_3199:
[----:B------:R-:W-:Y:S05]  /*1330*/  BSYNC B0 ;  /* 0x0000000000007941 */ /* 0x000fea0003800000 */
.L_x_3198:
[----:B------:R-:W-:Y:S01]  /*1340*/  HFMA2 R12, -RZ, RZ, 0, 4.76837158203125e-07 ;  /* 0x00000008ff0c7431 */ /* 0x000fe200000001ff */
[----:B------:R-:W-:Y:S01]  /*1350*/  MOV R13, R4 ;  /* 0x00000004000d7202 */ /* 0x000fe20000000f00 */
[----:B------:R-:W-:Y:S01]  /*1360*/  IMAD.MOV.U32 R11, RZ, RZ, 0x101f ;  /* 0x0000101fff0b7424 */ /* 0x000fe200078e00ff */
[----:B------:R-:W-:Y:S01]  /*1370*/  MOV R15, 0xffffffff ;  /* 0xffffffff000f7802 */ /* 0x000fe20000000f00 */
[----:B------:R-:W-:Y:S01]  /*1380*/  IMAD.MOV.U32 R0, RZ, RZ, R27 ;  /* 0x000000ffff007224 */ /* 0x000fe200078e001b */
[----:B------:R-:W-:-:S07]  /*1390*/  MOV R10, R14 ;  /* 0x0000000e000a7202 */ /* 0x000fce0000000f00 */
[----:B------:R-:W-:Y:S05]  /*13a0*/  WARPSYNC.COLLECTIVE R15, `(.L_x_3200) ;  /* 0x000000000f087348 */ /* 0x000fea0003c00000 */
[----:B------:R0:W1:Y:S02]  /*13b0*/  SHFL.DOWN P6, R14, R13, R12, R11 ;  /* 0x0800000c0d0e7389 */ /* 0x00006400000c000b */
[----:B01----:R-:W-:Y:S05]  /*13c0*/  ENDCOLLECTIVE ;  /* 0x000000000000791b */ /* 0x003fea0003800000 */
.L_x_3200:
[----:B------:R-:W-:Y:S02]  /*13d0*/  MOV R13, R3 ;  /* 0x00000003000d7202 */ /* 0x000fe40000000f00 */
[----:B------:R-:W-:-:S07]  /*13e0*/  MOV R7, R14 ;  /* 0x0000000e00077202 */ /* 0x000fce0000000f00 */
[----:B------:R-:W-:Y:S05]  /*13f0*/  WARPSYNC.COLLECTIVE R15, `(.L_x_3201) ;  /* 0x000000000f087348 */ /* 0x000fea0003c00000 */
[----:B------:R0:W1:Y:S02]  /*1400*/  SHFL.DOWN P6, R14, R13, R12, R11 ;  /* 0x0800000c0d0e7389 */ /* 0x00006400000c000b */
[----:B01----:R-:W-:Y:S05]  /*1410*/  ENDCOLLECTIVE ;  /* 0x000000000000791b */ /* 0x003fea0003800000 */
.L_x_3201:
[----:B------:R-:W-:Y:S05]  /*1420*/  BRA `(.L_x_3202) ;  /* 0xffffffec00c07947 */ /* 0x000fea000383ffff */
.L_x_3178:
[----:B------:R-:W-:Y:S01]  /*1430*/  HFMA2 R12, -RZ, RZ, 0, 2.384185791015625e-07 ;  /* 0x00000004ff0c7431 */ /* 0x000fe200000001ff */
[----:B------:R-:W-:Y:S01]  /*1440*/  BSSY B0, `(.L_x_3203) ;  /* 0x0000007000007945 */ /* 0x000fe20003800000 */
[----:B------:R-:W-:Y:S01]  /*1450*/  MOV R13, R5 ;  /* 0x00000005000d7202 */ /* 0x000fe20000000f00 */
[----:B------:R-:W-:Y:S01]  /*1460*/  IMAD.MOV.U32 R15, RZ, RZ, -0x1 ;  /* 0xffffffffff0f7424 */ /* 0x000fe200078e00ff */
[----:B------:R-:W-:-:S07]  /*1470*/  MOV R11, 0x101f ;  /* 0x0000101f000b7802 */ /* 0x000fce0000000f00 */
[----:B-12345:R-:W-:Y:S05]  /*1480*/  WARPSYNC.COLLECTIVE R15, `(.L_x_3204) ;  /* 0x000000000f087348 */ /* 0x03efea0003c00000 */
[----:B------:R0:W0:Y:S02]  /*1490*/  SHFL.DOWN P6, R14, R13, R12, R11 ;  /* 0x0800000c0d0e7389 */ /* 0x00002400000c000b */
[----:B012345:R-:W-:Y:S05]  /*14a0*/  ENDCOLLECTIVE ;  /* 0x000000000000791b */ /* 0x03ffea0003800000 */
.L_x_3204:
[----:B------:R-:W-:Y:S05]  /*14b0*/  BSYNC B0 ;  /* 0x0000000000007941 */ /* 0x000fea0003800000 */
.L_x_3203:
[----:B------:R-:W-:Y:S01]  /*14c0*/  HFMA2 R12, -RZ, RZ, 0, 2.384185791015625e-07 ;  /* 0x00000004ff0c7431 */ /* 0x000fe200000001ff */
[----:B------:R-:W-:Y:S01]  /*14d0*/  MOV R13, R4 ;  /* 0x00000004000d7202 */ /* 0x000fe20000000f00 */
[----:B------:R-:W-:Y:S01]  /*14e0*/  IMAD.MOV.U32 R11, RZ, RZ, 0x101f ;  /* 0x0000101fff0b7424 */ /* 0x000fe200078e00ff */
[----:B------:R-:W-:Y:S02]  /*14f0*/  MOV R15, 0xffffffff ;  /* 0xffffffff000f7802 */ /* 0x000fe40000000f00 */
[----:B------:R-:W-:-:S07]  /*1500*/  MOV R10, R14 ;  /* 0x0000000e000a7202 */ /* 0x000fce0000000f00 */
[----:B------:R-:W-:Y:S05]  /*1510*/  WARPSYNC.COLLECTIVE R15, `(.L_x_3205) ;  /* 0x000000000f087348 */ /* 0x000fea0003c00000 */
[----:B------:R0:W1:Y:S02]  /*1520*/  SHFL.DOWN P6, R14, R13, R12, R11 ;  /* 0x0800000c0d0e7389 */ /* 0x00006400000c000b */
[----:B01----:R-:W-:Y:S05]  /*1530*/  ENDCOLLECTIVE ;  /* 0x000000000000791b */ /* 0x003fea0003800000 */
.L_x_3205:
[----:B------:R-:W-:Y:S02]  /*1540*/  MOV R13, R6 ;  /* 0x00000006000d7202 */ /* 0x000fe40000000f00 */
[----:B------:R-:W-:-:S07]  /*1550*/  MOV R7, R14 ;  /* 0x0000000e00077202 */ /* 0x000fce0000000f00 */
[----:B------:R-:W-:Y:S05]  /*1560*/  WARPSYNC.COLLECTIVE R15, `(.L_x_3206) ;  /* 0x000000000f087348 */ /* 0x000fea0003c00000 */
[----:B------:R0:W1:Y:S02]  /*1570*/  SHFL.DOWN P6, R14, R13, R12, R11 ;  /* 0x0800000c0d0e7389 */ /* 0x00006400000c000b */
[----:B01----:R-:W-:Y:S05]  /*1580*/  ENDCOLLECTIVE ;  /* 0x000000000000791b */ /* 0x003fea0003800000 */
.L_x_3206:
[----:B------:R-:W-:Y:S05]  /*1590*/  BRA `(.L_x_3207) ;  /* 0xffffffec00b07947 */ /* 0x000fea000383ffff */
.L_x_3180:
        /* <DEDUP_REMOVED lines=8> */
.L_x_3209:
[----:B------:R-:W-:Y:S05]  /*1620*/  BSYNC B0 ;  /* 0x0000000000007941 */ /* 0x000fea0003800000 */
.L_x_3208:
        /* <DEDUP_REMOVED lines=8> */
.L_x_3210:
[----:B------:R-:W-:Y:S02]  /*16b0*/  MOV R13, R6 ;  /* 0x00000006000d7202 */ /* 0x000fe40000000f00 */
[----:B------:R-:W-:-:S07]  /*16c0*/  MOV R7, R14 ;  /* 0x0000000e00077202 */ /* 0x000fce0000000f00 */
[----:B------:R-:W-:Y:S05]  /*16d0*/  WARPSYNC.COLLECTIVE R15, `(.L_x_3211) ;  /* 0x000000000f087348 */ /* 0x000fea0003c00000 */
[----:B------:R0:W1:Y:S02]  /*16e0*/  SHFL.DOWN P6, R14, R13, R12, R11 ;  /* 0x0800000c0d0e7389 */ /* 0x00006400000c000b */
[----:B01----:R-:W-:Y:S05]  /*16f0*/  ENDCOLLECTIVE ;  /* 0x000000000000791b */ /* 0x003fea0003800000 */
.L_x_3211:
[----:B------:R-:W-:Y:S05]  /*1700*/  BRA `(.L_x_3212) ;  /* 0xffffffec00a87947 */ /* 0x000fea000383ffff */
.L_x_3182:
        /* <DEDUP_REMOVED lines=8> */
.L_x_3214:
[----:B------:R-:W-:Y:S05]  /*1790*/  BSYNC B0 ;  /* 0x0000000000007941 */ /* 0x000fea0003800000 */
.L_x_3213:
        /* <DEDUP_REMOVED lines=8> */
.L_x_3215:
[----:B------:R-:W-:Y:S01]  /*1820*/  MOV R13, R6 ;  /* 0x00000006000d7202 */ /* 0x000fe20000000f00 */
[----:B------:R-:W-:-:S07]  /*1830*/  IMAD.MOV.U32 R7, RZ, RZ, R14 ;  /* 0x000000ffff077224 */ /* 0x000fce00078e000e */
[----:B------:R-:W-:Y:S05]  /*1840*/  WARPSYNC.COLLECTIVE R15, `(.L_x_3216) ;  /* 0x000000000f087348 */ /* 0x000fea0003c00000 */
[----:B------:R0:W1:Y:S02]  /*1850*/  SHFL.DOWN P6, R14, R13, R12, R11 ;  /* 0x0800000c0d0e7389 */ /* 0x00006400000c000b */
[----:B01----:R-:W-:Y:S05]  /*1860*/  ENDCOLLECTIVE ;  /* 0x000000000000791b */ /* 0x003fea0003800000 */
.L_x_3216:
[----:B------:R-:W-:Y:S05]  /*1870*/  BRA `(.L_x_3217) ;  /* 0xffffffec00a07947 */ /* 0x000fea000383ffff */
.L_x_3184:
        /* <DEDUP_REMOVED lines=8> */
.L_x_3219:
[----:B------:R-:W-:Y:S05]  /*1900*/  BSYNC B0 ;  /* 0x0000000000007941 */ /* 0x000fea0003800000 */
.L_x_3218:
        /* <DEDUP_REMOVED lines=8> */
.L_x_3220:
[----:B------:R-:W-:Y:S01]  /*1990*/  IMAD.MOV.U32 R13, RZ, RZ, R6 ;  /* 0x000000ffff0d7224 */ /* 0x000fe200078e0006 */
[----:B------:R-:W-:-:S07]  /*19a0*/  MOV R4, R14 ;  /* 0x0000000e00047202 */ /* 0x000fce0000000f00 */
[----:B------:R-:W-:Y:S05]  /*19b0*/  WARPSYNC.COLLECTIVE R15, `(.L_x_3221) ;  /* 0x000000000f087348 */ /* 0x000fea0003c00000 */
[----:B------:R0:W1:Y:S02]  /*19c0*/  SHFL.IDX P6, R14, R13, R12, R11 ;  /* 0x0000000c0d0e7389 */ /* 0x00006400000c000b */
[----:B01----:R-:W-:Y:S05]  /*19d0*/  ENDCOLLECTIVE ;  /* 0x000000000000791b */ /* 0x003fea0003800000 */
.L_x_3221:
[----:B------:R-:W-:Y:S05]  /*19e0*/  BRA `(.L_x_3222) ;  /* 0xffffffec00987947 */ /* 0x000fea000383ffff */
.L_x_3187:
[----:B------:R-:W-:Y:S01]  /*19f0*/  HFMA2 R12, -RZ, RZ, 0, 4.76837158203125e-07 ;  /* 0x00000008ff0c7431 */ /* 0x000fe200000001ff */
[----:B------:R-:W-:Y:S01]  /*1a00*/  BSSY B0, `(.L_x_3223) ;  /* 0x0000007000007945 */ /* 0x000fe20003800000 */
[----:B------:R-:W-:Y:S01]  /*1a10*/  MOV R13, R0 ;  /* 0x00000000000d7202 */ /* 0x000fe20000000f00 */
[----:B------:R-:W-:Y:S01]  /*1a20*/  IMAD.MOV.U32 R15, RZ, RZ, -0x1 ;  /* 0xffffffffff0f7424 */ /* 0x000fe200078e00ff */
[----:B0-----:R-:W-:-:S07]  /*1a30*/  MOV R11, 0x101f ;  /* 0x0000101f000b7802 */ /* 0x001fce0000000f00 */
[----:B------:R-:W-:Y:S05]  /*1a40*/  WARPSYNC.COLLECTIVE R15, `(.L_x_3224) ;  /* 0x000000000f087348 */ /* 0x000fea0003c00000 */
[----:B------:R0:W1:Y:S02]  /*1a50*/  SHFL.DOWN P6, R14, R13, R12, R11 ;  /* 0x0800000c0d0e7389 */ /* 0x00006400000c000b */
[----:B01----:R-:W-:Y:S05]  /*1a60*/  ENDCOLLECTIVE ;  /* 0x000000000000791b */ /* 0x003fea0003800000 */
.L_x_3224:
[----:B------:R-:W-:Y:S05]  /*1a70*/  BSYNC B0 ;  /* 0x0000000000007941 */ /* 0x000fea0003800000 */
.L_x_3223:
        /* <DEDUP_REMOVED lines=8> */
.L_x_3225:
[----:B------:R-:W-:Y:S02]  /*1b00*/  MOV R13, R3 ;  /* 0x00000003000d7202 */ /* 0x000fe40000000f00 */
[----:B------:R-:W-:-:S07]  /*1b10*/  MOV R10, R14 ;  /* 0x0000000e000a7202 */ /* 0x000fce0000000f00 */
[----:B------:R-:W-:Y:S05]  /*1b20*/  WARPSYNC.COLLECTIVE R15, `(.L_x_3226) ;  /* 0x000000000f087348 */ /* 0x000fea0003c00000 */
[----:B------:R0:W1:Y:S02]  /*1b30*/  SHFL.DOWN P6, R14, R13, R12, R11 ;  /* 0x0800000c0d0e7389 */ /* 0x00006400000c000b */
[----:B01----:R-:W-:Y:S05]  /*1b40*/  ENDCOLLECTIVE ;  /* 0x000000000000791b */ /* 0x003fea0003800000 */
.L_x_3226:
[----:B------:R-:W-:Y:S05]  /*1b50*/  BRA `(.L_x_3227) ;  /* 0xffffffec00ec7947 */ /* 0x000fea000383ffff */
.L_x_3189:
[----:B------:R-:W-:Y:S01]  /*1b60*/  HFMA2 R12, -RZ, RZ, 0, 2.384185791015625e-07 ;  /* 0x00000004ff0c7431 */ /* 0x000fe200000001ff */
[----:B------:R-:W-:Y:S01]  /*1b70*/  BSSY B0, `(.L_x_3228) ;  /* 0x0000007000007945 */ /* 0x000fe20003800000 */
[----:B------:R-:W-:Y:S01]  /*1b80*/  IMAD.MOV.U32 R13, RZ, RZ, R0 ;  /* 0x000000ffff0d7224 */ /* 0x000fe200078e0000 */
[----:B------:R-:W-:Y:S02]  /*1b90*/  MOV R11, 0x101f ;  /* 0x0000101f000b7802 */ /* 0x000fe40000000f00 */
[----:B------:R-:W-:-:S07]  /*1ba0*/  MOV R15, 0xffffffff ;  /* 0xffffffff000f7802 */ /* 0x000fce0000000f00 */
[----:B0--3--:R-:W-:Y:S05]  /*1bb0*/  WARPSYNC.COLLECTIVE R15, `(.L_x_3229) ;  /* 0x000000000f087348 */ /* 0x009fea0003c00000 */
[----:B------:R1:W2:Y:S02]  /*1bc0*/  SHFL.DOWN P6, R14, R13, R12, R11 ;  /* 0x0800000c0d0e7389 */ /* 0x0002a400000c000b */
[----:B0123--:R-:W-:Y:S05]  /*1bd0*/  ENDCOLLECTIVE ;  /* 0x000000000000791b */ /* 0x00ffea0003800000 */
.L_x_3229:
[----:B------:R-:W-:Y:S05]  /*1be0*/  BSYNC B0 ;  /* 0x0000000000007941 */ /* 0x000fea0003800000 */
.L_x_3228:
        /* <DEDUP_REMOVED lines=8> */
.L_x_3230:
[----:B------:R-:W-:Y:S02]  /*1c70*/  MOV R13, R3 ;  /* 0x00000003000d7202 */ /* 0x000fe40000000f00 */
[----:B------:R-:W-:-:S07]  /*1c80*/  MOV R10, R14 ;  /* 0x0000000e000a7202 */ /* 0x000fce0000000f00 */
[----:B------:R-:W-:Y:S05]  /*1c90*/  WARPSYNC.COLLECTIVE R15, `(.L_x_3231) ;  /* 0x000000000f087348 */ /* 0x000fea0003c00000 */
[----:B------:R0:W1:Y:S02]  /*1ca0*/  SHFL.DOWN P6, R14, R13, R12, R11 ;  /* 0x0800000c0d0e7389 */ /* 0x00006400000c000b */
[----:B01----:R-:W-:Y:S05]  /*1cb0*/  ENDCOLLECTIVE ;  /* 0x000000000000791b */ /* 0x003fea0003800000 */
.L_x_3231:
[----:B------:R-:W-:Y:S05]  /*1cc0*/  BRA `(.L_x_3232) ;  /* 0xffffffec00e07947 */ /* 0x000fea000383ffff */
.L_x_3191:
[----:B------:R-:W-:Y:S01]  /*1cd0*/  HFMA2 R11, -RZ, RZ, 0, 0.000503063201904296875 ;  /* 0x0000101fff0b7431 */ /* 0x000fe200000001ff */
[----:B------:R-:W-:Y:S01]  /*1ce0*/  BSSY B0, `(.L_x_3233) ;  /* 0x0000007000007945 */ /* 0x000fe20003800000 */
[----:B------:R-:W-:Y:S01]  /*1cf0*/  MOV R13, R0 ;  /* 0x00000000000d7202 */ /* 0x000fe20000000f00 */
[----:B------:R-:W-:Y:S01]  /*1d00*/  IMAD.MOV.U32 R12, RZ, RZ, 0x2 ;  /* 0x00000002ff0c7424 */ /* 0x000fe200078e00ff */
[----:B------:R-:W-:-:S07]  /*1d10*/  MOV R15, 0xffffffff ;  /* 0xffffffff000f7802 */ /* 0x000fce0000000f00 */
[----:B012---:R-:W-:Y:S05]  /*1d20*/  WARPSYNC.COLLECTIVE R15, `(.L_x_3234) ;  /* 0x000000000f087348 */ /* 0x007fea0003c00000 */
[----:B------:R3:W4:Y:S02]  /*1d30*/  SHFL.DOWN P6, R14, R13, R12, R11 ;  /* 0x0800000c0d0e7389 */ /* 0x00072400000c000b */
[----:B01234-:R-:W-:Y:S05]  /*1d40*/  ENDCOLLECTIVE ;  /* 0x000000000000791b */ /* 0x01ffea0003800000 */
.L_x_3234:
[----:B------:R-:W-:Y:S05]  /*1d50*/  BSYNC B0 ;  /* 0x0000000000007941 */ /* 0x000fea0003800000 */
.L_x_3233:
        /* <DEDUP_REMOVED lines=8> */
.L_x_3235:
[----:B------:R-:W-:Y:S01]  /*1de0*/  MOV R13, R3 ;  /* 0x00000003000d7202 */ /* 0x000fe20000000f00 */
[----:B------:R-:W-:-:S07]  /*1df0*/  IMAD.MOV.U32 R10, RZ, RZ, R14 ;  /* 0x000000ffff0a7224 */ /* 0x000fce00078e000e */
[----:B------:R-:W-:Y:S05]  /*1e00*/  WARPSYNC.COLLECTIVE R15, `(.L_x_3236) ;  /* 0x000000000f087348 */ /* 0x000fea0003c00000 */
[----:B------:R0:W1:Y:S02]  /*1e10*/  SHFL.DOWN P6, R14, R13, R12, R11 ;  /* 0x0800000c0d0e7389 */ /* 0x00006400000c000b */
[----:B01----:R-:W-:Y:S05]  /*1e20*/  ENDCOLLECTIVE ;  /* 0x000000000000791b */ /* 0x003fea0003800000 */
.L_x_3236:
[----:B------:R-:W-:Y:S05]  /*1e30*/  BRA `(.L_x_3237) ;  /* 0xffffffec00d87947 */ /* 0x000fea000383ffff */
.L_x_3193:
[----:B------:R-:W-:Y:S01]  /*1e40*/  HFMA2 R12, -RZ, RZ, 0, 5.9604644775390625e-08 ;  /* 0x00000001ff0c7431 */ /* 0x000fe200000001ff */
[----:B------:R-:W-:Y:S01]  /*1e50*/  BSSY B0, `(.L_x_3238) ;  /* 0x0000007000007945 */ /* 0x000fe20003800000 */
[----:B------:R-:W-:Y:S01]  /*1e60*/  MOV R13, R0 ;  /* 0x00000000000d7202 */ /* 0x000fe20000000f00 */
[----:B------:R-:W-:Y:S01]  /*1e70*/  IMAD.MOV.U32 R11, RZ, RZ, 0x101f ;  /* 0x0000101fff0b7424 */ /* 0x000fe200078e00ff */
[----:B------:R-:W-:-:S07]  /*1e80*/  MOV R15, 0xffffffff ;  /* 0xffffffff000f7802 */ /* 0x000fce0000000f00 */
[----:B0123--:R-:W-:Y:S05]  /*1e90*/  WARPSYNC.COLLECTIVE R15, `(.L_x_3239) ;  /* 0x000000000f087348 */ /* 0x00ffea0003c00000 */
[----:B------:R4:W5:Y:S02]  /*1ea0*/  SHFL.DOWN P6, R14, R13, R12, R11 ;  /* 0x0800000c0d0e7389 */ /* 0x00096400000c000b */
[----:B012345:R-:W-:Y:S05]  /*1eb0*/  ENDCOLLECTIVE ;  /* 0x000000000000791b */ /* 0x03ffea0003800000 */
.L_x_3239:
[----:B------:R-:W-:Y:S05]  /*1ec0*/  BSYNC B0 ;  /* 0x0000000000007941 */ /* 0x000fea0003800000 */
.L_x_3238:
        /* <DEDUP_REMOVED lines=8> */
.L_x_3240:
[----:B------:R-:W-:Y:S01]  /*1f50*/  IMAD.MOV.U32 R13, RZ, RZ, R3 ;  /* 0x000000ffff0d7224 */ /* 0x000fe200078e0003 */
[----:B------:R-:W-:-:S07]  /*1f60*/  MOV R10, R14 ;  /* 0x0000000e000a7202 */ /* 0x000fce0000000f00 */
[----:B------:R-:W-:Y:S05]  /*1f70*/  WARPSYNC.COLLECTIVE R15, `(.L_x_3241) ;  /* 0x000000000f087348 */ /* 0x000fea0003c00000 */
[----:B------:R0:W1:Y:S02]  /*1f80*/  SHFL.DOWN P6, R14, R13, R12, R11 ;  /* 0x0800000c0d0e7389 */ /* 0x00006400000c000b */
[----:B01----:R-:W-:Y:S05]  /*1f90*/  ENDCOLLECTIVE ;  /* 0x000000000000791b */ /* 0x003fea0003800000 */
.L_x_3241:
[----:B------:R-:W-:Y:S05]  /*1fa0*/  BRA `(.L_x_3242) ;  /* 0xffffffec00d07947 */ /* 0x000fea000383ffff */
.L_x_3195:
[----:B------:R-:W-:Y:S01]  /*1fb0*/  HFMA2 R12, -RZ, RZ, 0, 0 ;  /* 0x00000000ff0c7431 */ /* 0x000fe200000001ff */
[----:B------:R-:W-:Y:S01]  /*1fc0*/  BSSY B0, `(.L_x_3243) ;  /* 0x0000007000007945 */ /* 0x000fe20003800000 */
[----:B------:R-:W-:Y:S01]  /*1fd0*/  MOV R13, R0 ;  /* 0x00000000000d7202 */ /* 0x000fe20000000f00 */
[----:B------:R-:W-:Y:S01]  /*1fe0*/  IMAD.MOV.U32 R15, RZ, RZ, -0x1 ;  /* 0xffffffffff0f7424 */ /* 0x000fe200078e00ff */
[----:B------:R-:W-:-:S07]  /*1ff0*/  MOV R11, 0x101f ;  /* 0x0000101f000b7802 */ /* 0x000fce0000000f00 */
[----:B01234-:R-:W-:Y:S05]  /*2000*/  WARPSYNC.COLLECTIVE R15, `(.L_x_3244) ;  /* 0x000000000f087348 */ /* 0x01ffea0003c00000 */
[----:B------:R5:W0:Y:S02]  /*2010*/  SHFL.IDX P6, R14, R13, R12, R11 ;  /* 0x0000000c0d0e7389 */ /* 0x000a2400000c000b */
[----:B012345:R-:W-:Y:S05]  /*2020*/  ENDCOLLECTIVE ;  /* 0x000000000000791b */ /* 0x03ffea0003800000 */
.L_x_3244:
[----:B------:R-:W-:Y:S05]  /*2030*/  BSYNC B0 ;  /* 0x0000000000007941 */ /* 0x000fea0003800000 */
.L_x_3243:
        /* <DEDUP_REMOVED lines=8> */
.L_x_3245:
[----:B------:R-:W-:Y:S02]  /*20c0*/  MOV R13, R3 ;  /* 0x00000003000d7202 */ /* 0x000fe40000000f00 */
[----:B------:R-:W-:-:S07]  /*20d0*/  MOV R2, R14 ;  /* 0x0000000e00027202 */ /* 0x000fce0000000f00 */
[----:B------:R-:W-:Y:S05]  /*20e0*/  WARPSYNC.COLLECTIVE R15, `(.L_x_3246) ;  /* 0x000000000f087348 */ /* 0x000fea0003c00000 */
[----:B------:R0:W1:Y:S02]  /*20f0*/  SHFL.IDX P6, R14, R13, R12, R11 ;  /* 0x0000000c0d0e7389 */ /* 0x00006400000c000b */
[----:B01----:R-:W-:Y:S05]  /*2100*/  ENDCOLLECTIVE ;  /* 0x000000000000791b */ /* 0x003fea0003800000 */
.L_x_3246:
[----:B------:R-:W-:Y:S05]  /*2110*/  BRA `(.L_x_3247) ;  /* 0xffffffec00c87947 */ /* 0x000fea000383ffff */
.L_x_3248:
        /* <DEDUP_REMOVED lines=14> */
.L_x_7521:


//--------------------- .text._Z17LayerNormWarpImplI19BiasAddResidualLoadI6__halffE11AffineStoreIfS1_EfLi1ELi1ELi0ELi8ELi1ELb1EEvT_T0_iidPT1_S8_ --------------------------
	.section	.text._Z17LayerNormWarpImplI19BiasAddResidualLoadI6__halffE11AffineStoreIfS1_EfLi1ELi1ELi0ELi8ELi1ELb1EEvT_T0_iidPT1_S8_,"ax",@progbits
	.align	128
        .global         _Z17LayerNormWarpImplI19BiasAddResidualLoadI6__halffE11AffineStoreIfS1_EfLi1ELi1ELi0ELi8ELi1ELb1EEvT_T0_iidPT1_S8_
        .type           _Z17LayerNormWarpImplI19BiasAddResidualLoadI6__halffE11AffineStoreIfS1_EfLi1ELi1ELi0ELi8ELi1ELb1EEvT_T0_iidPT1_S8_,@function
        .size           _Z17LayerNormWarpImplI19BiasAddResidualLoadI6__halffE11AffineStoreIfS1_EfLi1ELi1ELi0ELi8ELi1ELb1EEvT_T0_iidPT1_S8_,(.L_x_7522 - _Z17LayerNormWarpImplI19BiasAddResidualLoadI6__halffE11AffineStoreIfS1_EfLi1ELi1ELi0ELi8ELi1ELb1EEvT_T0_iidPT1_S8_)
        .other          _Z17LayerNormWarpImplI19BiasAddResidualLoadI6__halffE11AffineStoreIfS1_EfLi1ELi1ELi0ELi8ELi1ELb1EEvT_T0_iidPT1_S8_,@"STO_CUDA_ENTRY STV_DEFAULT"
_Z17LayerNormWarpImplI19BiasAddResidualLoadI6__halffE11AffineStoreIfS1_EfLi1ELi1ELi0ELi8ELi1ELb1EEvT_T0_iidPT1_S8_:
.text._Z17LayerNormWarpImplI19BiasAddResidualLoadI6__halffE11AffineStoreIfS1_EfLi1ELi1ELi0ELi8ELi1ELb1EEvT_T0_iidPT1_S8_:
        /* <DEDUP_REMOVED lines=21> */
.L_x_3249:
        /* <DEDUP_REMOVED lines=15> */
.L_x_3263:
        /* <DEDUP_REMOVED lines=13> */
.L_x_3268:
        /* <DEDUP_REMOVED lines=17> */
.L_x_3252:
[----:B------:R-:W-:Y:S05]  /*0420*/  BSYNC.RECONVERGENT B0 ;  /* 0x0000000000007941 */ /* 0x000fea0003800200 */
.L_x_3251:
[----:B------:R-:W-:-:S03]  /*0430*/  UMOV UR4, 0xffffffff ;  /* 0xffffffff00047882 */ /* 0x000fc60000000000 */
[----:B------:R-:W-:Y:S05]  /*0440*/  BRA.DIV UR4, `(.L_x_3253) ;  /* 0x0000000604dc7947 */ /* 0x000fea000b800000 */
[----:B----4-:R0:W4:Y:S04]  /*0450*/  SHFL.DOWN PT, R4, R3, 0x2, 0x181f ;  /* 0x08581f0003047f89 */ /* 0x01012800000e0000 */
[----:B-----5:R0:W5:Y:S04]  /*0460*/  SHFL.DOWN PT, R5, R2, 0x2, 0x181f ;  /* 0x08581f0002057f89 */ /* 0x02016800000e0000 */
[----:B------:R0:W0:Y:S02]  /*0470*/  SHFL.DOWN PT, R14, R0, 0x2, 0x181f ;  /* 0x08581f00000e7f89 */ /* 0x00002400000e0000 */
.L_x_3273:
        /* <DEDUP_REMOVED lines=17> */
.L_x_3255:
[----:B------:R-:W-:Y:S05]  /*0590*/  BSYNC.RECONVERGENT B0 ;  /* 0x0000000000007941 */ /* 0x000fea0003800200 */
.L_x_3254:
[----:B------:R-:W-:-:S03]  /*05a0*/  UMOV UR4, 0xffffffff ;  /* 0xffffffff00047882 */ /* 0x000fc60000000000 */
[----:B------:R-:W-:Y:S05]  /*05b0*/  BRA.DIV UR4, `(.L_x_3256) ;  /* 0x0000000604dc7947 */ /* 0x000fea000b800000 */
[----:B----4-:R0:W4:Y:S04]  /*05c0*/  SHFL.DOWN PT, R4, R3, 0x1, 0x181f ;  /* 0x08381f0003047f89 */ /* 0x01012800000e0000 */
[----:B-----5:R0:W5:Y:S04]  /*05d0*/  SHFL.DOWN PT, R5, R2, 0x1, 0x181f ;  /* 0x08381f0002057f89 */ /* 0x02016800000e0000 */
[----:B------:R0:W0:Y:S02]  /*05e0*/  SHFL.DOWN PT, R14, R0, 0x1, 0x181f ;  /* 0x08381f00000e7f89 */ /* 0x00002400000e0000 */
.L_x_3278:
        /* <DEDUP_REMOVED lines=17> */
.L_x_3258:
[----:B------:R-:W-:Y:S05]  /*0700*/  BSYNC.RECONVERGENT B0 ;  /* 0x0000000000007941 */ /* 0x000fea0003800200 */
.L_x_3257:
[----:B------:R-:W-:-:S03]  /*0710*/  UMOV UR4, 0xffffffff ;  /* 0xffffffff00047882 */ /* 0x000fc60000000000 */
[----:B------:R-:W-:Y:S05]  /*0720*/  BRA.DIV UR4, `(.L_x_3259) ;  /* 0x0000000604dc7947 */ /* 0x000fea000b800000 */
[----:B-1----:R-:W0:Y:S04]  /*0730*/  SHFL.IDX PT, R3, R3, RZ, 0x181f ;  /* 0x00181fff03037589 */ /* 0x002e2800000e0000 */
[----:B------:R-:W1:Y:S04]  /*0740*/  SHFL.IDX PT, R2, R2, RZ, 0x181f ;  /* 0x00181fff02027589 */ /* 0x000e6800000e0000 */
[----:B------:R0:W0:Y:S02]  /*0750*/  SHFL.IDX PT, R14, R0, RZ, 0x181f ;  /* 0x00181fff000e7589 */ /* 0x00002400000e0000 */
.L_x_3283:
        /* <DEDUP_REMOVED lines=28> */
.L_x_3261:
[----:B------:R0:W1:Y:S02]  /*0920*/  MUFU.RSQ R11, R5 ;  /* 0x00000005000b7308 */ /* 0x0000640000001400 */
.L_x_3262:
[----:B------:R-:W-:Y:S05]  /*0930*/  BSYNC.RECONVERGENT B0 ;  /* 0x0000000000007941 */ /* 0x000fea0003800200 */
.L_x_3260:
        /* <DEDUP_REMOVED lines=11> */
[----:B-1----:R-:W-:-:S04]  /*09f0*/  @!P1 IMAD.WIDE R12, R16, 0x4, R12 ;  /* 0x00000004100c9825 */ /* 0x002fc800078e020c */
[----:B------:R-:W-:Y:S01]  /*0a00*/  IMAD.IADD R16, R9, 0x1, R16 ;  /* 0x0000000109107824 */ /* 0x000fe200078e0210 */
[----:B------:R4:W-:Y:S04]  /*0a10*/  @!P1 STG.E desc[UR6][R12.64], R11 ;  /* 0x0000000b0c009986 */ /* 0x0009e8000c101906 */
[----:B------:R-:W-:-:S13]  /*0a20*/  ISETP.GE.AND P1, PT, R16, UR36, PT ;  /* 0x0000002410007c0c */ /* 0x000fda000bf26270 */
[----:B----4-:R-:W-:Y:S05]  /*0a30*/  @!P1 BRA `(.L_x_3263) ;  /* 0xfffffff800009947 */ /* 0x010fea000383ffff */
[----:B------:R-:W-:Y:S05]  /*0a40*/  EXIT ;  /* 0x000000000000794d */ /* 0x000fea0003800000 */
.L_x_3250:
        /* <DEDUP_REMOVED lines=8> */
.L_x_3265:
[----:B------:R-:W-:Y:S05]  /*0ad0*/  BSYNC B0 ;  /* 0x0000000000007941 */ /* 0x000fea0003800000 */
.L_x_3264:
        /* <DEDUP_REMOVED lines=8> */
.L_x_3266:
[----:B------:R-:W-:Y:S02]  /*0b60*/  MOV R13, R0 ;  /* 0x00000000000d7202 */ /* 0x000fe40000000f00 */
[----:B------:R-:W-:-:S07]  /*0b70*/  MOV R5, R14 ;  /* 0x0000000e00057202 */ /* 0x000fce0000000f00 */
[----:B------:R-:W-:Y:S05]  /*0b80*/  WARPSYNC.COLLECTIVE R15, `(.L_x_3267) ;  /* 0x000000000f087348 */ /* 0x000fea0003c00000 */
[----:B------:R0:W1:Y:S02]  /*0b90*/  SHFL.DOWN P6, R14, R13, R12, R11 ;  /* 0x0800000c0d0e7389 */ /* 0x00006400000c000b */
[----:B01----:R-:W-:Y:S05]  /*0ba0*/  ENDCOLLECTIVE ;  /* 0x000000000000791b */ /* 0x003fea0003800000 */
.L_x_3267:
[----:B------:R-:W-:Y:S05]  /*0bb0*/  BRA `(.L_x_3268) ;  /* 0xfffffff400d47947 */ /* 0x000fea000383ffff */
.L_x_3253:
        /* <DEDUP_REMOVED lines=8> */
.L_x_3270:
[----:B------:R-:W-:Y:S05]  /*0c40*/  BSYNC B0 ;  /* 0x0000000000007941 */ /* 0x000fea0003800000 */
.L_x_3269:
[----:B------:R-:W-:Y:S01]  /*0c50*/  HFMA2 R11, -RZ, RZ, 0, 0.0020122528076171875 ;  /* 0x0000181fff0b7431 */ /* 0x000fe200000001ff */
[----:B------:R-:W-:Y:S01]  /*0c60*/  MOV R13, R2 ;  /* 0x00000002000d7202 */ /* 0x000fe20000000f00 */
[----:B------:R-:W-:Y:S01]  /*0c70*/  IMAD.MOV.U32 R12, RZ, RZ, 0x2 ;  /* 0x00000002ff0c7424 */ /* 0x000fe200078e00ff */
[----:B------:R-:W-:Y:S02]  /*0c80*/  MOV R15, 0xffffffff ;  /* 0xffffffff000f7802 */ /* 0x000fe40000000f00 */
[----:B------:R-:W-:-:S07]  /*0c90*/  MOV R4, R14 ;  /* 0x0000000e00047202 */ /* 0x000fce0000000f00 */
[----:B------:R-:W-:Y:S05]  /*0ca0*/  WARPSYNC.COLLECTIVE R15, `(.L_x_3271) ;  /* 0x000000000f087348 */ /* 0x000fea0003c00000 */
[----:B------:R0:W1:Y:S02]  /*0cb0*/  SHFL.DOWN P6, R14, R13, R12, R11 ;  /* 0x0800000c0d0e7389 */ /* 0x00006400000c000b */
[----:B01----:R-:W-:Y:S05]  /*0cc0*/  ENDCOLLECTIVE ;  /* 0x000000000000791b */ /* 0x003fea0003800000 */
.L_x_3271:
[----:B------:R-:W-:Y:S01]  /*0cd0*/  MOV R13, R0 ;  /* 0x00000000000d7202 */ /* 0x000fe20000000f00 */
[----:B------:R-:W-:-:S07]  /*0ce0*/  IMAD.MOV.U32 R5, RZ, RZ, R14 ;  /* 0x000000ffff057224 */ /* 0x000fce00078e000e */
[----:B------:R-:W-:Y:S05]  /*0cf0*/  WARPSYNC.COLLECTIVE R15, `(.L_x_3272) ;  /* 0x000000000f087348 */ /* 0x000fea0003c00000 */
[----:B------:R0:W1:Y:S02]  /*0d00*/  SHFL.DOWN P6, R14, R13, R12, R11 ;  /* 0x0800000c0d0e7389 */ /* 0x00006400000c000b */
[----:B01----:R-:W-:Y:S05]  /*0d10*/  ENDCOLLECTIVE ;  /* 0x000000000000791b */ /* 0x003fea0003800000 */
.L_x_3272:
[----:B------:R-:W-:Y:S05]  /*0d20*/  BRA `(.L_x_3273) ;  /* 0xfffffff400d47947 */ /* 0x000fea000383ffff */
.L_x_3256:
[----:B------:R-:W-:Y:S01]  /*0d30*/  HFMA2 R11, -RZ, RZ, 0, 0.0020122528076171875 ;  /* 0x0000181fff0b7431 */ /* 0x000fe200000001ff */
[----:B------:R-:W-:Y:S01]  /*0d40*/  BSSY B0, `(.L_x_3274) ;  /* 0x0000007000007945 */ /* 0x000fe20003800000 */
[----:B------:R-:W-:Y:S01]  /*0d50*/  MOV R13, R3 ;  /* 0x00000003000d7202 */ /* 0x000fe20000000f00 */
[----:B------:R-:W-:Y:S01]  /*0d60*/  IMAD.MOV.U32 R12, RZ, RZ, 0x1 ;  /* 0x00000001ff0c7424 */ /* 0x000fe200078e00ff */
[----:B------:R-:W-:-:S07]  /*0d70*/  MOV R15, 0xffffffff ;  /* 0xffffffff000f7802 */ /* 0x000fce0000000f00 */
[----:B-12345:R-:W-:Y:S05]  /*0d80*/  WARPSYNC.COLLECTIVE R15, `(.L_x_3275) ;  /* 0x000000000f087348 */ /* 0x03efea0003c00000 */
[----:B------:R0:W0:Y:S02]  /*0d90*/  SHFL.DOWN P6, R14, R13, R12, R11 ;  /* 0x0800000c0d0e7389 */ /* 0x00002400000c000b */
[----:B012345:R-:W-:Y:S05]  /*0da0*/  ENDCOLLECTIVE ;  /* 0x000000000000791b */ /* 0x03ffea0003800000 */
.L_x_3275:
[----:B------:R-:W-:Y:S05]  /*0db0*/  BSYNC B0 ;  /* 0x0000000000007941 */ /* 0x000fea0003800000 */
.L_x_3274:
[----:B------:R-:W-:Y:S01]  /*0dc0*/  HFMA2 R12, -RZ, RZ, 0, 5.9604644775390625e-08 ;  /* 0x00000001ff0c7431 */ /* 0x000fe200000001ff */
[----:B------:R-:W-:Y:S01]  /*0dd0*/  MOV R13, R2 ;  /* 0x00000002000d7202 */ /* 0x000fe20000000f00 */
[----:B------:R-:W-:Y:S01]  /*0de0*/  IMAD.MOV.U32 R11, RZ, RZ, 0x181f ;  /* 0x0000181fff0b7424 */ /* 0x000fe200078e00ff */
[----:B------:R-:W-:Y:S01]  /*0df0*/  MOV R15, 0xffffffff ;  /* 0xffffffff000f7802 */ /* 0x000fe20000000f00 */
[----:B------:R-:W-:-:S07]  /*0e00*/  IMAD.MOV.U32 R4, RZ, RZ, R14 ;  /* 0x000000ffff047224 */ /* 0x000fce00078e000e */
[----:B------:R-:W-:Y:S05]  /*0e10*/  WARPSYNC.COLLECTIVE R15, `(.L_x_3276) ;  /* 0x000000000f087348 */ /* 0x000fea0003c00000 */
[----:B------:R0:W1:Y:S02]  /*0e20*/  SHFL.DOWN P6, R14, R13, R12, R11 ;  /* 0x0800000c0d0e7389 */ /* 0x00006400000c000b */
[----:B01----:R-:W-:Y:S05]  /*0e30*/  ENDCOLLECTIVE ;  /* 0x000000000000791b */ /* 0x003fea0003800000 */
.L_x_3276:
[----:B------:R-:W-:Y:S01]  /*0e40*/  IMAD.MOV.U32 R13, RZ, RZ, R0 ;  /* 0x000000ffff0d7224 */ /* 0x000fe200078e0000 */
[----:B------:R-:W-:-:S07]  /*0e50*/  MOV R5, R14 ;  /* 0x0000000e00057202 */ /* 0x000fce0000000f00 */
[----:B------:R-:W-:Y:S05]  /*0e60*/  WARPSYNC.COLLECTIVE R15, `(.L_x_3277) ;  /* 0x000000000f087348 */ /* 0x000fea0003c00000 */
[----:B------:R0:W1:Y:S02]  /*0e70*/  SHFL.DOWN P6, R14, R13, R12, R11 ;  /* 0x0800000c0d0e7389 */ /* 0x00006400000c000b */
[----:B01----:R-:W-:Y:S05]  /*0e80*/  ENDCOLLECTIVE ;  /* 0x000000000000791b */ /* 0x003fea0003800000 */
.L_x_3277:
[----:B------:R-:W-:Y:S05]  /*0e90*/  BRA `(.L_x_3278) ;  /* 0xfffffff400d47947 */ /* 0x000fea000383ffff */
.L_x_3259:
        /* <DEDUP_REMOVED lines=8> */
.L_x_3280:
[----:B------:R-:W-:Y:S05]  /*0f20*/  BSYNC B0 ;  /* 0x0000000000007941 */ /* 0x000fea0003800000 */
.L_x_3279:
        /* <DEDUP_REMOVED lines=8> */
.L_x_3281:
[----:B------:R-:W-:Y:S02]  /*0fb0*/  MOV R13, R0 ;  /* 0x00000000000d7202 */ /* 0x000fe40000000f00 */
[----:B------:R-:W-:-:S07]  /*0fc0*/  MOV R2, R14 ;  /* 0x0000000e00027202 */ /* 0x000fce0000000f00 */
[----:B------:R-:W-:Y:S05]  /*0fd0*/  WARPSYNC.COLLECTIVE R15, `(.L_x_3282) ;  /* 0x000000000f087348 */ /* 0x000fea0003c00000 */
[----:B------:R0:W1:Y:S02]  /*0fe0*/  SHFL.IDX P6, R14, R13, R12, R11 ;  /* 0x0000000c0d0e7389 */ /* 0x00006400000c000b */
[----:B01----:R-:W-:Y:S05]  /*0ff0*/  ENDCOLLECTIVE ;  /* 0x000000000000791b */ /* 0x003fea0003800000 */
.L_x_3282:
[----:B------:R-:W-:Y:S05]  /*1000*/  BRA `(.L_x_3283) ;  /* 0xfffffff400d47947 */ /* 0x000fea000383ffff */
.L_x_3284:
        /* <DEDUP_REMOVED lines=15> */
.L_x_7522:


//--------------------- .text._Z17LayerNormWarpImplI19BiasAddResidualLoadI6__halffE11AffineStoreIfS1_EfLi1ELi1ELi1ELi8ELi1ELb0EEvT_T0_iidPT1_S8_ --------------------------
	.section	.text._Z17LayerNormWarpImplI19BiasAddResidualLoadI6__halffE11AffineStoreIfS1_EfLi1ELi1ELi1ELi8ELi1ELb0EEvT_T0_iidPT1_S8_,"ax",@progbits
	.align	128
        .global         _Z17LayerNormWarpImplI19BiasAddResidualLoadI6__halffE11AffineStoreIfS1_EfLi1ELi1ELi1ELi8ELi1ELb0EEvT_T0_iidPT1_S8_
        .type           _Z17LayerNormWarpImplI19BiasAddResidualLoadI6__halffE11AffineStoreIfS1_EfLi1ELi1ELi1ELi8ELi1ELb0EEvT_T0_iidPT1_S8_,@function
        .size           _Z17LayerNormWarpImplI19BiasAddResidualLoadI6__halffE11AffineStoreIfS1_EfLi1ELi1ELi1ELi8ELi1ELb0EEvT_T0_iidPT1_S8_,(.L_x_7523 - _Z17LayerNormWarpImplI19BiasAddResidualLoadI6__halffE11AffineStoreIfS1_EfLi1ELi1ELi1ELi8ELi1ELb0EEvT_T0_iidPT1_S8_)
        .other          _Z17LayerNormWarpImplI19BiasAddResidualLoadI6__halffE11AffineStoreIfS1_EfLi1ELi1ELi1ELi8ELi1ELb0EEvT_T0_iidPT1_S8_,@"STO_CUDA_ENTRY STV_DEFAULT"
_Z17LayerNormWarpImplI19BiasAddResidualLoadI6__halffE11AffineStoreIfS1_EfLi1ELi1ELi1ELi8ELi1ELb0EEvT_T0_iidPT1_S8_:
.text._Z17LayerNormWarpImplI19BiasAddResidualLoadI6__halffE11AffineStoreIfS1_EfLi1ELi1ELi1ELi8ELi1ELb0EEvT_T0_iidPT1_S8_:
        /* <DEDUP_REMOVED lines=21> */
.L_x_3285:
        /* <DEDUP_REMOVED lines=14> */
.L_x_3295:
        /* <DEDUP_REMOVED lines=10> */
.L_x_3300:
        /* <DEDUP_REMOVED lines=14> */
.L_x_3287:
[----:B------:R-:W-:-:S03]  /*03b0*/  UMOV UR4, 0xffffffff ;  /* 0xffffffff00047882 */ /* 0x000fc60000000000 */
[----:B------:R-:W-:Y:S05]  /*03c0*/  BRA.DIV UR4, `(.L_x_3288) ;  /* 0x0000000604c07947 */ /* 0x000fea000b800000 */
[----:B-----5:R4:W5:Y:S04]  /*03d0*/  SHFL.DOWN PT, R5, R2, 0x2, 0x181f ;  /* 0x08581f0002057f89 */ /* 0x02096800000e0000 */
[----:B0-----:R4:W0:Y:S04]  /*03e0*/  SHFL.DOWN PT, R4, R3, 0x2, 0x181f ;  /* 0x08581f0003047f89 */ /* 0x00182800000e0000 */
[----:B------:R4:W0:Y:S02]  /*03f0*/  SHFL.DOWN PT, R14, R0, 0x2, 0x181f ;  /* 0x08581f00000e7f89 */ /* 0x00082400000e0000 */
.L_x_3305:
        /* <DEDUP_REMOVED lines=16> */
.L_x_3289:
[----:B------:R-:W-:-:S03]  /*0500*/  UMOV UR4, 0xffffffff ;  /* 0xffffffff00047882 */ /* 0x000fc60000000000 */
[----:B------:R-:W-:Y:S05]  /*0510*/  BRA.DIV UR4, `(.L_x_3290) ;  /* 0x0000000604c87947 */ /* 0x000fea000b800000 */
[----:B-----5:R0:W5:Y:S04]  /*0520*/  SHFL.DOWN PT, R5, R2, 0x1, 0x181f ;  /* 0x08381f0002057f89 */ /* 0x02016800000e0000 */
[----:B------:R0:W0:Y:S04]  /*0530*/  SHFL.DOWN PT, R4, R3, 0x1, 0x181f ;  /* 0x08381f0003047f89 */ /* 0x00002800000e0000 */
[----:B------:R0:W0:Y:S02]  /*0540*/  SHFL.DOWN PT, R14, R0, 0x1, 0x181f ;  /* 0x08381f00000e7f89 */ /* 0x00002400000e0000 */
.L_x_3310:
        /* <DEDUP_REMOVED lines=16> */
.L_x_3291:
[----:B------:R-:W-:-:S03]  /*0650*/  UMOV UR4, 0xffffffff ;  /* 0xffffffff00047882 */ /* 0x000fc60000000000 */
[----:B------:R-:W-:Y:S05]  /*0660*/  BRA.DIV UR4, `(.L_x_3292) ;  /* 0x0000000604d07947 */ /* 0x000fea000b800000 */
[----:B-1--4-:R-:W0:Y:S04]  /*0670*/  SHFL.IDX PT, R2, R2, RZ, 0x181f ;  /* 0x00181fff02027589 */ /* 0x012e2800000e0000 */
[----:B------:R-:W1:Y:S04]  /*0680*/  SHFL.IDX PT, R3, R3, RZ, 0x181f ;  /* 0x00181fff03037589 */ /* 0x000e6800000e0000 */
[----:B------:R4:W0:Y:S02]  /*0690*/  SHFL.IDX PT, R14, R0, RZ, 0x181f ;  /* 0x00181fff000e7589 */ /* 0x00082400000e0000 */
.L_x_3315:
        /* <DEDUP_REMOVED lines=8> */
[----:B------:R-:W-:-:S04]  /*0720*/  @!P1 FMUL R3, R3, 16777216 ;  /* 0x4b80000003039820 */ /* 0x000fc80000400000 */
[----:B----4-:R-:W-:-:S05]  /*0730*/  VIADD R0, R3, 0xff800000 ;  /* 0xff80000003007836 */ /* 0x010fca0000000000 */
[----:B------:R-:W-:-:S13]  /*0740*/  ISETP.GT.U32.AND P2, PT, R0, 0x7effffff, PT ;  /* 0x7effffff0000780c */ /* 0x000fda0003f44070 */
[----:B------:R-:W-:Y:S05]  /*0750*/  @P2 BRA `(.L_x_3293) ;  /* 0x00000000003c2947 */ /* 0x000fea0003800000 */
[----:B------:R-:W-:Y:S01]  /*0760*/  LOP3.LUT R0, R3, 0xffffff, RZ, 0xc0, !PT ;  /* 0x00ffffff03007812 */ /* 0x000fe200078ec0ff */
[----:B------:R-:W-:-:S03]  /*0770*/  HFMA2 R14, -RZ, RZ, 1.6875, 0 ;  /* 0x3ec00000ff0e7431 */ /* 0x000fc600000001ff */
[----:B------:R-:W-:-:S04]  /*0780*/  LOP3.LUT R0, R0, 0x3f000000, RZ, 0xfc, !PT ;  /* 0x3f00000000007812 */ /* 0x000fc800078efcff */
[----:B------:R-:W5:Y:S01]  /*0790*/  MUFU.RSQ R4, R0 ;  /* 0x0000000000047308 */ /* 0x000f620000001400 */
[----:B------:R-:W-:-:S05]  /*07a0*/  IADD3 R3, PT, PT, -R3, R0, RZ ;  /* 0x0000000003037210 */ /* 0x000fca0007ffe1ff */
[----:B------:R-:W-:Y:S02]  /*07b0*/  @!P1 VIADD R3, R3, 0xc000000 ;  /* 0x0c00000003039836 */ /* 0x000fe40000000000 */
        /* <DEDUP_REMOVED lines=9> */
.L_x_3293:
[----:B------:R-:W0:Y:S02]  /*0850*/  MUFU.RSQ R3, R3 ;  /* 0x0000000300037308 */ /* 0x000e240000001400 */
.L_x_3294:
        /* <DEDUP_REMOVED lines=16> */
.L_x_3286:
        /* <DEDUP_REMOVED lines=8> */
.L_x_3297:
[----:B------:R-:W-:Y:S05]  /*09e0*/  BSYNC B0 ;  /* 0x0000000000007941 */ /* 0x000fea0003800000 */
.L_x_3296:
        /* <DEDUP_REMOVED lines=8> */
.L_x_3298:
[----:B------:R-:W-:Y:S01]  /*0a70*/  IMAD.MOV.U32 R13, RZ, RZ, R16 ;  /* 0x000000ffff0d7224 */ /* 0x000fe200078e0010 */
[----:B------:R-:W-:-:S07]  /*0a80*/  MOV R4, R14 ;  /* 0x0000000e00047202 */ /* 0x000fce0000000f00 */
[----:B------:R-:W-:Y:S05]  /*0a90*/  WARPSYNC.COLLECTIVE R15, `(.L_x_3299) ;  /* 0x000000000f087348 */ /* 0x000fea0003c00000 */
[----:B------:R0:W1:Y:S02]  /*0aa0*/  SHFL.DOWN P6, R14, R13, R12, R11 ;  /* 0x0800000c0d0e7389 */ /* 0x00006400000c000b */
[----:B01----:R-:W-:Y:S05]  /*0ab0*/  ENDCOLLECTIVE ;  /* 0x000000000000791b */ /* 0x003fea0003800000 */
.L_x_3299:
[----:B------:R-:W-:Y:S05]  /*0ac0*/  BRA `(.L_x_3300) ;  /* 0xfffffff800007947 */ /* 0x000fea000383ffff */
.L_x_3288:
[----:B------:R-:W-:Y:S01]  /*0ad0*/  HFMA2 R12, -RZ, RZ, 0, 1.1920928955078125e-07 ;  /* 0x00000002ff0c7431 */ /* 0x000fe200000001ff */
[----:B------:R-:W-:Y:S01]  /*0ae0*/  BSSY B0, `(.L_x_3301) ;  /* 0x0000007000007945 */ /* 0x000fe20003800000 */
[----:B------:R-:W-:Y:S01]  /*0af0*/  MOV R13, R2 ;  /* 0x00000002000d7202 */ /* 0x000fe20000000f00 */
[----:B------:R-:W-:Y:S01]  /*0b00*/  IMAD.MOV.U32 R11, RZ, RZ, 0x181f ;  /* 0x0000181fff0b7424 */ /* 0x000fe200078e00ff */
[----:B------:R-:W-:-:S07]  /*0b10*/  MOV R15, 0xffffffff ;  /* 0xffffffff000f7802 */ /* 0x000fce0000000f00 */
[----:B0123-5:R-:W-:Y:S05]  /*0b20*/  WARPSYNC.COLLECTIVE R15, `(.L_x_3302) ;  /* 0x000000000f087348 */ /* 0x02ffea0003c00000 */
[----:B------:R4:W0:Y:S02]  /*0b30*/  SHFL.DOWN P6, R14, R13, R12, R11 ;  /* 0x0800000c0d0e7389 */ /* 0x00082400000c000b */
[----:B012345:R-:W-:Y:S05]  /*0b40*/  ENDCOLLECTIVE ;  /* 0x000000000000791b */ /* 0x03ffea0003800000 */
.L_x_3302:
[----:B------:R-:W-:Y:S05]  /*0b50*/  BSYNC B0 ;  /* 0x0000000000007941 */ /* 0x000fea0003800000 */
.L_x_3301:
        /* <DEDUP_REMOVED lines=8> */
.L_x_3303:
[----:B------:R-:W-:Y:S01]  /*0be0*/  MOV R13, R0 ;  /* 0x00000000000d7202 */ /* 0x000fe20000000f00 */
[----:B------:R-:W-:-:S07]  /*0bf0*/  IMAD.MOV.U32 R4, RZ, RZ, R14 ;  /* 0x000000ffff047224 */ /* 0x000fce00078e000e */
[----:B------:R-:W-:Y:S05]  /*0c00*/  WARPSYNC.COLLECTIVE R15, `(.L_x_3304) ;  /* 0x000000000f087348 */ /* 0x000fea0003c00000 */
[----:B------:R0:W1:Y:S02]  /*0c10*/  SHFL.DOWN P6, R14, R13, R12, R11 ;  /* 0x0800000c0d0e7389 */ /* 0x00006400000c000b */
[----:B01----:R-:W-:Y:S05]  /*0c20*/  ENDCOLLECTIVE ;  /* 0x000000000000791b */ /* 0x003fea0003800000 */
.L_x_3304:
[----:B------:R-:W-:Y:S05]  /*0c30*/  BRA `(.L_x_3305) ;  /* 0xfffffff400f07947 */ /* 0x000fea000383ffff */
.L_x_3290:
        /* <DEDUP_REMOVED lines=8> */
.L_x_3307:
[----:B------:R-:W-:Y:S05]  /*0cc0*/  BSYNC B0 ;  /* 0x0000000000007941 */ /* 0x000fea0003800000 */
.L_x_3306:
        /* <DEDUP_REMOVED lines=8> */
.L_x_3308:
[----:B------:R-:W-:Y:S01]  /*0d50*/  IMAD.MOV.U32 R13, RZ, RZ, R0 ;  /* 0x000000ffff0d7224 */ /* 0x000fe200078e0000 */
[----:B------:R-:W-:-:S07]  /*0d60*/  MOV R4, R14 ;  /* 0x0000000e00047202 */ /* 0x000fce0000000f00 */
[----:B------:R-:W-:Y:S05]  /*0d70*/  WARPSYNC.COLLECTIVE R15, `(.L_x_3309) ;  /* 0x000000000f087348 */ /* 0x000fea0003c00000 */
[----:B------:R0:W1:Y:S02]  /*0d80*/  SHFL.DOWN P6, R14, R13, R12, R11 ;  /* 0x0800000c0d0e7389 */ /* 0x00006400000c000b */
[----:B01----:R-:W-:Y:S05]  /*0d90*/  ENDCOLLECTIVE ;  /* 0x000000000000791b */ /* 0x003fea0003800000 */
.L_x_3309:
[----:B------:R-:W-:Y:S05]  /*0da0*/  BRA `(.L_x_3310) ;  /* 0xfffffff400e87947 */ /* 0x000fea000383ffff */
.L_x_3292:
        /* <DEDUP_REMOVED lines=8> */
.L_x_3312:
[----:B------:R-:W-:Y:S05]  /*0e30*/  BSYNC B0 ;  /* 0x0000000000007941 */ /* 0x000fea0003800000 */
.L_x_3311:
        /* <DEDUP_REMOVED lines=8> */
.L_x_3313:
[----:B------:R-:W-:Y:S02]  /*0ec0*/  MOV R13, R0 ;  /* 0x00000000000d7202 */ /* 0x000fe40000000f00 */
[----:B------:R-:W-:-:S07]  /*0ed0*/  MOV R3, R14 ;  /* 0x0000000e00037202 */ /* 0x000fce0000000f00 */
[----:B------:R-:W-:Y:S05]  /*0ee0*/  WARPSYNC.COLLECTIVE R15, `(.L_x_3314) ;  /* 0x000000000f087348 */ /* 0x000fea0003c00000 */
[----:B------:R0:W1:Y:S02]  /*0ef0*/  SHFL.IDX P6, R14, R13, R12, R11 ;  /* 0x0000000c0d0e7389 */ /* 0x00006400000c000b */
[----:B01----:R-:W-:Y:S05]  /*0f00*/  ENDCOLLECTIVE ;  /* 0x000000000000791b */ /* 0x003fea0003800000 */
.L_x_3314:
[----:B------:R-:W-:Y:S05]  /*0f10*/  BRA `(.L_x_3315) ;  /* 0xfffffff400e07947 */ /* 0x000fea000383ffff */
.L_x_3316:
        /* <DEDUP_REMOVED lines=14> */
.L_x_7523:


//--------------------- .text._Z17LayerNormWarpImplI19BiasAddResidualLoadI6__halffE11AffineStoreIfS1_EfLi1ELi1ELi0ELi8ELi2ELb1EEvT_T0_iidPT1_S8_ --------------------------
	.section	.text._Z17LayerNormWarpImplI19BiasAddResidualLoadI6__halffE11AffineStoreIfS1_EfLi1ELi1ELi0ELi8ELi2ELb1EEvT_T0_iidPT1_S8_,"ax",@progbits
	.align	128
        .global         _Z17LayerNormWarpImplI19BiasAddResidualLoadI6__halffE11AffineStoreIfS1_EfLi1ELi1ELi0ELi8ELi2ELb1EEvT_T0_iidPT1_S8_
        .type           _Z17LayerNormWarpImplI19BiasAddResidualLoadI6__halffE11AffineStoreIfS1_EfLi1ELi1ELi0ELi8ELi2ELb1EEvT_T0_iidPT1_S8_,@function
        .size           _Z17LayerNormWarpImplI19BiasAddResidualLoadI6__halffE11AffineStoreIfS1_EfLi1ELi1ELi0ELi8ELi2ELb1EEvT_T0_iidPT1_S8_,(.L_x_7524 - _Z17LayerNormWarpImplI19BiasAddResidualLoadI6__halffE11AffineStoreIfS1_EfLi1ELi1ELi0ELi8ELi2ELb1EEvT_T0_iidPT1_S8_)
        .other          _Z17LayerNormWarpImplI19BiasAddResidualLoadI6__halffE11AffineStoreIfS1_EfLi1ELi1ELi0ELi8ELi2ELb1EEvT_T0_iidPT1_S8_,@"STO_CUDA_ENTRY STV_DEFAULT"
_Z17LayerNormWarpImplI19BiasAddResidualLoadI6__halffE11AffineStoreIfS1_EfLi1ELi1ELi0ELi8ELi2ELb1EEvT_T0_iidPT1_S8_:
.text._Z17LayerNormWarpImplI19BiasAddResidualLoadI6__halffE11AffineStoreIfS1_EfLi1ELi1ELi0ELi8ELi2ELb1EEvT_T0_iidPT1_S8_:
        /* <DEDUP_REMOVED lines=21> */
.L_x_3317:
        /* <DEDUP_REMOVED lines=18> */
.L_x_3343:
        /* <DEDUP_REMOVED lines=22> */
.L_x_3348:
        /* <DEDUP_REMOVED lines=17> */
.L_x_3320:
[----:B------:R-:W-:Y:S05]  /*04e0*/  BSYNC.RECONVERGENT B0 ;  /* 0x0000000000007941 */ /* 0x000fea0003800200 */
.L_x_3319:
[----:B------:R-:W-:-:S03]  /*04f0*/  UMOV UR4, 0xffffffff ;  /* 0xffffffff00047882 */ /* 0x000fc60000000000 */
[----:B------:R-:W-:Y:S05]  /*0500*/  BRA.DIV UR4, `(.L_x_3321) ;  /* 0x0000000e04a87947 */ /* 0x000fea000b800000 */
[----:B--2---:R2:W5:Y:S04]  /*0510*/  SHFL.DOWN PT, R17, R6, 0x2, 0x181f ;  /* 0x08581f0006117f89 */ /* 0x00456800000e0000 */
[----:B----4-:R2:W4:Y:S04]  /*0520*/  SHFL.DOWN PT, R7, R4, 0x2, 0x181f ;  /* 0x08581f0004077f89 */ /* 0x01052800000e0000 */
[----:B------:R2:W0:Y:S02]  /*0530*/  SHFL.DOWN PT, R14, R3, 0x2, 0x181f ;  /* 0x08581f00030e7f89 */ /* 0x00042400000e0000 */
.L_x_3353:
        /* <DEDUP_REMOVED lines=17> */
.L_x_3323:
[----:B------:R-:W-:Y:S05]  /*0650*/  BSYNC.RECONVERGENT B0 ;  /* 0x0000000000007941 */ /* 0x000fea0003800200 */
.L_x_3322:
[----:B------:R-:W-:-:S03]  /*0660*/  UMOV UR4, 0xffffffff ;  /* 0xffffffff00047882 */ /* 0x000fc60000000000 */
[----:B------:R-:W-:Y:S05]  /*0670*/  BRA.DIV UR4, `(.L_x_3324) ;  /* 0x0000000e04a87947 */ /* 0x000fea000b800000 */
[----:B-----5:R0:W5:Y:S04]  /*0680*/  SHFL.DOWN PT, R17, R6, 0x1, 0x181f ;  /* 0x08381f0006117f89 */ /* 0x02016800000e0000 */
[----:B----4-:R0:W4:Y:S04]  /*0690*/  SHFL.DOWN PT, R7, R4, 0x1, 0x181f ;  /* 0x08381f0004077f89 */ /* 0x01012800000e0000 */
[----:B------:R0:W0:Y:S02]  /*06a0*/  SHFL.DOWN PT, R14, R3, 0x1, 0x181f ;  /* 0x08381f00030e7f89 */ /* 0x00002400000e0000 */
.L_x_3358:
        /* <DEDUP_REMOVED lines=17> */
.L_x_3326:
[----:B------:R-:W-:Y:S05]  /*07c0*/  BSYNC.RECONVERGENT B0 ;  /* 0x0000000000007941 */ /* 0x000fea0003800200 */
.L_x_3325:
[----:B------:R-:W-:-:S03]  /*07d0*/  UMOV UR4, 0xffffffff ;  /* 0xffffffff00047882 */ /* 0x000fc60000000000 */
[----:B------:R-:W-:Y:S05]  /*07e0*/  BRA.DIV UR4, `(.L_x_3327) ;  /* 0x0000000e04a87947 */ /* 0x000fea000b800000 */
[----:B-12---:R-:W0:Y:S04]  /*07f0*/  SHFL.IDX PT, R6, R6, RZ, 0x181f ;  /* 0x00181fff06067589 */ /* 0x006e2800000e0000 */
[----:B------:R-:W1:Y:S04]  /*0800*/  SHFL.IDX PT, R4, R4, RZ, 0x181f ;  /* 0x00181fff04047589 */ /* 0x000e6800000e0000 */
[----:B------:R2:W0:Y:S02]  /*0810*/  SHFL.IDX PT, R14, R3, RZ, 0x181f ;  /* 0x00181fff030e7589 */ /* 0x00042400000e0000 */
.L_x_3363:
        /* <DEDUP_REMOVED lines=16> */
[----:B----4-:R-:W0:Y:S01]  /*0920*/  MUFU.RSQ R7, R4 ;  /* 0x0000000400077308 */ /* 0x010e220000001400 */
        /* <DEDUP_REMOVED lines=11> */
.L_x_3329:
[----:B------:R-:W0:Y:S02]  /*09e0*/  MUFU.RSQ R3, R3 ;  /* 0x0000000300037308 */ /* 0x000e240000001400 */
.L_x_3330:
[----:B------:R-:W-:Y:S05]  /*09f0*/  BSYNC.RECONVERGENT B0 ;  /* 0x0000000000007941 */ /* 0x000fea0003800200 */
.L_x_3328:
        /* <DEDUP_REMOVED lines=18> */
.L_x_3368:
        /* <DEDUP_REMOVED lines=17> */
.L_x_3333:
[----:B------:R-:W-:Y:S05]  /*0c30*/  BSYNC.RECONVERGENT B0 ;  /* 0x0000000000007941 */ /* 0x000fea0003800200 */
.L_x_3332:
[----:B------:R-:W-:-:S03]  /*0c40*/  UMOV UR4, 0xffffffff ;  /* 0xffffffff00047882 */ /* 0x000fc60000000000 */
[----:B------:R-:W-:Y:S05]  /*0c50*/  BRA.DIV UR4, `(.L_x_3334) ;  /* 0x0000000e04447947 */ /* 0x000fea000b800000 */
[----:B--2---:R2:W3:Y:S04]  /*0c60*/  SHFL.DOWN PT, R4, R5, 0x2, 0x181f ;  /* 0x08581f0005047f89 */ /* 0x0044e800000e0000 */
[----:B-1----:R2:W1:Y:S04]  /*0c70*/  SHFL.DOWN PT, R3, R2, 0x2, 0x181f ;  /* 0x08581f0002037f89 */ /* 0x00246800000e0000 */
[----:B------:R2:W4:Y:S02]  /*0c80*/  SHFL.DOWN PT, R14, R0, 0x2, 0x181f ;  /* 0x08581f00000e7f89 */ /* 0x00052400000e0000 */
.L_x_3373:
        /* <DEDUP_REMOVED lines=10> */
[----:B0-2---:R-:W-:-:S04]  /*0d30*/  IMAD.MOV.U32 R0, RZ, RZ, R6 ;  /* 0x000000ffff007224 */ /* 0x005fc800078e0006 */
[----:B------:R-:W0:Y:S03]  /*0d40*/  MUFU.RCP R11, R11 ;  /* 0x0000000b000b7308 */ /* 0x000e260000001000 */
[----:B------:R-:W-:-:S04]  /*0d50*/  @!P3 FMUL R14, R14, 16777216 ;  /* 0x4b8000000e0eb820 */ /* 0x000fc80000400000 */
[----:B0-----:R-:W-:-:S04]  /*0d60*/  FMUL R14, R11, R14 ;  /* 0x0000000e0b0e7220 */ /* 0x001fc80000400000 */
[C---:B-1----:R-:W-:Y:S01]  /*0d70*/  FFMA R3, R14.reuse, R13, R3 ;  /* 0x0000000d0e037223 */ /* 0x042fe20000000003 */
[----:B------:R-:W-:-:S03]  /*0d80*/  FFMA R5, R14, R4, R5 ;  /* 0x000000040e057223 */ /* 0x000fc60000000005 */
[----:B------:R-:W-:-:S07]  /*0d90*/  FADD R2, R2, R3 ;  /* 0x0000000302027221 */ /* 0x000fce0000000000 */
.L_x_3336:
[----:B------:R-:W-:Y:S05]  /*0da0*/  BSYNC.RECONVERGENT B0 ;  /* 0x0000000000007941 */ /* 0x000fea0003800200 */
.L_x_3335:
[----:B------:R-:W-:-:S03]  /*0db0*/  UMOV UR4, 0xffffffff ;  /* 0xffffffff00047882 */ /* 0x000fc60000000000 */
[----:B------:R-:W-:Y:S05]  /*0dc0*/  BRA.DIV UR4, `(.L_x_3337) ;  /* 0x0000000e04447947 */ /* 0x000fea000b800000 */
[----:B---3--:R3:W4:Y:S04]  /*0dd0*/  SHFL.DOWN PT, R4, R5, 0x1, 0x181f ;  /* 0x08381f0005047f89 */ /* 0x00872800000e0000 */
[----:B-1----:R3:W1:Y:S04]  /*0de0*/  SHFL.DOWN PT, R3, R2, 0x1, 0x181f ;  /* 0x08381f0002037f89 */ /* 0x00266800000e0000 */
[----:B------:R3:W0:Y:S02]  /*0df0*/  SHFL.DOWN PT, R14, R0, 0x1, 0x181f ;  /* 0x08381f00000e7f89 */ /* 0x00062400000e0000 */
.L_x_3378:
        /* <DEDUP_REMOVED lines=17> */
.L_x_3339:
[----:B------:R-:W-:Y:S05]  /*0f10*/  BSYNC.RECONVERGENT B0 ;  /* 0x0000000000007941 */ /* 0x000fea0003800200 */
.L_x_3338:
[----:B------:R-:W-:-:S03]  /*0f20*/  UMOV UR4, 0xffffffff ;  /* 0xffffffff00047882 */ /* 0x000fc60000000000 */
[----:B------:R-:W-:Y:S05]  /*0f30*/  BRA.DIV UR4, `(.L_x_3340) ;  /* 0x0000000e04447947 */ /* 0x000fea000b800000 */
[----:B--23--:R-:W0:Y:S04]  /*0f40*/  SHFL.IDX PT, R5, R5, RZ, 0x181f ;  /* 0x00181fff05057589 */ /* 0x00ce2800000e0000 */
[----:B------:R-:W2:Y:S04]  /*0f50*/  SHFL.IDX PT, R2, R2, RZ, 0x181f ;  /* 0x00181fff02027589 */ /* 0x000ea800000e0000 */
[----:B------:R3:W0:Y:S02]  /*0f60*/  SHFL.IDX PT, R14, R0, RZ, 0x181f ;  /* 0x00181fff000e7589 */ /* 0x00062400000e0000 */
.L_x_3383:
        /* <DEDUP_REMOVED lines=15> */
[----:B------:R-:W-:-:S03]  /*1060*/  IMAD.MOV.U32 R6, RZ, RZ, 0x3ec00000 ;  /* 0x3ec00000ff067424 */ /* 0x000fc600078e00ff */
[----:B------:R-:W-:-:S04]  /*1070*/  LOP3.LUT R0, R0, 0x3f000000, RZ, 0xfc, !PT ;  /* 0x3f00000000007812 */ /* 0x000fc800078efcff */
[----:B------:R-:W1:Y:S01]  /*1080*/  MUFU.RSQ R2, R0 ;  /* 0x0000000000027308 */ /* 0x000e620000001400 */
[----:B0-----:R-:W-:-:S04]  /*1090*/  IADD3 R3, PT, PT, -R3, R0, RZ ;  /* 0x0000000003037210 */ /* 0x001fc80007ffe1ff */
        /* <DEDUP_REMOVED lines=9> */
.L_x_3342:
[----:B------:R-:W-:Y:S05]  /*1130*/  BSYNC.RECONVERGENT B0 ;  /* 0x0000000000007941 */ /* 0x000fea0003800200 */
.L_x_3341:
        /* <DEDUP_REMOVED lines=11> */
[----:B------:R-:W-:Y:S01]  /*11f0*/  IMAD R19, R10, 0x2, R19 ;  /* 0x000000020a137824 */ /* 0x000fe200078e0213 */
[----:B------:R2:W-:Y:S04]  /*1200*/  @!P2 STG.E desc[UR6][R12.64+0x4], R11 ;  /* 0x0000040b0c00a986 */ /* 0x0005e8000c101906 */
[----:B------:R-:W-:-:S13]  /*1210*/  ISETP.GE.AND P2, PT, R19, UR36, PT ;  /* 0x0000002413007c0c */ /* 0x000fda000bf46270 */
[----:B--2---:R-:W-:Y:S05]  /*1220*/  @!P2 BRA `(.L_x_3343) ;  /* 0xfffffff00010a947 */ /* 0x004fea000383ffff */
[----:B------:R-:W-:Y:S05]  /*1230*/  EXIT ;  /* 0x000000000000794d */ /* 0x000fea0003800000 */
.L_x_3318:
        /* <DEDUP_REMOVED lines=8> */
.L_x_3345:
[----:B------:R-:W-:Y:S05]  /*12c0*/  BSYNC B0 ;  /* 0x0000000000007941 */ /* 0x000fea0003800000 */
.L_x_3344:
        /* <DEDUP_REMOVED lines=8> */
.L_x_3346:
[----:B------:R-:W-:Y:S02]  /*1350*/  MOV R13, R3 ;  /* 0x00000003000d7202 */ /* 0x000fe40000000f00 */
[----:B------:R-:W-:-:S07]  /*1360*/  MOV R7, R14 ;  /* 0x0000000e00077202 */ /* 0x000fce0000000f00 */
[----:B------:R-:W-:Y:S05]  /*1370*/  WARPSYNC.COLLECTIVE R15, `(.L_x_3347) ;  /* 0x000000000f087348 */ /* 0x000fea0003c00000 */
[----:B------:R0:W1:Y:S02]  /*1380*/  SHFL.DOWN P6, R14, R13, R12, R11 ;  /* 0x0800000c0d0e7389 */ /* 0x00006400000c000b */
[----:B01----:R-:W-:Y:S05]  /*1390*/  ENDCOLLECTIVE ;  /* 0x000000000000791b */ /* 0x003fea0003800000 */
.L_x_3347:
[----:B------:R-:W-:Y:S05]  /*13a0*/  BRA `(.L_x_3348) ;  /* 0xfffffff000087947 */ /* 0x000fea000383ffff */
.L_x_3321:
[----:B------:R-:W-:Y:S01]  /*13b0*/  HFMA2 R12, -RZ, RZ, 0, 1.1920928955078125e-07 ;  /* 0x00000002ff0c7431 */ /* 0x000fe200000001ff */
[----:B------:R-:W-:Y:S01]  /*13c0*/  BSSY B0, `(.L_x_3349) ;  /* 0x0000007000007945 */ /* 0x000fe20003800000 */
[----:B------:R-:W-:Y:S01]  /*13d0*/  IMAD.MOV.U32 R13, RZ, RZ, R6 ;  /* 0x000000ffff0d7224 */ /* 0x000fe200078e0006 */
[----:B------:R-:W-:Y:S01]  /*13e0*/  MOV R11, 0x181f ;  /* 0x0000181f000b7802 */ /* 0x000fe20000000f00 */
[----:B------:R-:W-:-:S07]  /*13f0*/  IMAD.MOV.U32 R15, RZ, RZ, -0x1 ;  /* 0xffffffffff0f7424 */ /* 0x000fce00078e00ff */
[----:B01234-:R-:W-:Y:S05]  /*1400*/  WARPSYNC.COLLECTIVE R15, `(.L_x_3350) ;  /* 0x000000000f087348 */ /* 0x01ffea0003c00000 */
[----:B------:R5:W0:Y:S02]  /*1410*/  SHFL.DOWN P6, R14, R13, R12, R11 ;  /* 0x0800000c0d0e7389 */ /* 0x000a2400000c000b */
[----:B012345:R-:W-:Y:S05]  /*1420*/  ENDCOLLECTIVE ;  /* 0x000000000000791b */ /* 0x03ffea0003800000 */
.L_x_3350:
[----:B------:R-:W-:Y:S05]  /*1430*/  BSYNC B0 ;  /* 0x0000000000007941 */ /* 0x000fea0003800000 */
.L_x_3349:
        /* <DEDUP_REMOVED lines=8> */
.L_x_3351:
[----:B------:R-:W-:Y:S01]  /*14c0*/  MOV R13, R3 ;  /* 0x00000003000d7202 */ /* 0x000fe20000000f00 */
[----:B------:R-:W-:-:S07]  /*14d0*/  IMAD.MOV.U32 R7, RZ, RZ, R14 ;  /* 0x000000ffff077224 */ /* 0x000fce00078e000e */
[----:B------:R-:W-:Y:S05]  /*14e0*/  WARPSYNC.COLLECTIVE R15, `(.L_x_3352) ;  /* 0x000000000f087348 */ /* 0x000fea0003c00000 */
[----:B------:R0:W1:Y:S02]  /*14f0*/  SHFL.DOWN P6, R14, R13, R12, R11 ;  /* 0x0800000c0d0e7389 */ /* 0x00006400000c000b */
[----:B01----:R-:W-:Y:S05]  /*1500*/  ENDCOLLECTIVE ;  /* 0x000000000000791b */ /* 0x003fea0003800000 */
.L_x_3352:
[----:B------:R-:W-:Y:S05]  /*1510*/  BRA `(.L_x_3353) ;  /* 0xfffffff000087947 */ /* 0x000fea000383ffff */
.L_x_3324:
        /* <DEDUP_REMOVED lines=8> */
.L_x_3355:
[----:B------:R-:W-:Y:S05]  /*15a0*/  BSYNC B0 ;  /* 0x0000000000007941 */ /* 0x000fea0003800000 */
.L_x_3354:
        /* <DEDUP_REMOVED lines=8> */
.L_x_3356:
[----:B------:R-:W-:Y:S01]  /*1630*/  IMAD.MOV.U32 R13, RZ, RZ, R3 ;  /* 0x000000ffff0d7224 */ /* 0x000fe200078e0003 */
[----:B------:R-:W-:-:S07]  /*1640*/  MOV R7, R14 ;  /* 0x0000000e00077202 */ /* 0x000fce0000000f00 */
[----:B------:R-:W-:Y:S05]  /*1650*/  WARPSYNC.COLLECTIVE R15, `(.L_x_3357) ;  /* 0x000000000f087348 */ /* 0x000fea0003c00000 */
[----:B------:R0:W1:Y:S02]  /*1660*/  SHFL.DOWN P6, R14, R13, R12, R11 ;  /* 0x0800000c0d0e7389 */ /* 0x00006400000c000b */
[----:B01----:R-:W-:Y:S05]  /*1670*/  ENDCOLLECTIVE ;  /* 0x000000000000791b */ /* 0x003fea0003800000 */
.L_x_3357:
[----:B------:R-:W-:Y:S05]  /*1680*/  BRA `(.L_x_3358) ;  /* 0xfffffff000087947 */ /* 0x000fea000383ffff */
.L_x_3327:
        /* <DEDUP_REMOVED lines=8> */
.L_x_3360:
[----:B------:R-:W-:Y:S05]  /*1710*/  BSYNC B0 ;  /* 0x0000000000007941 */ /* 0x000fea0003800000 */
.L_x_3359:
        /* <DEDUP_REMOVED lines=8> */
.L_x_3361:
[----:B------:R-:W-:Y:S02]  /*17a0*/  MOV R13, R3 ;  /* 0x00000003000d7202 */ /* 0x000fe40000000f00 */
[----:B------:R-:W-:-:S07]  /*17b0*/  MOV R4, R14 ;  /* 0x0000000e00047202 */ /* 0x000fce0000000f00 */
[----:B------:R-:W-:Y:S05]  /*17c0*/  WARPSYNC.COLLECTIVE R15, `(.L_x_3362) ;  /* 0x000000000f087348 */ /* 0x000fea0003c00000 */
[----:B------:R0:W1:Y:S02]  /*17d0*/  SHFL.IDX P6, R14, R13, R12, R11 ;  /* 0x0000000c0d0e7389 */ /* 0x00006400000c000b */
[----:B01----:R-:W-:Y:S05]  /*17e0*/  ENDCOLLECTIVE ;  /* 0x000000000000791b */ /* 0x003fea0003800000 */
.L_x_3362:
[----:B------:R-:W-:Y:S05]  /*17f0*/  BRA `(.L_x_3363) ;  /* 0xfffffff000087947 */ /* 0x000fea000383ffff */
.L_x_3331:
[----:B-1----:R-:W-:Y:S01]  /*1800*/  HFMA2 R12, -RZ, RZ, 0, 2.384185791015625e-07 ;  /* 0x00000004ff0c7431 */ /* 0x002fe200000001ff */
[----:B------:R-:W-:Y:S01]  /*1810*/  BSSY B0, `(.L_x_3364) ;  /* 0x0000007000007945 */ /* 0x000fe20003800000 */
[----:B------:R-:W-:Y:S01]  /*1820*/  IMAD.MOV.U32 R13, RZ, RZ, R5 ;  /* 0x000000ffff0d7224 */ /* 0x000fe200078e0005 */
[----:B------:R-:W-:Y:S02]  /*1830*/  MOV R11, 0x181f ;  /* 0x0000181f000b7802 */ /* 0x000fe40000000f00 */
[----:B------:R-:W-:-:S07]  /*1840*/  MOV R15, 0xffffffff ;  /* 0xffffffff000f7802 */ /* 0x000fce0000000f00 */
[----:B-----5:R-:W-:Y:S05]  /*1850*/  WARPSYNC.COLLECTIVE R15, `(.L_x_3365) ;  /* 0x000000000f087348 */ /* 0x020fea0003c00000 */
[----:B------:R0:W1:Y:S02]  /*1860*/  SHFL.DOWN P6, R14, R13, R12, R11 ;  /* 0x0800000c0d0e7389 */ /* 0x00006400000c000b */
[----:B01---5:R-:W-:Y:S05]  /*1870*/  ENDCOLLECTIVE ;  /* 0x000000000000791b */ /* 0x023fea0003800000 */
.L_x_3365:
[----:B------:R-:W-:Y:S05]  /*1880*/  BSYNC B0 ;  /* 0x0000000000007941 */ /* 0x000fea0003800000 */
.L_x_3364:
        /* <DEDUP_REMOVED lines=8> */
.L_x_3366:
[----:B------:R-:W-:Y:S02]  /*1910*/  MOV R13, R0 ;  /* 0x00000000000d7202 */ /* 0x000fe40000000f00 */
[----:B------:R-:W-:-:S07]  /*1920*/  MOV R3, R14 ;  /* 0x0000000e00037202 */ /* 0x000fce0000000f00 */
[----:B------:R-:W-:Y:S05]  /*1930*/  WARPSYNC.COLLECTIVE R15, `(.L_x_3367) ;  /* 0x000000000f087348 */ /* 0x000fea0003c00000 */
[----:B------:R0:W1:Y:S02]  /*1940*/  SHFL.DOWN P6, R14, R13, R12, R11 ;  /* 0x0800000c0d0e7389 */ /* 0x00006400000c000b */
[----:B01----:R-:W-:Y:S05]  /*1950*/  ENDCOLLECTIVE ;  /* 0x000000000000791b */ /* 0x003fea0003800000 */
.L_x_3367:
[----:B------:R-:W-:Y:S05]  /*1960*/  BRA `(.L_x_3368) ;  /* 0xfffffff0006c7947 */ /* 0x000fea000383ffff */
.L_x_3334:
[----:B------:R-:W-:Y:S01]  /*1970*/  HFMA2 R11, -RZ, RZ, 0, 0.0020122528076171875 ;  /* 0x0000181fff0b7431 */ /* 0x000fe200000001ff */
[----:B------:R-:W-:Y:S01]  /*1980*/  BSSY B0, `(.L_x_3369) ;  /* 0x0000007000007945 */ /* 0x000fe20003800000 */
[----:B------:R-:W-:Y:S01]  /*1990*/  MOV R13, R5 ;  /* 0x00000005000d7202 */ /* 0x000fe20000000f00 */
[----:B------:R-:W-:Y:S01]  /*19a0*/  IMAD.MOV.U32 R12, RZ, RZ, 0x2 ;  /* 0x00000002ff0c7424 */ /* 0x000fe200078e00ff */
[----:B------:R-:W-:-:S07]  /*19b0*/  MOV R15, 0xffffffff ;  /* 0xffffffff000f7802 */ /* 0x000fce0000000f00 */
[----:B012--5:R-:W-:Y:S05]  /*19c0*/  WARPSYNC.COLLECTIVE R15, `(.L_x_3370) ;  /* 0x000000000f087348 */ /* 0x027fea0003c00000 */
[----:B------:R3:W4:Y:S02]  /*19d0*/  SHFL.DOWN P6, R14, R13, R12, R11 ;  /* 0x0800000c0d0e7389 */ /* 0x00072400000c000b */
[----:B012345:R-:W-:Y:S05]  /*19e0*/  ENDCOLLECTIVE ;  /* 0x000000000000791b */ /* 0x03ffea0003800000 */
.L_x_3370:
[----:B------:R-:W-:Y:S05]  /*19f0*/  BSYNC B0 ;  /* 0x0000000000007941 */ /* 0x000fea0003800000 */
.L_x_3369:
        /* <DEDUP_REMOVED lines=8> */
.L_x_3371:
[----:B------:R-:W-:Y:S01]  /*1a80*/  MOV R13, R0 ;  /* 0x00000000000d7202 */ /* 0x000fe20000000f00 */
[----:B------:R-:W-:-:S07]  /*1a90*/  IMAD.MOV.U32 R3, RZ, RZ, R14 ;  /* 0x000000ffff037224 */ /* 0x000fce00078e000e */
[----:B------:R-:W-:Y:S05]  /*1aa0*/  WARPSYNC.COLLECTIVE R15, `(.L_x_3372) ;  /* 0x000000000f087348 */ /* 0x000fea0003c00000 */
[----:B------:R0:W1:Y:S02]  /*1ab0*/  SHFL.DOWN P6, R14, R13, R12, R11 ;  /* 0x0800000c0d0e7389 */ /* 0x00006400000c000b */
[----:B01----:R-:W-:Y:S05]  /*1ac0*/  ENDCOLLECTIVE ;  /* 0x000000000000791b */ /* 0x003fea0003800000 */
.L_x_3372:
[----:B------:R-:W-:Y:S05]  /*1ad0*/  BRA `(.L_x_3373) ;  /* 0xfffffff0006c7947 */ /* 0x000fea000383ffff */
.L_x_3337:
[----:B------:R-:W-:Y:S01]  /*1ae0*/  HFMA2 R12, -RZ, RZ, 0, 5.9604644775390625e-08 ;  /* 0x00000001ff0c7431 */ /* 0x000fe200000001ff */
[----:B------:R-:W-:Y:S01]  /*1af0*/  BSSY B0, `(.L_x_3374) ;  /* 0x0000007000007945 */ /* 0x000fe20003800000 */
[----:B------:R-:W-:Y:S01]  /*1b00*/  MOV R13, R5 ;  /* 0x00000005000d7202 */ /* 0x000fe20000000f00 */
[----:B------:R-:W-:Y:S01]  /*1b10*/  IMAD.MOV.U32 R11, RZ, RZ, 0x181f ;  /* 0x0000181fff0b7424 */ /* 0x000fe200078e00ff */
[----:B------:R-:W-:-:S07]  /*1b20*/  MOV R15, 0xffffffff ;  /* 0xffffffff000f7802 */ /* 0x000fce0000000f00 */
[----:B0123-5:R-:W-:Y:S05]  /*1b30*/  WARPSYNC.COLLECTIVE R15, `(.L_x_3375) ;  /* 0x000000000f087348 */ /* 0x02ffea0003c00000 */
[----:B------:R4:W0:Y:S02]  /*1b40*/  SHFL.DOWN P6, R14, R13, R12, R11 ;  /* 0x0800000c0d0e7389 */ /* 0x00082400000c000b */
[----:B012345:R-:W-:Y:S05]  /*1b50*/  ENDCOLLECTIVE ;  /* 0x000000000000791b */ /* 0x03ffea0003800000 */
.L_x_3375:
[----:B------:R-:W-:Y:S05]  /*1b60*/  BSYNC B0 ;  /* 0x0000000000007941 */ /* 0x000fea0003800000 */
.L_x_3374:
        /* <DEDUP_REMOVED lines=8> */
.L_x_3376:
[----:B------:R-:W-:Y:S01]  /*1bf0*/  IMAD.MOV.U32 R13, RZ, RZ, R0 ;  /* 0x000000ffff0d7224 */ /* 0x000fe200078e0000 */
[----:B------:R-:W-:-:S07]  /*1c00*/  MOV R3, R14 ;  /* 0x0000000e00037202 */ /* 0x000fce0000000f00 */
[----:B------:R-:W-:Y:S05]  /*1c10*/  WARPSYNC.COLLECTIVE R15, `(.L_x_3377) ;  /* 0x000000000f087348 */ /* 0x000fea0003c00000 */
[----:B------:R0:W1:Y:S02]  /*1c20*/  SHFL.DOWN P6, R14, R13, R12, R11 ;  /* 0x0800000c0d0e7389 */ /* 0x00006400000c000b */
[----:B01----:R-:W-:Y:S05]  /*1c30*/  ENDCOLLECTIVE ;  /* 0x000000000000791b */ /* 0x003fea0003800000 */
.L_x_3377:
[----:B------:R-:W-:Y:S05]  /*1c40*/  BRA `(.L_x_3378) ;  /* 0xfffffff0006c7947 */ /* 0x000fea000383ffff */
.L_x_3340:
        /* <DEDUP_REMOVED lines=8> */
.L_x_3380:
[----:B------:R-:W-:Y:S05]  /*1cd0*/  BSYNC B0 ;  /* 0x0000000000007941 */ /* 0x000fea0003800000 */
.L_x_3379:
        /* <DEDUP_REMOVED lines=8> */
.L_x_3381:
[----:B------:R-:W-:Y:S02]  /*1d60*/  MOV R13, R0 ;  /* 0x00000000000d7202 */ /* 0x000fe40000000f00 */
[----:B------:R-:W-:-:S07]  /*1d70*/  MOV R2, R14 ;  /* 0x0000000e00027202 */ /* 0x000fce0000000f00 */
[----:B------:R-:W-:Y:S05]  /*1d80*/  WARPSYNC.COLLECTIVE R15, `(.L_x_3382) ;  /* 0x000000000f087348 */ /* 0x000fea0003c00000 */
[----:B------:R0:W1:Y:S02]  /*1d90*/  SHFL.IDX P6, R14, R13, R12, R11 ;  /* 0x0000000c0d0e7389 */ /* 0x00006400000c000b */
[----:B01----:R-:W-:Y:S05]  /*1da0*/  ENDCOLLECTIVE ;  /* 0x000000000000791b */ /* 0x003fea0003800000 */
.L_x_3382:
[----:B------:R-:W-:Y:S05]  /*1db0*/  BRA `(.L_x_3383) ;  /* 0xfffffff0006c7947 */ /* 0x000fea000383ffff */
.L_x_3384:
        /* <DEDUP_REMOVED lines=12> */
.L_x_7524:


//--------------------- .text._Z17LayerNormWarpImplI19BiasAddResidualLoadI6__halffE11AffineStoreIfS1_EfLi1ELi1ELi1ELi8ELi2ELb0EEvT_T0_iidPT1_S8_ --------------------------
	.section	.text._Z17LayerNormWarpImplI19BiasAddResidualLoadI6__halffE11AffineStoreIfS1_EfLi1ELi1ELi1ELi8ELi2ELb0EEvT_T0_iidPT1_S8_,"ax",@progbits
	.align	128
        .global         _Z17LayerNormWarpImplI19BiasAddResidualLoadI6__halffE11AffineStoreIfS1_EfLi1ELi1ELi1ELi8ELi2ELb0EEvT_T0_iidPT1_S8_
        .type           _Z17LayerNormWarpImplI19BiasAddResidualLoadI6__halffE11AffineStoreIfS1_EfLi1ELi1ELi1ELi8ELi2ELb0EEvT_T0_iidPT1_S8_,@function
        .size           _Z17LayerNormWarpImplI19BiasAddResidualLoadI6__halffE11AffineStoreIfS1_EfLi1ELi1ELi1ELi8ELi2ELb0EEvT_T0_iidPT1_S8_,(.L_x_7525 - _Z17LayerNormWarpImplI19BiasAddResidualLoadI6__halffE11AffineStoreIfS1_EfLi1ELi1ELi1ELi8ELi2ELb0EEvT_T0_iidPT1_S8_)
        .other          _Z17LayerNormWarpImplI19BiasAddResidualLoadI6__halffE11AffineStoreIfS1_EfLi1ELi1ELi1ELi8ELi2ELb0EEvT_T0_iidPT1_S8_,@"STO_CUDA_ENTRY STV_DEFAULT"
_Z17LayerNormWarpImplI19BiasAddResidualLoadI6__halffE11AffineStoreIfS1_EfLi1ELi1ELi1ELi8ELi2ELb0EEvT_T0_iidPT1_S8_:
.text._Z17LayerNormWarpImplI19BiasAddResidualLoadI6__halffE11AffineStoreIfS1_EfLi1ELi1ELi1ELi8ELi2ELb0EEvT_T0_iidPT1_S8_:
        /* <DEDUP_REMOVED lines=21> */
.L_x_3385:
        /* <DEDUP_REMOVED lines=16> */
.L_x_3403:
[--C-:B0-----:R-:W-:Y:S01]  /*0250*/  FADD R10, RZ, R21.reuse ;  /* 0x00000015ff0a7221 */ /* 0x101fe20000000000 */
        /* <DEDUP_REMOVED lines=13> */
.L_x_3408:
        /* <DEDUP_REMOVED lines=14> */
.L_x_3387:
[----:B------:R-:W-:-:S03]  /*0410*/  UMOV UR4, 0xffffffff ;  /* 0xffffffff00047882 */ /* 0x000fc60000000000 */
[----:B------:R-:W-:Y:S05]  /*0420*/  BRA.DIV UR4, `(.L_x_3388) ;  /* 0x0000000e04587947 */ /* 0x000fea000b800000 */
[----:B------:R0:W0:Y:S04]  /*0430*/  SHFL.DOWN PT, R19, R10, 0x2, 0x181f ;  /* 0x08581f000a137f89 */ /* 0x00002800000e0000 */
[----:B------:R0:W0:Y:S04]  /*0440*/  SHFL.DOWN PT, R18, R4, 0x2, 0x181f ;  /* 0x08581f0004127f89 */ /* 0x00002800000e0000 */
[----:B------:R0:W0:Y:S02]  /*0450*/  SHFL.DOWN PT, R14, R5, 0x2, 0x181f ;  /* 0x08581f00050e7f89 */ /* 0x00002400000e0000 */
.L_x_3413:
        /* <DEDUP_REMOVED lines=16> */
.L_x_3389:
[----:B------:R-:W-:-:S03]  /*0560*/  UMOV UR4, 0xffffffff ;  /* 0xffffffff00047882 */ /* 0x000fc60000000000 */
[----:B------:R-:W-:Y:S05]  /*0570*/  BRA.DIV UR4, `(.L_x_3390) ;  /* 0x0000000e04607947 */ /* 0x000fea000b800000 */
[----:B------:R0:W0:Y:S04]  /*0580*/  SHFL.DOWN PT, R19, R10, 0x1, 0x181f ;  /* 0x08381f000a137f89 */ /* 0x00002800000e0000 */
[----:B------:R0:W0:Y:S04]  /*0590*/  SHFL.DOWN PT, R18, R4, 0x1, 0x181f ;  /* 0x08381f0004127f89 */ /* 0x00002800000e0000 */
[----:B------:R0:W0:Y:S02]  /*05a0*/  SHFL.DOWN PT, R14, R5, 0x1, 0x181f ;  /* 0x08381f00050e7f89 */ /* 0x00002400000e0000 */
.L_x_3418:
[----:B0-----:R-:W-:-:S13]  /*05b0*/  FSETP.NEU.AND P0, PT, R14, RZ, PT ;  /* 0x000000ff0e00720b */ /* 0x001fda0003f0d000 */
[----:B------:R-:W-:Y:S05]  /*05c0*/  @!P0 BRA `(.L_x_3391) ;  /* 0x0000000000388947 */ /* 0x000fea0003800000 */
        /* <DEDUP_REMOVED lines=14> */
.L_x_3391:
[----:B------:R-:W-:-:S03]  /*06b0*/  UMOV UR4, 0xffffffff ;  /* 0xffffffff00047882 */ /* 0x000fc60000000000 */
[----:B------:R-:W-:Y:S05]  /*06c0*/  BRA.DIV UR4, `(.L_x_3392) ;  /* 0x0000000e04687947 */ /* 0x000fea000b800000 */
[----:B----4-:R-:W0:Y:S04]  /*06d0*/  SHFL.IDX PT, R10, R10, RZ, 0x181f ;  /* 0x00181fff0a0a7589 */ /* 0x010e2800000e0000 */
[----:B------:R-:W4:Y:S04]  /*06e0*/  SHFL.IDX PT, R4, R4, RZ, 0x181f ;  /* 0x00181fff04047589 */ /* 0x000f2800000e0000 */
[----:B------:R0:W0:Y:S02]  /*06f0*/  SHFL.IDX PT, R14, R5, RZ, 0x181f ;  /* 0x00181fff050e7589 */ /* 0x00002400000e0000 */
.L_x_3423:
        /* <DEDUP_REMOVED lines=27> */
.L_x_3393:
[----:B------:R0:W1:Y:S02]  /*08b0*/  MUFU.RSQ R11, R5 ;  /* 0x00000005000b7308 */ /* 0x0000640000001400 */
.L_x_3394:
        /* <DEDUP_REMOVED lines=16> */
.L_x_3428:
        /* <DEDUP_REMOVED lines=15> */
.L_x_3396:
[----:B------:R-:W-:-:S03]  /*0ab0*/  UMOV UR4, 0xffffffff ;  /* 0xffffffff00047882 */ /* 0x000fc60000000000 */
[----:B------:R-:W-:Y:S05]  /*0ac0*/  BRA.DIV UR4, `(.L_x_3397) ;  /* 0x0000000e04207947 */ /* 0x000fea000b800000 */
[----:B---3--:R1:W2:Y:S04]  /*0ad0*/  SHFL.DOWN PT, R27, R0, 0x2, 0x181f ;  /* 0x08581f00001b7f89 */ /* 0x0082a800000e0000 */
[----:B0-----:R1:W0:Y:S04]  /*0ae0*/  SHFL.DOWN PT, R10, R2, 0x2, 0x181f ;  /* 0x08581f00020a7f89 */ /* 0x00122800000e0000 */
[----:B------:R1:W3:Y:S02]  /*0af0*/  SHFL.DOWN PT, R14, R3, 0x2, 0x181f ;  /* 0x08581f00030e7f89 */ /* 0x0002e400000e0000 */
.L_x_3433:
        /* <DEDUP_REMOVED lines=16> */
.L_x_3398:
[----:B------:R-:W-:-:S03]  /*0c00*/  UMOV UR4, 0xffffffff ;  /* 0xffffffff00047882 */ /* 0x000fc60000000000 */
[----:B------:R-:W-:Y:S05]  /*0c10*/  BRA.DIV UR4, `(.L_x_3399) ;  /* 0x0000000e04287947 */ /* 0x000fea000b800000 */
[----:B--2---:R2:W3:Y:S04]  /*0c20*/  SHFL.DOWN PT, R27, R0, 0x1, 0x181f ;  /* 0x08381f00001b7f89 */ /* 0x0044e800000e0000 */
[----:B0-----:R2:W0:Y:S04]  /*0c30*/  SHFL.DOWN PT, R10, R2, 0x1, 0x181f ;  /* 0x08381f00020a7f89 */ /* 0x00142800000e0000 */
[----:B------:R2:W4:Y:S02]  /*0c40*/  SHFL.DOWN PT, R14, R3, 0x1, 0x181f ;  /* 0x08381f00030e7f89 */ /* 0x00052400000e0000 */
.L_x_3438:
[----:B----4-:R-:W-:-:S13]  /*0c50*/  FSETP.NEU.AND P1, PT, R14, RZ, PT ;  /* 0x000000ff0e00720b */ /* 0x010fda0003f2d000 */
        /* <DEDUP_REMOVED lines=8> */
[----:B-12---:R-:W-:Y:S02]  /*0ce0*/  IMAD.MOV.U32 R3, RZ, RZ, R11 ;  /* 0x000000ffff037224 */ /* 0x006fe400078e000b */
[----:B------:R-:W1:Y:S05]  /*0cf0*/  MUFU.RCP R13, R12 ;  /* 0x0000000c000d7308 */ /* 0x000e6a0000001000 */
[----:B------:R-:W-:-:S04]  /*0d00*/  @!P1 FMUL R14, R14, 16777216 ;  /* 0x4b8000000e0e9820 */ /* 0x000fc80000400000 */
[----:B-1----:R-:W-:-:S04]  /*0d10*/  FMUL R13, R13, R14 ;  /* 0x0000000e0d0d7220 */ /* 0x002fc80000400000 */
[C---:B0-----:R-:W-:Y:S01]  /*0d20*/  FFMA R15, R13.reuse, R26, R10 ;  /* 0x0000001a0d0f7223 */ /* 0x041fe2000000000a */
[----:B------:R-:W-:-:S03]  /*0d30*/  FFMA R0, R13, R27, R0 ;  /* 0x0000001b0d007223 */ /* 0x000fc60000000000 */
[----:B------:R-:W-:-:S07]  /*0d40*/  FADD R2, R2, R15 ;  /* 0x0000000f02027221 */ /* 0x000fce0000000000 */
.L_x_3400:
[----:B------:R-:W-:-:S03]  /*0d50*/  UMOV UR4, 0xffffffff ;  /* 0xffffffff00047882 */ /* 0x000fc60000000000 */
[----:B------:R-:W-:Y:S05]  /*0d60*/  BRA.DIV UR4, `(.L_x_3401) ;  /* 0x0000000e04307947 */ /* 0x000fea000b800000 */
[----:B---3--:R3:W4:Y:S04]  /*0d70*/  SHFL.IDX PT, R27, R0, RZ, 0x181f ;  /* 0x00181fff001b7589 */ /* 0x00872800000e0000 */
[----:B-12---:R-:W1:Y:S04]  /*0d80*/  SHFL.IDX PT, R2, R2, RZ, 0x181f ;  /* 0x00181fff02027589 */ /* 0x006e6800000e0000 */
[----:B------:R3:W2:Y:S02]  /*0d90*/  SHFL.IDX PT, R14, R3, RZ, 0x181f ;  /* 0x00181fff030e7589 */ /* 0x0006a400000e0000 */
.L_x_3443:
[----:B--2---:R-:W-:-:S13]  /*0da0*/  FSETP.GEU.AND P1, PT, |R14|, 1.175494350822287508e-38, PT ;  /* 0x008000000e00780b */ /* 0x004fda0003f2e200 */
[----:B------:R-:W-:Y:S01]  /*0db0*/  @!P1 FMUL R14, R14, 16777216 ;  /* 0x4b8000000e0e9820 */ /* 0x000fe20000400000 */
[----:B-1----:R-:W-:-:S03]  /*0dc0*/  @!P1 FMUL R2, R2, 16777216 ;  /* 0x4b80000002029820 */ /* 0x002fc60000400000 */
[----:B---3--:R-:W1:Y:S02]  /*0dd0*/  MUFU.RCP R3, R14 ;  /* 0x0000000e00037308 */ /* 0x008e640000001000 */
[----:B-1----:R-:W-:-:S05]  /*0de0*/  FMUL R3, R3, R2 ;  /* 0x0000000203037220 */ /* 0x002fca0000400000 */
[----:B------:R-:W-:-:S05]  /*0df0*/  FMNMX R3, RZ, R3, !PT ;  /* 0x00000003ff037209 */ /* 0x000fca0007800000 */
[----:B------:R-:W-:-:S05]  /*0e00*/  FADD R0, R24, R3 ;  /* 0x0000000318007221 */ /* 0x000fca0000000000 */
[----:B------:R-:W-:-:S13]  /*0e10*/  FSETP.GEU.AND P1, PT, |R0|, 1.175494350822287508e-38, PT ;  /* 0x008000000000780b */ /* 0x000fda0003f2e200 */
[----:B------:R-:W-:-:S05]  /*0e20*/  @!P1 FMUL R0, R0, 16777216 ;  /* 0x4b80000000009820 */ /* 0x000fca0000400000 */
[----:B------:R-:W-:-:S04]  /*0e30*/  IADD3 R2, PT, PT, R0, -0x800000, RZ ;  /* 0xff80000000027810 */ /* 0x000fc80007ffe0ff */
[----:B------:R-:W-:-:S13]  /*0e40*/  ISETP.GE.U32.AND P2, PT, R2, 0x7f000000, PT ;  /* 0x7f0000000200780c */ /* 0x000fda0003f46070 */
[----:B------:R1:W2:Y:S01]  /*0e50*/  @P2 MUFU.RSQ R3, R0 ;  /* 0x0000000000032308 */ /* 0x0002a20000001400 */
[----:B------:R-:W-:Y:S05]  /*0e60*/  @P2 BRA `(.L_x_3402) ;  /* 0x0000000000382947 */ /* 0x000fea0003800000 */
[----:B------:R-:W-:Y:S01]  /*0e70*/  LOP3.LUT R2, R0, 0xffffff, RZ, 0xc0, !PT ;  /* 0x00ffffff00027812 */ /* 0x000fe200078ec0ff */
[----:B------:R-:W-:-:S03]  /*0e80*/  HFMA2 R12, -RZ, RZ, 1.6875, 0 ;  /* 0x3ec00000ff0c7431 */ /* 0x000fc600000001ff */
[----:B--2---:R-:W-:-:S04]  /*0e90*/  LOP3.LUT R3, R2, 0x3f000000, RZ, 0xfc, !PT ;  /* 0x3f00000002037812 */ /* 0x004fc800078efcff */
[----:B------:R-:W2:Y:S01]  /*0ea0*/  MUFU.RSQ R2, R3 ;  /* 0x0000000300027308 */ /* 0x000ea20000001400 */
[----:B-1----:R-:W-:-:S05]  /*0eb0*/  IMAD.IADD R0, R3, 0x1, -R0 ;  /* 0x0000000103007824 */ /* 0x002fca00078e0a00 */
        /* <DEDUP_REMOVED lines=9> */
.L_x_3402:
[C---:B------:R-:W-:Y:S01]  /*0f50*/  @!P0 R2UR UR4, R16.reuse ;  /* 0x00000000100482ca */ /* 0x040fe200000e0000 */
[----:B----4-:R-:W-:Y:S01]  /*0f60*/  FADD R20, -R27, R20 ;  /* 0x000000141b147221 */ /* 0x010fe20000000100 */
[C---:B------:R-:W-:Y:S02]  /*0f70*/  @!P0 R2UR UR5, R17.reuse ;  /* 0x00000000110582ca */ /* 0x040fe400000e0000 */
[----:B------:R-:W-:Y:S01]  /*0f80*/  @!P0 R2UR UR6, R16 ;  /* 0x00000000100682ca */ /* 0x000fe200000e0000 */
[----:B--2---:R-:W-:Y:S01]  /*0f90*/  FMUL R20, R20, R3 ;  /* 0x0000000314147220 */ /* 0x004fe20000400000 */
[----:B------:R-:W-:Y:S02]  /*0fa0*/  @!P0 R2UR UR7, R17 ;  /* 0x00000000110782ca */ /* 0x000fe400000e0000 */
[----:B------:R-:W-:-:S07]  /*0fb0*/  LEA R23, R22, R23, 0x1 ;  /* 0x0000001716177211 */ /* 0x000fce00078e08ff */
[----:B------:R4:W-:Y:S04]  /*0fc0*/  @!P0 STG.E desc[UR4][R4.64+0x4], R27 ;  /* 0x0000041b04008986 */ /* 0x0009e8000c101904 */
[----:B------:R4:W-:Y:S01]  /*0fd0*/  @!P0 STG.E desc[UR6][R18.64+0x4], R3 ;  /* 0x0000040312008986 */ /* 0x0009e2000c101906 */
[----:B------:R-:W-:-:S13]  /*0fe0*/  ISETP.GE.AND P0, PT, R23, UR36, PT ;  /* 0x0000002417007c0c */ /* 0x000fda000bf06270 */
[----:B----4-:R-:W-:Y:S05]  /*0ff0*/  @!P0 BRA `(.L_x_3403) ;  /* 0xfffffff000948947 */ /* 0x010fea000383ffff */
[----:B------:R-:W-:Y:S05]  /*1000*/  EXIT ;  /* 0x000000000000794d */ /* 0x000fea0003800000 */
.L_x_3386:
[----:B------:R-:W-:Y:S01]  /*1010*/  BSSY B0, `(.L_x_3404) ;  /* 0x0000008000007945 */ /* 0x000fe20003800000 */
[----:B------:R-:W-:Y:S01]  /*1020*/  IMAD.MOV.U32 R13, RZ, RZ, R10 ;  /* 0x000000ffff0d7224 */ /* 0x000fe200078e000a */
[----:B------:R-:W-:Y:S01]  /*1030*/  MOV R12, 0x4 ;  /* 0x00000004000c7802 */ /* 0x000fe20000000f00 */
[----:B------:R-:W-:Y:S01]  /*1040*/  IMAD.MOV.U32 R15, RZ, RZ, -0x1 ;  /* 0xffffffffff0f7424 */ /* 0x000fe200078e00ff */
[----:B------:R-:W-:-:S07]  /*1050*/  MOV R11, 0x181f ;  /* 0x0000181f000b7802 */ /* 0x000fce0000000f00 */
[----:B0123-5:R-:W-:Y:S05]  /*1060*/  WARPSYNC.COLLECTIVE R15, `(.L_x_3405) ;  /* 0x000000000f087348 */ /* 0x02ffea0003c00000 */
[----:B------:R4:W0:Y:S02]  /*1070*/  SHFL.DOWN P6, R14, R13, R12, R11 ;  /* 0x0800000c0d0e7389 */ /* 0x00082400000c000b */
[----:B012345:R-:W-:Y:S05]  /*1080*/  ENDCOLLECTIVE ;  /* 0x000000000000791b */ /* 0x03ffea0003800000 */
.L_x_3405:
[----:B------:R-:W-:Y:S05]  /*1090*/  BSYNC B0 ;  /* 0x0000000000007941 */ /* 0x000fea0003800000 */
.L_x_3404:
[----:B------:R-:W-:Y:S01]  /*10a0*/  HFMA2 R11, -RZ, RZ, 0, 0.0020122528076171875 ;  /* 0x0000181fff0b7431 */ /* 0x000fe200000001ff */
[----:B------:R-:W-:Y:S01]  /*10b0*/  MOV R13, R4 ;  /* 0x00000004000d7202 */ /* 0x000fe20000000f00 */
[----:B------:R-:W-:Y:S01]  /*10c0*/  IMAD.MOV.U32 R12, RZ, RZ, 0x4 ;  /* 0x00000004ff0c7424 */ /* 0x000fe200078e00ff */
[----:B------:R-:W-:Y:S02]  /*10d0*/  MOV R15, 0xffffffff ;  /* 0xffffffff000f7802 */ /* 0x000fe40000000f00 */
[----:B------:R-:W-:Y:S02]  /*10e0*/  MOV R19, R14 ;  /* 0x0000000e00137202 */ /* 0x000fe40000000f00 */
[----:B------:R-:W-:-:S07]  /*10f0*/  MOV R0, R27 ;  /* 0x0000001b00007202 */ /* 0x000fce0000000f00 */
[----:B------:R-:W-:Y:S05]  /*1100*/  WARPSYNC.COLLECTIVE R15, `(.L_x_3406) ;  /* 0x000000000f087348 */ /* 0x000fea0003c00000 */
[----:B------:R0:W1:Y:S02]  /*1110*/  SHFL.DOWN P6, R14, R13, R12, R11 ;  /* 0x0800000c0d0e7389 */ /* 0x00006400000c000b */
[----:B01----:R-:W-:Y:S05]  /*1120*/  ENDCOLLECTIVE ;  /* 0x000000000000791b */ /* 0x003fea0003800000 */
.L_x_3406:
[----:B------:R-:W-:Y:S01]  /*1130*/  MOV R13, R3 ;  /* 0x00000003000d7202 */ /* 0x000fe20000000f00 */
[----:B------:R-:W-:-:S07]  /*1140*/  IMAD.MOV.U32 R18, RZ, RZ, R14 ;  /* 0x000000ffff127224 */ /* 0x000fce00078e000e */
[----:B------:R-:W-:Y:S05]  /*1150*/  WARPSYNC.COLLECTIVE R15, `(.L_x_3407) ;  /* 0x000000000f087348 */ /* 0x000fea0003c00000 */
[----:B------:R0:W1:Y:S02]  /*1160*/  SHFL.DOWN P6, R14, R13, R12, R11 ;  /* 0x0800000c0d0e7389 */ /* 0x00006400000c000b */
[----:B01----:R-:W-:Y:S05]  /*1170*/  ENDCOLLECTIVE ;  /* 0x000000000000791b */ /* 0x003fea0003800000 */
.L_x_3407:
[----:B------:R-:W-:Y:S05]  /*1180*/  BRA `(.L_x_3408) ;  /* 0xfffffff000687947 */ /* 0x000fea000383ffff */
.L_x_3388:
        /* <DEDUP_REMOVED lines=8> */
.L_x_3410:
[----:B------:R-:W-:Y:S05]  /*1210*/  BSYNC B0 ;  /* 0x0000000000007941 */ /* 0x000fea0003800000 */
.L_x_3409:
        /* <DEDUP_REMOVED lines=8> */
.L_x_3411:
[----:B------:R-:W-:Y:S01]  /*12a0*/  MOV R13, R5 ;  /* 0x00000005000d7202 */ /* 0x000fe20000000f00 */
[----:B------:R-:W-:-:S07]  /*12b0*/  IMAD.MOV.U32 R18, RZ, RZ, R14 ;  /* 0x000000ffff127224 */ /* 0x000fce00078e000e */
[----:B------:R-:W-:Y:S05]  /*12c0*/  WARPSYNC.COLLECTIVE R15, `(.L_x_3412) ;  /* 0x000000000f087348 */ /* 0x000fea0003c00000 */
[----:B------:R0:W1:Y:S02]  /*12d0*/  SHFL.DOWN P6, R14, R13, R12, R11 ;  /* 0x0800000c0d0e7389 */ /* 0x00006400000c000b */
[----:B01----:R-:W-:Y:S05]  /*12e0*/  ENDCOLLECTIVE ;  /* 0x000000000000791b */ /* 0x003fea0003800000 */
.L_x_3412:
[----:B------:R-:W-:Y:S05]  /*12f0*/  BRA `(.L_x_3413) ;  /* 0xfffffff000587947 */ /* 0x000fea000383ffff */
.L_x_3390:
        /* <DEDUP_REMOVED lines=8> */
.L_x_3415:
[----:B------:R-:W-:Y:S05]  /*1380*/  BSYNC B0 ;  /* 0x0000000000007941 */ /* 0x000fea0003800000 */
.L_x_3414:
        /* <DEDUP_REMOVED lines=8> */
.L_x_3416:
[----:B------:R-:W-:Y:S01]  /*1410*/  IMAD.MOV.U32 R13, RZ, RZ, R5 ;  /* 0x000000ffff0d7224 */ /* 0x000fe200078e0005 */
[----:B------:R-:W-:-:S07]  /*1420*/  MOV R18, R14 ;  /* 0x0000000e00127202 */ /* 0x000fce0000000f00 */
[----:B------:R-:W-:Y:S05]  /*1430*/  WARPSYNC.COLLECTIVE R15, `(.L_x_3417) ;  /* 0x000000000f087348 */ /* 0x000fea0003c00000 */
[----:B------:R0:W1:Y:S02]  /*1440*/  SHFL.DOWN P6, R14, R13, R12, R11 ;  /* 0x0800000c0d0e7389 */ /* 0x00006400000c000b */
[----:B01----:R-:W-:Y:S05]  /*1450*/  ENDCOLLECTIVE ;  /* 0x000000000000791b */ /* 0x003fea0003800000 */
.L_x_3417:
[----:B------:R-:W-:Y:S05]  /*1460*/  BRA `(.L_x_3418) ;  /* 0xfffffff000507947 */ /* 0x000fea000383ffff */
.L_x_3392:
        /* <DEDUP_REMOVED lines=8> */
.L_x_3420:
[----:B------:R-:W-:Y:S05]  /*14f0*/  BSYNC B0 ;  /* 0x0000000000007941 */ /* 0x000fea0003800000 */
.L_x_3419:
        /* <DEDUP_REMOVED lines=8> */
.L_x_3421:
[----:B------:R-:W-:Y:S02]  /*1580*/  MOV R13, R5 ;  /* 0x00000005000d7202 */ /* 0x000fe40000000f00 */
[----:B------:R-:W-:-:S07]  /*1590*/  MOV R4, R14 ;  /* 0x0000000e00047202 */ /* 0x000fce0000000f00 */
[----:B------:R-:W-:Y:S05]  /*15a0*/  WARPSYNC.COLLECTIVE R15, `(.L_x_3422) ;  /* 0x000000000f087348 */ /* 0x000fea0003c00000 */
[----:B------:R0:W1:Y:S02]  /*15b0*/  SHFL.IDX P6, R14, R13, R12, R11 ;  /* 0x0000000c0d0e7389 */ /* 0x00006400000c000b */
[----:B01----:R-:W-:Y:S05]  /*15c0*/  ENDCOLLECTIVE ;  /* 0x000000000000791b */ /* 0x003fea0003800000 */
.L_x_3422:
[----:B------:R-:W-:Y:S05]  /*15d0*/  BRA `(.L_x_3423) ;  /* 0xfffffff000487947 */ /* 0x000fea000383ffff */
.L_x_3395:
[----:B------:R-:W-:Y:S01]  /*15e0*/  HFMA2 R12, -RZ, RZ, 0, 2.384185791015625e-07 ;  /* 0x00000004ff0c7431 */ /* 0x000fe200000001ff */
[----:B------:R-:W-:Y:S01]  /*15f0*/  BSSY B0, `(.L_x_3424) ;  /* 0x0000007000007945 */ /* 0x000fe20003800000 */
[----:B------:R-:W-:Y:S01]  /*1600*/  IMAD.MOV.U32 R13, RZ, RZ, R0 ;  /* 0x000000ffff0d7224 */ /* 0x000fe200078e0000 */
[----:B0-----:R-:W-:Y:S02]  /*1610*/  MOV R11, 0x181f ;  /* 0x0000181f000b7802 */ /* 0x001fe40000000f00 */
[----:B------:R-:W-:-:S07]  /*1620*/  MOV R15, 0xffffffff ;  /* 0xffffffff000f7802 */ /* 0x000fce0000000f00 */
[----:B------:R-:W-:Y:S05]  /*1630*/  WARPSYNC.COLLECTIVE R15, `(.L_x_3425) ;  /* 0x000000000f087348 */ /* 0x000fea0003c00000 */
[----:B------:R0:W1:Y:S02]  /*1640*/  SHFL.DOWN P6, R14, R13, R12, R11 ;  /* 0x0800000c0d0e7389 */ /* 0x00006400000c000b */
[----:B01----:R-:W-:Y:S05]  /*1650*/  ENDCOLLECTIVE ;  /* 0x000000000000791b */ /* 0x003fea0003800000 */
.L_x_3425:
[----:B------:R-:W-:Y:S05]  /*1660*/  BSYNC B0 ;  /* 0x0000000000007941 */ /* 0x000fea0003800000 */
.L_x_3424:
        /* <DEDUP_REMOVED lines=8> */
.L_x_3426:
[----:B------:R-:W-:Y:S02]  /*16f0*/  MOV R13, R3 ;  /* 0x00000003000d7202 */ /* 0x000fe40000000f00 */
[----:B------:R-:W-:-:S07]  /*1700*/  MOV R10, R14 ;  /* 0x0000000e000a7202 */ /* 0x000fce0000000f00 */
[----:B------:R-:W-:Y:S05]  /*1710*/  WARPSYNC.COLLECTIVE R15, `(.L_x_3427) ;  /* 0x000000000f087348 */ /* 0x000fea0003c00000 */
[----:B------:R0:W1:Y:S02]  /*1720*/  SHFL.DOWN P6, R14, R13, R12, R11 ;  /* 0x0800000c0d0e7389 */ /* 0x00006400000c000b */
[----:B01----:R-:W-:Y:S05]  /*1730*/  ENDCOLLECTIVE ;  /* 0x000000000000791b */ /* 0x003fea0003800000 */
.L_x_3427:
[----:B------:R-:W-:Y:S05]  /*1740*/  BRA `(.L_x_3428) ;  /* 0xfffffff0009c7947 */ /* 0x000fea000383ffff */
.L_x_3397:
[----:B------:R-:W-:Y:S01]  /*1750*/  HFMA2 R11, -RZ, RZ, 0, 0.0020122528076171875 ;  /* 0x0000181fff0b7431 */ /* 0x000fe200000001ff */
[----:B------:R-:W-:Y:S01]  /*1760*/  BSSY B0, `(.L_x_3429) ;  /* 0x0000007000007945 */ /* 0x000fe20003800000 */
[----:B------:R-:W-:Y:S01]  /*1770*/  MOV R13, R0 ;  /* 0x00000000000d7202 */ /* 0x000fe20000000f00 */
[----:B------:R-:W-:Y:S01]  /*1780*/  IMAD.MOV.U32 R12, RZ, RZ, 0x2 ;  /* 0x00000002ff0c7424 */ /* 0x000fe200078e00ff */
[----:B------:R-:W-:-:S07]  /*1790*/  MOV R15, 0xffffffff ;  /* 0xffffffff000f7802 */ /* 0x000fce0000000f00 */
[----:B0--3--:R-:W-:Y:S05]  /*17a0*/  WARPSYNC.COLLECTIVE R15, `(.L_x_3430) ;  /* 0x000000000f087348 */ /* 0x009fea0003c00000 */
[----:B------:R1:W2:Y:S02]  /*17b0*/  SHFL.DOWN P6, R14, R13, R12, R11 ;  /* 0x0800000c0d0e7389 */ /* 0x0002a400000c000b */
[----:B0123--:R-:W-:Y:S05]  /*17c0*/  ENDCOLLECTIVE ;  /* 0x000000000000791b */ /* 0x00ffea0003800000 */
.L_x_3430:
[----:B------:R-:W-:Y:S05]  /*17d0*/  BSYNC B0 ;  /* 0x0000000000007941 */ /* 0x000fea0003800000 */
.L_x_3429:
        /* <DEDUP_REMOVED lines=8> */
.L_x_3431:
[----:B------:R-:W-:Y:S01]  /*1860*/  MOV R13, R3 ;  /* 0x00000003000d7202 */ /* 0x000fe20000000f00 */
[----:B------:R-:W-:-:S07]  /*1870*/  IMAD.MOV.U32 R10, RZ, RZ, R14 ;  /* 0x000000ffff0a7224 */ /* 0x000fce00078e000e */
[----:B------:R-:W-:Y:S05]  /*1880*/  WARPSYNC.COLLECTIVE R15, `(.L_x_3432) ;  /* 0x000000000f087348 */ /* 0x000fea0003c00000 */
[----:B------:R0:W1:Y:S02]  /*1890*/  SHFL.DOWN P6, R14, R13, R12, R11 ;  /* 0x0800000c0d0e7389 */ /* 0x00006400000c000b */
[----:B01----:R-:W-:Y:S05]  /*18a0*/  ENDCOLLECTIVE ;  /* 0x000000000000791b */ /* 0x003fea0003800000 */
.L_x_3432:
[----:B------:R-:W-:Y:S05]  /*18b0*/  BRA `(.L_x_3433) ;  /* 0xfffffff000907947 */ /* 0x000fea000383ffff */
.L_x_3399:
[----:B------:R-:W-:Y:S01]  /*18c0*/  HFMA2 R12, -RZ, RZ, 0, 5.9604644775390625e-08 ;  /* 0x00000001ff0c7431 */ /* 0x000fe200000001ff */
[----:B------:R-:W-:Y:S01]  /*18d0*/  BSSY B0, `(.L_x_3434) ;  /* 0x0000007000007945 */ /* 0x000fe20003800000 */
[----:B------:R-:W-:Y:S01]  /*18e0*/  MOV R13, R0 ;  /* 0x00000000000d7202 */ /* 0x000fe20000000f00 */
[----:B------:R-:W-:Y:S01]  /*18f0*/  IMAD.MOV.U32 R11, RZ, RZ, 0x181f ;  /* 0x0000181fff0b7424 */ /* 0x000fe200078e00ff */
[----:B------:R-:W-:-:S07]  /*1900*/  MOV R15, 0xffffffff ;  /* 0xffffffff000f7802 */ /* 0x000fce0000000f00 */
[----:B012---:R-:W-:Y:S05]  /*1910*/  WARPSYNC.COLLECTIVE R15, `(.L_x_3435) ;  /* 0x000000000f087348 */ /* 0x007fea0003c00000 */
[----:B------:R3:W4:Y:S02]  /*1920*/  SHFL.DOWN P6, R14, R13, R12, R11 ;  /* 0x0800000c0d0e7389 */ /* 0x00072400000c000b */
[----:B01234-:R-:W-:Y:S05]  /*1930*/  ENDCOLLECTIVE ;  /* 0x000000000000791b */ /* 0x01ffea0003800000 */
.L_x_3435:
[----:B------:R-:W-:Y:S05]  /*1940*/  BSYNC B0 ;  /* 0x0000000000007941 */ /* 0x000fea0003800000 */
.L_x_3434:
        /* <DEDUP_REMOVED lines=8> */
.L_x_3436:
[----:B------:R-:W-:Y:S01]  /*19d0*/  IMAD.MOV.U32 R13, RZ, RZ, R3 ;  /* 0x000000ffff0d7224 */ /* 0x000fe200078e0003 */
[----:B------:R-:W-:-:S07]  /*19e0*/  MOV R10, R14 ;  /* 0x0000000e000a7202 */ /* 0x000fce0000000f00 */
[----:B------:R-:W-:Y:S05]  /*19f0*/  WARPSYNC.COLLECTIVE R15, `(.L_x_3437) ;  /* 0x000000000f087348 */ /* 0x000fea0003c00000 */
[----:B------:R0:W1:Y:S02]  /*1a00*/  SHFL.DOWN P6, R14, R13, R12, R11 ;  /* 0x0800000c0d0e7389 */ /* 0x00006400000c000b */
[----:B01----:R-:W-:Y:S05]  /*1a10*/  ENDCOLLECTIVE ;  /* 0x000000000000791b */ /* 0x003fea0003800000 */
.L_x_3437:
[----:B------:R-:W-:Y:S05]  /*1a20*/  BRA `(.L_x_3438) ;  /* 0xfffffff000887947 */ /* 0x000fea000383ffff */
.L_x_3401:
[----:B------:R-:W-:Y:S01]  /*1a30*/  HFMA2 R12, -RZ, RZ, 0, 0 ;  /* 0x00000000ff0c7431 */ /* 0x000fe200000001ff */
[----:B------:R-:W-:Y:S01]  /*1a40*/  BSSY B0, `(.L_x_3439) ;  /* 0x0000007000007945 */ /* 0x000fe20003800000 */
[----:B------:R-:W-:Y:S01]  /*1a50*/  MOV R13, R0 ;  /* 0x00000000000d7202 */ /* 0x000fe20000000f00 */
[----:B------:R-:W-:Y:S01]  /*1a60*/  IMAD.MOV.U32 R15, RZ, RZ, -0x1 ;  /* 0xffffffffff0f7424 */ /* 0x000fe200078e00ff */
[----:B------:R-:W-:-:S07]  /*1a70*/  MOV R11, 0x181f ;  /* 0x0000181f000b7802 */ /* 0x000fce0000000f00 */
[----:B0123--:R-:W-:Y:S05]  /*1a80*/  WARPSYNC.COLLECTIVE R15, `(.L_x_3440) ;  /* 0x000000000f087348 */ /* 0x00ffea0003c00000 */
[----:B------:R4:W5:Y:S02]  /*1a90*/  SHFL.IDX P6, R14, R13, R12, R11 ;  /* 0x0000000c0d0e7389 */ /* 0x00096400000c000b */
[----:B012345:R-:W-:Y:S05]  /*1aa0*/  ENDCOLLECTIVE ;  /* 0x000000000000791b */ /* 0x03ffea0003800000 */
.L_x_3440:
[----:B------:R-:W-:Y:S05]  /*1ab0*/  BSYNC B0 ;  /* 0x0000000000007941 */ /* 0x000fea0003800000 */
.L_x_3439:
        /* <DEDUP_REMOVED lines=8> */
.L_x_3441:
[----:B------:R-:W-:Y:S02]  /*1b40*/  MOV R13, R3 ;  /* 0x00000003000d7202 */ /* 0x000fe40000000f00 */
[----:B------:R-:W-:-:S07]  /*1b50*/  MOV R2, R14 ;  /* 0x0000000e00027202 */ /* 0x000fce0000000f00 */
[----:B------:R-:W-:Y:S05]  /*1b60*/  WARPSYNC.COLLECTIVE R15, `(.L_x_3442) ;  /* 0x000000000f087348 */ /* 0x000fea0003c00000 */
[----:B------:R0:W1:Y:S02]  /*1b70*/  SHFL.IDX P6, R14, R13, R12, R11 ;  /* 0x0000000c0d0e7389 */ /* 0x00006400000c000b */
[----:B01----:R-:W-:Y:S05]  /*1b80*/  ENDCOLLECTIVE ;  /* 0x000000000000791b */ /* 0x003fea0003800000 */
.L_x_3442:
[----:B------:R-:W-:Y:S05]  /*1b90*/  BRA `(.L_x_3443) ;  /* 0xfffffff000807947 */ /* 0x000fea000383ffff */
.L_x_3444:
        /* <DEDUP_REMOVED lines=14> */
.L_x_7525:


//--------------------- .text._Z17LayerNormWarpImplI19BiasAddResidualLoadI6__halffE11AffineStoreIfS1_EfLi1ELi1ELi0ELi4ELi1ELb1EEvT_T0_iidPT1_S8_ --------------------------
	.section	.text._Z17LayerNormWarpImplI19BiasAddResidualLoadI6__halffE11AffineStoreIfS1_EfLi1ELi1ELi0ELi4ELi1ELb1EEvT_T0_iidPT1_S8_,"ax",@progbits
	.align	128
        .global         _Z17LayerNormWarpImplI19BiasAddResidualLoadI6__halffE11AffineStoreIfS1_EfLi1ELi1ELi0ELi4ELi1ELb1EEvT_T0_iidPT1_S8_
        .type           _Z17LayerNormWarpImplI19BiasAddResidualLoadI6__halffE11AffineStoreIfS1_EfLi1ELi1ELi0ELi4ELi1ELb1EEvT_T0_iidPT1_S8_,@function
        .size           _Z17LayerNormWarpImplI19BiasAddResidualLoadI6__halffE11AffineStoreIfS1_EfLi1ELi1ELi0ELi4ELi1ELb1EEvT_T0_iidPT1_S8_,(.L_x_7526 - _Z17LayerNormWarpImplI19BiasAddResidualLoadI6__halffE11AffineStoreIfS1_EfLi1ELi1ELi0ELi4ELi1ELb1EEvT_T0_iidPT1_S8_)
        .other          _Z17LayerNormWarpImplI19BiasAddResidualLoadI6__halffE11AffineStoreIfS1_EfLi1ELi1ELi0ELi4ELi1ELb1EEvT_T0_iidPT1_S8_,@"STO_CUDA_ENTRY STV_DEFAULT"
_Z17LayerNormWarpImplI19BiasAddResidualLoadI6__halffE11AffineStoreIfS1_EfLi1ELi1ELi0ELi4ELi1ELb1EEvT_T0_iidPT1_S8_:
.text._Z17LayerNormWarpImplI19BiasAddResidualLoadI6__halffE11AffineStoreIfS1_EfLi1ELi1ELi0ELi4ELi1ELb1EEvT_T0_iidPT1_S8_:
        /* <DEDUP_REMOVED lines=21> */
.L_x_3445:
        /* <DEDUP_REMOVED lines=15> */
.L_x_3456:
        /* <DEDUP_REMOVED lines=13> */
.L_x_3461:
        /* <DEDUP_REMOVED lines=17> */
.L_x_3448:
[----:B------:R-:W-:Y:S05]  /*0420*/  BSYNC.RECONVERGENT B0 ;  /* 0x0000000000007941 */ /* 0x000fea0003800200 */
.L_x_3447:
[----:B------:R-:W-:-:S03]  /*0430*/  UMOV UR4, 0xffffffff ;  /* 0xffffffff00047882 */ /* 0x000fc60000000000 */
[----:B------:R-:W-:Y:S05]  /*0440*/  BRA.DIV UR4, `(.L_x_3449) ;  /* 0x0000000604807947 */ /* 0x000fea000b800000 */
[----:B----4-:R0:W4:Y:S04]  /*0450*/  SHFL.DOWN PT, R4, R3, 0x1, 0x1c1f ;  /* 0x083c1f0003047f89 */ /* 0x01012800000e0000 */
[----:B-----5:R0:W5:Y:S04]  /*0460*/  SHFL.DOWN PT, R5, R2, 0x1, 0x1c1f ;  /* 0x083c1f0002057f89 */ /* 0x02016800000e0000 */
[----:B------:R0:W0:Y:S02]  /*0470*/  SHFL.DOWN PT, R14, R0, 0x1, 0x1c1f ;  /* 0x083c1f00000e7f89 */ /* 0x00002400000e0000 */
.L_x_3466:
        /* <DEDUP_REMOVED lines=17> */
.L_x_3451:
[----:B------:R-:W-:Y:S05]  /*0590*/  BSYNC.RECONVERGENT B0 ;  /* 0x0000000000007941 */ /* 0x000fea0003800200 */
.L_x_3450:
[----:B------:R-:W-:-:S03]  /*05a0*/  UMOV UR4, 0xffffffff ;  /* 0xffffffff00047882 */ /* 0x000fc60000000000 */
[----:B------:R-:W-:Y:S05]  /*05b0*/  BRA.DIV UR4, `(.L_x_3452) ;  /* 0x0000000604807947 */ /* 0x000fea000b800000 */
[----:B-1----:R-:W0:Y:S04]  /*05c0*/  SHFL.IDX PT, R3, R3, RZ, 0x1c1f ;  /* 0x001c1fff03037589 */ /* 0x002e2800000e0000 */
[----:B------:R-:W1:Y:S04]  /*05d0*/  SHFL.IDX PT, R2, R2, RZ, 0x1c1f ;  /* 0x001c1fff02027589 */ /* 0x000e6800000e0000 */
[----:B------:R0:W0:Y:S02]  /*05e0*/  SHFL.IDX PT, R14, R0, RZ, 0x1c1f ;  /* 0x001c1fff000e7589 */ /* 0x00002400000e0000 */
.L_x_3471:
        /* <DEDUP_REMOVED lines=28> */
.L_x_3454:
[----:B------:R0:W1:Y:S02]  /*07b0*/  MUFU.RSQ R11, R5 ;  /* 0x00000005000b7308 */ /* 0x0000640000001400 */
.L_x_3455:
[----:B------:R-:W-:Y:S05]  /*07c0*/  BSYNC.RECONVERGENT B0 ;  /* 0x0000000000007941 */ /* 0x000fea0003800200 */
.L_x_3453:
        /* <DEDUP_REMOVED lines=17> */
.L_x_3446:
        /* <DEDUP_REMOVED lines=8> */
.L_x_3458:
[----:B------:R-:W-:Y:S05]  /*0960*/  BSYNC B0 ;  /* 0x0000000000007941 */ /* 0x000fea0003800000 */
.L_x_3457:
[----:B------:R-:W-:Y:S01]  /*0970*/  HFMA2 R11, -RZ, RZ, 0, 0.004024505615234375 ;  /* 0x00001c1fff0b7431 */ /* 0x000fe200000001ff */
[----:B------:R-:W-:Y:S01]  /*0980*/  MOV R13, R2 ;  /* 0x00000002000d7202 */ /* 0x000fe20000000f00 */
[----:B------:R-:W-:Y:S01]  /*0990*/  IMAD.MOV.U32 R12, RZ, RZ, 0x2 ;  /* 0x00000002ff0c7424 */ /* 0x000fe200078e00ff */
[----:B------:R-:W-:Y:S02]  /*09a0*/  MOV R15, 0xffffffff ;  /* 0xffffffff000f7802 */ /* 0x000fe40000000f00 */
[----:B------:R-:W-:-:S07]  /*09b0*/  MOV R4, R14 ;  /* 0x0000000e00047202 */ /* 0x000fce0000000f00 */
[----:B------:R-:W-:Y:S05]  /*09c0*/  WARPSYNC.COLLECTIVE R15, `(.L_x_3459) ;  /* 0x000000000f087348 */ /* 0x000fea0003c00000 */
[----:B------:R0:W1:Y:S02]  /*09d0*/  SHFL.DOWN P6, R14, R13, R12, R11 ;  /* 0x0800000c0d0e7389 */ /* 0x00006400000c000b */
[----:B01----:R-:W-:Y:S05]  /*09e0*/  ENDCOLLECTIVE ;  /* 0x000000000000791b */ /* 0x003fea0003800000 */
.L_x_3459:
[----:B------:R-:W-:Y:S01]  /*09f0*/  MOV R13, R0 ;  /* 0x00000000000d7202 */ /* 0x000fe20000000f00 */
[----:B------:R-:W-:-:S07]  /*0a00*/  IMAD.MOV.U32 R5, RZ, RZ, R14 ;  /* 0x000000ffff057224 */ /* 0x000fce00078e000e */
[----:B------:R-:W-:Y:S05]  /*0a10*/  WARPSYNC.COLLECTIVE R15, `(.L_x_3460) ;  /* 0x000000000f087348 */ /* 0x000fea0003c00000 */
[----:B------:R0:W1:Y:S02]  /*0a20*/  SHFL.DOWN P6, R14, R13, R12, R11 ;  /* 0x0800000c0d0e7389 */ /* 0x00006400000c000b */
[----:B01----:R-:W-:Y:S05]  /*0a30*/  ENDCOLLECTIVE ;  /* 0x000000000000791b */ /* 0x003fea0003800000 */
.L_x_3460:
[----:B------:R-:W-:Y:S05]  /*0a40*/  BRA `(.L_x_3461) ;  /* 0xfffffff800307947 */ /* 0x000fea000383ffff */
.L_x_3449:
[----:B------:R-:W-:Y:S01]  /*0a50*/  HFMA2 R11, -RZ, RZ, 0, 0.004024505615234375 ;  /* 0x00001c1fff0b7431 */ /* 0x000fe200000001ff */
[----:B------:R-:W-:Y:S01]  /*0a60*/  BSSY B0, `(.L_x_3462) ;  /* 0x0000007000007945 */ /* 0x000fe20003800000 */
[----:B------:R-:W-:Y:S01]  /*0a70*/  MOV R13, R3 ;  /* 0x00000003000d7202 */ /* 0x000fe20000000f00 */
[----:B------:R-:W-:Y:S01]  /*0a80*/  IMAD.MOV.U32 R12, RZ, RZ, 0x1 ;  /* 0x00000001ff0c7424 */ /* 0x000fe200078e00ff */
[----:B------:R-:W-:-:S07]  /*0a90*/  MOV R15, 0xffffffff ;  /* 0xffffffff000f7802 */ /* 0x000fce0000000f00 */
[----:B-12345:R-:W-:Y:S05]  /*0aa0*/  WARPSYNC.COLLECTIVE R15, `(.L_x_3463) ;  /* 0x000000000f087348 */ /* 0x03efea0003c00000 */
[----:B------:R0:W0:Y:S02]  /*0ab0*/  SHFL.DOWN P6, R14, R13, R12, R11 ;  /* 0x0800000c0d0e7389 */ /* 0x00002400000c000b */
[----:B012345:R-:W-:Y:S05]  /*0ac0*/  ENDCOLLECTIVE ;  /* 0x000000000000791b */ /* 0x03ffea0003800000 */
.L_x_3463:
[----:B------:R-:W-:Y:S05]  /*0ad0*/  BSYNC B0 ;  /* 0x0000000000007941 */ /* 0x000fea0003800000 */
.L_x_3462:
        /* <DEDUP_REMOVED lines=8> */
.L_x_3464:
[----:B------:R-:W-:Y:S01]  /*0b60*/  IMAD.MOV.U32 R13, RZ, RZ, R0 ;  /* 0x000000ffff0d7224 */ /* 0x000fe200078e0000 */
[----:B------:R-:W-:-:S07]  /*0b70*/  MOV R5, R14 ;  /* 0x0000000e00057202 */ /* 0x000fce0000000f00 */
[----:B------:R-:W-:Y:S05]  /*0b80*/  WARPSYNC.COLLECTIVE R15, `(.L_x_3465) ;  /* 0x000000000f087348 */ /* 0x000fea0003c00000 */
[----:B------:R0:W1:Y:S02]  /*0b90*/  SHFL.DOWN P6, R14, R13, R12, R11 ;  /* 0x0800000c0d0e7389 */ /* 0x00006400000c000b */
[----:B01----:R-:W-:Y:S05]  /*0ba0*/  ENDCOLLECTIVE ;  /* 0x000000000000791b */ /* 0x003fea0003800000 */
.L_x_3465:
[----:B------:R-:W-:Y:S05]  /*0bb0*/  BRA `(.L_x_3466) ;  /* 0xfffffff800307947 */ /* 0x000fea000383ffff */
.L_x_3452:
        /* <DEDUP_REMOVED lines=8> */
.L_x_3468:
[----:B------:R-:W-:Y:S05]  /*0c40*/  BSYNC B0 ;  /* 0x0000000000007941 */ /* 0x000fea0003800000 */
.L_x_3467:
[----:B------:R-:W-:Y:S02]  /*0c50*/  HFMA2 R12, -RZ, RZ, 0, 0 ;  /* 0x00000000ff0c7431 */ /* 0x000fe400000001ff */
[----:B------:R-:W-:Y:S01]  /*0c60*/  IMAD.MOV.U32 R13, RZ, RZ, R2 ;  /* 0x000000ffff0d7224 */ /* 0x000fe200078e0002 */
[----:B------:R-:W-:Y:S01]  /*0c70*/  MOV R11, 0x1c1f ;  /* 0x00001c1f000b7802 */ /* 0x000fe20000000f00 */
[----:B------:R-:W-:Y:S01]  /*0c80*/  IMAD.MOV.U32 R15, RZ, RZ, -0x1 ;  /* 0xffffffffff0f7424 */ /* 0x000fe200078e00ff */
[----:B------:R-:W-:-:S07]  /*0c90*/  MOV R3, R14 ;  /* 0x0000000e00037202 */ /* 0x000fce0000000f00 */
[----:B------:R-:W-:Y:S05]  /*0ca0*/  WARPSYNC.COLLECTIVE R15, `(.L_x_3469) ;  /* 0x000000000f087348 */ /* 0x000fea0003c00000 */
[----:B------:R0:W1:Y:S02]  /*0cb0*/  SHFL.IDX P6, R14, R13, R12, R11 ;  /* 0x0000000c0d0e7389 */ /* 0x00006400000c000b */
[----:B01----:R-:W-:Y:S05]  /*0cc0*/  ENDCOLLECTIVE ;  /* 0x000000000000791b */ /* 0x003fea0003800000 */
.L_x_3469:
[----:B------:R-:W-:Y:S02]  /*0cd0*/  MOV R13, R0 ;  /* 0x00000000000d7202 */ /* 0x000fe40000000f00 */
[----:B------:R-:W-:-:S07]  /*0ce0*/  MOV R2, R14 ;  /* 0x0000000e00027202 */ /* 0x000fce0000000f00 */
[----:B------:R-:W-:Y:S05]  /*0cf0*/  WARPSYNC.COLLECTIVE R15, `(.L_x_3470) ;  /* 0x000000000f087348 */ /* 0x000fea0003c00000 */
[----:B------:R0:W1:Y:S02]  /*0d00*/  SHFL.IDX P6, R14, R13, R12, R11 ;  /* 0x0000000c0d0e7389 */ /* 0x00006400000c000b */
[----:B01----:R-:W-:Y:S05]  /*0d10*/  ENDCOLLECTIVE ;  /* 0x000000000000791b */ /* 0x003fea0003800000 */
.L_x_3470:
[----:B------:R-:W-:Y:S05]  /*0d20*/  BRA `(.L_x_3471) ;  /* 0xfffffff800307947 */ /* 0x000fea000383ffff */
.L_x_3472:
        /* <DEDUP_REMOVED lines=13> */
.L_x_7526:


//--------------------- .text._Z17LayerNormWarpImplI19BiasAddResidualLoadI6__halffE11AffineStoreIfS1_EfLi1ELi1ELi1ELi4ELi1ELb0EEvT_T0_iidPT1_S8_ --------------------------
	.section	.text._Z17LayerNormWarpImplI19BiasAddResidualLoadI6__halffE11AffineStoreIfS1_EfLi1ELi1ELi1ELi4ELi1ELb0EEvT_T0_iidPT1_S8_,"ax",@progbits
	.align	128
        .global         _Z17LayerNormWarpImplI19BiasAddResidualLoadI6__halffE11AffineStoreIfS1_EfLi1ELi1ELi1ELi4ELi1ELb0EEvT_T0_iidPT1_S8_
        .type           _Z17LayerNormWarpImplI19BiasAddResidualLoadI6__halffE11AffineStoreIfS1_EfLi1ELi1ELi1ELi4ELi1ELb0EEvT_T0_iidPT1_S8_,@function
        .size           _Z17LayerNormWarpImplI19BiasAddResidualLoadI6__halffE11AffineStoreIfS1_EfLi1ELi1ELi1ELi4ELi1ELb0EEvT_T0_iidPT1_S8_,(.L_x_7527 - _Z17LayerNormWarpImplI19BiasAddResidualLoadI6__halffE11AffineStoreIfS1_EfLi1ELi1ELi1ELi4ELi1ELb0EEvT_T0_iidPT1_S8_)
        .other          _Z17LayerNormWarpImplI19BiasAddResidualLoadI6__halffE11AffineStoreIfS1_EfLi1ELi1ELi1ELi4ELi1ELb0EEvT_T0_iidPT1_S8_,@"STO_CUDA_ENTRY STV_DEFAULT"
_Z17LayerNormWarpImplI19BiasAddResidualLoadI6__halffE11AffineStoreIfS1_EfLi1ELi1ELi1ELi4ELi1ELb0EEvT_T0_iidPT1_S8_:
.text._Z17LayerNormWarpImplI19BiasAddResidualLoadI6__halffE11AffineStoreIfS1_EfLi1ELi1ELi1ELi4ELi1ELb0EEvT_T0_iidPT1_S8_:
        /* <DEDUP_REMOVED lines=21> */
.L_x_3473:
        /* <DEDUP_REMOVED lines=14> */
.L_x_3481:
        /* <DEDUP_REMOVED lines=10> */
.L_x_3486:
[----:B----4-:R-:W-:-:S13]  /*02d0*/  FSETP.NEU.AND P1, PT, R14, RZ, PT ;  /* 0x000000ff0e00720b */ /* 0x010fda0003f2d000 */
[----:B------:R-:W-:Y:S05]  /*02e0*/  @!P1 BRA `(.L_x_3475) ;  /* 0x0000000000309947 */ /* 0x000fea0003800000 */
[----:B-1----:R-:W-:Y:S01]  /*02f0*/  FADD R8, R14, 1 ;  /* 0x3f8000000e087421 */ /* 0x002fe20000000000 */
[----:B-----5:R-:W-:-:S03]  /*0300*/  FADD R5, R5, -R2 ;  /* 0x8000000205057221 */ /* 0x020fc60000000000 */
[----:B------:R-:W-:Y:S01]  /*0310*/  IMAD.MOV.U32 R0, RZ, RZ, R8 ;  /* 0x000000ffff007224 */ /* 0x000fe200078e0008 */
[----:B------:R-:W-:Y:S01]  /*0320*/  FSETP.GEU.AND P1, PT, |R8|, 1.175494350822287508e-38, PT ;  /* 0x008000000800780b */ /* 0x000fe20003f2e200 */
[----:B------:R-:W-:-:S12]  /*0330*/  FMUL R12, R5, R5 ;  /* 0x00000005050c7220 */ /* 0x000fd80000400000 */
[----:B------:R-:W-:Y:S01]  /*0340*/  @!P1 FMUL R8, R8, 16777216 ;  /* 0x4b80000008089820 */ /* 0x000fe20000400000 */
[----:B------:R-:W-:-:S03]  /*0350*/  @!P1 FMUL R14, R14, 16777216 ;  /* 0x4b8000000e0e9820 */ /* 0x000fc60000400000 */
[----:B------:R-:W1:Y:S02]  /*0360*/  MUFU.RCP R11, R8 ;  /* 0x00000008000b7308 */ /* 0x000e640000001000 */
[----:B-1----:R-:W-:-:S04]  /*0370*/  FMUL R11, R11, R14 ;  /* 0x0000000e0b0b7220 */ /* 0x002fc80000400000 */
[C---:B0-----:R-:W-:Y:S01]  /*0380*/  FFMA R4, R11.reuse, R12, R4 ;  /* 0x0000000c0b047223 */ /* 0x041fe20000000004 */
[----:B------:R-:W-:-:S03]  /*0390*/  FFMA R2, R11, R5, R2 ;  /* 0x000000050b027223 */ /* 0x000fc60000000002 */
[----:B------:R-:W-:-:S07]  /*03a0*/  FADD R3, R3, R4 ;  /* 0x0000000403037221 */ /* 0x000fce0000000000 */
.L_x_3475:
[----:B------:R-:W-:-:S03]  /*03b0*/  UMOV UR4, 0xffffffff ;  /* 0xffffffff00047882 */ /* 0x000fc60000000000 */
[----:B------:R-:W-:Y:S05]  /*03c0*/  BRA.DIV UR4, `(.L_x_3476) ;  /* 0x00000006046c7947 */ /* 0x000fea000b800000 */
[----:B-----5:R4:W5:Y:S04]  /*03d0*/  SHFL.DOWN PT, R5, R2, 0x1, 0x1c1f ;  /* 0x083c1f0002057f89 */ /* 0x02096800000e0000 */
[----:B0-----:R4:W0:Y:S04]  /*03e0*/  SHFL.DOWN PT, R4, R3, 0x1, 0x1c1f ;  /* 0x083c1f0003047f89 */ /* 0x00182800000e0000 */
[----:B------:R4:W0:Y:S02]  /*03f0*/  SHFL.DOWN PT, R14, R0, 0x1, 0x1c1f ;  /* 0x083c1f00000e7f89 */ /* 0x00082400000e0000 */
.L_x_3491:
        /* <DEDUP_REMOVED lines=8> */
[----:B----4-:R-:W-:-:S05]  /*0480*/  FMUL R0, R0, R5 ;  /* 0x0000000500007220 */ /* 0x010fca0000400000 */
[----:B------:R-:W0:Y:S03]  /*0490*/  MUFU.RCP R11, R11 ;  /* 0x0000000b000b7308 */ /* 0x000e260000001000 */
[----:B------:R-:W-:-:S04]  /*04a0*/  @!P1 FMUL R14, R14, 16777216 ;  /* 0x4b8000000e0e9820 */ /* 0x000fc80000400000 */
[----:B0-----:R-:W-:-:S04]  /*04b0*/  FMUL R5, R11, R14 ;  /* 0x0000000e0b057220 */ /* 0x001fc80000400000 */
[C---:B------:R-:W-:Y:S01]  /*04c0*/  FFMA R4, R5.reuse, R0, R4 ;  /* 0x0000000005047223 */ /* 0x040fe20000000004 */
[----:B------:R-:W-:Y:S01]  /*04d0*/  MOV R0, R8 ;  /* 0x0000000800007202 */ /* 0x000fe20000000f00 */
[----:B------:R-:W-:Y:S02]  /*04e0*/  FFMA R2, R5, R13, R2 ;  /* 0x0000000d05027223 */ /* 0x000fe40000000002 */
[----:B------:R-:W-:-:S07]  /*04f0*/  FADD R3, R3, R4 ;  /* 0x0000000403037221 */ /* 0x000fce0000000000 */
.L_x_3477:
[----:B------:R-:W-:-:S03]  /*0500*/  UMOV UR4, 0xffffffff ;  /* 0xffffffff00047882 */ /* 0x000fc60000000000 */
[----:B------:R-:W-:Y:S05]  /*0510*/  BRA.DIV UR4, `(.L_x_3478) ;  /* 0x0000000604747947 */ /* 0x000fea000b800000 */
[----:B-1--4-:R-:W0:Y:S04]  /*0520*/  SHFL.IDX PT, R2, R2, RZ, 0x1c1f ;  /* 0x001c1fff02027589 */ /* 0x012e2800000e0000 */
[----:B------:R-:W1:Y:S04]  /*0530*/  SHFL.IDX PT, R3, R3, RZ, 0x1c1f ;  /* 0x001c1fff03037589 */ /* 0x000e6800000e0000 */
[----:B------:R4:W0:Y:S02]  /*0540*/  SHFL.IDX PT, R14, R0, RZ, 0x1c1f ;  /* 0x001c1fff000e7589 */ /* 0x00082400000e0000 */
.L_x_3496:
[----:B0-----:R-:W-:-:S13]  /*0550*/  FSETP.GEU.AND P1, PT, |R14|, 1.175494350822287508e-38, PT ;  /* 0x008000000e00780b */ /* 0x001fda0003f2e200 */
[----:B------:R-:W-:Y:S01]  /*0560*/  @!P1 FMUL R14, R14, 16777216 ;  /* 0x4b8000000e0e9820 */ /* 0x000fe20000400000 */
[----:B-1----:R-:W-:-:S05]  /*0570*/  @!P1 FMUL R3, R3, 16777216 ;  /* 0x4b80000003039820 */ /* 0x002fca0000400000 */
        /* <DEDUP_REMOVED lines=12> */
[----:B------:R-:W5:Y:S01]  /*0640*/  MUFU.RSQ R4, R3 ;  /* 0x0000000300047308 */ /* 0x000f620000001400 */
        /* <DEDUP_REMOVED lines=11> */
.L_x_3479:
[----:B------:R0:W1:Y:S02]  /*0700*/  MUFU.RSQ R3, R0 ;  /* 0x0000000000037308 */ /* 0x0000640000001400 */
.L_x_3480:
[----:B-----5:R-:W2:Y:S01]  /*0710*/  LDC.64 R4, c[0x0][0x3d0] ;  /* 0x0000f400ff047b82 */ /* 0x020ea20000000a00 */
[----:B---3--:R-:W-:Y:S01]  /*0720*/  @!P0 R2UR UR4, R6 ;  /* 0x00000000060482ca */ /* 0x008fe200000e0000 */
[----:B0-----:R-:W-:Y:S01]  /*0730*/  FADD R0, -R2, R17 ;  /* 0x0000001102007221 */ /* 0x001fe20000000100 */
[C---:B------:R-:W-:Y:S02]  /*0740*/  @!P0 R2UR UR5, R7.reuse ;  /* 0x00000000070582ca */ /* 0x040fe400000e0000 */
[----:B------:R-:W-:Y:S01]  /*0750*/  @!P0 R2UR UR6, R6 ;  /* 0x00000000060682ca */ /* 0x000fe200000e0000 */
[----:B-1----:R-:W-:Y:S01]  /*0760*/  FMUL R17, R0, R3 ;  /* 0x0000000300117220 */ /* 0x002fe20000400000 */
[----:B------:R-:W-:Y:S01]  /*0770*/  @!P0 R2UR UR7, R7 ;  /* 0x00000000070782ca */ /* 0x000fe200000e0000 */
[----:B------:R-:W0:Y:S01]  /*0780*/  LDC.64 R12, c[0x0][0x3d8] ;  /* 0x0000f600ff0c7b82 */ /* 0x000e220000000a00 */
[----:B--2---:R-:W-:-:S07]  /*0790*/  @!P0 IMAD.WIDE R4, R19, 0x4, R4 ;  /* 0x0000000413048825 */ /* 0x004fce00078e0204 */
[----:B------:R1:W-:Y:S01]  /*07a0*/  @!P0 STG.E desc[UR4][R4.64], R2 ;  /* 0x0000000204008986 */ /* 0x0003e2000c101904 */
[----:B0-----:R-:W-:-:S04]  /*07b0*/  @!P0 IMAD.WIDE R12, R19, 0x4, R12 ;  /* 0x00000004130c8825 */ /* 0x001fc800078e020c */
[----:B------:R-:W-:Y:S01]  /*07c0*/  IMAD.IADD R19, R10, 0x1, R19 ;  /* 0x000000010a137824 */ /* 0x000fe200078e0213 */
[----:B------:R1:W-:Y:S04]  /*07d0*/  @!P0 STG.E desc[UR6][R12.64], R3 ;  /* 0x000000030c008986 */ /* 0x0003e8000c101906 */
[----:B------:R-:W-:-:S13]  /*07e0*/  ISETP.GE.AND P1, PT, R19, UR36, PT ;  /* 0x0000002413007c0c */ /* 0x000fda000bf26270 */
[----:B-1----:R-:W-:Y:S05]  /*07f0*/  @!P1 BRA `(.L_x_3481) ;  /* 0xfffffff8008c9947 */ /* 0x002fea000383ffff */
[----:B------:R-:W-:Y:S05]  /*0800*/  EXIT ;  /* 0x000000000000794d */ /* 0x000fea0003800000 */
.L_x_3474:
        /* <DEDUP_REMOVED lines=8> */
.L_x_3483:
[----:B------:R-:W-:Y:S05]  /*0890*/  BSYNC B0 ;  /* 0x0000000000007941 */ /* 0x000fea0003800000 */
.L_x_3482:
        /* <DEDUP_REMOVED lines=8> */
.L_x_3484:
[----:B------:R-:W-:Y:S02]  /*0920*/  MOV R13, R8 ;  /* 0x00000008000d7202 */ /* 0x000fe40000000f00 */
[----:B------:R-:W-:-:S07]  /*0930*/  MOV R4, R14 ;  /* 0x0000000e00047202 */ /* 0x000fce0000000f00 */
[----:B------:R-:W-:Y:S05]  /*0940*/  WARPSYNC.COLLECTIVE R15, `(.L_x_3485) ;  /* 0x000000000f087348 */ /* 0x000fea0003c00000 */
[----:B------:R0:W1:Y:S02]  /*0950*/  SHFL.DOWN P6, R14, R13, R12, R11 ;  /* 0x0800000c0d0e7389 */ /* 0x00006400000c000b */
[----:B01----:R-:W-:Y:S05]  /*0960*/  ENDCOLLECTIVE ;  /* 0x000000000000791b */ /* 0x003fea0003800000 */
.L_x_3485:
[----:B------:R-:W-:Y:S05]  /*0970*/  BRA `(.L_x_3486) ;  /* 0xfffffff800547947 */ /* 0x000fea000383ffff */
.L_x_3476:
[----:B------:R-:W-:Y:S01]  /*0980*/  HFMA2 R12, -RZ, RZ, 0, 5.9604644775390625e-08 ;  /* 0x00000001ff0c7431 */ /* 0x000fe200000001ff */
[----:B------:R-:W-:Y:S01]  /*0990*/  BSSY B0, `(.L_x_3487) ;  /* 0x0000007000007945 */ /* 0x000fe20003800000 */
[----:B------:R-:W-:Y:S01]  /*09a0*/  IMAD.MOV.U32 R13, RZ, RZ, R2 ;  /* 0x000000ffff0d7224 */ /* 0x000fe200078e0002 */
[----:B------:R-:W-:Y:S01]  /*09b0*/  MOV R11, 0x1c1f ;  /* 0x00001c1f000b7802 */ /* 0x000fe20000000f00 */
[----:B------:R-:W-:-:S07]  /*09c0*/  IMAD.MOV.U32 R15, RZ, RZ, -0x1 ;  /* 0xffffffffff0f7424 */ /* 0x000fce00078e00ff */
[----:B0123-5:R-:W-:Y:S05]  /*09d0*/  WARPSYNC.COLLECTIVE R15, `(.L_x_3488) ;  /* 0x000000000f087348 */ /* 0x02ffea0003c00000 */
[----:B------:R4:W0:Y:S02]  /*09e0*/  SHFL.DOWN P6, R14, R13, R12, R11 ;  /* 0x0800000c0d0e7389 */ /* 0x00082400000c000b */
[----:B012345:R-:W-:Y:S05]  /*09f0*/  ENDCOLLECTIVE ;  /* 0x000000000000791b */ /* 0x03ffea0003800000 */
.L_x_3488:
[----:B------:R-:W-:Y:S05]  /*0a00*/  BSYNC B0 ;  /* 0x0000000000007941 */ /* 0x000fea0003800000 */
.L_x_3487:
        /* <DEDUP_REMOVED lines=8> */
.L_x_3489:
[----:B------:R-:W-:Y:S01]  /*0a90*/  MOV R13, R0 ;  /* 0x00000000000d7202 */ /* 0x000fe20000000f00 */
[----:B------:R-:W-:-:S07]  /*0aa0*/  IMAD.MOV.U32 R4, RZ, RZ, R14 ;  /* 0x000000ffff047224 */ /* 0x000fce00078e000e */
[----:B------:R-:W-:Y:S05]  /*0ab0*/  WARPSYNC.COLLECTIVE R15, `(.L_x_3490) ;  /* 0x000000000f087348 */ /* 0x000fea0003c00000 */
[----:B------:R0:W1:Y:S02]  /*0ac0*/  SHFL.DOWN P6, R14, R13, R12, R11 ;  /* 0x0800000c0d0e7389 */ /* 0x00006400000c000b */
[----:B01----:R-:W-:Y:S05]  /*0ad0*/  ENDCOLLECTIVE ;  /* 0x000000000000791b */ /* 0x003fea0003800000 */
.L_x_3490:
[----:B------:R-:W-:Y:S05]  /*0ae0*/  BRA `(.L_x_3491) ;  /* 0xfffffff800447947 */ /* 0x000fea000383ffff */
.L_x_3478:
[----:B------:R-:W-:Y:S01]  /*0af0*/  HFMA2 R11, -RZ, RZ, 0, 0.004024505615234375 ;  /* 0x00001c1fff0b7431 */ /* 0x000fe200000001ff */
[----:B------:R-:W-:Y:S01]  /*0b00*/  BSSY B0, `(.L_x_3492) ;  /* 0x0000007000007945 */ /* 0x000fe20003800000 */
[----:B------:R-:W-:Y:S01]  /*0b10*/  MOV R13, R2 ;  /* 0x00000002000d7202 */ /* 0x000fe20000000f00 */
[----:B------:R-:W-:Y:S01]  /*0b20*/  IMAD.MOV.U32 R12, RZ, RZ, RZ ;  /* 0x000000ffff0c7224 */ /* 0x000fe200078e00ff */
[----:B------:R-:W-:-:S07]  /*0b30*/  MOV R15, 0xffffffff ;  /* 0xffffffff000f7802 */ /* 0x000fce0000000f00 */
[----:B-12345:R-:W-:Y:S05]  /*0b40*/  WARPSYNC.COLLECTIVE R15, `(.L_x_3493) ;  /* 0x000000000f087348 */ /* 0x03efea0003c00000 */
[----:B------:R0:W0:Y:S02]  /*0b50*/  SHFL.IDX P6, R14, R13, R12, R11 ;  /* 0x0000000c0d0e7389 */ /* 0x00002400000c000b */
[----:B012345:R-:W-:Y:S05]  /*0b60*/  ENDCOLLECTIVE ;  /* 0x000000000000791b */ /* 0x03ffea0003800000 */
.L_x_3493:
[----:B------:R-:W-:Y:S05]  /*0b70*/  BSYNC B0 ;  /* 0x0000000000007941 */ /* 0x000fea0003800000 */
.L_x_3492:
[----:B------:R-:W-:Y:S01]  /*0b80*/  HFMA2 R12, -RZ, RZ, 0, 0 ;  /* 0x00000000ff0c7431 */ /* 0x000fe200000001ff */
[----:B------:R-:W-:Y:S01]  /*0b90*/  MOV R13, R3 ;  /* 0x00000003000d7202 */ /* 0x000fe20000000f00 */
[----:B------:R-:W-:Y:S01]  /*0ba0*/  IMAD.MOV.U32 R11, RZ, RZ, 0x1c1f ;  /* 0x00001c1fff0b7424 */ /* 0x000fe200078e00ff */
[----:B------:R-:W-:Y:S01]  /*0bb0*/  MOV R15, 0xffffffff ;  /* 0xffffffff000f7802 */ /* 0x000fe20000000f00 */
[----:B------:R-:W-:-:S07]  /*0bc0*/  IMAD.MOV.U32 R2, RZ, RZ, R14 ;  /* 0x000000ffff027224 */ /* 0x000fce00078e000e */
[----:B------:R-:W-:Y:S05]  /*0bd0*/  WARPSYNC.COLLECTIVE R15, `(.L_x_3494) ;  /* 0x000000000f087348 */ /* 0x000fea0003c00000 */
[----:B------:R0:W1:Y:S02]  /*0be0*/  SHFL.IDX P6, R14, R13, R12, R11 ;  /* 0x0000000c0d0e7389 */ /* 0x00006400000c000b */
[----:B01----:R-:W-:Y:S05]  /*0bf0*/  ENDCOLLECTIVE ;  /* 0x000000000000791b */ /* 0x003fea0003800000 */
.L_x_3494:
[----:B------:R-:W-:Y:S02]  /*0c00*/  MOV R13, R0 ;  /* 0x00000000000d7202 */ /* 0x000fe40000000f00 */
[----:B------:R-:W-:-:S07]  /*0c10*/  MOV R3, R14 ;  /* 0x0000000e00037202 */ /* 0x000fce0000000f00 */
[----:B------:R-:W-:Y:S05]  /*0c20*/  WARPSYNC.COLLECTIVE R15, `(.L_x_3495) ;  /* 0x000000000f087348 */ /* 0x000fea0003c00000 */
[----:B------:R0:W1:Y:S02]  /*0c30*/  SHFL.IDX P6, R14, R13, R12, R11 ;  /* 0x0000000c0d0e7389 */ /* 0x00006400000c000b */
[----:B01----:R-:W-:Y:S05]  /*0c40*/  ENDCOLLECTIVE ;  /* 0x000000000000791b */ /* 0x003fea0003800000 */
.L_x_3495:
[----:B------:R-:W-:Y:S05]  /*0c50*/  BRA `(.L_x_3496) ;  /* 0xfffffff8003c7947 */ /* 0x000fea000383ffff */
.L_x_3497:
        /* <DEDUP_REMOVED lines=10> */
.L_x_7527:


//--------------------- .text._Z17LayerNormWarpImplI19BiasAddResidualLoadI6__halffE11AffineStoreIfS1_EfLi1ELi1ELi0ELi4ELi2ELb1EEvT_T0_iidPT1_S8_ --------------------------
	.section	.text._Z17LayerNormWarpImplI19BiasAddResidualLoadI6__halffE11AffineStoreIfS1_EfLi1ELi1ELi0ELi4ELi2ELb1EEvT_T0_iidPT1_S8_,"ax",@progbits
	.align	128
        .global         _Z17LayerNormWarpImplI19BiasAddResidualLoadI6__halffE11AffineStoreIfS1_EfLi1ELi1ELi0ELi4ELi2ELb1EEvT_T0_iidPT1_S8_
        .type           _Z17LayerNormWarpImplI19BiasAddResidualLoadI6__halffE11AffineStoreIfS1_EfLi1ELi1ELi0ELi4ELi2ELb1EEvT_T0_iidPT1_S8_,@function
        .size           _Z17LayerNormWarpImplI19BiasAddResidualLoadI6__halffE11AffineStoreIfS1_EfLi1ELi1ELi0ELi4ELi2ELb1EEvT_T0_iidPT1_S8_,(.L_x_7528 - _Z17LayerNormWarpImplI19BiasAddResidualLoadI6__halffE11AffineStoreIfS1_EfLi1ELi1ELi0ELi4ELi2ELb1EEvT_T0_iidPT1_S8_)
        .other          _Z17LayerNormWarpImplI19BiasAddResidualLoadI6__halffE11AffineStoreIfS1_EfLi1ELi1ELi0ELi4ELi2ELb1EEvT_T0_iidPT1_S8_,@"STO_CUDA_ENTRY STV_DEFAULT"
_Z17LayerNormWarpImplI19BiasAddResidualLoadI6__halffE11AffineStoreIfS1_EfLi1ELi1ELi0ELi4ELi2ELb1EEvT_T0_iidPT1_S8_:
.text._Z17LayerNormWarpImplI19BiasAddResidualLoadI6__halffE11AffineStoreIfS1_EfLi1ELi1ELi0ELi4ELi2ELb1EEvT_T0_iidPT1_S8_:
        /* <DEDUP_REMOVED lines=21> */
.L_x_3498:
        /* <DEDUP_REMOVED lines=18> */
.L_x_3518:
[----:B------:R-:W-:Y:S01]  /*0270*/  HFMA2 R6, -RZ, RZ, 0, 0 ;  /* 0x00000000ff067431 */ /* 0x000fe200000001ff */
[----:B------:R-:W-:Y:S01]  /*0280*/  CS2R R4, SRZ ;  /* 0x0000000000047805 */ /* 0x000fe2000001ff00 */
[----:B------:R-:W-:Y:S01]  /*0290*/  IMAD.MOV.U32 R21, RZ, RZ, RZ ;  /* 0x000000ffff157224 */ /* 0x000fe200078e00ff */
[----:B------:R-:W-:Y:S02]  /*02a0*/  @!P0 MOV R21, R7 ;  /* 0x0000000700158202 */ /* 0x000fe40000000f00 */
[----:B------:R-:W-:Y:S02]  /*02b0*/  CS2R R2, SRZ ;  /* 0x0000000000027805 */ /* 0x000fe4000001ff00 */
[----:B------:R-:W-:Y:S01]  /*02c0*/  @!P0 MOV R4, 0x3f800000 ;  /* 0x3f80000000048802 */ /* 0x000fe20000000f00 */
[----:B------:R-:W-:Y:S01]  /*02d0*/  @!P0 FADD R6, RZ, R7 ;  /* 0x00000007ff068221 */ /* 0x000fe20000000000 */
[----:B------:R-:W-:Y:S01]  /*02e0*/  UMOV UR4, 0xffffffff ;  /* 0xffffffff00047882 */ /* 0x000fe20000000000 */
[----:B------:R-:W-:-:S02]  /*02f0*/  IMAD.MOV.U32 R18, RZ, RZ, RZ ;  /* 0x000000ffff127224 */ /* 0x000fc400078e00ff */
        /* <DEDUP_REMOVED lines=13> */
.L_x_3523:
        /* <DEDUP_REMOVED lines=17> */
.L_x_3501:
[----:B------:R-:W-:Y:S05]  /*04e0*/  BSYNC.RECONVERGENT B0 ;  /* 0x0000000000007941 */ /* 0x000fea0003800200 */
.L_x_3500:
[----:B------:R-:W-:-:S03]  /*04f0*/  UMOV UR4, 0xffffffff ;  /* 0xffffffff00047882 */ /* 0x000fc60000000000 */
[----:B------:R-:W-:Y:S05]  /*0500*/  BRA.DIV UR4, `(.L_x_3502) ;  /* 0x0000000a04f07947 */ /* 0x000fea000b800000 */
[----:B--2---:R2:W5:Y:S04]  /*0510*/  SHFL.DOWN PT, R17, R6, 0x1, 0x1c1f ;  /* 0x083c1f0006117f89 */ /* 0x00456800000e0000 */
[----:B----4-:R2:W4:Y:S04]  /*0520*/  SHFL.DOWN PT, R7, R5, 0x1, 0x1c1f ;  /* 0x083c1f0005077f89 */ /* 0x01052800000e0000 */
[----:B------:R2:W0:Y:S02]  /*0530*/  SHFL.DOWN PT, R14, R4, 0x1, 0x1c1f ;  /* 0x083c1f00040e7f89 */ /* 0x00042400000e0000 */
.L_x_3528:
        /* <DEDUP_REMOVED lines=17> */
.L_x_3504:
[----:B------:R-:W-:Y:S05]  /*0650*/  BSYNC.RECONVERGENT B0 ;  /* 0x0000000000007941 */ /* 0x000fea0003800200 */
.L_x_3503:
[----:B------:R-:W-:-:S03]  /*0660*/  UMOV UR4, 0xffffffff ;  /* 0xffffffff00047882 */ /* 0x000fc60000000000 */
[----:B------:R-:W-:Y:S05]  /*0670*/  BRA.DIV UR4, `(.L_x_3505) ;  /* 0x0000000a04f07947 */ /* 0x000fea000b800000 */
[----:B-12---:R-:W0:Y:S04]  /*0680*/  SHFL.IDX PT, R6, R6, RZ, 0x1c1f ;  /* 0x001c1fff06067589 */ /* 0x006e2800000e0000 */
[----:B------:R-:W1:Y:S04]  /*0690*/  SHFL.IDX PT, R5, R5, RZ, 0x1c1f ;  /* 0x001c1fff05057589 */ /* 0x000e6800000e0000 */
[----:B------:R2:W0:Y:S02]  /*06a0*/  SHFL.IDX PT, R14, R4, RZ, 0x1c1f ;  /* 0x001c1fff040e7589 */ /* 0x00042400000e0000 */
.L_x_3533:
[----:B0-----:R-:W-:Y:S01]  /*06b0*/  FSETP.GEU.AND P2, PT, |R14|, 1.175494350822287508e-38, PT ;  /* 0x008000000e00780b */ /* 0x001fe20003f4e200 */
[----:B------:R-:W-:-:S12]  /*06c0*/  BSSY.RECONVERGENT B0, `(.L_x_3506) ;  /* 0x000001c000007945 */ /* 0x000fd80003800200 */
[----:B------:R-:W-:Y:S01]  /*06d0*/  @!P2 FMUL R14, R14, 16777216 ;  /* 0x4b8000000e0ea820 */ /* 0x000fe20000400000 */
[----:B-1----:R-:W-:-:S05]  /*06e0*/  @!P2 FMUL R5, R5, 16777216 ;  /* 0x4b8000000505a820 */ /* 0x002fca0000400000 */
[----:B------:R-:W0:Y:S02]  /*06f0*/  MUFU.RCP R14, R14 ;  /* 0x0000000e000e7308 */ /* 0x000e240000001000 */
[----:B0-----:R-:W-:-:S05]  /*0700*/  FMUL R5, R14, R5 ;  /* 0x000000050e057220 */ /* 0x001fca0000400000 */
[----:B------:R-:W-:-:S05]  /*0710*/  FMNMX R5, RZ, R5, !PT ;  /* 0x00000005ff057209 */ /* 0x000fca0007800000 */
[----:B------:R-:W-:-:S05]  /*0720*/  FADD R5, R16, R5 ;  /* 0x0000000510057221 */ /* 0x000fca0000000000 */
[----:B------:R-:W-:-:S13]  /*0730*/  FSETP.GEU.AND P2, PT, |R5|, 1.175494350822287508e-38, PT ;  /* 0x008000000500780b */ /* 0x000fda0003f4e200 */
[----:B------:R-:W-:-:S04]  /*0740*/  @!P2 FMUL R5, R5, 16777216 ;  /* 0x4b8000000505a820 */ /* 0x000fc80000400000 */
[----:B--2---:R-:W-:-:S05]  /*0750*/  VIADD R4, R5, 0xff800000 ;  /* 0xff80000005047836 */ /* 0x004fca0000000000 */
        /* <DEDUP_REMOVED lines=17> */
.L_x_3507:
[----:B------:R0:W1:Y:S02]  /*0870*/  MUFU.RSQ R11, R5 ;  /* 0x00000005000b7308 */ /* 0x0000640000001400 */
.L_x_3508:
[----:B------:R-:W-:Y:S05]  /*0880*/  BSYNC.RECONVERGENT B0 ;  /* 0x0000000000007941 */ /* 0x000fea0003800200 */
.L_x_3506:
[----:B------:R-:W2:Y:S01]  /*0890*/  LDC.64 R12, c[0x0][0x3d0] ;  /* 0x0000f400ff0c7b82 */ /* 0x000ea20000000a00 */
[----:B------:R-:W-:Y:S01]  /*08a0*/  ISETP.NE.AND P2, PT, R20, RZ, PT ;  /* 0x000000ff1400720c */ /* 0x000fe20003f45270 */
[----:B------:R-:W-:-:S04]  /*08b0*/  FADD R14, -R6, R21 ;  /* 0x00000015060e7221 */ /* 0x000fc80000000100 */
[----:B-1--4-:R-:W-:Y:S02]  /*08c0*/  FMUL R7, R14, R11 ;  /* 0x0000000b0e077220 */ /* 0x012fe40000400000 */
[----:B0-----:R-:W0:Y:S06]  /*08d0*/  LDC.64 R4, c[0x0][0x3d8] ;  /* 0x0000f600ff047b82 */ /* 0x001e2c0000000a00 */
[----:B---3--:R-:W-:Y:S02]  /*08e0*/  @!P2 R2UR UR4, R8 ;  /* 0x000000000804a2ca */ /* 0x008fe400000e0000 */
[----:B------:R-:W-:-:S02]  /*08f0*/  @!P2 R2UR UR5, R9 ;  /* 0x000000000905a2ca */ /* 0x000fc400000e0000 */
[----:B------:R-:W-:Y:S02]  /*0900*/  @!P2 R2UR UR6, R8 ;  /* 0x000000000806a2ca */ /* 0x000fe400000e0000 */
[----:B------:R-:W-:Y:S01]  /*0910*/  @!P2 R2UR UR7, R9 ;  /* 0x000000000907a2ca */ /* 0x000fe200000e0000 */
[----:B--2---:R-:W-:-:S08]  /*0920*/  @!P2 IMAD.WIDE R12, R19, 0x4, R12 ;  /* 0x00000004130ca825 */ /* 0x004fd000078e020c */
[----:B------:R1:W-:Y:S01]  /*0930*/  @!P2 STG.E desc[UR4][R12.64], R6 ;  /* 0x000000060c00a986 */ /* 0x0003e2000c101904 */
[----:B------:R-:W-:Y:S01]  /*0940*/  UMOV UR4, 0xffffffff ;  /* 0xffffffff00047882 */ /* 0x000fe20000000000 */
[----:B0-----:R-:W-:-:S05]  /*0950*/  @!P2 IMAD.WIDE R4, R19, 0x4, R4 ;  /* 0x000000041304a825 */ /* 0x001fca00078e0204 */
[----:B------:R1:W-:Y:S01]  /*0960*/  @!P2 STG.E desc[UR6][R4.64], R11 ;  /* 0x0000000b0400a986 */ /* 0x0003e2000c101906 */
[----:B------:R-:W-:Y:S05]  /*0970*/  BRA.DIV UR4, `(.L_x_3509) ;  /* 0x0000000a048c7947 */ /* 0x000fea000b800000 */
[----:B-1----:R0:W1:Y:S04]  /*0980*/  SHFL.DOWN PT, R4, R3, 0x2, 0x1c1f ;  /* 0x085c1f0003047f89 */ /* 0x00206800000e0000 */
[----:B------:R0:W2:Y:S04]  /*0990*/  SHFL.DOWN PT, R5, R2, 0x2, 0x1c1f ;  /* 0x085c1f0002057f89 */ /* 0x0000a800000e0000 */
[----:B------:R0:W3:Y:S02]  /*09a0*/  SHFL.DOWN PT, R14, R0, 0x2, 0x1c1f ;  /* 0x085c1f00000e7f89 */ /* 0x0000e400000e0000 */
.L_x_3538:
[----:B---3--:R-:W-:Y:S01]  /*09b0*/  FSETP.NEU.AND P3, PT, R14, RZ, PT ;  /* 0x000000ff0e00720b */ /* 0x008fe20003f6d000 */
[----:B------:R-:W-:-:S12]  /*09c0*/  BSSY.RECONVERGENT B0, `(.L_x_3510) ;  /* 0x0000010000007945 */ /* 0x000fd80003800200 */
[----:B------:R-:W-:Y:S05]  /*09d0*/  @!P3 BRA `(.L_x_3511) ;  /* 0x000000000038b947 */ /* 0x000fea0003800000 */
[----:B------:R-:W-:Y:S01]  /*09e0*/  FADD R6, R0, R14 ;  /* 0x0000000e00067221 */ /* 0x000fe20000000000 */
[----:B-1----:R-:W-:-:S03]  /*09f0*/  FADD R4, -R3, R4 ;  /* 0x0000000403047221 */ /* 0x002fc60000000100 */
        /* <DEDUP_REMOVED lines=9> */
[C---:B--2---:R-:W-:Y:S01]  /*0a90*/  FFMA R5, R14.reuse, R13, R5 ;  /* 0x0000000d0e057223 */ /* 0x044fe20000000005 */
[----:B------:R-:W-:-:S03]  /*0aa0*/  FFMA R3, R14, R4, R3 ;  /* 0x000000040e037223 */ /* 0x000fc60000000003 */
[----:B------:R-:W-:-:S07]  /*0ab0*/  FADD R2, R2, R5 ;  /* 0x0000000502027221 */ /* 0x000fce0000000000 */
.L_x_3511:
[----:B------:R-:W-:Y:S05]  /*0ac0*/  BSYNC.RECONVERGENT B0 ;  /* 0x0000000000007941 */ /* 0x000fea0003800200 */
.L_x_3510:
[----:B------:R-:W-:-:S03]  /*0ad0*/  UMOV UR4, 0xffffffff ;  /* 0xffffffff00047882 */ /* 0x000fc60000000000 */
[----:B------:R-:W-:Y:S05]  /*0ae0*/  BRA.DIV UR4, `(.L_x_3512) ;  /* 0x0000000a048c7947 */ /* 0x000fea000b800000 */
[----:B-1----:R1:W3:Y:S04]  /*0af0*/  SHFL.DOWN PT, R4, R3, 0x1, 0x1c1f ;  /* 0x083c1f0003047f89 */ /* 0x0022e800000e0000 */
[----:B--2---:R1:W2:Y:S04]  /*0b00*/  SHFL.DOWN PT, R5, R2, 0x1, 0x1c1f ;  /* 0x083c1f0002057f89 */ /* 0x0042a800000e0000 */
[----:B------:R1:W4:Y:S02]  /*0b10*/  SHFL.DOWN PT, R14, R0, 0x1, 0x1c1f ;  /* 0x083c1f00000e7f89 */ /* 0x00032400000e0000 */
.L_x_3543:
        /* <DEDUP_REMOVED lines=10> */
[----:B01----:R-:W-:-:S04]  /*0bc0*/  MOV R0, R6 ;  /* 0x0000000600007202 */ /* 0x003fc80000000f00 */
[----:B------:R-:W0:Y:S03]  /*0bd0*/  MUFU.RCP R11, R11 ;  /* 0x0000000b000b7308 */ /* 0x000e260000001000 */
[----:B------:R-:W-:-:S04]  /*0be0*/  @!P3 FMUL R14, R14, 16777216 ;  /* 0x4b8000000e0eb820 */ /* 0x000fc80000400000 */
[----:B0-----:R-:W-:-:S04]  /*0bf0*/  FMUL R14, R11, R14 ;  /* 0x0000000e0b0e7220 */ /* 0x001fc80000400000 */
[C---:B--2---:R-:W-:Y:S01]  /*0c00*/  FFMA R5, R14.reuse, R13, R5 ;  /* 0x0000000d0e057223 */ /* 0x044fe20000000005 */
[----:B------:R-:W-:-:S03]  /*0c10*/  FFMA R3, R14, R4, R3 ;  /* 0x000000040e037223 */ /* 0x000fc60000000003 */
[----:B------:R-:W-:-:S07]  /*0c20*/  FADD R2, R2, R5 ;  /* 0x0000000502027221 */ /* 0x000fce0000000000 */
.L_x_3514:
[----:B------:R-:W-:Y:S05]  /*0c30*/  BSYNC.RECONVERGENT B0 ;  /* 0x0000000000007941 */ /* 0x000fea0003800200 */
.L_x_3513:
[----:B------:R-:W-:-:S03]  /*0c40*/  UMOV UR4, 0xffffffff ;  /* 0xffffffff00047882 */ /* 0x000fc60000000000 */
[----:B------:R-:W-:Y:S05]  /*0c50*/  BRA.DIV UR4, `(.L_x_3515) ;  /* 0x0000000a048c7947 */ /* 0x000fea000b800000 */
[----:B01----:R-:W0:Y:S04]  /*0c60*/  SHFL.IDX PT, R3, R3, RZ, 0x1c1f ;  /* 0x001c1fff03037589 */ /* 0x003e2800000e0000 */
[----:B------:R-:W1:Y:S04]  /*0c70*/  SHFL.IDX PT, R2, R2, RZ, 0x1c1f ;  /* 0x001c1fff02027589 */ /* 0x000e6800000e0000 */
[----:B------:R4:W0:Y:S02]  /*0c80*/  SHFL.IDX PT, R14, R0, RZ, 0x1c1f ;  /* 0x001c1fff000e7589 */ /* 0x00082400000e0000 */
.L_x_3548:
        /* <DEDUP_REMOVED lines=10> */
[----:B----4-:R-:W-:-:S05]  /*0d30*/  VIADD R0, R5, 0xff800000 ;  /* 0xff80000005007836 */ /* 0x010fca0000000000 */
        /* <DEDUP_REMOVED lines=11> */
[----:B---3--:R-:W-:-:S04]  /*0df0*/  FFMA R4, -R0, R11, 1 ;  /* 0x3f80000000047423 */ /* 0x008fc8000000010b */
[----:B------:R-:W-:-:S04]  /*0e00*/  FFMA R13, -R0, R13, R4 ;  /* 0x0000000d000d7223 */ /* 0x000fc80000000104 */
[----:B------:R-:W-:Y:S01]  /*0e10*/  FFMA R11, R13, R6, 0.5 ;  /* 0x3f0000000d0b7423 */ /* 0x000fe20000000006 */
[----:B------:R-:W-:-:S04]  /*0e20*/  FMUL R13, R2, R13 ;  /* 0x0000000d020d7220 */ /* 0x000fc80000400000 */
[----:B------:R-:W-:-:S05]  /*0e30*/  FFMA R2, R11, R13, R2 ;  /* 0x0000000d0b027223 */ /* 0x000fca0000000002 */
[----:B------:R-:W-:-:S07]  /*0e40*/  LEA.HI.SX32 R11, R5, R2, 0x1f ;  /* 0x00000002050b7211 */ /* 0x000fce00078ffaff */
.L_x_3517:
[----:B------:R-:W-:Y:S05]  /*0e50*/  BSYNC.RECONVERGENT B0 ;  /* 0x0000000000007941 */ /* 0x000fea0003800200 */
.L_x_3516:
[----:B0--3--:R-:W0:Y:S01]  /*0e60*/  LDC.64 R4, c[0x0][0x3d0] ;  /* 0x0000f400ff047b82 */ /* 0x009e220000000a00 */
        /* <DEDUP_REMOVED lines=15> */
.L_x_3499:
        /* <DEDUP_REMOVED lines=8> */
.L_x_3520:
[----:B------:R-:W-:Y:S05]  /*0fe0*/  BSYNC B0 ;  /* 0x0000000000007941 */ /* 0x000fea0003800000 */
.L_x_3519:
        /* <DEDUP_REMOVED lines=8> */
.L_x_3521:
[----:B------:R-:W-:Y:S01]  /*1070*/  IMAD.MOV.U32 R13, RZ, RZ, R4 ;  /* 0x000000ffff0d7224 */ /* 0x000fe200078e0004 */
[----:B------:R-:W-:-:S07]  /*1080*/  MOV R7, R14 ;  /* 0x0000000e00077202 */ /* 0x000fce0000000f00 */
[----:B------:R-:W-:Y:S05]  /*1090*/  WARPSYNC.COLLECTIVE R15, `(.L_x_3522) ;  /* 0x000000000f087348 */ /* 0x000fea0003c00000 */
[----:B------:R0:W1:Y:S02]  /*10a0*/  SHFL.DOWN P6, R14, R13, R12, R11 ;  /* 0x0800000c0d0e7389 */ /* 0x00006400000c000b */
[----:B01----:R-:W-:Y:S05]  /*10b0*/  ENDCOLLECTIVE ;  /* 0x000000000000791b */ /* 0x003fea0003800000 */
.L_x_3522:
[----:B------:R-:W-:Y:S05]  /*10c0*/  BRA `(.L_x_3523) ;  /* 0xfffffff000c07947 */ /* 0x000fea000383ffff */
.L_x_3502:
        /* <DEDUP_REMOVED lines=8> */
.L_x_3525:
[----:B------:R-:W-:Y:S05]  /*1150*/  BSYNC B0 ;  /* 0x0000000000007941 */ /* 0x000fea0003800000 */
.L_x_3524:
        /* <DEDUP_REMOVED lines=8> */
.L_x_3526:
[----:B------:R-:W-:Y:S02]  /*11e0*/  MOV R13, R4 ;  /* 0x00000004000d7202 */ /* 0x000fe40000000f00 */
[----:B------:R-:W-:-:S07]  /*11f0*/  MOV R7, R14 ;  /* 0x0000000e00077202 */ /* 0x000fce0000000f00 */
[----:B------:R-:W-:Y:S05]  /*1200*/  WARPSYNC.COLLECTIVE R15, `(.L_x_3527) ;  /* 0x000000000f087348 */ /* 0x000fea0003c00000 */
[----:B------:R0:W1:Y:S02]  /*1210*/  SHFL.DOWN P6, R14, R13, R12, R11 ;  /* 0x0800000c0d0e7389 */ /* 0x00006400000c000b */
[----:B01----:R-:W-:Y:S05]  /*1220*/  ENDCOLLECTIVE ;  /* 0x000000000000791b */ /* 0x003fea0003800000 */
.L_x_3527:
[----:B------:R-:W-:Y:S05]  /*1230*/  BRA `(.L_x_3528) ;  /* 0xfffffff000c07947 */ /* 0x000fea000383ffff */
.L_x_3505:
[----:B------:R-:W-:Y:S01]  /*1240*/  HFMA2 R12, -RZ, RZ, 0, 0 ;  /* 0x00000000ff0c7431 */ /* 0x000fe200000001ff */
[----:B------:R-:W-:Y:S01]  /*1250*/  BSSY B0, `(.L_x_3529) ;  /* 0x0000007000007945 */ /* 0x000fe20003800000 */
[----:B------:R-:W-:Y:S01]  /*1260*/  IMAD.MOV.U32 R13, RZ, RZ, R6 ;  /* 0x000000ffff0d7224 */ /* 0x000fe200078e0006 */
[----:B------:R-:W-:Y:S01]  /*1270*/  MOV R11, 0x1c1f ;  /* 0x00001c1f000b7802 */ /* 0x000fe20000000f00 */
[----:B------:R-:W-:-:S07]  /*1280*/  IMAD.MOV.U32 R15, RZ, RZ, -0x1 ;  /* 0xffffffffff0f7424 */ /* 0x000fce00078e00ff */
[----:B-12345:R-:W-:Y:S05]  /*1290*/  WARPSYNC.COLLECTIVE R15, `(.L_x_3530) ;  /* 0x000000000f087348 */ /* 0x03efea0003c00000 */
[----:B------:R0:W0:Y:S02]  /*12a0*/  SHFL.IDX P6, R14, R13, R12, R11 ;  /* 0x0000000c0d0e7389 */ /* 0x00002400000c000b */
[----:B012345:R-:W-:Y:S05]  /*12b0*/  ENDCOLLECTIVE ;  /* 0x000000000000791b */ /* 0x03ffea0003800000 */
.L_x_3530:
[----:B------:R-:W-:Y:S05]  /*12c0*/  BSYNC B0 ;  /* 0x0000000000007941 */ /* 0x000fea0003800000 */
.L_x_3529:
[----:B------:R-:W-:Y:S01]  /*12d0*/  HFMA2 R11, -RZ, RZ, 0, 0.004024505615234375 ;  /* 0x00001c1fff0b7431 */ /* 0x000fe200000001ff */
[----:B------:R-:W-:Y:S01]  /*12e0*/  MOV R13, R5 ;  /* 0x00000005000d7202 */ /* 0x000fe20000000f00 */
[----:B------:R-:W-:Y:S01]  /*12f0*/  IMAD.MOV.U32 R12, RZ, RZ, RZ ;  /* 0x000000ffff0c7224 */ /* 0x000fe200078e00ff */
[----:B------:R-:W-:Y:S02]  /*1300*/  MOV R15, 0xffffffff ;  /* 0xffffffff000f7802 */ /* 0x000fe40000000f00 */
[----:B------:R-:W-:-:S07]  /*1310*/  MOV R6, R14 ;  /* 0x0000000e00067202 */ /* 0x000fce0000000f00 */
[----:B------:R-:W-:Y:S05]  /*1320*/  WARPSYNC.COLLECTIVE R15, `(.L_x_3531) ;  /* 0x000000000f087348 */ /* 0x000fea0003c00000 */
[----:B------:R0:W1:Y:S02]  /*1330*/  SHFL.IDX P6, R14, R13, R12, R11 ;  /* 0x0000000c0d0e7389 */ /* 0x00006400000c000b */
[----:B01----:R-:W-:Y:S05]  /*1340*/  ENDCOLLECTIVE ;  /* 0x000000000000791b */ /* 0x003fea0003800000 */
.L_x_3531:
[----:B------:R-:W-:Y:S01]  /*1350*/  MOV R13, R4 ;  /* 0x00000004000d7202 */ /* 0x000fe20000000f00 */
[----:B------:R-:W-:-:S07]  /*1360*/  IMAD.MOV.U32 R5, RZ, RZ, R14 ;  /* 0x000000ffff057224 */ /* 0x000fce00078e000e */
[----:B------:R-:W-:Y:S05]  /*1370*/  WARPSYNC.COLLECTIVE R15, `(.L_x_3532) ;  /* 0x000000000f087348 */ /* 0x000fea0003c00000 */
[----:B------:R0:W1:Y:S02]  /*1380*/  SHFL.IDX P6, R14, R13, R12, R11 ;  /* 0x0000000c0d0e7389 */ /* 0x00006400000c000b */
[----:B01----:R-:W-:Y:S05]  /*1390*/  ENDCOLLECTIVE ;  /* 0x000000000000791b */ /* 0x003fea0003800000 */
.L_x_3532:
[----:B------:R-:W-:Y:S05]  /*13a0*/  BRA `(.L_x_3533) ;  /* 0xfffffff000c07947 */ /* 0x000fea000383ffff */
.L_x_3509:
[----:B-1----:R-:W-:Y:S01]  /*13b0*/  HFMA2 R11, -RZ, RZ, 0, 0.004024505615234375 ;  /* 0x00001c1fff0b7431 */ /* 0x002fe200000001ff */
[----:B------:R-:W-:Y:S01]  /*13c0*/  BSSY B0, `(.L_x_3534) ;  /* 0x0000007000007945 */ /* 0x000fe20003800000 */
[----:B------:R-:W-:Y:S01]  /*13d0*/  MOV R13, R3 ;  /* 0x00000003000d7202 */ /* 0x000fe20000000f00 */
[----:B------:R-:W-:Y:S01]  /*13e0*/  IMAD.MOV.U32 R12, RZ, RZ, 0x2 ;  /* 0x00000002ff0c7424 */ /* 0x000fe200078e00ff */
[----:B------:R-:W-:-:S07]  /*13f0*/  MOV R15, 0xffffffff ;  /* 0xffffffff000f7802 */ /* 0x000fce0000000f00 */
[----:B-----5:R-:W-:Y:S05]  /*1400*/  WARPSYNC.COLLECTIVE R15, `(.L_x_3535) ;  /* 0x000000000f087348 */ /* 0x020fea0003c00000 */
[----:B------:R0:W1:Y:S02]  /*1410*/  SHFL.DOWN P6, R14, R13, R12, R11 ;  /* 0x0800000c0d0e7389 */ /* 0x00006400000c000b */
[----:B01---5:R-:W-:Y:S05]  /*1420*/  ENDCOLLECTIVE ;  /* 0x000000000000791b */ /* 0x023fea0003800000 */
.L_x_3535:
[----:B------:R-:W-:Y:S05]  /*1430*/  BSYNC B0 ;  /* 0x0000000000007941 */ /* 0x000fea0003800000 */
.L_x_3534:
        /* <DEDUP_REMOVED lines=8> */
.L_x_3536:
[----:B------:R-:W-:Y:S01]  /*14c0*/  IMAD.MOV.U32 R13, RZ, RZ, R0 ;  /* 0x000000ffff0d7224 */ /* 0x000fe200078e0000 */
[----:B------:R-:W-:-:S07]  /*14d0*/  MOV R5, R14 ;  /* 0x0000000e00057202 */ /* 0x000fce0000000f00 */
[----:B------:R-:W-:Y:S05]  /*14e0*/  WARPSYNC.COLLECTIVE R15, `(.L_x_3537) ;  /* 0x000000000f087348 */ /* 0x000fea0003c00000 */
[----:B------:R0:W1:Y:S02]  /*14f0*/  SHFL.DOWN P6, R14, R13, R12, R11 ;  /* 0x0800000c0d0e7389 */ /* 0x00006400000c000b */
[----:B01----:R-:W-:Y:S05]  /*1500*/  ENDCOLLECTIVE ;  /* 0x000000000000791b */ /* 0x003fea0003800000 */
.L_x_3537:
[----:B------:R-:W-:Y:S05]  /*1510*/  BRA `(.L_x_3538) ;  /* 0xfffffff400247947 */ /* 0x000fea000383ffff */
.L_x_3512:
[----:B------:R-:W-:Y:S01]  /*1520*/  HFMA2 R12, -RZ, RZ, 0, 5.9604644775390625e-08 ;  /* 0x00000001ff0c7431 */ /* 0x000fe200000001ff */
[----:B------:R-:W-:Y:S01]  /*1530*/  BSSY B0, `(.L_x_3539) ;  /* 0x0000007000007945 */ /* 0x000fe20003800000 */
[----:B------:R-:W-:Y:S01]  /*1540*/  MOV R13, R3 ;  /* 0x00000003000d7202 */ /* 0x000fe20000000f00 */
[----:B------:R-:W-:Y:S01]  /*1550*/  IMAD.MOV.U32 R11, RZ, RZ, 0x1c1f ;  /* 0x00001c1fff0b7424 */ /* 0x000fe200078e00ff */
[----:B------:R-:W-:-:S07]  /*1560*/  MOV R15, 0xffffffff ;  /* 0xffffffff000f7802 */ /* 0x000fce0000000f00 */
[----:B012--5:R-:W-:Y:S05]  /*1570*/  WARPSYNC.COLLECTIVE R15, `(.L_x_3540) ;  /* 0x000000000f087348 */ /* 0x027fea0003c00000 */
[----:B------:R3:W4:Y:S02]  /*1580*/  SHFL.DOWN P6, R14, R13, R12, R11 ;  /* 0x0800000c0d0e7389 */ /* 0x00072400000c000b */
[----:B012345:R-:W-:Y:S05]  /*1590*/  ENDCOLLECTIVE ;  /* 0x000000000000791b */ /* 0x03ffea0003800000 */
.L_x_3540:
[----:B------:R-:W-:Y:S05]  /*15a0*/  BSYNC B0 ;  /* 0x0000000000007941 */ /* 0x000fea0003800000 */
.L_x_3539:
        /* <DEDUP_REMOVED lines=8> */
.L_x_3541:
[----:B------:R-:W-:Y:S01]  /*1630*/  IMAD.MOV.U32 R13, RZ, RZ, R0 ;  /* 0x000000ffff0d7224 */ /* 0x000fe200078e0000 */
[----:B------:R-:W-:-:S07]  /*1640*/  MOV R5, R14 ;  /* 0x0000000e00057202 */ /* 0x000fce0000000f00 */
[----:B------:R-:W-:Y:S05]  /*1650*/  WARPSYNC.COLLECTIVE R15, `(.L_x_3542) ;  /* 0x000000000f087348 */ /* 0x000fea0003c00000 */
[----:B------:R0:W1:Y:S02]  /*1660*/  SHFL.DOWN P6, R14, R13, R12, R11 ;  /* 0x0800000c0d0e7389 */ /* 0x00006400000c000b */
[----:B01----:R-:W-:Y:S05]  /*1670*/  ENDCOLLECTIVE ;  /* 0x000000000000791b */ /* 0x003fea0003800000 */
.L_x_3542:
[----:B------:R-:W-:Y:S05]  /*1680*/  BRA `(.L_x_3543) ;  /* 0xfffffff400247947 */ /* 0x000fea000383ffff */
.L_x_3515:
[----:B------:R-:W-:Y:S01]  /*1690*/  HFMA2 R12, -RZ, RZ, 0, 0 ;  /* 0x00000000ff0c7431 */ /* 0x000fe200000001ff */
[----:B------:R-:W-:Y:S01]  /*16a0*/  BSSY B0, `(.L_x_3544) ;  /* 0x0000007000007945 */ /* 0x000fe20003800000 */
[----:B------:R-:W-:Y:S01]  /*16b0*/  MOV R13, R3 ;  /* 0x00000003000d7202 */ /* 0x000fe20000000f00 */
[----:B------:R-:W-:Y:S01]  /*16c0*/  IMAD.MOV.U32 R15, RZ, RZ, -0x1 ;  /* 0xffffffffff0f7424 */ /* 0x000fe200078e00ff */
[----:B------:R-:W-:-:S07]  /*16d0*/  MOV R11, 0x1c1f ;  /* 0x00001c1f000b7802 */ /* 0x000fce0000000f00 */
[----:B0123-5:R-:W-:Y:S05]  /*16e0*/  WARPSYNC.COLLECTIVE R15, `(.L_x_3545) ;  /* 0x000000000f087348 */ /* 0x02ffea0003c00000 */
[----:B------:R4:W0:Y:S02]  /*16f0*/  SHFL.IDX P6, R14, R13, R12, R11 ;  /* 0x0000000c0d0e7389 */ /* 0x00082400000c000b */
[----:B012345:R-:W-:Y:S05]  /*1700*/  ENDCOLLECTIVE ;  /* 0x000000000000791b */ /* 0x03ffea0003800000 */
.L_x_3545:
[----:B------:R-:W-:Y:S05]  /*1710*/  BSYNC B0 ;  /* 0x0000000000007941 */ /* 0x000fea0003800000 */
.L_x_3544:
        /* <DEDUP_REMOVED lines=8> */
.L_x_3546:
[----:B------:R-:W-:Y:S02]  /*17a0*/  MOV R13, R0 ;  /* 0x00000000000d7202 */ /* 0x000fe40000000f00 */
[----:B------:R-:W-:-:S07]  /*17b0*/  MOV R2, R14 ;  /* 0x0000000e00027202 */ /* 0x000fce0000000f00 */
[----:B------:R-:W-:Y:S05]  /*17c0*/  WARPSYNC.COLLECTIVE R15, `(.L_x_3547) ;  /* 0x000000000f087348 */ /* 0x000fea0003c00000 */
[----:B------:R0:W1:Y:S02]  /*17d0*/  SHFL.IDX P6, R14, R13, R12, R11 ;  /* 0x0000000c0d0e7389 */ /* 0x00006400000c000b */
[----:B01----:R-:W-:Y:S05]  /*17e0*/  ENDCOLLECTIVE ;  /* 0x000000000000791b */ /* 0x003fea0003800000 */
.L_x_3547:
[----:B------:R-:W-:Y:S05]  /*17f0*/  BRA `(.L_x_3548) ;  /* 0xfffffff400247947 */ /* 0x000fea000383ffff */
.L_x_3549:
        /* <DEDUP_REMOVED lines=16> */
.L_x_7528:


//--------------------- .text._Z17LayerNormWarpImplI19BiasAddResidualLoadI6__halffE11AffineStoreIfS1_EfLi1ELi1ELi1ELi4ELi2ELb0EEvT_T0_iidPT1_S8_ --------------------------
	.section	.text._Z17LayerNormWarpImplI19BiasAddResidualLoadI6__halffE11AffineStoreIfS1_EfLi1ELi1ELi1ELi4ELi2ELb0EEvT_T0_iidPT1_S8_,"ax",@progbits
	.align	128
        .global         _Z17LayerNormWarpImplI19BiasAddResidualLoadI6__halffE11AffineStoreIfS1_EfLi1ELi1ELi1ELi4ELi2ELb0EEvT_T0_iidPT1_S8_
        .type           _Z17LayerNormWarpImplI19BiasAddResidualLoadI6__halffE11AffineStoreIfS1_EfLi1ELi1ELi1ELi4ELi2ELb0EEvT_T0_iidPT1_S8_,@function
        .size           _Z17LayerNormWarpImplI19BiasAddResidualLoadI6__halffE11AffineStoreIfS1_EfLi1ELi1ELi1ELi4ELi2ELb0EEvT_T0_iidPT1_S8_,(.L_x_7529 - _Z17LayerNormWarpImplI19BiasAddResidualLoadI6__halffE11AffineStoreIfS1_EfLi1ELi1ELi1ELi4ELi2ELb0EEvT_T0_iidPT1_S8_)
        .other          _Z17LayerNormWarpImplI19BiasAddResidualLoadI6__halffE11AffineStoreIfS1_EfLi1ELi1ELi1ELi4ELi2ELb0EEvT_T0_iidPT1_S8_,@"STO_CUDA_ENTRY STV_DEFAULT"
_Z17LayerNormWarpImplI19BiasAddResidualLoadI6__halffE11AffineStoreIfS1_EfLi1ELi1ELi1ELi4ELi2ELb0EEvT_T0_iidPT1_S8_:
.text._Z17LayerNormWarpImplI19BiasAddResidualLoadI6__halffE11AffineStoreIfS1_EfLi1ELi1ELi1ELi4ELi2ELb0EEvT_T0_iidPT1_S8_:
        /* <DEDUP_REMOVED lines=21> */
.L_x_3550:
        /* <DEDUP_REMOVED lines=16> */
.L_x_3564:
[----:B------:R-:W-:Y:S01]  /*0250*/  FADD R13, RZ, R20 ;  /* 0x00000014ff0d7221 */ /* 0x000fe20000000000 */
[----:B0-----:R-:W-:Y:S01]  /*0260*/  FADD R0, RZ, R10 ;  /* 0x0000000aff007221 */ /* 0x001fe20000000000 */
[----:B------:R-:W-:Y:S01]  /*0270*/  UMOV UR4, 0xffffffff ;  /* 0xffffffff00047882 */ /* 0x000fe20000000000 */
[----:B------:R-:W-:Y:S02]  /*0280*/  IMAD.MOV.U32 R4, RZ, RZ, 0x3f800000 ;  /* 0x3f800000ff047424 */ /* 0x000fe400078e00ff */
[----:B------:R-:W-:Y:S01]  /*0290*/  FADD R3, -R13, R20 ;  /* 0x000000140d037221 */ /* 0x000fe20000000100 */
[----:B------:R-:W-:Y:S01]  /*02a0*/  FADD R7, -R0, R10 ;  /* 0x0000000a00077221 */ /* 0x000fe20000000100 */
[----:B------:R-:W-:Y:S02]  /*02b0*/  MOV R6, R13 ;  /* 0x0000000d00067202 */ /* 0x000fe40000000f00 */
[----:B------:R-:W-:Y:S01]  /*02c0*/  FFMA R5, R3, R20, RZ ;  /* 0x0000001403057223 */ /* 0x000fe200000000ff */
[----:B------:R-:W-:-:S02]  /*02d0*/  HFMA2 R3, -RZ, RZ, 1.875, 0 ;  /* 0x3f800000ff037431 */ /* 0x000fc400000001ff */
[----:B------:R-:W-:Y:S01]  /*02e0*/  FFMA R2, R7, R10, RZ ;  /* 0x0000000a07027223 */ /* 0x000fe200000000ff */
[----:B--2---:R-:W-:Y:S06]  /*02f0*/  BRA.DIV UR4, `(.L_x_3551) ;  /* 0x0000000a049c7947 */ /* 0x004fec000b800000 */
[----:B------:R4:W0:Y:S04]  /*0300*/  SHFL.DOWN PT, R7, R13, 0x2, 0x1c1f ;  /* 0x085c1f000d077f89 */ /* 0x00082800000e0000 */
[----:B------:R4:W0:Y:S04]  /*0310*/  SHFL.DOWN PT, R25, R5, 0x2, 0x1c1f ;  /* 0x085c1f0005197f89 */ /* 0x00082800000e0000 */
[----:B------:R4:W0:Y:S02]  /*0320*/  SHFL.DOWN PT, R14, R3, 0x2, 0x1c1f ;  /* 0x085c1f00030e7f89 */ /* 0x00082400000e0000 */
.L_x_3569:
        /* <DEDUP_REMOVED lines=12> */
[----:B------:R-:W-:-:S03]  /*03f0*/  FFMA R6, R14, R7, R6 ;  /* 0x000000070e067223 */ /* 0x000fc60000000006 */
[----:B----4-:R-:W-:-:S07]  /*0400*/  FADD R5, R5, R12 ;  /* 0x0000000c05057221 */ /* 0x010fce0000000000 */
.L_x_3552:
[----:B------:R-:W-:-:S03]  /*0410*/  UMOV UR4, 0xffffffff ;  /* 0xffffffff00047882 */ /* 0x000fc60000000000 */
[----:B------:R-:W-:Y:S05]  /*0420*/  BRA.DIV UR4, `(.L_x_3553) ;  /* 0x0000000a04a87947 */ /* 0x000fea000b800000 */
[----:B------:R0:W0:Y:S04]  /*0430*/  SHFL.DOWN PT, R25, R6, 0x1, 0x1c1f ;  /* 0x083c1f0006197f89 */ /* 0x00002800000e0000 */
[----:B------:R0:W0:Y:S04]  /*0440*/  SHFL.DOWN PT, R7, R5, 0x1, 0x1c1f ;  /* 0x083c1f0005077f89 */ /* 0x00002800000e0000 */
[----:B------:R0:W0:Y:S02]  /*0450*/  SHFL.DOWN PT, R14, R4, 0x1, 0x1c1f ;  /* 0x083c1f00040e7f89 */ /* 0x00002400000e0000 */
.L_x_3574:
        /* <DEDUP_REMOVED lines=10> */
[----:B----4-:R-:W0:Y:S05]  /*0500*/  MUFU.RCP R13, R12 ;  /* 0x0000000c000d7308 */ /* 0x010e2a0000001000 */
[----:B------:R-:W-:-:S04]  /*0510*/  @!P0 FMUL R14, R14, 16777216 ;  /* 0x4b8000000e0e8820 */ /* 0x000fc80000400000 */
[----:B0-----:R-:W-:-:S04]  /*0520*/  FMUL R14, R13, R14 ;  /* 0x0000000e0d0e7220 */ /* 0x001fc80000400000 */
[C---:B------:R-:W-:Y:S01]  /*0530*/  FFMA R26, R14.reuse, R15, R7 ;  /* 0x0000000f0e1a7223 */ /* 0x040fe20000000007 */
[----:B------:R-:W-:-:S03]  /*0540*/  FFMA R6, R14, R25, R6 ;  /* 0x000000190e067223 */ /* 0x000fc60000000006 */
[----:B------:R-:W-:-:S07]  /*0550*/  FADD R5, R5, R26 ;  /* 0x0000001a05057221 */ /* 0x000fce0000000000 */
.L_x_3554:
[----:B------:R-:W-:-:S03]  /*0560*/  UMOV UR4, 0xffffffff ;  /* 0xffffffff00047882 */ /* 0x000fc60000000000 */
[----:B------:R-:W-:Y:S05]  /*0570*/  BRA.DIV UR4, `(.L_x_3555) ;  /* 0x0000000a04b07947 */ /* 0x000fea000b800000 */
[----:B------:R0:W0:Y:S04]  /*0580*/  SHFL.IDX PT, R25, R6, RZ, 0x1c1f ;  /* 0x001c1fff06197589 */ /* 0x00002800000e0000 */
[----:B----4-:R-:W4:Y:S04]  /*0590*/  SHFL.IDX PT, R5, R5, RZ, 0x1c1f ;  /* 0x001c1fff05057589 */ /* 0x010f2800000e0000 */
[----:B------:R0:W0:Y:S02]  /*05a0*/  SHFL.IDX PT, R14, R4, RZ, 0x1c1f ;  /* 0x001c1fff040e7589 */ /* 0x00002400000e0000 */
.L_x_3579:
[----:B0-----:R-:W-:-:S13]  /*05b0*/  FSETP.GEU.AND P0, PT, |R14|, 1.175494350822287508e-38, PT ;  /* 0x008000000e00780b */ /* 0x001fda0003f0e200 */
[----:B------:R-:W-:Y:S01]  /*05c0*/  @!P0 FMUL R14, R14, 16777216 ;  /* 0x4b8000000e0e8820 */ /* 0x000fe20000400000 */
[----:B----4-:R-:W-:-:S05]  /*05d0*/  @!P0 FMUL R5, R5, 16777216 ;  /* 0x4b80000005058820 */ /* 0x010fca0000400000 */
        /* <DEDUP_REMOVED lines=24> */
.L_x_3556:
[----:B------:R0:W1:Y:S02]  /*0760*/  MUFU.RSQ R11, R5 ;  /* 0x00000005000b7308 */ /* 0x0000640000001400 */
.L_x_3557:
        /* <DEDUP_REMOVED lines=16> */
.L_x_3584:
[----:B--2---:R-:W-:Y:S02]  /*0870*/  FSETP.NEU.AND P1, PT, R14, RZ, PT ;  /* 0x000000ff0e00720b */ /* 0x004fe40003f2d000 */
[----:B-1----:R-:W-:-:S11]  /*0880*/  MOV R3, 0x3f800000 ;  /* 0x3f80000000037802 */ /* 0x002fd60000000f00 */
[----:B------:R-:W-:Y:S05]  /*0890*/  @!P1 BRA `(.L_x_3559) ;  /* 0x0000000000309947 */ /* 0x000fea0003800000 */
[----:B------:R-:W-:Y:S01]  /*08a0*/  FADD R11, R14, 1 ;  /* 0x3f8000000e0b7421 */ /* 0x000fe20000000000 */
[----:B---3--:R-:W-:-:S03]  /*08b0*/  FADD R27, -R0, R27 ;  /* 0x0000001b001b7221 */ /* 0x008fc60000000100 */
[----:B------:R-:W-:Y:S01]  /*08c0*/  IMAD.MOV.U32 R3, RZ, RZ, R11 ;  /* 0x000000ffff037224 */ /* 0x000fe200078e000b */
[----:B------:R-:W-:Y:S01]  /*08d0*/  FSETP.GEU.AND P1, PT, |R11|, 1.175494350822287508e-38, PT ;  /* 0x008000000b00780b */ /* 0x000fe20003f2e200 */
[----:B------:R-:W-:-:S12]  /*08e0*/  FMUL R12, R27, R27 ;  /* 0x0000001b1b0c7220 */ /* 0x000fd80000400000 */
[----:B------:R-:W-:Y:S01]  /*08f0*/  @!P1 FMUL R11, R11, 16777216 ;  /* 0x4b8000000b0b9820 */ /* 0x000fe20000400000 */
[----:B------:R-:W-:-:S05]  /*0900*/  @!P1 FMUL R14, R14, 16777216 ;  /* 0x4b8000000e0e9820 */ /* 0x000fca0000400000 */
[----:B------:R-:W1:Y:S02]  /*0910*/  MUFU.RCP R11, R11 ;  /* 0x0000000b000b7308 */ /* 0x000e640000001000 */
[----:B-1----:R-:W-:-:S04]  /*0920*/  FMUL R14, R11, R14 ;  /* 0x0000000e0b0e7220 */ /* 0x002fc80000400000 */
[C---:B0-----:R-:W-:Y:S01]  /*0930*/  FFMA R25, R14.reuse, R12, R25 ;  /* 0x0000000c0e197223 */ /* 0x041fe20000000019 */
[----:B------:R-:W-:-:S03]  /*0940*/  FFMA R0, R14, R27, R0 ;  /* 0x0000001b0e007223 */ /* 0x000fc60000000000 */
[----:B------:R-:W-:-:S07]  /*0950*/  FADD R2, R2, R25 ;  /* 0x0000001902027221 */ /* 0x000fce0000000000 */
.L_x_3559:
[----:B------:R-:W-:-:S03]  /*0960*/  UMOV UR4, 0xffffffff ;  /* 0xffffffff00047882 */ /* 0x000fc60000000000 */
[----:B------:R-:W-:Y:S05]  /*0970*/  BRA.DIV UR4, `(.L_x_3560) ;  /* 0x0000000a04687947 */ /* 0x000fea000b800000 */
[----:B---3--:R1:W2:Y:S04]  /*0980*/  SHFL.DOWN PT, R27, R0, 0x1, 0x1c1f ;  /* 0x083c1f00001b7f89 */ /* 0x0082a800000e0000 */
[----:B0-----:R1:W0:Y:S04]  /*0990*/  SHFL.DOWN PT, R25, R2, 0x1, 0x1c1f ;  /* 0x083c1f0002197f89 */ /* 0x00122800000e0000 */
[----:B------:R1:W3:Y:S02]  /*09a0*/  SHFL.DOWN PT, R14, R3, 0x1, 0x1c1f ;  /* 0x083c1f00030e7f89 */ /* 0x0002e400000e0000 */
.L_x_3589:
        /* <DEDUP_REMOVED lines=16> */
.L_x_3561:
[----:B------:R-:W-:-:S03]  /*0ab0*/  UMOV UR4, 0xffffffff ;  /* 0xffffffff00047882 */ /* 0x000fc60000000000 */
[----:B------:R-:W-:Y:S05]  /*0ac0*/  BRA.DIV UR4, `(.L_x_3562) ;  /* 0x0000000a04707947 */ /* 0x000fea000b800000 */
[----:B0-----:R0:W3:Y:S04]  /*0ad0*/  SHFL.IDX PT, R25, R0, RZ, 0x1c1f ;  /* 0x001c1fff00197589 */ /* 0x0010e800000e0000 */
[----:B-1----:R-:W1:Y:S04]  /*0ae0*/  SHFL.IDX PT, R2, R2, RZ, 0x1c1f ;  /* 0x001c1fff02027589 */ /* 0x002e6800000e0000 */
[----:B------:R0:W4:Y:S02]  /*0af0*/  SHFL.IDX PT, R14, R3, RZ, 0x1c1f ;  /* 0x001c1fff030e7589 */ /* 0x00012400000e0000 */
.L_x_3594:
[----:B----4-:R-:W-:-:S13]  /*0b00*/  FSETP.GEU.AND P1, PT, |R14|, 1.175494350822287508e-38, PT ;  /* 0x008000000e00780b */ /* 0x010fda0003f2e200 */
        /* <DEDUP_REMOVED lines=13> */
[----:B------:R-:W-:-:S03]  /*0be0*/  IMAD.MOV.U32 R14, RZ, RZ, 0x3ec00000 ;  /* 0x3ec00000ff0e7424 */ /* 0x000fc600078e00ff */
[----:B-1----:R-:W-:-:S04]  /*0bf0*/  LOP3.LUT R3, R2, 0x3f000000, RZ, 0xfc, !PT ;  /* 0x3f00000002037812 */ /* 0x002fc800078efcff */
[----:B------:R-:W1:Y:S01]  /*0c00*/  MUFU.RSQ R2, R3 ;  /* 0x0000000300027308 */ /* 0x000e620000001400 */
[----:B0-----:R-:W-:-:S04]  /*0c10*/  IADD3 R0, PT, PT, -R0, R3, RZ ;  /* 0x0000000300007210 */ /* 0x001fc80007ffe1ff */
        /* <DEDUP_REMOVED lines=9> */
.L_x_3563:
[C---:B------:R-:W-:Y:S01]  /*0cb0*/  @!P0 R2UR UR4, R18.reuse ;  /* 0x00000000120482ca */ /* 0x040fe200000e0000 */
[----:B------:R-:W-:Y:S01]  /*0cc0*/  IMAD R23, R21, 0x2, R23 ;  /* 0x0000000215177824 */ /* 0x000fe200078e0217 */
[----:B------:R-:W-:Y:S01]  /*0cd0*/  @!P0 R2UR UR5, R19 ;  /* 0x00000000130582ca */ /* 0x000fe200000e0000 */
[----:B---3--:R-:W-:Y:S01]  /*0ce0*/  FADD R10, -R25, R10 ;  /* 0x0000000a190a7221 */ /* 0x008fe20000000100 */
[----:B------:R-:W-:Y:S02]  /*0cf0*/  @!P0 R2UR UR6, R18 ;  /* 0x00000000120682ca */ /* 0x000fe400000e0000 */
[----:B------:R-:W-:Y:S01]  /*0d00*/  @!P0 R2UR UR7, R19 ;  /* 0x00000000130782ca */ /* 0x000fe200000e0000 */
[----:B-1----:R-:W-:-:S08]  /*0d10*/  FMUL R10, R10, R3 ;  /* 0x000000030a0a7220 */ /* 0x002fd00000400000 */
[----:B------:R4:W-:Y:S04]  /*0d20*/  @!P0 STG.E desc[UR4][R4.64+0x4], R25 ;  /* 0x0000041904008986 */ /* 0x0009e8000c101904 */
[----:B------:R4:W-:Y:S01]  /*0d30*/  @!P0 STG.E desc[UR6][R6.64+0x4], R3 ;  /* 0x0000040306008986 */ /* 0x0009e2000c101906 */
[----:B------:R-:W-:-:S13]  /*0d40*/  ISETP.GE.AND P0, PT, R23, UR36, PT ;  /* 0x0000002417007c0c */ /* 0x000fda000bf06270 */
[----:B----4-:R-:W-:Y:S05]  /*0d50*/  @!P0 BRA `(.L_x_3564) ;  /* 0xfffffff4003c8947 */ /* 0x010fea000383ffff */
[----:B------:R-:W-:Y:S05]  /*0d60*/  EXIT ;  /* 0x000000000000794d */ /* 0x000fea0003800000 */
.L_x_3551:
[----:B------:R-:W-:Y:S01]  /*0d70*/  BSSY B0, `(.L_x_3565) ;  /* 0x0000007000007945 */ /* 0x000fe20003800000 */
[----:B------:R-:W-:Y:S01]  /*0d80*/  MOV R12, 0x2 ;  /* 0x00000002000c7802 */ /* 0x000fe20000000f00 */
[----:B------:R-:W-:Y:S01]  /*0d90*/  IMAD.MOV.U32 R15, RZ, RZ, -0x1 ;  /* 0xffffffffff0f7424 */ /* 0x000fe200078e00ff */
[----:B------:R-:W-:-:S07]  /*0da0*/  MOV R11, 0x1c1f ;  /* 0x00001c1f000b7802 */ /* 0x000fce0000000f00 */
[----:B0123-5:R-:W-:Y:S05]  /*0db0*/  WARPSYNC.COLLECTIVE R15, `(.L_x_3566) ;  /* 0x000000000f087348 */ /* 0x02ffea0003c00000 */
[----:B------:R4:W0:Y:S02]  /*0dc0*/  SHFL.DOWN P6, R14, R13, R12, R11 ;  /* 0x0800000c0d0e7389 */ /* 0x00082400000c000b */
[----:B012345:R-:W-:Y:S05]  /*0dd0*/  ENDCOLLECTIVE ;  /* 0x000000000000791b */ /* 0x03ffea0003800000 */
.L_x_3566:
[----:B------:R-:W-:Y:S05]  /*0de0*/  BSYNC B0 ;  /* 0x0000000000007941 */ /* 0x000fea0003800000 */
.L_x_3565:
        /* <DEDUP_REMOVED lines=8> */
.L_x_3567:
[----:B------:R-:W-:Y:S01]  /*0e70*/  MOV R13, R3 ;  /* 0x00000003000d7202 */ /* 0x000fe20000000f00 */
[----:B------:R-:W-:-:S07]  /*0e80*/  IMAD.MOV.U32 R25, RZ, RZ, R14 ;  /* 0x000000ffff197224 */ /* 0x000fce00078e000e */
[----:B------:R-:W-:Y:S05]  /*0e90*/  WARPSYNC.COLLECTIVE R15, `(.L_x_3568) ;  /* 0x000000000f087348 */ /* 0x000fea0003c00000 */
[----:B------:R0:W1:Y:S02]  /*0ea0*/  SHFL.DOWN P6, R14, R13, R12, R11 ;  /* 0x0800000c0d0e7389 */ /* 0x00006400000c000b */
[----:B01----:R-:W-:Y:S05]  /*0eb0*/  ENDCOLLECTIVE ;  /* 0x000000000000791b */ /* 0x003fea0003800000 */
.L_x_3568:
[----:B------:R-:W-:Y:S05]  /*0ec0*/  BRA `(.L_x_3569) ;  /* 0xfffffff400187947 */ /* 0x000fea000383ffff */
.L_x_3553:
[----:B------:R-:W-:Y:S01]  /*0ed0*/  HFMA2 R11, -RZ, RZ, 0, 0.004024505615234375 ;  /* 0x00001c1fff0b7431 */ /* 0x000fe200000001ff */
[----:B------:R-:W-:Y:S01]  /*0ee0*/  BSSY B0, `(.L_x_3570) ;  /* 0x0000007000007945 */ /* 0x000fe20003800000 */
[----:B----4-:R-:W-:Y:S01]  /*0ef0*/  MOV R13, R6 ;  /* 0x00000006000d7202 */ /* 0x010fe20000000f00 */
[----:B------:R-:W-:Y:S01]  /*0f00*/  IMAD.MOV.U32 R12, RZ, RZ, 0x1 ;  /* 0x00000001ff0c7424 */ /* 0x000fe200078e00ff */
[----:B------:R-:W-:-:S07]  /*0f10*/  MOV R15, 0xffffffff ;  /* 0xffffffff000f7802 */ /* 0x000fce0000000f00 */
[----:B-123-5:R-:W-:Y:S05]  /*0f20*/  WARPSYNC.COLLECTIVE R15, `(.L_x_3571) ;  /* 0x000000000f087348 */ /* 0x02efea0003c00000 */
[----:B------:R0:W4:Y:S02]  /*0f30*/  SHFL.DOWN P6, R14, R13, R12, R11 ;  /* 0x0800000c0d0e7389 */ /* 0x00012400000c000b */
[----:B012345:R-:W-:Y:S05]  /*0f40*/  ENDCOLLECTIVE ;  /* 0x000000000000791b */ /* 0x03ffea0003800000 */
.L_x_3571:
[----:B------:R-:W-:Y:S05]  /*0f50*/  BSYNC B0 ;  /* 0x0000000000007941 */ /* 0x000fea0003800000 */
.L_x_3570:
        /* <DEDUP_REMOVED lines=8> */
.L_x_3572:
[----:B------:R-:W-:Y:S02]  /*0fe0*/  MOV R13, R4 ;  /* 0x00000004000d7202 */ /* 0x000fe40000000f00 */
[----:B------:R-:W-:-:S07]  /*0ff0*/  MOV R7, R14 ;  /* 0x0000000e00077202 */ /* 0x000fce0000000f00 */
[----:B------:R-:W-:Y:S05]  /*1000*/  WARPSYNC.COLLECTIVE R15, `(.L_x_3573) ;  /* 0x000000000f087348 */ /* 0x000fea0003c00000 */
[----:B------:R0:W1:Y:S02]  /*1010*/  SHFL.DOWN P6, R14, R13, R12, R11 ;  /* 0x0800000c0d0e7389 */ /* 0x00006400000c000b */
[----:B01----:R-:W-:Y:S05]  /*1020*/  ENDCOLLECTIVE ;  /* 0x000000000000791b */ /* 0x003fea0003800000 */
.L_x_3573:
[----:B------:R-:W-:Y:S05]  /*1030*/  BRA `(.L_x_3574) ;  /* 0xfffffff400087947 */ /* 0x000fea000383ffff */
.L_x_3555:
[----:B------:R-:W-:Y:S01]  /*1040*/  HFMA2 R12, -RZ, RZ, 0, 0 ;  /* 0x00000000ff0c7431 */ /* 0x000fe200000001ff */
[----:B------:R-:W-:Y:S01]  /*1050*/  BSSY B0, `(.L_x_3575) ;  /* 0x0000007000007945 */ /* 0x000fe20003800000 */
[----:B----4-:R-:W-:Y:S01]  /*1060*/  IMAD.MOV.U32 R13, RZ, RZ, R6 ;  /* 0x000000ffff0d7224 */ /* 0x010fe200078e0006 */
[----:B------:R-:W-:Y:S02]  /*1070*/  MOV R11, 0x1c1f ;  /* 0x00001c1f000b7802 */ /* 0x000fe40000000f00 */
[----:B------:R-:W-:-:S07]  /*1080*/  MOV R15, 0xffffffff ;  /* 0xffffffff000f7802 */ /* 0x000fce0000000f00 */
[----:B-123-5:R-:W-:Y:S05]  /*1090*/  WARPSYNC.COLLECTIVE R15, `(.L_x_3576) ;  /* 0x000000000f087348 */ /* 0x02efea0003c00000 */
[----:B------:R0:W4:Y:S02]  /*10a0*/  SHFL.IDX P6, R14, R13, R12, R11 ;  /* 0x0000000c0d0e7389 */ /* 0x00012400000c000b */
[----:B012345:R-:W-:Y:S05]  /*10b0*/  ENDCOLLECTIVE ;  /* 0x000000000000791b */ /* 0x03ffea0003800000 */
.L_x_3576:
[----:B------:R-:W-:Y:S05]  /*10c0*/  BSYNC B0 ;  /* 0x0000000000007941 */ /* 0x000fea0003800000 */
.L_x_3575:
[----:B------:R-:W-:Y:S01]  /*10d0*/  HFMA2 R12, -RZ, RZ, 0, 0 ;  /* 0x00000000ff0c7431 */ /* 0x000fe200000001ff */
[----:B------:R-:W-:Y:S01]  /*10e0*/  MOV R13, R5 ;  /* 0x00000005000d7202 */ /* 0x000fe20000000f00 */
[----:B------:R-:W-:Y:S01]  /*10f0*/  IMAD.MOV.U32 R15, RZ, RZ, -0x1 ;  /* 0xffffffffff0f7424 */ /* 0x000fe200078e00ff */
[----:B------:R-:W-:Y:S01]  /*1100*/  MOV R11, 0x1c1f ;  /* 0x00001c1f000b7802 */ /* 0x000fe20000000f00 */
[----:B------:R-:W-:-:S07]  /*1110*/  IMAD.MOV.U32 R25, RZ, RZ, R14 ;  /* 0x000000ffff197224 */ /* 0x000fce00078e000e */
[----:B------:R-:W-:Y:S05]  /*1120*/  WARPSYNC.COLLECTIVE R15, `(.L_x_3577) ;  /* 0x000000000f087348 */ /* 0x000fea0003c00000 */
[----:B------:R0:W1:Y:S02]  /*1130*/  SHFL.IDX P6, R14, R13, R12, R11 ;  /* 0x0000000c0d0e7389 */ /* 0x00006400000c000b */
[----:B01----:R-:W-:Y:S05]  /*1140*/  ENDCOLLECTIVE ;  /* 0x000000000000791b */ /* 0x003fea0003800000 */
.L_x_3577:
[----:B------:R-:W-:Y:S02]  /*1150*/  MOV R13, R4 ;  /* 0x00000004000d7202 */ /* 0x000fe40000000f00 */
[----:B------:R-:W-:-:S07]  /*1160*/  MOV R5, R14 ;  /* 0x0000000e00057202 */ /* 0x000fce0000000f00 */
[----:B------:R-:W-:Y:S05]  /*1170*/  WARPSYNC.COLLECTIVE R15, `(.L_x_3578) ;  /* 0x000000000f087348 */ /* 0x000fea0003c00000 */
[----:B------:R0:W1:Y:S02]  /*1180*/  SHFL.IDX P6, R14, R13, R12, R11 ;  /* 0x0000000c0d0e7389 */ /* 0x00006400000c000b */
[----:B01----:R-:W-:Y:S05]  /*1190*/  ENDCOLLECTIVE ;  /* 0x000000000000791b */ /* 0x003fea0003800000 */
.L_x_3578:
[----:B------:R-:W-:Y:S05]  /*11a0*/  BRA `(.L_x_3579) ;  /* 0xfffffff400007947 */ /* 0x000fea000383ffff */
.L_x_3558:
[----:B0-----:R-:W-:Y:S01]  /*11b0*/  HFMA2 R11, -RZ, RZ, 0, 0.004024505615234375 ;  /* 0x00001c1fff0b7431 */ /* 0x001fe200000001ff */
[----:B------:R-:W-:Y:S01]  /*11c0*/  BSSY B0, `(.L_x_3580) ;  /* 0x0000007000007945 */ /* 0x000fe20003800000 */
[----:B------:R-:W-:Y:S01]  /*11d0*/  MOV R13, R0 ;  /* 0x00000000000d7202 */ /* 0x000fe20000000f00 */
[----:B------:R-:W-:Y:S01]  /*11e0*/  IMAD.MOV.U32 R12, RZ, RZ, 0x2 ;  /* 0x00000002ff0c7424 */ /* 0x000fe200078e00ff */
[----:B------:R-:W-:-:S07]  /*11f0*/  MOV R15, 0xffffffff ;  /* 0xffffffff000f7802 */ /* 0x000fce0000000f00 */
[----:B------:R-:W-:Y:S05]  /*1200*/  WARPSYNC.COLLECTIVE R15, `(.L_x_3581) ;  /* 0x000000000f087348 */ /* 0x000fea0003c00000 */
[----:B------:R0:W1:Y:S02]  /*1210*/  SHFL.DOWN P6, R14, R13, R12, R11 ;  /* 0x0800000c0d0e7389 */ /* 0x00006400000c000b */
[----:B01----:R-:W-:Y:S05]  /*1220*/  ENDCOLLECTIVE ;  /* 0x000000000000791b */ /* 0x003fea0003800000 */
.L_x_3581:
[----:B------:R-:W-:Y:S05]  /*1230*/  BSYNC B0 ;  /* 0x0000000000007941 */ /* 0x000fea0003800000 */
.L_x_3580:
        /* <DEDUP_REMOVED lines=8> */
.L_x_3582:
[----:B------:R-:W-:Y:S01]  /*12c0*/  MOV R13, R3 ;  /* 0x00000003000d7202 */ /* 0x000fe20000000f00 */
[----:B------:R-:W-:-:S07]  /*12d0*/  IMAD.MOV.U32 R25, RZ, RZ, R14 ;  /* 0x000000ffff197224 */ /* 0x000fce00078e000e */
[----:B------:R-:W-:Y:S05]  /*12e0*/  WARPSYNC.COLLECTIVE R15, `(.L_x_3583) ;  /* 0x000000000f087348 */ /* 0x000fea0003c00000 */
[----:B------:R0:W1:Y:S02]  /*12f0*/  SHFL.DOWN P6, R14, R13, R12, R11 ;  /* 0x0800000c0d0e7389 */ /* 0x00006400000c000b */
[----:B01----:R-:W-:Y:S05]  /*1300*/  ENDCOLLECTIVE ;  /* 0x000000000000791b */ /* 0x003fea0003800000 */
.L_x_3583:
[----:B------:R-:W-:Y:S05]  /*1310*/  BRA `(.L_x_3584) ;  /* 0xfffffff400547947 */ /* 0x000fea000383ffff */
.L_x_3560:
[----:B------:R-:W-:Y:S01]  /*1320*/  HFMA2 R12, -RZ, RZ, 0, 5.9604644775390625e-08 ;  /* 0x00000001ff0c7431 */ /* 0x000fe200000001ff */
[----:B------:R-:W-:Y:S01]  /*1330*/  BSSY B0, `(.L_x_3585) ;  /* 0x0000007000007945 */ /* 0x000fe20003800000 */
[----:B------:R-:W-:Y:S01]  /*1340*/  MOV R13, R0 ;  /* 0x00000000000d7202 */ /* 0x000fe20000000f00 */
[----:B------:R-:W-:Y:S01]  /*1350*/  IMAD.MOV.U32 R11, RZ, RZ, 0x1c1f ;  /* 0x00001c1fff0b7424 */ /* 0x000fe200078e00ff */
[----:B------:R-:W-:-:S07]  /*1360*/  MOV R15, 0xffffffff ;  /* 0xffffffff000f7802 */ /* 0x000fce0000000f00 */
[----:B0--3--:R-:W-:Y:S05]  /*1370*/  WARPSYNC.COLLECTIVE R15, `(.L_x_3586) ;  /* 0x000000000f087348 */ /* 0x009fea0003c00000 */
[----:B------:R1:W2:Y:S02]  /*1380*/  SHFL.DOWN P6, R14, R13, R12, R11 ;  /* 0x0800000c0d0e7389 */ /* 0x0002a400000c000b */
[----:B0123--:R-:W-:Y:S05]  /*1390*/  ENDCOLLECTIVE ;  /* 0x000000000000791b */ /* 0x00ffea0003800000 */
.L_x_3586:
[----:B------:R-:W-:Y:S05]  /*13a0*/  BSYNC B0 ;  /* 0x0000000000007941 */ /* 0x000fea0003800000 */
.L_x_3585:
        /* <DEDUP_REMOVED lines=8> */
.L_x_3587:
[----:B------:R-:W-:Y:S01]  /*1430*/  IMAD.MOV.U32 R13, RZ, RZ, R3 ;  /* 0x000000ffff0d7224 */ /* 0x000fe200078e0003 */
[----:B------:R-:W-:-:S07]  /*1440*/  MOV R25, R14 ;  /* 0x0000000e00197202 */ /* 0x000fce0000000f00 */
[----:B------:R-:W-:Y:S05]  /*1450*/  WARPSYNC.COLLECTIVE R15, `(.L_x_3588) ;  /* 0x000000000f087348 */ /* 0x000fea0003c00000 */
[----:B------:R0:W1:Y:S02]  /*1460*/  SHFL.DOWN P6, R14, R13, R12, R11 ;  /* 0x0800000c0d0e7389 */ /* 0x00006400000c000b */
[----:B01----:R-:W-:Y:S05]  /*1470*/  ENDCOLLECTIVE ;  /* 0x000000000000791b */ /* 0x003fea0003800000 */
.L_x_3588:
[----:B------:R-:W-:Y:S05]  /*1480*/  BRA `(.L_x_3589) ;  /* 0xfffffff400487947 */ /* 0x000fea000383ffff */
.L_x_3562:
[----:B------:R-:W-:Y:S01]  /*1490*/  HFMA2 R12, -RZ, RZ, 0, 0 ;  /* 0x00000000ff0c7431 */ /* 0x000fe200000001ff */
[----:B------:R-:W-:Y:S01]  /*14a0*/  BSSY B0, `(.L_x_3590) ;  /* 0x0000007000007945 */ /* 0x000fe20003800000 */
[----:B------:R-:W-:Y:S01]  /*14b0*/  MOV R13, R0 ;  /* 0x00000000000d7202 */ /* 0x000fe20000000f00 */
[----:B------:R-:W-:Y:S01]  /*14c0*/  IMAD.MOV.U32 R15, RZ, RZ, -0x1 ;  /* 0xffffffffff0f7424 */ /* 0x000fe200078e00ff */
[----:B------:R-:W-:-:S07]  /*14d0*/  MOV R11, 0x1c1f ;  /* 0x00001c1f000b7802 */ /* 0x000fce0000000f00 */
[----:B012---:R-:W-:Y:S05]  /*14e0*/  WARPSYNC.COLLECTIVE R15, `(.L_x_3591) ;  /* 0x000000000f087348 */ /* 0x007fea0003c00000 */
[----:B------:R3:W4:Y:S02]  /*14f0*/  SHFL.IDX P6, R14, R13, R12, R11 ;  /* 0x0000000c0d0e7389 */ /* 0x00072400000c000b */
[----:B01234-:R-:W-:Y:S05]  /*1500*/  ENDCOLLECTIVE ;  /* 0x000000000000791b */ /* 0x01ffea0003800000 */
.L_x_3591:
[----:B------:R-:W-:Y:S05]  /*1510*/  BSYNC B0 ;  /* 0x0000000000007941 */ /* 0x000fea0003800000 */
.L_x_3590:
        /* <DEDUP_REMOVED lines=8> */
.L_x_3592:
[----:B------:R-:W-:Y:S02]  /*15a0*/  MOV R13, R3 ;  /* 0x00000003000d7202 */ /* 0x000fe40000000f00 */
[----:B------:R-:W-:-:S07]  /*15b0*/  MOV R2, R14 ;  /* 0x0000000e00027202 */ /* 0x000fce0000000f00 */
[----:B------:R-:W-:Y:S05]  /*15c0*/  WARPSYNC.COLLECTIVE R15, `(.L_x_3593) ;  /* 0x000000000f087348 */ /* 0x000fea0003c00000 */
[----:B------:R0:W1:Y:S02]  /*15d0*/  SHFL.IDX P6, R14, R13, R12, R11 ;  /* 0x0000000c0d0e7389 */ /* 0x00006400000c000b */
[----:B01----:R-:W-:Y:S05]  /*15e0*/  ENDCOLLECTIVE ;  /* 0x000000000000791b */ /* 0x003fea0003800000 */
.L_x_3593:
[----:B------:R-:W-:Y:S05]  /*15f0*/  BRA `(.L_x_3594) ;  /* 0xfffffff400407947 */ /* 0x000fea000383ffff */
.L_x_3595:
        /* <DEDUP_REMOVED lines=16> */
.L_x_7529:


//--------------------- .text._Z17LayerNormWarpImplI19BiasAddResidualLoadI6__halffE11AffineStoreIfS1_EfLi4ELi160ELi128ELi32ELi1ELb1EEvT_T0_iidPT1_S8_ --------------------------
	.section	.text._Z17LayerNormWarpImplI19BiasAddResidualLoadI6__halffE11AffineStoreIfS1_EfLi4ELi160ELi128ELi32ELi1ELb1EEvT_T0_iidPT1_S8_,"ax",@progbits
	.align	128
        .global         _Z17LayerNormWarpImplI19BiasAddResidualLoadI6__halffE11AffineStoreIfS1_EfLi4ELi160ELi128ELi32ELi1ELb1EEvT_T0_iidPT1_S8_
        .type           _Z17LayerNormWarpImplI19BiasAddResidualLoadI6__halffE11AffineStoreIfS1_EfLi4ELi160ELi128ELi32ELi1ELb1EEvT_T0_iidPT1_S8_,@function
        .size           _Z17LayerNormWarpImplI19BiasAddResidualLoadI6__halffE11AffineStoreIfS1_EfLi4ELi160ELi128ELi32ELi1ELb1EEvT_T0_iidPT1_S8_,(.L_x_7530 - _Z17LayerNormWarpImplI19BiasAddResidualLoadI6__halffE11AffineStoreIfS1_EfLi4ELi160ELi128ELi32ELi1ELb1EEvT_T0_iidPT1_S8_)
        .other          _Z17LayerNormWarpImplI19BiasAddResidualLoadI6__halffE11AffineStoreIfS1_EfLi4ELi160ELi128ELi32ELi1ELb1EEvT_T0_iidPT1_S8_,@"STO_CUDA_ENTRY STV_DEFAULT"
_Z17LayerNormWarpImplI19BiasAddResidualLoadI6__halffE11AffineStoreIfS1_EfLi4ELi160ELi128ELi32ELi1ELb1EEvT_T0_iidPT1_S8_:
.text._Z17LayerNormWarpImplI19BiasAddResidualLoadI6__halffE11AffineStoreIfS1_EfLi4ELi160ELi128ELi32ELi1ELb1EEvT_T0_iidPT1_S8_:
[----:B------:R-:W0:Y:S01]  /*0000*/  LDC R1, c[0x0][0x37c] ;  /* 0x0000df00ff017b82 */ /* 0x000e220000000800 */
[----:B------:R-:W1:Y:S01]  /*0010*/  LDCU UR4, c[0x0][0x3c4] ;  /* 0x00007880ff0477ac */ /* 0x000e620008000800 */
[----:B------:R-:W2:Y:S01]  /*0020*/  LDCU UR38, c[0x0][0x3c0] ;  /* 0x00007800ff2677ac */ /* 0x000ea20008000800 */
[----:B------:R-:W3:Y:S01]  /*0030*/  LDCU.64 UR36, c[0x0][0x3c8] ;  /* 0x00007900ff2477ac */ /* 0x000ee20008000a00 */
[----:B------:R-:W4:Y:S01]  /*0040*/  LDCU.128 UR40, c[0x0][0x3a0] ;  /* 0x00007400ff2877ac */ /* 0x000f220008000c00 */
[----:B-1----:R-:W-:-:S09]  /*0050*/  UISETP.GE.AND UP0, UPT, UR4, 0x1401, UPT ;  /* 0x000014010400788c */ /* 0x002fd2000bf06270 */
[----:B--234-:R-:W-:Y:S05]  /*0060*/  BRA.U !UP0, `(.L_x_3596) ;  /* 0x0000000108407547 */ /* 0x01cfea000b800000 */
        /* <DEDUP_REMOVED lines=16> */
.L_x_3596:
        /* <DEDUP_REMOVED lines=9> */
[----:B-1----:R-:W-:-:S04]  /*0200*/  SHF.L.U32 R160, R160, 0x2, RZ ;  /* 0x00000002a0a07819 */ /* 0x002fc800000006ff */
[----:B------:R-:W-:-:S07]  /*0210*/  LOP3.LUT R161, R160, 0x1000, RZ, 0xfc, !PT ;  /* 0x00001000a0a17812 */ /* 0x000fce00078efcff */
.L_x_3631:
[----:B-1----:R-:W1:Y:S01]  /*0220*/  LDC.64 R10, c[0x0][0x398] ;  /* 0x0000e600ff0a7b82 */ /* 0x002e620000000a00 */
[----:B------:R-:W-:Y:S01]  /*0230*/  HFMA2 R183, -RZ, RZ, 0, 0 ;  /* 0x00000000ffb77431 */ /* 0x000fe200000001ff */
[----:B------:R-:W-:Y:S02]  /*0240*/  SHF.R.S32.HI R101, RZ, 0x1f, R38 ;  /* 0x0000001fff657819 */ /* 0x000fe40000011426 */
[----:B------:R-:W-:Y:S02]  /*0250*/  MOV R182, R160 ;  /* 0x000000a000b67202 */ /* 0x000fe40000000f00 */
[C---:B--2---:R-:W-:Y:S02]  /*0260*/  R2UR UR4, R102.reuse ;  /* 0x00000000660472ca */ /* 0x044fe400000e0000 */
[----:B------:R-:W2:Y:S01]  /*0270*/  LDC.64 R14, c[0x0][0x380] ;  /* 0x0000e000ff0e7b82 */ /* 0x000ea20000000a00 */
[----:B------:R-:W-:Y:S02]  /*0280*/  R2UR UR5, R103 ;  /* 0x00000000670572ca */ /* 0x000fe400000e0000 */
[----:B------:R-:W-:-:S02]  /*0290*/  R2UR UR8, R102 ;  /* 0x00000000660872ca */ /* 0x000fc400000e0000 */
[C---:B------:R-:W-:Y:S02]  /*02a0*/  R2UR UR9, R103.reuse ;  /* 0x00000000670972ca */ /* 0x040fe400000e0000 */
[----:B------:R-:W-:Y:S01]  /*02b0*/  R2UR UR6, R102 ;  /* 0x00000000660672ca */ /* 0x000fe200000e0000 */
[----:B------:R-:W3:Y:S01]  /*02c0*/  LDC.64 R104, c[0x0][0x390] ;  /* 0x0000e400ff687b82 */ /* 0x000ee20000000a00 */
[----:B------:R-:W-:Y:S01]  /*02d0*/  R2UR UR7, R103 ;  /* 0x00000000670772ca */ /* 0x000fe200000e0000 */
[----:B-1----:R-:W-:-:S06]  /*02e0*/  IMAD R0, R101, R10, RZ ;  /* 0x0000000a65007224 */ /* 0x002fcc00078e02ff */
[----:B------:R-:W1:Y:S01]  /*02f0*/  LDC.64 R184, c[0x0][0x388] ;  /* 0x0000e200ffb87b82 */ /* 0x000e620000000a00 */
[----:B------:R-:W-:-:S04]  /*0300*/  IMAD.WIDE.U32 R186, R38, R10, R182 ;  /* 0x0000000a26ba7225 */ /* 0x000fc800078e00b6 */
[----:B------:R-:W-:Y:S01]  /*0310*/  IMAD R11, R38, R11, R0 ;  /* 0x0000000b260b7224 */ /* 0x000fe200078e0200 */
[----:B------:R-:W-:-:S04]  /*0320*/  IADD3 R7, P2, PT, R186, 0x80, RZ ;  /* 0x00000080ba077810 */ /* 0x000fc80007f5e0ff */
[----:B------:R-:W-:-:S04]  /*0330*/  IADD3 R11, PT, PT, R187, R11, RZ ;  /* 0x0000000bbb0b7210 */ /* 0x000fc80007ffe0ff */
[----:B------:R-:W-:Y:S02]  /*0340*/  SHF.R.S32.HI R3, RZ, 0x1f, R11 ;  /* 0x0000001fff037819 */ /* 0x000fe4000001140b */
[----:B------:R-:W-:Y:S02]  /*0350*/  IADD3.X R6, PT, PT, RZ, R11, RZ, P2, !PT ;  /* 0x0000000bff067210 */ /* 0x000fe400017fe4ff */
[----:B------:R-:W-:-:S04]  /*0360*/  LEA.HI R0, P0, R3, R186, RZ, 0x2 ;  /* 0x000000ba03007211 */ /* 0x000fc800078110ff */
[----:B------:R-:W-:Y:S02]  /*0370*/  SHF.L.U32 R5, R0, 0x1, RZ ;  /* 0x0000000100057819 */ /* 0x000fe400000006ff */
[----:B------:R-:W-:Y:S01]  /*0380*/  IADD3.X R3, PT, PT, RZ, R11, RZ, P0, !PT ;  /* 0x0000000bff037210 */ /* 0x000fe200007fe4ff */
[----:B-1----:R-:W-:Y:S01]  /*0390*/  IMAD.WIDE.U32 R184, R160, 0x2, R184 ;  /* 0x00000002a0b87825 */ /* 0x002fe200078e00b8 */
[----:B------:R-:W-:Y:S02]  /*03a0*/  LOP3.LUT R5, R5, 0xfffffff8, RZ, 0xc0, !PT ;  /* 0xfffffff805057812 */ /* 0x000fe400078ec0ff */
[----:B------:R-:W-:Y:S02]  /*03b0*/  SHF.L.U64.HI R0, R0, 0x1, R3 ;  /* 0x0000000100007819 */ /* 0x000fe40000010203 */
[C---:B--2---:R-:W-:Y:S01]  /*03c0*/  IADD3 R2, P0, PT, R5.reuse, R14, RZ ;  /* 0x0000000e05027210 */ /* 0x044fe20007f1e0ff */
[----:B------:R-:W2:Y:S01]  /*03d0*/  LDG.E.64 R24, desc[UR6][R184.64] ;  /* 0x00000006b8187981 */ /* 0x000ea2000c1e1b00 */
[----:B---3--:R-:W-:-:S02]  /*03e0*/  IADD3 R4, P1, PT, R5, R104, RZ ;  /* 0x0000006805047210 */ /* 0x008fc40007f3e0ff */
[C---:B------:R-:W-:Y:S01]  /*03f0*/  IADD3.X R3, PT, PT, R0.reuse, R15, RZ, P0, !PT ;  /* 0x0000000f00037210 */ /* 0x040fe200007fe4ff */
[----:B------:R-:W3:Y:S01]  /*0400*/  LDG.E.64 R44, desc[UR6][R184.64+0x100] ;  /* 0x00010006b82c7981 */ /* 0x000ee2000c1e1b00 */
[----:B------:R-:W-:Y:S02]  /*0410*/  IADD3.X R5, PT, PT, R0, R105, RZ, P1, !PT ;  /* 0x0000006900057210 */ /* 0x000fe40000ffe4ff */
[----:B------:R-:W-:Y:S01]  /*0420*/  SHF.R.S32.HI R0, RZ, 0x1f, R6 ;  /* 0x0000001fff007819 */ /* 0x000fe20000011406 */
[----:B------:R1:W4:Y:S03]  /*0430*/  LDG.E.64 R22, desc[UR4][R2.64] ;  /* 0x0000000402167981 */ /* 0x000326000c1e1b00 */
[----:B------:R-:W-:Y:S01]  /*0440*/  LEA.HI R0, P0, R0, R7, RZ, 0x2 ;  /* 0x0000000700007211 */ /* 0x000fe200078110ff */
[----:B------:R5:W4:Y:S03]  /*0450*/  LDG.E.64 R40, desc[UR8][R4.64] ;  /* 0x0000000804287981 */ /* 0x000b26000c1e1b00 */
[----:B------:R-:W-:Y:S01]  /*0460*/  SHF.L.U32 R55, R0, 0x1, RZ ;  /* 0x0000000100377819 */ /* 0x000fe200000006ff */
[----:B------:R-:W3:Y:S01]  /*0470*/  LDG.E.64 R48, desc[UR6][R184.64+0x200] ;  /* 0x00020006b8307981 */ /* 0x000ee2000c1e1b00 */
[----:B------:R-:W-:-:S02]  /*0480*/  IADD3.X R7, PT, PT, RZ, R6, RZ, P0, !PT ;  /* 0x00000006ff077210 */ /* 0x000fc400007fe4ff */
[----:B------:R-:W-:Y:S01]  /*0490*/  LOP3.LUT R55, R55, 0xfffffff8, RZ, 0xc0, !PT ;  /* 0xfffffff837377812 */ /* 0x000fe200078ec0ff */
[----:B------:R-:W3:Y:S01]  /*04a0*/  LDG.E.64 R34, desc[UR6][R184.64+0x300] ;  /* 0x00030006b8227981 */ /* 0x000ee2000c1e1b00 */
[----:B------:R-:W-:Y:S02]  /*04b0*/  SHF.L.U64.HI R0, R0, 0x1, R7 ;  /* 0x0000000100007819 */ /* 0x000fe40000010207 */
[C---:B------:R-:W-:Y:S01]  /*04c0*/  IADD3 R42, P0, PT, R55.reuse, R14, RZ ;  /* 0x0000000e372a7210 */ /* 0x040fe20007f1e0ff */
[----:B------:R-:W3:Y:S01]  /*04d0*/  LDG.E.64 R8, desc[UR6][R184.64+0x400] ;  /* 0x00040006b8087981 */ /* 0x000ee2000c1e1b00 */
[----:B------:R-:W-:Y:S02]  /*04e0*/  IADD3 R54, P1, PT, R55, R104, RZ ;  /* 0x0000006837367210 */ /* 0x000fe40007f3e0ff */
[C---:B------:R-:W-:Y:S01]  /*04f0*/  IADD3.X R43, PT, PT, R0.reuse, R15, RZ, P0, !PT ;  /* 0x0000000f002b7210 */ /* 0x040fe200007fe4ff */
[----:B------:R-:W3:Y:S01]  /*0500*/  LDG.E.64 R18, desc[UR6][R184.64+0x700] ;  /* 0x00070006b8127981 */ /* 0x000ee2000c1e1b00 */
[----:B------:R-:W-:-:S02]  /*0510*/  IADD3.X R55, PT, PT, R0, R105, RZ, P1, !PT ;  /* 0x0000006900377210 */ /* 0x000fc40000ffe4ff */
[----:B------:R-:W-:Y:S01]  /*0520*/  IADD3 R7, P2, PT, R186, 0x100, RZ ;  /* 0x00000100ba077810 */ /* 0x000fe20007f5e0ff */
[----:B------:R-:W3:Y:S03]  /*0530*/  LDG.E.64 R70, desc[UR4][R184.64+0x800] ;  /* 0x00080004b8467981 */ /* 0x000ee6000c1e1b00 */
[----:B-1----:R-:W-:Y:S01]  /*0540*/  IADD3.X R3, PT, PT, RZ, R11, RZ, P2, !PT ;  /* 0x0000000bff037210 */ /* 0x002fe200017fe4ff */
[----:B------:R-:W3:Y:S04]  /*0550*/  LDG.E.64 R42, desc[UR4][R42.64] ;  /* 0x000000042a2a7981 */ /* 0x000ee8000c1e1b00 */
[----:B------:R-:W3:Y:S01]  /*0560*/  LDG.E.64 R54, desc[UR8][R54.64] ;  /* 0x0000000836367981 */ /* 0x000ee2000c1e1b00 */
[----:B------:R-:W-:-:S03]  /*0570*/  SHF.R.S32.HI R0, RZ, 0x1f, R3 ;  /* 0x0000001fff007819 */ /* 0x000fc60000011403 */
[----:B------:R-:W3:Y:S01]  /*0580*/  LDG.E.64 R76, desc[UR6][R184.64+0x900] ;  /* 0x00090006b84c7981 */ /* 0x000ee2000c1e1b00 */
[----:B------:R-:W-:-:S03]  /*0590*/  LEA.HI R0, P0, R0, R7, RZ, 0x2 ;  /* 0x0000000700007211 */ /* 0x000fc600078110ff */
[----:B------:R-:W3:Y:S01]  /*05a0*/  LDG.E.64 R6, desc[UR6][R184.64+0x500] ;  /* 0x00050006b8067981 */ /* 0x000ee2000c1e1b00 */
[C---:B------:R-:W-:Y:S02]  /*05b0*/  SHF.L.U32 R53, R0.reuse, 0x1, RZ ;  /* 0x0000000100357819 */ /* 0x040fe400000006ff */
[----:B------:R-:W-:Y:S01]  /*05c0*/  IADD3.X R3, PT, PT, RZ, R3, RZ, P0, !PT ;  /* 0x00000003ff037210 */ /* 0x000fe200007fe4ff */
[----:B------:R-:W3:Y:S01]  /*05d0*/  LDG.E.64 R96, desc[UR6][R184.64+0xd00] ;  /* 0x000d0006b8607981 */ /* 0x000ee2000c1e1b00 */
[----:B------:R-:W-:Y:S02]  /*05e0*/  LOP3.LUT R53, R53, 0xfffffff8, RZ, 0xc0, !PT ;  /* 0xfffffff835357812 */ /* 0x000fe400078ec0ff */
[----:B------:R-:W-:Y:S01]  /*05f0*/  SHF.L.U64.HI R0, R0, 0x1, R3 ;  /* 0x0000000100007819 */ /* 0x000fe20000010203 */
[----:B------:R-:W3:Y:S01]  /*0600*/  LDG.E.64 R106, desc[UR4][R184.64+0xf00] ;  /* 0x000f0004b86a7981 */ /* 0x000ee2000c1e1b00 */
[C---:B------:R-:W-:Y:S02]  /*0610*/  IADD3 R46, P0, PT, R53.reuse, R14, RZ ;  /* 0x0000000e352e7210 */ /* 0x040fe40007f1e0ff */
[----:B------:R-:W-:-:S02]  /*0620*/  IADD3 R52, P1, PT, R53, R104, RZ ;  /* 0x0000006835347210 */ /* 0x000fc40007f3e0ff */
[C---:B------:R-:W-:Y:S02]  /*0630*/  IADD3.X R47, PT, PT, R0.reuse, R15, RZ, P0, !PT ;  /* 0x0000000f002f7210 */ /* 0x040fe400007fe4ff */
[----:B------:R-:W-:Y:S02]  /*0640*/  IADD3.X R53, PT, PT, R0, R105, RZ, P1, !PT ;  /* 0x0000006900357210 */ /* 0x000fe40000ffe4ff */
[----:B------:R-:W-:Y:S02]  /*0650*/  IADD3 R3, P0, PT, R186, 0x180, RZ ;  /* 0x00000180ba037810 */ /* 0x000fe40007f1e0ff */
[----:B------:R-:W3:Y:S04]  /*0660*/  LDG.E.64 R46, desc[UR4][R46.64] ;  /* 0x000000042e2e7981 */ /* 0x000ee8000c1e1b00 */
[----:B------:R-:W3:Y:S01]  /*0670*/  LDG.E.64 R52, desc[UR8][R52.64] ;  /* 0x0000000834347981 */ /* 0x000ee2000c1e1b00 */
[----:B------:R-:W-:-:S04]  /*0680*/  IADD3.X R2, PT, PT, RZ, R11, RZ, P0, !PT ;  /* 0x0000000bff027210 */ /* 0x000fc800007fe4ff */
[----:B------:R-:W-:-:S04]  /*0690*/  SHF.R.S32.HI R0, RZ, 0x1f, R2 ;  /* 0x0000001fff007819 */ /* 0x000fc80000011402 */
[----:B------:R-:W-:-:S04]  /*06a0*/  LEA.HI R0, P0, R0, R3, RZ, 0x2 ;  /* 0x0000000300007211 */ /* 0x000fc800078110ff */
[C---:B------:R-:W-:Y:S02]  /*06b0*/  SHF.L.U32 R51, R0.reuse, 0x1, RZ ;  /* 0x0000000100337819 */ /* 0x040fe400000006ff */
[----:B------:R-:W-:Y:S02]  /*06c0*/  IADD3.X R3, PT, PT, RZ, R2, RZ, P0, !PT ;  /* 0x00000002ff037210 */ /* 0x000fe400007fe4ff */
[----:B------:R-:W-:Y:S02]  /*06d0*/  LOP3.LUT R51, R51, 0xfffffff8, RZ, 0xc0, !PT ;  /* 0xfffffff833337812 */ /* 0x000fe400078ec0ff */
[----:B------:R-:W-:Y:S02]  /*06e0*/  SHF.L.U64.HI R0, R0, 0x1, R3 ;  /* 0x0000000100007819 */ /* 0x000fe40000010203 */
        /* <DEDUP_REMOVED lines=17> */
[----:B------:R-:W-:-:S04]  /*0800*/  IADD3.X R33, PT, PT, R0, R105, RZ, P1, !PT ;  /* 0x0000006900217210 */ /* 0x000fc80000ffe4ff */
[----:B------:R-:W3:Y:S04]  /*0810*/  LDG.E.64 R16, desc[UR4][R16.64] ;  /* 0x0000000410107981 */ /* 0x000ee8000c1e1b00 */
[----:B------:R-:W3:Y:S01]  /*0820*/  LDG.E.64 R32, desc[UR8][R32.64] ;  /* 0x0000000820207981 */ /* 0x000ee2000c1e1b00 */
[----:B------:R-:W-:-:S04]  /*0830*/  IADD3 R3, P0, PT, R186, 0x280, RZ ;  /* 0x00000280ba037810 */ /* 0x000fc80007f1e0ff */
        /* <DEDUP_REMOVED lines=21> */
[C---:B-----5:R-:W-:Y:S01]  /*0990*/  IADD3 R4, P0, PT, R27.reuse, R14, RZ ;  /* 0x0000000e1b047210 */ /* 0x060fe20007f1e0ff */
[----:B------:R-:W5:Y:S01]  /*09a0*/  LDG.E.64 R2, desc[UR6][R184.64+0x600] ;  /* 0x00060006b8027981 */ /* 0x000f62000c1e1b00 */
[----:B------:R-:W-:-:S02]  /*09b0*/  IADD3 R26, P1, PT, R27, R104, RZ ;  /* 0x000000681b1a7210 */ /* 0x000fc40007f3e0ff */
[C---:B------:R-:W-:Y:S02]  /*09c0*/  IADD3.X R5, PT, PT, R0.reuse, R15, RZ, P0, !PT ;  /* 0x0000000f00057210 */ /* 0x040fe400007fe4ff */
[----:B------:R-:W-:-:S04]  /*09d0*/  IADD3.X R27, PT, PT, R0, R105, RZ, P1, !PT ;  /* 0x00000069001b7210 */ /* 0x000fc80000ffe4ff */
[----:B------:R-:W5:Y:S04]  /*09e0*/  LDG.E.64 R4, desc[UR4][R4.64] ;  /* 0x0000000404047981 */ /* 0x000f68000c1e1b00 */
[----:B------:R-:W5:Y:S01]  /*09f0*/  LDG.E.64 R26, desc[UR8][R26.64] ;  /* 0x000000081a1a7981 */ /* 0x000f62000c1e1b00 */
[----:B------:R-:W-:-:S04]  /*0a00*/  IADD3 R13, P0, PT, R186, 0x380, RZ ;  /* 0x00000380ba0d7810 */ /* 0x000fc80007f1e0ff */
[----:B------:R-:W-:-:S04]  /*0a10*/  IADD3.X R10, PT, PT, RZ, R11, RZ, P0, !PT ;  /* 0x0000000bff0a7210 */ /* 0x000fc800007fe4ff */
[----:B------:R-:W-:-:S04]  /*0a20*/  SHF.R.S32.HI R0, RZ, 0x1f, R10 ;  /* 0x0000001fff007819 */ /* 0x000fc8000001140a */
[----:B------:R-:W-:-:S04]  /*0a30*/  LEA.HI R0, P0, R0, R13, RZ, 0x2 ;  /* 0x0000000d00007211 */ /* 0x000fc800078110ff */
[----:B------:R-:W-:Y:S02]  /*0a40*/  SHF.L.U32 R21, R0, 0x1, RZ ;  /* 0x0000000100157819 */ /* 0x000fe400000006ff */
[----:B------:R-:W-:Y:S02]  /*0a50*/  IADD3.X R13, PT, PT, RZ, R10, RZ, P0, !PT ;  /* 0x0000000aff0d7210 */ /* 0x000fe400007fe4ff */
[----:B------:R-:W-:Y:S02]  /*0a60*/  LOP3.LUT R21, R21, 0xfffffff8, RZ, 0xc0, !PT ;  /* 0xfffffff815157812 */ /* 0x000fe400078ec0ff */
[----:B------:R-:W-:Y:S02]  /*0a70*/  IADD3 R39, P2, PT, R186, 0x400, RZ ;  /* 0x00000400ba277810 */ /* 0x000fe40007f5e0ff */
[----:B------:R-:W-:Y:S02]  /*0a80*/  SHF.L.U64.HI R0, R0, 0x1, R13 ;  /* 0x0000000100007819 */ /* 0x000fe4000001020d */
[----:B------:R-:W-:-:S02]  /*0a90*/  IADD3 R12, P0, PT, R21, R14, RZ ;  /* 0x0000000e150c7210 */ /* 0x000fc40007f1e0ff */
[----:B------:R-:W-:Y:S02]  /*0aa0*/  IADD3 R20, P1, PT, R21, R104, RZ ;  /* 0x0000006815147210 */ /* 0x000fe40007f3e0ff */
[----:B------:R-:W-:Y:S02]  /*0ab0*/  IADD3.X R57, PT, PT, RZ, R11, RZ, P2, !PT ;  /* 0x0000000bff397210 */ /* 0x000fe400017fe4ff */
[C---:B------:R-:W-:Y:S02]  /*0ac0*/  IADD3.X R13, PT, PT, R0.reuse, R15, RZ, P0, !PT ;  /* 0x0000000f000d7210 */ /* 0x040fe400007fe4ff */
[----:B------:R-:W-:Y:S02]  /*0ad0*/  IADD3.X R21, PT, PT, R0, R105, RZ, P1, !PT ;  /* 0x0000006900157210 */ /* 0x000fe40000ffe4ff */
[----:B------:R-:W-:Y:S02]  /*0ae0*/  SHF.R.S32.HI R0, RZ, 0x1f, R57 ;  /* 0x0000001fff007819 */ /* 0x000fe40000011439 */
[----:B------:R-:W5:Y:S02]  /*0af0*/  LDG.E.64 R12, desc[UR4][R12.64] ;  /* 0x000000040c0c7981 */ /* 0x000f64000c1e1b00 */
[----:B------:R-:W-:-:S02]  /*0b00*/  LEA.HI R0, P0, R0, R39, RZ, 0x2 ;  /* 0x0000002700007211 */ /* 0x000fc400078110ff */
[----:B------:R-:W5:Y:S02]  /*0b10*/  LDG.E.64 R20, desc[UR8][R20.64] ;  /* 0x0000000814147981 */ /* 0x000f64000c1e1b00 */
[----:B------:R-:W-:Y:S02]  /*0b20*/  IADD3.X R57, PT, PT, RZ, R57, RZ, P0, !PT ;  /* 0x00000039ff397210 */ /* 0x000fe400007fe4ff */
[----:B------:R-:W-:-:S04]  /*0b30*/  SHF.L.U32 R39, R0, 0x1, RZ ;  /* 0x0000000100277819 */ /* 0x000fc800000006ff */
[----:B------:R-:W-:Y:S01]  /*0b40*/  LOP3.LUT R39, R39, 0xfffffff8, RZ, 0xc0, !PT ;  /* 0xfffffff827277812 */ /* 0x000fe200078ec0ff */
[----:B----4-:R-:W-:Y:S02]  /*0b50*/  HADD2 R22, R22, R40 ;  /* 0x0000002816167230 */ /* 0x010fe40000000000 */
[----:B------:R-:W-:Y:S02]  /*0b60*/  HFMA2 R23, R23, 1, 1, R41 ;  /* 0x3c003c0017177831 */ /* 0x000fe40000000029 */
[----:B--2---:R-:W-:Y:S01]  /*0b70*/  HADD2 R10, R22, R24 ;  /* 0x00000018160a7230 */ /* 0x004fe20000000000 */
[----:B------:R-:W-:-:S04]  /*0b80*/  SHF.L.U64.HI R40, R0, 0x1, R57 ;  /* 0x0000000100287819 */ /* 0x000fc80000010239 */
[--C-:B------:R-:W-:Y:S02]  /*0b90*/  HADD2.F32 R0, -RZ, R10.reuse.H0_H0 ;  /* 0x2000000aff007230 */ /* 0x100fe40000004100 */
[----:B------:R-:W-:Y:S01]  /*0ba0*/  HFMA2 R41, R23, 1, 1, R25 ;  /* 0x3c003c0017297831 */ /* 0x000fe20000000019 */
[C---:B------:R-:W-:Y:S02]  /*0bb0*/  IADD3 R22, P0, PT, R39.reuse, R14, RZ ;  /* 0x0000000e27167210 */ /* 0x040fe40007f1e0ff */
[----:B------:R-:W-:Y:S01]  /*0bc0*/  IADD3 R24, P1, PT, R39, R104, RZ ;  /* 0x0000006827187210 */ /* 0x000fe20007f3e0ff */
[----:B------:R-:W-:Y:S02]  /*0bd0*/  HADD2.F32 R39, -RZ, R10.H1_H1 ;  /* 0x3000000aff277230 */ /* 0x000fe40000004100 */
[----:B------:R-:W-:Y:S01]  /*0be0*/  FADD R10, RZ, R0 ;  /* 0x00000000ff0a7221 */ /* 0x000fe20000000000 */
[----:B------:R-:W-:-:S03]  /*0bf0*/  IADD3.X R23, PT, PT, R40, R15, RZ, P0, !PT ;  /* 0x0000000f28177210 */ /* 0x000fc600007fe4ff */
[--C-:B------:R-:W-:Y:S01]  /*0c00*/  FADD R56, R39, -R10.reuse ;  /* 0x8000000a27387221 */ /* 0x100fe20000000000 */
[----:B------:R-:W-:Y:S01]  /*0c10*/  IADD3.X R25, PT, PT, R40, R105, RZ, P1, !PT ;  /* 0x0000006928197210 */ /* 0x000fe20000ffe4ff */
[----:B------:R-:W-:Y:S02]  /*0c20*/  HADD2.F32 R40, -RZ, R41.H0_H0 ;  /* 0x20000029ff287230 */ /* 0x000fe40000004100 */
[--C-:B------:R-:W-:Y:S01]  /*0c30*/  FADD R57, R0, -R10.reuse ;  /* 0x8000000a00397221 */ /* 0x100fe20000000000 */
[----:B------:R-:W-:Y:S01]  /*0c40*/  FFMA R58, R56, 0.5, R10 ;  /* 0x3f000000383a7823 */ /* 0x000fe2000000000a */
[----:B---3--:R-:W-:-:S03]  /*0c50*/  HFMA2 R42, R42, 1, 1, R54 ;  /* 0x3c003c002a2a7831 */ /* 0x008fc60000000036 */
[--C-:B------:R-:W-:Y:S01]  /*0c60*/  FADD R59, R40, -R58.reuse ;  /* 0x8000003a283b7221 */ /* 0x100fe20000000000 */
[----:B------:R-:W-:Y:S02]  /*0c70*/  HADD2.F32 R41, -RZ, R41.H1_H1 ;  /* 0x30000029ff297230 */ /* 0x000fe40000004100 */
[----:B------:R-:W-:Y:S01]  /*0c80*/  FFMA R57, R0, R57, RZ ;  /* 0x0000003900397223 */ /* 0x000fe200000000ff */
[--C-:B------:R-:W-:Y:S01]  /*0c90*/  FADD R10, R39, -R58.reuse ;  /* 0x8000003a270a7221 */ /* 0x100fe20000000000 */
[----:B------:R-:W-:Y:S01]  /*0ca0*/  FFMA R58, R59, 0.3333333432674407959, R58 ;  /* 0x3eaaaaab3b3a7823 */ /* 0x000fe2000000003a */
[----:B------:R-:W-:Y:S01]  /*0cb0*/  HFMA2 R55, R43, 1, 1, R55 ;  /* 0x3c003c002b377831 */ /* 0x000fe20000000037 */
[----:B------:R-:W2:Y:S01]  /*0cc0*/  LDG.E.64 R22, desc[UR4][R22.64] ;  /* 0x0000000416167981 */ /* 0x000ea2000c1e1b00 */
[----:B------:R-:W-:Y:S01]  /*0cd0*/  FFMA R10, R56, R10, R57 ;  /* 0x0000000a380a7223 */ /* 0x000fe20000000039 */
[----:B------:R-:W-:Y:S02]  /*0ce0*/  HADD2 R54, R42, R44 ;  /* 0x0000002c2a367230 */ /* 0x000fe40000000000 */
[--C-:B------:R-:W-:Y:S01]  /*0cf0*/  FADD R57, R41, -R58.reuse ;  /* 0x8000003a29397221 */ /* 0x100fe20000000000 */
[----:B------:R-:W2:Y:S01]  /*0d00*/  LDG.E.64 R24, desc[UR6][R24.64] ;  /* 0x0000000618187981 */ /* 0x000ea2000c1e1b00 */
[----:B------:R-:W-:Y:S01]  /*0d10*/  FADD R44, R40, -R58 ;  /* 0x8000003a282c7221 */ /* 0x000fe20000000000 */
[----:B------:R-:W-:-:S02]  /*0d20*/  HADD2.F32 R42, -RZ, R54.H0_H0 ;  /* 0x20000036ff2a7230 */ /* 0x000fc40000004100 */
[----:B------:R-:W-:Y:S01]  /*0d30*/  FFMA R58, R57, 0.25, R58 ;  /* 0x3e800000393a7823 */ /* 0x000fe2000000003a */
[----:B------:R-:W-:Y:S01]  /*0d40*/  FFMA R10, R59, R44, R10 ;  /* 0x0000002c3b0a7223 */ /* 0x000fe2000000000a */
[----:B------:R-:W-:Y:S02]  /*0d50*/  HFMA2 R55, R55, 1, 1, R45 ;  /* 0x3c003c0037377831 */ /* 0x000fe4000000002d */
[----:B------:R-:W-:Y:S01]  /*0d60*/  FADD R59, -R58, R42 ;  /* 0x0000002a3a3b7221 */ /* 0x000fe20000000100 */
[----:B------:R-:W-:Y:S02]  /*0d70*/  HADD2.F32 R43, -RZ, R54.H1_H1 ;  /* 0x30000036ff2b7230 */ /* 0x000fe40000004100 */
[--C-:B------:R-:W-:Y:S01]  /*0d80*/  FADD R44, R41, -R58.reuse ;  /* 0x8000003a292c7221 */ /* 0x100fe20000000000 */
[----:B------:R-:W-:-:S03]  /*0d90*/  FFMA R58, R59, 0.20000000298023223877, R58 ;  /* 0x3e4ccccd3b3a7823 */ /* 0x000fc6000000003a */
[----:B------:R-:W-:Y:S01]  /*0da0*/  FFMA R10, R57, R44, R10 ;  /* 0x0000002c390a7223 */ /* 0x000fe2000000000a */
[--C-:B------:R-:W-:Y:S01]  /*0db0*/  FADD R57, R43, -R58.reuse ;  /* 0x8000003a2b397221 */ /* 0x100fe20000000000 */
[--C-:B------:R-:W-:Y:S01]  /*0dc0*/  FADD R45, R42, -R58.reuse ;  /* 0x8000003a2a2d7221 */ /* 0x100fe20000000000 */
[----:B------:R-:W-:Y:S02]  /*0dd0*/  HADD2.F32 R44, -RZ, R55.H0_H0 ;  /* 0x20000037ff2c7230 */ /* 0x000fe40000004100 */
[----:B------:R-:W-:Y:S02]  /*0de0*/  HADD2 R46, R46, R52 ;  /* 0x000000342e2e7230 */ /* 0x000fe40000000000 */
[----:B------:R-:W-:Y:S01]  /*0df0*/  FFMA R58, R57, 0.16666667163372039795, R58 ;  /* 0x3e2aaaab393a7823 */ /* 0x000fe2000000003a */
[----:B------:R-:W-:-:S03]  /*0e00*/  FFMA R10, R59, R45, R10 ;  /* 0x0000002d3b0a7223 */ /* 0x000fc6000000000a */
[--C-:B------:R-:W-:Y:S01]  /*0e10*/  FADD R59, R44, -R58.reuse ;  /* 0x8000003a2c3b7221 */ /* 0x100fe20000000000 */
[----:B------:R-:W-:Y:S02]  /*0e20*/  HFMA2 R54, R46, 1, 1, R48 ;  /* 0x3c003c002e367831 */ /* 0x000fe40000000030 */
[----:B------:R-:W-:Y:S02]  /*0e30*/  HADD2.F32 R45, -RZ, R55.H1_H1 ;  /* 0x30000037ff2d7230 */ /* 0x000fe40000004100 */
[----:B------:R-:W-:Y:S01]  /*0e40*/  FFMA R48, R59, 0.14285714924335479736, R58 ;  /* 0x3e1249253b307823 */ /* 0x000fe2000000003a */
[----:B------:R-:W-:-:S03]  /*0e50*/  HFMA2 R53, R47, 1, 1, R53 ;  /* 0x3c003c002f357831 */ /* 0x000fc60000000035 */
[----:B------:R-:W-:Y:S01]  /*0e60*/  FADD R55, R45, -R48 ;  /* 0x800000302d377221 */ /* 0x000fe20000000000 */
[----:B------:R-:W-:Y:S01]  /*0e70*/  FADD R58, R43, -R58 ;  /* 0x8000003a2b3a7221 */ /* 0x000fe20000000000 */
[--C-:B------:R-:W-:Y:S02]  /*0e80*/  HADD2.F32 R46, -RZ, R54.reuse.H0_H0 ;  /* 0x20000036ff2e7230 */ /* 0x100fe40000004100 */
[----:B------:R-:W-:Y:S01]  /*0e90*/  FFMA R52, R55, 0.125, R48 ;  /* 0x3e00000037347823 */ /* 0x000fe20000000030 */
[----:B------:R-:W-:Y:S01]  /*0ea0*/  IADD3 R56, P1, PT, R186, 0x600, RZ ;  /* 0x00000600ba387810 */ /* 0x000fe20007f3e0ff */
[----:B------:R-:W-:Y:S01]  /*0eb0*/  FFMA R10, R57, R58, R10 ;  /* 0x0000003a390a7223 */ /* 0x000fe2000000000a */
[----:B------:R-:W-:Y:S02]  /*0ec0*/  HFMA2 R53, R53, 1, 1, R49 ;  /* 0x3c003c0035357831 */ /* 0x000fe40000000031 */
[----:B------:R-:W-:Y:S01]  /*0ed0*/  FADD R57, -R52, R46 ;  /* 0x0000002e34397221 */ /* 0x000fe20000000100 */
[----:B------:R-:W-:Y:S01]  /*0ee0*/  IADD3.X R64, PT, PT, RZ, R11, RZ, P1, !PT ;  /* 0x0000000bff407210 */ /* 0x000fe20000ffe4ff */
[----:B------:R-:W-:Y:S01]  /*0ef0*/  FADD R48, R44, -R48 ;  /* 0x800000302c307221 */ /* 0x000fe20000000000 */
[----:B------:R-:W-:-:S02]  /*0f00*/  HADD2.F32 R47, -RZ, R54.H1_H1 ;  /* 0x30000036ff2f7230 */ /* 0x000fc40000004100 */
[----:B------:R-:W-:Y:S01]  /*0f10*/  FFMA R54, R57, 0.11111111193895339966, R52 ;  /* 0x3de38e3939367823 */ /* 0x000fe20000000034 */
[C---:B------:R-:W-:Y:S01]  /*0f20*/  IADD3 R60, P0, PT, R186.reuse, 0x480, RZ ;  /* 0x00000480ba3c7810 */ /* 0x040fe20007f1e0ff */
[----:B------:R-:W-:Y:S01]  /*0f30*/  FFMA R10, R59, R48, R10 ;  /* 0x000000303b0a7223 */ /* 0x000fe2000000000a */
[----:B------:R-:W-:Y:S01]  /*0f40*/  SHF.R.S32.HI R63, RZ, 0x1f, R64 ;  /* 0x0000001fff3f7819 */ /* 0x000fe20000011440 */
[--C-:B------:R-:W-:Y:S01]  /*0f50*/  FADD R59, R47, -R54.reuse ;  /* 0x800000362f3b7221 */ /* 0x100fe20000000000 */
[-C--:B------:R-:W-:Y:S01]  /*0f60*/  IADD3.X R72, PT, PT, RZ, R11.reuse, RZ, P0, !PT ;  /* 0x0000000bff487210 */ /* 0x080fe200007fe4ff */
[--C-:B------:R-:W-:Y:S01]  /*0f70*/  HADD2.F32 R48, -RZ, R53.reuse.H0_H0 ;  /* 0x20000035ff307230 */ /* 0x100fe20000004100 */
[----:B------:R-:W-:Y:S02]  /*0f80*/  IADD3 R61, P0, PT, R186, 0x500, RZ ;  /* 0x00000500ba3d7810 */ /* 0x000fe40007f1e0ff */
[----:B------:R-:W-:Y:S01]  /*0f90*/  LEA.HI R63, P6, R63, R56, RZ, 0x2 ;  /* 0x000000383f3f7211 */ /* 0x000fe200078d10ff */
[----:B------:R-:W-:Y:S01]  /*0fa0*/  FFMA R56, R59, 0.10000000149011611938, R54 ;  /* 0x3dcccccd3b387823 */ /* 0x000fe20000000036 */
[----:B------:R-:W-:Y:S01]  /*0fb0*/  HFMA2 R36, R36, 1, 1, R50 ;  /* 0x3c003c0024247831 */ /* 0x000fe20000000032 */
[----:B------:R-:W-:Y:S01]  /*0fc0*/  IADD3.X R65, PT, PT, RZ, R11, RZ, P0, !PT ;  /* 0x0000000bff417210 */ /* 0x000fe200007fe4ff */
[----:B------:R-:W-:Y:S01]  /*0fd0*/  FADD R52, R45, -R52 ;  /* 0x800000342d347221 */ /* 0x000fe20000000000 */
[----:B------:R-:W-:-:S02]  /*0fe0*/  HADD2.F32 R49, -RZ, R53.H1_H1 ;  /* 0x30000035ff317230 */ /* 0x000fc40000004100 */
[----:B------:R-:W-:Y:S01]  /*0ff0*/  FADD R53, R48, -R56 ;  /* 0x8000003830357221 */ /* 0x000fe20000000000 */
[----:B------:R-:W-:Y:S01]  /*1000*/  SHF.R.S32.HI R62, RZ, 0x1f, R65 ;  /* 0x0000001fff3e7819 */ /* 0x000fe20000011441 */
[----:B------:R-:W-:Y:S02]  /*1010*/  FFMA R10, R55, R52, R10 ;  /* 0x00000034370a7223 */ /* 0x000fe4000000000a */
[----:B------:R-:W-:Y:S01]  /*1020*/  FFMA R52, R53, 0.090909093618392944336, R56 ;  /* 0x3dba2e8c35347823 */ /* 0x000fe20000000038 */
[----:B------:R-:W-:Y:S01]  /*1030*/  LEA.HI R62, P3, R62, R61, RZ, 0x2 ;  /* 0x0000003d3e3e7211 */ /* 0x000fe200078710ff */
[----:B------:R-:W-:Y:S01]  /*1040*/  HADD2 R58, R36, R34 ;  /* 0x00000022243a7230 */ /* 0x000fe20000000000 */
[----:B------:R-:W-:Y:S01]  /*1050*/  SHF.R.S32.HI R75, RZ, 0x1f, R72 ;  /* 0x0000001fff4b7819 */ /* 0x000fe20000011448 */
[----:B------:R-:W-:Y:S01]  /*1060*/  FADD R55, R49, -R52 ;  /* 0x8000003431377221 */ /* 0x000fe20000000000 */
[----:B------:R-:W-:Y:S01]  /*1070*/  IADD3 R61, P0, PT, R186, 0x580, RZ ;  /* 0x00000580ba3d7810 */ /* 0x000fe20007f1e0ff */
[----:B------:R-:W-:-:S02]  /*1080*/  HFMA2 R37, R37, 1, 1, R51 ;  /* 0x3c003c0025257831 */ /* 0x000fc40000000033 */
[----:B------:R-:W-:Y:S01]  /*1090*/  FADD R54, R46, -R54 ;  /* 0x800000362e367221 */ /* 0x000fe20000000000 */
[----:B------:R-:W-:Y:S01]  /*10a0*/  HADD2.F32 R50, -RZ, R58.H0_H0 ;  /* 0x2000003aff327230 */ /* 0x000fe20000004100 */
[----:B------:R-:W-:Y:S01]  /*10b0*/  LEA.HI R75, P4, R75, R60, RZ, 0x2 ;  /* 0x0000003c4b4b7211 */ /* 0x000fe200078910ff */
[----:B------:R-:W-:Y:S01]  /*10c0*/  FFMA R34, R55, 0.083333335816860198975, R52 ;  /* 0x3daaaaab37227823 */ /* 0x000fe20000000034 */
[-C--:B------:R-:W-:Y:S02]  /*10d0*/  IADD3.X R68, PT, PT, RZ, R11.reuse, RZ, P0, !PT ;  /* 0x0000000bff447210 */ /* 0x080fe400007fe4ff */
[----:B------:R-:W-:Y:S01]  /*10e0*/  IADD3 R60, P0, PT, R186, 0x680, RZ ;  /* 0x00000680ba3c7810 */ /* 0x000fe20007f1e0ff */
[----:B------:R-:W-:Y:S01]  /*10f0*/  FFMA R10, R57, R54, R10 ;  /* 0x00000036390a7223 */ /* 0x000fe2000000000a */
[----:B------:R-:W-:Y:S01]  /*1100*/  SHF.R.S32.HI R66, RZ, 0x1f, R68 ;  /* 0x0000001fff427819 */ /* 0x000fe20000011444 */
[----:B------:R-:W-:Y:S01]  /*1110*/  FADD R54, -R34, R50 ;  /* 0x0000003222367221 */ /* 0x000fe20000000100 */
[----:B------:R-:W-:Y:S01]  /*1120*/  IADD3.X R67, PT, PT, RZ, R11, RZ, P0, !PT ;  /* 0x0000000bff437210 */ /* 0x000fe200007fe4ff */
[----:B------:R-:W-:-:S02]  /*1130*/  HFMA2 R37, R37, 1, 1, R35 ;  /* 0x3c003c0025257831 */ /* 0x000fc40000000023 */
[----:B------:R-:W-:Y:S01]  /*1140*/  FADD R56, R47, -R56 ;  /* 0x800000382f387221 */ /* 0x000fe20000000000 */
[----:B------:R-:W-:Y:S01]  /*1150*/  HADD2.F32 R51, -RZ, R58.H1_H1 ;  /* 0x3000003aff337230 */ /* 0x000fe20000004100 */
[----:B------:R-:W-:Y:S01]  /*1160*/  LEA.HI R66, P2, R66, R61, RZ, 0x2 ;  /* 0x0000003d42427211 */ /* 0x000fe200078510ff */
[----:B------:R-:W-:Y:S01]  /*1170*/  FFMA R57, R54, 0.076923079788684844971, R34 ;  /* 0x3d9d89d936397823 */ /* 0x000fe20000000022 */
[----:B------:R-:W-:Y:S01]  /*1180*/  SHF.R.S32.HI R93, RZ, 0x1f, R67 ;  /* 0x0000001fff5d7819 */ /* 0x000fe20000011443 */
[----:B------:R-:W-:Y:S01]  /*1190*/  FFMA R56, R59, R56, R10 ;  /* 0x000000383b387223 */ /* 0x000fe2000000000a */
[----:B------:R-:W-:Y:S01]  /*11a0*/  IADD3 R61, P0, PT, R186, 0x700, RZ ;  /* 0x00000700ba3d7810 */ /* 0x000fe20007f1e0ff */
[----:B------:R-:W-:Y:S01]  /*11b0*/  FADD R52, R48, -R52 ;  /* 0x8000003430347221 */ /* 0x000fe20000000000 */
[----:B------:R-:W-:Y:S01]  /*11c0*/  FADD R58, R51, -R57 ;  /* 0x80000039333a7221 */ /* 0x000fe20000000000 */
[----:B------:R-:W-:Y:S02]  /*11d0*/  LEA.HI R93, P5, R93, R60, RZ, 0x2 ;  /* 0x0000003c5d5d7211 */ /* 0x000fe400078b10ff */
[----:B------:R-:W-:Y:S01]  /*11e0*/  IADD3.X R36, PT, PT, RZ, R11, RZ, P0, !PT ;  /* 0x0000000bff247210 */ /* 0x000fe200007fe4ff */
[----:B------:R-:W-:Y:S01]  /*11f0*/  FFMA R56, R53, R52, R56 ;  /* 0x0000003435387223 */ /* 0x000fe20000000038 */
[----:B------:R-:W-:Y:S01]  /*1200*/  IADD3 R60, P0, PT, R186, 0x780, RZ ;  /* 0x00000780ba3c7810 */ /* 0x000fe20007f1e0ff */
[----:B------:R-:W-:Y:S01]  /*1210*/  FADD R35, R49, -R34 ;  /* 0x8000002231237221 */ /* 0x000fe20000000000 */
[----:B------:R-:W-:-:S02]  /*1220*/  HADD2.F32 R52, -RZ, R37.H0_H0 ;  /* 0x20000025ff347230 */ /* 0x000fc40000004100 */
[----:B------:R-:W-:Y:S01]  /*1230*/  FFMA R59, R58, 0.071428574621677398682, R57 ;  /* 0x3d9249253a3b7823 */ /* 0x000fe20000000039 */
[----:B------:R-:W-:Y:S02]  /*1240*/  HADD2.F32 R53, -RZ, R37.H1_H1 ;  /* 0x30000025ff357230 */ /* 0x000fe40000004100 */
[----:B------:R-:W-:Y:S01]  /*1250*/  HFMA2 R37, R16, 1, 1, R32 ;  /* 0x3c003c0010257831 */ /* 0x000fe20000000020 */
[----:B------:R-:W-:Y:S01]  /*1260*/  IADD3.X R34, PT, PT, RZ, R11, RZ, P0, !PT ;  /* 0x0000000bff227210 */ /* 0x000fe200007fe4ff */
[----:B------:R-:W-:Y:S01]  /*1270*/  FFMA R35, R55, R35, R56 ;  /* 0x0000002337237223 */ /* 0x000fe20000000038 */
[----:B------:R-:W-:Y:S02]  /*1280*/  FADD R56, R52, -R59 ;  /* 0x8000003b34387221 */ /* 0x000fe40000000000 */
[----:B------:R-:W-:Y:S01]  /*1290*/  SHF.R.S32.HI R55, RZ, 0x1f, R34 ;  /* 0x0000001fff377819 */ /* 0x000fe20000011422 */
[----:B------:R-:W-:Y:S01]  /*12a0*/  FADD R57, R50, -R57 ;  /* 0x8000003932397221 */ /* 0x000fe20000000000 */
[----:B------:R-:W-:-:S02]  /*12b0*/  FFMA R16, R56, 0.066666670143604278564, R59 ;  /* 0x3d88888938107823 */ /* 0x000fc4000000003b */
[----:B------:R-:W-:Y:S01]  /*12c0*/  LEA.HI R32, P0, R55, R60, RZ, 0x2 ;  /* 0x0000003c37207211 */ /* 0x000fe200078110ff */
[----:B------:R-:W-:Y:S02]  /*12d0*/  HADD2 R55, R37, R8 ;  /* 0x0000000825377230 */ /* 0x000fe40000000000 */
[--C-:B------:R-:W-:Y:S01]  /*12e0*/  FADD R37, R53, -R16.reuse ;  /* 0x8000001035257221 */ /* 0x100fe20000000000 */
[----:B------:R-:W-:Y:S01]  /*12f0*/  FFMA R35, R54, R57, R35 ;  /* 0x0000003936237223 */ /* 0x000fe20000000023 */
[----:B------:R-:W-:Y:S01]  /*1300*/  FADD R59, R51, -R59 ;  /* 0x8000003b333b7221 */ /* 0x000fe20000000000 */
[----:B------:R-:W-:Y:S01]  /*1310*/  IADD3.X R72, PT, PT, RZ, R72, RZ, P4, !PT ;  /* 0x00000048ff487210 */ /* 0x000fe200027fe4ff */
[--C-:B------:R-:W-:Y:S01]  /*1320*/  FFMA R8, R37, 0.0625, R16.reuse ;  /* 0x3d80000025087823 */ /* 0x100fe20000000010 */
[----:B------:R-:W-:Y:S01]  /*1330*/  FADD R16, R52, -R16 ;  /* 0x8000001034107221 */ /* 0x000fe20000000000 */
[----:B------:R-:W-:Y:S01]  /*1340*/  FFMA R35, R58, R59, R35 ;  /* 0x0000003b3a237223 */ /* 0x000fe20000000023 */
[----:B------:R-:W-:-:S02]  /*1350*/  SHF.L.U64.HI R72, R75, 0x1, R72 ;  /* 0x000000014b487819 */ /* 0x000fc40000010248 */
[----:B------:R-:W-:Y:S01]  /*1360*/  SHF.L.U32 R75, R75, 0x1, RZ ;  /* 0x000000014b4b7819 */ /* 0x000fe200000006ff */
[----:B------:R-:W-:Y:S01]  /*1370*/  FFMA R16, R56, R16, R35 ;  /* 0x0000001038107223 */ /* 0x000fe20000000023 */
[----:B------:R-:W-:Y:S01]  /*1380*/  FADD R35, R53, -R8 ;  /* 0x8000000835237221 */ /* 0x000fe20000000000 */
[----:B------:R-:W-:Y:S01]  /*1390*/  HFMA2 R17, R17, 1, 1, R33 ;  /* 0x3c003c0011117831 */ /* 0x000fe20000000021 */
[----:B------:R-:W-:Y:S02]  /*13a0*/  LOP3.LUT R75, R75, 0xfffffff8, RZ, 0xc0, !PT ;  /* 0xfffffff84b4b7812 */ /* 0x000fe400078ec0ff */
[----:B------:R-:W-:Y:S02]  /*13b0*/  FFMA R35, R37, R35, R16 ;  /* 0x0000002325237223 */ /* 0x000fe40000000010 */
[----:B------:R-:W-:Y:S01]  /*13c0*/  IADD3 R16, P4, PT, R75, R14, RZ ;  /* 0x0000000e4b107210 */ /* 0x000fe20007f9e0ff */
[----:B------:R-:W-:-:S03]  /*13d0*/  HFMA2 R9, R17, 1, 1, R9 ;  /* 0x3c003c0011097831 */ /* 0x000fc60000000009 */
[----:B------:R-:W-:Y:S02]  /*13e0*/  IADD3.X R17, PT, PT, R72, R15, RZ, P4, !PT ;  /* 0x0000000f48117210 */ /* 0x000fe400027fe4ff */
[----:B------:R-:W-:Y:S01]  /*13f0*/  IADD3 R60, P4, PT, R186, 0x800, RZ ;  /* 0x00000800ba3c7810 */ /* 0x000fe20007f9e0ff */
[----:B------:R-:W-:-:S03]  /*1400*/  HADD2.F32 R54, -RZ, R55.H0_H0 ;  /* 0x20000037ff367230 */ /* 0x000fc60000004100 */
[----:B------:R-:W-:Y:S01]  /*1410*/  IADD3.X R98, PT, PT, RZ, R11, RZ, P4, !PT ;  /* 0x0000000bff627210 */ /* 0x000fe200027fe4ff */
[----:B------:R-:W3:Y:S01]  /*1420*/  LDG.E.64 R16, desc[UR4][R16.64] ;  /* 0x0000000410107981 */ /* 0x000ee2000c1e1b00 */
[----:B------:R-:W-:Y:S01]  /*1430*/  IADD3 R74, P4, PT, R75, R104, RZ ;  /* 0x000000684b4a7210 */ /* 0x000fe20007f9e0ff */
[----:B------:R-:W-:-:S03]  /*1440*/  FADD R57, -R8, R54 ;  /* 0x0000003608397221 */ /* 0x000fc60000000100 */
[----:B------:R-:W-:Y:S01]  /*1450*/  IADD3.X R75, PT, PT, R72, R105, RZ, P4, !PT ;  /* 0x00000069484b7210 */ /* 0x000fe200027fe4ff */
[----:B------:R-:W-:Y:S02]  /*1460*/  HADD2.F32 R55, -RZ, R55.H1_H1 ;  /* 0x30000037ff377230 */ /* 0x000fe40000004100 */
[----:B------:R-:W-:-:S03]  /*1470*/  FFMA R8, R57, 0.058823529630899429321, R8 ;  /* 0x3d70f0f139087823 */ /* 0x000fc60000000008 */
[----:B------:R-:W3:Y:S01]  /*1480*/  LDG.E.64 R74, desc[UR8][R74.64] ;  /* 0x000000084a4a7981 */ /* 0x000ee2000c1e1b00 */
[--C-:B------:R-:W-:Y:S01]  /*1490*/  FADD R37, R55, -R8.reuse ;  /* 0x8000000837257221 */ /* 0x100fe20000000000 */
[--C-:B------:R-:W-:Y:S01]  /*14a0*/  FADD R56, R54, -R8.reuse ;  /* 0x8000000836387221 */ /* 0x100fe20000000000 */
[C---:B------:R-:W-:Y:S02]  /*14b0*/  SHF.L.U32 R81, R62.reuse, 0x1, RZ ;  /* 0x000000013e517819 */ /* 0x040fe400000006ff */
[----:B------:R-:W-:Y:S01]  /*14c0*/  FFMA R8, R37, 0.055555555969476699829, R8 ;  /* 0x3d638e3925087823 */ /* 0x000fe20000000008 */
[----:B------:R-:W-:Y:S01]  /*14d0*/  FFMA R35, R57, R56, R35 ;  /* 0x0000003839237223 */ /* 0x000fe20000000023 */
[--C-:B------:R-:W-:Y:S01]  /*14e0*/  HADD2.F32 R56, -RZ, R9.reuse.H0_H0 ;  /* 0x20000009ff387230 */ /* 0x100fe20000004100 */
[----:B------:R-:W-:Y:S01]  /*14f0*/  IADD3.X R57, PT, PT, RZ, R65, RZ, P3, !PT ;  /* 0x00000041ff397210 */ /* 0x000fe20001ffe4ff */
[--C-:B------:R-:W-:Y:S01]  /*1500*/  FADD R58, R55, -R8.reuse ;  /* 0x80000008373a7221 */ /* 0x100fe20000000000 */
[----:B------:R-:W-:Y:S01]  /*1510*/  LOP3.LUT R81, R81, 0xfffffff8, RZ, 0xc0, !PT ;  /* 0xfffffff851517812 */ /* 0x000fe200078ec0ff */
[----:B------:R-:W-:Y:S01]  /*1520*/  HFMA2 R28, R28, 1, 1, R30 ;  /* 0x3c003c001c1c7831 */ /* 0x000fe2000000001e */
[----:B------:R-:W-:Y:S01]  /*1530*/  SHF.L.U64.HI R30, R62, 0x1, R57 ;  /* 0x000000013e1e7819 */ /* 0x000fe20000010239 */
[----:B------:R-:W-:Y:S01]  /*1540*/  FFMA R35, R37, R58, R35 ;  /* 0x0000003a25237223 */ /* 0x000fe20000000023 */
[----:B------:R-:W-:Y:S01]  /*1550*/  FADD R37, R56, -R8 ;  /* 0x8000000838257221 */ /* 0x000fe20000000000 */
[----:B------:R-:W-:Y:S01]  /*1560*/  IADD3 R78, P3, PT, R81, R14, RZ ;  /* 0x0000000e514e7210 */ /* 0x000fe20007f7e0ff */
[----:B------:R-:W-:-:S02]  /*1570*/  HADD2.F32 R57, -RZ, R9.H1_H1 ;  /* 0x30000009ff397230 */ /* 0x000fc40000004100 */
[----:B------:R-:W-:Y:S01]  /*1580*/  FFMA R8, R37, 0.052631579339504241943, R8 ;  /* 0x3d57943625087823 */ /* 0x000fe20000000008 */
[----:B------:R-:W-:Y:S02]  /*1590*/  IADD3.X R79, PT, PT, R30, R15, RZ, P3, !PT ;  /* 0x0000000f1e4f7210 */ /* 0x000fe40001ffe4ff */
[----:B------:R-:W-:Y:S01]  /*15a0*/  IADD3 R80, P3, PT, R81, R104, RZ ;  /* 0x0000006851507210 */ /* 0x000fe20007f7e0ff */
[--C-:B------:R-:W-:Y:S01]  /*15b0*/  FADD R58, R56, -R8.reuse ;  /* 0x80000008383a7221 */ /* 0x100fe20000000000 */
[----:B------:R-:W-:Y:S02]  /*15c0*/  HADD2 R28, R28, R6 ;  /* 0x000000061c1c7230 */ /* 0x000fe40000000000 */
[----:B------:R-:W-:Y:S01]  /*15d0*/  FADD R6, R57, -R8 ;  /* 0x8000000839067221 */ /* 0x000fe20000000000 */
[----:B------:R-:W-:Y:S01]  /*15e0*/  IADD3.X R81, PT, PT, R30, R105, RZ, P3, !PT ;  /* 0x000000691e517210 */ /* 0x000fe20001ffe4ff */
[----:B------:R-:W-:Y:S01]  /*15f0*/  FFMA R35, R37, R58, R35 ;  /* 0x0000003a25237223 */ /* 0x000fe20000000023 */
[----:B------:R-:W-:Y:S01]  /*1600*/  SHF.R.S32.HI R33, RZ, 0x1f, R98 ;  /* 0x0000001fff217819 */ /* 0x000fe20000011462 */
[----:B------:R-:W-:-:S02]  /*1610*/  HADD2.F32 R58, -RZ, R28.H0_H0 ;  /* 0x2000001cff3a7230 */ /* 0x000fc40000004100 */
[----:B------:R-:W-:Y:S01]  /*1620*/  FFMA R30, R6, 0.050000000745058059692, R8 ;  /* 0x3d4ccccd061e7823 */ /* 0x000fe20000000008 */
[----:B------:R-:W4:Y:S01]  /*1630*/  LDG.E.64 R78, desc[UR4][R78.64] ;  /* 0x000000044e4e7981 */ /* 0x000f22000c1e1b00 */
[----:B------:R-:W-:-:S03]  /*1640*/  SHF.R.S32.HI R10, RZ, 0x1f, R36 ;  /* 0x0000001fff0a7819 */ /* 0x000fc60000011424 */
[----:B------:R-:W4:Y:S01]  /*1650*/  LDG.E.64 R80, desc[UR8][R80.64] ;  /* 0x0000000850507981 */ /* 0x000f22000c1e1b00 */
[----:B------:R-:W-:Y:S01]  /*1660*/  LEA.HI R33, P4, R33, R60, RZ, 0x2 ;  /* 0x0000003c21217211 */ /* 0x000fe200078910ff */
[----:B------:R-:W-:Y:S01]  /*1670*/  FADD R60, -R30, R58 ;  /* 0x0000003a1e3c7221 */ /* 0x000fe20000000100 */
[----:B------:R-:W-:Y:S01]  /*1680*/  LEA.HI R10, P1, R10, R61, RZ, 0x2 ;  /* 0x0000003d0a0a7211 */ /* 0x000fe200078310ff */
[----:B------:R-:W-:Y:S01]  /*1690*/  HADD2.F32 R59, -RZ, R28.H1_H1 ;  /* 0x3000001cff3b7230 */ /* 0x000fe20000004100 */
[----:B------:R-:W4:Y:S01]  /*16a0*/  LDG.E.64 R8, desc[UR6][R184.64+0xa00] ;  /* 0x000a0006b8087981 */ /* 0x000f22000c1e1b00 */
[--C-:B------:R-:W-:Y:S01]  /*16b0*/  FFMA R61, R60, 0.047619048506021499634, R30.reuse ;  /* 0x3d430c313c3d7823 */ /* 0x100fe2000000001e */
[----:B------:R-:W-:Y:S01]  /*16c0*/  FADD R37, R57, -R30 ;  /* 0x8000001e39257221 */ /* 0x000fe20000000000 */
[----:B------:R-:W-:Y:S01]  /*16d0*/  HFMA2 R29, R29, 1, 1, R31 ;  /* 0x3c003c001d1d7831 */ /* 0x000fe2000000001f */
[----:B------:R-:W-:Y:S01]  /*16e0*/  SHF.L.U32 R85, R66, 0x1, RZ ;  /* 0x0000000142557819 */ /* 0x000fe200000006ff */
[----:B------:R-:W-:Y:S01]  /*16f0*/  FADD R31, R59, -R61 ;  /* 0x8000003d3b1f7221 */ /* 0x000fe20000000000 */
[----:B------:R-:W-:Y:S01]  /*1700*/  FFMA R35, R6, R37, R35 ;  /* 0x0000002506237223 */ /* 0x000fe20000000023 */
[--C-:B------:R-:W-:Y:S01]  /*1710*/  FADD R6, R58, -R61.reuse ;  /* 0x8000003d3a067221 */ /* 0x100fe20000000000 */
[----:B------:R-:W-:Y:S01]  /*1720*/  LOP3.LUT R85, R85, 0xfffffff8, RZ, 0xc0, !PT ;  /* 0xfffffff855557812 */ /* 0x000fe200078ec0ff */
[----:B------:R-:W-:Y:S01]  /*1730*/  FFMA R37, R31, 0.045454546809196472168, R61 ;  /* 0x3d3a2e8c1f257823 */ /* 0x000fe2000000003d */
[----:B------:R-:W-:Y:S01]  /*1740*/  IADD3.X R61, PT, PT, RZ, R68, RZ, P2, !PT ;  /* 0x00000044ff3d7210 */ /* 0x000fe200017fe4ff */
[----:B------:R-:W-:Y:S01]  /*1750*/  FFMA R6, R60, R6, R35 ;  /* 0x000000063c067223 */ /* 0x000fe20000000023 */
[----:B------:R-:W-:-:S02]  /*1760*/  IADD3 R82, P2, PT, R85, R14, RZ ;  /* 0x0000000e55527210 */ /* 0x000fc40007f5e0ff */
[----:B------:R-:W-:-:S04]  /*1770*/  SHF.L.U64.HI R60, R66, 0x1, R61 ;  /* 0x00000001423c7819 */ /* 0x000fc8000001023d */
[----:B------:R-:W-:Y:S02]  /*1780*/  IADD3.X R83, PT, PT, R60, R15, RZ, P2, !PT ;  /* 0x0000000f3c537210 */ /* 0x000fe400017fe4ff */
[----:B------:R-:W-:Y:S01]  /*1790*/  IADD3 R84, P2, PT, R85, R104, RZ ;  /* 0x0000006855547210 */ /* 0x000fe20007f5e0ff */
[----:B------:R-:W-:-:S03]  /*17a0*/  HADD2 R29, R29, R7 ;  /* 0x000000071d1d7230 */ /* 0x000fc60000000000 */
[----:B------:R-:W-:Y:S01]  /*17b0*/  IADD3.X R85, PT, PT, R60, R105, RZ, P2, !PT ;  /* 0x000000693c557210 */ /* 0x000fe200017fe4ff */
[----:B-----5:R-:W-:Y:S02]  /*17c0*/  HFMA2 R4, R4, 1, 1, R26 ;  /* 0x3c003c0004047831 */ /* 0x020fe4000000001a */
[----:B------:R-:W-:Y:S01]  /*17d0*/  FADD R35, R59, -R37 ;  /* 0x800000253b237221 */ /* 0x000fe20000000000 */
[----:B------:R-:W5:Y:S01]  /*17e0*/  LDG.E.64 R82, desc[UR4][R82.64] ;  /* 0x0000000452527981 */ /* 0x000f62000c1e1b00 */
[----:B------:R-:W-:-:S03]  /*17f0*/  HADD2.F32 R60, -RZ, R29.H0_H0 ;  /* 0x2000001dff3c7230 */ /* 0x000fc60000004100 */
[----:B------:R-:W5:Y:S01]  /*1800*/  LDG.E.64 R84, desc[UR8][R84.64] ;  /* 0x0000000854547981 */ /* 0x000f62000c1e1b00 */
[----:B------:R-:W-:Y:S01]  /*1810*/  IADD3 R65, P3, PT, R186, 0x880, RZ ;  /* 0x00000880ba417810 */ /* 0x000fe20007f7e0ff */
[----:B------:R-:W-:Y:S01]  /*1820*/  FFMA R35, R31, R35, R6 ;  /* 0x000000231f237223 */ /* 0x000fe20000000006 */
[----:B------:R-:W-:Y:S02]  /*1830*/  HFMA2 R31, R4, 1, 1, R2 ;  /* 0x3c003c00041f7831 */ /* 0x000fe40000000002 */
[--C-:B------:R-:W-:Y:S01]  /*1840*/  FADD R2, R60, -R37.reuse ;  /* 0x800000253c027221 */ /* 0x100fe20000000000 */
[----:B------:R-:W-:Y:S01]  /*1850*/  IADD3.X R28, PT, PT, RZ, R11, RZ, P3, !PT ;  /* 0x0000000bff1c7210 */ /* 0x000fe20001ffe4ff */
[----:B------:R-:W-:Y:S01]  /*1860*/  HADD2.F32 R61, -RZ, R29.H1_H1 ;  /* 0x3000001dff3d7230 */ /* 0x000fe20000004100 */
[----:B------:R-:W5:Y:S01]  /*1870*/  LDG.E.64 R6, desc[UR6][R184.64+0xb00] ;  /* 0x000b0006b8067981 */ /* 0x000f62000c1e1b00 */
[----:B------:R-:W-:Y:S01]  /*1880*/  FFMA R37, R2, 0.043478261679410934448, R37 ;  /* 0x3d32164302257823 */ /* 0x000fe20000000025 */
[----:B------:R-:W-:-:S03]  /*1890*/  SHF.R.S32.HI R62, RZ, 0x1f, R28 ;  /* 0x0000001fff3e7819 */ /* 0x000fc6000001141c */
[--C-:B------:R-:W-:Y:S01]  /*18a0*/  FADD R26, R61, -R37.reuse ;  /* 0x800000253d1a7221 */ /* 0x100fe20000000000 */
[----:B------:R-:W-:Y:S01]  /*18b0*/  LEA.HI R30, P3, R62, R65, RZ, 0x2 ;  /* 0x000000413e1e7211 */ /* 0x000fe200078710ff */
[--C-:B------:R-:W-:Y:S01]  /*18c0*/  FADD R4, R60, -R37.reuse ;  /* 0x800000253c047221 */ /* 0x100fe20000000000 */
[----:B------:R-:W-:Y:S01]  /*18d0*/  IADD3 R68, P2, PT, R186, 0x900, RZ ;  /* 0x00000900ba447810 */ /* 0x000fe20007f5e0ff */
[----:B------:R-:W-:Y:S02]  /*18e0*/  HADD2.F32 R62, -RZ, R31.H0_H0 ;  /* 0x2000001fff3e7230 */ /* 0x000fe40000004100 */
[----:B------:R-:W-:Y:S01]  /*18f0*/  FFMA R37, R26, 0.041666667908430099487, R37 ;  /* 0x3d2aaaab1a257823 */ /* 0x000fe20000000025 */
[----:B------:R-:W-:Y:S01]  /*1900*/  FFMA R4, R2, R4, R35 ;  /* 0x0000000402047223 */ /* 0x000fe20000000023 */
[----:B------:R-:W-:Y:S02]  /*1910*/  IADD3.X R100, PT, PT, RZ, R11, RZ, P2, !PT ;  /* 0x0000000bff647210 */ /* 0x000fe400017fe4ff */
[----:B------:R-:W-:Y:S01]  /*1920*/  IADD3 R66, P2, PT, R186, 0x980, RZ ;  /* 0x00000980ba427810 */ /* 0x000fe20007f5e0ff */
[----:B------:R-:W-:Y:S01]  /*1930*/  FADD R2, -R37, R62 ;  /* 0x0000003e25027221 */ /* 0x000fe20000000100 */
[----:B------:R-:W-:-:S02]  /*1940*/  FADD R29, R61, -R37 ;  /* 0x800000253d1d7221 */ /* 0x000fc40000000000 */
[----:B------:R-:W-:Y:S01]  /*1950*/  IADD3.X R73, PT, PT, RZ, R11, RZ, P2, !PT ;  /* 0x0000000bff497210 */ /* 0x000fe200017fe4ff */
[----:B------:R-:W-:Y:S01]  /*1960*/  FFMA R37, R2, 0.039999999105930328369, R37 ;  /* 0x3d23d70a02257823 */ /* 0x000fe20000000025 */
[----:B------:R-:W-:Y:S01]  /*1970*/  SHF.L.U32 R87, R63, 0x1, RZ ;  /* 0x000000013f577819 */ /* 0x000fe200000006ff */
[----:B------:R-:W-:Y:S01]  /*1980*/  FFMA R4, R26, R29, R4 ;  /* 0x0000001d1a047223 */ /* 0x000fe20000000004 */
[----:B------:R-:W-:Y:S01]  /*1990*/  SHF.R.S32.HI R95, RZ, 0x1f, R73 ;  /* 0x0000001fff5f7819 */ /* 0x000fe20000011449 */
[----:B------:R-:W-:Y:S01]  /*19a0*/  FADD R29, R62, -R37 ;  /* 0x800000253e1d7221 */ /* 0x000fe20000000000 */
[----:B------:R-:W-:Y:S02]  /*19b0*/  IADD3.X R64, PT, PT, RZ, R64, RZ, P6, !PT ;  /* 0x00000040ff407210 */ /* 0x000fe400037fe4ff */
[----:B------:R-:W-:Y:S01]  /*19c0*/  LOP3.LUT R87, R87, 0xfffffff8, RZ, 0xc0, !PT ;  /* 0xfffffff857577812 */ /* 0x000fe200078ec0ff */
[----:B------:R-:W-:Y:S01]  /*19d0*/  FFMA R29, R2, R29, R4 ;  /* 0x0000001d021d7223 */ /* 0x000fe20000000004 */
[----:B------:R-:W-:-:S02]  /*19e0*/  LEA.HI R95, P6, R95, R66, RZ, 0x2 ;  /* 0x000000425f5f7211 */ /* 0x000fc400078d10ff */
[----:B------:R-:W-:Y:S02]  /*19f0*/  IADD3.X R66, PT, PT, RZ, R67, RZ, P5, !PT ;  /* 0x00000043ff427210 */ /* 0x000fe40002ffe4ff */
[----:B------:R-:W-:Y:S02]  /*1a00*/  SHF.L.U64.HI R64, R63, 0x1, R64 ;  /* 0x000000013f407819 */ /* 0x000fe40000010240 */
[----:B------:R-:W-:Y:S01]  /*1a10*/  IADD3 R4, P5, PT, R87, R14, RZ ;  /* 0x0000000e57047210 */ /* 0x000fe20007fbe0ff */
[----:B------:R-:W-:-:S03]  /*1a20*/  HFMA2 R27, R5, 1, 1, R27 ;  /* 0x3c003c00051b7831 */ /* 0x000fc6000000001b */
[----:B------:R-:W-:Y:S02]  /*1a30*/  IADD3.X R5, PT, PT, R64, R15, RZ, P5, !PT ;  /* 0x0000000f40057210 */ /* 0x000fe40002ffe4ff */
[----:B------:R-:W-:Y:S01]  /*1a40*/  IADD3 R86, P5, PT, R87, R104, RZ ;  /* 0x0000006857567210 */ /* 0x000fe20007fbe0ff */
[----:B------:R-:W-:-:S03]  /*1a50*/  HADD2.F32 R63, -RZ, R31.H1_H1 ;  /* 0x3000001fff3f7230 */ /* 0x000fc60000004100 */
[----:B------:R-:W-:Y:S01]  /*1a60*/  IADD3.X R87, PT, PT, R64, R105, RZ, P5, !PT ;  /* 0x0000006940577210 */ /* 0x000fe20002ffe4ff */
[----:B------:R-:W5:Y:S01]  /*1a70*/  LDG.E.64 R4, desc[UR4][R4.64] ;  /* 0x0000000404047981 */ /* 0x000f62000c1e1b00 */
[----:B------:R-:W-:-:S04]  /*1a80*/  FADD R2, R63, -R37 ;  /* 0x800000253f027221 */ /* 0x000fc80000000000 */
[----:B------:R-:W5:Y:S01]  /*1a90*/  LDG.E.64 R86, desc[UR8][R86.64] ;  /* 0x0000000856567981 */ /* 0x000f62000c1e1b00 */
[----:B------:R-:W-:-:S04]  /*1aa0*/  FFMA R37, R2, 0.038461539894342422485, R37 ;  /* 0x3d1d89d902257823 */ /* 0x000fc80000000025 */
[----:B------:R-:W-:Y:S01]  /*1ab0*/  FADD R26, R63, -R37 ;  /* 0x800000253f1a7221 */ /* 0x000fe20000000000 */
[----:B------:R-:W-:-:S03]  /*1ac0*/  HFMA2 R27, R27, 1, 1, R3 ;  /* 0x3c003c001b1b7831 */ /* 0x000fc60000000003 */
[----:B------:R-:W-:Y:S02]  /*1ad0*/  FFMA R26, R2, R26, R29 ;  /* 0x0000001a021a7223 */ /* 0x000fe4000000001d */
[----:B------:R-:W5:Y:S01]  /*1ae0*/  LDG.E.64 R2, desc[UR6][R184.64+0xc00] ;  /* 0x000c0006b8027981 */ /* 0x000f62000c1e1b00 */
[C---:B------:R-:W-:Y:S02]  /*1af0*/  SHF.L.U64.HI R66, R93.reuse, 0x1, R66 ;  /* 0x000000015d427819 */ /* 0x040fe40000010242 */
[----:B------:R-:W-:Y:S01]  /*1b00*/  SHF.L.U32 R93, R93, 0x1, RZ ;  /* 0x000000015d5d7819 */ /* 0x000fe200000006ff */
[----:B------:R-:W-:Y:S02]  /*1b10*/  HFMA2 R12, R12, 1, 1, R20 ;  /* 0x3c003c000c0c7831 */ /* 0x000fe40000000014 */
[--C-:B------:R-:W-:Y:S01]  /*1b20*/  HADD2.F32 R64, -RZ, R27.reuse.H0_H0 ;  /* 0x2000001bff407230 */ /* 0x100fe20000004100 */
[----:B------:R-:W-:Y:S01]  /*1b30*/  LOP3.LUT R93, R93, 0xfffffff8, RZ, 0xc0, !PT ;  /* 0xfffffff85d5d7812 */ /* 0x000fe200078ec0ff */
[----:B------:R-:W-:-:S03]  /*1b40*/  HADD2.F32 R65, -RZ, R27.H1_H1 ;  /* 0x3000001bff417230 */ /* 0x000fc60000004100 */
[----:B------:R-:W-:Y:S01]  /*1b50*/  IADD3 R90, P5, PT, R93, R14, RZ ;  /* 0x0000000e5d5a7210 */ /* 0x000fe20007fbe0ff */
[----:B------:R-:W-:-:S03]  /*1b60*/  FADD R27, R64, -R37 ;  /* 0x80000025401b7221 */ /* 0x000fc60000000000 */
[C---:B------:R-:W-:Y:S01]  /*1b70*/  IADD3.X R91, PT, PT, R66.reuse, R15, RZ, P5, !PT ;  /* 0x0000000f425b7210 */ /* 0x040fe20002ffe4ff */
[----:B------:R-:W-:Y:S01]  /*1b80*/  FFMA R37, R27, 0.037037037312984466553, R37 ;  /* 0x3d17b4261b257823 */ /* 0x000fe20000000025 */
[----:B------:R-:W-:Y:S01]  /*1b90*/  IADD3 R92, P5, PT, R93, R104, RZ ;  /* 0x000000685d5c7210 */ /* 0x000fe20007fbe0ff */
[----:B------:R-:W-:Y:S02]  /*1ba0*/  HADD2 R20, R12, R18 ;  /* 0x000000120c147230 */ /* 0x000fe40000000000 */
[--C-:B------:R-:W-:Y:S01]  /*1bb0*/  FADD R18, R65, -R37.reuse ;  /* 0x8000002541127221 */ /* 0x100fe20000000000 */
[----:B------:R-:W-:Y:S01]  /*1bc0*/  IADD3.X R93, PT, PT, R66, R105, RZ, P5, !PT ;  /* 0x00000069425d7210 */ /* 0x000fe20002ffe4ff */
[--C-:B------:R-:W-:Y:S01]  /*1bd0*/  FADD R12, R64, -R37.reuse ;  /* 0x80000025400c7221 */ /* 0x100fe20000000000 */
[----:B------:R-:W-:Y:S01]  /*1be0*/  HADD2.F32 R66, -RZ, R20.H0_H0 ;  /* 0x20000014ff427230 */ /* 0x000fe20000004100 */
[----:B------:R-:W-:Y:S01]  /*1bf0*/  SHF.R.S32.HI R109, RZ, 0x1f, R100 ;  /* 0x0000001fff6d7819 */ /* 0x000fe20000011464 */
[----:B------:R-:W-:Y:S01]  /*1c00*/  FFMA R37, R18, 0.035714287310838699341, R37 ;  /* 0x3d12492512257823 */ /* 0x000fe20000000025 */
[----:B------:R-:W-:Y:S01]  /*1c10*/  IADD3 R88, P5, PT, R186, 0xa00, RZ ;  /* 0x00000a00ba587810 */ /* 0x000fe20007fbe0ff */
[----:B------:R-:W5:Y:S01]  /*1c20*/  LDG.E.64 R90, desc[UR4][R90.64] ;  /* 0x000000045a5a7981 */ /* 0x000f62000c1e1b00 */
[----:B------:R-:W-:Y:S01]  /*1c30*/  FFMA R12, R27, R12, R26 ;  /* 0x0000000c1b0c7223 */ /* 0x000fe2000000001a */
[----:B------:R-:W-:-:S02]  /*1c40*/  HFMA2 R13, R13, 1, 1, R21 ;  /* 0x3c003c000d0d7831 */ /* 0x000fc40000000015 */
[----:B------:R-:W5:Y:S01]  /*1c50*/  LDG.E.64 R92, desc[UR8][R92.64] ;  /* 0x000000085c5c7981 */ /* 0x000f62000c1e1b00 */
[----:B------:R-:W-:Y:S01]  /*1c60*/  LEA.HI R109, P2, R109, R68, RZ, 0x2 ;  /* 0x000000446d6d7211 */ /* 0x000fe200078510ff */
[----:B------:R-:W-:Y:S01]  /*1c70*/  FADD R26, -R37, R66 ;  /* 0x00000042251a7221 */ /* 0x000fe20000000100 */
[-C--:B------:R-:W-:Y:S02]  /*1c80*/  IADD3.X R94, PT, PT, RZ, R11.reuse, RZ, P5, !PT ;  /* 0x0000000bff5e7210 */ /* 0x080fe40002ffe4ff */
[----:B------:R-:W-:Y:S01]  /*1c90*/  IADD3 R68, P5, PT, R186, 0xa80, RZ ;  /* 0x00000a80ba447810 */ /* 0x000fe20007fbe0ff */
[--C-:B------:R-:W-:Y:S01]  /*1ca0*/  FADD R27, R65, -R37.reuse ;  /* 0x80000025411b7221 */ /* 0x100fe20000000000 */
[----:B------:R-:W-:Y:S02]  /*1cb0*/  HADD2.F32 R67, -RZ, R20.H1_H1 ;  /* 0x30000014ff437230 */ /* 0x000fe40000004100 */
[----:B------:R-:W-:Y:S01]  /*1cc0*/  FFMA R37, R26, 0.034482758492231369019, R37 ;  /* 0x3d0d3dcb1a257823 */ /* 0x000fe20000000025 */
[----:B------:R-:W-:Y:S01]  /*1cd0*/  IADD3.X R72, PT, PT, RZ, R11, RZ, P5, !PT ;  /* 0x0000000bff487210 */ /* 0x000fe20002ffe4ff */
[----:B------:R-:W-:Y:S01]  /*1ce0*/  FFMA R12, R18, R27, R12 ;  /* 0x0000001b120c7223 */ /* 0x000fe2000000000c */
[----:B------:R-:W-:Y:S01]  /*1cf0*/  SHF.L.U32 R121, R10, 0x1, RZ ;  /* 0x000000010a797819 */ /* 0x000fe200000006ff */
[--C-:B------:R-:W-:Y:S01]  /*1d00*/  FADD R18, R67, -R37.reuse ;  /* 0x8000002543127221 */ /* 0x100fe20000000000 */
[----:B------:R-:W-:Y:S01]  /*1d10*/  SHF.R.S32.HI R89, RZ, 0x1f, R72 ;  /* 0x0000001fff597819 */ /* 0x000fe20000011448 */
[----:B------:R-:W-:Y:S01]  /*1d20*/  HADD2 R13, R13, R19 ;  /* 0x000000130d0d7230 */ /* 0x000fe20000000000 */
[----:B------:R-:W-:Y:S01]  /*1d30*/  IADD3.X R31, PT, PT, RZ, R36, RZ, P1, !PT ;  /* 0x00000024ff1f7210 */ /* 0x000fe20000ffe4ff */
[--C-:B------:R-:W-:Y:S01]  /*1d40*/  FADD R27, R66, -R37.reuse ;  /* 0x80000025421b7221 */ /* 0x100fe20000000000 */
[----:B------:R-:W-:Y:S01]  /*1d50*/  FFMA R20, R18, 0.033333335071802139282, R37 ;  /* 0x3d08888912147823 */ /* 0x000fe20000000025 */
[----:B------:R-:W-:Y:S01]  /*1d60*/  LOP3.LUT R121, R121, 0xfffffff8, RZ, 0xc0, !PT ;  /* 0xfffffff879797812 */ /* 0x000fe200078ec0ff */
[----:B--2---:R-:W-:Y:S01]  /*1d70*/  HADD2 R22, R22, R24 ;  /* 0x0000001816167230 */ /* 0x004fe20000000000 */
[----:B------:R-:W-:Y:S01]  /*1d80*/  LEA.HI R89, P1, R89, R68, RZ, 0x2 ;  /* 0x0000004459597211 */ /* 0x000fe200078310ff */
[--C-:B------:R-:W-:Y:S01]  /*1d90*/  HADD2.F32 R68, -RZ, R13.reuse.H0_H0 ;  /* 0x2000000dff447230 */ /* 0x100fe20000004100 */
[----:B------:R-:W-:Y:S01]  /*1da0*/  SHF.L.U32 R37, R32, 0x1, RZ ;  /* 0x0000000120257819 */ /* 0x000fe200000006ff */
[----:B------:R-:W-:Y:S01]  /*1db0*/  HADD2.F32 R69, -RZ, R13.H1_H1 ;  /* 0x3000000dff457230 */ /* 0x000fe20000004100 */
[----:B------:R-:W-:Y:S01]  /*1dc0*/  SHF.L.U64.HI R24, R10, 0x1, R31 ;  /* 0x000000010a187819 */ /* 0x000fe2000001021f */
[----:B------:R-:W-:Y:S01]  /*1dd0*/  FFMA R12, R26, R27, R12 ;  /* 0x0000001b1a0c7223 */ /* 0x000fe2000000000c */
[----:B------:R-:W-:Y:S01]  /*1de0*/  IADD3.X R13, PT, PT, RZ, R34, RZ, P0, !PT ;  /* 0x00000022ff0d7210 */ /* 0x000fe200007fe4ff */
[----:B------:R-:W-:Y:S01]  /*1df0*/  FADD R21, R67, -R20 ;  /* 0x8000001443157221 */ /* 0x000fe20000000000 */
[----:B------:R-:W-:-:S02]  /*1e00*/  IADD3.X R10, PT, PT, RZ, R98, RZ, P4, !PT ;  /* 0x00000062ff0a7210 */ /* 0x000fc400027fe4ff */
[C---:B------:R-:W-:Y:S02]  /*1e10*/  IADD3 R98, P0, PT, R121.reuse, R14, RZ ;  /* 0x0000000e79627210 */ /* 0x040fe40007f1e0ff */
[----:B------:R-:W-:Y:S02]  /*1e20*/  IADD3 R120, P4, PT, R121, R104, RZ ;  /* 0x0000006879787210 */ /* 0x000fe40007f9e0ff */
[----:B------:R-:W-:Y:S02]  /*1e30*/  LOP3.LUT R37, R37, 0xfffffff8, RZ, 0xc0, !PT ;  /* 0xfffffff825257812 */ /* 0x000fe400078ec0ff */
[----:B------:R-:W-:Y:S01]  /*1e40*/  SHF.L.U32 R35, R33, 0x1, RZ ;  /* 0x0000000121237819 */ /* 0x000fe200000006ff */
[----:B------:R-:W-:Y:S01]  /*1e50*/  FFMA R12, R18, R21, R12 ;  /* 0x00000015120c7223 */ /* 0x000fe2000000000c */
[C---:B------:R-:W-:Y:S02]  /*1e60*/  IADD3.X R99, PT, PT, R24.reuse, R15, RZ, P0, !PT ;  /* 0x0000000f18637210 */ /* 0x040fe400007fe4ff */
[----:B------:R-:W-:-:S02]  /*1e70*/  IADD3.X R121, PT, PT, R24, R105, RZ, P4, !PT ;  /* 0x0000006918797210 */ /* 0x000fc400027fe4ff */
[----:B------:R-:W-:Y:S02]  /*1e80*/  SHF.L.U64.HI R18, R32, 0x1, R13 ;  /* 0x0000000120127819 */ /* 0x000fe4000001020d */
[C---:B------:R-:W-:Y:S02]  /*1e90*/  IADD3 R114, P4, PT, R37.reuse, R14, RZ ;  /* 0x0000000e25727210 */ /* 0x040fe40007f9e0ff */
[----:B------:R-:W-:Y:S01]  /*1ea0*/  IADD3 R36, P0, PT, R37, R104, RZ ;  /* 0x0000006825247210 */ /* 0x000fe20007f1e0ff */
[----:B------:R-:W-:Y:S01]  /*1eb0*/  FADD R13, R68, -R20 ;  /* 0x80000014440d7221 */ /* 0x000fe20000000000 */
[----:B------:R-:W-:Y:S01]  /*1ec0*/  LOP3.LUT R35, R35, 0xfffffff8, RZ, 0xc0, !PT ;  /* 0xfffffff823237812 */ /* 0x000fe200078ec0ff */
[----:B------:R-:W2:Y:S01]  /*1ed0*/  LDG.E.64 R98, desc[UR4][R98.64] ;  /* 0x0000000462627981 */ /* 0x000ea2000c1e1b00 */
[C---:B------:R-:W-:Y:S02]  /*1ee0*/  R2UR UR10, R102.reuse ;  /* 0x00000000660a72ca */ /* 0x040fe400000e0000 */
[----:B------:R-:W-:Y:S01]  /*1ef0*/  R2UR UR11, R103 ;  /* 0x00000000670b72ca */ /* 0x000fe200000e0000 */
[----:B------:R-:W2:Y:S01]  /*1f00*/  LDG.E.64 R120, desc[UR8][R120.64] ;  /* 0x0000000878787981 */ /* 0x000ea2000c1e1b00 */
[----:B------:R-:W-:-:S02]  /*1f10*/  R2UR UR12, R102 ;  /* 0x00000000660c72ca */ /* 0x000fc400000e0000 */
[----:B------:R-:W-:Y:S02]  /*1f20*/  R2UR UR13, R103 ;  /* 0x00000000670d72ca */ /* 0x000fe400000e0000 */
[C---:B------:R-:W-:Y:S02]  /*1f30*/  IADD3.X R115, PT, PT, R18.reuse, R15, RZ, P4, !PT ;  /* 0x0000000f12737210 */ /* 0x040fe400027fe4ff */
[----:B------:R-:W-:Y:S01]  /*1f40*/  IADD3.X R37, PT, PT, R18, R105, RZ, P0, !PT ;  /* 0x0000006912257210 */ /* 0x000fe200007fe4ff */
[----:B------:R-:W-:Y:S01]  /*1f50*/  FFMA R20, R13, 0.032258063554763793945, R20 ;  /* 0x3d0421080d147823 */ /* 0x000fe20000000014 */
[----:B------:R-:W-:Y:S02]  /*1f60*/  SHF.L.U64.HI R10, R33, 0x1, R10 ;  /* 0x00000001210a7819 */ /* 0x000fe4000001020a */
[C---:B------:R-:W-:Y:S01]  /*1f70*/  IADD3 R112, P4, PT, R35.reuse, R14, RZ ;  /* 0x0000000e23707210 */ /* 0x040fe20007f9e0ff */
[----:B------:R-:W2:Y:S01]  /*1f80*/  LDG.E.64 R114, desc[UR10][R114.64] ;  /* 0x0000000a72727981 */ /* 0x000ea2000c1e1b00 */
[----:B------:R-:W-:-:S02]  /*1f90*/  IADD3 R34, P0, PT, R35, R104, RZ ;  /* 0x0000006823227210 */ /* 0x000fc40007f1e0ff */
[C---:B------:R-:W-:Y:S01]  /*1fa0*/  IADD3.X R113, PT, PT, R10.reuse, R15, RZ, P4, !PT ;  /* 0x0000000f0a717210 */ /* 0x040fe200027fe4ff */
[----:B------:R-:W2:Y:S01]  /*1fb0*/  LDG.E.64 R36, desc[UR12][R36.64] ;  /* 0x0000000c24247981 */ /* 0x000ea2000c1e1b00 */
[----:B------:R-:W-:Y:S01]  /*1fc0*/  IADD3.X R35, PT, PT, R10, R105, RZ, P0, !PT ;  /* 0x000000690a237210 */ /* 0x000fe200007fe4ff */
[--C-:B------:R-:W-:Y:S01]  /*1fd0*/  FADD R10, R68, -R20.reuse ;  /* 0x80000014440a7221 */ /* 0x100fe20000000000 */
[----:B------:R-:W-:Y:S02]  /*1fe0*/  FADD R19, R69, -R20 ;  /* 0x8000001445137221 */ /* 0x000fe40000000000 */
[----:B------:R-:W2:Y:S01]  /*1ff0*/  LDG.E.64 R112, desc[UR6][R112.64] ;  /* 0x0000000670707981 */ /* 0x000ea2000c1e1b00 */
[----:B------:R-:W-:-:S03]  /*2000*/  FFMA R10, R13, R10, R12 ;  /* 0x0000000a0d0a7223 */ /* 0x000fc6000000000c */
[----:B------:R-:W2:Y:S04]  /*2010*/  LDG.E.64 R12, desc[UR4][R184.64+0xe00] ;  /* 0x000e0004b80c7981 */ /* 0x000ea8000c1e1b00 */
[----:B------:R-:W2:Y:S01]  /*2020*/  LDG.E.64 R34, desc[UR8][R34.64] ;  /* 0x0000000822227981 */ /* 0x000ea2000c1e1b00 */
[----:B------:R-:W-:-:S04]  /*2030*/  FFMA R20, R19, 0.03125, R20 ;  /* 0x3d00000013147823 */ /* 0x000fc80000000014 */
[----:B------:R-:W-:Y:S01]  /*2040*/  FADD R18, R69, -R20 ;  /* 0x8000001445127221 */ /* 0x000fe20000000000 */
[----:B------:R-:W-:-:S03]  /*2050*/  SHF.L.U32 R111, R30, 0x1, RZ ;  /* 0x000000011e6f7819 */ /* 0x000fc600000006ff */
[----:B------:R-:W-:Y:S01]  /*2060*/  FFMA R10, R19, R18, R10 ;  /* 0x00000012130a7223 */ /* 0x000fe2000000000a */
[----:B------:R-:W-:Y:S01]  /*2070*/  HFMA2 R18, R22, 1, 1, R70 ;  /* 0x3c003c0016127831 */ /* 0x000fe20000000046 */
[----:B------:R-:W-:Y:S02]  /*2080*/  IADD3.X R22, PT, PT, RZ, R100, RZ, P2, !PT ;  /* 0x00000064ff167210 */ /* 0x000fe400017fe4ff */
[----:B------:R-:W-:Y:S02]  /*2090*/  IADD3.X R19, PT, PT, RZ, R28, RZ, P3, !PT ;  /* 0x0000001cff137210 */ /* 0x000fe40001ffe4ff */
[----:B------:R-:W-:Y:S02]  /*20a0*/  LOP3.LUT R111, R111, 0xfffffff8, RZ, 0xc0, !PT ;  /* 0xfffffff86f6f7812 */ /* 0x000fe400078ec0ff */
[C---:B------:R-:W-:Y:S02]  /*20b0*/  SHF.L.U64.HI R22, R109.reuse, 0x1, R22 ;  /* 0x000000016d167819 */ /* 0x040fe40000010216 */
[----:B------:R-:W-:-:S02]  /*20c0*/  SHF.L.U32 R109, R109, 0x1, RZ ;  /* 0x000000016d6d7819 */ /* 0x000fc400000006ff */
[----:B------:R-:W-:Y:S02]  /*20d0*/  SHF.L.U64.HI R24, R30, 0x1, R19 ;  /* 0x000000011e187819 */ /* 0x000fe40000010213 */
[C---:B------:R-:W-:Y:S02]  /*20e0*/  IADD3 R32, P0, PT, R111.reuse, R14, RZ ;  /* 0x0000000e6f207210 */ /* 0x040fe40007f1e0ff */
[----:B------:R-:W-:Y:S02]  /*20f0*/  IADD3 R110, P2, PT, R111, R104, RZ ;  /* 0x000000686f6e7210 */ /* 0x000fe40007f5e0ff */
[----:B------:R-:W-:Y:S01]  /*2100*/  LOP3.LUT R109, R109, 0xfffffff8, RZ, 0xc0, !PT ;  /* 0xfffffff86d6d7812 */ /* 0x000fe200078ec0ff */
[----:B------:R-:W-:Y:S01]  /*2110*/  HADD2.F32 R70, -RZ, R18.H0_H0 ;  /* 0x20000012ff467230 */ /* 0x000fe20000004100 */
[C---:B------:R-:W-:Y:S02]  /*2120*/  IADD3.X R33, PT, PT, R24.reuse, R15, RZ, P0, !PT ;  /* 0x0000000f18217210 */ /* 0x040fe400007fe4ff */
[----:B------:R-:W-:-:S02]  /*2130*/  IADD3.X R111, PT, PT, R24, R105, RZ, P2, !PT ;  /* 0x00000069186f7210 */ /* 0x000fc400017fe4ff */
[C---:B------:R-:W-:Y:S02]  /*2140*/  IADD3 R30, P3, PT, R109.reuse, R14, RZ ;  /* 0x0000000e6d1e7210 */ /* 0x040fe40007f7e0ff */
[----:B------:R-:W-:Y:S01]  /*2150*/  IADD3 R108, P4, PT, R109, R104, RZ ;  /* 0x000000686d6c7210 */ /* 0x000fe20007f9e0ff */
[----:B------:R-:W2:Y:S01]  /*2160*/  LDG.E.64 R32, desc[UR6][R32.64] ;  /* 0x0000000620207981 */ /* 0x000ea2000c1e1b00 */
[----:B------:R-:W-:Y:S01]  /*2170*/  SHF.R.S32.HI R29, RZ, 0x1f, R94 ;  /* 0x0000001fff1d7819 */ /* 0x000fe2000001145e */
[----:B------:R-:W-:Y:S01]  /*2180*/  FADD R19, -R20, R70 ;  /* 0x0000004614137221 */ /* 0x000fe20000000100 */
[C---:B------:R-:W-:Y:S01]  /*2190*/  IADD3.X R31, PT, PT, R22.reuse, R15, RZ, P3, !PT ;  /* 0x0000000f161f7210 */ /* 0x040fe20001ffe4ff */
[----:B------:R-:W2:Y:S01]  /*21a0*/  LDG.E.64 R110, desc[UR8][R110.64] ;  /* 0x000000086e6e7981 */ /* 0x000ea2000c1e1b00 */
[----:B------:R-:W-:Y:S02]  /*21b0*/  IADD3.X R109, PT, PT, R22, R105, RZ, P4, !PT ;  /* 0x00000069166d7210 */ /* 0x000fe400027fe4ff */
[----:B------:R-:W-:-:S02]  /*21c0*/  IADD3.X R22, PT, PT, RZ, R73, RZ, P6, !PT ;  /* 0x00000049ff167210 */ /* 0x000fc400037fe4ff */
[----:B------:R-:W-:Y:S01]  /*21d0*/  LEA.HI R29, P5, R29, R88, RZ, 0x2 ;  /* 0x000000581d1d7211 */ /* 0x000fe200078b10ff */
[----:B------:R-:W-:Y:S01]  /*21e0*/  FFMA R88, R19, 0.030303031206130981445, R20 ;  /* 0x3cf83e1013587823 */ /* 0x000fe20000000014 */
[C---:B------:R-:W-:Y:S01]  /*21f0*/  SHF.L.U64.HI R22, R95.reuse, 0x1, R22 ;  /* 0x000000015f167819 */ /* 0x040fe20000010216 */
[----:B------:R-:W2:Y:S01]  /*2200*/  LDG.E.64 R30, desc[UR10][R30.64] ;  /* 0x0000000a1e1e7981 */ /* 0x000ea2000c1e1b00 */
[----:B------:R-:W-:Y:S01]  /*2210*/  SHF.L.U32 R95, R95, 0x1, RZ ;  /* 0x000000015f5f7819 */ /* 0x000fe200000006ff */
[----:B------:R-:W-:Y:S02]  /*2220*/  FADD R20, R70, -R88 ;  /* 0x8000005846147221 */ /* 0x000fe40000000000 */
[----:B------:R-:W2:Y:S01]  /*2230*/  LDG.E.64 R108, desc[UR12][R108.64] ;  /* 0x0000000c6c6c7981 */ /* 0x000ea2000c1e1b00 */
[----:B------:R-:W-:Y:S01]  /*2240*/  LOP3.LUT R95, R95, 0xfffffff8, RZ, 0xc0, !PT ;  /* 0xfffffff85f5f7812 */ /* 0x000fe200078ec0ff */
[----:B------:R-:W-:Y:S01]  /*2250*/  FFMA R10, R19, R20, R10 ;  /* 0x00000014130a7223 */ /* 0x000fe2000000000a */
[----:B------:R-:W-:-:S02]  /*2260*/  IADD3.X R20, PT, PT, RZ, R94, RZ, P5, !PT ;  /* 0x0000005eff147210 */ /* 0x000fc40002ffe4ff */
[C---:B------:R-:W-:Y:S02]  /*2270*/  IADD3 R28, P0, PT, R95.reuse, R14, RZ ;  /* 0x0000000e5f1c7210 */ /* 0x040fe40007f1e0ff */
[----:B------:R-:W-:Y:S02]  /*2280*/  IADD3 R94, P2, PT, R95, R104, RZ ;  /* 0x000000685f5e7210 */ /* 0x000fe40007f5e0ff */
[C---:B------:R-:W-:Y:S02]  /*2290*/  SHF.L.U64.HI R20, R29.reuse, 0x1, R20 ;  /* 0x000000011d147819 */ /* 0x040fe40000010214 */
[----:B------:R-:W-:Y:S02]  /*22a0*/  SHF.L.U32 R27, R29, 0x1, RZ ;  /* 0x000000011d1b7819 */ /* 0x000fe400000006ff */
[C---:B------:R-:W-:Y:S02]  /*22b0*/  IADD3.X R29, PT, PT, R22.reuse, R15, RZ, P0, !PT ;  /* 0x0000000f161d7210 */ /* 0x040fe400007fe4ff */
[----:B------:R-:W-:-:S04]  /*22c0*/  IADD3.X R95, PT, PT, R22, R105, RZ, P2, !PT ;  /* 0x00000069165f7210 */ /* 0x000fc800017fe4ff */
[----:B------:R-:W2:Y:S04]  /*22d0*/  LDG.E.64 R28, desc[UR4][R28.64] ;  /* 0x000000041c1c7981 */ /* 0x000ea8000c1e1b00 */
[----:B------:R-:W2:Y:S01]  /*22e0*/  LDG.E.64 R94, desc[UR6][R94.64] ;  /* 0x000000065e5e7981 */ /* 0x000ea2000c1e1b00 */
[----:B------:R-:W-:Y:S01]  /*22f0*/  HFMA2 R23, R23, 1, 1, R25 ;  /* 0x3c003c0017177831 */ /* 0x000fe20000000019 */
[----:B------:R-:W-:Y:S02]  /*2300*/  LOP3.LUT R27, R27, 0xfffffff8, RZ, 0xc0, !PT ;  /* 0xfffffff81b1b7812 */ /* 0x000fe400078ec0ff */
[----:B------:R-:W-:Y:S01]  /*2310*/  IADD3.X R72, PT, PT, RZ, R72, RZ, P1, !PT ;  /* 0x00000048ff487210 */ /* 0x000fe20000ffe4ff */
[----:B------:R-:W-:Y:S01]  /*2320*/  HFMA2 R73, R23, 1, 1, R71 ;  /* 0x3c003c0017497831 */ /* 0x000fe20000000047 */
[----:B------:R-:W-:-:S02]  /*2330*/  SHF.L.U32 R23, R89, 0x1, RZ ;  /* 0x0000000159177819 */ /* 0x000fc400000006ff */
[C---:B------:R-:W-:Y:S02]  /*2340*/  IADD3 R24, P0, PT, R27.reuse, R14, RZ ;  /* 0x0000000e1b187210 */ /* 0x040fe40007f1e0ff */
[----:B------:R-:W-:Y:S02]  /*2350*/  IADD3 R26, P1, PT, R27, R104, RZ ;  /* 0x000000681b1a7210 */ /* 0x000fe40007f3e0ff */
[----:B------:R-:W-:Y:S02]  /*2360*/  LOP3.LUT R23, R23, 0xfffffff8, RZ, 0xc0, !PT ;  /* 0xfffffff817177812 */ /* 0x000fe400078ec0ff */
[C---:B------:R-:W-:Y:S02]  /*2370*/  IADD3.X R25, PT, PT, R20.reuse, R15, RZ, P0, !PT ;  /* 0x0000000f14197210 */ /* 0x040fe400007fe4ff */
[----:B------:R-:W-:Y:S01]  /*2380*/  IADD3.X R27, PT, PT, R20, R105, RZ, P1, !PT ;  /* 0x00000069141b7210 */ /* 0x000fe20000ffe4ff */
[----:B------:R-:W-:Y:S01]  /*2390*/  HADD2.F32 R71, -RZ, R18.H1_H1 ;  /* 0x30000012ff477230 */ /* 0x000fe20000004100 */
[----:B------:R-:W-:Y:S01]  /*23a0*/  SHF.L.U64.HI R72, R89, 0x1, R72 ;  /* 0x0000000159487819 */ /* 0x000fe20000010248 */
[----:B------:R-:W2:Y:S01]  /*23b0*/  LDG.E.64 R18, desc[UR4][R184.64+0x1000] ;  /* 0x00100004b8127981 */ /* 0x000ea2000c1e1b00 */
[----:B------:R-:W-:-:S02]  /*23c0*/  IADD3 R20, P0, PT, R23, R14, RZ ;  /* 0x0000000e17147210 */ /* 0x000fc40007f1e0ff */
[----:B------:R-:W-:Y:S01]  /*23d0*/  IADD3 R22, P1, PT, R23, R104, RZ ;  /* 0x0000006817167210 */ /* 0x000fe20007f3e0ff */
[----:B------:R-:W2:Y:S01]  /*23e0*/  LDG.E.64 R24, desc[UR8][R24.64] ;  /* 0x0000000818187981 */ /* 0x000ea2000c1e1b00 */
[C---:B------:R-:W-:Y:S02]  /*23f0*/  IADD3.X R21, PT, PT, R72.reuse, R15, RZ, P0, !PT ;  /* 0x0000000f48157210 */ /* 0x040fe400007fe4ff */
[----:B------:R-:W-:Y:S01]  /*2400*/  IADD3.X R23, PT, PT, R72, R105, RZ, P1, !PT ;  /* 0x0000006948177210 */ /* 0x000fe20000ffe4ff */
[--C-:B------:R-:W-:Y:S01]  /*2410*/  FADD R89, R71, -R88.reuse ;  /* 0x8000005847597221 */ /* 0x100fe20000000000 */
[----:B------:R-:W2:Y:S01]  /*2420*/  LDG.E.64 R26, desc[UR10][R26.64] ;  /* 0x0000000a1a1a7981 */ /* 0x000ea2000c1e1b00 */
[--C-:B------:R-:W-:Y:S02]  /*2430*/  HADD2.F32 R72, -RZ, R73.reuse.H0_H0 ;  /* 0x20000049ff487230 */ /* 0x100fe40000004100 */
[----:B---3--:R-:W-:Y:S02]  /*2440*/  HFMA2 R74, R16, 1, 1, R74 ;  /* 0x3c003c00104a7831 */ /* 0x008fe4000000004a */
[----:B------:R-:W-:Y:S01]  /*2450*/  FFMA R88, R89, 0.029411764815449714661, R88 ;  /* 0x3cf0f0f159587823 */ /* 0x000fe20000000058 */
[----:B------:R-:W3:Y:S04]  /*2460*/  LDG.E.64 R20, desc[UR6][R20.64] ;  /* 0x0000000614147981 */ /* 0x000ee8000c1e1b00 */
[----:B------:R-:W3:Y:S01]  /*2470*/  LDG.E.64 R22, desc[UR12][R22.64] ;  /* 0x0000000c16167981 */ /* 0x000ee2000c1e1b00 */
[----:B------:R-:W-:Y:S01]  /*2480*/  FADD R117, R72, -R88 ;  /* 0x8000005848757221 */ /* 0x000fe20000000000 */
[----:B------:R-:W-:-:S02]  /*2490*/  HADD2.F32 R73, -RZ, R73.H1_H1 ;  /* 0x30000049ff497230 */ /* 0x000fc40000004100 */
[--C-:B------:R-:W-:Y:S01]  /*24a0*/  FADD R16, R71, -R88.reuse ;  /* 0x8000005847107221 */ /* 0x100fe20000000000 */
[----:B------:R-:W-:Y:S01]  /*24b0*/  FFMA R88, R117, 0.028571428731083869934, R88 ;  /* 0x3cea0ea175587823 */ /* 0x000fe20000000058 */
[----:B------:R-:W-:Y:S02]  /*24c0*/  HADD2 R76, R74, R76 ;  /* 0x0000004c4a4c7230 */ /* 0x000fe40000000000 */
[----:B------:R-:W-:Y:S01]  /*24d0*/  FFMA R10, R89, R16, R10 ;  /* 0x00000010590a7223 */ /* 0x000fe2000000000a */
[--C-:B------:R-:W-:Y:S01]  /*24e0*/  FADD R89, R73, -R88.reuse ;  /* 0x8000005849597221 */ /* 0x100fe20000000000 */
[----:B------:R-:W-:Y:S01]  /*24f0*/  IADD3 R100, P0, PT, R186, 0xb00, RZ ;  /* 0x00000b00ba647810 */ /* 0x000fe20007f1e0ff */
[----:B------:R-:W-:Y:S02]  /*2500*/  HFMA2 R17, R17, 1, 1, R75 ;  /* 0x3c003c0011117831 */ /* 0x000fe4000000004b */
[----:B------:R-:W-:Y:S02]  /*2510*/  HADD2.F32 R74, -RZ, R76.H0_H0 ;  /* 0x2000004cff4a7230 */ /* 0x000fe40000004100 */
[--C-:B------:R-:W-:Y:S01]  /*2520*/  FADD R16, R72, -R88.reuse ;  /* 0x8000005848107221 */ /* 0x100fe20000000000 */
[----:B------:R-:W-:Y:S01]  /*2530*/  FFMA R88, R89, 0.027777777984738349915, R88 ;  /* 0x3ce38e3959587823 */ /* 0x000fe20000000058 */
[----:B------:R-:W-:-:S02]  /*2540*/  IADD3.X R122, PT, PT, RZ, R11, RZ, P0, !PT ;  /* 0x0000000bff7a7210 */ /* 0x000fc400007fe4ff */
[----:B------:R-:W-:Y:S01]  /*2550*/  FFMA R10, R117, R16, R10 ;  /* 0x00000010750a7223 */ /* 0x000fe2000000000a */
[----:B------:R-:W-:Y:S01]  /*2560*/  FADD R117, -R88, R74 ;  /* 0x0000004a58757221 */ /* 0x000fe20000000100 */
[----:B------:R-:W-:Y:S01]  /*2570*/  SHF.R.S32.HI R159, RZ, 0x1f, R122 ;  /* 0x0000001fff9f7819 */ /* 0x000fe2000001147a */
[----:B------:R-:W-:Y:S02]  /*2580*/  HFMA2 R17, R17, 1, 1, R77 ;  /* 0x3c003c0011117831 */ /* 0x000fe4000000004d */
[--C-:B------:R-:W-:Y:S01]  /*2590*/  FADD R16, R73, -R88.reuse ;  /* 0x8000005849107221 */ /* 0x100fe20000000000 */
[----:B------:R-:W-:Y:S02]  /*25a0*/  HADD2.F32 R75, -RZ, R76.H1_H1 ;  /* 0x3000004cff4b7230 */ /* 0x000fe40000004100 */
[----:B------:R-:W-:Y:S01]  /*25b0*/  FFMA R88, R117, 0.027027027681469917297, R88 ;  /* 0x3cdd67c975587823 */ /* 0x000fe20000000058 */
[----:B------:R-:W-:Y:S01]  /*25c0*/  LEA.HI R159, P1, R159, R100, RZ, 0x2 ;  /* 0x000000649f9f7211 */ /* 0x000fe200078310ff */
[----:B------:R-:W-:Y:S01]  /*25d0*/  FFMA R10, R89, R16, R10 ;  /* 0x00000010590a7223 */ /* 0x000fe2000000000a */
[----:B------:R-:W-:Y:S01]  /*25e0*/  IADD3 R100, P0, PT, R186, 0xb80, RZ ;  /* 0x00000b80ba647810 */ /* 0x000fe20007f1e0ff */
[--C-:B------:R-:W-:Y:S01]  /*25f0*/  FADD R16, R74, -R88.reuse ;  /* 0x800000584a107221 */ /* 0x100fe20000000000 */
[----:B------:R-:W-:Y:S01]  /*2600*/  FADD R89, R75, -R88 ;  /* 0x800000584b597221 */ /* 0x000fe20000000000 */
[----:B----4-:R-:W-:Y:S01]  /*2610*/  HFMA2 R78, R78, 1, 1, R80 ;  /* 0x3c003c004e4e7831 */ /* 0x010fe20000000050 */
[----:B------:R-:W-:Y:S01]  /*2620*/  IADD3.X R118, PT, PT, RZ, R11, RZ, P0, !PT ;  /* 0x0000000bff767210 */ /* 0x000fe200007fe4ff */
[----:B------:R-:W-:-:S02]  /*2630*/  HADD2.F32 R76, -RZ, R17.H0_H0 ;  /* 0x20000011ff4c7230 */ /* 0x000fc40000004100 */
[----:B------:R-:W-:Y:S01]  /*2640*/  FFMA R88, R89, 0.026315789669752120972, R88 ;  /* 0x3cd7943659587823 */ /* 0x000fe20000000058 */
[----:B------:R-:W-:Y:S01]  /*2650*/  FFMA R10, R117, R16, R10 ;  /* 0x00000010750a7223 */ /* 0x000fe2000000000a */
[----:B------:R-:W-:Y:S01]  /*2660*/  HADD2.F32 R77, -RZ, R17.H1_H1 ;  /* 0x30000011ff4d7230 */ /* 0x000fe20000004100 */
[----:B------:R-:W-:Y:S01]  /*2670*/  SHF.R.S32.HI R157, RZ, 0x1f, R118 ;  /* 0x0000001fff9d7819 */ /* 0x000fe20000011476 */
[----:B------:R-:W4:Y:S01]  /*2680*/  LDG.E.64 R16, desc[UR4][R184.64+0x1100] ;  /* 0x00110004b8107981 */ /* 0x000f22000c1e1b00 */
[--C-:B------:R-:W-:Y:S02]  /*2690*/  FADD R117, R76, -R88.reuse ;  /* 0x800000584c757221 */ /* 0x100fe40000000000 */
[----:B------:R-:W-:Y:S01]  /*26a0*/  LEA.HI R157, P6, R157, R100, RZ, 0x2 ;  /* 0x000000649d9d7211 */ /* 0x000fe200078d10ff */
[----:B------:R-:W-:Y:S02]  /*26b0*/  HADD2 R100, R78, R8 ;  /* 0x000000084e647230 */ /* 0x000fe40000000000 */
[----:B------:R-:W-:Y:S01]  /*26c0*/  FFMA R8, R117, 0.025641025975346565247, R88 ;  /* 0x3cd20d2175087823 */ /* 0x000fe20000000058 */
[----:B------:R-:W-:Y:S01]  /*26d0*/  HFMA2 R81, R79, 1, 1, R81 ;  /* 0x3c003c004f517831 */ /* 0x000fe20000000051 */
[----:B------:R-:W-:-:S02]  /*26e0*/  IADD3 R116, P0, PT, R186, 0xc00, RZ ;  /* 0x00000c00ba747810 */ /* 0x000fc40007f1e0ff */
[----:B------:R-:W-:Y:S01]  /*26f0*/  FADD R119, R77, -R8 ;  /* 0x800000084d777221 */ /* 0x000fe20000000000 */
[----:B------:R-:W-:Y:S01]  /*2700*/  FADD R88, R75, -R88 ;  /* 0x800000584b587221 */ /* 0x000fe20000000000 */
[--C-:B------:R-:W-:Y:S01]  /*2710*/  FADD R80, R76, -R8.reuse ;  /* 0x800000084c507221 */ /* 0x100fe20000000000 */
[----:B------:R-:W-:Y:S02]  /*2720*/  HADD2.F32 R78, -RZ, R100.H0_H0 ;  /* 0x20000064ff4e7230 */ /* 0x000fe40000004100 */
[----:B------:R-:W-:Y:S01]  /*2730*/  FFMA R8, R119, 0.025000000372529029846, R8 ;  /* 0x3ccccccd77087823 */ /* 0x000fe20000000008 */
[----:B------:R-:W-:Y:S01]  /*2740*/  IADD3.X R138, PT, PT, RZ, R11, RZ, P0, !PT ;  /* 0x0000000bff8a7210 */ /* 0x000fe200007fe4ff */
[----:B------:R-:W-:Y:S01]  /*2750*/  FFMA R10, R89, R88, R10 ;  /* 0x00000058590a7223 */ /* 0x000fe2000000000a */
[----:B------:R-:W-:Y:S01]  /*2760*/  IADD3 R88, P0, PT, R186, 0xc80, RZ ;  /* 0x00000c80ba587810 */ /* 0x000fe20007f1e0ff */
[----:B------:R-:W-:Y:S01]  /*2770*/  FADD R89, -R8, R78 ;  /* 0x0000004e08597221 */ /* 0x000fe20000000100 */
[----:B------:R-:W-:-:S02]  /*2780*/  HFMA2 R81, R81, 1, 1, R9 ;  /* 0x3c003c0051517831 */ /* 0x000fc40000000009 */
[----:B------:R-:W-:Y:S01]  /*2790*/  FFMA R10, R117, R80, R10 ;  /* 0x00000050750a7223 */ /* 0x000fe2000000000a */
[--C-:B------:R-:W-:Y:S01]  /*27a0*/  FADD R80, R77, -R8.reuse ;  /* 0x800000084d507221 */ /* 0x100fe20000000000 */
[----:B------:R-:W-:Y:S01]  /*27b0*/  IADD3.X R127, PT, PT, RZ, R11, RZ, P0, !PT ;  /* 0x0000000bff7f7210 */ /* 0x000fe200007fe4ff */
[----:B------:R-:W-:Y:S02]  /*27c0*/  HADD2.F32 R79, -RZ, R100.H1_H1 ;  /* 0x30000064ff4f7230 */ /* 0x000fe40000004100 */
[----:B------:R-:W-:Y:S01]  /*27d0*/  FFMA R8, R89, 0.024390242993831634521, R8 ;  /* 0x3cc7ce0c59087823 */ /* 0x000fe20000000008 */
[----:B------:R-:W-:Y:S01]  /*27e0*/  SHF.R.S32.HI R129, RZ, 0x1f, R127 ;  /* 0x0000001fff817819 */ /* 0x000fe2000001147f */
[----:B------:R-:W-:Y:S02]  /*27f0*/  FFMA R10, R119, R80, R10 ;  /* 0x00000050770a7223 */ /* 0x000fe4000000000a */
[--C-:B------:R-:W-:Y:S01]  /*2800*/  FADD R9, R78, -R8.reuse ;  /* 0x800000084e097221 */ /* 0x100fe20000000000 */
[----:B------:R-:W-:Y:S01]  /*2810*/  FADD R117, R79, -R8 ;  /* 0x800000084f757221 */ /* 0x000fe20000000000 */
[----:B------:R-:W-:Y:S01]  /*2820*/  LEA.HI R129, P0, R129, R88, RZ, 0x2 ;  /* 0x0000005881817211 */ /* 0x000fe200078110ff */
[----:B------:R-:W-:-:S02]  /*2830*/  HADD2.F32 R80, -RZ, R81.H0_H0 ;  /* 0x20000051ff507230 */ /* 0x000fc40000004100 */
[----:B-----5:R-:W-:Y:S02]  /*2840*/  HFMA2 R84, R82, 1, 1, R84 ;  /* 0x3c003c0052547831 */ /* 0x020fe40000000054 */
[----:B------:R-:W-:Y:S01]  /*2850*/  FFMA R88, R117, 0.023809524253010749817, R8 ;  /* 0x3cc30c3175587823 */ /* 0x000fe20000000008 */
[----:B------:R-:W-:Y:S02]  /*2860*/  FFMA R10, R89, R9, R10 ;  /* 0x00000009590a7223 */ /* 0x000fe4000000000a */
[----:B------:R-:W5:Y:S01]  /*2870*/  LDG.E.64 R8, desc[UR4][R184.64+0x1200] ;  /* 0x00120004b8087981 */ /* 0x000f62000c1e1b00 */
[--C-:B------:R-:W-:Y:S01]  /*2880*/  FADD R89, R80, -R88.reuse ;  /* 0x8000005850597221 */ /* 0x100fe20000000000 */
[----:B------:R-:W-:Y:S02]  /*2890*/  HADD2.F32 R81, -RZ, R81.H1_H1 ;  /* 0x30000051ff517230 */ /* 0x000fe40000004100 */
[--C-:B------:R-:W-:Y:S01]  /*28a0*/  FADD R82, R79, -R88.reuse ;  /* 0x800000584f527221 */ /* 0x100fe20000000000 */
[----:B------:R-:W-:Y:S01]  /*28b0*/  FFMA R88, R89, 0.023255813866853713989, R88 ;  /* 0x3cbe82fa59587823 */ /* 0x000fe20000000058 */
[----:B------:R-:W-:-:S02]  /*28c0*/  HADD2 R84, R84, R6 ;  /* 0x0000000654547230 */ /* 0x000fc40000000000 */
[----:B------:R-:W-:Y:S01]  /*28d0*/  FFMA R10, R117, R82, R10 ;  /* 0x00000052750a7223 */ /* 0x000fe2000000000a */
[--C-:B------:R-:W-:Y:S01]  /*28e0*/  FADD R117, R81, -R88.reuse ;  /* 0x8000005851757221 */ /* 0x100fe20000000000 */
[----:B------:R-:W-:Y:S02]  /*28f0*/  HFMA2 R83, R83, 1, 1, R85 ;  /* 0x3c003c0053537831 */ /* 0x000fe40000000055 */
[--C-:B------:R-:W-:Y:S01]  /*2900*/  FADD R6, R80, -R88.reuse ;  /* 0x8000005850067221 */ /* 0x100fe20000000000 */
[----:B------:R-:W-:Y:S02]  /*2910*/  HADD2.F32 R82, -RZ, R84.H0_H0 ;  /* 0x20000054ff527230 */ /* 0x000fe40000004100 */
[----:B------:R-:W-:Y:S01]  /*2920*/  FFMA R88, R117, 0.022727273404598236084, R88 ;  /* 0x3cba2e8c75587823 */ /* 0x000fe20000000058 */
[----:B------:R-:W-:-:S03]  /*2930*/  FFMA R6, R89, R6, R10 ;  /* 0x0000000659067223 */ /* 0x000fc6000000000a */
[----:B------:R-:W-:Y:S01]  /*2940*/  FADD R85, -R88, R82 ;  /* 0x0000005258557221 */ /* 0x000fe20000000100 */
[----:B------:R-:W-:Y:S01]  /*2950*/  HFMA2 R10, R83, 1, 1, R7 ;  /* 0x3c003c00530a7831 */ /* 0x000fe20000000007 */
[----:B------:R-:W-:Y:S01]  /*2960*/  IADD3 R100, P2, PT, R186, 0xd00, RZ ;  /* 0x00000d00ba647810 */ /* 0x000fe20007f5e0ff */
[--C-:B------:R-:W-:Y:S01]  /*2970*/  FADD R7, R81, -R88.reuse ;  /* 0x8000005851077221 */ /* 0x100fe20000000000 */
[----:B------:R-:W-:Y:S01]  /*2980*/  FFMA R88, R85, 0.022222222760319709778, R88 ;  /* 0x3cb60b6155587823 */ /* 0x000fe20000000058 */
[----:B------:R-:W-:Y:S01]  /*2990*/  HADD2.F32 R83, -RZ, R84.H1_H1 ;  /* 0x30000054ff537230 */ /* 0x000fe20000004100 */
[----:B------:R-:W-:Y:S01]  /*29a0*/  IADD3.X R124, PT, PT, RZ, R11, RZ, P2, !PT ;  /* 0x0000000bff7c7210 */ /* 0x000fe200017fe4ff */
[----:B------:R-:W-:Y:S01]  /*29b0*/  FFMA R6, R117, R7, R6 ;  /* 0x0000000775067223 */ /* 0x000fe20000000006 */
[----:B------:R-:W-:Y:S01]  /*29c0*/  SHF.R.S32.HI R139, RZ, 0x1f, R138 ;  /* 0x0000001fff8b7819 */ /* 0x000fe2000001148a */
[--C-:B------:R-:W-:Y:S01]  /*29d0*/  FADD R7, R82, -R88.reuse ;  /* 0x8000005852077221 */ /* 0x100fe20000000000 */
[C---:B------:R-:W-:Y:S01]  /*29e0*/  IADD3 R119, P2, PT, R186.reuse, 0xd80, RZ ;  /* 0x00000d80ba777810 */ /* 0x040fe20007f5e0ff */
[----:B------:R-:W-:Y:S01]  /*29f0*/  FADD R89, R83, -R88 ;  /* 0x8000005853597221 */ /* 0x000fe20000000000 */
[----:B------:R-:W-:Y:S01]  /*2a00*/  LEA.HI R139, P5, R139, R116, RZ, 0x2 ;  /* 0x000000748b8b7211 */ /* 0x000fe200078b10ff */
[----:B------:R-:W-:Y:S01]  /*2a10*/  FFMA R85, R85, R7, R6 ;  /* 0x0000000755557223 */ /* 0x000fe20000000006 */
[----:B------:R-:W-:Y:S01]  /*2a20*/  IADD3.X R126, PT, PT, RZ, R11, RZ, P2, !PT ;  /* 0x0000000bff7e7210 */ /* 0x000fe200017fe4ff */
[----:B------:R-:W-:Y:S01]  /*2a30*/  HADD2.F32 R84, -RZ, R10.H0_H0 ;  /* 0x2000000aff547230 */ /* 0x000fe20000004100 */
[----:B------:R-:W-:Y:S01]  /*2a40*/  IADD3 R116, P2, PT, R186, 0xe00, RZ ;  /* 0x00000e00ba747810 */ /* 0x000fe20007f5e0ff */
[----:B------:R-:W5:Y:S01]  /*2a50*/  LDG.E.64 R6, desc[UR4][R184.64+0x1300] ;  /* 0x00130004b8067981 */ /* 0x000f62000c1e1b00 */
[----:B------:R-:W-:Y:S01]  /*2a60*/  FFMA R88, R89, 0.021739130839705467224, R88 ;  /* 0x3cb2164359587823 */ /* 0x000fe20000000058 */
[----:B------:R-:W-:-:S02]  /*2a70*/  SHF.R.S32.HI R125, RZ, 0x1f, R124 ;  /* 0x0000001fff7d7819 */ /* 0x000fc4000001147c */
[----:B------:R-:W-:Y:S01]  /*2a80*/  IADD3.X R130, PT, PT, RZ, R11, RZ, P2, !PT ;  /* 0x0000000bff827210 */ /* 0x000fe200017fe4ff */
[C-C-:B------:R-:W-:Y:S01]  /*2a90*/  FADD R117, R84.reuse, -R88.reuse ;  /* 0x8000005854757221 */ /* 0x140fe20000000000 */
[----:B------:R-:W-:Y:S01]  /*2aa0*/  LEA.HI R125, P4, R125, R100, RZ, 0x2 ;  /* 0x000000647d7d7211 */ /* 0x000fe200078910ff */
[----:B------:R-:W-:Y:S01]  /*2ab0*/  FADD R100, R83, -R88 ;  /* 0x8000005853647221 */ /* 0x000fe20000000000 */
[----:B------:R-:W-:Y:S01]  /*2ac0*/  SHF.R.S32.HI R131, RZ, 0x1f, R130 ;  /* 0x0000001fff837819 */ /* 0x000fe20000011482 */
[----:B------:R-:W-:Y:S02]  /*2ad0*/  FFMA R88, R117, 0.021276595070958137512, R88 ;  /* 0x3cae4c4175587823 */ /* 0x000fe40000000058 */
[----:B------:R-:W-:Y:S01]  /*2ae0*/  FFMA R100, R89, R100, R85 ;  /* 0x0000006459647223 */ /* 0x000fe20000000055 */
[----:B------:R-:W-:Y:S01]  /*2af0*/  LEA.HI R131, P2, R131, R116, RZ, 0x2 ;  /* 0x0000007483837211 */ /* 0x000fe200078510ff */
[----:B------:R-:W-:Y:S01]  /*2b00*/  FADD R89, R84, -R88 ;  /* 0x8000005854597221 */ /* 0x000fe20000000000 */
[----:B------:R-:W-:Y:S01]  /*2b10*/  IADD3.X R116, PT, PT, RZ, R122, RZ, P1, !PT ;  /* 0x0000007aff747210 */ /* 0x000fe20000ffe4ff */
[----:B------:R-:W-:-:S02]  /*2b20*/  HADD2.F32 R85, -RZ, R10.H1_H1 ;  /* 0x3000000aff557230 */ /* 0x000fc40000004100 */
[----:B------:R-:W-:Y:S02]  /*2b30*/  HFMA2 R86, R4, 1, 1, R86 ;  /* 0x3c003c0004567831 */ /* 0x000fe40000000056 */
[----:B------:R-:W-:Y:S01]  /*2b40*/  FFMA R89, R117, R89, R100 ;  /* 0x0000005975597223 */ /* 0x000fe20000000064 */
[C---:B------:R-:W-:Y:S02]  /*2b50*/  SHF.L.U64.HI R116, R159.reuse, 0x1, R116 ;  /* 0x000000019f747819 */ /* 0x040fe40000010274 */
[----:B------:R-:W-:Y:S01]  /*2b60*/  SHF.L.U32 R159, R159, 0x1, RZ ;  /* 0x000000019f9f7819 */ /* 0x000fe200000006ff */
[--C-:B------:R-:W-:Y:S01]  /*2b70*/  FADD R4, R85, -R88.reuse ;  /* 0x8000005855047221 */ /* 0x100fe20000000000 */
[----:B------:R-:W-:Y:S02]  /*2b80*/  IADD3 R100, P1, PT, R186, 0xe80, RZ ;  /* 0x00000e80ba647810 */ /* 0x000fe40007f3e0ff */
[----:B------:R-:W-:Y:S01]  /*2b90*/  LOP3.LUT R159, R159, 0xfffffff8, RZ, 0xc0, !PT ;  /* 0xfffffff89f9f7812 */ /* 0x000fe200078ec0ff */
[----:B------:R-:W-:Y:S01]  /*2ba0*/  FFMA R88, R4, 0.020833333954215049744, R88 ;  /* 0x3caaaaab04587823 */ /* 0x000fe20000000058 */
[----:B------:R-:W-:Y:S01]  /*2bb0*/  IADD3.X R136, PT, PT, RZ, R11, RZ, P1, !PT ;  /* 0x0000000bff887210 */ /* 0x000fe20000ffe4ff */
[----:B------:R-:W-:Y:S01]  /*2bc0*/  HADD2 R10, R86, R2 ;  /* 0x00000002560a7230 */ /* 0x000fe20000000000 */
[----:B------:R-:W-:Y:S01]  /*2bd0*/  IADD3 R122, P1, PT, R159, R14, RZ ;  /* 0x0000000e9f7a7210 */ /* 0x000fe20007f3e0ff */
[----:B------:R-:W-:Y:S01]  /*2be0*/  FADD R2, R85, -R88 ;  /* 0x8000005855027221 */ /* 0x000fe20000000000 */
[----:B------:R-:W-:-:S02]  /*2bf0*/  SHF.R.S32.HI R137, RZ, 0x1f, R136 ;  /* 0x0000001fff897819 */ /* 0x000fc40000011488 */
[----:B------:R-:W-:Y:S01]  /*2c00*/  IADD3.X R123, PT, PT, R116, R15, RZ, P1, !PT ;  /* 0x0000000f747b7210 */ /* 0x000fe20000ffe4ff */
[----:B------:R-:W-:Y:S01]  /*2c10*/  FFMA R2, R4, R2, R89 ;  /* 0x0000000204027223 */ /* 0x000fe20000000059 */
[----:B------:R-:W-:Y:S01]  /*2c20*/  LEA.HI R137, P1, R137, R100, RZ, 0x2 ;  /* 0x0000006489897211 */ /* 0x000fe200078310ff */
[----:B------:R-:W-:Y:S02]  /*2c30*/  HFMA2 R100, R5, 1, 1, R87 ;  /* 0x3c003c0005647831 */ /* 0x000fe40000000057 */
[----:B------:R-:W5:Y:S01]  /*2c40*/  LDG.E.64 R4, desc[UR4][R184.64+0x1400] ;  /* 0x00140004b8047981 */ /* 0x000f62000c1e1b00 */
[--C-:B------:R-:W-:Y:S01]  /*2c50*/  HADD2.F32 R86, -RZ, R10.reuse.H0_H0 ;  /* 0x2000000aff567230 */ /* 0x100fe20000004100 */
[----:B------:R-:W-:Y:S02]  /*2c60*/  IADD3.X R118, PT, PT, RZ, R118, RZ, P6, !PT ;  /* 0x00000076ff767210 */ /* 0x000fe400037fe4ff */
[----:B------:R-:W-:Y:S02]  /*2c70*/  SHF.R.S32.HI R128, RZ, 0x1f, R126 ;  /* 0x0000001fff807819 */ /* 0x000fe4000001147e */
[----:B------:R-:W-:Y:S01]  /*2c80*/  IADD3 R158, P6, PT, R159, R104, RZ ;  /* 0x000000689f9e7210 */ /* 0x000fe20007fde0ff */
[----:B------:R-:W-:Y:S01]  /*2c90*/  FADD R89, -R88, R86 ;  /* 0x0000005658597221 */ /* 0x000fe20000000100 */
[C---:B------:R-:W-:Y:S01]  /*2ca0*/  SHF.L.U64.HI R118, R157.reuse, 0x1, R118 ;  /* 0x000000019d767819 */ /* 0x040fe20000010276 */
[----:B------:R-:W-:Y:S01]  /*2cb0*/  HADD2.F32 R87, -RZ, R10.H1_H1 ;  /* 0x3000000aff577230 */ /* 0x000fe20000004100 */
[----:B------:R-:W-:Y:S01]  /*2cc0*/  LEA.HI R128, P3, R128, R119, RZ, 0x2 ;  /* 0x0000007780807211 */ /* 0x000fe200078710ff */
[----:B------:R-:W-:Y:S01]  /*2cd0*/  HFMA2 R100, R100, 1, 1, R3 ;  /* 0x3c003c0064647831 */ /* 0x000fe20000000003 */
[----:B------:R-:W-:-:S02]  /*2ce0*/  SHF.L.U32 R157, R157, 0x1, RZ ;  /* 0x000000019d9d7819 */ /* 0x000fc400000006ff */
[----:B------:R-:W-:Y:S01]  /*2cf0*/  IADD3.X R159, PT, PT, R116, R105, RZ, P6, !PT ;  /* 0x00000069749f7210 */ /* 0x000fe200037fe4ff */
[----:B------:R-:W-:Y:S01]  /*2d00*/  FFMA R88, R89, 0.02040816284716129303, R88 ;  /* 0x3ca72f0559587823 */ /* 0x000fe20000000058 */
[----:B------:R-:W-:Y:S02]  /*2d10*/  IADD3 R119, P6, PT, R186, 0xf00, RZ ;  /* 0x00000f00ba777810 */ /* 0x000fe40007fde0ff */
[----:B------:R-:W-:Y:S01]  /*2d20*/  LOP3.LUT R157, R157, 0xfffffff8, RZ, 0xc0, !PT ;  /* 0xfffffff89d9d7812 */ /* 0x000fe200078ec0ff */
[--C-:B------:R-:W-:Y:S01]  /*2d30*/  FADD R117, R87, -R88.reuse ;  /* 0x8000005857757221 */ /* 0x100fe20000000000 */
[----:B------:R-:W-:Y:S01]  /*2d40*/  IADD3.X R10, PT, PT, RZ, R11, RZ, P6, !PT ;  /* 0x0000000bff0a7210 */ /* 0x000fe200037fe4ff */
[----:B------:R-:W-:Y:S01]  /*2d50*/  HFMA2 R93, R91, 1, 1, R93 ;  /* 0x3c003c005b5d7831 */ /* 0x000fe2000000005d */
[----:B------:R-:W-:Y:S01]  /*2d60*/  IADD3 R154, P6, PT, R157, R14, RZ ;  /* 0x0000000e9d9a7210 */ /* 0x000fe20007fde0ff */
[----:B------:R-:W-:Y:S01]  /*2d70*/  FADD R3, R86, -R88 ;  /* 0x8000005856037221 */ /* 0x000fe20000000000 */
[----:B------:R-:W-:Y:S01]  /*2d80*/  SHF.R.S32.HI R142, RZ, 0x1f, R10 ;  /* 0x0000001fff8e7819 */ /* 0x000fe2000001140a */
[----:B------:R-:W-:Y:S01]  /*2d90*/  FFMA R116, R117, 0.019999999552965164185, R88 ;  /* 0x3ca3d70a75747823 */ /* 0x000fe20000000058 */
[----:B------:R-:W-:Y:S01]  /*2da0*/  IADD3.X R138, PT, PT, RZ, R138, RZ, P5, !PT ;  /* 0x0000008aff8a7210 */ /* 0x000fe20002ffe4ff */
[----:B------:R-:W-:Y:S01]  /*2db0*/  HADD2.F32 R88, -RZ, R100.H0_H0 ;  /* 0x20000064ff587230 */ /* 0x000fe20000004100 */
[----:B------:R-:W-:Y:S01]  /*2dc0*/  IADD3.X R155, PT, PT, R118, R15, RZ, P6, !PT ;  /* 0x0000000f769b7210 */ /* 0x000fe200037fe4ff */
[----:B------:R-:W5:Y:S01]  /*2dd0*/  LDG.E.64 R158, desc[UR8][R158.64] ;  /* 0x000000089e9e7981 */ /* 0x000f62000c1e1b00 */
[----:B------:R-:W-:Y:S01]  /*2de0*/  LEA.HI R142, P6, R142, R119, RZ, 0x2 ;  /* 0x000000778e8e7211 */ /* 0x000fe200078d10ff */
[----:B------:R-:W-:Y:S01]  /*2df0*/  HFMA2 R119, R90, 1, 1, R92 ;  /* 0x3c003c005a777831 */ /* 0x000fe2000000005c */
[----:B------:R-:W-:Y:S01]  /*2e00*/  IADD3 R156, P5, PT, R157, R104, RZ ;  /* 0x000000689d9c7210 */ /* 0x000fe20007fbe0ff */
[----:B------:R-:W-:Y:S01]  /*2e10*/  FFMA R2, R89, R3, R2 ;  /* 0x0000000359027223 */ /* 0x000fe20000000002 */
[----:B------:R-:W-:Y:S01]  /*2e20*/  SHF.L.U64.HI R138, R139, 0x1, R138 ;  /* 0x000000018b8a7819 */ /* 0x000fe2000001028a */
[--C-:B------:R-:W-:Y:S01]  /*2e30*/  FADD R3, R87, -R116.reuse ;  /* 0x8000007457037221 */ /* 0x100fe20000000000 */
[----:B------:R-:W-:Y:S01]  /*2e40*/  SHF.L.U32 R139, R139, 0x1, RZ ;  /* 0x000000018b8b7819 */ /* 0x000fe200000006ff */
[--C-:B------:R-:W-:Y:S01]  /*2e50*/  FADD R92, R88, -R116.reuse ;  /* 0x80000074585c7221 */ /* 0x100fe20000000000 */
[----:B------:R-:W-:Y:S01]  /*2e60*/  IADD3.X R157, PT, PT, R118, R105, RZ, P5, !PT ;  /* 0x00000069769d7210 */ /* 0x000fe20002ffe4ff */
[----:B------:R-:W-:Y:S01]  /*2e70*/  HADD2.F32 R89, -RZ, R100.H1_H1 ;  /* 0x30000064ff597230 */ /* 0x000fe20000004100 */
[----:B------:R-:W-:Y:S01]  /*2e80*/  IADD3 R135, P5, PT, R186, 0xf80, RZ ;  /* 0x00000f80ba877810 */ /* 0x000fe20007fbe0ff */
[----:B------:R-:W-:Y:S01]  /*2e90*/  FFMA R90, R92, 0.019607843831181526184, R116 ;  /* 0x3ca0a0a15c5a7823 */ /* 0x000fe20000000074 */
[----:B------:R-:W-:Y:S01]  /*2ea0*/  LOP3.LUT R139, R139, 0xfffffff8, RZ, 0xc0, !PT ;  /* 0xfffffff88b8b7812 */ /* 0x000fe200078ec0ff */
[----:B------:R-:W-:Y:S01]  /*2eb0*/  FFMA R117, R117, R3, R2 ;  /* 0x0000000375757223 */ /* 0x000fe20000000002 */
[----:B------:R-:W-:Y:S01]  /*2ec0*/  IADD3.X R100, PT, PT, RZ, R11, RZ, P5, !PT ;  /* 0x0000000bff647210 */ /* 0x000fe20002ffe4ff */
[----:B------:R-:W5:Y:S01]  /*2ed0*/  LDG.E.64 R2, desc[UR4][R184.64+0x1500] ;  /* 0x00150004b8027981 */ /* 0x000f62000c1e1b00 */
[----:B------:R-:W-:Y:S01]  /*2ee0*/  IADD3 R118, P5, PT, R139, R14, RZ ;  /* 0x0000000e8b767210 */ /* 0x000fe20007fbe0ff */
[----:B------:R-:W-:-:S02]  /*2ef0*/  HADD2 R134, R119, R96 ;  /* 0x0000006077867230 */ /* 0x000fc40000000000 */
[--C-:B------:R-:W-:Y:S01]  /*2f00*/  FADD R133, R89, -R90.reuse ;  /* 0x8000005a59857221 */ /* 0x100fe20000000000 */
[--C-:B------:R-:W-:Y:S01]  /*2f10*/  FADD R96, R88, -R90.reuse ;  /* 0x8000005a58607221 */ /* 0x100fe20000000000 */
[----:B------:R-:W-:Y:S01]  /*2f20*/  IADD3.X R119, PT, PT, R138, R15, RZ, P5, !PT ;  /* 0x0000000f8a777210 */ /* 0x000fe20002ffe4ff */
[----:B------:R-:W-:Y:S01]  /*2f30*/  HADD2 R93, R93, R97 ;  /* 0x000000615d5d7230 */ /* 0x000fe20000000000 */
[----:B------:R-:W-:Y:S01]  /*2f40*/  IADD3 R116, P5, PT, R139, R104, RZ ;  /* 0x000000688b747210 */ /* 0x000fe20007fbe0ff */
[----:B------:R-:W-:Y:S01]  /*2f50*/  FFMA R132, R133, 0.019230769947171211243, R90 ;  /* 0x3c9d89d985847823 */ /* 0x000fe2000000005a */
[----:B------:R-:W-:Y:S01]  /*2f60*/  SHF.R.S32.HI R148, RZ, 0x1f, R100 ;  /* 0x0000001fff947819 */ /* 0x000fe20000011464 */
[----:B------:R-:W-:Y:S02]  /*2f70*/  HADD2.F32 R90, -RZ, R134.H0_H0 ;  /* 0x20000086ff5a7230 */ /* 0x000fe40000004100 */
[----:B------:R-:W-:Y:S01]  /*2f80*/  FFMA R96, R92, R96, R117 ;  /* 0x000000605c607223 */ /* 0x000fe20000000075 */
[----:B------:R-:W-:Y:S01]  /*2f90*/  IADD3.X R117, PT, PT, R138, R105, RZ, P5, !PT ;  /* 0x000000698a757210 */ /* 0x000fe20002ffe4ff */
[----:B--2---:R-:W-:Y:S01]  /*2fa0*/  HFMA2 R114, R114, 1, 1, R36 ;  /* 0x3c003c0072727831 */ /* 0x004fe20000000024 */
[----:B------:R-:W-:Y:S01]  /*2fb0*/  LEA.HI R148, P5, R148, R135, RZ, 0x2 ;  /* 0x0000008794947211 */ /* 0x000fe200078b10ff */
[----:B------:R-:W-:Y:S01]  /*2fc0*/  FADD R135, -R132, R90 ;  /* 0x0000005a84877221 */ /* 0x000fe20000000100 */
[--C-:B------:R-:W-:Y:S01]  /*2fd0*/  FADD R92, R89, -R132.reuse ;  /* 0x80000084595c7221 */ /* 0x100fe20000000000 */
[----:B------:R-:W-:Y:S01]  /*2fe0*/  HADD2.F32 R91, -RZ, R134.H1_H1 ;  /* 0x30000086ff5b7230 */ /* 0x000fe20000004100 */
[----:B------:R-:W2:Y:S01]  /*2ff0*/  LDG.E.64 R154, desc[UR4][R154.64] ;  /* 0x000000049a9a7981 */ /* 0x000ea2000c1e1b00 */
[----:B------:R-:W-:Y:S01]  /*3000*/  FFMA R132, R135, 0.018867924809455871582, R132 ;  /* 0x3c9a90e887847823 */ /* 0x000fe20000000084 */
[----:B------:R-:W-:Y:S01]  /*3010*/  FFMA R92, R133, R92, R96 ;  /* 0x0000005c855c7223 */ /* 0x000fe20000000060 */
[----:B------:R-:W-:Y:S01]  /*3020*/  HFMA2 R133, R98, 1, 1, R120 ;  /* 0x3c003c0062857831 */ /* 0x000fe20000000078 */
[----:B------:R-:W2:Y:S01]  /*3030*/  LDG.E.64 R156, desc[UR8][R156.64] ;  /* 0x000000089c9c7981 */ /* 0x000ea2000c1e1b00 */
[--C-:B------:R-:W-:Y:S01]  /*3040*/  FADD R96, R90, -R132.reuse ;  /* 0x800000845a607221 */ /* 0x100fe20000000000 */
[----:B------:R-:W-:Y:S01]  /*3050*/  FADD R120, R91, -R132 ;  /* 0x800000845b787221 */ /* 0x000fe20000000000 */
[----:B------:R-:W-:-:S02]  /*3060*/  HFMA2 R134, R99, 1, 1, R121 ;  /* 0x3c003c0063867831 */ /* 0x000fc40000000079 */
[----:B------:R-:W-:Y:S01]  /*3070*/  FFMA R135, R135, R96, R92 ;  /* 0x0000006087877223 */ /* 0x000fe2000000005c */
[----:B------:R1:W2:Y:S01]  /*3080*/  LDG.E.64 R98, desc[UR4][R122.64] ;  /* 0x000000047a627981 */ /* 0x0002a2000c1e1b00 */
[--C-:B------:R-:W-:Y:S02]  /*3090*/  HADD2.F32 R92, -RZ, R93.reuse.H0_H0 ;  /* 0x2000005dff5c7230 */ /* 0x100fe40000004100 */
[----:B------:R-:W-:Y:S01]  /*30a0*/  FFMA R132, R120, 0.018518518656492233276, R132 ;  /* 0x3c97b42678847823 */ /* 0x000fe20000000084 */
[----:B------:R-:W-:Y:S01]  /*30b0*/  HFMA2 R133, R133, 1, 1, R12 ;  /* 0x3c003c0085857831 */ /* 0x000fe2000000000c */
[----:B------:R-:W2:Y:S02]  /*30c0*/  LDG.E.64 R96, desc[UR6][R184.64+0x1600] ;  /* 0x00160006b8607981 */ /* 0x000ea4000c1e1b00 */
[--C-:B------:R-:W-:Y:S01]  /*30d0*/  FADD R121, R92, -R132.reuse ;  /* 0x800000845c797221 */ /* 0x100fe20000000000 */
[----:B------:R-:W-:Y:S02]  /*30e0*/  HADD2.F32 R93, -RZ, R93.H1_H1 ;  /* 0x3000005dff5d7230 */ /* 0x000fe40000004100 */
[--C-:B------:R-:W-:Y:S01]  /*30f0*/  FADD R36, R91, -R132.reuse ;  /* 0x800000845b247221 */ /* 0x100fe20000000000 */
[----:B------:R-:W-:Y:S01]  /*3100*/  FFMA R132, R121, 0.018181817606091499329, R132 ;  /* 0x3c94f20979847823 */ /* 0x000fe20000000084 */
[----:B-1----:R-:W-:-:S03]  /*3110*/  HADD2 R123, R115, R37 ;  /* 0x00000025737b7230 */ /* 0x002fc60000000000 */
[--C-:B------:R-:W-:Y:S01]  /*3120*/  FADD R115, R93, -R132.reuse ;  /* 0x800000845d737221 */ /* 0x100fe20000000000 */
[--C-:B------:R-:W-:Y:S01]  /*3130*/  FADD R12, R92, -R132.reuse ;  /* 0x800000845c0c7221 */ /* 0x100fe20000000000 */
[----:B------:R-:W-:Y:S02]  /*3140*/  HADD2.F32 R37, -RZ, R133.H0_H0 ;  /* 0x20000085ff257230 */ /* 0x000fe40000004100 */
[----:B------:R-:W-:Y:S01]  /*3150*/  FFMA R132, R115, 0.01785714365541934967, R132 ;  /* 0x3c92492573847823 */ /* 0x000fe20000000084 */
[----:B------:R-:W-:Y:S01]  /*3160*/  FFMA R36, R120, R36, R135 ;  /* 0x0000002478247223 */ /* 0x000fe20000000087 */
[----:B------:R-:W-:Y:S02]  /*3170*/  HFMA2 R122, R113, 1, 1, R35 ;  /* 0x3c003c00717a7831 */ /* 0x000fe40000000023 */
[----:B------:R-:W-:Y:S01]  /*3180*/  FADD R113, -R132, R37 ;  /* 0x0000002584717221 */ /* 0x000fe20000000100 */
[----:B------:R-:W-:Y:S02]  /*3190*/  HADD2 R120, R112, R34 ;  /* 0x0000002270787230 */ /* 0x000fe40000000000 */
[----:B------:R-:W-:Y:S01]  /*31a0*/  FFMA R12, R121, R12, R36 ;  /* 0x0000000c790c7223 */ /* 0x000fe20000000024 */
[----:B------:R-:W-:-:S02]  /*31b0*/  HADD2.F32 R36, -RZ, R133.H1_H1 ;  /* 0x30000085ff247230 */ /* 0x000fc40000004100 */
[--C-:B------:R-:W-:Y:S01]  /*31c0*/  FADD R34, R93, -R132.reuse ;  /* 0x800000845d227221 */ /* 0x100fe20000000000 */
[----:B------:R-:W-:Y:S02]  /*31d0*/  HFMA2 R134, R134, 1, 1, R13 ;  /* 0x3c003c0086867831 */ /* 0x000fe4000000000d */
[----:B------:R-:W-:Y:S01]  /*31e0*/  FFMA R132, R113, 0.017543859779834747314, R132 ;  /* 0x3c8fb82471847823 */ /* 0x000fe20000000084 */
[----:B------:R-:W-:-:S03]  /*31f0*/  FFMA R12, R115, R34, R12 ;  /* 0x00000022730c7223 */ /* 0x000fc6000000000c */
[----:B------:R-:W-:-:S04]  /*3200*/  FADD R115, R36, -R132 ;  /* 0x8000008424737221 */ /* 0x000fc80000000000 */
[--C-:B------:R-:W-:Y:S01]  /*3210*/  FFMA R34, R115, 0.017241379246115684509, R132.reuse ;  /* 0x3c8d3dcb73227823 */ /* 0x100fe20000000084 */
[----:B------:R-:W-:Y:S02]  /*3220*/  HADD2.F32 R35, -RZ, R134.H0_H0 ;  /* 0x20000086ff237230 */ /* 0x000fe40000004100 */
[----:B------:R-:W-:-:S04]  /*3230*/  FADD R132, R37, -R132 ;  /* 0x8000008425847221 */ /* 0x000fc80000000000 */
[----:B------:R-:W-:Y:S01]  /*3240*/  FFMA R132, R113, R132, R12 ;  /* 0x0000008471847223 */ /* 0x000fe2000000000c */
[--C-:B------:R-:W-:Y:S01]  /*3250*/  FADD R121, R35, -R34.reuse ;  /* 0x8000002223797221 */ /* 0x100fe20000000000 */
[----:B------:R-:W2:Y:S01]  /*3260*/  LDG.E.64 R12, desc[UR6][R184.64+0x1700] ;  /* 0x00170006b80c7981 */ /* 0x000ea2000c1e1b00 */
[--C-:B------:R-:W-:Y:S02]  /*3270*/  FADD R112, R36, -R34.reuse ;  /* 0x8000002224707221 */ /* 0x100fe40000000000 */
[----:B------:R-:W-:Y:S01]  /*3280*/  FFMA R113, R121, 0.016949152573943138123, R34 ;  /* 0x3c8ad8f379717823 */ /* 0x000fe20000000022 */
[----:B------:R-:W-:Y:S02]  /*3290*/  HADD2.F32 R34, -RZ, R134.H1_H1 ;  /* 0x30000086ff227230 */ /* 0x000fe40000004100 */
[----:B------:R-:W-:Y:S02]  /*32a0*/  HADD2 R114, R114, R106 ;  /* 0x0000006a72727230 */ /* 0x000fe40000000000 */
[----:B------:R-:W-:-:S02]  /*32b0*/  HFMA2 R133, R32, 1, 1, R110 ;  /* 0x3c003c0020857831 */ /* 0x000fc4000000006e */
[--C-:B------:R-:W-:Y:S01]  /*32c0*/  FADD R106, R34, -R113.reuse ;  /* 0x80000071226a7221 */ /* 0x100fe20000000000 */
[--C-:B------:R-:W-:Y:S01]  /*32d0*/  FADD R32, R35, -R113.reuse ;  /* 0x8000007123207221 */ /* 0x100fe20000000000 */
[----:B------:R-:W-:Y:S02]  /*32e0*/  HFMA2 R135, R33, 1, 1, R111 ;  /* 0x3c003c0021877831 */ /* 0x000fe4000000006f */
[----:B------:R-:W-:Y:S01]  /*32f0*/  FFMA R112, R115, R112, R132 ;  /* 0x0000007073707223 */ /* 0x000fe20000000084 */
[----:B------:R-:W-:Y:S01]  /*3300*/  FFMA R113, R106, 0.016666667535901069641, R113 ;  /* 0x3c8888896a717823 */ /* 0x000fe20000000071 */
[----:B------:R-:W-:Y:S02]  /*3310*/  HADD2.F32 R33, -RZ, R114.H0_H0 ;  /* 0x20000072ff217230 */ /* 0x000fe40000004100 */
[----:B------:R-:W-:Y:S02]  /*3320*/  HADD2 R132, R30, R108 ;  /* 0x0000006c1e847230 */ /* 0x000fe40000000000 */
[----:B------:R-:W-:Y:S01]  /*3330*/  FFMA R32, R121, R32, R112 ;  /* 0x0000002079207223 */ /* 0x000fe20000000070 */
[----:B------:R-:W-:Y:S01]  /*3340*/  FADD R111, R34, -R113 ;  /* 0x80000071226f7221 */ /* 0x000fe20000000000 */
[----:B------:R-:W-:Y:S01]  /*3350*/  FADD R30, -R113, R33 ;  /* 0x00000021711e7221 */ /* 0x000fe20000000100 */
[----:B------:R-:W-:-:S02]  /*3360*/  HFMA2 R134, R31, 1, 1, R109 ;  /* 0x3c003c001f867831 */ /* 0x000fc4000000006d */
[----:B------:R-:W-:Y:S01]  /*3370*/  FFMA R111, R106, R111, R32 ;  /* 0x0000006f6a6f7223 */ /* 0x000fe20000000020 */
[----:B------:R-:W-:Y:S02]  /*3380*/  HADD2 R123, R123, R107 ;  /* 0x0000006b7b7b7230 */ /* 0x000fe40000000000 */
[----:B------:R-:W-:Y:S01]  /*3390*/  FFMA R113, R30, 0.016393441706895828247, R113 ;  /* 0x3c864b8a1e717823 */ /* 0x000fe20000000071 */
[----:B------:R-:W-:Y:S01]  /*33a0*/  HADD2.F32 R32, -RZ, R114.H1_H1 ;  /* 0x30000072ff207230 */ /* 0x000fe20000004100 */
[----:B------:R1:W2:Y:S04]  /*33b0*/  LDG.E.64 R106, desc[UR4][R118.64] ;  /* 0x00000004766a7981 */ /* 0x0002a8000c1e1b00 */
[----:B------:R-:W2:Y:S01]  /*33c0*/  LDG.E.64 R108, desc[UR8][R116.64] ;  /* 0x00000008746c7981 */ /* 0x000ea2000c1e1b00 */
[--C-:B------:R-:W-:Y:S01]  /*33d0*/  FADD R31, R33, -R113.reuse ;  /* 0x80000071211f7221 */ /* 0x100fe20000000000 */
[----:B------:R-:W-:Y:S01]  /*33e0*/  FADD R112, R32, -R113 ;  /* 0x8000007120707221 */ /* 0x000fe20000000000 */
[----:B------:R-:W-:-:S02]  /*33f0*/  IADD3.X R144, PT, PT, RZ, R127, RZ, P0, !PT ;  /* 0x0000007fff907210 */ /* 0x000fc400007fe4ff */
[----:B------:R-:W-:Y:S01]  /*3400*/  FFMA R30, R30, R31, R111 ;  /* 0x0000001f1e1e7223 */ /* 0x000fe2000000006f */
[----:B------:R-:W-:Y:S01]  /*3410*/  FFMA R113, R112, 0.016129031777381896973, R113 ;  /* 0x3c84210870717823 */ /* 0x000fe20000000071 */
[----:B------:R-:W2:Y:S01]  /*3420*/  LDG.E.64 R110, desc[UR6][R184.64+0x1800] ;  /* 0x00180006b86e7981 */ /* 0x000ea2000c1e1b00 */
[C---:B------:R-:W-:Y:S02]  /*3430*/  SHF.L.U64.HI R144, R129.reuse, 0x1, R144 ;  /* 0x0000000181907819 */ /* 0x040fe40000010290 */
[----:B------:R-:W-:Y:S01]  /*3440*/  SHF.L.U32 R129, R129, 0x1, RZ ;  /* 0x0000000181817819 */ /* 0x000fe200000006ff */
[----:B------:R-:W-:Y:S02]  /*3450*/  HADD2.F32 R31, -RZ, R123.H0_H0 ;  /* 0x2000007bff1f7230 */ /* 0x000fe40000004100 */
[----:B------:R-:W-:Y:S01]  /*3460*/  FADD R115, R32, -R113 ;  /* 0x8000007120737221 */ /* 0x000fe20000000000 */
[----:B------:R-:W-:Y:S01]  /*3470*/  HFMA2 R140, R29, 1, 1, R95 ;  /* 0x3c003c001d8c7831 */ /* 0x000fe2000000005f */
[----:B------:R-:W-:Y:S01]  /*3480*/  LOP3.LUT R95, R129, 0xfffffff8, RZ, 0xc0, !PT ;  /* 0xfffffff8815f7812 */ /* 0x000fe200078ec0ff */
[----:B------:R-:W-:-:S02]  /*3490*/  HFMA2 R138, R28, 1, 1, R94 ;  /* 0x3c003c001c8a7831 */ /* 0x000fc4000000005e */
[----:B------:R-:W-:Y:S01]  /*34a0*/  FFMA R28, R112, R115, R30 ;  /* 0x00000073701c7223 */ /* 0x000fe2000000001e */
[--C-:B------:R-:W-:Y:S01]  /*34b0*/  FADD R29, R31, -R113.reuse ;  /* 0x800000711f1d7221 */ /* 0x100fe20000000000 */
[----:B------:R-:W-:Y:S01]  /*34c0*/  IADD3 R112, P0, PT, R95, R14, RZ ;  /* 0x0000000e5f707210 */ /* 0x000fe20007f1e0ff */
[----:B------:R-:W2:Y:S02]  /*34d0*/  LDG.E.64 R116, desc[UR6][R184.64+0x1900] ;  /* 0x00190006b8747981 */ /* 0x000ea4000c1e1b00 */
[----:B------:R-:W-:Y:S01]  /*34e0*/  FFMA R94, R29, 0.015873016789555549622, R113 ;  /* 0x3c8208211d5e7823 */ /* 0x000fe20000000071 */
[----:B------:R-:W-:Y:S02]  /*34f0*/  IADD3.X R113, PT, PT, R144, R15, RZ, P0, !PT ;  /* 0x0000000f90717210 */ /* 0x000fe400007fe4ff */
[----:B------:R-:W-:-:S04]  /*3500*/  IADD3 R114, P0, PT, R95, R104, RZ ;  /* 0x000000685f727210 */ /* 0x000fc80007f1e0ff */
[----:B------:R-:W-:Y:S01]  /*3510*/  IADD3.X R115, PT, PT, R144, R105, RZ, P0, !PT ;  /* 0x0000006990737210 */ /* 0x000fe200007fe4ff */
[----:B------:R-:W2:Y:S05]  /*3520*/  LDG.E.64 R112, desc[UR4][R112.64] ;  /* 0x0000000470707981 */ /* 0x000eaa000c1e1b00 */
[----:B------:R-:W2:Y:S01]  /*3530*/  LDG.E.64 R114, desc[UR8][R114.64] ;  /* 0x0000000872727981 */ /* 0x000ea2000c1e1b00 */
[----:B------:R-:W-:Y:S01]  /*3540*/  SHF.L.U32 R121, R125, 0x1, RZ ;  /* 0x000000017d797819 */ /* 0x000fe200000006ff */
[----:B------:R-:W-:Y:S02]  /*3550*/  HFMA2 R143, R24, 1, 1, R26 ;  /* 0x3c003c00188f7831 */ /* 0x000fe4000000001a */
[----:B------:R-:W-:Y:S01]  /*3560*/  FADD R24, R31, -R94 ;  /* 0x8000005e1f187221 */ /* 0x000fe20000000000 */
[----:B------:R-:W-:-:S02]  /*3570*/  HADD2 R120, R120, R18 ;  /* 0x0000001278787230 */ /* 0x000fc40000000000 */
[----:B---3--:R-:W-:Y:S01]  /*3580*/  HFMA2 R95, R20, 1, 1, R22 ;  /* 0x3c003c00145f7831 */ /* 0x008fe20000000016 */
[----:B------:R-:W-:Y:S01]  /*3590*/  IADD3.X R22, PT, PT, RZ, R124, RZ, P4, !PT ;  /* 0x0000007cff167210 */ /* 0x000fe200027fe4ff */
[----:B------:R-:W-:Y:S01]  /*35a0*/  HADD2.F32 R30, -RZ, R123.H1_H1 ;  /* 0x3000007bff1e7230 */ /* 0x000fe20000004100 */
[----:B------:R-:W-:Y:S01]  /*35b0*/  LOP3.LUT R121, R121, 0xfffffff8, RZ, 0xc0, !PT ;  /* 0xfffffff879797812 */ /* 0x000fe200078ec0ff */
[----:B------:R-:W-:Y:S01]  /*35c0*/  FFMA R24, R29, R24, R28 ;  /* 0x000000181d187223 */ /* 0x000fe2000000001c */
[--C-:B------:R-:W-:Y:S01]  /*35d0*/  HADD2.F32 R29, -RZ, R120.reuse.H0_H0 ;  /* 0x20000078ff1d7230 */ /* 0x100fe20000004100 */
[----:B------:R-:W-:Y:S01]  /*35e0*/  SHF.L.U64.HI R22, R125, 0x1, R22 ;  /* 0x000000017d167819 */ /* 0x000fe20000010216 */
[----:B------:R-:W-:Y:S01]  /*35f0*/  HADD2.F32 R28, -RZ, R120.H1_H1 ;  /* 0x30000078ff1c7230 */ /* 0x000fe20000004100 */
[C---:B-1----:R-:W-:Y:S01]  /*3600*/  IADD3 R118, P0, PT, R121.reuse, R14, RZ ;  /* 0x0000000e79767210 */ /* 0x042fe20007f1e0ff */
[----:B------:R-:W-:Y:S01]  /*3610*/  HADD2 R146, R25, R27 ;  /* 0x0000001b19927230 */ /* 0x000fe20000000000 */
[----:B------:R-:W-:Y:S01]  /*3620*/  IADD3 R120, P4, PT, R121, R104, RZ ;  /* 0x0000006879787210 */ /* 0x000fe20007f9e0ff */
[----:B------:R-:W-:Y:S01]  /*3630*/  FADD R25, R30, -R94 ;  /* 0x8000005e1e197221 */ /* 0x000fe20000000000 */
[----:B------:R-:W-:-:S02]  /*3640*/  IADD3.X R119, PT, PT, R22, R15, RZ, P0, !PT ;  /* 0x0000000f16777210 */ /* 0x000fc400007fe4ff */
[----:B------:R-:W-:Y:S01]  /*3650*/  IADD3.X R121, PT, PT, R22, R105, RZ, P4, !PT ;  /* 0x0000006916797210 */ /* 0x000fe200027fe4ff */
[----:B------:R-:W-:Y:S01]  /*3660*/  FFMA R26, R25, 0.015625, R94 ;  /* 0x3c800000191a7823 */ /* 0x000fe2000000005e */
[----:B------:R-:W-:Y:S02]  /*3670*/  HFMA2 R94, R21, 1, 1, R23 ;  /* 0x3c003c00155e7831 */ /* 0x000fe40000000017 */
[----:B------:R-:W3:Y:S01]  /*3680*/  LDG.E.64 R118, desc[UR4][R118.64] ;  /* 0x0000000476767981 */ /* 0x000ee2000c1e1b00 */
[----:B------:R-:W-:Y:S01]  /*3690*/  FADD R21, -R26, R29 ;  /* 0x0000001d1a157221 */ /* 0x000fe20000000100 */
[----:B------:R-:W-:Y:S02]  /*36a0*/  HFMA2 R19, R122, 1, 1, R19 ;  /* 0x3c003c007a137831 */ /* 0x000fe40000000013 */
[----:B------:R-:W3:Y:S01]  /*36b0*/  LDG.E.64 R120, desc[UR8][R120.64] ;  /* 0x0000000878787981 */ /* 0x000ee2000c1e1b00 */
[--C-:B------:R-:W-:Y:S01]  /*36c0*/  FADD R18, R30, -R26.reuse ;  /* 0x8000001a1e127221 */ /* 0x100fe20000000000 */
[----:B------:R-:W-:-:S02]  /*36d0*/  FFMA R26, R21, 0.015384615398943424225, R26 ;  /* 0x3c7c0fc1151a7823 */ /* 0x000fc4000000001a */
[----:B------:R-:W3:Y:S02]  /*36e0*/  LDG.E.64 R122, desc[UR6][R184.64+0x1a00] ;  /* 0x001a0006b87a7981 */ /* 0x000ee4000c1e1b00 */
[----:B------:R-:W-:Y:S01]  /*36f0*/  FADD R23, R28, -R26 ;  /* 0x8000001a1c177221 */ /* 0x000fe20000000000 */
[----:B------:R-:W-:Y:S01]  /*3700*/  FFMA R18, R25, R18, R24 ;  /* 0x0000001219127223 */ /* 0x000fe20000000018 */
[--C-:B------:R-:W-:Y:S01]  /*3710*/  FADD R20, R29, -R26.reuse ;  /* 0x8000001a1d147221 */ /* 0x100fe20000000000 */
[--C-:B------:R-:W-:Y:S02]  /*3720*/  HADD2.F32 R27, -RZ, R19.reuse.H0_H0 ;  /* 0x20000013ff1b7230 */ /* 0x100fe40000004100 */
[----:B------:R-:W-:Y:S01]  /*3730*/  FFMA R26, R23, 0.015151515603065490723, R26 ;  /* 0x3c783e10171a7823 */ /* 0x000fe2000000001a */
[----:B------:R-:W-:Y:S01]  /*3740*/  SHF.L.U32 R127, R128, 0x1, RZ ;  /* 0x00000001807f7819 */ /* 0x000fe200000006ff */
[----:B------:R-:W-:Y:S02]  /*3750*/  FFMA R18, R21, R20, R18 ;  /* 0x0000001415127223 */ /* 0x000fe40000000012 */
[--C-:B------:R-:W-:Y:S01]  /*3760*/  FADD R21, R27, -R26.reuse ;  /* 0x8000001a1b157221 */ /* 0x100fe20000000000 */
[--C-:B------:R-:W-:Y:S01]  /*3770*/  FADD R20, R28, -R26.reuse ;  /* 0x8000001a1c147221 */ /* 0x100fe20000000000 */
[----:B------:R-:W-:Y:S01]  /*3780*/  IADD3.X R25, PT, PT, RZ, R126, RZ, P3, !PT ;  /* 0x0000007eff197210 */ /* 0x000fe20001ffe4ff */
[----:B----4-:R-:W-:Y:S01]  /*3790*/  HFMA2 R133, R133, 1, 1, R16 ;  /* 0x3c003c0085857831 */ /* 0x010fe20000000010 */
[----:B------:R-:W-:Y:S01]  /*37a0*/  LOP3.LUT R127, R127, 0xfffffff8, RZ, 0xc0, !PT ;  /* 0xfffffff87f7f7812 */ /* 0x000fe200078ec0ff */
[----:B------:R-:W-:Y:S01]  /*37b0*/  FFMA R22, R21, 0.014925372786819934845, R26 ;  /* 0x3c74898d15167823 */ /* 0x000fe2000000001a */
[----:B------:R-:W-:-:S02]  /*37c0*/  HADD2.F32 R26, -RZ, R19.H1_H1 ;  /* 0x30000013ff1a7230 */ /* 0x000fc40000004100 */
[----:B------:R-:W-:Y:S01]  /*37d0*/  FFMA R18, R23, R20, R18 ;  /* 0x0000001417127223 */ /* 0x000fe20000000012 */
[----:B------:R-:W-:Y:S02]  /*37e0*/  SHF.L.U64.HI R20, R128, 0x1, R25 ;  /* 0x0000000180147819 */ /* 0x000fe40000010219 */
[C---:B------:R-:W-:Y:S02]  /*37f0*/  IADD3 R124, P0, PT, R127.reuse, R14, RZ ;  /* 0x0000000e7f7c7210 */ /* 0x040fe40007f1e0ff */
[----:B------:R-:W-:Y:S01]  /*3800*/  IADD3 R126, P3, PT, R127, R104, RZ ;  /* 0x000000687f7e7210 */ /* 0x000fe20007f7e0ff */
[--C-:B------:R-:W-:Y:S01]  /*3810*/  FADD R23, R26, -R22.reuse ;  /* 0x800000161a177221 */ /* 0x100fe20000000000 */
[C---:B------:R-:W-:Y:S01]  /*3820*/  IADD3.X R125, PT, PT, R20.reuse, R15, RZ, P0, !PT ;  /* 0x0000000f147d7210 */ /* 0x040fe200007fe4ff */
[----:B------:R-:W-:Y:S01]  /*3830*/  FADD R19, R27, -R22 ;  /* 0x800000161b137221 */ /* 0x000fe20000000000 */
[----:B------:R-:W-:Y:S01]  /*3840*/  IADD3.X R127, PT, PT, R20, R105, RZ, P3, !PT ;  /* 0x00000069147f7210 */ /* 0x000fe20001ffe4ff */
[----:B------:R-:W-:-:S02]  /*3850*/  HADD2.F32 R25, -RZ, R133.H0_H0 ;  /* 0x20000085ff197230 */ /* 0x000fc40000004100 */
[----:B------:R-:W-:Y:S01]  /*3860*/  FFMA R22, R23, 0.01470588240772485733, R22 ;  /* 0x3c70f0f117167823 */ /* 0x000fe20000000016 */
[----:B------:R-:W-:Y:S01]  /*3870*/  FFMA R18, R21, R19, R18 ;  /* 0x0000001315127223 */ /* 0x000fe20000000012 */
[----:B------:R-:W4:Y:S02]  /*3880*/  LDG.E.64 R124, desc[UR4][R124.64] ;  /* 0x000000047c7c7981 */ /* 0x000f24000c1e1b00 */
[----:B------:R-:W-:Y:S02]  /*3890*/  FADD R19, -R22, R25 ;  /* 0x0000001916137221 */ /* 0x000fe40000000100 */
[----:B------:R-:W4:Y:S01]  /*38a0*/  LDG.E.64 R126, desc[UR8][R126.64] ;  /* 0x000000087e7e7981 */ /* 0x000f22000c1e1b00 */
[----:B------:R-:W-:Y:S02]  /*38b0*/  HFMA2 R135, R135, 1, 1, R17 ;  /* 0x3c003c0087877831 */ /* 0x000fe40000000011 */
[----:B------:R-:W-:Y:S01]  /*38c0*/  FADD R16, R26, -R22 ;  /* 0x800000161a107221 */ /* 0x000fe20000000000 */
[----:B------:R-:W-:-:S02]  /*38d0*/  HADD2.F32 R24, -RZ, R133.H1_H1 ;  /* 0x30000085ff187230 */ /* 0x000fc40000004100 */
[----:B------:R-:W-:Y:S01]  /*38e0*/  FFMA R22, R19, 0.014492753893136978149, R22 ;  /* 0x3c6d730413167823 */ /* 0x000fe20000000016 */
[----:B------:R-:W4:Y:S01]  /*38f0*/  LDG.E.64 R128, desc[UR6][R184.64+0x1b00] ;  /* 0x001b0006b8807981 */ /* 0x000f22000c1e1b00 */
[----:B------:R-:W-:Y:S02]  /*3900*/  FFMA R16, R23, R16, R18 ;  /* 0x0000001017107223 */ /* 0x000fe40000000012 */
[--C-:B------:R-:W-:Y:S01]  /*3910*/  FADD R17, R25, -R22.reuse ;  /* 0x8000001619117221 */ /* 0x100fe20000000000 */
[----:B------:R-:W-:Y:S01]  /*3920*/  FADD R139, R24, -R22 ;  /* 0x80000016188b7221 */ /* 0x000fe20000000000 */
[----:B------:R-:W-:Y:S01]  /*3930*/  SHF.L.U32 R133, R131, 0x1, RZ ;  /* 0x0000000183857819 */ /* 0x000fe200000006ff */
[----:B------:R-:W-:Y:S02]  /*3940*/  HADD2.F32 R23, -RZ, R135.H0_H0 ;  /* 0x20000087ff177230 */ /* 0x000fe40000004100 */
[----:B------:R-:W-:Y:S01]  /*3950*/  FFMA R16, R19, R17, R16 ;  /* 0x0000001113107223 */ /* 0x000fe20000000010 */
[----:B------:R-:W-:Y:S01]  /*3960*/  FFMA R17, R139, 0.014285714365541934967, R22 ;  /* 0x3c6a0ea18b117823 */ /* 0x000fe20000000016 */
[----:B------:R-:W-:-:S02]  /*3970*/  IADD3.X R18, PT, PT, RZ, R130, RZ, P2, !PT ;  /* 0x00000082ff127210 */ /* 0x000fc400017fe4ff */
[----:B------:R-:W-:Y:S01]  /*3980*/  LOP3.LUT R133, R133, 0xfffffff8, RZ, 0xc0, !PT ;  /* 0xfffffff885857812 */ /* 0x000fe200078ec0ff */
[--C-:B------:R-:W-:Y:S01]  /*3990*/  FADD R144, R23, -R17.reuse ;  /* 0x8000001117907221 */ /* 0x100fe20000000000 */
[----:B-----5:R-:W-:Y:S01]  /*39a0*/  HFMA2 R8, R132, 1, 1, R8 ;  /* 0x3c003c0084087831 */ /* 0x020fe20000000008 */
[----:B------:R-:W-:Y:S01]  /*39b0*/  SHF.L.U64.HI R18, R131, 0x1, R18 ;  /* 0x0000000183127819 */ /* 0x000fe20000010212 */
[----:B------:R-:W-:Y:S01]  /*39c0*/  HADD2.F32 R22, -RZ, R135.H1_H1 ;  /* 0x30000087ff167230 */ /* 0x000fe20000004100 */
[C---:B------:R-:W-:Y:S01]  /*39d0*/  IADD3 R130, P0, PT, R133.reuse, R14, RZ ;  /* 0x0000000e85827210 */ /* 0x040fe20007f1e0ff */
[----:B------:R-:W-:Y:S01]  /*39e0*/  FFMA R141, R144, 0.014084506779909133911, R17 ;  /* 0x3c66c2b4908d7823 */ /* 0x000fe20000000011 */
[----:B------:R-:W-:Y:S02]  /*39f0*/  IADD3 R132, P2, PT, R133, R104, RZ ;  /* 0x0000006885847210 */ /* 0x000fe40007f5e0ff */
[----:B------:R-:W-:Y:S01]  /*3a00*/  IADD3.X R131, PT, PT, R18, R15, RZ, P0, !PT ;  /* 0x0000000f12837210 */ /* 0x000fe200007fe4ff */
[----:B------:R-:W-:Y:S01]  /*3a10*/  FADD R149, R22, -R141 ;  /* 0x8000008d16957221 */ /* 0x000fe20000000000 */
[----:B------:R-:W-:Y:S01]  /*3a20*/  IADD3.X R133, PT, PT, R18, R105, RZ, P2, !PT ;  /* 0x0000006912857210 */ /* 0x000fe200017fe4ff */
[----:B------:R-:W-:-:S02]  /*3a30*/  HADD2.F32 R21, -RZ, R8.H0_H0 ;  /* 0x20000008ff157230 */ /* 0x000fc40000004100 */
[----:B------:R-:W-:Y:S01]  /*3a40*/  FFMA R147, R149, 0.013888888992369174957, R141 ;  /* 0x3c638e3995937823 */ /* 0x000fe2000000008d */
[----:B------:R-:W5:Y:S04]  /*3a50*/  LDG.E.64 R130, desc[UR4][R130.64] ;  /* 0x0000000482827981 */ /* 0x000f68000c1e1b00 */
[----:B------:R-:W5:Y:S01]  /*3a60*/  LDG.E.64 R132, desc[UR8][R132.64] ;  /* 0x0000000884847981 */ /* 0x000f62000c1e1b00 */
[----:B------:R-:W-:Y:S01]  /*3a70*/  FADD R152, -R147, R21 ;  /* 0x0000001593987221 */ /* 0x000fe20000000100 */
[----:B------:R-:W-:Y:S02]  /*3a80*/  HFMA2 R9, R134, 1, 1, R9 ;  /* 0x3c003c0086097831 */ /* 0x000fe40000000009 */
[----:B------:R-:W-:Y:S01]  /*3a90*/  HADD2.F32 R20, -RZ, R8.H1_H1 ;  /* 0x30000008ff147230 */ /* 0x000fe20000004100 */
[----:B------:R-:W5:Y:S01]  /*3aa0*/  LDG.E.64 R134, desc[UR6][R184.64+0x1c00] ;  /* 0x001c0006b8867981 */ /* 0x000f62000c1e1b00 */
[----:B------:R-:W-:Y:S01]  /*3ab0*/  FFMA R168, R152, 0.013698630034923553467, R147 ;  /* 0x3c60703898a87823 */ /* 0x000fe20000000093 */
[----:B------:R-:W-:-:S03]  /*3ac0*/  FADD R17, R24, -R17 ;  /* 0x8000001118117221 */ /* 0x000fc60000000000 */
[----:B------:R-:W-:Y:S01]  /*3ad0*/  FADD R169, R20, -R168 ;  /* 0x800000a814a97221 */ /* 0x000fe20000000000 */
[----:B------:R-:W-:Y:S01]  /*3ae0*/  FFMA R8, R139, R17, R16 ;  /* 0x000000118b087223 */ /* 0x000fe20000000010 */
[----:B------:R-:W-:Y:S01]  /*3af0*/  SHF.L.U32 R139, R137, 0x1, RZ ;  /* 0x00000001898b7819 */ /* 0x000fe200000006ff */
[--C-:B------:R-:W-:Y:S02]  /*3b00*/  HADD2.F32 R19, -RZ, R9.reuse.H0_H0 ;  /* 0x20000009ff137230 */ /* 0x100fe40000004100 */
[----:B------:R-:W-:Y:S01]  /*3b10*/  FFMA R177, R169, 0.013513513840734958649, R168 ;  /* 0x3c5d67c9a9b17823 */ /* 0x000fe200000000a8 */
[----:B------:R-:W-:Y:S02]  /*3b20*/  IADD3.X R136, PT, PT, RZ, R136, RZ, P1, !PT ;  /* 0x00000088ff887210 */ /* 0x000fe40000ffe4ff */
[----:B------:R-:W-:Y:S01]  /*3b30*/  LOP3.LUT R139, R139, 0xfffffff8, RZ, 0xc0, !PT ;  /* 0xfffffff88b8b7812 */ /* 0x000fe200078ec0ff */
[--C-:B------:R-:W-:Y:S01]  /*3b40*/  FADD R179, R19, -R177.reuse ;  /* 0x800000b113b37221 */ /* 0x100fe20000000000 */
[----:B------:R-:W-:Y:S01]  /*3b50*/  HFMA2 R6, R138, 1, 1, R6 ;  /* 0x3c003c008a067831 */ /* 0x000fe20000000006 */
[----:B------:R-:W-:Y:S01]  /*3b60*/  SHF.L.U64.HI R16, R137, 0x1, R136 ;  /* 0x0000000189107819 */ /* 0x000fe20000010288 */
[----:B------:R-:W-:Y:S01]  /*3b70*/  HADD2.F32 R18, -RZ, R9.H1_H1 ;  /* 0x30000009ff127230 */ /* 0x000fe20000004100 */
[----:B------:R-:W-:Y:S01]  /*3b80*/  IADD3 R136, P0, PT, R139, R14, RZ ;  /* 0x0000000e8b887210 */ /* 0x000fe20007f1e0ff */
[----:B------:R-:W-:Y:S01]  /*3b90*/  FFMA R181, R179, 0.013333333656191825867, R177 ;  /* 0x3c5a740eb3b57823 */ /* 0x000fe200000000b1 */
[----:B------:R-:W-:-:S02]  /*3ba0*/  IADD3 R138, P1, PT, R139, R104, RZ ;  /* 0x000000688b8a7210 */ /* 0x000fc40007f3e0ff */
[----:B------:R-:W-:Y:S01]  /*3bb0*/  IADD3.X R137, PT, PT, R16, R15, RZ, P0, !PT ;  /* 0x0000000f10897210 */ /* 0x000fe200007fe4ff */
[--C-:B------:R-:W-:Y:S01]  /*3bc0*/  FADD R176, R18, -R181.reuse ;  /* 0x800000b512b07221 */ /* 0x100fe20000000000 */
[----:B------:R-:W-:Y:S01]  /*3bd0*/  IADD3.X R139, PT, PT, R16, R105, RZ, P1, !PT ;  /* 0x00000069108b7210 */ /* 0x000fe20000ffe4ff */
[----:B------:R-:W-:Y:S02]  /*3be0*/  HADD2.F32 R17, -RZ, R6.H0_H0 ;  /* 0x20000006ff117230 */ /* 0x000fe40000004100 */
[----:B------:R-:W-:Y:S01]  /*3bf0*/  FFMA R178, R176, 0.013157894834876060486, R181 ;  /* 0x3c579436b0b27823 */ /* 0x000fe200000000b5 */
[----:B------:R-:W5:Y:S04]  /*3c00*/  LDG.E.64 R136, desc[UR4][R136.64] ;  /* 0x0000000488887981 */ /* 0x000f68000c1e1b00 */
[----:B------:R-:W5:Y:S01]  /*3c10*/  LDG.E.64 R138, desc[UR8][R138.64] ;  /* 0x000000088a8a7981 */ /* 0x000f62000c1e1b00 */
[----:B------:R-:W-:Y:S01]  /*3c20*/  FADD R173, -R178, R17 ;  /* 0x00000011b2ad7221 */ /* 0x000fe20000000100 */
[----:B------:R-:W-:-:S02]  /*3c30*/  HFMA2 R9, R140, 1, 1, R7 ;  /* 0x3c003c008c097831 */ /* 0x000fc40000000007 */
[----:B------:R-:W-:Y:S02]  /*3c40*/  HADD2.F32 R16, -RZ, R6.H1_H1 ;  /* 0x30000006ff107230 */ /* 0x000fe40000004100 */
[----:B------:R-:W-:Y:S01]  /*3c50*/  FADD R7, R23, -R141 ;  /* 0x8000008d17077221 */ /* 0x000fe20000000000 */
[----:B------:R-:W-:Y:S01]  /*3c60*/  FFMA R189, R173, 0.012987012974917888641, R178 ;  /* 0x3c54c77badbd7823 */ /* 0x000fe200000000b2 */
[----:B------:R-:W5:Y:S01]  /*3c70*/  LDG.E.64 R140, desc[UR6][R184.64+0x1d00] ;  /* 0x001d0006b88c7981 */ /* 0x000f62000c1e1b00 */
[----:B------:R-:W-:Y:S02]  /*3c80*/  IADD3.X R145, PT, PT, RZ, R10, RZ, P6, !PT ;  /* 0x0000000aff917210 */ /* 0x000fe400037fe4ff */
[----:B------:R-:W-:Y:S02]  /*3c90*/  FADD R172, R16, -R189 ;  /* 0x800000bd10ac7221 */ /* 0x000fe40000000000 */
[C---:B------:R-:W-:Y:S01]  /*3ca0*/  SHF.L.U64.HI R150, R142.reuse, 0x1, R145 ;  /* 0x000000018e967819 */ /* 0x040fe20000010291 */
[----:B------:R-:W-:Y:S01]  /*3cb0*/  HADD2.F32 R10, -RZ, R9.H0_H0 ;  /* 0x20000009ff0a7230 */ /* 0x000fe20000004100 */
[----:B------:R-:W-:Y:S01]  /*3cc0*/  SHF.L.U32 R145, R142, 0x1, RZ ;  /* 0x000000018e917819 */ /* 0x000fe200000006ff */
[----:B------:R-:W-:Y:S01]  /*3cd0*/  FFMA R180, R172, 0.012820512987673282623, R189 ;  /* 0x3c520d21acb47823 */ /* 0x000fe200000000bd */
[----:B------:R-:W-:-:S02]  /*3ce0*/  HFMA2 R4, R143, 1, 1, R4 ;  /* 0x3c003c008f047831 */ /* 0x000fc40000000004 */
[----:B------:R-:W-:Y:S01]  /*3cf0*/  LOP3.LUT R145, R145, 0xfffffff8, RZ, 0xc0, !PT ;  /* 0xfffffff891917812 */ /* 0x000fe200078ec0ff */
[----:B------:R-:W-:Y:S01]  /*3d00*/  FADD R175, R10, -R180 ;  /* 0x800000b40aaf7221 */ /* 0x000fe20000000000 */
[----:B------:R-:W-:Y:S01]  /*3d10*/  FFMA R6, R144, R7, R8 ;  /* 0x0000000790067223 */ /* 0x000fe20000000008 */
[----:B------:R-:W-:Y:S01]  /*3d20*/  HADD2.F32 R9, -RZ, R9.H1_H1 ;  /* 0x30000009ff097230 */ /* 0x000fe20000004100 */
[----:B------:R-:W-:Y:S01]  /*3d30*/  IADD3 R142, P0, PT, R145, R14, RZ ;  /* 0x0000000e918e7210 */ /* 0x000fe20007f1e0ff */
[----:B------:R-:W-:Y:S01]  /*3d40*/  FFMA R188, R175, 0.012658228166401386261, R180 ;  /* 0x3c4f6475afbc7823 */ /* 0x000fe200000000b4 */
[----:B------:R-:W-:Y:S02]  /*3d50*/  IADD3 R144, P1, PT, R145, R104, RZ ;  /* 0x0000006891907210 */ /* 0x000fe40007f3e0ff */
[C---:B------:R-:W-:Y:S01]  /*3d60*/  IADD3.X R143, PT, PT, R150.reuse, R15, RZ, P0, !PT ;  /* 0x0000000f968f7210 */ /* 0x040fe200007fe4ff */
[----:B------:R-:W-:Y:S01]  /*3d70*/  FADD R171, R9, -R188 ;  /* 0x800000bc09ab7221 */ /* 0x000fe20000000000 */
[----:B------:R-:W-:Y:S01]  /*3d80*/  IADD3.X R145, PT, PT, R150, R105, RZ, P1, !PT ;  /* 0x0000006996917210 */ /* 0x000fe20000ffe4ff */
[----:B------:R-:W-:-:S02]  /*3d90*/  HADD2.F32 R8, -RZ, R4.H0_H0 ;  /* 0x20000004ff087230 */ /* 0x000fc40000004100 */
[----:B------:R-:W-:Y:S01]  /*3da0*/  FFMA R191, R171, 0.012500000186264514923, R188 ;  /* 0x3c4ccccdabbf7823 */ /* 0x000fe200000000bc */
[----:B------:R-:W5:Y:S04]  /*3db0*/  LDG.E.64 R142, desc[UR4][R142.64] ;  /* 0x000000048e8e7981 */ /* 0x000f68000c1e1b00 */
[----:B------:R-:W5:Y:S01]  /*3dc0*/  LDG.E.64 R144, desc[UR8][R144.64] ;  /* 0x0000000890907981 */ /* 0x000f62000c1e1b00 */
[----:B------:R-:W-:Y:S01]  /*3dd0*/  FADD R162, -R191, R8 ;  /* 0x00000008bfa27221 */ /* 0x000fe20000000100 */
[----:B------:R-:W-:Y:S02]  /*3de0*/  HFMA2 R5, R146, 1, 1, R5 ;  /* 0x3c003c0092057831 */ /* 0x000fe40000000005 */
[----:B------:R-:W-:Y:S02]  /*3df0*/  HADD2.F32 R7, -RZ, R4.H1_H1 ;  /* 0x30000004ff077230 */ /* 0x000fe40000004100 */
[----:B------:R-:W-:Y:S01]  /*3e00*/  FADD R4, R22, -R147 ;  /* 0x8000009316047221 */ /* 0x000fe20000000000 */
[----:B------:R-:W-:Y:S01]  /*3e10*/  FFMA R174, R162, 0.012345679104328155518, R191 ;  /* 0x3c4a4588a2ae7823 */ /* 0x000fe200000000bf */
[----:B------:R-:W5:Y:S01]  /*3e20*/  LDG.E.64 R146, desc[UR6][R184.64+0x1e00] ;  /* 0x001e0006b8927981 */ /* 0x000f62000c1e1b00 */
[----:B------:R-:W-:-:S02]  /*3e30*/  IADD3.X R151, PT, PT, RZ, R100, RZ, P5, !PT ;  /* 0x00000064ff977210 */ /* 0x000fc40002ffe4ff */
[----:B------:R-:W-:Y:S01]  /*3e40*/  FADD R163, R7, -R174 ;  /* 0x800000ae07a37221 */ /* 0x000fe20000000000 */
[----:B------:R-:W-:Y:S01]  /*3e50*/  FFMA R153, R149, R4, R6 ;  /* 0x0000000495997223 */ /* 0x000fe20000000006 */
[--C-:B------:R-:W-:Y:S02]  /*3e60*/  HADD2.F32 R6, -RZ, R5.reuse.H0_H0 ;  /* 0x20000005ff067230 */ /* 0x100fe40000004100 */
[----:B------:R-:W-:Y:S01]  /*3e70*/  FFMA R193, R163, 0.012195121496915817261, R174 ;  /* 0x3c47ce0ca3c17823 */ /* 0x000fe200000000ae */
[C---:B------:R-:W-:Y:S02]  /*3e80*/  SHF.L.U64.HI R100, R148.reuse, 0x1, R151 ;  /* 0x0000000194647819 */ /* 0x040fe40000010297 */
[----:B------:R-:W-:Y:S01]  /*3e90*/  SHF.L.U32 R151, R148, 0x1, RZ ;  /* 0x0000000194977819 */ /* 0x000fe200000006ff */
[--C-:B------:R-:W-:Y:S01]  /*3ea0*/  FADD R170, R6, -R193.reuse ;  /* 0x800000c106aa7221 */ /* 0x100fe20000000000 */
[----:B------:R-:W-:Y:S02]  /*3eb0*/  HFMA2 R95, R95, 1, 1, R2 ;  /* 0x3c003c005f5f7831 */ /* 0x000fe40000000002 */
[----:B------:R-:W-:Y:S01]  /*3ec0*/  HADD2.F32 R5, -RZ, R5.H1_H1 ;  /* 0x30000005ff057230 */ /* 0x000fe20000004100 */
[----:B------:R-:W-:Y:S01]  /*3ed0*/  LOP3.LUT R151, R151, 0xfffffff8, RZ, 0xc0, !PT ;  /* 0xfffffff897977812 */ /* 0x000fe200078ec0ff */
[----:B------:R-:W-:-:S03]  /*3ee0*/  FFMA R195, R170, 0.012048192322254180908, R193 ;  /* 0x3c4565c8aac37823 */ /* 0x000fc600000000c1 */
[C---:B------:R-:W-:Y:S02]  /*3ef0*/  IADD3 R148, P0, PT, R151.reuse, R14, RZ ;  /* 0x0000000e97947210 */ /* 0x040fe40007f1e0ff */
[----:B------:R-:W-:Y:S01]  /*3f00*/  IADD3 R150, P1, PT, R151, R104, RZ ;  /* 0x0000006897967210 */ /* 0x000fe20007f3e0ff */
[--C-:B------:R-:W-:Y:S01]  /*3f10*/  FADD R164, R5, -R195.reuse ;  /* 0x800000c305a47221 */ /* 0x100fe20000000000 */
[C---:B------:R-:W-:Y:S01]  /*3f20*/  IADD3.X R149, PT, PT, R100.reuse, R15, RZ, P0, !PT ;  /* 0x0000000f64957210 */ /* 0x040fe200007fe4ff */
[----:B------:R-:W-:Y:S01]  /*3f30*/  HADD2.F32 R4, -RZ, R95.H0_H0 ;  /* 0x2000005fff047230 */ /* 0x000fe20000004100 */
[----:B------:R-:W-:Y:S01]  /*3f40*/  IADD3.X R151, PT, PT, R100, R105, RZ, P1, !PT ;  /* 0x0000006964977210 */ /* 0x000fe20000ffe4ff */
[----:B------:R-:W-:Y:S01]  /*3f50*/  FFMA R166, R164, 0.011904762126505374908, R195 ;  /* 0x3c430c31a4a67823 */ /* 0x000fe200000000c3 */
[----:B------:R-:W-:Y:S02]  /*3f60*/  HFMA2 R100, R94, 1, 1, R3 ;  /* 0x3c003c005e647831 */ /* 0x000fe40000000003 */
[----:B------:R-:W5:Y:S01]  /*3f70*/  LDG.E.64 R148, desc[UR4][R148.64] ;  /* 0x0000000494947981 */ /* 0x000f62000c1e1b00 */
[----:B------:R-:W-:-:S03]  /*3f80*/  FADD R165, -R166, R4 ;  /* 0x00000004a6a57221 */ /* 0x000fc60000000100 */
[----:B------:R-:W5:Y:S01]  /*3f90*/  LDG.E.64 R150, desc[UR8][R150.64] ;  /* 0x0000000896967981 */ /* 0x000f62000c1e1b00 */
[----:B------:R-:W-:Y:S02]  /*3fa0*/  HADD2.F32 R3, -RZ, R95.H1_H1 ;  /* 0x3000005fff037230 */ /* 0x000fe40000004100 */
[----:B------:R-:W-:Y:S01]  /*3fb0*/  FADD R168, R21, -R168 ;  /* 0x800000a815a87221 */ /* 0x000fe20000000000 */
[----:B------:R-:W-:Y:S01]  /*3fc0*/  FFMA R167, R165, 0.011764706112444400787, R166 ;  /* 0x3c40c0c1a5a77823 */ /* 0x000fe200000000a6 */
[----:B--2---:R-:W-:Y:S02]  /*3fd0*/  HFMA2 R98, R98, 1, 1, R158 ;  /* 0x3c003c0062627831 */ /* 0x004fe4000000009e */
[----:B------:R-:W-:Y:S01]  /*3fe0*/  FFMA R94, R152, R168, R153 ;  /* 0x000000a8985e7223 */ /* 0x000fe20000000099 */
[----:B------:R-:W-:Y:S01]  /*3ff0*/  FADD R168, R3, -R167 ;  /* 0x800000a703a87221 */ /* 0x000fe20000000000 */
[----:B------:R-:W-:Y:S01]  /*4000*/  FADD R177, R20, -R177 ;  /* 0x800000b114b17221 */ /* 0x000fe20000000000 */
[----:B------:R-:W2:Y:S01]  /*4010*/  LDG.E.64 R152, desc[UR6][R184.64+0x1f00] ;  /* 0x001f0006b8987981 */ /* 0x000ea2000c1e1b00 */
[----:B------:R-:W-:-:S02]  /*4020*/  HADD2.F32 R2, -RZ, R100.H0_H0 ;  /* 0x20000064ff027230 */ /* 0x000fc40000004100 */
[----:B------:R-:W-:Y:S01]  /*4030*/  FFMA R190, R168, 0.011627906933426856995, R167 ;  /* 0x3c3e82faa8be7823 */ /* 0x000fe200000000a7 */
[----:B------:R-:W-:Y:S01]  /*4040*/  FFMA R94, R169, R177, R94 ;  /* 0x000000b1a95e7223 */ /* 0x000fe2000000005e */
[----:B------:R-:W-:Y:S01]  /*4050*/  FADD R181, R19, -R181 ;  /* 0x800000b513b57221 */ /* 0x000fe20000000000 */
[----:B------:R-:W-:Y:S02]  /*4060*/  HFMA2 R98, R98, 1, 1, R96 ;  /* 0x3c003c0062627831 */ /* 0x000fe40000000060 */
[----:B------:R-:W-:Y:S01]  /*4070*/  FADD R169, R2, -R190 ;  /* 0x800000be02a97221 */ /* 0x000fe20000000000 */
[----:B------:R-:W-:Y:S01]  /*4080*/  FFMA R181, R179, R181, R94 ;  /* 0x000000b5b3b57223 */ /* 0x000fe2000000005e */
[----:B------:R-:W-:Y:S02]  /*4090*/  HADD2.F32 R94, -RZ, R100.H1_H1 ;  /* 0x30000064ff5e7230 */ /* 0x000fe40000004100 */
[----:B------:R-:W-:Y:S01]  /*40a0*/  FFMA R177, R169, 0.011494252830743789673, R190 ;  /* 0x3c3c5264a9b17823 */ /* 0x000fe200000000be */
[----:B------:R-:W-:Y:S01]  /*40b0*/  FADD R178, R18, -R178 ;  /* 0x800000b212b27221 */ /* 0x000fe20000000000 */
[----:B------:R-:W-:-:S02]  /*40c0*/  HFMA2 R99, R99, 1, 1, R159 ;  /* 0x3c003c0063637831 */ /* 0x000fc4000000009f */
[----:B------:R-:W-:Y:S01]  /*40d0*/  FADD R158, R94, -R177 ;  /* 0x800000b15e9e7221 */ /* 0x000fe20000000000 */
[----:B------:R-:W-:Y:S01]  /*40e0*/  FFMA R178, R176, R178, R181 ;  /* 0x000000b2b0b27223 */ /* 0x000fe200000000b5 */
[--C-:B------:R-:W-:Y:S02]  /*40f0*/  HADD2.F32 R95, -RZ, R98.reuse.H0_H0 ;  /* 0x20000062ff5f7230 */ /* 0x100fe40000004100 */
[----:B------:R-:W-:Y:S01]  /*4100*/  FFMA R176, R158, 0.011363636702299118042, R177 ;  /* 0x3c3a2e8c9eb07823 */ /* 0x000fe200000000b1 */
[----:B------:R-:W-:Y:S01]  /*4110*/  FADD R189, R17, -R189 ;  /* 0x800000bd11bd7221 */ /* 0x000fe20000000000 */
[----:B------:R-:W-:Y:S02]  /*4120*/  HFMA2 R99, R99, 1, 1, R97 ;  /* 0x3c003c0063637831 */ /* 0x000fe40000000061 */
[----:B------:R-:W-:Y:S01]  /*4130*/  FADD R159, -R176, R95 ;  /* 0x0000005fb09f7221 */ /* 0x000fe20000000100 */
[----:B------:R-:W-:Y:S01]  /*4140*/  FFMA R189, R173, R189, R178 ;  /* 0x000000bdadbd7223 */ /* 0x000fe200000000b2 */
[----:B------:R-:W-:-:S02]  /*4150*/  HADD2.F32 R96, -RZ, R98.H1_H1 ;  /* 0x30000062ff607230 */ /* 0x000fc40000004100 */
[----:B------:R-:W-:Y:S01]  /*4160*/  FADD R180, R16, -R180 ;  /* 0x800000b410b47221 */ /* 0x000fe20000000000 */
[----:B------:R-:W-:Y:S01]  /*4170*/  FFMA R173, R159, 0.011235955171287059784, R176 ;  /* 0x3c3817039fad7823 */ /* 0x000fe200000000b0 */
[----:B------:R-:W-:Y:S02]  /*4180*/  HFMA2 R154, R154, 1, 1, R156 ;  /* 0x3c003c009a9a7831 */ /* 0x000fe4000000009c */
[----:B------:R-:W-:Y:S01]  /*4190*/  FFMA R180, R172, R180, R189 ;  /* 0x000000b4acb47223 */ /* 0x000fe200000000bd */
[--C-:B------:R-:W-:Y:S01]  /*41a0*/  FADD R172, R96, -R173.reuse ;  /* 0x800000ad60ac7221 */ /* 0x100fe20000000000 */
[----:B------:R-:W-:Y:S01]  /*41b0*/  FADD R188, R10, -R188 ;  /* 0x800000bc0abc7221 */ /* 0x000fe20000000000 */
[----:B------:R-:W-:Y:S02]  /*41c0*/  HADD2.F32 R97, -RZ, R99.H0_H0 ;  /* 0x20000063ff617230 */ /* 0x000fe40000004100 */
[----:B------:R-:W-:Y:S01]  /*41d0*/  FFMA R178, R172, 0.011111111380159854889, R173 ;  /* 0x3c360b61acb27823 */ /* 0x000fe200000000ad */
[----:B------:R-:W-:Y:S01]  /*41e0*/  FFMA R180, R175, R188, R180 ;  /* 0x000000bcafb47223 */ /* 0x000fe200000000b4 */
[----:B------:R-:W-:-:S02]  /*41f0*/  HFMA2 R154, R154, 1, 1, R12 ;  /* 0x3c003c009a9a7831 */ /* 0x000fc4000000000c */
[--C-:B------:R-:W-:Y:S01]  /*4200*/  FADD R175, R97, -R178.reuse ;  /* 0x800000b261af7221 */ /* 0x100fe20000000000 */
[----:B------:R-:W-:Y:S01]  /*4210*/  FADD R191, R9, -R191 ;  /* 0x800000bf09bf7221 */ /* 0x000fe20000000000 */
[----:B------:R-:W-:Y:S02]  /*4220*/  HADD2.F32 R98, -RZ, R99.H1_H1 ;  /* 0x30000063ff627230 */ /* 0x000fe40000004100 */
[----:B------:R-:W-:Y:S01]  /*4230*/  FFMA R156, R175, 0.010989011265337467194, R178 ;  /* 0x3c340b41af9c7823 */ /* 0x000fe200000000b2 */
[----:B------:R-:W-:Y:S01]  /*4240*/  FFMA R191, R171, R191, R180 ;  /* 0x000000bfabbf7223 */ /* 0x000fe200000000b4 */
[----:B------:R-:W-:Y:S02]  /*4250*/  HFMA2 R155, R155, 1, 1, R157 ;  /* 0x3c003c009b9b7831 */ /* 0x000fe4000000009d */
[----:B------:R-:W-:Y:S01]  /*4260*/  FADD R171, R98, -R156 ;  /* 0x8000009c62ab7221 */ /* 0x000fe20000000000 */
[----:B------:R-:W-:-:S03]  /*4270*/  HADD2.F32 R99, -RZ, R154.H0_H0 ;  /* 0x2000009aff637230 */ /* 0x000fc60000004100 */
[----:B------:R-:W-:Y:S01]  /*4280*/  FFMA R12, R171, 0.010869565419852733612, R156 ;  /* 0x3c321643ab0c7823 */ /* 0x000fe2000000009c */
[----:B------:R-:W-:Y:S01]  /*4290*/  FADD R174, R8, -R174 ;  /* 0x800000ae08ae7221 */ /* 0x000fe20000000000 */
[----:B------:R-:W-:Y:S02]  /*42a0*/  HFMA2 R155, R155, 1, 1, R13 ;  /* 0x3c003c009b9b7831 */ /* 0x000fe4000000000d */
[----:B------:R-:W-:Y:S01]  /*42b0*/  FADD R157, -R12, R99 ;  /* 0x000000630c9d7221 */ /* 0x000fe20000000100 */
[----:B------:R-:W-:Y:S01]  /*42c0*/  FFMA R174, R162, R174, R191 ;  /* 0x000000aea2ae7223 */ /* 0x000fe200000000bf */
[----:B------:R-:W-:Y:S01]  /*42d0*/  FADD R193, R7, -R193 ;  /* 0x800000c107c17221 */ /* 0x000fe20000000000 */
[----:B------:R-:W-:Y:S02]  /*42e0*/  HADD2.F32 R100, -RZ, R154.H1_H1 ;  /* 0x3000009aff647230 */ /* 0x000fe40000004100 */
[----:B------:R-:W-:Y:S01]  /*42f0*/  FFMA R162, R157, 0.01075268816202878952, R12 ;  /* 0x3c302c0b9da27823 */ /* 0x000fe2000000000c */
[----:B------:R-:W-:Y:S01]  /*4300*/  FADD R195, R6, -R195 ;  /* 0x800000c306c37221 */ /* 0x000fe20000000000 */
[----:B------:R-:W-:Y:S01]  /*4310*/  FFMA R193, R163, R193, R174 ;  /* 0x000000c1a3c17223 */ /* 0x000fe200000000ae */
[----:B------:R-:W-:-:S02]  /*4320*/  HFMA2 R108, R106, 1, 1, R108 ;  /* 0x3c003c006a6c7831 */ /* 0x000fc4000000006c */
[----:B------:R-:W-:Y:S01]  /*4330*/  FADD R13, R100, -R162 ;  /* 0x800000a2640d7221 */ /* 0x000fe20000000000 */
[----:B------:R-:W-:Y:S01]  /*4340*/  FADD R166, R5, -R166 ;  /* 0x800000a605a67221 */ /* 0x000fe20000000000 */
[----:B------:R-:W-:Y:S01]  /*4350*/  FFMA R193, R170, R195, R193 ;  /* 0x000000c3aac17223 */ /* 0x000fe200000000c1 */
[--C-:B------:R-:W-:Y:S02]  /*4360*/  HADD2.F32 R154, -RZ, R155.reuse.H0_H0 ;  /* 0x2000009bff9a7230 */ /* 0x100fe40000004100 */
[----:B------:R-:W-:Y:S01]  /*4370*/  FFMA R163, R13, 0.010638297535479068756, R162 ;  /* 0x3c2e4c410da37823 */ /* 0x000fe200000000a2 */
[----:B------:R-:W-:Y:S01]  /*4380*/  FFMA R166, R164, R166, R193 ;  /* 0x000000a6a4a67223 */ /* 0x000fe200000000c1 */
[----:B------:R-:W-:Y:S02]  /*4390*/  HFMA2 R110, R108, 1, 1, R110 ;  /* 0x3c003c006c6e7831 */ /* 0x000fe4000000006e */
[----:B------:R-:W-:Y:S01]  /*43a0*/  FADD R164, R154, -R163 ;  /* 0x800000a39aa47221 */ /* 0x000fe20000000000 */
[----:B------:R-:W-:Y:S01]  /*43b0*/  FADD R167, R4, -R167 ;  /* 0x800000a704a77221 */ /* 0x000fe20000000000 */
[----:B------:R-:W-:-:S02]  /*43c0*/  HADD2.F32 R106, -RZ, R155.H1_H1 ;  /* 0x3000009bff6a7230 */ /* 0x000fc40000004100 */
[----:B------:R-:W-:Y:S01]  /*43d0*/  FFMA R155, R164, 0.010526316240429878235, R163 ;  /* 0x3c2c7692a49b7823 */ /* 0x000fe200000000a3 */
[----:B------:R-:W-:Y:S01]  /*43e0*/  FFMA R167, R165, R167, R166 ;  /* 0x000000a7a5a77223 */ /* 0x000fe200000000a6 */
[----:B------:R-:W-:Y:S01]  /*43f0*/  FADD R190, R3, -R190 ;  /* 0x800000be03be7221 */ /* 0x000fe20000000000 */
[----:B------:R-:W-:Y:S02]  /*4400*/  HFMA2 R109, R107, 1, 1, R109 ;  /* 0x3c003c006b6d7831 */ /* 0x000fe4000000006d */
[----:B------:R-:W-:Y:S01]  /*4410*/  FADD R165, R106, -R155 ;  /* 0x8000009b6aa57221 */ /* 0x000fe20000000000 */
[----:B------:R-:W-:Y:S02]  /*4420*/  HADD2.F32 R108, -RZ, R110.H0_H0 ;  /* 0x2000006eff6c7230 */ /* 0x000fe40000004100 */
[----:B------:R-:W-:Y:S01]  /*4430*/  FFMA R190, R168, R190, R167 ;  /* 0x000000bea8be7223 */ /* 0x000fe200000000a7 */
[----:B------:R-:W-:Y:S01]  /*4440*/  FFMA R167, R165, 0.010416666977107524872, R155 ;  /* 0x3c2aaaaba5a77823 */ /* 0x000fe2000000009b */
[----:B------:R-:W-:Y:S01]  /*4450*/  FADD R177, R2, -R177 ;  /* 0x800000b102b17221 */ /* 0x000fe20000000000 */
[----:B------:R-:W-:-:S02]  /*4460*/  HFMA2 R111, R109, 1, 1, R111 ;  /* 0x3c003c006d6f7831 */ /* 0x000fc4000000006f */
[----:B------:R-:W-:Y:S01]  /*4470*/  FADD R166, -R167, R108 ;  /* 0x0000006ca7a67221 */ /* 0x000fe20000000100 */
[----:B------:R-:W-:-:S03]  /*4480*/  HADD2.F32 R107, -RZ, R110.H1_H1 ;  /* 0x3000006eff6b7230 */ /* 0x000fc60000004100 */
[----:B------:R-:W-:Y:S01]  /*4490*/  FFMA R168, R166, 0.010309278033673763275, R167 ;  /* 0x3c28e83fa6a87823 */ /* 0x000fe200000000a7 */
[----:B------:R-:W-:Y:S01]  /*44a0*/  FFMA R177, R169, R177, R190 ;  /* 0x000000b1a9b17223 */ /* 0x000fe200000000be */
[----:B------:R-:W-:Y:S01]  /*44b0*/  FADD R176, R94, -R176 ;  /* 0x800000b05eb07221 */ /* 0x000fe20000000000 */
[----:B------:R-:W-:Y:S02]  /*44c0*/  HFMA2 R112, R112, 1, 1, R114 ;  /* 0x3c003c0070707831 */ /* 0x000fe40000000072 */
[--C-:B------:R-:W-:Y:S01]  /*44d0*/  FADD R169, R107, -R168.reuse ;  /* 0x800000a86ba97221 */ /* 0x100fe20000000000 */
[----:B------:R-:W-:Y:S01]  /*44e0*/  FADD R173, R95, -R173 ;  /* 0x800000ad5fad7221 */ /* 0x000fe20000000000 */
[----:B------:R-:W-:Y:S01]  /*44f0*/  FFMA R176, R158, R176, R177 ;  /* 0x000000b09eb07223 */ /* 0x000fe200000000b1 */
[----:B------:R-:W-:Y:S02]  /*4500*/  HADD2.F32 R109, -RZ, R111.H0_H0 ;  /* 0x2000006fff6d7230 */ /* 0x000fe40000004100 */
[----:B------:R-:W-:Y:S01]  /*4510*/  FFMA R158, R169, 0.010204081423580646515, R168 ;  /* 0x3c272f05a99e7823 */ /* 0x000fe200000000a8 */
[----:B------:R-:W-:Y:S01]  /*4520*/  FFMA R173, R159, R173, R176 ;  /* 0x000000ad9fad7223 */ /* 0x000fe200000000b0 */
[----:B------:R-:W-:-:S02]  /*4530*/  HFMA2 R112, R112, 1, 1, R116 ;  /* 0x3c003c0070707831 */ /* 0x000fc40000000074 */
[----:B------:R-:W-:Y:S01]  /*4540*/  FADD R159, R109, -R158 ;  /* 0x8000009e6d9f7221 */ /* 0x000fe20000000000 */
[----:B------:R-:W-:-:S03]  /*4550*/  HADD2.F32 R110, -RZ, R111.H1_H1 ;  /* 0x3000006fff6e7230 */ /* 0x000fc60000004100 */
[----:B------:R-:W-:Y:S01]  /*4560*/  FFMA R170, R159, 0.010101010091602802277, R158 ;  /* 0x3c257eb59faa7823 */ /* 0x000fe2000000009e */
[----:B------:R-:W-:Y:S01]  /*4570*/  FADD R178, R96, -R178 ;  /* 0x800000b260b27221 */ /* 0x000fe20000000000 */
[----:B------:R-:W-:Y:S02]  /*4580*/  HFMA2 R113, R113, 1, 1, R115 ;  /* 0x3c003c0071717831 */ /* 0x000fe40000000073 */
[----:B------:R-:W-:Y:S01]  /*4590*/  FADD R177, R110, -R170 ;  /* 0x800000aa6eb17221 */ /* 0x000fe20000000000 */
[----:B------:R-:W-:Y:S01]  /*45a0*/  FFMA R173, R172, R178, R173 ;  /* 0x000000b2acad7223 */ /* 0x000fe200000000ad */
[----:B------:R-:W-:Y:S01]  /*45b0*/  FADD R156, R97, -R156 ;  /* 0x8000009c619c7221 */ /* 0x000fe20000000000 */
[----:B------:R-:W-:Y:S02]  /*45c0*/  HADD2.F32 R111, -RZ, R112.H0_H0 ;  /* 0x20000070ff6f7230 */ /* 0x000fe40000004100 */
[----:B------:R-:W-:Y:S01]  /*45d0*/  FFMA R172, R177, 0.0099999997764825820923, R170 ;  /* 0x3c23d70ab1ac7823 */ /* 0x000fe200000000aa */
[----:B------:R-:W-:Y:S01]  /*45e0*/  FADD R12, R98, -R12 ;  /* 0x8000000c620c7221 */ /* 0x000fe20000000000 */
[----:B------:R-:W-:Y:S01]  /*45f0*/  FFMA R156, R175, R156, R173 ;  /* 0x0000009caf9c7223 */ /* 0x000fe200000000ad */
[----:B------:R-:W-:-:S02]  /*4600*/  HFMA2 R117, R113, 1, 1, R117 ;  /* 0x3c003c0071757831 */ /* 0x000fc40000000075 */
[----:B------:R-:W-:Y:S01]  /*4610*/  FADD R173, -R172, R111 ;  /* 0x0000006facad7221 */ /* 0x000fe20000000100 */
[----:B------:R-:W-:Y:S02]  /*4620*/  HADD2.F32 R112, -RZ, R112.H1_H1 ;  /* 0x30000070ff707230 */ /* 0x000fe40000004100 */
[----:B------:R-:W-:Y:S01]  /*4630*/  FFMA R12, R171, R12, R156 ;  /* 0x0000000cab0c7223 */ /* 0x000fe2000000009c */
[----:B------:R-:W-:Y:S01]  /*4640*/  FADD R162, R99, -R162 ;  /* 0x800000a263a27221 */ /* 0x000fe20000000000 */
[----:B------:R-:W-:Y:S01]  /*4650*/  FFMA R156, R173, 0.0099009899422526359558, R172 ;  /* 0x3c2237c3ad9c7823 */ /* 0x000fe200000000ac */
[----:B---3--:R-:W-:Y:S02]  /*4660*/  HFMA2 R118, R118, 1, 1, R120 ;  /* 0x3c003c0076767831 */ /* 0x008fe40000000078 */
[----:B------:R-:W-:Y:S01]  /*4670*/  FFMA R12, R157, R162, R12 ;  /* 0x000000a29d0c7223 */ /* 0x000fe2000000000c */
[----:B------:R-:W-:Y:S01]  /*4680*/  FADD R157, R112, -R156 ;  /* 0x8000009c709d7221 */ /* 0x000fe20000000000 */
[----:B------:R-:W-:Y:S01]  /*4690*/  FADD R163, R100, -R163 ;  /* 0x800000a364a37221 */ /* 0x000fe20000000000 */
[----:B------:R-:W-:-:S02]  /*46a0*/  HADD2.F32 R113, -RZ, R117.H0_H0 ;  /* 0x20000075ff717230 */ /* 0x000fc40000004100 */
[----:B------:R-:W-:Y:S01]  /*46b0*/  FFMA R162, R157, 0.009803921915590763092, R156 ;  /* 0x3c20a0a19da27823 */ /* 0x000fe2000000009c */
[----:B------:R-:W-:Y:S01]  /*46c0*/  FFMA R12, R13, R163, R12 ;  /* 0x000000a30d0c7223 */ /* 0x000fe2000000000c */
[----:B------:R-:W-:Y:S01]  /*46d0*/  FADD R155, R154, -R155 ;  /* 0x8000009b9a9b7221 */ /* 0x000fe20000000000 */
[----:B------:R-:W-:Y:S02]  /*46e0*/  HFMA2 R118, R118, 1, 1, R122 ;  /* 0x3c003c0076767831 */ /* 0x000fe4000000007a */
[----:B------:R-:W-:Y:S01]  /*46f0*/  FADD R163, R113, -R162 ;  /* 0x800000a271a37221 */ /* 0x000fe20000000000 */
[----:B------:R-:W-:Y:S02]  /*4700*/  HADD2.F32 R114, -RZ, R117.H1_H1 ;  /* 0x30000075ff727230 */ /* 0x000fe40000004100 */
[----:B------:R-:W-:Y:S01]  /*4710*/  FFMA R12, R164, R155, R12 ;  /* 0x0000009ba40c7223 */ /* 0x000fe2000000000c */
[----:B------:R-:W-:Y:S01]  /*4720*/  FFMA R155, R163, 0.0097087379544973373413, R162 ;  /* 0x3c1f1166a39b7823 */ /* 0x000fe200000000a2 */
[----:B------:R-:W-:-:S03]  /*4730*/  HFMA2 R119, R119, 1, 1, R121 ;  /* 0x3c003c0077777831 */ /* 0x000fc60000000079 */
[----:B------:R-:W-:Y:S01]  /*4740*/  FADD R122, R114, -R155 ;  /* 0x8000009b727a7221 */ /* 0x000fe20000000000 */
[----:B------:R-:W-:Y:S01]  /*4750*/  FADD R167, R106, -R167 ;  /* 0x800000a76aa77221 */ /* 0x000fe20000000000 */
[--C-:B------:R-:W-:Y:S02]  /*4760*/  HADD2.F32 R115, -RZ, R118.reuse.H0_H0 ;  /* 0x20000076ff737230 */ /* 0x100fe40000004100 */
[----:B------:R-:W-:Y:S01]  /*4770*/  FFMA R164, R122, 0.0096153849735856056213, R155 ;  /* 0x3c1d89d97aa47823 */ /* 0x000fe2000000009b */
[----:B------:R-:W-:Y:S01]  /*4780*/  FFMA R12, R165, R167, R12 ;  /* 0x000000a7a50c7223 */ /* 0x000fe2000000000c */
[----:B------:R-:W-:Y:S01]  /*4790*/  FADD R13, R108, -R168 ;  /* 0x800000a86c0d7221 */ /* 0x000fe20000000000 */
[----:B------:R-:W-:Y:S02]  /*47a0*/  HFMA2 R119, R119, 1, 1, R123 ;  /* 0x3c003c0077777831 */ /* 0x000fe4000000007b */
[----:B------:R-:W-:Y:S01]  /*47b0*/  FADD R165, -R164, R115 ;  /* 0x00000073a4a57221 */ /* 0x000fe20000000100 */
[----:B------:R-:W-:-:S02]  /*47c0*/  HADD2.F32 R116, -RZ, R118.H1_H1 ;  /* 0x30000076ff747230 */ /* 0x000fc40000004100 */
[----:B------:R-:W-:Y:S01]  /*47d0*/  FFMA R12, R166, R13, R12 ;  /* 0x0000000da60c7223 */ /* 0x000fe2000000000c */
[----:B------:R-:W-:Y:S01]  /*47e0*/  FFMA R166, R165, 0.0095238098874688148499, R164 ;  /* 0x3c1c09c1a5a67823 */ /* 0x000fe200000000a4 */
[----:B------:R-:W-:Y:S01]  /*47f0*/  FADD R158, R107, -R158 ;  /* 0x8000009e6b9e7221 */ /* 0x000fe20000000000 */
[----:B----4-:R-:W-:Y:S02]  /*4800*/  HFMA2 R126, R124, 1, 1, R126 ;  /* 0x3c003c007c7e7831 */ /* 0x010fe4000000007e */
[----:B------:R-:W-:Y:S01]  /*4810*/  FADD R123, R116, -R166 ;  /* 0x800000a6747b7221 */ /* 0x000fe20000000000 */
[----:B------:R-:W-:Y:S01]  /*4820*/  FFMA R12, R169, R158, R12 ;  /* 0x0000009ea90c7223 */ /* 0x000fe2000000000c */
[----:B------:R-:W-:Y:S01]  /*4830*/  FADD R170, R109, -R170 ;  /* 0x800000aa6daa7221 */ /* 0x000fe20000000000 */
[----:B------:R-:W-:Y:S02]  /*4840*/  HADD2.F32 R117, -RZ, R119.H0_H0 ;  /* 0x20000077ff757230 */ /* 0x000fe40000004100 */
[----:B------:R-:W-:Y:S01]  /*4850*/  FFMA R158, R123, 0.009433962404727935791, R166 ;  /* 0x3c1a90e87b9e7823 */ /* 0x000fe200000000a6 */
[----:B------:R-:W-:Y:S01]  /*4860*/  FFMA R12, R159, R170, R12 ;  /* 0x000000aa9f0c7223 */ /* 0x000fe2000000000c */
[----:B------:R-:W-:-:S02]  /*4870*/  HFMA2 R128, R126, 1, 1, R128 ;  /* 0x3c003c007e807831 */ /* 0x000fc40000000080 */
[----:B------:R-:W-:Y:S01]  /*4880*/  FADD R159, R117, -R158 ;  /* 0x8000009e759f7221 */ /* 0x000fe20000000000 */
[----:B------:R-:W-:-:S03]  /*4890*/  HADD2.F32 R118, -RZ, R119.H1_H1 ;  /* 0x30000077ff767230 */ /* 0x000fc60000004100 */
[----:B------:R-:W-:Y:S01]  /*48a0*/  FFMA R124, R159, 0.0093457940965890884399, R158 ;  /* 0x3c191f1a9f7c7823 */ /* 0x000fe2000000009e */
[----:B------:R-:W-:-:S03]  /*48b0*/  HFMA2 R125, R125, 1, 1, R127 ;  /* 0x3c003c007d7d7831 */ /* 0x000fc6000000007f */
[----:B------:R-:W-:Y:S01]  /*48c0*/  FADD R167, R118, -R124 ;  /* 0x8000007c76a77221 */ /* 0x000fe20000000000 */
[----:B------:R-:W-:Y:S01]  /*48d0*/  FADD R172, R110, -R172 ;  /* 0x800000ac6eac7221 */ /* 0x000fe20000000000 */
[--C-:B------:R-:W-:Y:S02]  /*48e0*/  HADD2.F32 R119, -RZ, R128.reuse.H0_H0 ;  /* 0x20000080ff777230 */ /* 0x100fe40000004100 */
[----:B------:R-:W-:Y:S01]  /*48f0*/  FFMA R126, R167, 0.0092592593282461166382, R124 ;  /* 0x3c17b426a77e7823 */ /* 0x000fe2000000007c */
[----:B------:R-:W-:Y:S01]  /*4900*/  FFMA R12, R177, R172, R12 ;  /* 0x000000acb10c7223 */ /* 0x000fe2000000000c */
[----:B------:R-:W-:Y:S01]  /*4910*/  FADD R156, R111, -R156 ;  /* 0x8000009c6f9c7221 */ /* 0x000fe20000000000 */
[----:B------:R-:W-:Y:S02]  /*4920*/  HFMA2 R125, R125, 1, 1, R129 ;  /* 0x3c003c007d7d7831 */ /* 0x000fe40000000081 */
[----:B------:R-:W-:Y:S01]  /*4930*/  FADD R127, -R126, R119 ;  /* 0x000000777e7f7221 */ /* 0x000fe20000000100 */
[----:B------:R-:W-:Y:S01]  /*4940*/  FADD R162, R112, -R162 ;  /* 0x800000a270a27221 */ /* 0x000fe20000000000 */
[----:B------:R-:W-:Y:S01]  /*4950*/  FFMA R12, R173, R156, R12 ;  /* 0x0000009cad0c7223 */ /* 0x000fe2000000000c */
[----:B------:R-:W-:-:S02]  /*4960*/  HADD2.F32 R120, -RZ, R128.H1_H1 ;  /* 0x30000080ff787230 */ /* 0x000fc40000004100 */
[----:B------:R-:W-:Y:S01]  /*4970*/  FFMA R128, R127, 0.0091743115335702896118, R126 ;  /* 0x3c164fda7f807823 */ /* 0x000fe2000000007e */
[----:B------:R-:W-:Y:S01]  /*4980*/  FADD R155, R113, -R155 ;  /* 0x8000009b719b7221 */ /* 0x000fe20000000000 */
[----:B------:R-:W-:Y:S01]  /*4990*/  FFMA R12, R157, R162, R12 ;  /* 0x000000a29d0c7223 */ /* 0x000fe2000000000c */
[----:B-----5:R-:W-:Y:S02]  /*49a0*/  HFMA2 R132, R130, 1, 1, R132 ;  /* 0x3c003c0082847831 */ /* 0x020fe40000000084 */
[----:B------:R-:W-:Y:S01]  /*49b0*/  FADD R129, R120, -R128 ;  /* 0x8000008078817221 */ /* 0x000fe20000000000 */
[----:B------:R-:W-:Y:S01]  /*49c0*/  FADD R13, R114, -R164 ;  /* 0x800000a4720d7221 */ /* 0x000fe20000000000 */
[----:B------:R-:W-:Y:S01]  /*49d0*/  FFMA R12, R163, R155, R12 ;  /* 0x0000009ba30c7223 */ /* 0x000fe2000000000c */
[----:B------:R-:W-:Y:S02]  /*49e0*/  HADD2.F32 R121, -RZ, R125.H0_H0 ;  /* 0x2000007dff797230 */ /* 0x000fe40000004100 */
[----:B------:R-:W-:Y:S01]  /*49f0*/  FFMA R155, R129, 0.0090909088030457496643, R128 ;  /* 0x3c14f209819b7823 */ /* 0x000fe20000000080 */
[----:B------:R-:W-:Y:S01]  /*4a00*/  FFMA R12, R122, R13, R12 ;  /* 0x0000000d7a0c7223 */ /* 0x000fe2000000000c */
[----:B------:R-:W-:-:S02]  /*4a10*/  HFMA2 R134, R132, 1, 1, R134 ;  /* 0x3c003c0084867831 */ /* 0x000fc40000000086 */
[--C-:B------:R-:W-:Y:S01]  /*4a20*/  FADD R13, R121, -R155.reuse ;  /* 0x8000009b790d7221 */ /* 0x100fe20000000000 */
[----:B------:R-:W-:Y:S01]  /*4a30*/  FADD R166, R115, -R166 ;  /* 0x800000a673a67221 */ /* 0x000fe20000000000 */
[----:B------:R-:W-:Y:S02]  /*4a40*/  HADD2.F32 R122, -RZ, R125.H1_H1 ;  /* 0x3000007dff7a7230 */ /* 0x000fe40000004100 */
[----:B------:R-:W-:Y:S01]  /*4a50*/  FFMA R130, R13, 0.0090090092271566390991, R155 ;  /* 0x3c139a860d827823 */ /* 0x000fe2000000009b */
[----:B------:R-:W-:Y:S01]  /*4a60*/  FFMA R12, R165, R166, R12 ;  /* 0x000000a6a50c7223 */ /* 0x000fe2000000000c */
[----:B------:R-:W-:Y:S01]  /*4a70*/  FADD R158, R116, -R158 ;  /* 0x8000009e749e7221 */ /* 0x000fe20000000000 */
[----:B------:R-:W-:Y:S02]  /*4a80*/  HFMA2 R131, R131, 1, 1, R133 ;  /* 0x3c003c0083837831 */ /* 0x000fe40000000085 */
[----:B------:R-:W-:Y:S01]  /*4a90*/  FADD R157, R122, -R130 ;  /* 0x800000827a9d7221 */ /* 0x000fe20000000000 */
[----:B------:R-:W-:Y:S01]  /*4aa0*/  FFMA R12, R123, R158, R12 ;  /* 0x0000009e7b0c7223 */ /* 0x000fe2000000000c */
[----:B------:R-:W-:-:S02]  /*4ab0*/  HADD2.F32 R123, -RZ, R134.H0_H0 ;  /* 0x20000086ff7b7230 */ /* 0x000fc40000004100 */
[----:B------:R-:W-:Y:S01]  /*4ac0*/  FFMA R132, R157, 0.0089285718277096748352, R130 ;  /* 0x3c1249259d847823 */ /* 0x000fe20000000082 */
[----:B------:R-:W-:Y:S01]  /*4ad0*/  FADD R124, R117, -R124 ;  /* 0x8000007c757c7221 */ /* 0x000fe20000000000 */
[----:B------:R-:W-:Y:S02]  /*4ae0*/  HFMA2 R131, R131, 1, 1, R135 ;  /* 0x3c003c0083837831 */ /* 0x000fe40000000087 */
[----:B------:R-:W-:Y:S01]  /*4af0*/  FADD R133, -R132, R123 ;  /* 0x0000007b84857221 */ /* 0x000fe20000000100 */
[----:B------:R-:W-:Y:S01]  /*4b00*/  FFMA R12, R159, R124, R12 ;  /* 0x0000007c9f0c7223 */ /* 0x000fe2000000000c */
[----:B------:R-:W-:Y:S02]  /*4b10*/  HADD2.F32 R124, -RZ, R134.H1_H1 ;  /* 0x30000086ff7c7230 */ /* 0x000fe40000004100 */
[----:B------:R-:W-:Y:S01]  /*4b20*/  FFMA R134, R133, 0.0088495574891567230225, R132 ;  /* 0x3c10fdbc85867823 */ /* 0x000fe20000000084 */
[----:B------:R-:W-:-:S03]  /*4b30*/  HFMA2 R136, R136, 1, 1, R138 ;  /* 0x3c003c0088887831 */ /* 0x000fc6000000008a */
[----:B------:R-:W-:Y:S01]  /*4b40*/  FADD R135, R124, -R134 ;  /* 0x800000867c877221 */ /* 0x000fe20000000000 */
[----:B------:R-:W-:Y:S01]  /*4b50*/  FADD R126, R118, -R126 ;  /* 0x8000007e767e7221 */ /* 0x000fe20000000000 */
[--C-:B------:R-:W-:Y:S02]  /*4b60*/  HADD2.F32 R125, -RZ, R131.reuse.H0_H0 ;  /* 0x20000083ff7d7230 */ /* 0x100fe40000004100 */
[----:B------:R-:W-:Y:S01]  /*4b70*/  FFMA R156, R135, 0.0087719298899173736572, R134 ;  /* 0x3c0fb824879c7823 */ /* 0x000fe20000000086 */
[----:B------:R-:W-:Y:S01]  /*4b80*/  FFMA R12, R167, R126, R12 ;  /* 0x0000007ea70c7223 */ /* 0x000fe2000000000c */
[----:B------:R-:W-:Y:S01]  /*4b90*/  FADD R128, R119, -R128 ;  /* 0x8000008077807221 */ /* 0x000fe20000000000 */
[----:B------:R-:W-:Y:S02]  /*4ba0*/  HFMA2 R136, R136, 1, 1, R140 ;  /* 0x3c003c0088887831 */ /* 0x000fe4000000008c */
[----:B------:R-:W-:Y:S01]  /*4bb0*/  FADD R159, R125, -R156 ;  /* 0x8000009c7d9f7221 */ /* 0x000fe20000000000 */
[----:B------:R-:W-:Y:S01]  /*4bc0*/  FADD R155, R120, -R155 ;  /* 0x8000009b789b7221 */ /* 0x000fe20000000000 */
[----:B------:R-:W-:Y:S01]  /*4bd0*/  FFMA R12, R127, R128, R12 ;  /* 0x000000807f0c7223 */ /* 0x000fe2000000000c */
[----:B------:R-:W-:-:S02]  /*4be0*/  HADD2.F32 R126, -RZ, R131.H1_H1 ;  /* 0x30000083ff7e7230 */ /* 0x000fc40000004100 */
[----:B------:R-:W-:Y:S01]  /*4bf0*/  FFMA R128, R159, 0.0086956517770886421204, R156 ;  /* 0x3c0e78359f807823 */ /* 0x000fe2000000009c */
[----:B------:R-:W-:Y:S01]  /*4c00*/  FADD R130, R121, -R130 ;  /* 0x8000008279827221 */ /* 0x000fe20000000000 */
[----:B------:R-:W-:Y:S01]  /*4c10*/  FFMA R12, R129, R155, R12 ;  /* 0x0000009b810c7223 */ /* 0x000fe2000000000c */
[----:B------:R-:W-:Y:S02]  /*4c20*/  HFMA2 R137, R137, 1, 1, R139 ;  /* 0x3c003c0089897831 */ /* 0x000fe4000000008b */
[----:B------:R-:W-:Y:S01]  /*4c30*/  FADD R129, R126, -R128 ;  /* 0x800000807e817221 */ /* 0x000fe20000000000 */
[----:B------:R-:W-:Y:S02]  /*4c40*/  HADD2.F32 R127, -RZ, R136.H0_H0 ;  /* 0x20000088ff7f7230 */ /* 0x000fe40000004100 */
[----:B------:R-:W-:Y:S01]  /*4c50*/  FFMA R12, R13, R130, R12 ;  /* 0x000000820d0c7223 */ /* 0x000fe2000000000c */
[----:B------:R-:W-:Y:S01]  /*4c60*/  FFMA R13, R129, 0.0086206896230578422546, R128 ;  /* 0x3c0d3dcb810d7823 */ /* 0x000fe20000000080 */
[----:B------:R-:W-:Y:S01]  /*4c70*/  FADD R132, R122, -R132 ;  /* 0x800000847a847221 */ /* 0x000fe20000000000 */
[----:B------:R-:W-:-:S02]  /*4c80*/  HFMA2 R141, R137, 1, 1, R141 ;  /* 0x3c003c00898d7831 */ /* 0x000fc4000000008d */
[----:B------:R-:W-:Y:S01]  /*4c90*/  FADD R130, -R13, R127 ;  /* 0x0000007f0d827221 */ /* 0x000fe20000000100 */
[----:B------:R-:W-:-:S03]  /*4ca0*/  HADD2.F32 R136, -RZ, R136.H1_H1 ;  /* 0x30000088ff887230 */ /* 0x000fc60000004100 */
[----:B------:R-:W-:Y:S01]  /*4cb0*/  FFMA R131, R130, 0.0085470089688897132874, R13 ;  /* 0x3c0c08c182837823 */ /* 0x000fe2000000000d */
[----:B------:R-:W-:Y:S01]  /*4cc0*/  FFMA R12, R157, R132, R12 ;  /* 0x000000849d0c7223 */ /* 0x000fe2000000000c */
[----:B------:R-:W-:Y:S01]  /*4cd0*/  FADD R134, R123, -R134 ;  /* 0x800000867b867221 */ /* 0x000fe20000000000 */
[----:B------:R-:W-:Y:S02]  /*4ce0*/  HFMA2 R142, R142, 1, 1, R144 ;  /* 0x3c003c008e8e7831 */ /* 0x000fe40000000090 */
[--C-:B------:R-:W-:Y:S01]  /*4cf0*/  FADD R132, R136, -R131.reuse ;  /* 0x8000008388847221 */ /* 0x100fe20000000000 */
[----:B------:R-:W-:Y:S01]  /*4d00*/  FADD R156, R124, -R156 ;  /* 0x8000009c7c9c7221 */ /* 0x000fe20000000000 */
[----:B------:R-:W-:Y:S01]  /*4d10*/  FFMA R12, R133, R134, R12 ;  /* 0x00000086850c7223 */ /* 0x000fe2000000000c */
[----:B------:R-:W-:Y:S02]  /*4d20*/  HADD2.F32 R137, -RZ, R141.H0_H0 ;  /* 0x2000008dff897230 */ /* 0x000fe40000004100 */
[----:B------:R-:W-:Y:S01]  /*4d30*/  FFMA R133, R132, 0.0084745762869715690613, R131 ;  /* 0x3c0ad8f384857823 */ /* 0x000fe20000000083 */
[----:B------:R-:W-:Y:S01]  /*4d40*/  FADD R128, R125, -R128 ;  /* 0x800000807d807221 */ /* 0x000fe20000000000 */
[----:B------:R-:W-:Y:S01]  /*4d50*/  FFMA R12, R135, R156, R12 ;  /* 0x0000009c870c7223 */ /* 0x000fe2000000000c */
[----:B------:R-:W-:-:S02]  /*4d60*/  HFMA2 R142, R142, 1, 1, R146 ;  /* 0x3c003c008e8e7831 */ /* 0x000fc40000000092 */
[--C-:B------:R-:W-:Y:S01]  /*4d70*/  FADD R134, R137, -R133.reuse ;  /* 0x8000008589867221 */ /* 0x100fe20000000000 */
[----:B------:R-:W-:Y:S02]  /*4d80*/  HADD2.F32 R138, -RZ, R141.H1_H1 ;  /* 0x3000008dff8a7230 */ /* 0x000fe40000004100 */
[----:B------:R-:W-:Y:S01]  /*4d90*/  FFMA R12, R159, R128, R12 ;  /* 0x000000809f0c7223 */ /* 0x000fe2000000000c */
[----:B------:R-:W-:Y:S01]  /*4da0*/  FFMA R128, R134, 0.0084033617749810218811, R133 ;  /* 0x3c09ae4186807823 */ /* 0x000fe20000000085 */
[----:B------:R-:W-:-:S03]  /*4db0*/  FADD R13, R126, -R13 ;  /* 0x8000000d7e0d7221 */ /* 0x000fc60000000000 */
[----:B------:R-:W-:Y:S01]  /*4dc0*/  FADD R135, R138, -R128 ;  /* 0x800000808a877221 */ /* 0x000fe20000000000 */
[----:B------:R-:W-:Y:S01]  /*4dd0*/  FFMA R12, R129, R13, R12 ;  /* 0x0000000d810c7223 */ /* 0x000fe2000000000c */
[----:B------:R-:W-:Y:S02]  /*4de0*/  HADD2.F32 R139, -RZ, R142.H0_H0 ;  /* 0x2000008eff8b7230 */ /* 0x000fe40000004100 */
[----:B------:R-:W-:Y:S02]  /*4df0*/  HFMA2 R143, R143, 1, 1, R145 ;  /* 0x3c003c008f8f7831 */ /* 0x000fe40000000091 */
[----:B------:R-:W-:Y:S01]  /*4e00*/  FFMA R129, R135, 0.0083333337679505348206, R128 ;  /* 0x3c08888987817823 */ /* 0x000fe20000000080 */
[----:B------:R-:W-:-:S03]  /*4e10*/  FADD R131, R127, -R131 ;  /* 0x800000837f837221 */ /* 0x000fc60000000000 */
[----:B------:R-:W-:Y:S01]  /*4e20*/  FADD R144, -R129, R139 ;  /* 0x0000008b81907221 */ /* 0x000fe20000000100 */
[----:B------:R-:W-:Y:S01]  /*4e30*/  FFMA R12, R130, R131, R12 ;  /* 0x00000083820c7223 */ /* 0x000fe2000000000c */
[----:B------:R-:W-:Y:S02]  /*4e40*/  HADD2.F32 R141, -RZ, R142.H1_H1 ;  /* 0x3000008eff8d7230 */ /* 0x000fe40000004100 */
[----:B------:R-:W-:Y:S01]  /*4e50*/  FFMA R130, R144, 0.0082644624635577201843, R129 ;  /* 0x3c0767ab90827823 */ /* 0x000fe20000000081 */
[----:B------:R-:W-:Y:S02]  /*4e60*/  HADD2 R143, R143, R147 ;  /* 0x000000938f8f7230 */ /* 0x000fe40000000000 */
[----:B------:R-:W-:Y:S01]  /*4e70*/  FADD R133, R136, -R133 ;  /* 0x8000008588857221 */ /* 0x000fe20000000000 */
[----:B------:R-:W-:Y:S01]  /*4e80*/  FADD R131, R141, -R130 ;  /* 0x800000828d837221 */ /* 0x000fe20000000000 */
[----:B------:R-:W-:Y:S02]  /*4e90*/  FADD R13, R137, -R128 ;  /* 0x80000080890d7221 */ /* 0x000fe40000000000 */
[----:B------:R-:W-:Y:S01]  /*4ea0*/  FFMA R12, R132, R133, R12 ;  /* 0x00000085840c7223 */ /* 0x000fe2000000000c */
[----:B------:R-:W-:-:S02]  /*4eb0*/  HADD2.F32 R140, -RZ, R143.H0_H0 ;  /* 0x2000008fff8c7230 */ /* 0x000fc40000004100 */
[----:B------:R-:W-:Y:S01]  /*4ec0*/  FFMA R128, R131, 0.0081967208534479141235, R130 ;  /* 0x3c064b8a83807823 */ /* 0x000fe20000000082 */
[----:B------:R-:W-:Y:S02]  /*4ed0*/  HFMA2 R148, R148, 1, 1, R150 ;  /* 0x3c003c0094947831 */ /* 0x000fe40000000096 */
[----:B------:R-:W-:Y:S01]  /*4ee0*/  FFMA R12, R134, R13, R12 ;  /* 0x0000000d860c7223 */ /* 0x000fe2000000000c */
[----:B------:R-:W-:Y:S01]  /*4ef0*/  FADD R129, R138, -R129 ;  /* 0x800000818a817221 */ /* 0x000fe20000000000 */
[----:B------:R-:W-:Y:S01]  /*4f00*/  FADD R133, R140, -R128 ;  /* 0x800000808c857221 */ /* 0x000fe20000000000 */
[----:B------:R-:W-:Y:S02]  /*4f10*/  HADD2.F32 R142, -RZ, R143.H1_H1 ;  /* 0x3000008fff8e7230 */ /* 0x000fe40000004100 */
[----:B------:R-:W-:Y:S01]  /*4f20*/  FADD R13, R139, -R130 ;  /* 0x800000828b0d7221 */ /* 0x000fe20000000000 */
[----:B------:R-:W-:Y:S01]  /*4f30*/  FFMA R12, R135, R129, R12 ;  /* 0x00000081870c7223 */ /* 0x000fe2000000000c */
[--C-:B------:R-:W-:Y:S01]  /*4f40*/  FFMA R145, R133, 0.0081300809979438781738, R128.reuse ;  /* 0x3c05340885917823 */ /* 0x100fe20000000080 */
[----:B------:R-:W-:Y:S01]  /*4f50*/  FADD R128, R141, -R128 ;  /* 0x800000808d807221 */ /* 0x000fe20000000000 */
[----:B--2---:R-:W-:-:S02]  /*4f60*/  HADD2 R148, R148, R152 ;  /* 0x0000009894947230 */ /* 0x004fc40000000000 */
[----:B------:R-:W-:Y:S01]  /*4f70*/  FFMA R12, R144, R13, R12 ;  /* 0x0000000d900c7223 */ /* 0x000fe2000000000c */
[--C-:B------:R-:W-:Y:S01]  /*4f80*/  FADD R129, R142, -R145.reuse ;  /* 0x800000918e817221 */ /* 0x100fe20000000000 */
[----:B------:R-:W-:Y:S02]  /*4f90*/  HFMA2 R149, R149, 1, 1, R151 ;  /* 0x3c003c0095957831 */ /* 0x000fe40000000097 */
[----:B------:R-:W-:Y:S02]  /*4fa0*/  HADD2.F32 R143, -RZ, R148.H0_H0 ;  /* 0x20000094ff8f7230 */ /* 0x000fe40000004100 */
[----:B------:R-:W-:Y:S01]  /*4fb0*/  FFMA R130, R129, 0.0080645158886909484863, R145 ;  /* 0x3c04210881827823 */ /* 0x000fe20000000091 */
[----:B------:R-:W-:Y:S02]  /*4fc0*/  FFMA R128, R131, R128, R12 ;  /* 0x0000008083807223 */ /* 0x000fe4000000000c */
[----:B------:R-:W1:Y:S01]  /*4fd0*/  LDC R12, c[0x0][0x3c4] ;  /* 0x0000f100ff0c7b82 */ /* 0x000e620000000800 */
[----:B------:R-:W-:Y:S01]  /*4fe0*/  FADD R13, -R130, R143 ;  /* 0x0000008f820d7221 */ /* 0x000fe20000000100 */
[----:B------:R-:W-:-:S02]  /*4ff0*/  HFMA2 R149, R149, 1, 1, R153 ;  /* 0x3c003c0095957831 */ /* 0x000fc40000000099 */
[----:B------:R-:W-:Y:S02]  /*5000*/  HADD2.F32 R146, -RZ, R148.H1_H1 ;  /* 0x30000094ff927230 */ /* 0x000fe40000004100 */
[----:B------:R-:W-:Y:S01]  /*5010*/  FFMA R131, R13, 0.0080000003799796104431, R130 ;  /* 0x3c03126f0d837823 */ /* 0x000fe20000000082 */
[----:B------:R-:W-:-:S03]  /*5020*/  FADD R145, R140, -R145 ;  /* 0x800000918c917221 */ /* 0x000fc60000000000 */
[--C-:B------:R-:W-:Y:S01]  /*5030*/  FADD R132, R146, -R131.reuse ;  /* 0x8000008392847221 */ /* 0x100fe20000000000 */
[----:B------:R-:W-:Y:S01]  /*5040*/  FFMA R128, R133, R145, R128 ;  /* 0x0000009185807223 */ /* 0x000fe20000000080 */
[----:B------:R-:W-:Y:S01]  /*5050*/  FADD R130, R142, -R130 ;  /* 0x800000828e827221 */ /* 0x000fe20000000000 */
[----:B------:R-:W-:Y:S02]  /*5060*/  HADD2.F32 R145, -RZ, R149.H0_H0 ;  /* 0x20000095ff917230 */ /* 0x000fe40000004100 */
[----:B------:R-:W-:Y:S01]  /*5070*/  FFMA R133, R132, 0.0079365083947777748108, R131 ;  /* 0x3c02082184857823 */ /* 0x000fe20000000083 */
[----:B------:R-:W-:-:S03]  /*5080*/  FFMA R128, R129, R130, R128 ;  /* 0x0000008281807223 */ /* 0x000fc60000000080 */
[----:B------:R-:W-:Y:S01]  /*5090*/  FADD R129, R145, -R133 ;  /* 0x8000008591817221 */ /* 0x000fe20000000000 */
[----:B------:R-:W-:Y:S02]  /*50a0*/  HADD2.F32 R144, -RZ, R149.H1_H1 ;  /* 0x30000095ff907230 */ /* 0x000fe40000004100 */
[----:B------:R-:W-:Y:S01]  /*50b0*/  FADD R131, R143, -R131 ;  /* 0x800000838f837221 */ /* 0x000fe20000000000 */
[--C-:B------:R-:W-:Y:S01]  /*50c0*/  FFMA R181, R129, 0.0078740157186985015869, R133.reuse ;  /* 0x3c01020481b57823 */ /* 0x100fe20000000085 */
[----:B-1----:R-:W-:Y:S02]  /*50d0*/  ISETP.GE.AND P0, PT, R161, R12, PT ;  /* 0x0000000ca100720c */ /* 0x002fe40003f06270 */
[----:B------:R-:W-:Y:S01]  /*50e0*/  FFMA R128, R13, R131, R128 ;  /* 0x000000830d807223 */ /* 0x000fe20000000080 */
[----:B------:R-:W-:Y:S01]  /*50f0*/  FADD R133, R146, -R133 ;  /* 0x8000008592857221 */ /* 0x000fe20000000000 */
[--C-:B------:R-:W-:Y:S01]  /*5100*/  FADD R130, R144, -R181.reuse ;  /* 0x800000b590827221 */ /* 0x100fe20000000000 */
[----:B------:R-:W-:-:S02]  /*5110*/  FADD R13, R145, -R181 ;  /* 0x800000b5910d7221 */ /* 0x000fc40000000000 */
[----:B------:R-:W-:Y:S01]  /*5120*/  FFMA R128, R132, R133, R128 ;  /* 0x0000008584807223 */ /* 0x000fe20000000080 */
[----:B------:R-:W-:Y:S01]  /*5130*/  FFMA R181, R130, 0.0078125, R181 ;  /* 0x3c00000082b57823 */ /* 0x000fe200000000b5 */
[----:B------:R-:W-:Y:S02]  /*5140*/  BSSY.RECONVERGENT B0, `(.L_x_3597) ;  /* 0x0000039000007945 */ /* 0x000fe40003800200 */
[----:B------:R-:W-:Y:S01]  /*5150*/  FFMA R13, R129, R13, R128 ;  /* 0x0000000d810d7223 */ /* 0x000fe20000000080 */
[----:B------:R-:W-:Y:S01]  /*5160*/  FADD R135, R144, -R181 ;  /* 0x800000b590877221 */ /* 0x000fe20000000000 */
[----:B------:R-:W-:Y:S01]  /*5170*/  HFMA2 R150, -RZ, RZ, 0, 0 ;  /* 0x00000000ff967431 */ /* 0x000fe200000001ff */
[----:B------:R-:W-:Y:S02]  /*5180*/  MOV R188, 0x43000000 ;  /* 0x4300000000bc7802 */ /* 0x000fe40000000f00 */
[----:B------:R-:W-:Y:S01]  /*5190*/  CS2R R148, SRZ ;  /* 0x0000000000947805 */ /* 0x000fe2000001ff00 */
[----:B------:R-:W-:Y:S01]  /*51a0*/  FFMA R135, R130, R135, R13 ;  /* 0x0000008782877223 */ /* 0x000fe2000000000d */
[----:B------:R-:W-:Y:S01]  /*51b0*/  MOV R147, RZ ;  /* 0x000000ff00937202 */ /* 0x000fe20000000f00 */
[----:B------:R-:W-:Y:S06]  /*51c0*/  @P0 BRA `(.L_x_3598) ;  /* 0x0000000000c00947 */ /* 0x000fec0003800000 */
        /* <DEDUP_REMOVED lines=8> */
[C---:B------:R-:W-:Y:S02]  /*5250*/  SHF.L.U32 R131, R132.reuse, 0x1, RZ ;  /* 0x0000000184837819 */ /* 0x040fe400000006ff */
[----:B------:R-:W-:Y:S02]  /*5260*/  IADD3.X R13, PT, PT, RZ, R128, RZ, P1, !PT ;  /* 0x00000080ff0d7210 */ /* 0x000fe40000ffe4ff */
[----:B------:R-:W-:Y:S02]  /*5270*/  LOP3.LUT R131, R131, 0xfffffff8, RZ, 0xc0, !PT ;  /* 0xfffffff883837812 */ /* 0x000fe400078ec0ff */
[----:B------:R-:W-:-:S02]  /*5280*/  SHF.L.U64.HI R132, R132, 0x1, R13 ;  /* 0x0000000184847819 */ /* 0x000fc4000001020d */
[C---:B------:R-:W-:Y:S02]  /*5290*/  IADD3 R128, P1, PT, R131.reuse, R14, RZ ;  /* 0x0000000e83807210 */ /* 0x040fe40007f3e0ff */
[----:B------:R-:W-:Y:S02]  /*52a0*/  IADD3 R130, P2, PT, R131, R104, RZ ;  /* 0x0000006883827210 */ /* 0x000fe40007f5e0ff */
[----:B------:R-:W-:Y:S02]  /*52b0*/  R2UR UR6, R102 ;  /* 0x00000000660672ca */ /* 0x000fe400000e0000 */
[----:B------:R-:W-:Y:S02]  /*52c0*/  R2UR UR7, R103 ;  /* 0x00000000670772ca */ /* 0x000fe400000e0000 */
[C---:B------:R-:W-:Y:S02]  /*52d0*/  IADD3.X R129, PT, PT, R132.reuse, R15, RZ, P1, !PT ;  /* 0x0000000f84817210 */ /* 0x040fe40000ffe4ff */
[----:B------:R-:W-:-:S04]  /*52e0*/  IADD3.X R131, PT, PT, R132, R105, RZ, P2, !PT ;  /* 0x0000006984837210 */ /* 0x000fc800017fe4ff */
[----:B------:R-:W2:Y:S04]  /*52f0*/  LDG.E.64 R128, desc[UR4][R128.64] ;  /* 0x0000000480807981 */ /* 0x000ea8000c1e1b00 */
[----:B------:R-:W2:Y:S04]  /*5300*/  LDG.E.64 R130, desc[UR8][R130.64] ;  /* 0x0000000882827981 */ /* 0x000ea8000c1e1b00 */
[----:B------:R-:W3:Y:S01]  /*5310*/  LDG.E.64 R132, desc[UR6][R184.64+0x2000] ;  /* 0x00200006b8847981 */ /* 0x000ee2000c1e1b00 */
[----:B------:R-:W-:Y:S01]  /*5320*/  MOV R188, 0x43040000 ;  /* 0x4304000000bc7802 */ /* 0x000fe20000000f00 */
[----:B------:R-:W1:Y:S02]  /*5330*/  S2R R160, SR_TID.X ;  /* 0x0000000000a07919 */ /* 0x000e640000002100 */
[----:B-1----:R-:W-:Y:S01]  /*5340*/  SHF.L.U32 R160, R160, 0x2, RZ ;  /* 0x00000002a0a07819 */ /* 0x002fe200000006ff */
[----:B--2---:R-:W-:-:S02]  /*5350*/  HADD2 R13, R128, R130 ;  /* 0x00000082800d7230 */ /* 0x004fc40000000000 */
[----:B------:R-:W-:Y:S02]  /*5360*/  HFMA2 R129, R129, 1, 1, R131 ;  /* 0x3c003c0081817831 */ /* 0x000fe40000000083 */
[----:B---3--:R-:W-:Y:S02]  /*5370*/  HFMA2 R13, R13, 1, 1, R132 ;  /* 0x3c003c000d0d7831 */ /* 0x008fe40000000084 */
[----:B------:R-:W-:-:S03]  /*5380*/  HFMA2 R129, R129, 1, 1, R133 ;  /* 0x3c003c0081817831 */ /* 0x000fc60000000085 */
[--C-:B------:R-:W-:Y:S02]  /*5390*/  HADD2.F32 R149, -RZ, R13.reuse.H0_H0 ;  /* 0x2000000dff957230 */ /* 0x100fe40000004100 */
[----:B------:R-:W-:Y:S02]  /*53a0*/  HADD2.F32 R147, -RZ, R13.H1_H1 ;  /* 0x3000000dff937230 */ /* 0x000fe40000004100 */
[--C-:B------:R-:W-:Y:S02]  /*53b0*/  HADD2.F32 R148, -RZ, R129.reuse.H0_H0 ;  /* 0x20000081ff947230 */ /* 0x100fe40000004100 */
[----:B------:R-:W-:Y:S01]  /*53c0*/  FADD R132, -R181, R149 ;  /* 0x00000095b5847221 */ /* 0x000fe20000000100 */
[----:B------:R-:W-:-:S03]  /*53d0*/  HADD2.F32 R150, -RZ, R129.H1_H1 ;  /* 0x30000081ff967230 */ /* 0x000fc60000004100 */
[----:B------:R-:W-:-:S04]  /*53e0*/  FFMA R134, R132, 0.0077519379556179046631, R181 ;  /* 0x3bfe03f884867823 */ /* 0x000fc800000000b5 */
[----:B------:R-:W-:-:S04]  /*53f0*/  FADD R13, R147, -R134 ;  /* 0x80000086930d7221 */ /* 0x000fc80000000000 */
[--C-:B------:R-:W-:Y:S01]  /*5400*/  FFMA R128, R13, 0.0076923076994717121124, R134.reuse ;  /* 0x3bfc0fc10d807823 */ /* 0x100fe20000000086 */
[----:B------:R-:W-:-:S03]  /*5410*/  FADD R134, R149, -R134 ;  /* 0x8000008695867221 */ /* 0x000fc60000000000 */
[----:B------:R-:W-:Y:S01]  /*5420*/  FADD R131, R148, -R128 ;  /* 0x8000008094837221 */ /* 0x000fe20000000000 */
[----:B------:R-:W-:-:S03]  /*5430*/  FFMA R134, R132, R134, R135 ;  /* 0x0000008684867223 */ /* 0x000fc60000000087 */
[--C-:B------:R-:W-:Y:S01]  /*5440*/  FFMA R181, R131, 0.007633587811142206192, R128.reuse ;  /* 0x3bfa232d83b57823 */ /* 0x100fe20000000080 */
[----:B------:R-:W-:-:S03]  /*5450*/  FADD R128, R147, -R128 ;  /* 0x8000008093807221 */ /* 0x000fc60000000000 */
[--C-:B------:R-:W-:Y:S01]  /*5460*/  FADD R130, R150, -R181.reuse ;  /* 0x800000b596827221 */ /* 0x100fe20000000000 */
[----:B------:R-:W-:Y:S01]  /*5470*/  FFMA R128, R13, R128, R134 ;  /* 0x000000800d807223 */ /* 0x000fe20000000086 */
[--C-:B------:R-:W-:Y:S02]  /*5480*/  FADD R13, R148, -R181.reuse ;  /* 0x800000b5940d7221 */ /* 0x100fe40000000000 */
[----:B------:R-:W-:Y:S02]  /*5490*/  FFMA R181, R130, 0.0075757578015327453613, R181 ;  /* 0x3bf83e1082b57823 */ /* 0x000fe400000000b5 */
[----:B------:R-:W-:Y:S02]  /*54a0*/  FFMA R13, R131, R13, R128 ;  /* 0x0000000d830d7223 */ /* 0x000fe40000000080 */
[----:B------:R-:W-:-:S04]  /*54b0*/  FADD R135, R150, -R181 ;  /* 0x800000b596877221 */ /* 0x000fc80000000000 */
[----:B------:R-:W-:-:S07]  /*54c0*/  FFMA R135, R130, R135, R13 ;  /* 0x0000008782877223 */ /* 0x000fce000000000d */
.L_x_3598:
[----:B------:R-:W-:Y:S05]  /*54d0*/  BSYNC.RECONVERGENT B0 ;  /* 0x0000000000007941 */ /* 0x000fea0003800200 */
.L_x_3597:
[----:B------:R-:W-:Y:S01]  /*54e0*/  IADD3 R13, PT, PT, R160, 0x1080, RZ ;  /* 0x00001080a00d7810 */ /* 0x000fe20007ffe0ff */
[----:B------:R-:W-:Y:S01]  /*54f0*/  BSSY.RECONVERGENT B0, `(.L_x_3599) ;  /* 0x0000051000007945 */ /* 0x000fe20003800200 */
[----:B------:R-:W-:Y:S01]  /*5500*/  HFMA2 R151, -RZ, RZ, 0, 0 ;  /* 0x00000000ff977431 */ /* 0x000fe200000001ff */
[----:B------:R-:W-:Y:S02]  /*5510*/  MOV R155, RZ ;  /* 0x000000ff009b7202 */ /* 0x000fe40000000f00 */
[----:B------:R-:W-:Y:S02]  /*5520*/  CS2R R152, SRZ ;  /* 0x0000000000987805 */ /* 0x000fe4000001ff00 */
[----:B------:R-:W-:-:S13]  /*5530*/  ISETP.GE.AND P1, PT, R13, R12, PT ;  /* 0x0000000c0d00720c */ /* 0x000fda0003f26270 */
[----:B------:R-:W-:Y:S05]  /*5540*/  @P1 BRA `(.L_x_3600) ;  /* 0x00000004002c1947 */ /* 0x000fea0003800000 */
        /* <DEDUP_REMOVED lines=21> */
[----:B------:R-:W-:Y:S01]  /*56a0*/  FADD R188, R188, 1 ;  /* 0x3f800000bcbc7421 */ /* 0x000fe20000000000 */
[----:B------:R-:W1:Y:S03]  /*56b0*/  S2R R160, SR_TID.X ;  /* 0x0000000000a07919 */ /* 0x000e660000002100 */
[C---:B------:R-:W-:Y:S01]  /*56c0*/  FMUL R151, R188.reuse, 16777216 ;  /* 0x4b800000bc977820 */ /* 0x040fe20000400000 */
[----:B------:R-:W-:-:S02]  /*56d0*/  FSETP.GEU.AND P2, PT, |R188|, 1.175494350822287508e-38, PT ;  /* 0x00800000bc00780b */ /* 0x000fc40003f4e200 */
[----:B-1----:R-:W-:Y:S01]  /*56e0*/  SHF.L.U32 R160, R160, 0x2, RZ ;  /* 0x00000002a0a07819 */ /* 0x002fe200000006ff */
[----:B--2---:R-:W-:Y:S02]  /*56f0*/  HADD2 R13, R128, R130 ;  /* 0x00000082800d7230 */ /* 0x004fe40000000000 */
[----:B------:R-:W-:Y:S02]  /*5700*/  HFMA2 R129, R129, 1, 1, R131 ;  /* 0x3c003c0081817831 */ /* 0x000fe40000000083 */
[----:B---3--:R-:W-:Y:S01]  /*5710*/  HFMA2 R13, R13, 1, 1, R132 ;  /* 0x3c003c000d0d7831 */ /* 0x008fe20000000084 */
[----:B------:R-:W-:Y:S01]  /*5720*/  FSEL R132, R151, R188, !P2 ;  /* 0x000000bc97847208 */ /* 0x000fe20005000000 */
[----:B------:R-:W-:Y:S01]  /*5730*/  FADD R188, R188, 1 ;  /* 0x3f800000bcbc7421 */ /* 0x000fe20000000000 */
[----:B------:R-:W-:-:S03]  /*5740*/  HADD2 R129, R129, R133 ;  /* 0x0000008581817230 */ /* 0x000fc60000000000 */
[C---:B------:R-:W-:Y:S01]  /*5750*/  FMUL R153, R188.reuse, 16777216 ;  /* 0x4b800000bc997820 */ /* 0x040fe20000400000 */
[----:B------:R-:W1:Y:S01]  /*5760*/  MUFU.RCP R132, R132 ;  /* 0x0000008400847308 */ /* 0x000e620000001000 */
[----:B------:R-:W-:Y:S01]  /*5770*/  FSETP.GEU.AND P3, PT, |R188|, 1.175494350822287508e-38, PT ;  /* 0x00800000bc00780b */ /* 0x000fe20003f6e200 */
[----:B------:R-:W-:-:S03]  /*5780*/  HADD2.F32 R152, -RZ, R13.H0_H0 ;  /* 0x2000000dff987230 */ /* 0x000fc60000004100 */
[----:B------:R-:W-:Y:S01]  /*5790*/  FSEL R153, R153, R188, !P3 ;  /* 0x000000bc99997208 */ /* 0x000fe20005800000 */
[----:B------:R-:W-:Y:S01]  /*57a0*/  FADD R188, R188, 1 ;  /* 0x3f800000bcbc7421 */ /* 0x000fe20000000000 */
[----:B------:R-:W-:Y:S02]  /*57b0*/  FADD R128, -R181, R152 ;  /* 0x00000098b5807221 */ /* 0x000fe40000000100 */
[----:B------:R2:W3:Y:S01]  /*57c0*/  MUFU.RCP R155, R153 ;  /* 0x00000099009b7308 */ /* 0x0004e20000001000 */
[C---:B------:R-:W-:Y:S01]  /*57d0*/  FMUL R131, R188.reuse, 16777216 ;  /* 0x4b800000bc837820 */ /* 0x040fe20000400000 */
[----:B------:R-:W-:Y:S01]  /*57e0*/  FADD R156, R188, 1 ;  /* 0x3f800000bc9c7421 */ /* 0x000fe20000000000 */
[----:B------:R-:W-:-:S05]  /*57f0*/  FMUL R151, R128, 16777216 ;  /* 0x4b80000080977820 */ /* 0x000fca0000400000 */
[----:B------:R-:W-:Y:S01]  /*5800*/  FSEL R130, R151, R128, !P2 ;  /* 0x0000008097827208 */ /* 0x000fe20005000000 */
[----:B------:R-:W-:Y:S01]  /*5810*/  HADD2.F32 R151, -RZ, R13.H1_H1 ;  /* 0x3000000dff977230 */ /* 0x000fe20000004100 */
[----:B------:R-:W-:Y:S01]  /*5820*/  FSETP.GEU.AND P2, PT, |R188|, 1.175494350822287508e-38, PT ;  /* 0x00800000bc00780b */ /* 0x000fe20003f4e200 */
[----:B--2---:R-:W-:Y:S02]  /*5830*/  HADD2.F32 R153, -RZ, R129.H0_H0 ;  /* 0x20000081ff997230 */ /* 0x004fe40000004100 */
[----:B-1----:R-:W-:Y:S01]  /*5840*/  FFMA R130, R132, R130, R181 ;  /* 0x0000008284827223 */ /* 0x002fe200000000b5 */
[----:B------:R-:W-:Y:S02]  /*5850*/  FSEL R133, R131, R188, !P2 ;  /* 0x000000bc83857208 */ /* 0x000fe40005000000 */
[----:B------:R-:W-:Y:S01]  /*5860*/  MOV R188, R156 ;  /* 0x0000009c00bc7202 */ /* 0x000fe20000000f00 */
[----:B------:R-:W-:-:S03]  /*5870*/  FADD R13, R151, -R130 ;  /* 0x80000082970d7221 */ /* 0x000fc60000000000 */
[----:B------:R-:W1:Y:S01]  /*5880*/  MUFU.RCP R133, R133 ;  /* 0x0000008500857308 */ /* 0x000e620000001000 */
[----:B------:R-:W-:-:S05]  /*5890*/  FMUL R132, R13, 16777216 ;  /* 0x4b8000000d847820 */ /* 0x000fca0000400000 */
[----:B------:R-:W-:Y:S02]  /*58a0*/  FSEL R132, R132, R13, !P3 ;  /* 0x0000000d84847208 */ /* 0x000fe40005800000 */
[----:B------:R-:W-:-:S03]  /*58b0*/  FSETP.GEU.AND P3, PT, |R156|, 1.175494350822287508e-38, PT ;  /* 0x008000009c00780b */ /* 0x000fc60003f6e200 */
[--C-:B---3--:R-:W-:Y:S01]  /*58c0*/  FFMA R132, R155, R132, R130.reuse ;  /* 0x000000849b847223 */ /* 0x108fe20000000082 */
[----:B------:R-:W-:Y:S02]  /*58d0*/  HADD2.F32 R155, -RZ, R129.H1_H1 ;  /* 0x30000081ff9b7230 */ /* 0x000fe40000004100 */
[----:B------:R-:W-:Y:S01]  /*58e0*/  FADD R130, R152, -R130 ;  /* 0x8000008298827221 */ /* 0x000fe20000000000 */
[----:B------:R-:W-:-:S03]  /*58f0*/  FADD R131, R153, -R132 ;  /* 0x8000008499837221 */ /* 0x000fc60000000000 */
[----:B------:R-:W-:Y:S01]  /*5900*/  FFMA R130, R128, R130, R135 ;  /* 0x0000008280827223 */ /* 0x000fe20000000087 */
[----:B------:R-:W-:Y:S02]  /*5910*/  FMUL R134, R131, 16777216 ;  /* 0x4b80000083867820 */ /* 0x000fe40000400000 */
[----:B------:R-:W-:-:S03]  /*5920*/  @!P3 FMUL R156, R156, 16777216 ;  /* 0x4b8000009c9cb820 */ /* 0x000fc60000400000 */
[----:B------:R-:W-:Y:S01]  /*5930*/  FSEL R134, R134, R131, !P2 ;  /* 0x0000008386867208 */ /* 0x000fe20005000000 */
[----:B------:R-:W2:Y:S04]  /*5940*/  MUFU.RCP R181, R156 ;  /* 0x0000009c00b57308 */ /* 0x000ea80000001000 */
[--C-:B-1----:R-:W-:Y:S01]  /*5950*/  FFMA R134, R133, R134, R132.reuse ;  /* 0x0000008685867223 */ /* 0x102fe20000000084 */
[----:B------:R-:W-:-:S03]  /*5960*/  FADD R132, R151, -R132 ;  /* 0x8000008497847221 */ /* 0x000fc60000000000 */
[----:B------:R-:W-:Y:S01]  /*5970*/  FADD R158, R155, -R134 ;  /* 0x800000869b9e7221 */ /* 0x000fe20000000000 */
[----:B------:R-:W-:Y:S01]  /*5980*/  FFMA R130, R13, R132, R130 ;  /* 0x000000840d827223 */ /* 0x000fe20000000082 */
[----:B------:R-:W-:Y:S02]  /*5990*/  FADD R13, R153, -R134 ;  /* 0x80000086990d7221 */ /* 0x000fe40000000000 */
[----:B------:R-:W-:Y:S02]  /*59a0*/  FMUL R129, R158, 16777216 ;  /* 0x4b8000009e817820 */ /* 0x000fe40000400000 */
[----:B------:R-:W-:-:S03]  /*59b0*/  FFMA R13, R131, R13, R130 ;  /* 0x0000000d830d7223 */ /* 0x000fc60000000082 */
[----:B------:R-:W-:-:S05]  /*59c0*/  FSEL R129, R129, R158, !P3 ;  /* 0x0000009e81817208 */ /* 0x000fca0005800000 */
[----:B--2---:R-:W-:-:S04]  /*59d0*/  FFMA R181, R181, R129, R134 ;  /* 0x00000081b5b57223 */ /* 0x004fc80000000086 */
[----:B------:R-:W-:-:S04]  /*59e0*/  FADD R135, R155, -R181 ;  /* 0x800000b59b877221 */ /* 0x000fc80000000000 */
[----:B------:R-:W-:-:S07]  /*59f0*/  FFMA R135, R158, R135, R13 ;  /* 0x000000879e877223 */ /* 0x000fce000000000d */
.L_x_3600:
[----:B------:R-:W-:Y:S05]  /*5a00*/  BSYNC.RECONVERGENT B0 ;  /* 0x0000000000007941 */ /* 0x000fea0003800200 */
.L_x_3599:
[----:B------:R-:W-:Y:S01]  /*5a10*/  IADD3 R13, PT, PT, R160, 0x1100, RZ ;  /* 0x00001100a00d7810 */ /* 0x000fe20007ffe0ff */
[----:B------:R-:W-:Y:S01]  /*5a20*/  BSSY.RECONVERGENT B0, `(.L_x_3601) ;  /* 0x0000051000007945 */ /* 0x000fe20003800200 */
[----:B------:R-:W-:Y:S02]  /*5a30*/  CS2R R156, SRZ ;  /* 0x00000000009c7805 */ /* 0x000fe4000001ff00 */
[----:B------:R-:W-:Y:S02]  /*5a40*/  CS2R R158, SRZ ;  /* 0x00000000009e7805 */ /* 0x000fe4000001ff00 */
[----:B------:R-:W-:-:S04]  /*5a50*/  ISETP.GE.AND P2, PT, R13, R12, PT ;  /* 0x0000000c0d00720c */ /* 0x000fc80003f46270 */
[----:B------:R-:W-:-:S09]  /*5a60*/  P2R R189, PR, RZ, 0x4 ;  /* 0x00000004ffbd7803 */ /* 0x000fd20000000000 */
        /* <DEDUP_REMOVED lines=15> */
[C---:B------:R-:W-:Y:S02]  /*5b60*/  IADD3.X R129, PT, PT, R132.reuse, R15, RZ, P2, !PT ;  /* 0x0000000f84817210 */ /* 0x040fe400017fe4ff */
[----:B------:R-:W-:Y:S02]  /*5b70*/  IADD3.X R131, PT, PT, R132, R105, RZ, P3, !PT ;  /* 0x0000006984837210 */ /* 0x000fe40001ffe4ff */
[----:B------:R-:W-:Y:S02]  /*5b80*/  R2UR UR6, R102 ;  /* 0x00000000660672ca */ /* 0x000fe400000e0000 */
[----:B------:R-:W-:Y:S01]  /*5b90*/  R2UR UR7, R103 ;  /* 0x00000000670772ca */ /* 0x000fe200000e0000 */
[----:B------:R-:W2:Y:S04]  /*5ba0*/  LDG.E.64 R128, desc[UR4][R128.64] ;  /* 0x0000000480807981 */ /* 0x000ea8000c1e1b00 */
[----:B------:R-:W2:Y:S08]  /*5bb0*/  LDG.E.64 R130, desc[UR8][R130.64] ;  /* 0x0000000882827981 */ /* 0x000eb0000c1e1b00 */
[----:B------:R-:W3:Y:S01]  /*5bc0*/  LDG.E.64 R132, desc[UR6][R184.64+0x2200] ;  /* 0x00220006b8847981 */ /* 0x000ee2000c1e1b00 */
[----:B------:R-:W-:Y:S01]  /*5bd0*/  FADD R188, R188, 1 ;  /* 0x3f800000bcbc7421 */ /* 0x000fe20000000000 */
[----:B------:R-:W1:Y:S03]  /*5be0*/  S2R R160, SR_TID.X ;  /* 0x0000000000a07919 */ /* 0x000e660000002100 */
[C---:B------:R-:W-:Y:S01]  /*5bf0*/  FMUL R157, R188.reuse, 16777216 ;  /* 0x4b800000bc9d7820 */ /* 0x040fe20000400000 */
[----:B------:R-:W-:-:S02]  /*5c00*/  FSETP.GEU.AND P2, PT, |R188|, 1.175494350822287508e-38, PT ;  /* 0x00800000bc00780b */ /* 0x000fc40003f4e200 */
[----:B-1----:R-:W-:Y:S01]  /*5c10*/  SHF.L.U32 R160, R160, 0x2, RZ ;  /* 0x00000002a0a07819 */ /* 0x002fe200000006ff */
[----:B--2---:R-:W-:Y:S02]  /*5c20*/  HFMA2 R13, R128, 1, 1, R130 ;  /* 0x3c003c00800d7831 */ /* 0x004fe40000000082 */
[----:B------:R-:W-:Y:S02]  /*5c30*/  HFMA2 R129, R129, 1, 1, R131 ;  /* 0x3c003c0081817831 */ /* 0x000fe40000000083 */
[----:B---3--:R-:W-:Y:S01]  /*5c40*/  HADD2 R13, R13, R132 ;  /* 0x000000840d0d7230 */ /* 0x008fe20000000000 */
[----:B------:R-:W-:Y:S01]  /*5c50*/  FSEL R132, R157, R188, !P2 ;  /* 0x000000bc9d847208 */ /* 0x000fe20005000000 */
[----:B------:R-:W-:Y:S01]  /*5c60*/  FADD R188, R188, 1 ;  /* 0x3f800000bcbc7421 */ /* 0x000fe20000000000 */
[----:B------:R-:W-:Y:S02]  /*5c70*/  HADD2 R129, R129, R133 ;  /* 0x0000008581817230 */ /* 0x000fe40000000000 */
[----:B------:R-:W-:-:S02]  /*5c80*/  HADD2.F32 R159, -RZ, R13.H0_H0 ;  /* 0x2000000dff9f7230 */ /* 0x000fc40000004100 */
[C---:B------:R-:W-:Y:S01]  /*5c90*/  FMUL R161, R188.reuse, 16777216 ;  /* 0x4b800000bca17820 */ /* 0x040fe20000400000 */
[----:B------:R-:W1:Y:S01]  /*5ca0*/  MUFU.RCP R132, R132 ;  /* 0x0000008400847308 */ /* 0x000e620000001000 */
[C---:B------:R-:W-:Y:S01]  /*5cb0*/  FSETP.GEU.AND P3, PT, |R188|.reuse, 1.175494350822287508e-38, PT ;  /* 0x00800000bc00780b */ /* 0x040fe20003f6e200 */
[----:B------:R-:W-:Y:S02]  /*5cc0*/  HADD2.F32 R156, -RZ, R13.H1_H1 ;  /* 0x3000000dff9c7230 */ /* 0x000fe40000004100 */
[----:B------:R-:W-:Y:S01]  /*5cd0*/  FADD R128, -R181, R159 ;  /* 0x0000009fb5807221 */ /* 0x000fe20000000100 */
[----:B------:R-:W-:Y:S01]  /*5ce0*/  HADD2.F32 R158, -RZ, R129.H0_H0 ;  /* 0x20000081ff9e7230 */ /* 0x000fe20000004100 */
[----:B------:R-:W-:Y:S01]  /*5cf0*/  FSEL R161, R161, R188, !P3 ;  /* 0x000000bca1a17208 */ /* 0x000fe20005800000 */
[----:B------:R-:W-:Y:S01]  /*5d00*/  FADD R188, R188, 1 ;  /* 0x3f800000bcbc7421 */ /* 0x000fe20000000000 */
[----:B------:R-:W-:-:S03]  /*5d10*/  FMUL R157, R128, 16777216 ;  /* 0x4b800000809d7820 */ /* 0x000fc60000400000 */
[C---:B------:R-:W-:Y:S01]  /*5d20*/  FADD R162, R188.reuse, 1 ;  /* 0x3f800000bca27421 */ /* 0x040fe20000000000 */
[----:B------:R-:W2:Y:S01]  /*5d30*/  MUFU.RCP R161, R161 ;  /* 0x000000a100a17308 */ /* 0x000ea20000001000 */
[----:B------:R-:W-:Y:S01]  /*5d40*/  FSEL R130, R157, R128, !P2 ;  /* 0x000000809d827208 */ /* 0x000fe20005000000 */
[C---:B------:R-:W-:Y:S01]  /*5d50*/  FMUL R157, R188.reuse, 16777216 ;  /* 0x4b800000bc9d7820 */ /* 0x040fe20000400000 */
[----:B------:R-:W-:-:S03]  /*5d60*/  FSETP.GEU.AND P2, PT, |R188|, 1.175494350822287508e-38, PT ;  /* 0x00800000bc00780b */ /* 0x000fc60003f4e200 */
[----:B-1----:R-:W-:Y:S01]  /*5d70*/  FFMA R130, R132, R130, R181 ;  /* 0x0000008284827223 */ /* 0x002fe200000000b5 */
[----:B------:R-:W-:Y:S01]  /*5d80*/  FSEL R134, R157, R188, !P2 ;  /* 0x000000bc9d867208 */ /* 0x000fe20005000000 */
[----:B------:R-:W-:Y:S01]  /*5d90*/  HADD2.F32 R157, -RZ, R129.H1_H1 ;  /* 0x30000081ff9d7230 */ /* 0x000fe20000004100 */
[----:B------:R-:W-:Y:S01]  /*5da0*/  MOV R188, R162 ;  /* 0x000000a200bc7202 */ /* 0x000fe20000000f00 */
[----:B------:R-:W-:-:S03]  /*5db0*/  FADD R13, R156, -R130 ;  /* 0x800000829c0d7221 */ /* 0x000fc60000000000 */
[----:B------:R-:W1:Y:S01]  /*5dc0*/  MUFU.RCP R134, R134 ;  /* 0x0000008600867308 */ /* 0x000e620000001000 */
[----:B------:R-:W-:-:S05]  /*5dd0*/  FMUL R132, R13, 16777216 ;  /* 0x4b8000000d847820 */ /* 0x000fca0000400000 */
[----:B------:R-:W-:Y:S02]  /*5de0*/  FSEL R131, R132, R13, !P3 ;  /* 0x0000000d84837208 */ /* 0x000fe40005800000 */
[----:B------:R-:W-:-:S03]  /*5df0*/  FSETP.GEU.AND P3, PT, |R162|, 1.175494350822287508e-38, PT ;  /* 0x00800000a200780b */ /* 0x000fc60003f6e200 */
[--C-:B--2---:R-:W-:Y:S01]  /*5e00*/  FFMA R131, R161, R131, R130.reuse ;  /* 0x00000083a1837223 */ /* 0x104fe20000000082 */
[----:B------:R-:W-:-:S03]  /*5e10*/  FADD R130, R159, -R130 ;  /* 0x800000829f827221 */ /* 0x000fc60000000000 */
[----:B------:R-:W-:Y:S01]  /*5e20*/  FADD R133, R158, -R131 ;  /* 0x800000839e857221 */ /* 0x000fe20000000000 */
[----:B------:R-:W-:-:S03]  /*5e30*/  FFMA R130, R128, R130, R135 ;  /* 0x0000008280827223 */ /* 0x000fc60000000087 */
        /* <DEDUP_REMOVED lines=15> */
.L_x_3602:
[----:B------:R-:W-:Y:S05]  /*5f30*/  BSYNC.RECONVERGENT B0 ;  /* 0x0000000000007941 */ /* 0x000fea0003800200 */
.L_x_3601:
[----:B------:R-:W-:Y:S01]  /*5f40*/  IADD3 R13, PT, PT, R160, 0x1180, RZ ;  /* 0x00001180a00d7810 */ /* 0x000fe20007ffe0ff */
[----:B------:R-:W-:Y:S01]  /*5f50*/  BSSY.RECONVERGENT B0, `(.L_x_3603) ;  /* 0x0000052000007945 */ /* 0x000fe20003800200 */
[----:B------:R-:W-:Y:S01]  /*5f60*/  HFMA2 R161, -RZ, RZ, 0, 0 ;  /* 0x00000000ffa17431 */ /* 0x000fe200000001ff */
[----:B------:R-:W-:Y:S02]  /*5f70*/  CS2R R162, SRZ ;  /* 0x0000000000a27805 */ /* 0x000fe4000001ff00 */
[----:B------:R-:W-:Y:S02]  /*5f80*/  ISETP.GE.AND P2, PT, R13, R12, PT ;  /* 0x0000000c0d00720c */ /* 0x000fe40003f46270 */
[----:B------:R-:W-:Y:S02]  /*5f90*/  MOV R164, RZ ;  /* 0x000000ff00a47202 */ /* 0x000fe40000000f00 */
        /* <DEDUP_REMOVED lines=23> */
[----:B------:R-:W-:-:S04]  /*6110*/  FADD R188, R188, 1 ;  /* 0x3f800000bcbc7421 */ /* 0x000fc80000000000 */
[C---:B------:R-:W-:Y:S01]  /*6120*/  FMUL R161, R188.reuse, 16777216 ;  /* 0x4b800000bca17820 */ /* 0x040fe20000400000 */
[C---:B------:R-:W-:Y:S01]  /*6130*/  FSETP.GEU.AND P2, PT, |R188|.reuse, 1.175494350822287508e-38, PT ;  /* 0x00800000bc00780b */ /* 0x040fe20003f4e200 */
        /* <DEDUP_REMOVED lines=12> */
[----:B------:R-:W-:Y:S02]  /*6200*/  HADD2.F32 R162, -RZ, R129.H1_H1 ;  /* 0x30000081ffa27230 */ /* 0x000fe40000004100 */
[----:B------:R-:W-:Y:S01]  /*6210*/  FADD R128, -R181, R164 ;  /* 0x000000a4b5807221 */ /* 0x000fe20000000100 */
        /* <DEDUP_REMOVED lines=17> */
[----:B------:R-:W-:Y:S01]  /*6330*/  FADD R130, R164, -R130 ;  /* 0x80000082a4827221 */ /* 0x000fe20000000000 */
[----:B------:R-:W2:Y:S02]  /*6340*/  S2R R165, SR_TID.X ;  /* 0x0000000000a57919 */ /* 0x000ea40000002100 */
[----:B------:R-:W-:Y:S01]  /*6350*/  FADD R131, R163, -R132 ;  /* 0x80000084a3837221 */ /* 0x000fe20000000000 */
[----:B------:R-:W-:-:S03]  /*6360*/  FFMA R130, R128, R130, R135 ;  /* 0x0000008280827223 */ /* 0x000fc60000000087 */
[----:B------:R-:W-:Y:S02]  /*6370*/  FMUL R160, R131, 16777216 ;  /* 0x4b80000083a07820 */ /* 0x000fe40000400000 */
[----:B------:R-:W-:-:S03]  /*6380*/  @!P3 FMUL R168, R168, 16777216 ;  /* 0x4b800000a8a8b820 */ /* 0x000fc60000400000 */
[----:B------:R-:W-:Y:S02]  /*6390*/  FSEL R133, R160, R131, !P2 ;  /* 0x00000083a0857208 */ /* 0x000fe40005000000 */
[----:B------:R-:W3:Y:S03]  /*63a0*/  MUFU.RCP R160, R168 ;  /* 0x000000a800a07308 */ /* 0x000ee60000001000 */
[--C-:B-1----:R-:W-:Y:S01]  /*63b0*/  FFMA R133, R167, R133, R132.reuse ;  /* 0x00000085a7857223 */ /* 0x102fe20000000084 */
[----:B------:R-:W-:-:S03]  /*63c0*/  FADD R132, R161, -R132 ;  /* 0x80000084a1847221 */ /* 0x000fc60000000000 */
[--C-:B------:R-:W-:Y:S01]  /*63d0*/  FADD R166, R162, -R133.reuse ;  /* 0x80000085a2a67221 */ /* 0x100fe20000000000 */
[----:B------:R-:W-:Y:S01]  /*63e0*/  FFMA R130, R13, R132, R130 ;  /* 0x000000840d827223 */ /* 0x000fe20000000082 */
[----:B------:R-:W-:Y:S02]  /*63f0*/  FADD R13, R163, -R133 ;  /* 0x80000085a30d7221 */ /* 0x000fe40000000000 */
[----:B------:R-:W-:Y:S02]  /*6400*/  FMUL R129, R166, 16777216 ;  /* 0x4b800000a6817820 */ /* 0x000fe40000400000 */
[----:B------:R-:W-:-:S03]  /*6410*/  FFMA R13, R131, R13, R130 ;  /* 0x0000000d830d7223 */ /* 0x000fc60000000082 */
[----:B------:R-:W-:-:S05]  /*6420*/  FSEL R128, R129, R166, !P3 ;  /* 0x000000a681807208 */ /* 0x000fca0005800000 */
[----:B---3--:R-:W-:Y:S01]  /*6430*/  FFMA R181, R160, R128, R133 ;  /* 0x00000080a0b57223 */ /* 0x008fe20000000085 */
[----:B--2---:R-:W-:-:S03]  /*6440*/  SHF.L.U32 R160, R165, 0x2, RZ ;  /* 0x00000002a5a07819 */ /* 0x004fc600000006ff */
[----:B------:R-:W-:-:S04]  /*6450*/  FADD R135, R162, -R181 ;  /* 0x800000b5a2877221 */ /* 0x000fc80000000000 */
[----:B------:R-:W-:-:S07]  /*6460*/  FFMA R135, R166, R135, R13 ;  /* 0x00000087a6877223 */ /* 0x000fce000000000d */
.L_x_3604:
[----:B------:R-:W-:Y:S05]  /*6470*/  BSYNC.RECONVERGENT B0 ;  /* 0x0000000000007941 */ /* 0x000fea0003800200 */
.L_x_3603:
        /* <DEDUP_REMOVED lines=82> */
.L_x_3606:
[----:B------:R-:W-:Y:S05]  /*69a0*/  BSYNC.RECONVERGENT B0 ;  /* 0x0000000000007941 */ /* 0x000fea0003800200 */
.L_x_3605:
[----:B------:R-:W-:Y:S01]  /*69b0*/  IADD3 R13, PT, PT, R160, 0x1280, RZ ;  /* 0x00001280a00d7810 */ /* 0x000fe20007ffe0ff */
[----:B------:R-:W-:Y:S01]  /*69c0*/  BSSY.RECONVERGENT B0, `(.L_x_3607) ;  /* 0x0000051000007945 */ /* 0x000fe20003800200 */
[----:B------:R-:W-:Y:S01]  /*69d0*/  HFMA2 R172, -RZ, RZ, 0, 0 ;  /* 0x00000000ffac7431 */ /* 0x000fe200000001ff */
[----:B------:R-:W-:Y:S02]  /*69e0*/  CS2R R170, SRZ ;  /* 0x0000000000aa7805 */ /* 0x000fe4000001ff00 */
[----:B------:R-:W-:Y:S02]  /*69f0*/  ISETP.GE.AND P3, PT, R13, R12, PT ;  /* 0x0000000c0d00720c */ /* 0x000fe40003f66270 */
[----:B------:R-:W-:-:S11]  /*6a00*/  MOV R169, RZ ;  /* 0x000000ff00a97202 */ /* 0x000fd60000000f00 */
        /* <DEDUP_REMOVED lines=14> */
[----:B------:R-:W-:Y:S02]  /*6af0*/  R2UR UR6, R102 ;  /* 0x00000000660672ca */ /* 0x000fe400000e0000 */
[C---:B------:R-:W-:Y:S02]  /*6b00*/  IADD3.X R129, PT, PT, R132.reuse, R15, RZ, P4, !PT ;  /* 0x0000000f84817210 */ /* 0x040fe400027fe4ff */
[----:B------:R-:W-:Y:S02]  /*6b10*/  IADD3 R130, P4, PT, R131, R104, RZ ;  /* 0x0000006883827210 */ /* 0x000fe40007f9e0ff */
[----:B------:R-:W-:Y:S02]  /*6b20*/  R2UR UR7, R103 ;  /* 0x00000000670772ca */ /* 0x000fe400000e0000 */
[----:B------:R-:W-:Y:S01]  /*6b30*/  IADD3.X R131, PT, PT, R132, R105, RZ, P4, !PT ;  /* 0x0000006984837210 */ /* 0x000fe200027fe4ff */
[----:B------:R-:W2:Y:S05]  /*6b40*/  LDG.E.64 R128, desc[UR4][R128.64] ;  /* 0x0000000480807981 */ /* 0x000eaa000c1e1b00 */
[----:B------:R-:W2:Y:S05]  /*6b50*/  LDG.E.64 R130, desc[UR8][R130.64] ;  /* 0x0000000882827981 */ /* 0x000eaa000c1e1b00 */
        /* <DEDUP_REMOVED lines=10> */
[----:B------:R-:W-:Y:S01]  /*6c00*/  FMUL R171, R188, 16777216 ;  /* 0x4b800000bcab7820 */ /* 0x000fe20000400000 */
[----:B------:R-:W1:Y:S01]  /*6c10*/  MUFU.RCP R132, R132 ;  /* 0x0000008400847308 */ /* 0x000e620000001000 */
[----:B------:R-:W-:Y:S02]  /*6c20*/  HADD2.F32 R172, -RZ, R13.H0_H0 ;  /* 0x2000000dffac7230 */ /* 0x000fe40000004100 */
[----:B------:R-:W-:-:S03]  /*6c30*/  HADD2.F32 R170, -RZ, R129.H1_H1 ;  /* 0x30000081ffaa7230 */ /* 0x000fc60000004100 */
[----:B------:R-:W-:-:S04]  /*6c40*/  FADD R128, -R181, R172 ;  /* 0x000000acb5807221 */ /* 0x000fc80000000100 */
[----:B------:R-:W-:-:S05]  /*6c50*/  FMUL R169, R128, 16777216 ;  /* 0x4b80000080a97820 */ /* 0x000fca0000400000 */
[----:B------:R-:W-:Y:S01]  /*6c60*/  FSEL R130, R169, R128, !P4 ;  /* 0x00000080a9827208 */ /* 0x000fe20006000000 */
[----:B------:R-:W-:Y:S01]  /*6c70*/  HADD2.F32 R169, -RZ, R13.H1_H1 ;  /* 0x3000000dffa97230 */ /* 0x000fe20000004100 */
[----:B------:R-:W-:-:S03]  /*6c80*/  FSETP.GEU.AND P4, PT, |R188|, 1.175494350822287508e-38, PT ;  /* 0x00800000bc00780b */ /* 0x000fc60003f8e200 */
[----:B-1----:R-:W-:Y:S01]  /*6c90*/  FFMA R130, R132, R130, R181 ;  /* 0x0000008284827223 */ /* 0x002fe200000000b5 */
[----:B------:R-:W-:Y:S01]  /*6ca0*/  FSEL R160, R171, R188, !P4 ;  /* 0x000000bcaba07208 */ /* 0x000fe20006000000 */
[----:B------:R-:W-:Y:S01]  /*6cb0*/  FADD R188, R188, 1 ;  /* 0x3f800000bcbc7421 */ /* 0x000fe20000000000 */
[----:B------:R-:W-:Y:S02]  /*6cc0*/  HADD2.F32 R171, -RZ, R129.H0_H0 ;  /* 0x20000081ffab7230 */ /* 0x000fe40000004100 */
[----:B------:R-:W-:Y:S01]  /*6cd0*/  FADD R13, R169, -R130 ;  /* 0x80000082a90d7221 */ /* 0x000fe20000000000 */
[----:B------:R-:W1:Y:S01]  /*6ce0*/  MUFU.RCP R173, R160 ;  /* 0x000000a000ad7308 */ /* 0x000e620000001000 */
[C---:B------:R-:W-:Y:S01]  /*6cf0*/  FMUL R133, R188.reuse, 16777216 ;  /* 0x4b800000bc857820 */ /* 0x040fe20000400000 */
[----:B------:R-:W-:Y:S01]  /*6d00*/  FADD R175, R188, 1 ;  /* 0x3f800000bcaf7421 */ /* 0x000fe20000000000 */
[----:B------:R-:W-:-:S05]  /*6d10*/  FMUL R132, R13, 16777216 ;  /* 0x4b8000000d847820 */ /* 0x000fca0000400000 */
[----:B------:R-:W-:Y:S02]  /*6d20*/  FSEL R131, R132, R13, !P4 ;  /* 0x0000000d84837208 */ /* 0x000fe40006000000 */
[----:B------:R-:W-:-:S03]  /*6d30*/  FSETP.GEU.AND P4, PT, |R188|, 1.175494350822287508e-38, PT ;  /* 0x00800000bc00780b */ /* 0x000fc60003f8e200 */
[--C-:B-1----:R-:W-:Y:S01]  /*6d40*/  FFMA R132, R173, R131, R130.reuse ;  /* 0x00000083ad847223 */ /* 0x102fe20000000082 */
[----:B------:R-:W-:Y:S01]  /*6d50*/  FSEL R173, R133, R188, !P4 ;  /* 0x000000bc85ad7208 */ /* 0x000fe20006000000 */
[----:B------:R-:W-:Y:S01]  /*6d60*/  FADD R130, R172, -R130 ;  /* 0x80000082ac827221 */ /* 0x000fe20000000000 */
[----:B------:R-:W-:Y:S01]  /*6d70*/  MOV R188, R175 ;  /* 0x000000af00bc7202 */ /* 0x000fe20000000f00 */
[----:B------:R-:W-:Y:S02]  /*6d80*/  FADD R131, R171, -R132 ;  /* 0x80000084ab837221 */ /* 0x000fe40000000000 */
[----:B------:R-:W-:Y:S01]  /*6d90*/  FFMA R130, R128, R130, R135 ;  /* 0x0000008280827223 */ /* 0x000fe20000000087 */
[----:B------:R-:W1:Y:S01]  /*6da0*/  MUFU.RCP R173, R173 ;  /* 0x000000ad00ad7308 */ /* 0x000e620000001000 */
[----:B------:R-:W-:-:S05]  /*6db0*/  FMUL R160, R131, 16777216 ;  /* 0x4b80000083a07820 */ /* 0x000fca0000400000 */
[----:B------:R-:W-:Y:S02]  /*6dc0*/  FSEL R133, R160, R131, !P4 ;  /* 0x00000083a0857208 */ /* 0x000fe40006000000 */
[----:B------:R-:W-:Y:S01]  /*6dd0*/  FSETP.GEU.AND P4, PT, |R175|, 1.175494350822287508e-38, PT ;  /* 0x00800000af00780b */ /* 0x000fe20003f8e200 */
[----:B------:R-:W2:Y:S02]  /*6de0*/  S2R R160, SR_TID.X ;  /* 0x0000000000a07919 */ /* 0x000ea40000002100 */
[--C-:B-1----:R-:W-:Y:S01]  /*6df0*/  FFMA R133, R173, R133, R132.reuse ;  /* 0x00000085ad857223 */ /* 0x102fe20000000084 */
[----:B------:R-:W-:-:S09]  /*6e00*/  FADD R132, R169, -R132 ;  /* 0x80000084a9847221 */ /* 0x000fd20000000000 */
[----:B------:R-:W-:Y:S01]  /*6e10*/  @!P4 FMUL R175, R175, 16777216 ;  /* 0x4b800000afafc820 */ /* 0x000fe20000400000 */
[--C-:B------:R-:W-:Y:S01]  /*6e20*/  FADD R174, R170, -R133.reuse ;  /* 0x80000085aaae7221 */ /* 0x100fe20000000000 */
[----:B------:R-:W-:Y:S01]  /*6e30*/  FFMA R130, R13, R132, R130 ;  /* 0x000000840d827223 */ /* 0x000fe20000000082 */
[----:B------:R-:W-:Y:S01]  /*6e40*/  FADD R13, R171, -R133 ;  /* 0x80000085ab0d7221 */ /* 0x000fe20000000000 */
[----:B------:R-:W1:Y:S01]  /*6e50*/  MUFU.RCP R176, R175 ;  /* 0x000000af00b07308 */ /* 0x000e620000001000 */
[----:B------:R-:W-:Y:S02]  /*6e60*/  FMUL R129, R174, 16777216 ;  /* 0x4b800000ae817820 */ /* 0x000fe40000400000 */
[----:B------:R-:W-:-:S03]  /*6e70*/  FFMA R13, R131, R13, R130 ;  /* 0x0000000d830d7223 */ /* 0x000fc60000000082 */
[----:B------:R-:W-:Y:S02]  /*6e80*/  FSEL R128, R129, R174, !P4 ;  /* 0x000000ae81807208 */ /* 0x000fe40006000000 */
[----:B--2---:R-:W-:-:S03]  /*6e90*/  SHF.L.U32 R160, R160, 0x2, RZ ;  /* 0x00000002a0a07819 */ /* 0x004fc600000006ff */
[----:B-1----:R-:W-:-:S04]  /*6ea0*/  FFMA R181, R176, R128, R133 ;  /* 0x00000080b0b57223 */ /* 0x002fc80000000085 */
[----:B------:R-:W-:-:S04]  /*6eb0*/  FADD R135, R170, -R181 ;  /* 0x800000b5aa877221 */ /* 0x000fc80000000000 */
[----:B------:R-:W-:-:S07]  /*6ec0*/  FFMA R135, R174, R135, R13 ;  /* 0x00000087ae877223 */ /* 0x000fce000000000d */
.L_x_3608:
[----:B------:R-:W-:Y:S05]  /*6ed0*/  BSYNC.RECONVERGENT B0 ;  /* 0x0000000000007941 */ /* 0x000fea0003800200 */
.L_x_3607:
[----:B------:R-:W-:Y:S01]  /*6ee0*/  IADD3 R13, PT, PT, R160, 0x1300, RZ ;  /* 0x00001300a00d7810 */ /* 0x000fe20007ffe0ff */
[----:B------:R-:W-:Y:S01]  /*6ef0*/  BSSY.RECONVERGENT B0, `(.L_x_3609) ;  /* 0x0000051000007945 */ /* 0x000fe20003800200 */
[----:B------:R-:W-:Y:S02]  /*6f00*/  CS2R R176, SRZ ;  /* 0x0000000000b07805 */ /* 0x000fe4000001ff00 */
        /* <DEDUP_REMOVED lines=27> */
[----:B------:R-:W-:-:S04]  /*70c0*/  FSETP.GEU.AND P5, PT, |R188|, 1.175494350822287508e-38, PT ;  /* 0x00800000bc00780b */ /* 0x000fc80003fae200 */
[----:B------:R-:W-:Y:S01]  /*70d0*/  FSEL R160, R177, R188, !P5 ;  /* 0x000000bcb1a07208 */ /* 0x000fe20006800000 */
[----:B------:R-:W-:-:S04]  /*70e0*/  FADD R188, R188, 1 ;  /* 0x3f800000bcbc7421 */ /* 0x000fc80000000000 */
[----:B------:R-:W-:Y:S01]  /*70f0*/  FMUL R177, R188, 16777216 ;  /* 0x4b800000bcb17820 */ /* 0x000fe20000400000 */
[----:B------:R-:W1:Y:S01]  /*7100*/  MUFU.RCP R160, R160 ;  /* 0x000000a000a07308 */ /* 0x000e620000001000 */
[----:B--2---:R-:W-:Y:S02]  /*7110*/  HFMA2 R13, R128, 1, 1, R130 ;  /* 0x3c003c00800d7831 */ /* 0x004fe40000000082 */
[----:B------:R-:W-:Y:S02]  /*7120*/  HFMA2 R129, R129, 1, 1, R131 ;  /* 0x3c003c0081817831 */ /* 0x000fe40000000083 */
[----:B---3--:R-:W-:Y:S02]  /*7130*/  HADD2 R13, R13, R132 ;  /* 0x000000840d0d7230 */ /* 0x008fe40000000000 */
[----:B------:R-:W-:-:S03]  /*7140*/  HADD2 R129, R129, R133 ;  /* 0x0000008581817230 */ /* 0x000fc60000000000 */
[----:B------:R-:W-:Y:S02]  /*7150*/  HADD2.F32 R174, -RZ, R13.H0_H0 ;  /* 0x2000000dffae7230 */ /* 0x000fe40000004100 */
[----:B------:R-:W-:-:S03]  /*7160*/  HADD2.F32 R176, -RZ, R129.H0_H0 ;  /* 0x20000081ffb07230 */ /* 0x000fc60000004100 */
[----:B------:R-:W-:-:S04]  /*7170*/  FADD R132, -R181, R174 ;  /* 0x000000aeb5847221 */ /* 0x000fc80000000100 */
[----:B------:R-:W-:-:S05]  /*7180*/  FMUL R173, R132, 16777216 ;  /* 0x4b80000084ad7820 */ /* 0x000fca0000400000 */
[----:B------:R-:W-:Y:S01]  /*7190*/  FSEL R128, R173, R132, !P5 ;  /* 0x00000084ad807208 */ /* 0x000fe20006800000 */
[----:B------:R-:W-:Y:S01]  /*71a0*/  HADD2.F32 R173, -RZ, R13.H1_H1 ;  /* 0x3000000dffad7230 */ /* 0x000fe20000004100 */
[----:B------:R-:W-:-:S03]  /*71b0*/  FSETP.GEU.AND P5, PT, |R188|, 1.175494350822287508e-38, PT ;  /* 0x00800000bc00780b */ /* 0x000fc60003fae200 */
[----:B-1----:R-:W-:Y:S01]  /*71c0*/  FFMA R128, R160, R128, R181 ;  /* 0x00000080a0807223 */ /* 0x002fe200000000b5 */
[----:B------:R-:W-:Y:S01]  /*71d0*/  FSEL R178, R177, R188, !P5 ;  /* 0x000000bcb1b27208 */ /* 0x000fe20006800000 */
[----:B------:R-:W-:Y:S02]  /*71e0*/  FADD R188, R188, 1 ;  /* 0x3f800000bcbc7421 */ /* 0x000fe40000000000 */
[----:B------:R-:W-:Y:S01]  /*71f0*/  FADD R13, R173, -R128 ;  /* 0x80000080ad0d7221 */ /* 0x000fe20000000000 */
[----:B------:R-:W1:Y:S01]  /*7200*/  MUFU.RCP R179, R178 ;  /* 0x000000b200b37308 */ /* 0x000e620000001000 */
[C---:B------:R-:W-:Y:S01]  /*7210*/  FMUL R133, R188.reuse, 16777216 ;  /* 0x4b800000bc857820 */ /* 0x040fe20000400000 */
[----:B------:R-:W-:Y:S01]  /*7220*/  FADD R180, R188, 1 ;  /* 0x3f800000bcb47421 */ /* 0x000fe20000000000 */
[----:B------:R-:W-:-:S05]  /*7230*/  FMUL R130, R13, 16777216 ;  /* 0x4b8000000d827820 */ /* 0x000fca0000400000 */
[----:B------:R-:W-:Y:S02]  /*7240*/  FSEL R177, R130, R13, !P5 ;  /* 0x0000000d82b17208 */ /* 0x000fe40006800000 */
[----:B------:R-:W-:-:S03]  /*7250*/  FSETP.GEU.AND P5, PT, |R188|, 1.175494350822287508e-38, PT ;  /* 0x00800000bc00780b */ /* 0x000fc60003fae200 */
[----:B-1----:R-:W-:Y:S01]  /*7260*/  FFMA R130, R179, R177, R128 ;  /* 0x000000b1b3827223 */ /* 0x002fe20000000080 */
[----:B------:R-:W-:Y:S01]  /*7270*/  FSEL R179, R133, R188, !P5 ;  /* 0x000000bc85b37208 */ /* 0x000fe20006800000 */
[----:B------:R-:W-:Y:S01]  /*7280*/  HADD2.F32 R177, -RZ, R129.H1_H1 ;  /* 0x30000081ffb17230 */ /* 0x000fe20000004100 */
[----:B------:R-:W-:Y:S01]  /*7290*/  MOV R188, R180 ;  /* 0x000000b400bc7202 */ /* 0x000fe20000000f00 */
[----:B------:R-:W-:Y:S01]  /*72a0*/  FADD R131, R176, -R130 ;  /* 0x80000082b0837221 */ /* 0x000fe20000000000 */
[----:B------:R-:W-:Y:S02]  /*72b0*/  FADD R128, R174, -R128 ;  /* 0x80000080ae807221 */ /* 0x000fe40000000000 */
[----:B------:R-:W1:Y:S01]  /*72c0*/  MUFU.RCP R179, R179 ;  /* 0x000000b300b37308 */ /* 0x000e620000001000 */
[----:B------:R-:W-:Y:S01]  /*72d0*/  FMUL R160, R131, 16777216 ;  /* 0x4b80000083a07820 */ /* 0x000fe20000400000 */
[----:B------:R-:W-:-:S04]  /*72e0*/  FFMA R128, R132, R128, R135 ;  /* 0x0000008084807223 */ /* 0x000fc80000000087 */
[----:B------:R-:W-:Y:S02]  /*72f0*/  FSEL R133, R160, R131, !P5 ;  /* 0x00000083a0857208 */ /* 0x000fe40006800000 */
[----:B------:R-:W-:-:S03]  /*7300*/  FSETP.GEU.AND P5, PT, |R180|, 1.175494350822287508e-38, PT ;  /* 0x00800000b400780b */ /* 0x000fc60003fae200 */
[--C-:B-1----:R-:W-:Y:S01]  /*7310*/  FFMA R133, R179, R133, R130.reuse ;  /* 0x00000085b3857223 */ /* 0x102fe20000000082 */
[----:B------:R-:W-:-:S03]  /*7320*/  FADD R130, R173, -R130 ;  /* 0x80000082ad827221 */ /* 0x000fc60000000000 */
[----:B------:R-:W-:-:S06]  /*7330*/  FADD R178, R177, -R133 ;  /* 0x80000085b1b27221 */ /* 0x000fcc0000000000 */
[----:B------:R-:W-:Y:S01]  /*7340*/  @!P5 FMUL R180, R180, 16777216 ;  /* 0x4b800000b4b4d820 */ /* 0x000fe20000400000 */
[----:B------:R-:W-:Y:S01]  /*7350*/  FFMA R128, R13, R130, R128 ;  /* 0x000000820d807223 */ /* 0x000fe20000000080 */
[----:B------:R-:W-:Y:S01]  /*7360*/  FADD R13, R176, -R133 ;  /* 0x80000085b00d7221 */ /* 0x000fe20000000000 */
[----:B------:R-:W-:-:S03]  /*7370*/  FMUL R129, R178, 16777216 ;  /* 0x4b800000b2817820 */ /* 0x000fc60000400000 */
[----:B------:R-:W1:Y:S01]  /*7380*/  MUFU.RCP R180, R180 ;  /* 0x000000b400b47308 */ /* 0x000e620000001000 */
[----:B------:R-:W-:Y:S01]  /*7390*/  FFMA R13, R131, R13, R128 ;  /* 0x0000000d830d7223 */ /* 0x000fe20000000080 */
[----:B------:R-:W-:Y:S02]  /*73a0*/  FSEL R160, R129, R178, !P5 ;  /* 0x000000b281a07208 */ /* 0x000fe40006800000 */
[----:B------:R-:W2:Y:S03]  /*73b0*/  S2R R129, SR_TID.X ;  /* 0x0000000000817919 */ /* 0x000ea60000002100 */
[----:B-1----:R-:W-:-:S04]  /*73c0*/  FFMA R181, R180, R160, R133 ;  /* 0x000000a0b4b57223 */ /* 0x002fc80000000085 */
[----:B------:R-:W-:-:S04]  /*73d0*/  FADD R135, R177, -R181 ;  /* 0x800000b5b1877221 */ /* 0x000fc80000000000 */
[----:B------:R-:W-:Y:S01]  /*73e0*/  FFMA R135, R178, R135, R13 ;  /* 0x00000087b2877223 */ /* 0x000fe2000000000d */
[----:B--2---:R-:W-:-:S07]  /*73f0*/  SHF.L.U32 R160, R129, 0x2, RZ ;  /* 0x0000000281a07819 */ /* 0x004fce00000006ff */
.L_x_3610:
[----:B------:R-:W-:Y:S05]  /*7400*/  BSYNC.RECONVERGENT B0 ;  /* 0x0000000000007941 */ /* 0x000fea0003800200 */
.L_x_3609:
[----:B------:R-:W-:Y:S01]  /*7410*/  IADD3 R13, PT, PT, R160, 0x1380, RZ ;  /* 0x00001380a00d7810 */ /* 0x000fe20007ffe0ff */
[----:B------:R-:W-:Y:S01]  /*7420*/  BSSY.RECONVERGENT B0, `(.L_x_3611) ;  /* 0x000004e000007945 */ /* 0x000fe20003800200 */
[----:B------:R-:W-:Y:S01]  /*7430*/  HFMA2 R180, -RZ, RZ, 0, 0 ;  /* 0x00000000ffb47431 */ /* 0x000fe200000001ff */
        /* <DEDUP_REMOVED lines=11> */
[----:B------:R-:W-:Y:S02]  /*74f0*/  IADD3.X R13, PT, PT, RZ, R11, RZ, P6, !PT ;  /* 0x0000000bff0d7210 */ /* 0x000fe400037fe4ff */
[C---:B------:R-:W-:Y:S02]  /*7500*/  SHF.L.U32 R11, R12.reuse, 0x1, RZ ;  /* 0x000000010c0b7819 */ /* 0x040fe400000006ff */
[----:B------:R-:W-:Y:S02]  /*7510*/  SHF.L.U64.HI R12, R12, 0x1, R13 ;  /* 0x000000010c0c7819 */ /* 0x000fe4000001020d */
[----:B------:R-:W-:-:S02]  /*7520*/  LOP3.LUT R11, R11, 0xfffffff8, RZ, 0xc0, !PT ;  /* 0xfffffff80b0b7812 */ /* 0x000fc400078ec0ff */
[----:B------:R-:W-:Y:S02]  /*7530*/  R2UR UR6, R102 ;  /* 0x00000000660672ca */ /* 0x000fe400000e0000 */
[----:B------:R-:W-:Y:S02]  /*7540*/  IADD3 R14, P6, PT, R11, R14, RZ ;  /* 0x0000000e0b0e7210 */ /* 0x000fe40007fde0ff */
[----:B------:R-:W-:Y:S02]  /*7550*/  R2UR UR7, R103 ;  /* 0x00000000670772ca */ /* 0x000fe400000e0000 */
[----:B------:R-:W-:Y:S02]  /*7560*/  IADD3.X R15, PT, PT, R12, R15, RZ, P6, !PT ;  /* 0x0000000f0c0f7210 */ /* 0x000fe400037fe4ff */
[----:B------:R-:W-:-:S04]  /*7570*/  IADD3 R104, P6, PT, R11, R104, RZ ;  /* 0x000000680b687210 */ /* 0x000fc80007fde0ff */
[----:B------:R-:W-:Y:S01]  /*7580*/  IADD3.X R105, PT, PT, R12, R105, RZ, P6, !PT ;  /* 0x000000690c697210 */ /* 0x000fe200037fe4ff */
[----:B------:R-:W2:Y:S04]  /*7590*/  LDG.E.64 R14, desc[UR4][R14.64] ;  /* 0x000000040e0e7981 */ /* 0x000ea8000c1e1b00 */
[----:B------:R-:W3:Y:S04]  /*75a0*/  LDG.E.64 R128, desc[UR6][R184.64+0x2700] ;  /* 0x00270006b8807981 */ /* 0x000ee8000c1e1b00 */
[----:B------:R-:W2:Y:S01]  /*75b0*/  LDG.E.64 R104, desc[UR8][R104.64] ;  /* 0x0000000868687981 */ /* 0x000ea2000c1e1b00 */
[----:B------:R-:W-:-:S04]  /*75c0*/  FADD R188, R188, 1 ;  /* 0x3f800000bcbc7421 */ /* 0x000fc80000000000 */
[C---:B------:R-:W-:Y:S01]  /*75d0*/  FMUL R131, R188.reuse, 16777216 ;  /* 0x4b800000bc837820 */ /* 0x040fe20000400000 */
[----:B------:R-:W-:-:S04]  /*75e0*/  FSETP.GEU.AND P6, PT, |R188|, 1.175494350822287508e-38, PT ;  /* 0x00800000bc00780b */ /* 0x000fc80003fce200 */
[----:B------:R-:W-:Y:S01]  /*75f0*/  FSEL R131, R131, R188, !P6 ;  /* 0x000000bc83837208 */ /* 0x000fe20007000000 */
[----:B------:R-:W-:Y:S01]  /*7600*/  FADD R188, R188, 1 ;  /* 0x3f800000bcbc7421 */ /* 0x000fe20000000000 */
[----:B--2---:R-:W-:-:S04]  /*7610*/  HADD2 R11, R14, R104 ;  /* 0x000000680e0b7230 */ /* 0x004fc80000000000 */
[----:B---3--:R-:W-:Y:S01]  /*7620*/  HFMA2 R11, R11, 1, 1, R128 ;  /* 0x3c003c000b0b7831 */ /* 0x008fe20000000080 */
[----:B------:R-:W1:Y:S04]  /*7630*/  MUFU.RCP R104, R131 ;  /* 0x0000008300687308 */ /* 0x000e680000001000 */
[----:B------:R-:W-:-:S05]  /*7640*/  HADD2.F32 R179, -RZ, R11.H0_H0 ;  /* 0x2000000bffb37230 */ /* 0x000fca0000004100 */
[----:B------:R-:W-:-:S04]  /*7650*/  FADD R12, -R181, R179 ;  /* 0x000000b3b50c7221 */ /* 0x000fc80000000100 */
[----:B------:R-:W-:-:S05]  /*7660*/  FMUL R13, R12, 16777216 ;  /* 0x4b8000000c0d7820 */ /* 0x000fca0000400000 */
[----:B------:R-:W-:Y:S01]  /*7670*/  FSEL R14, R13, R12, !P6 ;  /* 0x0000000c0d0e7208 */ /* 0x000fe20007000000 */
[C---:B------:R-:W-:Y:S01]  /*7680*/  FMUL R13, R188.reuse, 16777216 ;  /* 0x4b800000bc0d7820 */ /* 0x040fe20000400000 */
[----:B------:R-:W-:Y:S01]  /*7690*/  FSETP.GEU.AND P6, PT, |R188|, 1.175494350822287508e-38, PT ;  /* 0x00800000bc00780b */ /* 0x000fe20003fce200 */
[----:B------:R-:W-:-:S03]  /*76a0*/  HADD2.F32 R178, -RZ, R11.H1_H1 ;  /* 0x3000000bffb27230 */ /* 0x000fc60000004100 */
[----:B------:R-:W-:Y:S01]  /*76b0*/  FSEL R128, R13, R188, !P6 ;  /* 0x000000bc0d807208 */ /* 0x000fe20007000000 */
[----:B-1----:R-:W-:Y:S01]  /*76c0*/  FFMA R14, R104, R14, R181 ;  /* 0x0000000e680e7223 */ /* 0x002fe200000000b5 */
[----:B------:R-:W-:Y:S02]  /*76d0*/  HFMA2 R15, R15, 1, 1, R105 ;  /* 0x3c003c000f0f7831 */ /* 0x000fe40000000069 */
[----:B------:R-:W1:Y:S01]  /*76e0*/  MUFU.RCP R133, R128 ;  /* 0x0000008000857308 */ /* 0x000e620000001000 */
[----:B------:R-:W-:-:S04]  /*76f0*/  FADD R11, R178, -R14 ;  /* 0x8000000eb20b7221 */ /* 0x000fc80000000000 */
[----:B------:R-:W-:Y:S01]  /*7700*/  FMUL R104, R11, 16777216 ;  /* 0x4b8000000b687820 */ /* 0x000fe20000400000 */
[----:B------:R-:W-:-:S04]  /*7710*/  HADD2 R15, R15, R129 ;  /* 0x000000810f0f7230 */ /* 0x000fc80000000000 */
[----:B------:R-:W-:Y:S01]  /*7720*/  FSEL R13, R104, R11, !P6 ;  /* 0x0000000b680d7208 */ /* 0x000fe20007000000 */
[----:B------:R-:W-:-:S04]  /*7730*/  HADD2.F32 R180, -RZ, R15.H0_H0 ;  /* 0x2000000fffb47230 */ /* 0x000fc80000004100 */
[----:B-1----:R-:W-:Y:S01]  /*7740*/  FFMA R13, R133, R13, R14 ;  /* 0x0000000d850d7223 */ /* 0x002fe2000000000e */
[----:B------:R-:W-:-:S03]  /*7750*/  FADD R188, R188, 1 ;  /* 0x3f800000bcbc7421 */ /* 0x000fc60000000000 */
[----:B------:R-:W-:Y:S01]  /*7760*/  FADD R104, R180, -R13 ;  /* 0x8000000db4687221 */ /* 0x000fe20000000000 */
[C---:B------:R-:W-:Y:S01]  /*7770*/  FMUL R129, R188.reuse, 16777216 ;  /* 0x4b800000bc817820 */ /* 0x040fe20000400000 */
[----:B------:R-:W-:Y:S02]  /*7780*/  FSETP.GEU.AND P6, PT, |R188|, 1.175494350822287508e-38, PT ;  /* 0x00800000bc00780b */ /* 0x000fe40003fce200 */
[----:B------:R-:W-:Y:S02]  /*7790*/  FMUL R105, R104, 16777216 ;  /* 0x4b80000068697820 */ /* 0x000fe40000400000 */
[----:B------:R-:W-:-:S03]  /*77a0*/  FSEL R129, R129, R188, !P6 ;  /* 0x000000bc81817208 */ /* 0x000fc60007000000 */
[----:B------:R-:W-:Y:S01]  /*77b0*/  FSEL R128, R105, R104, !P6 ;  /* 0x0000006869807208 */ /* 0x000fe20007000000 */
[----:B------:R-:W-:Y:S01]  /*77c0*/  FADD R105, R188, 1 ;  /* 0x3f800000bc697421 */ /* 0x000fe20000000000 */
[----:B------:R-:W1:Y:S04]  /*77d0*/  MUFU.RCP R130, R129 ;  /* 0x0000008100827308 */ /* 0x000e680000001000 */
[----:B------:R-:W-:Y:S02]  /*77e0*/  FSETP.GEU.AND P6, PT, |R105|, 1.175494350822287508e-38, PT ;  /* 0x008000006900780b */ /* 0x000fe40003fce200 */
[----:B------:R-:W-:Y:S01]  /*77f0*/  MOV R188, R105 ;  /* 0x0000006900bc7202 */ /* 0x000fe20000000f00 */
[----:B------:R-:W-:-:S10]  /*7800*/  HADD2.F32 R175, -RZ, R15.H1_H1 ;  /* 0x3000000fffaf7230 */ /* 0x000fd40000004100 */
[----:B------:R-:W-:Y:S01]  /*7810*/  @!P6 FMUL R105, R105, 16777216 ;  /* 0x4b8000006969e820 */ /* 0x000fe20000400000 */
[----:B-1----:R-:W-:-:S03]  /*7820*/  FFMA R128, R130, R128, R13 ;  /* 0x0000008082807223 */ /* 0x002fc6000000000d */
[----:B------:R-:W1:Y:S01]  /*7830*/  MUFU.RCP R181, R105 ;  /* 0x0000006900b57308 */ /* 0x000e620000001000 */
[----:B------:R-:W-:Y:S01]  /*7840*/  FADD R130, R175, -R128 ;  /* 0x80000080af827221 */ /* 0x000fe20000000000 */
[----:B------:R-:W-:-:S03]  /*7850*/  FADD R14, R179, -R14 ;  /* 0x8000000eb30e7221 */ /* 0x000fc60000000000 */
[----:B------:R-:W-:Y:S01]  /*7860*/  FMUL R15, R130, 16777216 ;  /* 0x4b800000820f7820 */ /* 0x000fe20000400000 */
[----:B------:R-:W-:Y:S01]  /*7870*/  FFMA R14, R12, R14, R135 ;  /* 0x0000000e0c0e7223 */ /* 0x000fe20000000087 */
[----:B------:R-:W-:-:S03]  /*7880*/  FADD R13, R178, -R13 ;  /* 0x8000000db20d7221 */ /* 0x000fc60000000000 */
[----:B------:R-:W-:Y:S01]  /*7890*/  FSEL R15, R15, R130, !P6 ;  /* 0x000000820f0f7208 */ /* 0x000fe20007000000 */
[----:B------:R-:W-:Y:S01]  /*78a0*/  FFMA R13, R11, R13, R14 ;  /* 0x0000000d0b0d7223 */ /* 0x000fe2000000000e */
[----:B------:R-:W-:-:S03]  /*78b0*/  FADD R11, R180, -R128 ;  /* 0x80000080b40b7221 */ /* 0x000fc60000000000 */
[----:B-1----:R-:W-:Y:S01]  /*78c0*/  FFMA R181, R181, R15, R128 ;  /* 0x0000000fb5b57223 */ /* 0x002fe20000000080 */
[----:B------:R-:W-:-:S03]  /*78d0*/  FFMA R11, R104, R11, R13 ;  /* 0x0000000b680b7223 */ /* 0x000fc6000000000d */
[----:B------:R-:W-:-:S04]  /*78e0*/  FADD R135, R175, -R181 ;  /* 0x800000b5af877221 */ /* 0x000fc80000000000 */
[----:B------:R-:W-:-:S07]  /*78f0*/  FFMA R135, R130, R135, R11 ;  /* 0x0000008782877223 */ /* 0x000fce000000000b */
.L_x_3612:
[----:B------:R-:W-:Y:S05]  /*7900*/  BSYNC.RECONVERGENT B0 ;  /* 0x0000000000007941 */ /* 0x000fea0003800200 */
.L_x_3611:
[----:B------:R-:W-:-:S03]  /*7910*/  UMOV UR4, 0xffffffff ;  /* 0xffffffff00047882 */ /* 0x000fc60000000000 */
[----:B------:R-:W-:Y:S05]  /*7920*/  BRA.DIV UR4, `(.L_x_3613) ;  /* 0x0000004e04347947 */ /* 0x000fea000b800000 */
[----:B------:R1:W2:Y:S04]  /*7930*/  SHFL.DOWN PT, R104, R181, 0x10, 0x1f ;  /* 0x0a001f00b5687f89 */ /* 0x0002a800000e0000 */
[----:B------:R1:W3:Y:S04]  /*7940*/  SHFL.DOWN PT, R105, R135, 0x10, 0x1f ;  /* 0x0a001f0087697f89 */ /* 0x0002e800000e0000 */
[----:B------:R1:W4:Y:S02]  /*7950*/  SHFL.DOWN PT, R14, R188, 0x10, 0x1f ;  /* 0x0a001f00bc0e7f89 */ /* 0x00032400000e0000 */
.L_x_3636:
        /* <DEDUP_REMOVED lines=17> */
.L_x_3615:
[----:B------:R-:W-:Y:S05]  /*7a70*/  BSYNC.RECONVERGENT B0 ;  /* 0x0000000000007941 */ /* 0x000fea0003800200 */
.L_x_3614:
[----:B------:R-:W-:-:S03]  /*7a80*/  UMOV UR4, 0xffffffff ;  /* 0xffffffff00047882 */ /* 0x000fc60000000000 */
[----:B------:R-:W-:Y:S05]  /*7a90*/  BRA.DIV UR4, `(.L_x_3616) ;  /* 0x0000004e04347947 */ /* 0x000fea000b800000 */
[----:B--2---:R2:W4:Y:S04]  /*7aa0*/  SHFL.DOWN PT, R104, R181, 0x8, 0x1f ;  /* 0x09001f00b5687f89 */ /* 0x00452800000e0000 */
[----:B---3--:R2:W3:Y:S04]  /*7ab0*/  SHFL.DOWN PT, R105, R135, 0x8, 0x1f ;  /* 0x09001f0087697f89 */ /* 0x0084e800000e0000 */
[----:B------:R2:W0:Y:S02]  /*7ac0*/  SHFL.DOWN PT, R14, R188, 0x8, 0x1f ;  /* 0x09001f00bc0e7f89 */ /* 0x00042400000e0000 */
.L_x_3641:
        /* <DEDUP_REMOVED lines=14> */
[C---:B---3--:R-:W-:Y:S01]  /*7bb0*/  FFMA R128, R14.reuse, R15, R105 ;  /* 0x0000000f0e807223 */ /* 0x048fe20000000069 */
[----:B------:R-:W-:-:S03]  /*7bc0*/  FFMA R181, R14, R104, R181 ;  /* 0x000000680eb57223 */ /* 0x000fc600000000b5 */
[----:B------:R-:W-:-:S07]  /*7bd0*/  FADD R135, R135, R128 ;  /* 0x0000008087877221 */ /* 0x000fce0000000000 */
.L_x_3618:
[----:B------:R-:W-:Y:S05]  /*7be0*/  BSYNC.RECONVERGENT B0 ;  /* 0x0000000000007941 */ /* 0x000fea0003800200 */
.L_x_3617:
[----:B------:R-:W-:-:S03]  /*7bf0*/  UMOV UR4, 0xffffffff ;  /* 0xffffffff00047882 */ /* 0x000fc60000000000 */
[----:B------:R-:W-:Y:S05]  /*7c00*/  BRA.DIV UR4, `(.L_x_3619) ;  /* 0x0000004e04347947 */ /* 0x000fea000b800000 */
[----:B----4-:R0:W4:Y:S04]  /*7c10*/  SHFL.DOWN PT, R104, R181, 0x4, 0x1f ;  /* 0x08801f00b5687f89 */ /* 0x01012800000e0000 */
[----:B---3--:R0:W3:Y:S04]  /*7c20*/  SHFL.DOWN PT, R105, R135, 0x4, 0x1f ;  /* 0x08801f0087697f89 */ /* 0x0080e800000e0000 */
[----:B------:R0:W0:Y:S02]  /*7c30*/  SHFL.DOWN PT, R14, R188, 0x4, 0x1f ;  /* 0x08801f00bc0e7f89 */ /* 0x00002400000e0000 */
.L_x_3646:
        /* <DEDUP_REMOVED lines=17> */
.L_x_3621:
[----:B------:R-:W-:Y:S05]  /*7d50*/  BSYNC.RECONVERGENT B0 ;  /* 0x0000000000007941 */ /* 0x000fea0003800200 */
.L_x_3620:
[----:B------:R-:W-:-:S03]  /*7d60*/  UMOV UR4, 0xffffffff ;  /* 0xffffffff00047882 */ /* 0x000fc60000000000 */
[----:B------:R-:W-:Y:S05]  /*7d70*/  BRA.DIV UR4, `(.L_x_3622) ;  /* 0x0000004e04347947 */ /* 0x000fea000b800000 */
[----:B----4-:R0:W4:Y:S04]  /*7d80*/  SHFL.DOWN PT, R104, R181, 0x2, 0x1f ;  /* 0x08401f00b5687f89 */ /* 0x01012800000e0000 */
[----:B---3--:R0:W3:Y:S04]  /*7d90*/  SHFL.DOWN PT, R105, R135, 0x2, 0x1f ;  /* 0x08401f0087697f89 */ /* 0x0080e800000e0000 */
[----:B------:R0:W0:Y:S02]  /*7da0*/  SHFL.DOWN PT, R14, R188, 0x2, 0x1f ;  /* 0x08401f00bc0e7f89 */ /* 0x00002400000e0000 */
.L_x_3651:
        /* <DEDUP_REMOVED lines=17> */
.L_x_3624:
[----:B------:R-:W-:Y:S05]  /*7ec0*/  BSYNC.RECONVERGENT B0 ;  /* 0x0000000000007941 */ /* 0x000fea0003800200 */
.L_x_3623:
[----:B------:R-:W-:-:S03]  /*7ed0*/  UMOV UR4, 0xffffffff ;  /* 0xffffffff00047882 */ /* 0x000fc60000000000 */
[----:B------:R-:W-:Y:S05]  /*7ee0*/  BRA.DIV UR4, `(.L_x_3625) ;  /* 0x0000004e04347947 */ /* 0x000fea000b800000 */
[----:B----4-:R0:W4:Y:S04]  /*7ef0*/  SHFL.DOWN PT, R104, R181, 0x1, 0x1f ;  /* 0x08201f00b5687f89 */ /* 0x01012800000e0000 */
[----:B---3--:R0:W3:Y:S04]  /*7f00*/  SHFL.DOWN PT, R105, R135, 0x1, 0x1f ;  /* 0x08201f0087697f89 */ /* 0x0080e800000e0000 */
[----:B------:R0:W0:Y:S02]  /*7f10*/  SHFL.DOWN PT, R14, R188, 0x1, 0x1f ;  /* 0x08201f00bc0e7f89 */ /* 0x00002400000e0000 */
.L_x_3656:
        /* <DEDUP_REMOVED lines=17> */
.L_x_3627:
[----:B------:R-:W-:Y:S05]  /*8030*/  BSYNC.RECONVERGENT B0 ;  /* 0x0000000000007941 */ /* 0x000fea0003800200 */
.L_x_3626:
[----:B------:R-:W-:-:S03]  /*8040*/  UMOV UR4, 0xffffffff ;  /* 0xffffffff00047882 */ /* 0x000fc60000000000 */
[----:B------:R-:W-:Y:S05]  /*8050*/  BRA.DIV UR4, `(.L_x_3628) ;  /* 0x0000004e04347947 */ /* 0x000fea000b800000 */
[----:B-12---:R-:W0:Y:S04]  /*8060*/  SHFL.IDX PT, R181, R181, RZ, 0x1f ;  /* 0x00001fffb5b57589 */ /* 0x006e2800000e0000 */
[----:B------:R-:W1:Y:S04]  /*8070*/  SHFL.IDX PT, R135, R135, RZ, 0x1f ;  /* 0x00001fff87877589 */ /* 0x000e6800000e0000 */
[----:B------:R2:W0:Y:S02]  /*8080*/  SHFL.IDX PT, R14, R188, RZ, 0x1f ;  /* 0x00001fffbc0e7589 */ /* 0x00042400000e0000 */
.L_x_3661:
[----:B0-----:R-:W-:Y:S01]  /*8090*/  FSETP.GEU.AND P6, PT, |R14|, 1.175494350822287508e-38, PT ;  /* 0x008000000e00780b */ /* 0x001fe20003fce200 */
[----:B------:R-:W0:-:S12]  /*80a0*/  F2F.F32.F64 R12, UR36 ;  /* 0x00000024000c7d10 */ /* 0x000e180008301000 */
[----:B------:R-:W-:Y:S01]  /*80b0*/  @!P6 FMUL R14, R14, 16777216 ;  /* 0x4b8000000e0ee820 */ /* 0x000fe20000400000 */
[----:B-1----:R-:W-:-:S05]  /*80c0*/  @!P6 FMUL R135, R135, 16777216 ;  /* 0x4b8000008787e820 */ /* 0x002fca0000400000 */
[----:B------:R-:W1:Y:S02]  /*80d0*/  MUFU.RCP R14, R14 ;  /* 0x0000000e000e7308 */ /* 0x000e640000001000 */
[----:B-1----:R-:W-:-:S05]  /*80e0*/  FMUL R135, R14, R135 ;  /* 0x000000870e877220 */ /* 0x002fca0000400000 */
[----:B------:R-:W-:-:S05]  /*80f0*/  FMNMX R135, RZ, R135, !PT ;  /* 0x00000087ff877209 */ /* 0x000fca0007800000 */
[----:B0-----:R-:W-:-:S05]  /*8100*/  FADD R11, R135, R12 ;  /* 0x0000000c870b7221 */ /* 0x001fca0000000000 */
[----:B------:R-:W-:-:S04]  /*8110*/  FSETP.GEU.AND P6, PT, |R11|, 1.175494350822287508e-38, PT ;  /* 0x008000000b00780b */ /* 0x000fc80003fce200 */
[----:B------:R-:W-:-:S09]  /*8120*/  P2R R13, PR, RZ, 0x40 ;  /* 0x00000040ff0d7803 */ /* 0x000fd20000000000 */
[----:B------:R-:W-:-:S05]  /*8130*/  @!P6 FMUL R11, R11, 16777216 ;  /* 0x4b8000000b0be820 */ /* 0x000fca0000400000 */
[----:B------:R-:W-:-:S04]  /*8140*/  IADD3 R12, PT, PT, R11, -0x800000, RZ ;  /* 0xff8000000b0c7810 */ /* 0x000fc80007ffe0ff */
[----:B------:R-:W-:-:S13]  /*8150*/  ISETP.GT.U32.AND P6, PT, R12, 0x7effffff, PT ;  /* 0x7effffff0c00780c */ /* 0x000fda0003fc4070 */
[----:B------:R-:W-:Y:S05]  /*8160*/  @P6 BRA `(.L_x_3629) ;  /* 0x0000000000406947 */ /* 0x000fea0003800000 */
[----:B------:R-:W-:Y:S01]  /*8170*/  LOP3.LUT R12, R11, 0xffffff, RZ, 0xc0, !PT ;  /* 0x00ffffff0b0c7812 */ /* 0x000fe200078ec0ff */
[----:B---3--:R-:W-:Y:S01]  /*8180*/  HFMA2 R105, -RZ, RZ, 1.6875, 0 ;  /* 0x3ec00000ff697431 */ /* 0x008fe200000001ff */
[----:B------:R-:W-:Y:S02]  /*8190*/  ISETP.NE.AND P6, PT, R13, RZ, PT ;  /* 0x000000ff0d00720c */ /* 0x000fe40003fc5270 */
[----:B------:R-:W-:-:S04]  /*81a0*/  LOP3.LUT R12, R12, 0x3f000000, RZ, 0xfc, !PT ;  /* 0x3f0000000c0c7812 */ /* 0x000fc800078efcff */
[----:B------:R-:W0:Y:S01]  /*81b0*/  MUFU.RSQ R13, R12 ;  /* 0x0000000c000d7308 */ /* 0x000e220000001400 */
[----:B------:R-:W-:-:S06]  /*81c0*/  IADD3 R11, PT, PT, -R11, R12, RZ ;  /* 0x0000000c0b0b7210 */ /* 0x000fcc0007ffe1ff */
[----:B------:R-:W-:Y:S01]  /*81d0*/  @!P6 IADD3 R11, PT, PT, R11, 0xc000000, RZ ;  /* 0x0c0000000b0be810 */ /* 0x000fe20007ffe0ff */
[----:B0-----:R-:W-:-:S04]  /*81e0*/  FMUL R14, R13, R13 ;  /* 0x0000000d0d0e7220 */ /* 0x001fc80000400000 */
[----:B------:R-:W-:Y:S01]  /*81f0*/  FFMA R15, R13, R13, -R14 ;  /* 0x0000000d0d0f7223 */ /* 0x000fe2000000080e */
[----:B------:R-:W-:-:S04]  /*8200*/  FFMA R14, -R12, R14, 1 ;  /* 0x3f8000000c0e7423 */ /* 0x000fc8000000010e */
[----:B------:R-:W-:-:S04]  /*8210*/  FFMA R14, -R12, R15, R14 ;  /* 0x0000000f0c0e7223 */ /* 0x000fc8000000010e */
[----:B----4-:R-:W-:Y:S01]  /*8220*/  FFMA R104, R14, R105, 0.5 ;  /* 0x3f0000000e687423 */ /* 0x010fe20000000069 */
[----:B------:R-:W-:-:S04]  /*8230*/  FMUL R14, R13, R14 ;  /* 0x0000000e0d0e7220 */ /* 0x000fc80000400000 */
[----:B------:R-:W-:-:S05]  /*8240*/  FFMA R14, R104, R14, R13 ;  /* 0x0000000e680e7223 */ /* 0x000fca000000000d */
[----:B------:R-:W-:Y:S01]  /*8250*/  LEA.HI.SX32 R11, R11, R14, 0x1f ;  /* 0x0000000e0b0b7211 */ /* 0x000fe200078ffaff */
[----:B------:R-:W-:Y:S06]  /*8260*/  BRA `(.L_x_3630) ;  /* 0x0000000000047947 */ /* 0x000fec0003800000 */
.L_x_3629:
[----:B------:R-:W0:Y:S02]  /*8270*/  MUFU.RSQ R11, R11 ;  /* 0x0000000b000b7308 */ /* 0x000e240000001400 */
.L_x_3630:
[----:B------:R-:W1:Y:S01]  /*8280*/  S2R R160, SR_TID.X ;  /* 0x0000000000a07919 */ /* 0x000e620000002100 */
[----:B------:R-:W-:Y:S01]  /*8290*/  IMAD R101, R101, UR42, RZ ;  /* 0x0000002a65657c24 */ /* 0x000fe2000f8e02ff */
[----:B------:R-:W5:Y:S01]  /*82a0*/  LDC.64 R128, c[0x0][0x3d0] ;  /* 0x0000f400ff807b82 */ /* 0x000f620000000a00 */
[C---:B------:R-:W-:Y:S01]  /*82b0*/  IMAD.WIDE.U32 R12, R38.reuse, UR42, R182 ;  /* 0x0000002a260c7c25 */ /* 0x040fe2000f8e00b6 */
[----:B------:R-:W-:Y:S02]  /*82c0*/  P2R R14, PR, RZ, 0x20 ;  /* 0x00000020ff0e7803 */ /* 0x000fe40000000000 */
[----:B------:R-:W-:Y:S01]  /*82d0*/  ISETP.NE.AND P5, PT, R189, RZ, PT ;  /* 0x000000ffbd00720c */ /* 0x000fe20003fa5270 */
[----:B------:R-:W-:Y:S01]  /*82e0*/  IMAD R101, R38, UR43, R101 ;  /* 0x0000002b26657c24 */ /* 0x000fe2000f8e0265 */
[----:B------:R-:W-:Y:S02]  /*82f0*/  IADD3 R238, P6, PT, R12, 0x80, RZ ;  /* 0x000000800cee7810 */ /* 0x000fe40007fde0ff */
[----:B---34-:R-:W3:Y:S02]  /*8300*/  LDC.64 R104, c[0x0][0x3d8] ;  /* 0x0000f600ff687b82 */ /* 0x018ee40000000a00 */
[----:B------:R-:W-:-:S04]  /*8310*/  IADD3 R13, PT, PT, R13, R101, RZ ;  /* 0x000000650d0d7210 */ /* 0x000fc80007ffe0ff */
[-C--:B------:R-:W-:Y:S02]  /*8320*/  IADD3.X R229, PT, PT, RZ, R13.reuse, RZ, P6, !PT ;  /* 0x0000000dffe57210 */ /* 0x080fe400037fe4ff */
[----:B------:R-:W-:Y:S02]  /*8330*/  IADD3 R236, P6, PT, R12, 0x100, RZ ;  /* 0x000001000cec7810 */ /* 0x000fe40007fde0ff */
[----:B------:R-:W-:Y:S02]  /*8340*/  SHF.R.S32.HI R233, RZ, 0x1f, R229 ;  /* 0x0000001fffe97819 */ /* 0x000fe400000114e5 */
[----:B------:R-:W-:-:S04]  /*8350*/  IADD3.X R227, PT, PT, RZ, R13, RZ, P6, !PT ;  /* 0x0000000dffe37210 */ /* 0x000fc800037fe4ff */
[----:B------:R-:W-:Y:S02]  /*8360*/  SHF.R.S32.HI R231, RZ, 0x1f, R227 ;  /* 0x0000001fffe77819 */ /* 0x000fe400000114e3 */
[C---:B-1----:R-:W-:Y:S02]  /*8370*/  ISETP.NE.AND P6, PT, R160.reuse, RZ, PT ;  /* 0x000000ffa000720c */ /* 0x042fe40003fc5270 */
[----:B------:R-:W-:-:S11]  /*8380*/  SHF.L.U32 R160, R160, 0x2, RZ ;  /* 0x00000002a0a07819 */ /* 0x000fd600000006ff */
[----:B------:R-:W-:Y:S01]  /*8390*/  @!P6 R2UR UR4, R102 ;  /* 0x000000006604e2ca */ /* 0x000fe200000e0000 */
[----:B-----5:R-:W-:Y:S01]  /*83a0*/  @!P6 IMAD.WIDE R128, R38, 0x4, R128 ;  /* 0x000000042680e825 */ /* 0x020fe200078e0280 */
[C---:B------:R-:W-:Y:S02]  /*83b0*/  @!P6 R2UR UR5, R103.reuse ;  /* 0x000000006705e2ca */ /* 0x040fe400000e0000 */
[----:B------:R-:W-:Y:S01]  /*83c0*/  @!P6 R2UR UR6, R102 ;  /* 0x000000006606e2ca */ /* 0x000fe200000e0000 */
[----:B---3--:R-:W-:Y:S01]  /*83d0*/  @!P6 IMAD.WIDE R104, R38, 0x4, R104 ;  /* 0x000000042668e825 */ /* 0x008fe200078e0268 */
[----:B------:R-:W-:-:S09]  /*83e0*/  @!P6 R2UR UR7, R103 ;  /* 0x000000006707e2ca */ /* 0x000fd200000e0000 */
[----:B------:R1:W-:Y:S01]  /*83f0*/  @!P6 STG.E desc[UR4][R128.64], R181 ;  /* 0x000000b58000e986 */ /* 0x0003e2000c101904 */
[----:B------:R-:W-:Y:S02]  /*8400*/  R2UR UR4, R102 ;  /* 0x00000000660472ca */ /* 0x000fe400000e0000 */
[----:B------:R-:W-:Y:S01]  /*8410*/  R2UR UR5, R103 ;  /* 0x00000000670572ca */ /* 0x000fe200000e0000 */
[----:B0-----:R0:W-:Y:S01]  /*8420*/  @!P6 STG.E desc[UR6][R104.64], R11 ;  /* 0x0000000b6800e986 */ /* 0x0011e2000c101906 */
[----:B------:R-:W-:Y:S02]  /*8430*/  IADD3 R234, P6, PT, R12, 0x180, RZ ;  /* 0x000001800cea7810 */ /* 0x000fe40007fde0ff */
[----:B------:R-:W-:Y:S02]  /*8440*/  R2UR UR6, R102 ;  /* 0x00000000660672ca */ /* 0x000fe400000e0000 */
[----:B------:R-:W-:Y:S02]  /*8450*/  IADD3.X R225, PT, PT, RZ, R13, RZ, P6, !PT ;  /* 0x0000000dffe17210 */ /* 0x000fe400037fe4ff */
[----:B------:R-:W-:-:S02]  /*8460*/  IADD3 R232, P6, PT, R12, 0x200, RZ ;  /* 0x000002000ce87810 */ /* 0x000fc40007fde0ff */
[----:B------:R-:W-:Y:S02]  /*8470*/  R2UR UR7, R103 ;  /* 0x00000000670772ca */ /* 0x000fe400000e0000 */
[----:B------:R-:W-:Y:S02]  /*8480*/  IADD3.X R223, PT, PT, RZ, R13, RZ, P6, !PT ;  /* 0x0000000dffdf7210 */ /* 0x000fe400037fe4ff */
[----:B------:R-:W-:-:S04]  /*8490*/  IADD3 R230, P6, PT, R12, 0x280, RZ ;  /* 0x000002800ce67810 */ /* 0x000fc80007fde0ff */
        /* <DEDUP_REMOVED lines=42> */
[----:B--2---:R-:W-:Y:S02]  /*8740*/  IADD3.X R188, PT, PT, RZ, R13, RZ, P6, !PT ;  /* 0x0000000dffbc7210 */ /* 0x004fe400037fe4ff */
[----:B------:R-:W-:-:S04]  /*8750*/  IADD3 R135, P6, PT, R12, 0xd80, RZ ;  /* 0x00000d800c877810 */ /* 0x000fc80007fde0ff */
[----:B------:R-:W-:Y:S02]  /*8760*/  IADD3.X R186, PT, PT, RZ, R13, RZ, P6, !PT ;  /* 0x0000000dffba7210 */ /* 0x000fe400037fe4ff */
[----:B------:R-:W-:-:S04]  /*8770*/  IADD3 R133, P6, PT, R12, 0xe00, RZ ;  /* 0x00000e000c857810 */ /* 0x000fc80007fde0ff */
[----:B------:R-:W-:Y:S02]  /*8780*/  IADD3.X R184, PT, PT, RZ, R13, RZ, P6, !PT ;  /* 0x0000000dffb87210 */ /* 0x000fe400037fe4ff */
[----:B------:R-:W-:-:S04]  /*8790*/  IADD3 R131, P6, PT, R12, 0xe80, RZ ;  /* 0x00000e800c837810 */ /* 0x000fc80007fde0ff */
[----:B------:R-:W-:Y:S02]  /*87a0*/  IADD3.X R182, PT, PT, RZ, R13, RZ, P6, !PT ;  /* 0x0000000dffb67210 */ /* 0x000fe400037fe4ff */
[----:B-1----:R-:W-:-:S04]  /*87b0*/  IADD3 R129, P6, PT, R12, 0xf00, RZ ;  /* 0x00000f000c817810 */ /* 0x002fc80007fde0ff */
[----:B------:R-:W-:Y:S02]  /*87c0*/  IADD3.X R132, PT, PT, RZ, R13, RZ, P6, !PT ;  /* 0x0000000dff847210 */ /* 0x000fe400037fe4ff */
[----:B0-----:R-:W-:-:S04]  /*87d0*/  IADD3 R104, P6, PT, R12, 0xf80, RZ ;  /* 0x00000f800c687810 */ /* 0x001fc80007fde0ff */
[----:B------:R-:W-:Y:S02]  /*87e0*/  IADD3.X R105, PT, PT, RZ, R13, RZ, P6, !PT ;  /* 0x0000000dff697210 */ /* 0x000fe400037fe4ff */
[----:B------:R-:W-:-:S04]  /*87f0*/  @!P0 IADD3 R101, P6, PT, R12, 0x1000, RZ ;  /* 0x000010000c658810 */ /* 0x000fc80007fde0ff */
[----:B------:R-:W-:Y:S02]  /*8800*/  @!P0 IADD3.X R128, PT, PT, RZ, R13, RZ, P6, !PT ;  /* 0x0000000dff808210 */ /* 0x000fe400037fe4ff */
[----:B------:R-:W-:Y:S02]  /*8810*/  LEA.HI R233, P6, R233, R238, RZ, 0x2 ;  /* 0x000000eee9e97211 */ /* 0x000fe400078d10ff */
[----:B------:R-:W-:Y:S02]  /*8820*/  @!P0 SHF.R.S32.HI R240, RZ, 0x1f, R128 ;  /* 0x0000001ffff08819 */ /* 0x000fe40000011480 */
[----:B------:R-:W-:Y:S02]  /*8830*/  IADD3.X R238, PT, PT, RZ, R229, RZ, P6, !PT ;  /* 0x000000e5ffee7210 */ /* 0x000fe400037fe4ff */
[----:B------:R-:W-:Y:S02]  /*8840*/  LEA.HI R231, P6, R231, R236, RZ, 0x2 ;  /* 0x000000ece7e77211 */ /* 0x000fe400078d10ff */
[----:B------:R-:W-:-:S02]  /*8850*/  SHF.R.S32.HI R229, RZ, 0x1f, R225 ;  /* 0x0000001fffe57819 */ /* 0x000fc400000114e1 */
[----:B------:R-:W-:Y:S02]  /*8860*/  IADD3.X R236, PT, PT, RZ, R227, RZ, P6, !PT ;  /* 0x000000e3ffec7210 */ /* 0x000fe400037fe4ff */
[----:B------:R-:W-:Y:S02]  /*8870*/  LEA.HI R229, P6, R229, R234, RZ, 0x2 ;  /* 0x000000eae5e57211 */ /* 0x000fe400078d10ff */
[----:B------:R-:W-:Y:S02]  /*8880*/  SHF.R.S32.HI R227, RZ, 0x1f, R223 ;  /* 0x0000001fffe37819 */ /* 0x000fe400000114df */
        /* <DEDUP_REMOVED lines=83> */
[----:B------:R-:W-:Y:S02]  /*8dc0*/  SHF.L.U32 R244, R233, 0x1, RZ ;  /* 0x00000001e9f47819 */ /* 0x000fe400000006ff */
[----:B------:R-:W-:Y:S02]  /*8dd0*/  IADD3.X R105, PT, PT, RZ, R105, RZ, P6, !PT ;  /* 0x00000069ff697210 */ /* 0x000fe400037fe4ff */
[----:B------:R-:W-:Y:S02]  /*8de0*/  @!P1 IADD3 R130, P6, PT, R12, 0x1080, RZ ;  /* 0x000010800c829810 */ /* 0x000fe40007fde0ff */
[----:B------:R-:W-:-:S02]  /*8df0*/  LOP3.LUT R244, R244, 0xfffffff8, RZ, 0xc0, !PT ;  /* 0xfffffff8f4f47812 */ /* 0x000fc400078ec0ff */
[----:B------:R-:W-:Y:S02]  /*8e00*/  @!P1 IADD3.X R235, PT, PT, RZ, R13, RZ, P6, !PT ;  /* 0x0000000dffeb9210 */ /* 0x000fe400037fe4ff */
[----:B------:R-:W-:Y:S02]  /*8e10*/  @!P0 LEA.HI R101, P6, R240, R101, RZ, 0x2 ;  /* 0x00000065f0658211 */ /* 0x000fe400078d10ff */
[----:B------:R-:W-:Y:S02]  /*8e20*/  @!P1 SHF.R.S32.HI R15, RZ, 0x1f, R235 ;  /* 0x0000001fff0f9819 */ /* 0x000fe400000114eb */
[----:B------:R-:W-:Y:S02]  /*8e30*/  @!P0 IADD3.X R128, PT, PT, RZ, R128, RZ, P6, !PT ;  /* 0x00000080ff808210 */ /* 0x000fe400037fe4ff */
[----:B------:R-:W-:Y:S02]  /*8e40*/  @!P1 LEA.HI R15, P6, R15, R130, RZ, 0x2 ;  /* 0x000000820f0f9211 */ /* 0x000fe400078d10ff */
[----:B------:R-:W-:-:S02]  /*8e50*/  SHF.L.U32 R242, R231, 0x1, RZ ;  /* 0x00000001e7f27819 */ /* 0x000fc400000006ff */
[----:B------:R-:W-:Y:S02]  /*8e60*/  @!P1 IADD3.X R130, PT, PT, RZ, R235, RZ, P6, !PT ;  /* 0x000000ebff829210 */ /* 0x000fe400037fe4ff */
[----:B------:R-:W-:Y:S02]  /*8e70*/  SHF.R.S32.HI R235, RZ, 0x1f, R13 ;  /* 0x0000001fffeb7819 */ /* 0x000fe4000001140d */
[----:B------:R-:W-:Y:S02]  /*8e80*/  SHF.L.U64.HI R238, R233, 0x1, R238 ;  /* 0x00000001e9ee7819 */ /* 0x000fe400000102ee */
[----:B------:R-:W-:Y:S02]  /*8e90*/  LEA.HI R235, P6, R235, R12, RZ, 0x2 ;  /* 0x0000000cebeb7211 */ /* 0x000fe400078d10ff */
[----:B------:R-:W-:Y:S02]  /*8ea0*/  LOP3.LUT R242, R242, 0xfffffff8, RZ, 0xc0, !PT ;  /* 0xfffffff8f2f27812 */ /* 0x000fe400078ec0ff */
[----:B------:R-:W-:-:S02]  /*8eb0*/  SHF.L.U32 R246, R235, 0x1, RZ ;  /* 0x00000001ebf67819 */ /* 0x000fc400000006ff */
[----:B------:R-:W-:Y:S02]  /*8ec0*/  IADD3.X R240, PT, PT, RZ, R13, RZ, P6, !PT ;  /* 0x0000000dfff07210 */ /* 0x000fe400037fe4ff */
[----:B------:R-:W-:Y:S02]  /*8ed0*/  LOP3.LUT R246, R246, 0xfffffff8, RZ, 0xc0, !PT ;  /* 0xfffffff8f6f67812 */ /* 0x000fe400078ec0ff */
[----:B------:R-:W-:Y:S02]  /*8ee0*/  SHF.L.U64.HI R235, R235, 0x1, R240 ;  /* 0x00000001ebeb7819 */ /* 0x000fe400000102f0 */
[----:B------:R-:W-:Y:S02]  /*8ef0*/  IADD3 R246, P6, PT, R246, UR40, RZ ;  /* 0x00000028f6f67c10 */ /* 0x000fe4000ffde0ff */
[----:B------:R-:W-:Y:S02]  /*8f00*/  SHF.L.U32 R240, R229, 0x1, RZ ;  /* 0x00000001e5f07819 */ /* 0x000fe400000006ff */
[----:B------:R-:W-:-:S02]  /*8f10*/  IADD3.X R247, PT, PT, R235, UR41, RZ, P6, !PT ;  /* 0x00000029ebf77c10 */ /* 0x000fc4000b7fe4ff */
[----:B------:R-:W-:Y:S02]  /*8f20*/  IADD3 R244, P6, PT, R244, UR40, RZ ;  /* 0x00000028f4f47c10 */ /* 0x000fe4000ffde0ff */
[----:B------:R-:W-:Y:S02]  /*8f30*/  SHF.L.U64.HI R236, R231, 0x1, R236 ;  /* 0x00000001e7ec7819 */ /* 0x000fe400000102ec */
[----:B------:R-:W-:Y:S02]  /*8f40*/  IADD3.X R245, PT, PT, R238, UR41, RZ, P6, !PT ;  /* 0x00000029eef57c10 */ /* 0x000fe4000b7fe4ff */
[----:B------:R-:W-:Y:S02]  /*8f50*/  IADD3 R242, P6, PT, R242, UR40, RZ ;  /* 0x00000028f2f27c10 */ /* 0x000fe4000ffde0ff */
[----:B------:R-:W-:Y:S02]  /*8f60*/  LOP3.LUT R240, R240, 0xfffffff8, RZ, 0xc0, !PT ;  /* 0xfffffff8f0f07812 */ /* 0x000fe400078ec0ff */
[----:B------:R-:W-:-:S02]  /*8f70*/  SHF.L.U32 R238, R227, 0x1, RZ ;  /* 0x00000001e3ee7819 */ /* 0x000fc400000006ff */
[----:B------:R-:W-:Y:S02]  /*8f80*/  IADD3.X R243, PT, PT, R236, UR41, RZ, P6, !PT ;  /* 0x00000029ecf37c10 */ /* 0x000fe4000b7fe4ff */
[----:B------:R-:W-:Y:S02]  /*8f90*/  SHF.L.U64.HI R234, R229, 0x1, R234 ;  /* 0x00000001e5ea7819 */ /* 0x000fe400000102ea */
[----:B------:R-:W-:Y:S02]  /*8fa0*/  IADD3 R240, P6, PT, R240, UR40, RZ ;  /* 0x00000028f0f07c10 */ /* 0x000fe4000ffde0ff */
[----:B------:R-:W-:Y:S02]  /*8fb0*/  LOP3.LUT R238, R238, 0xfffffff8, RZ, 0xc0, !PT ;  /* 0xfffffff8eeee7812 */ /* 0x000fe400078ec0ff */
[----:B------:R-:W-:Y:S02]  /*8fc0*/  SHF.L.U32 R236, R225, 0x1, RZ ;  /* 0x00000001e1ec7819 */ /* 0x000fe400000006ff */
[----:B------:R-:W-:-:S02]  /*8fd0*/  IADD3.X R241, PT, PT, R234, UR41, RZ, P6, !PT ;  /* 0x00000029eaf17c10 */ /* 0x000fc4000b7fe4ff */
[----:B------:R-:W-:Y:S02]  /*8fe0*/  SHF.L.U64.HI R232, R227, 0x1, R232 ;  /* 0x00000001e3e87819 */ /* 0x000fe400000102e8 */
[----:B------:R-:W-:Y:S02]  /*8ff0*/  IADD3 R238, P6, PT, R238, UR40, RZ ;  /* 0x00000028eeee7c10 */ /* 0x000fe4000ffde0ff */
[----:B------:R-:W-:Y:S02]  /*9000*/  LOP3.LUT R236, R236, 0xfffffff8, RZ, 0xc0, !PT ;  /* 0xfffffff8ecec7812 */ /* 0x000fe400078ec0ff */
[----:B------:R-:W-:Y:S02]  /*9010*/  SHF.L.U32 R234, R223, 0x1, RZ ;  /* 0x00000001dfea7819 */ /* 0x000fe400000006ff */
[----:B------:R-:W-:Y:S02]  /*9020*/  IADD3.X R239, PT, PT, R232, UR41, RZ, P6, !PT ;  /* 0x00000029e8ef7c10 */ /* 0x000fe4000b7fe4ff */
[----:B------:R-:W-:-:S02]  /*9030*/  SHF.L.U64.HI R230, R225, 0x1, R230 ;  /* 0x00000001e1e67819 */ /* 0x000fc400000102e6 */
[----:B------:R-:W-:Y:S02]  /*9040*/  IADD3 R236, P6, PT, R236, UR40, RZ ;  /* 0x00000028ecec7c10 */ /* 0x000fe4000ffde0ff */
[----:B------:R-:W-:Y:S02]  /*9050*/  LOP3.LUT R234, R234, 0xfffffff8, RZ, 0xc0, !PT ;  /* 0xfffffff8eaea7812 */ /* 0x000fe400078ec0ff */
[----:B------:R-:W-:Y:S02]  /*9060*/  SHF.L.U32 R232, R221, 0x1, RZ ;  /* 0x00000001dde87819 */ /* 0x000fe400000006ff */
[----:B------:R-:W-:Y:S02]  /*9070*/  IADD3.X R237, PT, PT, R230, UR41, RZ, P6, !PT ;  /* 0x00000029e6ed7c10 */ /* 0x000fe4000b7fe4ff */
[----:B------:R-:W-:Y:S02]  /*9080*/  SHF.L.U64.HI R228, R223, 0x1, R228 ;  /* 0x00000001dfe47819 */ /* 0x000fe400000102e4 */
[----:B------:R-:W-:-:S02]  /*9090*/  IADD3 R234, P6, PT, R234, UR40, RZ ;  /* 0x00000028eaea7c10 */ /* 0x000fc4000ffde0ff */
[----:B------:R-:W-:Y:S02]  /*90a0*/  LOP3.LUT R232, R232, 0xfffffff8, RZ, 0xc0, !PT ;  /* 0xfffffff8e8e87812 */ /* 0x000fe400078ec0ff */
[----:B------:R-:W-:Y:S02]  /*90b0*/  SHF.L.U32 R230, R219, 0x1, RZ ;  /* 0x00000001dbe67819 */ /* 0x000fe400000006ff */
[----:B------:R-:W-:Y:S02]  /*90c0*/  IADD3.X R235, PT, PT, R228, UR41, RZ, P6, !PT ;  /* 0x00000029e4eb7c10 */ /* 0x000fe4000b7fe4ff */
[----:B------:R-:W-:Y:S02]  /*90d0*/  SHF.L.U64.HI R226, R221, 0x1, R226 ;  /* 0x00000001dde27819 */ /* 0x000fe400000102e2 */
[----:B------:R-:W-:Y:S02]  /*90e0*/  IADD3 R232, P6, PT, R232, UR40, RZ ;  /* 0x00000028e8e87c10 */ /* 0x000fe4000ffde0ff */
[----:B------:R-:W-:-:S02]  /*90f0*/  LOP3.LUT R230, R230, 0xfffffff8, RZ, 0xc0, !PT ;  /* 0xfffffff8e6e67812 */ /* 0x000fc400078ec0ff */
[----:B------:R-:W-:Y:S02]  /*9100*/  SHF.L.U32 R228, R217, 0x1, RZ ;  /* 0x00000001d9e47819 */ /* 0x000fe400000006ff */
[----:B------:R-:W-:Y:S02]  /*9110*/  IADD3.X R233, PT, PT, R226, UR41, RZ, P6, !PT ;  /* 0x00000029e2e97c10 */ /* 0x000fe4000b7fe4ff */
[----:B------:R-:W-:Y:S02]  /*9120*/  SHF.L.U64.HI R224, R219, 0x1, R224 ;  /* 0x00000001dbe07819 */ /* 0x000fe400000102e0 */
        /* <DEDUP_REMOVED lines=29> */
[----:B------:R-:W-:Y:S01]  /*9300*/  SHF.L.U64.HI R212, R207, 0x1, R212 ;  /* 0x00000001cfd47819 */ /* 0x000fe200000102d4 */
[----:B------:R-:W0:Y:S01]  /*9310*/  LDC.64 R214, c[0x0][0x3b0] ;  /* 0x0000ec00ffd67b82 */ /* 0x000e220000000a00 */
[----:B------:R-:W-:Y:S02]  /*9320*/  IADD3 R218, P6, PT, R218, UR40, RZ ;  /* 0x00000028dada7c10 */ /* 0x000fe4000ffde0ff */
[----:B------:R-:W-:Y:S02]  /*9330*/  LOP3.LUT R216, R216, 0xfffffff8, RZ, 0xc0, !PT ;  /* 0xfffffff8d8d87812 */ /* 0x000fe400078ec0ff */
[----:B------:R-:W-:-:S02]  /*9340*/  IADD3.X R219, PT, PT, R212, UR41, RZ, P6, !PT ;  /* 0x00000029d4db7c10 */ /* 0x000fc4000b7fe4ff */
[----:B------:R-:W-:Y:S01]  /*9350*/  SHF.L.U64.HI R210, R205, 0x1, R210 ;  /* 0x00000001cdd27819 */ /* 0x000fe200000102d2 */
[----:B------:R-:W1:Y:S01]  /*9360*/  LDC.64 R212, c[0x0][0x3b8] ;  /* 0x0000ee00ffd47b82 */ /* 0x000e620000000a00 */
[----:B------:R-:W-:Y:S02]  /*9370*/  IADD3 R216, P6, PT, R216, UR40, RZ ;  /* 0x00000028d8d87c10 */ /* 0x000fe4000ffde0ff */
[C---:B------:R-:W-:Y:S02]  /*9380*/  SHF.L.U64.HI R208, R203.reuse, 0x1, R208 ;  /* 0x00000001cbd07819 */ /* 0x040fe400000102d0 */
[----:B------:R-:W-:Y:S02]  /*9390*/  IADD3.X R217, PT, PT, R210, UR41, RZ, P6, !PT ;  /* 0x00000029d2d97c10 */ /* 0x000fe4000b7fe4ff */
[----:B------:R-:W-:Y:S02]  /*93a0*/  SHF.L.U32 R210, R203, 0x1, RZ ;  /* 0x00000001cbd27819 */ /* 0x000fe400000006ff */
[----:B------:R-:W-:-:S02]  /*93b0*/  SHF.L.U64.HI R206, R201, 0x1, R206 ;  /* 0x00000001c9ce7819 */ /* 0x000fc400000102ce */
[----:B------:R-:W-:Y:S02]  /*93c0*/  LOP3.LUT R210, R210, 0xfffffff8, RZ, 0xc0, !PT ;  /* 0xfffffff8d2d27812 */ /* 0x000fe400078ec0ff */
[----:B------:R-:W-:Y:S02]  /*93d0*/  SHF.L.U64.HI R204, R199, 0x1, R204 ;  /* 0x00000001c7cc7819 */ /* 0x000fe400000102cc */
[----:B------:R-:W-:Y:S01]  /*93e0*/  IADD3 R210, P6, PT, R210, UR40, RZ ;  /* 0x00000028d2d27c10 */ /* 0x000fe2000ffde0ff */
[----:B0-----:R-:W-:Y:S01]  /*93f0*/  IMAD.WIDE.U32 R214, R160, 0x2, R214 ;  /* 0x00000002a0d67825 */ /* 0x001fe200078e00d6 */
[----:B------:R-:W-:Y:S02]  /*9400*/  SHF.L.U64.HI R202, R197, 0x1, R202 ;  /* 0x00000001c5ca7819 */ /* 0x000fe400000102ca */
[----:B------:R-:W-:Y:S02]  /*9410*/  IADD3.X R211, PT, PT, R208, UR41, RZ, P6, !PT ;  /* 0x00000029d0d37c10 */ /* 0x000fe4000b7fe4ff */
[----:B------:R-:W-:-:S02]  /*9420*/  SHF.L.U32 R208, R201, 0x1, RZ ;  /* 0x00000001c9d07819 */ /* 0x000fc400000006ff */
[----:B------:R-:W-:Y:S01]  /*9430*/  SHF.L.U64.HI R200, R195, 0x1, R200 ;  /* 0x00000001c3c87819 */ /* 0x000fe200000102c8 */
[----:B-1----:R-:W-:Y:S01]  /*9440*/  IMAD.WIDE.U32 R212, R160, 0x2, R212 ;  /* 0x00000002a0d47825 */ /* 0x002fe200078e00d4 */
[----:B------:R-:W-:Y:S02]  /*9450*/  LOP3.LUT R208, R208, 0xfffffff8, RZ, 0xc0, !PT ;  /* 0xfffffff8d0d07812 */ /* 0x000fe400078ec0ff */
[----:B------:R-:W-:Y:S02]  /*9460*/  SHF.L.U64.HI R198, R193, 0x1, R198 ;  /* 0x00000001c1c67819 */ /* 0x000fe400000102c6 */
[----:B------:R-:W-:Y:S02]  /*9470*/  IADD3 R208, P6, PT, R208, UR40, RZ ;  /* 0x00000028d0d07c10 */ /* 0x000fe4000ffde0ff */
[----:B------:R-:W-:Y:S02]  /*9480*/  SHF.L.U64.HI R196, R191, 0x1, R196 ;  /* 0x00000001bfc47819 */ /* 0x000fe400000102c4 */
[----:B------:R-:W-:-:S02]  /*9490*/  IADD3.X R209, PT, PT, R206, UR41, RZ, P6, !PT ;  /* 0x00000029ced17c10 */ /* 0x000fc4000b7fe4ff */
[----:B------:R-:W-:Y:S02]  /*94a0*/  SHF.L.U32 R206, R199, 0x1, RZ ;  /* 0x00000001c7ce7819 */ /* 0x000fe400000006ff */
[----:B------:R-:W-:Y:S02]  /*94b0*/  SHF.L.U64.HI R194, R189, 0x1, R194 ;  /* 0x00000001bdc27819 */ /* 0x000fe400000102c2 */
[----:B------:R-:W-:Y:S02]  /*94c0*/  LOP3.LUT R206, R206, 0xfffffff8, RZ, 0xc0, !PT ;  /* 0xfffffff8cece7812 */ /* 0x000fe400078ec0ff */
[----:B------:R-:W-:Y:S02]  /*94d0*/  SHF.L.U64.HI R192, R187, 0x1, R192 ;  /* 0x00000001bbc07819 */ /* 0x000fe400000102c0 */
[----:B------:R-:W-:Y:S02]  /*94e0*/  IADD3 R206, P6, PT, R206, UR40, RZ ;  /* 0x00000028cece7c10 */ /* 0x000fe4000ffde0ff */
[----:B------:R-:W-:-:S02]  /*94f0*/  SHF.L.U64.HI R190, R185, 0x1, R190 ;  /* 0x00000001b9be7819 */ /* 0x000fc400000102be */
[----:B------:R-:W-:Y:S02]  /*9500*/  IADD3.X R207, PT, PT, R204, UR41, RZ, P6, !PT ;  /* 0x00000029cccf7c10 */ /* 0x000fe4000b7fe4ff */
[----:B------:R-:W-:Y:S02]  /*9510*/  SHF.L.U32 R204, R197, 0x1, RZ ;  /* 0x00000001c5cc7819 */ /* 0x000fe400000006ff */
[----:B------:R-:W-:Y:S02]  /*9520*/  SHF.L.U64.HI R188, R183, 0x1, R188 ;  /* 0x00000001b7bc7819 */ /* 0x000fe400000102bc */
[----:B------:R-:W-:Y:S02]  /*9530*/  LOP3.LUT R204, R204, 0xfffffff8, RZ, 0xc0, !PT ;  /* 0xfffffff8cccc7812 */ /* 0x000fe400078ec0ff */
[----:B------:R-:W-:Y:S02]  /*9540*/  SHF.L.U64.HI R186, R135, 0x1, R186 ;  /* 0x0000000187ba7819 */ /* 0x000fe400000102ba */
[----:B------:R-:W-:-:S02]  /*9550*/  IADD3 R204, P6, PT, R204, UR40, RZ ;  /* 0x00000028cccc7c10 */ /* 0x000fc4000ffde0ff */
[----:B------:R-:W-:Y:S02]  /*9560*/  SHF.L.U64.HI R184, R133, 0x1, R184 ;  /* 0x0000000185b87819 */ /* 0x000fe400000102b8 */
[----:B------:R-:W-:Y:S02]  /*9570*/  IADD3.X R205, PT, PT, R202, UR41, RZ, P6, !PT ;  /* 0x00000029cacd7c10 */ /* 0x000fe4000b7fe4ff */
[----:B------:R-:W-:Y:S02]  /*9580*/  SHF.L.U32 R202, R195, 0x1, RZ ;  /* 0x00000001c3ca7819 */ /* 0x000fe400000006ff */
[----:B------:R-:W-:Y:S02]  /*9590*/  SHF.L.U64.HI R182, R131, 0x1, R182 ;  /* 0x0000000183b67819 */ /* 0x000fe400000102b6 */
[----:B------:R-:W-:Y:S02]  /*95a0*/  LOP3.LUT R202, R202, 0xfffffff8, RZ, 0xc0, !PT ;  /* 0xfffffff8caca7812 */ /* 0x000fe400078ec0ff */
[----:B------:R-:W-:-:S02]  /*95b0*/  SHF.L.U64.HI R132, R129, 0x1, R132 ;  /* 0x0000000181847819 */ /* 0x000fc40000010284 */
[----:B------:R-:W-:Y:S02]  /*95c0*/  IADD3 R202, P6, PT, R202, UR40, RZ ;  /* 0x00000028caca7c10 */ /* 0x000fe4000ffde0ff */
[----:B------:R-:W-:Y:S02]  /*95d0*/  SHF.L.U64.HI R105, R104, 0x1, R105 ;  /* 0x0000000168697819 */ /* 0x000fe40000010269 */
[----:B------:R-:W-:Y:S02]  /*95e0*/  IADD3.X R203, PT, PT, R200, UR41, RZ, P6, !PT ;  /* 0x00000029c8cb7c10 */ /* 0x000fe4000b7fe4ff */
[----:B------:R-:W-:-:S04]  /*95f0*/  SHF.L.U32 R200, R193, 0x1, RZ ;  /* 0x00000001c1c87819 */ /* 0x000fc800000006ff */
[----:B------:R-:W-:-:S04]  /*9600*/  LOP3.LUT R200, R200, 0xfffffff8, RZ, 0xc0, !PT ;  /* 0xfffffff8c8c87812 */ /* 0x000fc800078ec0ff */
[----:B------:R-:W-:-:S04]  /*9610*/  IADD3 R200, P6, PT, R200, UR40, RZ ;  /* 0x00000028c8c87c10 */ /* 0x000fc8000ffde0ff */
        /* <DEDUP_REMOVED lines=29> */
[----:B------:R-:W-:Y:S02]  /*97f0*/  SHF.L.U32 R184, R131, 0x1, RZ ;  /* 0x0000000183b87819 */ /* 0x000fe400000006ff */
[----:B------:R-:W-:Y:S02]  /*9800*/  @!P1 SHF.L.U32 R131, R15, 0x1, RZ ;  /* 0x000000010f839819 */ /* 0x000fe400000006ff */
[----:B------:R-:W-:Y:S02]  /*9810*/  LOP3.LUT R184, R184, 0xfffffff8, RZ, 0xc0, !PT ;  /* 0xfffffff8b8b87812 */ /* 0x000fe400078ec0ff */
[----:B------:R-:W-:Y:S02]  /*9820*/  @!P1 LOP3.LUT R131, R131, 0xfffffff8, RZ, 0xc0, !PT ;  /* 0xfffffff883839812 */ /* 0x000fe400078ec0ff */
[----:B------:R-:W-:-:S02]  /*9830*/  IADD3 R184, P6, PT, R184, UR40, RZ ;  /* 0x00000028b8b87c10 */ /* 0x000fc4000ffde0ff */
[----:B------:R-:W-:Y:S02]  /*9840*/  @!P1 SHF.L.U64.HI R15, R15, 0x1, R130 ;  /* 0x000000010f0f9819 */ /* 0x000fe40000010282 */
[----:B------:R-:W-:Y:S02]  /*9850*/  IADD3.X R185, PT, PT, R182, UR41, RZ, P6, !PT ;  /* 0x00000029b6b97c10 */ /* 0x000fe4000b7fe4ff */
[----:B------:R-:W-:Y:S02]  /*9860*/  SHF.L.U32 R182, R129, 0x1, RZ ;  /* 0x0000000181b67819 */ /* 0x000fe400000006ff */
[----:B------:R-:W-:Y:S02]  /*9870*/  SHF.L.U32 R129, R104, 0x1, RZ ;  /* 0x0000000168817819 */ /* 0x000fe400000006ff */
[----:B------:R-:W-:Y:S02]  /*9880*/  LOP3.LUT R182, R182, 0xfffffff8, RZ, 0xc0, !PT ;  /* 0xfffffff8b6b67812 */ /* 0x000fe400078ec0ff */
[----:B------:R-:W-:-:S02]  /*9890*/  LOP3.LUT R129, R129, 0xfffffff8, RZ, 0xc0, !PT ;  /* 0xfffffff881817812 */ /* 0x000fc400078ec0ff */
[----:B------:R-:W-:-:S04]  /*98a0*/  IADD3 R182, P6, PT, R182, UR40, RZ ;  /* 0x00000028b6b67c10 */ /* 0x000fc8000ffde0ff */
[----:B------:R-:W-:Y:S02]  /*98b0*/  IADD3.X R183, PT, PT, R132, UR41, RZ, P6, !PT ;  /* 0x0000002984b77c10 */ /* 0x000fe4000b7fe4ff */
[----:B------:R-:W-:Y:S01]  /*98c0*/  IADD3 R104, P6, PT, R129, UR40, RZ ;  /* 0x0000002881687c10 */ /* 0x000fe2000ffde0ff */
[----:B------:R-:W2:Y:S01]  /*98d0*/  LDG.E.64 R132, desc[UR4][R214.64] ;  /* 0x00000004d6847981 */ /* 0x000ea2000c1e1b00 */
[----:B------:R-:W-:Y:S02]  /*98e0*/  @!P0 SHF.L.U32 R129, R101, 0x1, RZ ;  /* 0x0000000165818819 */ /* 0x000fe400000006ff */
[----:B------:R-:W-:Y:S02]  /*98f0*/  IADD3.X R105, PT, PT, R105, UR41, RZ, P6, !PT ;  /* 0x0000002969697c10 */ /* 0x000fe4000b7fe4ff */
[----:B------:R-:W-:Y:S02]  /*9900*/  @!P0 LOP3.LUT R129, R129, 0xfffffff8, RZ, 0xc0, !PT ;  /* 0xfffffff881818812 */ /* 0x000fe400078ec0ff */
[----:B------:R-:W-:-:S02]  /*9910*/  @!P0 SHF.L.U64.HI R101, R101, 0x1, R128 ;  /* 0x0000000165658819 */ /* 0x000fc40000010280 */
[----:B------:R-:W-:-:S04]  /*9920*/  @!P0 IADD3 R128, P6, PT, R129, UR40, RZ ;  /* 0x0000002881808c10 */ /* 0x000fc8000ffde0ff */
[----:B------:R-:W-:Y:S02]  /*9930*/  @!P0 IADD3.X R129, PT, PT, R101, UR41, RZ, P6, !PT ;  /* 0x0000002965818c10 */ /* 0x000fe4000b7fe4ff */
[----:B------:R-:W-:-:S04]  /*9940*/  @!P1 IADD3 R130, P6, PT, R131, UR40, RZ ;  /* 0x0000002883829c10 */ /* 0x000fc8000ffde0ff */
[----:B------:R-:W-:Y:S02]  /*9950*/  @!P1 IADD3.X R131, PT, PT, R15, UR41, RZ, P6, !PT ;  /* 0x000000290f839c10 */ /* 0x000fe4000b7fe4ff */
[----:B------:R-:W-:Y:S02]  /*9960*/  ISETP.NE.AND P6, PT, R134, RZ, PT ;  /* 0x000000ff8600720c */ /* 0x000fe40003fc5270 */
[----:B------:R-:W2:Y:S01]  /*9970*/  LDG.E.64 R134, desc[UR6][R212.64] ;  /* 0x00000006d4867981 */ /* 0x000ea2000c1e1b00 */
[--C-:B------:R-:W-:Y:S01]  /*9980*/  FADD R0, R0, -R181.reuse ;  /* 0x800000b500007221 */ /* 0x100fe20000000000 */
[--C-:B------:R-:W-:Y:S01]  /*9990*/  FADD R248, R39, -R181.reuse ;  /* 0x800000b527f87221 */ /* 0x100fe20000000000 */
[--C-:B------:R-:W-:Y:S01]  /*99a0*/  FADD R40, R40, -R181.reuse ;  /* 0x800000b528287221 */ /* 0x100fe20000000000 */
[----:B------:R-:W-:Y:S01]  /*99b0*/  FADD R250, R41, -R181 ;  /* 0x800000b529fa7221 */ /* 0x000fe20000000000 */
[-C--:B------:R-:W-:Y:S01]  /*99c0*/  FMUL R0, R0, R11.reuse ;  /* 0x0000000b00007220 */ /* 0x080fe20000400000 */
[-C--:B------:R-:W-:Y:S01]  /*99d0*/  FMUL R15, R248, R11.reuse ;  /* 0x0000000bf80f7220 */ /* 0x080fe20000400000 */
[-C--:B------:R-:W-:Y:S01]  /*99e0*/  FMUL R40, R40, R11.reuse ;  /* 0x0000000b28287220 */ /* 0x080fe20000400000 */
[----:B------:R-:W-:Y:S01]  /*99f0*/  FMUL R39, R250, R11 ;  /* 0x0000000bfa277220 */ /* 0x000fe20000400000 */
[----:B------:R-:W-:-:S02]  /*9a00*/  R2UR UR8, R102 ;  /* 0x00000000660872ca */ /* 0x000fc400000e0000 */
[----:B------:R-:W-:Y:S02]  /*9a10*/  F2FP.F16.F32.PACK_AB R0, R15, R0 ;  /* 0x000000000f00723e */ /* 0x000fe400000000ff */
[----:B------:R-:W-:Y:S02]  /*9a20*/  R2UR UR9, R103 ;  /* 0x00000000670972ca */ /* 0x000fe400000e0000 */
[----:B------:R-:W-:Y:S01]  /*9a30*/  F2FP.F16.F32.PACK_AB R39, R39, R40 ;  /* 0x000000282727723e */ /* 0x000fe200000000ff */
[----:B--2---:R-:W-:-:S04]  /*9a40*/  HFMA2 R134, R0, R132, R134 ;  /* 0x0000008400867231 */ /* 0x004fc80000000086 */
[----:B------:R-:W-:-:S05]  /*9a50*/  HFMA2 R135, R39, R133, R135 ;  /* 0x0000008527877231 */ /* 0x000fca0000000087 */
[----:B------:R-:W-:Y:S04]  /*9a60*/  STG.E.64 desc[UR4][R246.64], R134 ;  /* 0x00000086f6007986 */ /* 0x000fe8000c101b04 */
[----:B------:R-:W2:Y:S04]  /*9a70*/  LDG.E.64 R40, desc[UR6][R214.64+0x100] ;  /* 0x00010006d6287981 */ /* 0x000ea8000c1e1b00 */
        /* <DEDUP_REMOVED lines=8> */
[----:B------:R-:W-:-:S03]  /*9b00*/  FMUL R39, R248, R11 ;  /* 0x0000000bf8277220 */ /* 0x000fc60000400000 */
[----:B------:R-:W-:Y:S02]  /*9b10*/  F2FP.F16.F32.PACK_AB R15, R15, R42 ;  /* 0x0000002a0f0f723e */ /* 0x000fe400000000ff */
[----:B------:R-:W-:-:S03]  /*9b20*/  F2FP.F16.F32.PACK_AB R39, R39, R44 ;  /* 0x0000002c2727723e */ /* 0x000fc600000000ff */
[----:B--2---:R-:W-:Y:S02]  /*9b30*/  HFMA2 R132, R15, R40, R132 ;  /* 0x000000280f847231 */ /* 0x004fe40000000084 */
        /* <DEDUP_REMOVED lines=16> */
[----:B------:R0:W-:Y:S04]  /*9c40*/  STG.E.64 desc[UR4][R242.64], R44 ;  /* 0x0000002cf2007986 */ /* 0x0001e8000c101b04 */
[----:B------:R-:W0:Y:S04]  /*9c50*/  LDG.E.64 R40, desc[UR6][R214.64+0x300] ;  /* 0x00030006d6287981 */ /* 0x000e28000c1e1b00 */
[----:B------:R-:W0:Y:S01]  /*9c60*/  LDG.E.64 R42, desc[UR8][R212.64+0x300] ;  /* 0x00030008d42a7981 */ /* 0x000e22000c1e1b00 */
        /* <DEDUP_REMOVED lines=10> */
[----:B0-----:R-:W-:Y:S02]  /*9d10*/  HFMA2 R44, R15, R40, R42 ;  /* 0x000000280f2c7231 */ /* 0x001fe4000000002a */
        /* <DEDUP_REMOVED lines=272> */
[----:B0-----:R-:W2:Y:S04]  /*ae20*/  LDG.E.64 R8, desc[UR6][R214.64+0x1600] ;  /* 0x00160006d6087981 */ /* 0x001ea8000c1e1b00 */
        /* <DEDUP_REMOVED lines=14> */
[----:B-1----:R-:W2:Y:S04]  /*af10*/  LDG.E.64 R6, desc[UR6][R214.64+0x1700] ;  /* 0x00170006d6067981 */ /* 0x002ea8000c1e1b00 */
        /* <DEDUP_REMOVED lines=129> */
[----:B------:R-:W-:-:S02]  /*b730*/  @!P0 R2UR UR6, R102 ;  /* 0x00000000660682ca */ /* 0x000fc400000e0000 */
[----:B------:R-:W-:Y:S02]  /*b740*/  F2FP.F16.F32.PACK_AB R3, R3, R0 ;  /* 0x000000000303723e */ /* 0x000fe400000000ff */
[C---:B------:R-:W-:Y:S02]  /*b750*/  @!P0 R2UR UR7, R103.reuse ;  /* 0x00000000670782ca */ /* 0x040fe400000e0000 */
[----:B------:R-:W-:Y:S02]  /*b760*/  @!P0 R2UR UR8, R102 ;  /* 0x00000000660882ca */ /* 0x000fe400000e0000 */
[----:B------:R-:W-:Y:S02]  /*b770*/  @!P0 R2UR UR9, R103 ;  /* 0x00000000670982ca */ /* 0x000fe400000e0000 */
[----:B------:R-:W-:Y:S01]  /*b780*/  F2FP.F16.F32.PACK_AB R2, R5, R2 ;  /* 0x000000020502723e */ /* 0x000fe200000000ff */
[----:B--2---:R-:W-:-:S04]  /*b790*/  HFMA2 R6, R3, R6, R16 ;  /* 0x0000000603067231 */ /* 0x004fc80000000010 */
[----:B------:R-:W-:-:S05]  /*b7a0*/  HFMA2 R7, R2, R7, R17 ;  /* 0x0000000702077231 */ /* 0x000fca0000000011 */
[----:B------:R1:W-:Y:S04]  /*b7b0*/  STG.E.64 desc[UR4][R104.64], R6 ;  /* 0x0000000668007986 */ /* 0x0003e8000c101b04 */
[----:B------:R-:W2:Y:S04]  /*b7c0*/  @!P0 LDG.E.64 R4, desc[UR6][R214.64+0x2000] ;  /* 0x00200006d6048981 */ /* 0x000ea8000c1e1b00 */
[----:B0-----:R-:W2:Y:S01]  /*b7d0*/  @!P0 LDG.E.64 R8, desc[UR8][R212.64+0x2000] ;  /* 0x00200008d4088981 */ /* 0x001ea2000c1e1b00 */
[C---:B------:R-:W-:Y:S01]  /*b7e0*/  FADD R0, -R181.reuse, R149 ;  /* 0x00000095b5007221 */ /* 0x040fe20000000100 */
[C---:B------:R-:W-:Y:S01]  /*b7f0*/  FADD R2, -R181.reuse, R147 ;  /* 0x00000093b5027221 */ /* 0x040fe20000000100 */
[C---:B------:R-:W-:Y:S01]  /*b800*/  FADD R148, -R181.reuse, R148 ;  /* 0x00000094b5947221 */ /* 0x040fe20000000100 */
[----:B------:R-:W-:Y:S01]  /*b810*/  FADD R150, -R181, R150 ;  /* 0x00000096b5967221 */ /* 0x000fe20000000100 */
[-C--:B------:R-:W-:Y:S01]  /*b820*/  FMUL R0, R0, R11.reuse ;  /* 0x0000000b00007220 */ /* 0x080fe20000400000 */
[-C--:B------:R-:W-:Y:S01]  /*b830*/  FMUL R3, R2, R11.reuse ;  /* 0x0000000b02037220 */ /* 0x080fe20000400000 */
[-C--:B------:R-:W-:Y:S01]  /*b840*/  FMUL R148, R148, R11.reuse ;  /* 0x0000000b94947220 */ /* 0x080fe20000400000 */
[----:B------:R-:W-:Y:S01]  /*b850*/  FMUL R15, R150, R11 ;  /* 0x0000000b960f7220 */ /* 0x000fe20000400000 */
[----:B------:R-:W-:-:S02]  /*b860*/  @!P0 R2UR UR4, R102 ;  /* 0x00000000660482ca */ /* 0x000fc400000e0000 */
[----:B------:R-:W-:Y:S02]  /*b870*/  @!P0 R2UR UR5, R103 ;  /* 0x00000000670582ca */ /* 0x000fe400000e0000 */
[----:B------:R-:W-:Y:S02]  /*b880*/  @!P0 F2FP.F16.F32.PACK_AB R2, R3, R0 ;  /* 0x000000000302823e */ /* 0x000fe400000000ff */
[----:B------:R-:W-:Y:S02]  /*b890*/  @!P0 F2FP.F16.F32.PACK_AB R0, R15, R148 ;  /* 0x000000940f00823e */ /* 0x000fe400000000ff */
[----:B------:R-:W-:Y:S02]  /*b8a0*/  @!P1 R2UR UR6, R102 ;  /* 0x00000000660692ca */ /* 0x000fe400000e0000 */
[----:B------:R-:W-:Y:S01]  /*b8b0*/  @!P1 R2UR UR7, R103 ;  /* 0x00000000670792ca */ /* 0x000fe200000e0000 */
[----:B--2---:R-:W-:Y:S02]  /*b8c0*/  @!P0 HFMA2 R8, R2, R4, R8 ;  /* 0x0000000402088231 */ /* 0x004fe40000000008 */
[----:B------:R-:W-:-:S05]  /*b8d0*/  @!P0 HFMA2 R9, R0, R5, R9 ;  /* 0x0000000500098231 */ /* 0x000fca0000000009 */
[----:B------:R0:W-:Y:S01]  /*b8e0*/  @!P0 STG.E.64 desc[UR4][R128.64], R8 ;  /* 0x0000000880008986 */ /* 0x0001e2000c101b04 */
[----:B------:R-:W-:Y:S02]  /*b8f0*/  @!P1 R2UR UR4, R102 ;  /* 0x00000000660492ca */ /* 0x000fe400000e0000 */
[----:B------:R-:W-:Y:S02]  /*b900*/  @!P1 R2UR UR5, R103 ;  /* 0x00000000670592ca */ /* 0x000fe400000e0000 */
[----:B------:R-:W2:Y:S11]  /*b910*/  @!P1 LDG.E.64 R16, desc[UR6][R212.64+0x2100] ;  /* 0x00210006d4109981 */ /* 0x000eb6000c1e1b00 */
[----:B-1----:R-:W2:Y:S01]  /*b920*/  @!P1 LDG.E.64 R6, desc[UR4][R214.64+0x2100] ;  /* 0x00210004d6069981 */ /* 0x002ea2000c1e1b00 */
        /* <DEDUP_REMOVED lines=9> */
[----:B------:R-:W-:Y:S02]  /*b9c0*/  @!P1 F2FP.F16.F32.PACK_AB R3, R0, R3 ;  /* 0x000000030003923e */ /* 0x000fe400000000ff */
[C---:B------:R-:W-:Y:S02]  /*b9d0*/  @!P5 R2UR UR7, R103.reuse ;  /* 0x000000006707d2ca */ /* 0x040fe400000e0000 */
[----:B------:R-:W-:Y:S02]  /*b9e0*/  @!P5 R2UR UR8, R102 ;  /* 0x000000006608d2ca */ /* 0x000fe400000e0000 */
[----:B------:R-:W-:Y:S02]  /*b9f0*/  @!P5 R2UR UR9, R103 ;  /* 0x000000006709d2ca */ /* 0x000fe400000e0000 */
[----:B------:R-:W-:Y:S01]  /*ba00*/  @!P1 F2FP.F16.F32.PACK_AB R0, R5, R2 ;  /* 0x000000020500923e */ /* 0x000fe200000000ff */
[----:B--2---:R-:W-:-:S04]  /*ba10*/  @!P1 HFMA2 R6, R3, R6, R16 ;  /* 0x0000000603069231 */ /* 0x004fc80000000010 */
[----:B------:R-:W-:-:S05]  /*ba20*/  @!P1 HFMA2 R7, R0, R7, R17 ;  /* 0x0000000700079231 */ /* 0x000fca0000000011 */
[----:B------:R1:W-:Y:S04]  /*ba30*/  @!P1 STG.E.64 desc[UR4][R130.64], R6 ;  /* 0x0000000682009986 */ /* 0x0003e8000c101b04 */
[----:B------:R-:W2:Y:S04]  /*ba40*/  @!P5 LDG.E.64 R4, desc[UR6][R214.64+0x2200] ;  /* 0x00220006d604d981 */ /* 0x000ea8000c1e1b00 */
[----:B0-----:R-:W2:Y:S01]  /*ba50*/  @!P5 LDG.E.64 R8, desc[UR8][R212.64+0x2200] ;  /* 0x00220008d408d981 */ /* 0x001ea2000c1e1b00 */
[----:B------:R-:W-:-:S04]  /*ba60*/  @!P5 IADD3 R0, P0, PT, R12, 0x1100, RZ ;  /* 0x000011000c00d810 */ /* 0x000fc80007f1e0ff */
[----:B------:R-:W-:-:S04]  /*ba70*/  @!P5 IADD3.X R10, PT, PT, RZ, R13, RZ, P0, !PT ;  /* 0x0000000dff0ad210 */ /* 0x000fc800007fe4ff */
[----:B------:R-:W-:Y:S01]  /*ba80*/  @!P5 SHF.R.S32.HI R3, RZ, 0x1f, R10 ;  /* 0x0000001fff03d819 */ /* 0x000fe2000001140a */
[C---:B------:R-:W-:Y:S01]  /*ba90*/  FADD R156, -R181.reuse, R156 ;  /* 0x0000009cb59c7221 */ /* 0x040fe20000000100 */
[----:B------:R-:W-:Y:S02]  /*baa0*/  FADD R2, -R181, R157 ;  /* 0x0000009db5027221 */ /* 0x000fe40000000100 */
[----:B------:R-:W-:Y:S01]  /*bab0*/  @!P5 LEA.HI R3, P0, R3, R0, RZ, 0x2 ;  /* 0x000000000303d211 */ /* 0x000fe200078110ff */
[C---:B------:R-:W-:Y:S01]  /*bac0*/  FADD R0, -R181.reuse, R159 ;  /* 0x0000009fb5007221 */ /* 0x040fe20000000100 */
[----:B------:R-:W-:Y:S01]  /*bad0*/  FADD R158, -R181, R158 ;  /* 0x0000009eb59e7221 */ /* 0x000fe20000000100 */
[-C--:B-1----:R-:W-:Y:S01]  /*bae0*/  FMUL R7, R156, R11.reuse ;  /* 0x0000000b9c077220 */ /* 0x082fe20000400000 */
[-C--:B------:R-:W-:Y:S01]  /*baf0*/  FMUL R15, R2, R11.reuse ;  /* 0x0000000b020f7220 */ /* 0x080fe20000400000 */
[----:B------:R-:W-:Y:S01]  /*bb00*/  FMUL R6, R0, R11 ;  /* 0x0000000b00067220 */ /* 0x000fe20000400000 */
[----:B------:R-:W-:-:S02]  /*bb10*/  @!P5 IADD3.X R0, PT, PT, RZ, R10, RZ, P0, !PT ;  /* 0x0000000aff00d210 */ /* 0x000fc400007fe4ff */
[C---:B------:R-:W-:Y:S01]  /*bb20*/  @!P5 SHF.L.U32 R2, R3.reuse, 0x1, RZ ;  /* 0x000000010302d819 */ /* 0x040fe200000006ff */
[----:B------:R-:W-:Y:S01]  /*bb30*/  FMUL R158, R158, R11 ;  /* 0x0000000b9e9e7220 */ /* 0x000fe20000400000 */
[----:B------:R-:W-:Y:S02]  /*bb40*/  @!P5 SHF.L.U64.HI R3, R3, 0x1, R0 ;  /* 0x000000010303d819 */ /* 0x000fe40000010200 */
[----:B------:R-:W-:Y:S02]  /*bb50*/  @!P5 F2FP.F16.F32.PACK_AB R0, R7, R6 ;  /* 0x000000060700d23e */ /* 0x000fe400000000ff */
[----:B------:R-:W-:Y:S02]  /*bb60*/  @!P5 LOP3.LUT R2, R2, 0xfffffff8, RZ, 0xc0, !PT ;  /* 0xfffffff80202d812 */ /* 0x000fe400078ec0ff */
[----:B------:R-:W-:Y:S02]  /*bb70*/  @!P5 R2UR UR4, R102 ;  /* 0x000000006604d2ca */ /* 0x000fe400000e0000 */
[----:B------:R-:W-:-:S02]  /*bb80*/  @!P5 R2UR UR5, R103 ;  /* 0x000000006705d2ca */ /* 0x000fc400000e0000 */
[C---:B------:R-:W-:Y:S02]  /*bb90*/  @!P6 R2UR UR6, R102.reuse ;  /* 0x000000006606e2ca */ /* 0x040fe400000e0000 */
[C---:B------:R-:W-:Y:S02]  /*bba0*/  @!P6 R2UR UR7, R103.reuse ;  /* 0x000000006707e2ca */ /* 0x040fe400000e0000 */
[----:B------:R-:W-:Y:S02]  /*bbb0*/  @!P6 R2UR UR8, R102 ;  /* 0x000000006608e2ca */ /* 0x000fe400000e0000 */
[----:B------:R-:W-:Y:S02]  /*bbc0*/  @!P6 R2UR UR9, R103 ;  /* 0x000000006709e2ca */ /* 0x000fe400000e0000 */
[----:B------:R-:W-:Y:S02]  /*bbd0*/  @!P5 F2FP.F16.F32.PACK_AB R6, R15, R158 ;  /* 0x0000009e0f06d23e */ /* 0x000fe400000000ff */
[----:B------:R-:W-:-:S04]  /*bbe0*/  @!P5 IADD3 R2, P0, PT, R2, UR40, RZ ;  /* 0x000000280202dc10 */ /* 0x000fc8000ff1e0ff */
[----:B------:R-:W-:Y:S01]  /*bbf0*/  @!P5 IADD3.X R3, PT, PT, R3, UR41, RZ, P0, !PT ;  /* 0x000000290303dc10 */ /* 0x000fe200087fe4ff */
[----:B--2---:R-:W-:Y:S02]  /*bc00*/  @!P5 HFMA2 R8, R0, R4, R8 ;  /* 0x000000040008d231 */ /* 0x004fe40000000008 */
[----:B------:R-:W-:-:S05]  /*bc10*/  @!P5 HFMA2 R9, R6, R5, R9 ;  /* 0x000000050609d231 */ /* 0x000fca0000000009 */
[----:B------:R0:W-:Y:S01]  /*bc20*/  @!P5 STG.E.64 desc[UR4][R2.64], R8 ;  /* 0x000000080200d986 */ /* 0x0001e2000c101b04 */
[----:B------:R-:W-:-:S03]  /*bc30*/  ISETP.NE.AND P5, PT, R14, RZ, PT ;  /* 0x000000ff0e00720c */ /* 0x000fc60003fa5270 */
[----:B------:R-:W2:Y:S04]  /*bc40*/  @!P6 LDG.E.64 R6, desc[UR6][R214.64+0x2300] ;  /* 0x00230006d606e981 */ /* 0x000ea8000c1e1b00 */
[----:B------:R-:W2:Y:S01]  /*bc50*/  @!P6 LDG.E.64 R14, desc[UR8][R212.64+0x2300] ;  /* 0x00230008d40ee981 */ /* 0x000ea2000c1e1b00 */
[----:B------:R-:W-:-:S04]  /*bc60*/  @!P6 IADD3 R0, P0, PT, R12, 0x1180, RZ ;  /* 0x000011800c00e810 */ /* 0x000fc80007f1e0ff */
[----:B------:R-:W-:-:S04]  /*bc70*/  @!P6 IADD3.X R10, PT, PT, RZ, R13, RZ, P0, !PT ;  /* 0x0000000dff0ae210 */ /* 0x000fc800007fe4ff */
[----:B------:R-:W-:Y:S01]  /*bc80*/  @!P6 SHF.R.S32.HI R5, RZ, 0x1f, R10 ;  /* 0x0000001fff05e819 */ /* 0x000fe2000001140a */
[----:B------:R-:W-:-:S03]  /*bc90*/  FADD R164, -R181, R164 ;  /* 0x000000a4b5a47221 */ /* 0x000fc60000000100 */
[----:B------:R-:W-:Y:S01]  /*bca0*/  @!P6 LEA.HI R5, P0, R5, R0, RZ, 0x2 ;  /* 0x000000000505e211 */ /* 0x000fe200078110ff */
[C---:B------:R-:W-:Y:S01]  /*bcb0*/  FADD R0, -R181.reuse, R161 ;  /* 0x000000a1b5007221 */ /* 0x040fe20000000100 */
[C---:B------:R-:W-:Y:S01]  /*bcc0*/  FADD R4, -R181.reuse, R163 ;  /* 0x000000a3b5047221 */ /* 0x040fe20000000100 */
[----:B------:R-:W-:Y:S01]  /*bcd0*/  FADD R162, -R181, R162 ;  /* 0x000000a2b5a27221 */ /* 0x000fe20000000100 */
[-C--:B0-----:R-:W-:Y:S01]  /*bce0*/  FMUL R3, R164, R11.reuse ;  /* 0x0000000ba4037220 */ /* 0x081fe20000400000 */
[-C--:B------:R-:W-:Y:S01]  /*bcf0*/  FMUL R0, R0, R11.reuse ;  /* 0x0000000b00007220 */ /* 0x080fe20000400000 */
[----:B------:R-:W-:Y:S01]  /*bd00*/  @!P6 SHF.L.U32 R2, R5, 0x1, RZ ;  /* 0x000000010502e819 */ /* 0x000fe200000006ff */
[-C--:B------:R-:W-:Y:S01]  /*bd10*/  FMUL R8, R4, R11.reuse ;  /* 0x0000000b04087220 */ /* 0x080fe20000400000 */
[----:B------:R-:W-:Y:S01]  /*bd20*/  FMUL R9, R162, R11 ;  /* 0x0000000ba2097220 */ /* 0x000fe20000400000 */
[----:B------:R-:W-:Y:S02]  /*bd30*/  @!P6 IADD3.X R4, PT, PT, RZ, R10, RZ, P0, !PT ;  /* 0x0000000aff04e210 */ /* 0x000fe400007fe4ff */
[----:B------:R-:W-:-:S02]  /*bd40*/  @!P6 F2FP.F16.F32.PACK_AB R3, R0, R3 ;  /* 0x000000030003e23e */ /* 0x000fc400000000ff */
[----:B------:R-:W-:Y:S02]  /*bd50*/  @!P6 LOP3.LUT R2, R2, 0xfffffff8, RZ, 0xc0, !PT ;  /* 0xfffffff80202e812 */ /* 0x000fe400078ec0ff */
[C---:B------:R-:W-:Y:S02]  /*bd60*/  @!P6 R2UR UR4, R102.reuse ;  /* 0x000000006604e2ca */ /* 0x040fe400000e0000 */
[C---:B------:R-:W-:Y:S02]  /*bd70*/  @!P6 R2UR UR5, R103.reuse ;  /* 0x000000006705e2ca */ /* 0x040fe400000e0000 */
[C---:B------:R-:W-:Y:S02]  /*bd80*/  @!P2 R2UR UR6, R102.reuse ;  /* 0x000000006606a2ca */ /* 0x040fe400000e0000 */
[----:B------:R-:W-:Y:S02]  /*bd90*/  @!P2 R2UR UR7, R103 ;  /* 0x000000006707a2ca */ /* 0x000fe400000e0000 */
[----:B------:R-:W-:-:S02]  /*bda0*/  @!P2 R2UR UR8, R102 ;  /* 0x000000006608a2ca */ /* 0x000fc400000e0000 */
[----:B------:R-:W-:Y:S02]  /*bdb0*/  @!P2 R2UR UR9, R103 ;  /* 0x000000006709a2ca */ /* 0x000fe400000e0000 */
[----:B------:R-:W-:Y:S02]  /*bdc0*/  @!P6 F2FP.F16.F32.PACK_AB R0, R9, R8 ;  /* 0x000000080900e23e */ /* 0x000fe400000000ff */
[----:B------:R-:W-:Y:S02]  /*bdd0*/  @!P6 SHF.L.U64.HI R4, R5, 0x1, R4 ;  /* 0x000000010504e819 */ /* 0x000fe40000010204 */
[----:B------:R-:W-:Y:S01]  /*bde0*/  @!P6 IADD3 R2, P0, PT, R2, UR40, RZ ;  /* 0x000000280202ec10 */ /* 0x000fe2000ff1e0ff */
[----:B--2---:R-:W-:-:S03]  /*bdf0*/  @!P6 HFMA2 R6, R3, R6, R14 ;  /* 0x000000060306e231 */ /* 0x004fc6000000000e */
[----:B------:R-:W-:Y:S01]  /*be00*/  @!P6 IADD3.X R3, PT, PT, R4, UR41, RZ, P0, !PT ;  /* 0x000000290403ec10 */ /* 0x000fe200087fe4ff */
[----:B------:R-:W-:-:S05]  /*be10*/  @!P6 HFMA2 R7, R0, R7, R15 ;  /* 0x000000070007e231 */ /* 0x000fca000000000f */
[----:B------:R0:W-:Y:S04]  /*be20*/  @!P6 STG.E.64 desc[UR4][R2.64], R6 ;  /* 0x000000060200e986 */ /* 0x0001e8000c101b04 */
        /* <DEDUP_REMOVED lines=10> */
[-C--:B------:R-:W-:Y:S01]  /*bed0*/  FMUL R166, R166, R11.reuse ;  /* 0x0000000ba6a67220 */ /* 0x080fe20000400000 */
[-C--:B0-----:R-:W-:Y:S01]  /*bee0*/  FMUL R7, R0, R11.reuse ;  /* 0x0000000b00077220 */ /* 0x081fe20000400000 */
[----:B------:R-:W-:Y:S01]  /*bef0*/  @!P2 SHF.L.U32 R2, R5, 0x1, RZ ;  /* 0x000000010502a819 */ /* 0x000fe200000006ff */
[-C--:B------:R-:W-:Y:S01]  /*bf00*/  FMUL R6, R4, R11.reuse ;  /* 0x0000000b04067220 */ /* 0x080fe20000400000 */
[----:B------:R-:W-:Y:S01]  /*bf10*/  @!P2 IADD3.X R0, PT, PT, RZ, R10, RZ, P0, !PT ;  /* 0x0000000aff00a210 */ /* 0x000fe200007fe4ff */
[----:B------:R-:W-:Y:S01]  /*bf20*/  FMUL R17, R168, R11 ;  /* 0x0000000ba8117220 */ /* 0x000fe20000400000 */
        /* <DEDUP_REMOVED lines=8> */
[----:B------:R-:W-:Y:S02]  /*bfb0*/  @!P2 SHF.L.U64.HI R3, R5, 0x1, R0 ;  /* 0x000000010503a819 */ /* 0x000fe40000010200 */
[----:B------:R-:W-:Y:S02]  /*bfc0*/  @!P2 F2FP.F16.F32.PACK_AB R0, R17, R6 ;  /* 0x000000061100a23e */ /* 0x000fe400000000ff */
[----:B------:R-:W-:-:S04]  /*bfd0*/  @!P2 IADD3 R2, P0, PT, R2, UR40, RZ ;  /* 0x000000280202ac10 */ /* 0x000fc8000ff1e0ff */
[----:B------:R-:W-:Y:S01]  /*bfe0*/  @!P2 IADD3.X R3, PT, PT, R3, UR41, RZ, P0, !PT ;  /* 0x000000290303ac10 */ /* 0x000fe200087fe4ff */
[----:B--2---:R-:W-:Y:S02]  /*bff0*/  @!P2 HFMA2 R8, R4, R8, R14 ;  /* 0x000000080408a231 */ /* 0x004fe4000000000e */
        /* <DEDUP_REMOVED lines=69> */
[----:B------:R-:W1:Y:S03]  /*c450*/  LDCU UR4, c[0x0][0x370] ;  /* 0x00006e00ff0477ac */ /* 0x000e660008000800 */
[----:B------:R-:W-:Y:S02]  /*c460*/  @!P5 LEA.HI R6, P0, R6, R5, RZ, 0x2 ;  /* 0x000000050606d211 */ /* 0x000fe400078110ff */
[----:B------:R-:W1:Y:S02]  /*c470*/  LDC R5, c[0x0][0x364] ;  /* 0x0000d900ff057b82 */ /* 0x000e640000000800 */
[----:B0-----:R-:W-:Y:S01]  /*c480*/  @!P5 SHF.L.U32 R2, R6, 0x1, RZ ;  /* 0x000000010602d819 */ /* 0x001fe200000006ff */
[C---:B------:R-:W-:Y:S01]  /*c490*/  FADD R0, -R181.reuse, R179 ;  /* 0x000000b3b5007221 */ /* 0x040fe20000000100 */
[----:B------:R-:W-:Y:S01]  /*c4a0*/  FADD R178, -R181, R178 ;  /* 0x000000b2b5b27221 */ /* 0x000fe20000000100 */
[----:B------:R-:W-:-:S02]  /*c4b0*/  @!P5 IADD3.X R3, PT, PT, RZ, R13, RZ, P0, !PT ;  /* 0x0000000dff03d210 */ /* 0x000fc400007fe4ff */
[----:B------:R-:W-:Y:S01]  /*c4c0*/  @!P5 LOP3.LUT R2, R2, 0xfffffff8, RZ, 0xc0, !PT ;  /* 0xfffffff80202d812 */ /* 0x000fe200078ec0ff */
[C---:B------:R-:W-:Y:S01]  /*c4d0*/  FADD R180, -R181.reuse, R180 ;  /* 0x000000b4b5b47221 */ /* 0x040fe20000000100 */
[----:B------:R-:W-:Y:S01]  /*c4e0*/  FADD R4, -R181, R175 ;  /* 0x000000afb5047221 */ /* 0x000fe20000000100 */
[-C--:B------:R-:W-:Y:S01]  /*c4f0*/  FMUL R106, R0, R11.reuse ;  /* 0x0000000b006a7220 */ /* 0x080fe20000400000 */
[-C--:B------:R-:W-:Y:S01]  /*c500*/  FMUL R7, R178, R11.reuse ;  /* 0x0000000bb2077220 */ /* 0x080fe20000400000 */
[----:B------:R-:W-:Y:S02]  /*c510*/  @!P5 SHF.L.U64.HI R0, R6, 0x1, R3 ;  /* 0x000000010600d819 */ /* 0x000fe40000010203 */
[----:B------:R-:W-:Y:S01]  /*c520*/  @!P5 IADD3 R2, P0, PT, R2, UR40, RZ ;  /* 0x000000280202dc10 */ /* 0x000fe2000ff1e0ff */
[-C--:B------:R-:W-:Y:S01]  /*c530*/  FMUL R107, R180, R11.reuse ;  /* 0x0000000bb46b7220 */ /* 0x080fe20000400000 */
[----:B------:R-:W-:Y:S01]  /*c540*/  FMUL R4, R4, R11 ;  /* 0x0000000b04047220 */ /* 0x000fe20000400000 */
[----:B------:R-:W-:-:S02]  /*c550*/  @!P5 F2FP.F16.F32.PACK_AB R106, R7, R106 ;  /* 0x0000006a076ad23e */ /* 0x000fc400000000ff */
[----:B------:R-:W-:Y:S01]  /*c560*/  @!P5 IADD3.X R3, PT, PT, R0, UR41, RZ, P0, !PT ;  /* 0x000000290003dc10 */ /* 0x000fe200087fe4ff */
[----:B-1----:R-:W-:Y:S01]  /*c570*/  IMAD R38, R5, UR4, R38 ;  /* 0x0000000405267c24 */ /* 0x002fe2000f8e0226 */
[----:B------:R-:W-:-:S04]  /*c580*/  @!P5 F2FP.F16.F32.PACK_AB R107, R4, R107 ;  /* 0x0000006b046bd23e */ /* 0x000fc800000000ff */
[----:B------:R-:W-:Y:S02]  /*c590*/  ISETP.GE.AND P0, PT, R38, UR38, PT ;  /* 0x0000002626007c0c */ /* 0x000fe4000bf06270 */
[----:B------:R-:W-:Y:S01]  /*c5a0*/  LOP3.LUT R161, R160, 0x1000, RZ, 0xfc, !PT ;  /* 0x00001000a0a17812 */ /* 0x000fe200078efcff */
[----:B--2---:R-:W-:Y:S02]  /*c5b0*/  @!P5 HFMA2 R106, R106, R214, R212 ;  /* 0x000000d66a6ad231 */ /* 0x004fe400000000d4 */
[----:B------:R-:W-:-:S05]  /*c5c0*/  @!P5 HFMA2 R107, R107, R215, R213 ;  /* 0x000000d76b6bd231 */ /* 0x000fca00000000d5 */
[----:B------:R1:W-:Y:S03]  /*c5d0*/  @!P5 STG.E.64 desc[UR6][R2.64], R106 ;  /* 0x0000006a0200d986 */ /* 0x0003e6000c101b06 */
[----:B------:R-:W-:Y:S05]  /*c5e0*/  @!P0 BRA `(.L_x_3631) ;  /* 0xffffff3c000c8947 */ /* 0x000fea000383ffff */
[----:B------:R-:W-:Y:S05]  /*c5f0*/  EXIT ;  /* 0x000000000000794d */ /* 0x000fea0003800000 */
.L_x_3613:
        /* <DEDUP_REMOVED lines=8> */
.L_x_3633:
[----:B------:R-:W-:Y:S05]  /*c680*/  BSYNC B0 ;  /* 0x0000000000007941 */ /* 0x000fea0003800000 */
.L_x_3632:
        /* <DEDUP_REMOVED lines=8> */
.L_x_3634:
[----:B------:R-:W-:Y:S02]  /*c710*/  MOV R13, R188 ;  /* 0x000000bc000d7202 */ /* 0x000fe40000000f00 */
[----:B------:R-:W-:-:S07]  /*c720*/  MOV R105, R14 ;  /* 0x0000000e00697202 */ /* 0x000fce0000000f00 */
[----:B------:R-:W-:Y:S05]  /*c730*/  WARPSYNC.COLLECTIVE R15, `(.L_x_3635) ;  /* 0x000000000f087348 */ /* 0x000fea0003c00000 */
[----:B------:R0:W1:Y:S02]  /*c740*/  SHFL.DOWN P6, R14, R13, R12, R11 ;  /* 0x0800000c0d0e7389 */ /* 0x00006400000c000b */
[----:B01----:R-:W-:Y:S05]  /*c750*/  ENDCOLLECTIVE ;  /* 0x000000000000791b */ /* 0x003fea0003800000 */
.L_x_3635:
[----:B------:R-:W-:Y:S05]  /*c760*/  BRA `(.L_x_3636) ;  /* 0xffffffb0007c7947 */ /* 0x000fea000383ffff */
.L_x_3616:
[----:B------:R-:W-:Y:S01]  /*c770*/  HFMA2 R12, -RZ, RZ, 0, 4.76837158203125e-07 ;  /* 0x00000008ff0c7431 */ /* 0x000fe200000001ff */
[----:B------:R-:W-:Y:S01]  /*c780*/  BSSY B0, `(.L_x_3637) ;  /* 0x0000007000007945 */ /* 0x000fe20003800000 */
[----:B------:R-:W-:Y:S02]  /*c790*/  MOV R13, R181 ;  /* 0x000000b5000d7202 */ /* 0x000fe40000000f00 */
[----:B------:R-:W-:Y:S02]  /*c7a0*/  MOV R11, 0x1f ;  /* 0x0000001f000b7802 */ /* 0x000fe40000000f00 */
[----:B------:R-:W-:-:S07]  /*c7b0*/  MOV R15, 0xffffffff ;  /* 0xffffffff000f7802 */ /* 0x000fce0000000f00 */
[----:B0123--:R-:W-:Y:S05]  /*c7c0*/  WARPSYNC.COLLECTIVE R15, `(.L_x_3638) ;  /* 0x000000000f087348 */ /* 0x00ffea0003c00000 */
[----:B------:R4:W0:Y:S02]  /*c7d0*/  SHFL.DOWN P6, R14, R13, R12, R11 ;  /* 0x0800000c0d0e7389 */ /* 0x00082400000c000b */
[----:B01234-:R-:W-:Y:S05]  /*c7e0*/  ENDCOLLECTIVE ;  /* 0x000000000000791b */ /* 0x01ffea0003800000 */
.L_x_3638:
[----:B------:R-:W-:Y:S05]  /*c7f0*/  BSYNC B0 ;  /* 0x0000000000007941 */ /* 0x000fea0003800000 */
.L_x_3637:
        /* <DEDUP_REMOVED lines=8> */
.L_x_3639:
[----:B------:R-:W-:Y:S02]  /*c880*/  MOV R13, R188 ;  /* 0x000000bc000d7202 */ /* 0x000fe40000000f00 */
[----:B------:R-:W-:-:S07]  /*c890*/  MOV R105, R14 ;  /* 0x0000000e00697202 */ /* 0x000fce0000000f00 */
[----:B------:R-:W-:Y:S05]  /*c8a0*/  WARPSYNC.COLLECTIVE R15, `(.L_x_3640) ;  /* 0x000000000f087348 */ /* 0x000fea0003c00000 */
[----:B------:R0:W1:Y:S02]  /*c8b0*/  SHFL.DOWN P6, R14, R13, R12, R11 ;  /* 0x0800000c0d0e7389 */ /* 0x00006400000c000b */
[----:B01----:R-:W-:Y:S05]  /*c8c0*/  ENDCOLLECTIVE ;  /* 0x000000000000791b */ /* 0x003fea0003800000 */
.L_x_3640:
[----:B------:R-:W-:Y:S05]  /*c8d0*/  BRA `(.L_x_3641) ;  /* 0xffffffb0007c7947 */ /* 0x000fea000383ffff */
.L_x_3619:
[----:B------:R-:W-:Y:S01]  /*c8e0*/  HFMA2 R12, -RZ, RZ, 0, 2.384185791015625e-07 ;  /* 0x00000004ff0c7431 */ /* 0x000fe200000001ff */
[----:B------:R-:W-:Y:S01]  /*c8f0*/  BSSY B0, `(.L_x_3642) ;  /* 0x0000007000007945 */ /* 0x000fe20003800000 */
[----:B------:R-:W-:Y:S02]  /*c900*/  MOV R13, R181 ;  /* 0x000000b5000d7202 */ /* 0x000fe40000000f00 */
[----:B------:R-:W-:Y:S02]  /*c910*/  MOV R11, 0x1f ;  /* 0x0000001f000b7802 */ /* 0x000fe40000000f00 */
[----:B------:R-:W-:-:S07]  /*c920*/  MOV R15, 0xffffffff ;  /* 0xffffffff000f7802 */ /* 0x000fce0000000f00 */
[----:B-1234-:R-:W-:Y:S05]  /*c930*/  WARPSYNC.COLLECTIVE R15, `(.L_x_3643) ;  /* 0x000000000f087348 */ /* 0x01efea0003c00000 */
[----:B------:R0:W0:Y:S02]  /*c940*/  SHFL.DOWN P6, R14, R13, R12, R11 ;  /* 0x0800000c0d0e7389 */ /* 0x00002400000c000b */
[----:B01234-:R-:W-:Y:S05]  /*c950*/  ENDCOLLECTIVE ;  /* 0x000000000000791b */ /* 0x01ffea0003800000 */
.L_x_3643:
[----:B------:R-:W-:Y:S05]  /*c960*/  BSYNC B0 ;  /* 0x0000000000007941 */ /* 0x000fea0003800000 */
.L_x_3642:
        /* <DEDUP_REMOVED lines=8> */
.L_x_3644:
[----:B------:R-:W-:Y:S02]  /*c9f0*/  MOV R13, R188 ;  /* 0x000000bc000d7202 */ /* 0x000fe40000000f00 */
[----:B------:R-:W-:-:S07]  /*ca00*/  MOV R105, R14 ;  /* 0x0000000e00697202 */ /* 0x000fce0000000f00 */
[----:B------:R-:W-:Y:S05]  /*ca10*/  WARPSYNC.COLLECTIVE R15, `(.L_x_3645) ;  /* 0x000000000f087348 */ /* 0x000fea0003c00000 */
[----:B------:R0:W1:Y:S02]  /*ca20*/  SHFL.DOWN P6, R14, R13, R12, R11 ;  /* 0x0800000c0d0e7389 */ /* 0x00006400000c000b */
[----:B01----:R-:W-:Y:S05]  /*ca30*/  ENDCOLLECTIVE ;  /* 0x000000000000791b */ /* 0x003fea0003800000 */
.L_x_3645:
[----:B------:R-:W-:Y:S05]  /*ca40*/  BRA `(.L_x_3646) ;  /* 0xffffffb0007c7947 */ /* 0x000fea000383ffff */
.L_x_3622:
[----:B------:R-:W-:Y:S01]  /*ca50*/  HFMA2 R12, -RZ, RZ, 0, 1.1920928955078125e-07 ;  /* 0x00000002ff0c7431 */ /* 0x000fe200000001ff */
[----:B------:R-:W-:Y:S01]  /*ca60*/  BSSY B0, `(.L_x_3647) ;  /* 0x0000007000007945 */ /* 0x000fe20003800000 */
[----:B------:R-:W-:Y:S02]  /*ca70*/  MOV R13, R181 ;  /* 0x000000b5000d7202 */ /* 0x000fe40000000f00 */
[----:B------:R-:W-:Y:S02]  /*ca80*/  MOV R11, 0x1f ;  /* 0x0000001f000b7802 */ /* 0x000fe40000000f00 */
[----:B------:R-:W-:-:S07]  /*ca90*/  MOV R15, 0xffffffff ;  /* 0xffffffff000f7802 */ /* 0x000fce0000000f00 */
[----:B-1234-:R-:W-:Y:S05]  /*caa0*/  WARPSYNC.COLLECTIVE R15, `(.L_x_3648) ;  /* 0x000000000f087348 */ /* 0x01efea0003c00000 */
[----:B------:R0:W0:Y:S02]  /*cab0*/  SHFL.DOWN P6, R14, R13, R12, R11 ;  /* 0x0800000c0d0e7389 */ /* 0x00002400000c000b */
[----:B01234-:R-:W-:Y:S05]  /*cac0*/  ENDCOLLECTIVE ;  /* 0x000000000000791b */ /* 0x01ffea0003800000 */
.L_x_3648:
[----:B------:R-:W-:Y:S05]  /*cad0*/  BSYNC B0 ;  /* 0x0000000000007941 */ /* 0x000fea0003800000 */
.L_x_3647:
        /* <DEDUP_REMOVED lines=8> */
.L_x_3649:
[----:B------:R-:W-:Y:S02]  /*cb60*/  MOV R13, R188 ;  /* 0x000000bc000d7202 */ /* 0x000fe40000000f00 */
[----:B------:R-:W-:-:S07]  /*cb70*/  MOV R105, R14 ;  /* 0x0000000e00697202 */ /* 0x000fce0000000f00 */
[----:B------:R-:W-:Y:S05]  /*cb80*/  WARPSYNC.COLLECTIVE R15, `(.L_x_3650) ;  /* 0x000000000f087348 */ /* 0x000fea0003c00000 */
[----:B------:R0:W1:Y:S02]  /*cb90*/  SHFL.DOWN P6, R14, R13, R12, R11 ;  /* 0x0800000c0d0e7389 */ /* 0x00006400000c000b */
[----:B01----:R-:W-:Y:S05]  /*cba0*/  ENDCOLLECTIVE ;  /* 0x000000000000791b */ /* 0x003fea0003800000 */
.L_x_3650:
[----:B------:R-:W-:Y:S05]  /*cbb0*/  BRA `(.L_x_3651) ;  /* 0xffffffb0007c7947 */ /* 0x000fea000383ffff */
.L_x_3625:
[----:B------:R-:W-:Y:S01]  /*cbc0*/  HFMA2 R12, -RZ, RZ, 0, 5.9604644775390625e-08 ;  /* 0x00000001ff0c7431 */ /* 0x000fe200000001ff */
[----:B------:R-:W-:Y:S01]  /*cbd0*/  BSSY B0, `(.L_x_3652) ;  /* 0x0000007000007945 */ /* 0x000fe20003800000 */
[----:B------:R-:W-:Y:S02]  /*cbe0*/  MOV R13, R181 ;  /* 0x000000b5000d7202 */ /* 0x000fe40000000f00 */
[----:B------:R-:W-:Y:S02]  /*cbf0*/  MOV R11, 0x1f ;  /* 0x0000001f000b7802 */ /* 0x000fe40000000f00 */
[----:B------:R-:W-:-:S07]  /*cc00*/  MOV R15, 0xffffffff ;  /* 0xffffffff000f7802 */ /* 0x000fce0000000f00 */
[----:B-1234-:R-:W-:Y:S05]  /*cc10*/  WARPSYNC.COLLECTIVE R15, `(.L_x_3653) ;  /* 0x000000000f087348 */ /* 0x01efea0003c00000 */
[----:B------:R0:W0:Y:S02]  /*cc20*/  SHFL.DOWN P6, R14, R13, R12, R11 ;  /* 0x0800000c0d0e7389 */ /* 0x00002400000c000b */
[----:B01234-:R-:W-:Y:S05]  /*cc30*/  ENDCOLLECTIVE ;  /* 0x000000000000791b */ /* 0x01ffea0003800000 */
.L_x_3653:
[----:B------:R-:W-:Y:S05]  /*cc40*/  BSYNC B0 ;  /* 0x0000000000007941 */ /* 0x000fea0003800000 */
.L_x_3652:
        /* <DEDUP_REMOVED lines=8> */
.L_x_3654:
[----:B------:R-:W-:Y:S02]  /*ccd0*/  MOV R13, R188 ;  /* 0x000000bc000d7202 */ /* 0x000fe40000000f00 */
[----:B------:R-:W-:-:S07]  /*cce0*/  MOV R105, R14 ;  /* 0x0000000e00697202 */ /* 0x000fce0000000f00 */
[----:B------:R-:W-:Y:S05]  /*ccf0*/  WARPSYNC.COLLECTIVE R15, `(.L_x_3655) ;  /* 0x000000000f087348 */ /* 0x000fea0003c00000 */
[----:B------:R0:W1:Y:S02]  /*cd00*/  SHFL.DOWN P6, R14, R13, R12, R11 ;  /* 0x0800000c0d0e7389 */ /* 0x00006400000c000b */
[----:B01----:R-:W-:Y:S05]  /*cd10*/  ENDCOLLECTIVE ;  /* 0x000000000000791b */ /* 0x003fea0003800000 */
.L_x_3655:
[----:B------:R-:W-:Y:S05]  /*cd20*/  BRA `(.L_x_3656) ;  /* 0xffffffb0007c7947 */ /* 0x000fea000383ffff */
.L_x_3628:
[----:B------:R-:W-:Y:S01]  /*cd30*/  HFMA2 R12, -RZ, RZ, 0, 0 ;  /* 0x00000000ff0c7431 */ /* 0x000fe200000001ff */
[----:B------:R-:W-:Y:S01]  /*cd40*/  BSSY B0, `(.L_x_3657) ;  /* 0x0000007000007945 */ /* 0x000fe20003800000 */
[----:B------:R-:W-:Y:S02]  /*cd50*/  MOV R13, R181 ;  /* 0x000000b5000d7202 */ /* 0x000fe40000000f00 */
[----:B------:R-:W-:Y:S02]  /*cd60*/  MOV R11, 0x1f ;  /* 0x0000001f000b7802 */ /* 0x000fe40000000f00 */
[----:B------:R-:W-:-:S07]  /*cd70*/  MOV R15, 0xffffffff ;  /* 0xffffffff000f7802 */ /* 0x000fce0000000f00 */
[----:B-1234-:R-:W-:Y:S05]  /*cd80*/  WARPSYNC.COLLECTIVE R15, `(.L_x_3658) ;  /* 0x000000000f087348 */ /* 0x01efea0003c00000 */
[----:B------:R0:W0:Y:S02]  /*cd90*/  SHFL.IDX P6, R14, R13, R12, R11 ;  /* 0x0000000c0d0e7389 */ /* 0x00002400000c000b */
[----:B01234-:R-:W-:Y:S05]  /*cda0*/  ENDCOLLECTIVE ;  /* 0x000000000000791b */ /* 0x01ffea0003800000 */
.L_x_3658:
[----:B------:R-:W-:Y:S05]  /*cdb0*/  BSYNC B0 ;  /* 0x0000000000007941 */ /* 0x000fea0003800000 */
.L_x_3657:
        /* <DEDUP_REMOVED lines=8> */
.L_x_3659:
[----:B------:R-:W-:Y:S02]  /*ce40*/  MOV R13, R188 ;  /* 0x000000bc000d7202 */ /* 0x000fe40000000f00 */
[----:B------:R-:W-:-:S07]  /*ce50*/  MOV R135, R14 ;  /* 0x0000000e00877202 */ /* 0x000fce0000000f00 */
[----:B------:R-:W-:Y:S05]  /*ce60*/  WARPSYNC.COLLECTIVE R15, `(.L_x_3660) ;  /* 0x000000000f087348 */ /* 0x000fea0003c00000 */
[----:B------:R0:W1:Y:S02]  /*ce70*/  SHFL.IDX P6, R14, R13, R12, R11 ;  /* 0x0000000c0d0e7389 */ /* 0x00006400000c000b */
[----:B01----:R-:W-:Y:S05]  /*ce80*/  ENDCOLLECTIVE ;  /* 0x000000000000791b */ /* 0x003fea0003800000 */
.L_x_3660:
[----:B------:R-:W-:Y:S05]  /*ce90*/  BRA `(.L_x_3661) ;  /* 0xffffffb0007c7947 */ /* 0x000fea000383ffff */
.L_x_3662:
        /* <DEDUP_REMOVED lines=14> */
.L_x_7530:


//--------------------- .text._Z17LayerNormWarpImplI19BiasAddResidualLoadI6__halffE11AffineStoreIfS1_EfLi4ELi160ELi160ELi32ELi1ELb0EEvT_T0_iidPT1_S8_ --------------------------
	.section	.text._Z17LayerNormWarpImplI19BiasAddResidualLoadI6__halffE11AffineStoreIfS1_EfLi4ELi160ELi160ELi32ELi1ELb0EEvT_T0_iidPT1_S8_,"ax",@progbits
	.align	128
        .global         _Z17LayerNormWarpImplI19BiasAddResidualLoadI6__halffE11AffineStoreIfS1_EfLi4ELi160ELi160ELi32ELi1ELb0EEvT_T0_iidPT1_S8_
        .type           _Z17LayerNormWarpImplI19BiasAddResidualLoadI6__halffE11AffineStoreIfS1_EfLi4ELi160ELi160ELi32ELi1ELb0EEvT_T0_iidPT1_S8_,@function
        .size           _Z17LayerNormWarpImplI19BiasAddResidualLoadI6__halffE11AffineStoreIfS1_EfLi4ELi160ELi160ELi32ELi1ELb0EEvT_T0_iidPT1_S8_,(.L_x_7531 - _Z17LayerNormWarpImplI19BiasAddResidualLoadI6__halffE11AffineStoreIfS1_EfLi4ELi160ELi160ELi32ELi1ELb0EEvT_T0_iidPT1_S8_)
        .other          _Z17LayerNormWarpImplI19BiasAddResidualLoadI6__halffE11AffineStoreIfS1_EfLi4ELi160ELi160ELi32ELi1ELb0EEvT_T0_iidPT1_S8_,@"STO_CUDA_ENTRY STV_DEFAULT"
_Z17LayerNormWarpImplI19BiasAddResidualLoadI6__halffE11AffineStoreIfS1_EfLi4ELi160ELi160ELi32ELi1ELb0EEvT_T0_iidPT1_S8_:
.text._Z17LayerNormWarpImplI19BiasAddResidualLoadI6__halffE11AffineStoreIfS1_EfLi4ELi160ELi160ELi32ELi1ELb0EEvT_T0_iidPT1_S8_:
[----:B------:R-:W0:Y:S01]  /*0000*/  LDC R1, c[0x0][0x37c] ;  /* 0x0000df00ff017b82 */ /* 0x000e220000000800 */
[----:B------:R-:W1:Y:S01]  /*0010*/  LDCU UR4, c[0x0][0x3c4] ;  /* 0x00007880ff0477ac */ /* 0x000e620008000800 */
[----:B------:R-:W2:Y:S01]  /*0020*/  LDCU UR48, c[0x0][0x3c0] ;  /* 0x00007800ff3077ac */ /* 0x000ea20008000800 */
[----:B------:R-:W3:Y:S01]  /*0030*/  LDCU.64 UR36, c[0x0][0x3c8] ;  /* 0x00007900ff2477ac */ /* 0x000ee20008000a00 */
[----:B------:R-:W4:Y:S01]  /*0040*/  LDCU.64 UR38, c[0x0][0x380] ;  /* 0x00007000ff2677ac */ /* 0x000f220008000a00 */
[----:B------:R-:W0:Y:S01]  /*0050*/  LDCU.128 UR40, c[0x0][0x390] ;  /* 0x00007200ff2877ac */ /* 0x000e220008000c00 */
[----:B-1----:R-:W-:Y:S01]  /*0060*/  UISETP.GE.AND UP0, UPT, UR4, 0x1401, UPT ;  /* 0x000014010400788c */ /* 0x002fe2000bf06270 */
[----:B------:R-:W1:Y:S08]  /*0070*/  LDCU.128 UR44, c[0x0][0x3a0] ;  /* 0x00007400ff2c77ac */ /* 0x000e700008000c00 */
[----:B--234-:R-:W-:Y:S05]  /*0080*/  BRA.U !UP0, `(.L_x_3663) ;  /* 0x0000000108407547 */ /* 0x01cfea000b800000 */
[----:B------:R-:W-:Y:S01]  /*0090*/  MOV R0, 0x518 ;  /* 0x0000051800007802 */ /* 0x000fe20000000f00 */
[----:B------:R-:W2:Y:S01]  /*00a0*/  LDCU.64 UR4, c[0x4][0x500] ;  /* 0x0100a000ff0477ac */ /* 0x000ea20008000a00 */
[----:B------:R-:W-:Y:S01]  /*00b0*/  HFMA2 R8, -RZ, RZ, 0, 2.753734588623046875e-05 ;  /* 0x000001ceff087431 */ /* 0x000fe200000001ff */
[----:B------:R-:W-:Y:S01]  /*00c0*/  MOV R12, 0x1 ;  /* 0x00000001000c7802 */ /* 0x000fe20000000f00 */
[----:B------:R3:W4:Y:S01]  /*00d0*/  LDC.64 R2, c[0x4][R0] ;  /* 0x0100000000027b82 */ /* 0x0007220000000a00 */
[----:B------:R-:W5:Y:S01]  /*00e0*/  LDCU.64 UR6, c[0x4][0x508] ;  /* 0x0100a100ff0677ac */ /* 0x000f620008000a00 */
[----:B------:R-:W-:Y:S01]  /*00f0*/  HFMA2 R13, -RZ, RZ, 0, 0 ;  /* 0x00000000ff0d7431 */ /* 0x000fe200000001ff */
[----:B------:R-:W1:Y:S01]  /*0100*/  LDCU.64 UR8, c[0x4][0x210] ;  /* 0x01004200ff0877ac */ /* 0x000e620008000a00 */
[----:B--2---:R-:W-:Y:S02]  /*0110*/  MOV R4, UR4 ;  /* 0x0000000400047c02 */ /* 0x004fe40008000f00 */
[----:B------:R-:W-:-:S02]  /*0120*/  MOV R5, UR5 ;  /* 0x0000000500057c02 */ /* 0x000fc40008000f00 */
[----:B-----5:R-:W-:Y:S02]  /*0130*/  MOV R6, UR6 ;  /* 0x0000000600067c02 */ /* 0x020fe40008000f00 */
[----:B------:R-:W-:Y:S02]  /*0140*/  MOV R7, UR7 ;  /* 0x0000000700077c02 */ /* 0x000fe40008000f00 */
[----:B-1----:R-:W-:Y:S02]  /*0150*/  MOV R10, UR8 ;  /* 0x00000008000a7c02 */ /* 0x002fe40008000f00 */
[----:B---3--:R-:W-:-:S07]  /*0160*/  MOV R11, UR9 ;  /* 0x00000009000b7c02 */ /* 0x008fce0008000f00 */
[----:B------:R-:W-:-:S07]  /*0170*/  LEPC R20, `(.L_x_3663) ;  /* 0x000000001014794e */ /* 0x000fce0000000000 */
[----:B0---4-:R-:W-:Y:S05]  /*0180*/  CALL.ABS.NOINC R2 ;  /* 0x0000000002007343 */ /* 0x011fea0003c00000 */
.L_x_3663:
[----:B------:R-:W2:Y:S01]  /*0190*/  S2R R0, SR_TID.Y ;  /* 0x0000000000007919 */ /* 0x000ea20000002200 */
[----:B------:R-:W2:Y:S01]  /*01a0*/  S2UR UR4, SR_CTAID.X ;  /* 0x00000000000479c3 */ /* 0x000ea20000002500 */
[----:B------:R-:W3:Y:S07]  /*01b0*/  LDCU UR5, c[0x0][0x3c0] ;  /* 0x00007800ff0577ac */ /* 0x000eee0008000800 */
[----:B------:R-:W2:Y:S02]  /*01c0*/  LDC R3, c[0x0][0x364] ;  /* 0x0000d900ff037b82 */ /* 0x000ea40000000800 */
[----:B--2---:R-:W-:-:S05]  /*01d0*/  IMAD R3, R3, UR4, R0 ;  /* 0x0000000403037c24 */ /* 0x004fca000f8e0200 */
[----:B---3--:R-:W-:-:S13]  /*01e0*/  ISETP.GE.AND P0, PT, R3, UR5, PT ;  /* 0x0000000503007c0c */ /* 0x008fda000bf06270 */
[----:B01----:R-:W-:Y:S05]  /*01f0*/  @P0 EXIT ;  /* 0x000000000000094d */ /* 0x003fea0003800000 */
[----:B------:R-:W0:Y:S01]  /*0200*/  S2R R11, SR_TID.X ;  /* 0x00000000000b7919 */ /* 0x000e220000002100 */
[----:B------:R-:W1:Y:S01]  /*0210*/  LDC.64 R100, c[0x0][0x358] ;  /* 0x0000d600ff647b82 */ /* 0x000e620000000a00 */
[----:B------:R-:W-:Y:S01]  /*0220*/  BSSY B0, `(.L_x_3664) ;  /* 0x0000ac6000007945 */ /* 0x000fe20003800000 */
[----:B0-----:R-:W-:-:S07]  /*0230*/  SHF.L.U32 R11, R11, 0x2, RZ ;  /* 0x000000020b0b7819 */ /* 0x001fce00000006ff */
.L_x_3678:
[----:B------:R-:W-:Y:S01]  /*0240*/  HFMA2 R103, -RZ, RZ, 0, 0 ;  /* 0x00000000ff677431 */ /* 0x000fe200000001ff */
[----:B------:R-:W-:Y:S01]  /*0250*/  SHF.R.S32.HI R171, RZ, 0x1f, R3 ;  /* 0x0000001fffab7819 */ /* 0x000fe20000011403 */
[----:B0-----:R-:W0:Y:S01]  /*0260*/  LDC.64 R188, c[0x0][0x388] ;  /* 0x0000e200ffbc7b82 */ /* 0x001e220000000a00 */
[----:B------:R-:W-:Y:S02]  /*0270*/  MOV R102, R11 ;  /* 0x0000000b00667202 */ /* 0x000fe40000000f00 */
[C---:B-1----:R-:W-:Y:S01]  /*0280*/  R2UR UR4, R100.reuse ;  /* 0x00000000640472ca */ /* 0x042fe200000e0000 */
[----:B------:R-:W-:Y:S01]  /*0290*/  IMAD R0, R171, UR42, RZ ;  /* 0x0000002aab007c24 */ /* 0x000fe2000f8e02ff */
[----:B------:R-:W-:Y:S02]  /*02a0*/  R2UR UR5, R101 ;  /* 0x00000000650572ca */ /* 0x000fe400000e0000 */
[----:B------:R-:W-:Y:S01]  /*02b0*/  R2UR UR8, R100 ;  /* 0x00000000640872ca */ /* 0x000fe200000e0000 */
[----:B------:R-:W-:Y:S01]  /*02c0*/  IMAD.WIDE.U32 R30, R3, UR42, R102 ;  /* 0x0000002a031e7c25 */ /* 0x000fe2000f8e0066 */
[----:B------:R-:W-:-:S02]  /*02d0*/  R2UR UR9, R101 ;  /* 0x00000000650972ca */ /* 0x000fc400000e0000 */
[----:B------:R-:W-:Y:S01]  /*02e0*/  R2UR UR6, R100 ;  /* 0x00000000640672ca */ /* 0x000fe200000e0000 */
[----:B------:R-:W-:Y:S01]  /*02f0*/  IMAD R5, R3, UR43, R0 ;  /* 0x0000002b03057c24 */ /* 0x000fe2000f8e0200 */
[----:B------:R-:W-:-:S04]  /*0300*/  R2UR UR7, R101 ;  /* 0x00000000650772ca */ /* 0x000fc800000e0000 */
[----:B------:R-:W-:-:S04]  /*0310*/  IADD3 R2, PT, PT, R31, R5, RZ ;  /* 0x000000051f027210 */ /* 0x000fc80007ffe0ff */
[----:B------:R-:W-:Y:S01]  /*0320*/  SHF.R.S32.HI R5, RZ, 0x1f, R2 ;  /* 0x0000001fff057819 */ /* 0x000fe20000011402 */
[----:B0-----:R-:W-:-:S03]  /*0330*/  IMAD.WIDE.U32 R188, R11, 0x2, R188 ;  /* 0x000000020bbc7825 */ /* 0x001fc600078e00bc */
[----:B------:R-:W-:-:S04]  /*0340*/  LEA.HI R0, P0, R5, R30, RZ, 0x2 ;  /* 0x0000001e05007211 */ /* 0x000fc800078110ff */
[----:B------:R-:W-:Y:S01]  /*0350*/  SHF.L.U32 R6, R0, 0x1, RZ ;  /* 0x0000000100067819 */ /* 0x000fe200000006ff */
[----:B------:R-:W2:Y:S01]  /*0360*/  LDG.E.64 R14, desc[UR6][R188.64] ;  /* 0x00000006bc0e7981 */ /* 0x000ea2000c1e1b00 */
[----:B------:R-:W-:Y:S02]  /*0370*/  IADD3.X R5, PT, PT, RZ, R2, RZ, P0, !PT ;  /* 0x00000002ff057210 */ /* 0x000fe400007fe4ff */
[----:B------:R-:W-:Y:S01]  /*0380*/  LOP3.LUT R6, R6, 0xfffffff8, RZ, 0xc0, !PT ;  /* 0xfffffff806067812 */ /* 0x000fe200078ec0ff */
[----:B------:R-:W3:Y:S01]  /*0390*/  LDG.E.64 R32, desc[UR6][R188.64+0x100] ;  /* 0x00010006bc207981 */ /* 0x000ee2000c1e1b00 */
[----:B------:R-:W-:Y:S02]  /*03a0*/  SHF.L.U64.HI R0, R0, 0x1, R5 ;  /* 0x0000000100007819 */ /* 0x000fe40000010205 */
[C---:B------:R-:W-:Y:S01]  /*03b0*/  IADD3 R4, P0, PT, R6.reuse, UR38, RZ ;  /* 0x0000002606047c10 */ /* 0x040fe2000ff1e0ff */
[----:B------:R-:W4:Y:S01]  /*03c0*/  LDG.E.64 R42, desc[UR6][R188.64+0x200] ;  /* 0x00020006bc2a7981 */ /* 0x000f22000c1e1b00 */
[----:B------:R-:W-:-:S02]  /*03d0*/  IADD3 R6, P1, PT, R6, UR40, RZ ;  /* 0x0000002806067c10 */ /* 0x000fc4000ff3e0ff */
[C---:B------:R-:W-:Y:S01]  /*03e0*/  IADD3.X R5, PT, PT, R0.reuse, UR39, RZ, P0, !PT ;  /* 0x0000002700057c10 */ /* 0x040fe200087fe4ff */
[----:B------:R-:W5:Y:S01]  /*03f0*/  LDG.E.64 R36, desc[UR6][R188.64+0x300] ;  /* 0x00030006bc247981 */ /* 0x000f62000c1e1b00 */
[----:B------:R-:W-:Y:S02]  /*0400*/  IADD3.X R7, PT, PT, R0, UR41, RZ, P1, !PT ;  /* 0x0000002900077c10 */ /* 0x000fe40008ffe4ff */
[----:B------:R-:W-:Y:S01]  /*0410*/  IADD3 R9, P0, PT, R30, 0x80, RZ ;  /* 0x000000801e097810 */ /* 0x000fe20007f1e0ff */
[----:B------:R0:W2:Y:S03]  /*0420*/  LDG.E.64 R12, desc[UR4][R4.64] ;  /* 0x00000004040c7981 */ /* 0x0000a6000c1e1b00 */
[----:B------:R-:W-:Y:S01]  /*0430*/  IADD3.X R10, PT, PT, RZ, R2, RZ, P0, !PT ;  /* 0x00000002ff0a7210 */ /* 0x000fe200007fe4ff */
[----:B------:R1:W2:Y:S03]  /*0440*/  LDG.E.64 R24, desc[UR8][R6.64] ;  /* 0x0000000806187981 */ /* 0x0002a6000c1e1b00 */
[----:B------:R-:W-:Y:S01]  /*0450*/  SHF.R.S32.HI R8, RZ, 0x1f, R10 ;  /* 0x0000001fff087819 */ /* 0x000fe2000001140a */
[----:B------:R-:W5:Y:S03]  /*0460*/  LDG.E.64 R22, desc[UR4][R188.64+0x400] ;  /* 0x00040004bc167981 */ /* 0x000f66000c1e1b00 */
[----:B------:R-:W-:Y:S01]  /*0470*/  LEA.HI R8, P0, R8, R9, RZ, 0x2 ;  /* 0x0000000908087211 */ /* 0x000fe200078110ff */
[----:B------:R-:W5:Y:S03]  /*0480*/  LDG.E.64 R20, desc[UR6][R188.64+0x500] ;  /* 0x00050006bc147981 */ /* 0x000f66000c1e1b00 */
[----:B------:R-:W-:Y:S01]  /*0490*/  SHF.L.U32 R0, R8, 0x1, RZ ;  /* 0x0000000108007819 */ /* 0x000fe200000006ff */
[----:B------:R-:W5:Y:S01]  /*04a0*/  LDG.E.64 R104, desc[UR6][R188.64+0xd00] ;  /* 0x000d0006bc687981 */ /* 0x000f62000c1e1b00 */
[----:B------:R-:W-:-:S02]  /*04b0*/  IADD3.X R9, PT, PT, RZ, R10, RZ, P0, !PT ;  /* 0x0000000aff097210 */ /* 0x000fc400007fe4ff */
[----:B------:R-:W-:Y:S01]  /*04c0*/  LOP3.LUT R0, R0, 0xfffffff8, RZ, 0xc0, !PT ;  /* 0xfffffff800007812 */ /* 0x000fe200078ec0ff */
[----:B------:R-:W5:Y:S01]  /*04d0*/  LDG.E.64 R158, desc[UR4][R188.64+0x1d00] ;  /* 0x001d0004bc9e7981 */ /* 0x000f62000c1e1b00 */
[----:B------:R-:W-:Y:S02]  /*04e0*/  SHF.L.U64.HI R8, R8, 0x1, R9 ;  /* 0x0000000108087819 */ /* 0x000fe40000010209 */
[C---:B0-----:R-:W-:Y:S02]  /*04f0*/  IADD3 R4, P0, PT, R0.reuse, UR38, RZ ;  /* 0x0000002600047c10 */ /* 0x041fe4000ff1e0ff */
[----:B-1----:R-:W-:Y:S02]  /*0500*/  IADD3 R6, P1, PT, R0, UR40, RZ ;  /* 0x0000002800067c10 */ /* 0x002fe4000ff3e0ff */
[C---:B------:R-:W-:Y:S02]  /*0510*/  IADD3.X R5, PT, PT, R8.reuse, UR39, RZ, P0, !PT ;  /* 0x0000002708057c10 */ /* 0x040fe400087fe4ff */
[----:B------:R-:W-:-:S03]  /*0520*/  IADD3.X R7, PT, PT, R8, UR41, RZ, P1, !PT ;  /* 0x0000002908077c10 */ /* 0x000fc60008ffe4ff */
[----:B------:R0:W3:Y:S04]  /*0530*/  LDG.E.64 R48, desc[UR4][R4.64] ;  /* 0x0000000404307981 */ /* 0x0000e8000c1e1b00 */
[----:B------:R1:W3:Y:S01]  /*0540*/  LDG.E.64 R50, desc[UR8][R6.64] ;  /* 0x0000000806327981 */ /* 0x0002e2000c1e1b00 */
[----:B------:R-:W-:-:S04]  /*0550*/  IADD3 R9, P0, PT, R30, 0x100, RZ ;  /* 0x000001001e097810 */ /* 0x000fc80007f1e0ff */
[----:B------:R-:W-:-:S04]  /*0560*/  IADD3.X R8, PT, PT, RZ, R2, RZ, P0, !PT ;  /* 0x00000002ff087210 */ /* 0x000fc800007fe4ff */
[----:B------:R-:W-:-:S04]  /*0570*/  SHF.R.S32.HI R0, RZ, 0x1f, R8 ;  /* 0x0000001fff007819 */ /* 0x000fc80000011408 */
[----:B------:R-:W-:-:S04]  /*0580*/  LEA.HI R0, P0, R0, R9, RZ, 0x2 ;  /* 0x0000000900007211 */ /* 0x000fc800078110ff */
[----:B------:R-:W-:Y:S02]  /*0590*/  SHF.L.U32 R46, R0, 0x1, RZ ;  /* 0x00000001002e7819 */ /* 0x000fe400000006ff */
[----:B------:R-:W-:Y:S02]  /*05a0*/  IADD3.X R9, PT, PT, RZ, R8, RZ, P0, !PT ;  /* 0x00000008ff097210 */ /* 0x000fe400007fe4ff */
[----:B------:R-:W-:Y:S02]  /*05b0*/  LOP3.LUT R46, R46, 0xfffffff8, RZ, 0xc0, !PT ;  /* 0xfffffff82e2e7812 */ /* 0x000fe400078ec0ff */
[----:B------:R-:W-:Y:S02]  /*05c0*/  SHF.L.U64.HI R0, R0, 0x1, R9 ;  /* 0x0000000100007819 */ /* 0x000fe40000010209 */
[C---:B------:R-:W-:Y:S02]  /*05d0*/  IADD3 R44, P0, PT, R46.reuse, UR38, RZ ;  /* 0x000000262e2c7c10 */ /* 0x040fe4000ff1e0ff */
[----:B------:R-:W-:-:S02]  /*05e0*/  IADD3 R46, P1, PT, R46, UR40, RZ ;  /* 0x000000282e2e7c10 */ /* 0x000fc4000ff3e0ff */
[C---:B------:R-:W-:Y:S02]  /*05f0*/  IADD3.X R45, PT, PT, R0.reuse, UR39, RZ, P0, !PT ;  /* 0x00000027002d7c10 */ /* 0x040fe400087fe4ff */
[----:B------:R-:W-:-:S04]  /*0600*/  IADD3.X R47, PT, PT, R0, UR41, RZ, P1, !PT ;  /* 0x00000029002f7c10 */ /* 0x000fc80008ffe4ff */
[----:B------:R-:W4:Y:S04]  /*0610*/  LDG.E.64 R44, desc[UR4][R44.64] ;  /* 0x000000042c2c7981 */ /* 0x000f28000c1e1b00 */
[----:B------:R-:W4:Y:S01]  /*0620*/  LDG.E.64 R46, desc[UR8][R46.64] ;  /* 0x000000082e2e7981 */ /* 0x000f22000c1e1b00 */
[----:B0-----:R-:W-:-:S04]  /*0630*/  IADD3 R5, P0, PT, R30, 0x180, RZ ;  /* 0x000001801e057810 */ /* 0x001fc80007f1e0ff */
        /* <DEDUP_REMOVED lines=49> */
[C---:B------:R-:W-:Y:S01]  /*0950*/  IADD3 R10, P0, PT, R16.reuse, UR38, RZ ;  /* 0x00000026100a7c10 */ /* 0x040fe2000ff1e0ff */
[----:B------:R-:W5:Y:S01]  /*0960*/  LDG.E.64 R4, desc[UR6][R188.64+0x600] ;  /* 0x00060006bc047981 */ /* 0x000f62000c1e1b00 */
[----:B------:R-:W-:-:S02]  /*0970*/  IADD3 R16, P1, PT, R16, UR40, RZ ;  /* 0x0000002810107c10 */ /* 0x000fc4000ff3e0ff */
[----:B------:R-:W-:Y:S02]  /*0980*/  IADD3.X R11, PT, PT, R0, UR39, RZ, P0, !PT ;  /* 0x00000027000b7c10 */ /* 0x000fe400087fe4ff */
[----:B-1----:R-:W-:Y:S02]  /*0990*/  IADD3 R7, P0, PT, R30, 0x380, RZ ;  /* 0x000003801e077810 */ /* 0x002fe40007f1e0ff */
[----:B------:R-:W-:Y:S02]  /*09a0*/  IADD3.X R17, PT, PT, R0, UR41, RZ, P1, !PT ;  /* 0x0000002900117c10 */ /* 0x000fe40008ffe4ff */
[----:B------:R-:W-:Y:S01]  /*09b0*/  IADD3 R0, P1, PT, R30, 0x400, RZ ;  /* 0x000004001e007810 */ /* 0x000fe20007f3e0ff */
[----:B------:R-:W5:Y:S01]  /*09c0*/  LDG.E.64 R10, desc[UR4][R10.64] ;  /* 0x000000040a0a7981 */ /* 0x000f62000c1e1b00 */
[-C--:B------:R-:W-:Y:S02]  /*09d0*/  IADD3.X R27, PT, PT, RZ, R2.reuse, RZ, P0, !PT ;  /* 0x00000002ff1b7210 */ /* 0x080fe400007fe4ff */
[----:B------:R-:W-:Y:S01]  /*09e0*/  IADD3.X R52, PT, PT, RZ, R2, RZ, P1, !PT ;  /* 0x00000002ff347210 */ /* 0x000fe20000ffe4ff */
[----:B------:R-:W5:Y:S01]  /*09f0*/  LDG.E.64 R16, desc[UR8][R16.64] ;  /* 0x0000000810107981 */ /* 0x000f62000c1e1b00 */
[----:B------:R-:W-:-:S02]  /*0a00*/  SHF.R.S32.HI R6, RZ, 0x1f, R27 ;  /* 0x0000001fff067819 */ /* 0x000fc4000001141b */
[----:B------:R-:W-:Y:S02]  /*0a10*/  SHF.R.S32.HI R53, RZ, 0x1f, R52 ;  /* 0x0000001fff357819 */ /* 0x000fe40000011434 */
[----:B------:R-:W-:Y:S02]  /*0a20*/  LEA.HI R6, P0, R6, R7, RZ, 0x2 ;  /* 0x0000000706067211 */ /* 0x000fe400078110ff */
[----:B------:R-:W-:Y:S02]  /*0a30*/  LEA.HI R53, P1, R53, R0, RZ, 0x2 ;  /* 0x0000000035357211 */ /* 0x000fe400078310ff */
[----:B------:R-:W-:Y:S02]  /*0a40*/  IADD3.X R27, PT, PT, RZ, R27, RZ, P0, !PT ;  /* 0x0000001bff1b7210 */ /* 0x000fe400007fe4ff */
[C---:B------:R-:W-:Y:S02]  /*0a50*/  SHF.L.U32 R0, R6.reuse, 0x1, RZ ;  /* 0x0000000106007819 */ /* 0x040fe400000006ff */
[----:B------:R-:W-:-:S02]  /*0a60*/  SHF.L.U64.HI R6, R6, 0x1, R27 ;  /* 0x0000000106067819 */ /* 0x000fc4000001021b */
[C---:B------:R-:W-:Y:S02]  /*0a70*/  IADD3 R27, P3, PT, R30.reuse, 0x480, RZ ;  /* 0x000004801e1b7810 */ /* 0x040fe40007f7e0ff */
[----:B------:R-:W-:Y:S02]  /*0a80*/  IADD3 R31, P4, PT, R30, 0x500, RZ ;  /* 0x000005001e1f7810 */ /* 0x000fe40007f9e0ff */
[-C--:B------:R-:W-:Y:S02]  /*0a90*/  IADD3.X R63, PT, PT, RZ, R2.reuse, RZ, P3, !PT ;  /* 0x00000002ff3f7210 */ /* 0x080fe40001ffe4ff */
[----:B------:R-:W-:Y:S02]  /*0aa0*/  IADD3.X R61, PT, PT, RZ, R2, RZ, P4, !PT ;  /* 0x00000002ff3d7210 */ /* 0x000fe400027fe4ff */
[----:B------:R-:W-:Y:S02]  /*0ab0*/  SHF.R.S32.HI R62, RZ, 0x1f, R63 ;  /* 0x0000001fff3e7819 */ /* 0x000fe4000001143f */
[----:B------:R-:W-:-:S02]  /*0ac0*/  SHF.R.S32.HI R60, RZ, 0x1f, R61 ;  /* 0x0000001fff3c7819 */ /* 0x000fc4000001143d */
[----:B------:R-:W-:Y:S02]  /*0ad0*/  LEA.HI R62, P3, R62, R27, RZ, 0x2 ;  /* 0x0000001b3e3e7211 */ /* 0x000fe400078710ff */
[----:B------:R-:W-:Y:S01]  /*0ae0*/  IADD3.X R52, PT, PT, RZ, R52, RZ, P1, !PT ;  /* 0x00000034ff347210 */ /* 0x000fe20000ffe4ff */
[----:B--2---:R-:W-:Y:S02]  /*0af0*/  HADD2 R7, R12, R24 ;  /* 0x000000180c077230 */ /* 0x004fe40000000000 */
[----:B------:R-:W-:Y:S02]  /*0b00*/  HFMA2 R13, R13, 1, 1, R25 ;  /* 0x3c003c000d0d7831 */ /* 0x000fe40000000019 */
[----:B------:R-:W-:Y:S01]  /*0b10*/  HADD2 R7, R7, R14 ;  /* 0x0000000e07077230 */ /* 0x000fe20000000000 */
[----:B------:R-:W-:-:S04]  /*0b20*/  LOP3.LUT R14, R0, 0xfffffff8, RZ, 0xc0, !PT ;  /* 0xfffffff8000e7812 */ /* 0x000fc800078ec0ff */
[----:B------:R-:W-:Y:S02]  /*0b30*/  HADD2.F32 R0, -RZ, R7.H0_H0 ;  /* 0x20000007ff007230 */ /* 0x000fe40000004100 */
[----:B------:R-:W-:Y:S02]  /*0b40*/  HFMA2 R24, R13, 1, 1, R15 ;  /* 0x3c003c000d187831 */ /* 0x000fe4000000000f */
[----:B------:R-:W-:Y:S02]  /*0b50*/  HADD2.F32 R170, -RZ, R7.H1_H1 ;  /* 0x30000007ffaa7230 */ /* 0x000fe40000004100 */
[----:B------:R-:W-:Y:S01]  /*0b60*/  FADD R25, RZ, R0 ;  /* 0x00000000ff197221 */ /* 0x000fe20000000000 */
[C---:B------:R-:W-:Y:S02]  /*0b70*/  IADD3 R12, P0, PT, R14.reuse, UR38, RZ ;  /* 0x000000260e0c7c10 */ /* 0x040fe4000ff1e0ff */
[----:B------:R-:W-:Y:S01]  /*0b80*/  IADD3 R14, P2, PT, R14, UR40, RZ ;  /* 0x000000280e0e7c10 */ /* 0x000fe2000ff5e0ff */
[--C-:B------:R-:W-:Y:S01]  /*0b90*/  FADD R26, R170, -R25.reuse ;  /* 0x80000019aa1a7221 */ /* 0x100fe20000000000 */
[C---:B------:R-:W-:Y:S01]  /*0ba0*/  IADD3.X R13, PT, PT, R6.reuse, UR39, RZ, P0, !PT ;  /* 0x00000027060d7c10 */ /* 0x040fe200087fe4ff */
[--C-:B------:R-:W-:Y:S01]  /*0bb0*/  HADD2.F32 R169, -RZ, R24.reuse.H0_H0 ;  /* 0x20000018ffa97230 */ /* 0x100fe20000004100 */
[----:B------:R-:W-:Y:S01]  /*0bc0*/  IADD3.X R15, PT, PT, R6, UR41, RZ, P2, !PT ;  /* 0x00000029060f7c10 */ /* 0x000fe200097fe4ff */
[--C-:B------:R-:W-:Y:S01]  /*0bd0*/  FFMA R27, R26, 0.5, R25.reuse ;  /* 0x3f0000001a1b7823 */ /* 0x100fe20000000019 */
[----:B------:R-:W-:Y:S01]  /*0be0*/  LEA.HI R60, P0, R60, R31, RZ, 0x2 ;  /* 0x0000001f3c3c7211 */ /* 0x000fe200078110ff */
[----:B------:R-:W-:Y:S01]  /*0bf0*/  FADD R25, R0, -R25 ;  /* 0x8000001900197221 */ /* 0x000fe20000000000 */
[----:B------:R-:W2:Y:S01]  /*0c00*/  LDG.E.64 R12, desc[UR4][R12.64] ;  /* 0x000000040c0c7981 */ /* 0x000ea2000c1e1b00 */
[----:B------:R-:W-:Y:S01]  /*0c10*/  FADD R31, R169, -R27 ;  /* 0x8000001ba91f7221 */ /* 0x000fe20000000000 */
[----:B------:R-:W-:-:S02]  /*0c20*/  HADD2.F32 R168, -RZ, R24.H1_H1 ;  /* 0x30000018ffa87230 */ /* 0x000fc40000004100 */
[----:B------:R-:W-:Y:S01]  /*0c30*/  FFMA R25, R0, R25, RZ ;  /* 0x0000001900197223 */ /* 0x000fe200000000ff */
[----:B------:R-:W2:Y:S01]  /*0c40*/  LDG.E.64 R14, desc[UR8][R14.64] ;  /* 0x000000080e0e7981 */ /* 0x000ea2000c1e1b00 */
[--C-:B------:R-:W-:Y:S01]  /*0c50*/  FADD R24, R170, -R27.reuse ;  /* 0x8000001baa187221 */ /* 0x100fe20000000000 */
[----:B------:R-:W-:Y:S01]  /*0c60*/  FFMA R27, R31, 0.3333333432674407959, R27 ;  /* 0x3eaaaaab1f1b7823 */ /* 0x000fe2000000001b */
[----:B---3--:R-:W-:Y:S01]  /*0c70*/  HFMA2 R50, R48, 1, 1, R50 ;  /* 0x3c003c0030327831 */ /* 0x008fe20000000032 */
[----:B------:R-:W3:Y:S01]  /*0c80*/  LDG.E.64 R6, desc[UR6][R188.64+0x700] ;  /* 0x00070006bc067981 */ /* 0x000ee2000c1e1b00 */
[----:B------:R-:W-:Y:S01]  /*0c90*/  FFMA R24, R26, R24, R25 ;  /* 0x000000181a187223 */ /* 0x000fe20000000019 */
[--C-:B------:R-:W-:Y:S01]  /*0ca0*/  FADD R26, R168, -R27.reuse ;  /* 0x8000001ba81a7221 */ /* 0x100fe20000000000 */
[----:B------:R-:W-:Y:S02]  /*0cb0*/  HADD2 R49, R49, R51 ;  /* 0x0000003331317230 */ /* 0x000fe40000000000 */
[--C-:B------:R-:W-:Y:S01]  /*0cc0*/  FADD R25, R169, -R27.reuse ;  /* 0x8000001ba9197221 */ /* 0x100fe20000000000 */
[----:B------:R-:W-:Y:S01]  /*0cd0*/  SHF.L.U32 R51, R53, 0x1, RZ ;  /* 0x0000000135337819 */ /* 0x000fe200000006ff */
[----:B------:R-:W-:Y:S01]  /*0ce0*/  FFMA R48, R26, 0.25, R27 ;  /* 0x3e8000001a307823 */ /* 0x000fe2000000001b */
[----:B------:R-:W-:-:S02]  /*0cf0*/  HFMA2 R50, R50, 1, 1, R32 ;  /* 0x3c003c0032327831 */ /* 0x000fc40000000020 */
[----:B------:R-:W-:Y:S01]  /*0d00*/  FFMA R25, R31, R25, R24 ;  /* 0x000000191f197223 */ /* 0x000fe20000000018 */
[----:B------:R-:W-:Y:S01]  /*0d10*/  LOP3.LUT R32, R51, 0xfffffff8, RZ, 0xc0, !PT ;  /* 0xfffffff833207812 */ /* 0x000fe200078ec0ff */
[----:B------:R-:W-:Y:S01]  /*0d20*/  FADD R27, R168, -R48 ;  /* 0x80000030a81b7221 */ /* 0x000fe20000000000 */
[----:B------:R-:W-:Y:S02]  /*0d30*/  SHF.L.U64.HI R52, R53, 0x1, R52 ;  /* 0x0000000135347819 */ /* 0x000fe40000010234 */
[----:B------:R-:W-:Y:S01]  /*0d40*/  IADD3 R24, P1, PT, R32, UR38, RZ ;  /* 0x0000002620187c10 */ /* 0x000fe2000ff3e0ff */
[----:B------:R-:W-:Y:S01]  /*0d50*/  FFMA R31, R26, R27, R25 ;  /* 0x0000001b1a1f7223 */ /* 0x000fe20000000019 */
[----:B------:R-:W-:Y:S01]  /*0d60*/  IADD3 R26, P2, PT, R32, UR40, RZ ;  /* 0x00000028201a7c10 */ /* 0x000fe2000ff5e0ff */
[--C-:B------:R-:W-:Y:S01]  /*0d70*/  HADD2.F32 R167, -RZ, R50.reuse.H0_H0 ;  /* 0x20000032ffa77230 */ /* 0x100fe20000004100 */
[C---:B------:R-:W-:Y:S01]  /*0d80*/  IADD3.X R25, PT, PT, R52.reuse, UR39, RZ, P1, !PT ;  /* 0x0000002734197c10 */ /* 0x040fe20008ffe4ff */
[----:B------:R-:W-:Y:S01]  /*0d90*/  HADD2.F32 R166, -RZ, R50.H1_H1 ;  /* 0x30000032ffa67230 */ /* 0x000fe20000004100 */
[----:B------:R-:W-:Y:S01]  /*0da0*/  IADD3.X R27, PT, PT, R52, UR41, RZ, P2, !PT ;  /* 0x00000029341b7c10 */ /* 0x000fe200097fe4ff */
[----:B------:R-:W-:-:S02]  /*0db0*/  HFMA2 R49, R49, 1, 1, R33 ;  /* 0x3c003c0031317831 */ /* 0x000fc40000000021 */
[----:B------:R-:W-:Y:S01]  /*0dc0*/  FADD R50, -R48, R167 ;  /* 0x000000a730327221 */ /* 0x000fe20000000100 */
[----:B------:R-:W3:Y:S03]  /*0dd0*/  LDG.E.64 R32, desc[UR6][R188.64+0x800] ;  /* 0x00080006bc207981 */ /* 0x000ee6000c1e1b00 */
[----:B------:R-:W-:Y:S01]  /*0de0*/  FFMA R48, R50, 0.20000000298023223877, R48 ;  /* 0x3e4ccccd32307823 */ /* 0x000fe20000000030 */
[----:B------:R-:W3:Y:S04]  /*0df0*/  LDG.E.64 R24, desc[UR4][R24.64] ;  /* 0x0000000418187981 */ /* 0x000ee8000c1e1b00 */
[----:B------:R-:W3:Y:S01]  /*0e00*/  LDG.E.64 R26, desc[UR8][R26.64] ;  /* 0x000000081a1a7981 */ /* 0x000ee2000c1e1b00 */
[----:B------:R-:W-:Y:S01]  /*0e10*/  FADD R51, R166, -R48 ;  /* 0x80000030a6337221 */ /* 0x000fe20000000000 */
[----:B------:R-:W-:-:S03]  /*0e20*/  HADD2.F32 R165, -RZ, R49.H0_H0 ;  /* 0x20000031ffa57230 */ /* 0x000fc60000004100 */
[--C-:B------:R-:W-:Y:S01]  /*0e30*/  FFMA R52, R51, 0.16666667163372039795, R48.reuse ;  /* 0x3e2aaaab33347823 */ /* 0x100fe20000000030 */
[----:B------:R-:W-:Y:S01]  /*0e40*/  FADD R48, R167, -R48 ;  /* 0x80000030a7307221 */ /* 0x000fe20000000000 */
[----:B----4-:R-:W-:Y:S02]  /*0e50*/  HFMA2 R46, R44, 1, 1, R46 ;  /* 0x3c003c002c2e7831 */ /* 0x010fe4000000002e */
[--C-:B------:R-:W-:Y:S01]  /*0e60*/  FADD R53, R165, -R52.reuse ;  /* 0x80000034a5357221 */ /* 0x100fe20000000000 */
[----:B------:R-:W-:Y:S01]  /*0e70*/  FFMA R31, R50, R48, R31 ;  /* 0x00000030321f7223 */ /* 0x000fe2000000001f */
[----:B------:R-:W-:Y:S02]  /*0e80*/  HADD2.F32 R164, -RZ, R49.H1_H1 ;  /* 0x30000031ffa47230 */ /* 0x000fe40000004100 */
[--C-:B------:R-:W-:Y:S01]  /*0e90*/  FFMA R48, R53, 0.14285714924335479736, R52.reuse ;  /* 0x3e12492535307823 */ /* 0x100fe20000000034 */
[----:B------:R-:W-:-:S03]  /*0ea0*/  FADD R52, R166, -R52 ;  /* 0x80000034a6347221 */ /* 0x000fc60000000000 */
[--C-:B------:R-:W-:Y:S01]  /*0eb0*/  FADD R44, R164, -R48.reuse ;  /* 0x80000030a42c7221 */ /* 0x100fe20000000000 */
[----:B------:R-:W-:Y:S02]  /*0ec0*/  HADD2 R46, R46, R42 ;  /* 0x0000002a2e2e7230 */ /* 0x000fe40000000000 */
[----:B------:R-:W-:Y:S01]  /*0ed0*/  FFMA R31, R51, R52, R31 ;  /* 0x00000034331f7223 */ /* 0x000fe2000000001f */
[--C-:B------:R-:W-:Y:S01]  /*0ee0*/  FADD R42, R165, -R48.reuse ;  /* 0x80000030a52a7221 */ /* 0x100fe20000000000 */
[----:B------:R-:W-:Y:S01]  /*0ef0*/  FFMA R48, R44, 0.125, R48 ;  /* 0x3e0000002c307823 */ /* 0x000fe20000000030 */
[----:B------:R-:W-:Y:S01]  /*0f00*/  HFMA2 R47, R45, 1, 1, R47 ;  /* 0x3c003c002d2f7831 */ /* 0x000fe2000000002f */
[----:B------:R-:W-:Y:S01]  /*0f10*/  IADD3.X R45, PT, PT, RZ, R63, RZ, P3, !PT ;  /* 0x0000003fff2d7210 */ /* 0x000fe20001ffe4ff */
[----:B------:R-:W-:Y:S01]  /*0f20*/  FFMA R31, R53, R42, R31 ;  /* 0x0000002a351f7223 */ /* 0x000fe2000000001f */
[----:B------:R-:W-:Y:S01]  /*0f30*/  FADD R42, R164, -R48 ;  /* 0x80000030a42a7221 */ /* 0x000fe20000000000 */
[----:B------:R-:W-:Y:S01]  /*0f40*/  HADD2.F32 R163, -RZ, R46.H0_H0 ;  /* 0x2000002effa37230 */ /* 0x000fe20000004100 */
[----:B------:R-:W-:-:S02]  /*0f50*/  SHF.L.U64.HI R50, R62, 0x1, R45 ;  /* 0x000000013e327819 */ /* 0x000fc4000001022d */
[----:B------:R-:W-:Y:S01]  /*0f60*/  SHF.L.U32 R45, R62, 0x1, RZ ;  /* 0x000000013e2d7819 */ /* 0x000fe200000006ff */
[----:B------:R-:W-:Y:S01]  /*0f70*/  FFMA R31, R44, R42, R31 ;  /* 0x0000002a2c1f7223 */ /* 0x000fe2000000001f */
[----:B------:R-:W-:Y:S02]  /*0f80*/  FADD R42, -R48, R163 ;  /* 0x000000a3302a7221 */ /* 0x000fe40000000100 */
[----:B------:R-:W-:Y:S01]  /*0f90*/  LOP3.LUT R44, R45, 0xfffffff8, RZ, 0xc0, !PT ;  /* 0xfffffff82d2c7812 */ /* 0x000fe200078ec0ff */
[----:B------:R-:W-:Y:S02]  /*0fa0*/  HADD2.F32 R162, -RZ, R46.H1_H1 ;  /* 0x3000002effa27230 */ /* 0x000fe40000004100 */
[----:B------:R-:W-:Y:S01]  /*0fb0*/  FFMA R46, R42, 0.11111111193895339966, R48 ;  /* 0x3de38e392a2e7823 */ /* 0x000fe20000000030 */
[C---:B------:R-:W-:Y:S02]  /*0fc0*/  IADD3 R48, P3, PT, R44.reuse, UR38, RZ ;  /* 0x000000262c307c10 */ /* 0x040fe4000ff7e0ff */
[----:B------:R-:W-:Y:S01]  /*0fd0*/  IADD3 R44, P4, PT, R44, UR40, RZ ;  /* 0x000000282c2c7c10 */ /* 0x000fe2000ff9e0ff */
[--C-:B------:R-:W-:Y:S01]  /*0fe0*/  FADD R52, R162, -R46.reuse ;  /* 0x8000002ea2347221 */ /* 0x100fe20000000000 */
[C---:B------:R-:W-:Y:S01]  /*0ff0*/  IADD3.X R49, PT, PT, R50.reuse, UR39, RZ, P3, !PT ;  /* 0x0000002732317c10 */ /* 0x040fe20009ffe4ff */
[--C-:B------:R-:W-:Y:S01]  /*1000*/  FADD R51, R163, -R46.reuse ;  /* 0x8000002ea3337221 */ /* 0x100fe20000000000 */
[----:B------:R-:W-:Y:S01]  /*1010*/  IADD3.X R45, PT, PT, R50, UR41, RZ, P4, !PT ;  /* 0x00000029322d7c10 */ /* 0x000fe2000a7fe4ff */
[----:B------:R-:W-:Y:S01]  /*1020*/  FFMA R53, R52, 0.10000000149011611938, R46 ;  /* 0x3dcccccd34357823 */ /* 0x000fe2000000002e */
[----:B------:R-:W-:-:S02]  /*1030*/  HFMA2 R50, R47, 1, 1, R43 ;  /* 0x3c003c002f327831 */ /* 0x000fc4000000002b */
[----:B------:R-:W-:Y:S02]  /*1040*/  FFMA R31, R42, R51, R31 ;  /* 0x000000332a1f7223 */ /* 0x000fe4000000001f */
[----:B------:R0:W4:Y:S01]  /*1050*/  LDG.E.64 R42, desc[UR4][R48.64] ;  /* 0x00000004302a7981 */ /* 0x000122000c1e1b00 */
[----:B------:R-:W-:-:S03]  /*1060*/  FADD R46, R162, -R53 ;  /* 0x80000035a22e7221 */ /* 0x000fc60000000000 */
[----:B------:R-:W4:Y:S01]  /*1070*/  LDG.E.64 R44, desc[UR8][R44.64] ;  /* 0x000000082c2c7981 */ /* 0x000f22000c1e1b00 */
[----:B------:R-:W-:-:S03]  /*1080*/  FFMA R31, R52, R46, R31 ;  /* 0x0000002e341f7223 */ /* 0x000fc6000000001f */
[----:B------:R-:W4:Y:S01]  /*1090*/  LDG.E.64 R46, desc[UR6][R188.64+0x900] ;  /* 0x00090006bc2e7981 */ /* 0x000f22000c1e1b00 */
[----:B-----5:R-:W-:Y:S02]  /*10a0*/  HADD2 R38, R38, R40 ;  /* 0x0000002826267230 */ /* 0x020fe40000000000 */
[--C-:B------:R-:W-:Y:S01]  /*10b0*/  HADD2.F32 R161, -RZ, R50.reuse.H0_H0 ;  /* 0x20000032ffa17230 */ /* 0x100fe20000004100 */
[----:B------:R-:W-:Y:S01]  /*10c0*/  SHF.L.U32 R40, R60, 0x1, RZ ;  /* 0x000000013c287819 */ /* 0x000fe200000006ff */
[----:B------:R-:W-:Y:S02]  /*10d0*/  HADD2.F32 R160, -RZ, R50.H1_H1 ;  /* 0x30000032ffa07230 */ /* 0x000fe40000004100 */
[----:B------:R-:W-:Y:S02]  /*10e0*/  HFMA2 R52, R38, 1, 1, R36 ;  /* 0x3c003c0026347831 */ /* 0x000fe40000000024 */
[----:B------:R-:W-:Y:S01]  /*10f0*/  FADD R36, R161, -R53 ;  /* 0x80000035a1247221 */ /* 0x000fe20000000000 */
[----:B------:R-:W-:-:S02]  /*1100*/  IADD3.X R51, PT, PT, RZ, R61, RZ, P0, !PT ;  /* 0x0000003dff337210 */ /* 0x000fc400007fe4ff */
[----:B------:R-:W-:Y:S01]  /*1110*/  LOP3.LUT R50, R40, 0xfffffff8, RZ, 0xc0, !PT ;  /* 0xfffffff828327812 */ /* 0x000fe200078ec0ff */
[----:B------:R-:W-:Y:S01]  /*1120*/  FFMA R53, R36, 0.090909093618392944336, R53 ;  /* 0x3dba2e8c24357823 */ /* 0x000fe20000000035 */
[----:B------:R-:W-:Y:S02]  /*1130*/  SHF.L.U64.HI R51, R60, 0x1, R51 ;  /* 0x000000013c337819 */ /* 0x000fe40000010233 */
[----:B0-----:R-:W-:Y:S01]  /*1140*/  IADD3 R48, P0, PT, R50, UR38, RZ ;  /* 0x0000002632307c10 */ /* 0x001fe2000ff1e0ff */
[--C-:B------:R-:W-:Y:S01]  /*1150*/  FADD R40, R160, -R53.reuse ;  /* 0x80000035a0287221 */ /* 0x100fe20000000000 */
[----:B------:R-:W-:Y:S01]  /*1160*/  IADD3 R50, P3, PT, R50, UR40, RZ ;  /* 0x0000002832327c10 */ /* 0x000fe2000ff7e0ff */
[--C-:B------:R-:W-:Y:S01]  /*1170*/  FADD R38, R161, -R53.reuse ;  /* 0x80000035a1267221 */ /* 0x100fe20000000000 */
[C---:B------:R-:W-:Y:S01]  /*1180*/  IADD3.X R49, PT, PT, R51.reuse, UR39, RZ, P0, !PT ;  /* 0x0000002733317c10 */ /* 0x040fe200087fe4ff */
[----:B------:R-:W-:Y:S01]  /*1190*/  HADD2.F32 R99, -RZ, R52.H0_H0 ;  /* 0x20000034ff637230 */ /* 0x000fe20000004100 */
[----:B------:R-:W-:Y:S01]  /*11a0*/  IADD3.X R51, PT, PT, R51, UR41, RZ, P3, !PT ;  /* 0x0000002933337c10 */ /* 0x000fe20009ffe4ff */
[----:B------:R-:W-:Y:S01]  /*11b0*/  FFMA R53, R40, 0.083333335816860198975, R53 ;  /* 0x3daaaaab28357823 */ /* 0x000fe20000000035 */
[----:B------:R-:W-:Y:S01]  /*11c0*/  IADD3 R56, P1, PT, R30, 0x580, RZ ;  /* 0x000005801e387810 */ /* 0x000fe20007f3e0ff */
[----:B------:R-:W-:Y:S01]  /*11d0*/  FFMA R31, R36, R38, R31 ;  /* 0x00000026241f7223 */ /* 0x000fe2000000001f */
[----:B------:R-:W5:Y:S01]  /*11e0*/  LDG.E.64 R48, desc[UR4][R48.64] ;  /* 0x0000000430307981 */ /* 0x000f62000c1e1b00 */
[----:B------:R-:W-:Y:S01]  /*11f0*/  FADD R36, -R53, R99 ;  /* 0x0000006335247221 */ /* 0x000fe20000000100 */
[----:B------:R-:W-:-:S02]  /*1200*/  IADD3.X R57, PT, PT, RZ, R2, RZ, P1, !PT ;  /* 0x00000002ff397210 */ /* 0x000fc40000ffe4ff */
[----:B------:R-:W5:Y:S01]  /*1210*/  LDG.E.64 R50, desc[UR8][R50.64] ;  /* 0x0000000832327981 */ /* 0x000f62000c1e1b00 */
[----:B------:R-:W-:Y:S01]  /*1220*/  IADD3 R54, P1, PT, R30, 0x600, RZ ;  /* 0x000006001e367810 */ /* 0x000fe20007f3e0ff */
[--C-:B------:R-:W-:Y:S01]  /*1230*/  FFMA R38, R36, 0.076923079788684844971, R53.reuse ;  /* 0x3d9d89d924267823 */ /* 0x100fe20000000035 */
[----:B------:R-:W-:Y:S01]  /*1240*/  FADD R53, R160, -R53 ;  /* 0x80000035a0357221 */ /* 0x000fe20000000000 */
[----:B------:R-:W-:Y:S02]  /*1250*/  SHF.R.S32.HI R55, RZ, 0x1f, R57 ;  /* 0x0000001fff377819 */ /* 0x000fe40000011439 */
[----:B------:R-:W-:Y:S01]  /*1260*/  IADD3.X R58, PT, PT, RZ, R2, RZ, P1, !PT ;  /* 0x00000002ff3a7210 */ /* 0x000fe20000ffe4ff */
[----:B------:R-:W-:Y:S01]  /*1270*/  HADD2.F32 R98, -RZ, R52.H1_H1 ;  /* 0x30000034ff627230 */ /* 0x000fe20000004100 */
[----:B------:R-:W-:Y:S01]  /*1280*/  LEA.HI R55, P2, R55, R56, RZ, 0x2 ;  /* 0x0000003837377211 */ /* 0x000fe200078510ff */
[----:B------:R-:W-:Y:S02]  /*1290*/  HFMA2 R39, R39, 1, 1, R41 ;  /* 0x3c003c0027277831 */ /* 0x000fe40000000029 */
[----:B------:R-:W-:Y:S01]  /*12a0*/  FFMA R31, R40, R53, R31 ;  /* 0x00000035281f7223 */ /* 0x000fe2000000001f */
[----:B------:R-:W-:Y:S01]  /*12b0*/  SHF.R.S32.HI R59, RZ, 0x1f, R58 ;  /* 0x0000001fff3b7819 */ /* 0x000fe2000001143a */
[----:B------:R-:W5:Y:S01]  /*12c0*/  LDG.E.64 R52, desc[UR6][R188.64+0xa00] ;  /* 0x000a0006bc347981 */ /* 0x000f62000c1e1b00 */
[----:B------:R-:W-:-:S02]  /*12d0*/  SHF.L.U32 R56, R55, 0x1, RZ ;  /* 0x0000000137387819 */ /* 0x000fc400000006ff */
[----:B------:R-:W-:Y:S02]  /*12e0*/  LEA.HI R59, P1, R59, R54, RZ, 0x2 ;  /* 0x000000363b3b7211 */ /* 0x000fe400078310ff */
[----:B------:R-:W-:Y:S02]  /*12f0*/  IADD3.X R54, PT, PT, RZ, R57, RZ, P2, !PT ;  /* 0x00000039ff367210 */ /* 0x000fe400017fe4ff */
[----:B------:R-:W-:Y:S01]  /*1300*/  LOP3.LUT R56, R56, 0xfffffff8, RZ, 0xc0, !PT ;  /* 0xfffffff838387812 */ /* 0x000fe200078ec0ff */
[----:B------:R-:W-:Y:S01]  /*1310*/  HADD2 R39, R39, R37 ;  /* 0x0000002527277230 */ /* 0x000fe20000000000 */
[----:B------:R-:W-:Y:S02]  /*1320*/  SHF.L.U64.HI R37, R55, 0x1, R54 ;  /* 0x0000000137257819 */ /* 0x000fe40000010236 */
[C---:B------:R-:W-:Y:S02]  /*1330*/  IADD3 R54, P0, PT, R56.reuse, UR38, RZ ;  /* 0x0000002638367c10 */ /* 0x040fe4000ff1e0ff */
[----:B------:R-:W-:Y:S01]  /*1340*/  IADD3 R56, P2, PT, R56, UR40, RZ ;  /* 0x0000002838387c10 */ /* 0x000fe2000ff5e0ff */
[--C-:B------:R-:W-:Y:S01]  /*1350*/  FADD R41, R98, -R38.reuse ;  /* 0x8000002662297221 */ /* 0x100fe20000000000 */
[--C-:B------:R-:W-:Y:S01]  /*1360*/  FADD R40, R99, -R38.reuse ;  /* 0x8000002663287221 */ /* 0x100fe20000000000 */
[C---:B------:R-:W-:Y:S01]  /*1370*/  IADD3.X R55, PT, PT, R37.reuse, UR39, RZ, P0, !PT ;  /* 0x0000002725377c10 */ /* 0x040fe200087fe4ff */
[----:B------:R-:W-:Y:S01]  /*1380*/  HADD2.F32 R97, -RZ, R39.H0_H0 ;  /* 0x20000027ff617230 */ /* 0x000fe20000004100 */
[----:B------:R-:W-:Y:S01]  /*1390*/  IADD3.X R57, PT, PT, R37, UR41, RZ, P2, !PT ;  /* 0x0000002925397c10 */ /* 0x000fe200097fe4ff */
[----:B------:R-:W-:Y:S01]  /*13a0*/  FFMA R38, R41, 0.071428574621677398682, R38 ;  /* 0x3d92492529267823 */ /* 0x000fe20000000026 */
[----:B------:R-:W-:Y:S01]  /*13b0*/  FFMA R31, R36, R40, R31 ;  /* 0x00000028241f7223 */ /* 0x000fe2000000001f */
[----:B------:R-:W-:Y:S01]  /*13c0*/  HFMA2 R40, R28, 1, 1, R34 ;  /* 0x3c003c001c287831 */ /* 0x000fe20000000022 */
[----:B------:R-:W5:Y:S01]  /*13d0*/  LDG.E.64 R54, desc[UR4][R54.64] ;  /* 0x0000000436367981 */ /* 0x000f62000c1e1b00 */
[----:B------:R-:W-:-:S03]  /*13e0*/  FADD R28, R97, -R38 ;  /* 0x80000026611c7221 */ /* 0x000fc60000000000 */
[----:B------:R-:W5:Y:S01]  /*13f0*/  LDG.E.64 R56, desc[UR8][R56.64] ;  /* 0x0000000838387981 */ /* 0x000f62000c1e1b00 */
[--C-:B------:R-:W-:Y:S01]  /*1400*/  FADD R36, R98, -R38.reuse ;  /* 0x8000002662247221 */ /* 0x100fe20000000000 */
[----:B------:R-:W-:Y:S02]  /*1410*/  HADD2.F32 R96, -RZ, R39.H1_H1 ;  /* 0x30000027ff607230 */ /* 0x000fe40000004100 */
[----:B------:R-:W-:Y:S01]  /*1420*/  FFMA R38, R28, 0.066666670143604278564, R38 ;  /* 0x3d8888891c267823 */ /* 0x000fe20000000026 */
[----:B------:R-:W-:-:S03]  /*1430*/  FFMA R31, R41, R36, R31 ;  /* 0x00000024291f7223 */ /* 0x000fc6000000001f */
[--C-:B------:R-:W-:Y:S01]  /*1440*/  FADD R39, R96, -R38.reuse ;  /* 0x8000002660277221 */ /* 0x100fe20000000000 */
[----:B------:R-:W5:Y:S01]  /*1450*/  LDG.E.64 R36, desc[UR6][R188.64+0xb00] ;  /* 0x000b0006bc247981 */ /* 0x000f62000c1e1b00 */
[--C-:B------:R-:W-:Y:S02]  /*1460*/  FADD R34, R97, -R38.reuse ;  /* 0x8000002661227221 */ /* 0x100fe40000000000 */
[----:B------:R-:W-:Y:S01]  /*1470*/  FFMA R41, R39, 0.0625, R38 ;  /* 0x3d80000027297823 */ /* 0x000fe20000000026 */
[----:B------:R-:W-:Y:S01]  /*1480*/  SHF.L.U32 R38, R59, 0x1, RZ ;  /* 0x000000013b267819 */ /* 0x000fe200000006ff */
[----:B------:R-:W-:Y:S01]  /*1490*/  FFMA R31, R28, R34, R31 ;  /* 0x000000221c1f7223 */ /* 0x000fe2000000001f */
[----:B------:R-:W-:Y:S02]  /*14a0*/  HFMA2 R29, R29, 1, 1, R35 ;  /* 0x3c003c001d1d7831 */ /* 0x000fe40000000023 */
[----:B------:R-:W-:Y:S01]  /*14b0*/  FADD R28, R96, -R41 ;  /* 0x80000029601c7221 */ /* 0x000fe20000000000 */
[----:B------:R-:W-:-:S02]  /*14c0*/  LOP3.LUT R34, R38, 0xfffffff8, RZ, 0xc0, !PT ;  /* 0xfffffff826227812 */ /* 0x000fc400078ec0ff */
[----:B------:R-:W-:Y:S01]  /*14d0*/  IADD3.X R58, PT, PT, RZ, R58, RZ, P1, !PT ;  /* 0x0000003aff3a7210 */ /* 0x000fe20000ffe4ff */
[----:B------:R-:W-:Y:S01]  /*14e0*/  FFMA R31, R39, R28, R31 ;  /* 0x0000001c271f7223 */ /* 0x000fe2000000001f */
[C---:B------:R-:W-:Y:S02]  /*14f0*/  IADD3 R28, P0, PT, R34.reuse, UR38, RZ ;  /* 0x00000026221c7c10 */ /* 0x040fe4000ff1e0ff */
[----:B------:R-:W-:Y:S02]  /*1500*/  SHF.L.U64.HI R58, R59, 0x1, R58 ;  /* 0x000000013b3a7819 */ /* 0x000fe4000001023a */
[----:B------:R-:W-:Y:S01]  /*1510*/  IADD3 R34, P1, PT, R34, UR40, RZ ;  /* 0x0000002822227c10 */ /* 0x000fe2000ff3e0ff */
[----:B------:R-:W-:Y:S01]  /*1520*/  HFMA2 R23, R29, 1, 1, R23 ;  /* 0x3c003c001d177831 */ /* 0x000fe20000000017 */
[C---:B------:R-:W-:Y:S02]  /*1530*/  IADD3.X R29, PT, PT, R58.reuse, UR39, RZ, P0, !PT ;  /* 0x000000273a1d7c10 */ /* 0x040fe400087fe4ff */
[----:B------:R-:W-:Y:S01]  /*1540*/  IADD3.X R35, PT, PT, R58, UR41, RZ, P1, !PT ;  /* 0x000000293a237c10 */ /* 0x000fe20008ffe4ff */
[----:B------:R-:W-:Y:S01]  /*1550*/  HADD2 R40, R40, R22 ;  /* 0x0000001628287230 */ /* 0x000fe20000000000 */
[----:B------:R-:W5:Y:S04]  /*1560*/  LDG.E.64 R58, desc[UR6][R188.64+0xc00] ;  /* 0x000c0006bc3a7981 */ /* 0x000f68000c1e1b00 */
[----:B------:R-:W5:Y:S01]  /*1570*/  LDG.E.64 R28, desc[UR4][R28.64] ;  /* 0x000000041c1c7981 */ /* 0x000f62000c1e1b00 */
[----:B------:R-:W-:-:S03]  /*1580*/  HADD2.F32 R94, -RZ, R40.H0_H0 ;  /* 0x20000028ff5e7230 */ /* 0x000fc60000004100 */
[----:B------:R-:W5:Y:S02]  /*1590*/  LDG.E.64 R34, desc[UR8][R34.64] ;  /* 0x0000000822227981 */ /* 0x000f64000c1e1b00 */
[----:B------:R-:W-:Y:S01]  /*15a0*/  FADD R22, -R41, R94 ;  /* 0x0000005e29167221 */ /* 0x000fe20000000100 */
[----:B------:R-:W-:-:S03]  /*15b0*/  HADD2.F32 R93, -RZ, R40.H1_H1 ;  /* 0x30000028ff5d7230 */ /* 0x000fc60000004100 */
[----:B------:R-:W-:-:S04]  /*15c0*/  FFMA R41, R22, 0.058823529630899429321, R41 ;  /* 0x3d70f0f116297823 */ /* 0x000fc80000000029 */
[--C-:B------:R-:W-:Y:S01]  /*15d0*/  FADD R40, R93, -R41.reuse ;  /* 0x800000295d287221 */ /* 0x100fe20000000000 */
[----:B------:R-:W-:-:S03]  /*15e0*/  FADD R38, R94, -R41 ;  /* 0x800000295e267221 */ /* 0x000fc60000000000 */
[----:B------:R-:W-:Y:S01]  /*15f0*/  FFMA R60, R40, 0.055555555969476699829, R41 ;  /* 0x3d638e39283c7823 */ /* 0x000fe20000000029 */
[----:B------:R-:W-:Y:S01]  /*1600*/  IADD3 R41, P0, PT, R30, 0x680, RZ ;  /* 0x000006801e297810 */ /* 0x000fe20007f1e0ff */
[----:B------:R-:W-:-:S03]  /*1610*/  FFMA R31, R22, R38, R31 ;  /* 0x00000026161f7223 */ /* 0x000fc6000000001f */
[----:B------:R-:W-:-:S04]  /*1620*/  IADD3.X R38, PT, PT, RZ, R2, RZ, P0, !PT ;  /* 0x00000002ff267210 */ /* 0x000fc800007fe4ff */
[----:B------:R-:W-:Y:S01]  /*1630*/  SHF.R.S32.HI R108, RZ, 0x1f, R38 ;  /* 0x0000001fff6c7819 */ /* 0x000fe20000011426 */
[----:B------:R-:W-:-:S03]  /*1640*/  HADD2 R9, R9, R19 ;  /* 0x0000001309097230 */ /* 0x000fc60000000000 */
[----:B------:R-:W-:Y:S01]  /*1650*/  LEA.HI R108, P0, R108, R41, RZ, 0x2 ;  /* 0x000000296c6c7211 */ /* 0x000fe200078110ff */
[----:B------:R-:W-:Y:S02]  /*1660*/  HFMA2 R18, R8, 1, 1, R18 ;  /* 0x3c003c0008127831 */ /* 0x000fe40000000012 */
[----:B------:R-:W-:Y:S01]  /*1670*/  HADD2.F32 R95, -RZ, R23.H0_H0 ;  /* 0x20000017ff5f7230 */ /* 0x000fe20000004100 */
[----:B------:R-:W-:Y:S01]  /*1680*/  IADD3.X R19, PT, PT, RZ, R38, RZ, P0, !PT ;  /* 0x00000026ff137210 */ /* 0x000fe200007fe4ff */
[----:B------:R-:W-:-:S03]  /*1690*/  HADD2 R9, R9, R21 ;  /* 0x0000001509097230 */ /* 0x000fc60000000000 */
[C---:B------:R-:W-:Y:S02]  /*16a0*/  SHF.L.U64.HI R21, R108.reuse, 0x1, R19 ;  /* 0x000000016c157819 */ /* 0x040fe40000010213 */
[----:B------:R-:W-:Y:S01]  /*16b0*/  SHF.L.U32 R108, R108, 0x1, RZ ;  /* 0x000000016c6c7819 */ /* 0x000fe200000006ff */
[--C-:B------:R-:W-:Y:S01]  /*16c0*/  FADD R39, R95, -R60.reuse ;  /* 0x8000003c5f277221 */ /* 0x100fe20000000000 */
[----:B------:R-:W-:Y:S02]  /*16d0*/  HFMA2 R18, R18, 1, 1, R20 ;  /* 0x3c003c0012127831 */ /* 0x000fe40000000014 */
[----:B------:R-:W-:Y:S01]  /*16e0*/  HADD2.F32 R92, -RZ, R23.H1_H1 ;  /* 0x30000017ff5c7230 */ /* 0x000fe20000004100 */
[----:B------:R-:W-:Y:S01]  /*16f0*/  LOP3.LUT R108, R108, 0xfffffff8, RZ, 0xc0, !PT ;  /* 0xfffffff86c6c7812 */ /* 0x000fe200078ec0ff */
[--C-:B------:R-:W-:Y:S01]  /*1700*/  FADD R22, R93, -R60.reuse ;  /* 0x8000003c5d167221 */ /* 0x100fe20000000000 */
[----:B------:R-:W-:Y:S02]  /*1710*/  FFMA R60, R39, 0.052631579339504241943, R60 ;  /* 0x3d579436273c7823 */ /* 0x000fe4000000003c */
[----:B------:R-:W-:Y:S01]  /*1720*/  IADD3 R106, P0, PT, R108, UR38, RZ ;  /* 0x000000266c6a7c10 */ /* 0x000fe2000ff1e0ff */
[----:B------:R-:W-:Y:S01]  /*1730*/  FFMA R22, R40, R22, R31 ;  /* 0x0000001628167223 */ /* 0x000fe2000000001f */
[----:B------:R-:W-:Y:S01]  /*1740*/  IADD3 R108, P1, PT, R108, UR40, RZ ;  /* 0x000000286c6c7c10 */ /* 0x000fe2000ff3e0ff */
[--C-:B------:R-:W-:Y:S01]  /*1750*/  FADD R31, R92, -R60.reuse ;  /* 0x8000003c5c1f7221 */ /* 0x100fe20000000000 */
[--C-:B------:R-:W-:Y:S01]  /*1760*/  FADD R23, R95, -R60.reuse ;  /* 0x8000003c5f177221 */ /* 0x100fe20000000000 */
[----:B------:R-:W-:Y:S01]  /*1770*/  HADD2.F32 R91, -RZ, R18.H0_H0 ;  /* 0x20000012ff5b7230 */ /* 0x000fe20000004100 */
[----:B------:R-:W-:Y:S01]  /*1780*/  IADD3.X R107, PT, PT, R21, UR39, RZ, P0, !PT ;  /* 0x00000027156b7c10 */ /* 0x000fe200087fe4ff */
[----:B------:R-:W-:Y:S01]  /*1790*/  FFMA R60, R31, 0.050000000745058059692, R60 ;  /* 0x3d4ccccd1f3c7823 */ /* 0x000fe2000000003c */
[----:B------:R-:W-:Y:S01]  /*17a0*/  IADD3.X R109, PT, PT, R21, UR41, RZ, P1, !PT ;  /* 0x00000029156d7c10 */ /* 0x000fe20008ffe4ff */
[----:B------:R-:W-:-:S02]  /*17b0*/  FFMA R22, R39, R23, R22 ;  /* 0x0000001727167223 */ /* 0x000fc40000000016 */
[----:B------:R-:W-:Y:S01]  /*17c0*/  FADD R8, R92, -R60 ;  /* 0x8000003c5c087221 */ /* 0x000fe20000000000 */
[----:B------:R-:W-:Y:S01]  /*17d0*/  FADD R19, -R60, R91 ;  /* 0x0000005b3c137221 */ /* 0x000fe20000000100 */
[----:B------:R-:W5:Y:S01]  /*17e0*/  LDG.E.64 R106, desc[UR4][R106.64] ;  /* 0x000000046a6a7981 */ /* 0x000f62000c1e1b00 */
[----:B------:R-:W-:-:S03]  /*17f0*/  HADD2.F32 R90, -RZ, R18.H1_H1 ;  /* 0x30000012ff5a7230 */ /* 0x000fc60000004100 */
[----:B------:R-:W5:Y:S01]  /*1800*/  LDG.E.64 R108, desc[UR8][R108.64] ;  /* 0x000000086c6c7981 */ /* 0x000f62000c1e1b00 */
[----:B------:R-:W-:Y:S01]  /*1810*/  FFMA R8, R31, R8, R22 ;  /* 0x000000081f087223 */ /* 0x000fe20000000016 */
[----:B------:R-:W-:Y:S01]  /*1820*/  FFMA R60, R19, 0.047619048506021499634, R60 ;  /* 0x3d430c31133c7823 */ /* 0x000fe2000000003c */
[----:B------:R-:W-:-:S03]  /*1830*/  IADD3 R31, P2, PT, R30, 0x700, RZ ;  /* 0x000007001e1f7810 */ /* 0x000fc60007f5e0ff */
[C-C-:B------:R-:W-:Y:S01]  /*1840*/  FADD R21, R90.reuse, -R60.reuse ;  /* 0x8000003c5a157221 */ /* 0x140fe20000000000 */
[----:B------:R-:W-:Y:S01]  /*1850*/  IADD3.X R20, PT, PT, RZ, R2, RZ, P2, !PT ;  /* 0x00000002ff147210 */ /* 0x000fe200017fe4ff */
[--C-:B------:R-:W-:Y:S01]  /*1860*/  FADD R18, R91, -R60.reuse ;  /* 0x8000003c5b127221 */ /* 0x100fe20000000000 */
[----:B------:R-:W-:Y:S02]  /*1870*/  HADD2.F32 R89, -RZ, R9.H0_H0 ;  /* 0x20000009ff597230 */ /* 0x000fe40000004100 */
[----:B------:R-:W-:Y:S01]  /*1880*/  FFMA R60, R21, 0.045454546809196472168, R60 ;  /* 0x3d3a2e8c153c7823 */ /* 0x000fe2000000003c */
[----:B------:R-:W-:Y:S01]  /*1890*/  SHF.R.S32.HI R22, RZ, 0x1f, R20 ;  /* 0x0000001fff167819 */ /* 0x000fe20000011414 */
[----:B------:R-:W-:Y:S02]  /*18a0*/  FFMA R8, R19, R18, R8 ;  /* 0x0000001213087223 */ /* 0x000fe40000000008 */
[--C-:B------:R-:W-:Y:S01]  /*18b0*/  FADD R18, R90, -R60.reuse ;  /* 0x8000003c5a127221 */ /* 0x100fe20000000000 */
[----:B------:R-:W-:Y:S01]  /*18c0*/  LEA.HI R22, P0, R22, R31, RZ, 0x2 ;  /* 0x0000001f16167211 */ /* 0x000fe200078110ff */
[----:B------:R-:W-:-:S02]  /*18d0*/  FADD R19, R89, -R60 ;  /* 0x8000003c59137221 */ /* 0x000fc40000000000 */
[----:B------:R-:W-:Y:S01]  /*18e0*/  FFMA R8, R21, R18, R8 ;  /* 0x0000001215087223 */ /* 0x000fe20000000008 */
[----:B------:R-:W-:Y:S01]  /*18f0*/  IADD3.X R21, PT, PT, RZ, R20, RZ, P0, !PT ;  /* 0x00000014ff157210 */ /* 0x000fe200007fe4ff */
[----:B------:R-:W-:Y:S01]  /*1900*/  FFMA R60, R19, 0.043478261679410934448, R60 ;  /* 0x3d321643133c7823 */ /* 0x000fe2000000003c */
[----:B------:R-:W-:Y:S01]  /*1910*/  SHF.L.U32 R20, R22, 0x1, RZ ;  /* 0x0000000116147819 */ /* 0x000fe200000006ff */
[----:B------:R-:W-:Y:S02]  /*1920*/  HADD2.F32 R88, -RZ, R9.H1_H1 ;  /* 0x30000009ff587230 */ /* 0x000fe40000004100 */
[----:B------:R-:W-:Y:S01]  /*1930*/  FADD R9, R89, -R60 ;  /* 0x8000003c59097221 */ /* 0x000fe20000000000 */
[----:B------:R-:W-:Y:S01]  /*1940*/  LOP3.LUT R20, R20, 0xfffffff8, RZ, 0xc0, !PT ;  /* 0xfffffff814147812 */ /* 0x000fe200078ec0ff */
[----:B------:R-:W-:Y:S02]  /*1950*/  HFMA2 R10, R10, 1, 1, R16 ;  /* 0x3c003c000a0a7831 */ /* 0x000fe40000000010 */
[----:B------:R-:W-:Y:S01]  /*1960*/  FFMA R19, R19, R9, R8 ;  /* 0x0000000913137223 */ /* 0x000fe20000000008 */
[----:B------:R-:W-:-:S02]  /*1970*/  IADD3 R8, P0, PT, R20, UR38, RZ ;  /* 0x0000002614087c10 */ /* 0x000fc4000ff1e0ff */
[----:B------:R-:W-:Y:S02]  /*1980*/  SHF.L.U64.HI R18, R22, 0x1, R21 ;  /* 0x0000000116127819 */ /* 0x000fe40000010215 */
[----:B------:R-:W-:Y:S02]  /*1990*/  IADD3 R20, P1, PT, R20, UR40, RZ ;  /* 0x0000002814147c10 */ /* 0x000fe4000ff3e0ff */
[C---:B------:R-:W-:Y:S02]  /*19a0*/  IADD3.X R9, PT, PT, R18.reuse, UR39, RZ, P0, !PT ;  /* 0x0000002712097c10 */ /* 0x040fe400087fe4ff */
[----:B------:R-:W-:Y:S02]  /*19b0*/  IADD3.X R21, PT, PT, R18, UR41, RZ, P1, !PT ;  /* 0x0000002912157c10 */ /* 0x000fe40008ffe4ff */
[----:B------:R-:W-:Y:S01]  /*19c0*/  IADD3 R23, P3, PT, R30, 0x780, RZ ;  /* 0x000007801e177810 */ /* 0x000fe20007f7e0ff */
[----:B------:R-:W-:Y:S01]  /*19d0*/  HADD2 R16, R10, R4 ;  /* 0x000000040a107230 */ /* 0x000fe20000000000 */
[----:B------:R-:W5:Y:S02]  /*19e0*/  LDG.E.64 R8, desc[UR4][R8.64] ;  /* 0x0000000408087981 */ /* 0x000f64000c1e1b00 */
[----:B------:R-:W-:-:S02]  /*19f0*/  IADD3.X R39, PT, PT, RZ, R2, RZ, P3, !PT ;  /* 0x00000002ff277210 */ /* 0x000fc40001ffe4ff */
[----:B------:R-:W5:Y:S01]  /*1a00*/  LDG.E.64 R20, desc[UR8][R20.64] ;  /* 0x0000000814147981 */ /* 0x000f62000c1e1b00 */
[--C-:B------:R-:W-:Y:S01]  /*1a10*/  FADD R4, R88, -R60.reuse ;  /* 0x8000003c58047221 */ /* 0x100fe20000000000 */
[----:B------:R-:W-:Y:S01]  /*1a20*/  SHF.R.S32.HI R38, RZ, 0x1f, R39 ;  /* 0x0000001fff267819 */ /* 0x000fe20000011427 */
[--C-:B------:R-:W-:Y:S02]  /*1a30*/  HADD2.F32 R87, -RZ, R16.reuse.H0_H0 ;  /* 0x20000010ff577230 */ /* 0x100fe40000004100 */
[----:B------:R-:W-:Y:S02]  /*1a40*/  HFMA2 R11, R11, 1, 1, R17 ;  /* 0x3c003c000b0b7831 */ /* 0x000fe40000000011 */
[----:B------:R-:W-:Y:S01]  /*1a50*/  FFMA R60, R4, 0.041666667908430099487, R60 ;  /* 0x3d2aaaab043c7823 */ /* 0x000fe2000000003c */
[----:B------:R-:W-:Y:S02]  /*1a60*/  LEA.HI R38, P2, R38, R23, RZ, 0x2 ;  /* 0x0000001726267211 */ /* 0x000fe400078510ff */
[----:B------:R-:W5:Y:S01]  /*1a70*/  LDG.E.64 R22, desc[UR6][R188.64+0xe00] ;  /* 0x000e0006bc167981 */ /* 0x000f62000c1e1b00 */
[----:B------:R-:W-:Y:S01]  /*1a80*/  FADD R31, -R60, R87 ;  /* 0x000000573c1f7221 */ /* 0x000fe20000000100 */
[----:B------:R-:W-:Y:S01]  /*1a90*/  FADD R10, R88, -R60 ;  /* 0x8000003c580a7221 */ /* 0x000fe20000000000 */
[----:B------:R-:W-:-:S02]  /*1aa0*/  HADD2.F32 R86, -RZ, R16.H1_H1 ;  /* 0x30000010ff567230 */ /* 0x000fc40000004100 */
[----:B------:R-:W-:Y:S01]  /*1ab0*/  FFMA R60, R31, 0.039999999105930328369, R60 ;  /* 0x3d23d70a1f3c7823 */ /* 0x000fe2000000003c */
[----:B------:R-:W-:Y:S02]  /*1ac0*/  HADD2 R11, R11, R5 ;  /* 0x000000050b0b7230 */ /* 0x000fe40000000000 */
[----:B------:R-:W-:Y:S01]  /*1ad0*/  FFMA R10, R4, R10, R19 ;  /* 0x0000000a040a7223 */ /* 0x000fe20000000013 */
[--C-:B------:R-:W-:Y:S01]  /*1ae0*/  FADD R19, R86, -R60.reuse ;  /* 0x8000003c56137221 */ /* 0x100fe20000000000 */
[--C-:B------:R-:W-:Y:S01]  /*1af0*/  FADD R4, R87, -R60.reuse ;  /* 0x8000003c57047221 */ /* 0x100fe20000000000 */
[----:B------:R-:W-:Y:S02]  /*1b00*/  HADD2.F32 R85, -RZ, R11.H0_H0 ;  /* 0x2000000bff557230 */ /* 0x000fe40000004100 */
[----:B--2---:R-:W-:Y:S02]  /*1b10*/  HFMA2 R12, R12, 1, 1, R14 ;  /* 0x3c003c000c0c7831 */ /* 0x004fe4000000000e */
[----:B------:R-:W-:Y:S01]  /*1b20*/  FFMA R60, R19, 0.038461539894342422485, R60 ;  /* 0x3d1d89d9133c7823 */ /* 0x000fe2000000003c */
[----:B------:R-:W-:Y:S01]  /*1b30*/  SHF.L.U32 R112, R38, 0x1, RZ ;  /* 0x0000000126707819 */ /* 0x000fe200000006ff */
[----:B------:R-:W-:-:S02]  /*1b40*/  FFMA R4, R31, R4, R10 ;  /* 0x000000041f047223 */ /* 0x000fc4000000000a */
[--C-:B------:R-:W-:Y:S01]  /*1b50*/  FADD R5, R85, -R60.reuse ;  /* 0x8000003c55057221 */ /* 0x100fe20000000000 */
[--C-:B------:R-:W-:Y:S01]  /*1b60*/  FADD R10, R86, -R60.reuse ;  /* 0x8000003c560a7221 */ /* 0x100fe20000000000 */
[----:B------:R-:W-:Y:S01]  /*1b70*/  HADD2.F32 R84, -RZ, R11.H1_H1 ;  /* 0x3000000bff547230 */ /* 0x000fe20000004100 */
[----:B------:R-:W-:Y:S01]  /*1b80*/  LOP3.LUT R112, R112, 0xfffffff8, RZ, 0xc0, !PT ;  /* 0xfffffff870707812 */ /* 0x000fe200078ec0ff */
[----:B------:R-:W-:Y:S01]  /*1b90*/  FFMA R60, R5, 0.037037037312984466553, R60 ;  /* 0x3d17b426053c7823 */ /* 0x000fe2000000003c */
[----:B------:R-:W-:Y:S01]  /*1ba0*/  IADD3.X R17, PT, PT, RZ, R39, RZ, P2, !PT ;  /* 0x00000027ff117210 */ /* 0x000fe200017fe4ff */
[----:B---3--:R-:W-:Y:S01]  /*1bb0*/  HADD2 R12, R12, R6 ;  /* 0x000000060c0c7230 */ /* 0x008fe20000000000 */
[----:B------:R-:W-:Y:S01]  /*1bc0*/  IADD3 R110, P0, PT, R112, UR38, RZ ;  /* 0x00000026706e7c10 */ /* 0x000fe2000ff1e0ff */
[--C-:B------:R-:W-:Y:S01]  /*1bd0*/  FADD R11, R84, -R60.reuse ;  /* 0x8000003c540b7221 */ /* 0x100fe20000000000 */
[----:B------:R-:W-:Y:S01]  /*1be0*/  SHF.L.U64.HI R16, R38, 0x1, R17 ;  /* 0x0000000126107819 */ /* 0x000fe20000010211 */
[----:B------:R-:W-:Y:S01]  /*1bf0*/  FADD R6, R85, -R60 ;  /* 0x8000003c55067221 */ /* 0x000fe20000000000 */
[----:B------:R-:W-:Y:S01]  /*1c00*/  IADD3 R112, P1, PT, R112, UR40, RZ ;  /* 0x0000002870707c10 */ /* 0x000fe2000ff3e0ff */
[----:B------:R-:W-:-:S02]  /*1c10*/  HADD2.F32 R83, -RZ, R12.H0_H0 ;  /* 0x2000000cff537230 */ /* 0x000fc40000004100 */
[----:B------:R-:W-:Y:S01]  /*1c20*/  FFMA R60, R11, 0.035714287310838699341, R60 ;  /* 0x3d1249250b3c7823 */ /* 0x000fe2000000003c */
[----:B------:R-:W-:Y:S01]  /*1c30*/  FFMA R4, R19, R10, R4 ;  /* 0x0000000a13047223 */ /* 0x000fe20000000004 */
[C---:B------:R-:W-:Y:S01]  /*1c40*/  IADD3.X R111, PT, PT, R16.reuse, UR39, RZ, P0, !PT ;  /* 0x00000027106f7c10 */ /* 0x040fe200087fe4ff */
[----:B------:R-:W-:Y:S01]  /*1c50*/  HFMA2 R13, R13, 1, 1, R15 ;  /* 0x3c003c000d0d7831 */ /* 0x000fe2000000000f */
[----:B------:R-:W-:Y:S01]  /*1c60*/  IADD3.X R113, PT, PT, R16, UR41, RZ, P1, !PT ;  /* 0x0000002910717c10 */ /* 0x000fe20008ffe4ff */
[----:B------:R-:W-:Y:S01]  /*1c70*/  FADD R17, -R60, R83 ;  /* 0x000000533c117221 */ /* 0x000fe20000000100 */
[----:B------:R-:W-:Y:S01]  /*1c80*/  FFMA R4, R5, R6, R4 ;  /* 0x0000000605047223 */ /* 0x000fe20000000004 */
[--C-:B------:R-:W-:Y:S01]  /*1c90*/  FADD R5, R84, -R60.reuse ;  /* 0x8000003c54057221 */ /* 0x100fe20000000000 */
[----:B------:R-:W-:Y:S01]  /*1ca0*/  HADD2.F32 R82, -RZ, R12.H1_H1 ;  /* 0x3000000cff527230 */ /* 0x000fe20000004100 */
[----:B------:R-:W2:Y:S01]  /*1cb0*/  LDG.E.64 R110, desc[UR4][R110.64] ;  /* 0x000000046e6e7981 */ /* 0x000ea2000c1e1b00 */
[----:B------:R-:W-:Y:S01]  /*1cc0*/  FFMA R60, R17, 0.034482758492231369019, R60 ;  /* 0x3d0d3dcb113c7823 */ /* 0x000fe2000000003c */
[----:B------:R-:W-:-:S02]  /*1cd0*/  IADD3 R19, P0, PT, R30, 0x800, RZ ;  /* 0x000008001e137810 */ /* 0x000fc40007f1e0ff */
[----:B------:R-:W2:Y:S01]  /*1ce0*/  LDG.E.64 R112, desc[UR6][R112.64] ;  /* 0x0000000670707981 */ /* 0x000ea2000c1e1b00 */
[----:B------:R-:W-:Y:S02]  /*1cf0*/  HFMA2 R13, R13, 1, 1, R7 ;  /* 0x3c003c000d0d7831 */ /* 0x000fe40000000007 */
[----:B------:R-:W-:Y:S01]  /*1d00*/  FADD R7, R82, -R60 ;  /* 0x8000003c52077221 */ /* 0x000fe20000000000 */
[----:B------:R-:W-:Y:S01]  /*1d10*/  IADD3.X R10, PT, PT, RZ, R2, RZ, P0, !PT ;  /* 0x00000002ff0a7210 */ /* 0x000fe200007fe4ff */
[----:B------:R-:W-:Y:S02]  /*1d20*/  HFMA2 R16, R24, 1, 1, R26 ;  /* 0x3c003c0018107831 */ /* 0x000fe4000000001a */
[----:B------:R-:W-:Y:S02]  /*1d30*/  HADD2 R27, R25, R27 ;  /* 0x0000001b191b7230 */ /* 0x000fe40000000000 */
[----:B------:R-:W-:Y:S01]  /*1d40*/  FFMA R4, R11, R5, R4 ;  /* 0x000000050b047223 */ /* 0x000fe20000000004 */
[----:B------:R-:W3:Y:S01]  /*1d50*/  LDG.E.64 R24, desc[UR4][R188.64+0xf00] ;  /* 0x000f0004bc187981 */ /* 0x000ee2000c1e1b00 */
[--C-:B------:R-:W-:Y:S01]  /*1d60*/  FADD R5, R83, -R60.reuse ;  /* 0x8000003c53057221 */ /* 0x100fe20000000000 */
[----:B------:R-:W-:Y:S01]  /*1d70*/  FFMA R60, R7, 0.033333335071802139282, R60 ;  /* 0x3d088889073c7823 */ /* 0x000fe2000000003c */
[----:B------:R-:W-:Y:S01]  /*1d80*/  SHF.R.S32.HI R18, RZ, 0x1f, R10 ;  /* 0x0000001fff127819 */ /* 0x000fe2000001140a */
[----:B------:R-:W-:-:S02]  /*1d90*/  HADD2.F32 R81, -RZ, R13.H0_H0 ;  /* 0x2000000dff517230 */ /* 0x000fc40000004100 */
[----:B------:R-:W-:Y:S01]  /*1da0*/  FFMA R4, R17, R5, R4 ;  /* 0x0000000511047223 */ /* 0x000fe20000000004 */
[----:B------:R-:W-:Y:S01]  /*1db0*/  FADD R5, R82, -R60 ;  /* 0x8000003c52057221 */ /* 0x000fe20000000000 */
[----:B------:R-:W-:Y:S02]  /*1dc0*/  LEA.HI R18, P0, R18, R19, RZ, 0x2 ;  /* 0x0000001312127211 */ /* 0x000fe400078110ff */
[----:B------:R-:W-:Y:S01]  /*1dd0*/  IADD3 R15, P1, PT, R30, 0x880, RZ ;  /* 0x000008801e0f7810 */ /* 0x000fe20007f3e0ff */
[----:B------:R-:W-:Y:S01]  /*1de0*/  FFMA R4, R7, R5, R4 ;  /* 0x0000000507047223 */ /* 0x000fe20000000004 */
[--C-:B------:R-:W-:Y:S01]  /*1df0*/  FADD R11, R81, -R60.reuse ;  /* 0x8000003c510b7221 */ /* 0x100fe20000000000 */
[----:B------:R-:W-:Y:S02]  /*1e00*/  IADD3.X R7, PT, PT, RZ, R10, RZ, P0, !PT ;  /* 0x0000000aff077210 */ /* 0x000fe400007fe4ff */
[----:B------:R-:W-:Y:S01]  /*1e10*/  IADD3.X R6, PT, PT, RZ, R2, RZ, P1, !PT ;  /* 0x00000002ff067210 */ /* 0x000fe20000ffe4ff */
[----:B------:R-:W-:Y:S01]  /*1e20*/  FFMA R60, R11, 0.032258063554763793945, R60 ;  /* 0x3d0421080b3c7823 */ /* 0x000fe2000000003c */
[----:B------:R-:W-:-:S02]  /*1e30*/  SHF.L.U64.HI R7, R18, 0x1, R7 ;  /* 0x0000000112077819 */ /* 0x000fc40000010207 */
[----:B------:R-:W-:Y:S02]  /*1e40*/  SHF.R.S32.HI R40, RZ, 0x1f, R6 ;  /* 0x0000001fff287819 */ /* 0x000fe40000011406 */
[----:B------:R-:W-:Y:S01]  /*1e50*/  SHF.L.U32 R18, R18, 0x1, RZ ;  /* 0x0000000112127819 */ /* 0x000fe200000006ff */
[----:B------:R-:W-:Y:S01]  /*1e60*/  FADD R5, R81, -R60 ;  /* 0x8000003c51057221 */ /* 0x000fe20000000000 */
[----:B------:R-:W-:Y:S02]  /*1e70*/  LEA.HI R40, P1, R40, R15, RZ, 0x2 ;  /* 0x0000000f28287211 */ /* 0x000fe400078310ff */
[----:B------:R-:W-:Y:S01]  /*1e80*/  LOP3.LUT R18, R18, 0xfffffff8, RZ, 0xc0, !PT ;  /* 0xfffffff812127812 */ /* 0x000fe200078ec0ff */
[----:B------:R-:W-:Y:S01]  /*1e90*/  FFMA R4, R11, R5, R4 ;  /* 0x000000050b047223 */ /* 0x000fe20000000004 */
[----:B------:R-:W-:Y:S01]  /*1ea0*/  HFMA2 R16, R16, 1, 1, R32 ;  /* 0x3c003c0010107831 */ /* 0x000fe20000000020 */
[----:B------:R-:W-:Y:S02]  /*1eb0*/  IADD3.X R5, PT, PT, RZ, R6, RZ, P1, !PT ;  /* 0x00000006ff057210 */ /* 0x000fe40000ffe4ff */
[C---:B------:R-:W-:Y:S01]  /*1ec0*/  IADD3 R10, P0, PT, R18.reuse, UR38, RZ ;  /* 0x00000026120a7c10 */ /* 0x040fe2000ff1e0ff */
[----:B------:R-:W-:Y:S01]  /*1ed0*/  HADD2.F32 R80, -RZ, R13.H1_H1 ;  /* 0x3000000dff507230 */ /* 0x000fe20000004100 */
[----:B------:R-:W-:-:S02]  /*1ee0*/  IADD3 R18, P1, PT, R18, UR40, RZ ;  /* 0x0000002812127c10 */ /* 0x000fc4000ff3e0ff */
[C---:B------:R-:W-:Y:S02]  /*1ef0*/  SHF.L.U64.HI R6, R40.reuse, 0x1, R5 ;  /* 0x0000000128067819 */ /* 0x040fe40000010205 */
[----:B------:R-:W-:Y:S02]  /*1f00*/  SHF.L.U32 R40, R40, 0x1, RZ ;  /* 0x0000000128287819 */ /* 0x000fe400000006ff */
[C---:B------:R-:W-:Y:S02]  /*1f10*/  IADD3.X R11, PT, PT, R7.reuse, UR39, RZ, P0, !PT ;  /* 0x00000027070b7c10 */ /* 0x040fe400087fe4ff */
[----:B------:R-:W-:Y:S01]  /*1f20*/  IADD3.X R19, PT, PT, R7, UR41, RZ, P1, !PT ;  /* 0x0000002907137c10 */ /* 0x000fe20008ffe4ff */
[--C-:B------:R-:W-:Y:S01]  /*1f30*/  FADD R5, R80, -R60.reuse ;  /* 0x8000003c50057221 */ /* 0x100fe20000000000 */
[----:B------:R-:W-:Y:S01]  /*1f40*/  LOP3.LUT R40, R40, 0xfffffff8, RZ, 0xc0, !PT ;  /* 0xfffffff828287812 */ /* 0x000fe200078ec0ff */
[----:B------:R-:W-:Y:S01]  /*1f50*/  HADD2.F32 R79, -RZ, R16.H0_H0 ;  /* 0x20000010ff4f7230 */ /* 0x000fe20000004100 */
[----:B------:R-:W3:Y:S01]  /*1f60*/  LDG.E.64 R10, desc[UR4][R10.64] ;  /* 0x000000040a0a7981 */ /* 0x000ee2000c1e1b00 */
[----:B------:R-:W-:Y:S01]  /*1f70*/  FFMA R60, R5, 0.03125, R60 ;  /* 0x3d000000053c7823 */ /* 0x000fe2000000003c */
[----:B------:R-:W-:-:S02]  /*1f80*/  IADD3 R38, P2, PT, R40, UR38, RZ ;  /* 0x0000002628267c10 */ /* 0x000fc4000ff5e0ff */
[----:B------:R-:W3:Y:S01]  /*1f90*/  LDG.E.64 R18, desc[UR8][R18.64] ;  /* 0x0000000812127981 */ /* 0x000ee2000c1e1b00 */
[----:B------:R-:W-:Y:S01]  /*1fa0*/  IADD3 R40, P0, PT, R40, UR40, RZ ;  /* 0x0000002828287c10 */ /* 0x000fe2000ff1e0ff */
[----:B------:R-:W-:Y:S01]  /*1fb0*/  FADD R7, -R60, R79 ;  /* 0x0000004f3c077221 */ /* 0x000fe20000000100 */
[C---:B------:R-:W-:Y:S01]  /*1fc0*/  IADD3.X R39, PT, PT, R6.reuse, UR39, RZ, P2, !PT ;  /* 0x0000002706277c10 */ /* 0x040fe200097fe4ff */
[----:B------:R-:W-:Y:S01]  /*1fd0*/  HADD2.F32 R78, -RZ, R16.H1_H1 ;  /* 0x30000010ff4e7230 */ /* 0x000fe20000004100 */
[----:B------:R-:W-:Y:S01]  /*1fe0*/  IADD3.X R41, PT, PT, R6, UR41, RZ, P0, !PT ;  /* 0x0000002906297c10 */ /* 0x000fe200087fe4ff */
[----:B------:R-:W3:Y:S01]  /*1ff0*/  LDG.E.64 R16, desc[UR6][R188.64+0x1000] ;  /* 0x00100006bc107981 */ /* 0x000ee2000c1e1b00 */
[----:B------:R-:W-:Y:S01]  /*2000*/  FFMA R6, R7, 0.030303031206130981445, R60 ;  /* 0x3cf83e1007067823 */ /* 0x000fe2000000003c */
[----:B------:R-:W-:Y:S02]  /*2010*/  HADD2 R27, R27, R33 ;  /* 0x000000211b1b7230 */ /* 0x000fe40000000000 */
[----:B----4-:R-:W-:-:S02]  /*2020*/  HFMA2 R42, R42, 1, 1, R44 ;  /* 0x3c003c002a2a7831 */ /* 0x010fc4000000002c */
[----:B------:R-:W-:Y:S01]  /*2030*/  FADD R13, R78, -R6 ;  /* 0x800000064e0d7221 */ /* 0x000fe20000000000 */
[----:B------:R-:W-:Y:S01]  /*2040*/  FADD R60, R80, -R60 ;  /* 0x8000003c503c7221 */ /* 0x000fe20000000000 */
[--C-:B------:R-:W-:Y:S02]  /*2050*/  HADD2.F32 R77, -RZ, R27.reuse.H0_H0 ;  /* 0x2000001bff4d7230 */ /* 0x100fe40000004100 */
[----:B------:R-:W-:Y:S01]  /*2060*/  FFMA R12, R13, 0.029411764815449714661, R6 ;  /* 0x3cf0f0f10d0c7823 */ /* 0x000fe20000000006 */
[----:B------:R-:W-:Y:S01]  /*2070*/  FFMA R4, R5, R60, R4 ;  /* 0x0000003c05047223 */ /* 0x000fe20000000004 */
[----:B------:R-:W-:Y:S02]  /*2080*/  HFMA2 R42, R42, 1, 1, R46 ;  /* 0x3c003c002a2a7831 */ /* 0x000fe4000000002e */
[----:B------:R-:W-:Y:S01]  /*2090*/  FADD R5, R77, -R12 ;  /* 0x8000000c4d057221 */ /* 0x000fe20000000000 */
[----:B------:R-:W-:Y:S02]  /*20a0*/  HADD2.F32 R76, -RZ, R27.H1_H1 ;  /* 0x3000001bff4c7230 */ /* 0x000fe40000004100 */
[----:B------:R-:W-:Y:S01]  /*20b0*/  FADD R6, R79, -R6 ;  /* 0x800000064f067221 */ /* 0x000fe20000000000 */
[----:B------:R-:W-:-:S03]  /*20c0*/  FFMA R14, R5, 0.028571428731083869934, R12 ;  /* 0x3cea0ea1050e7823 */ /* 0x000fc6000000000c */
[----:B------:R-:W-:Y:S01]  /*20d0*/  FFMA R4, R7, R6, R4 ;  /* 0x0000000607047223 */ /* 0x000fe20000000004 */
[----:B------:R-:W-:Y:S02]  /*20e0*/  HFMA2 R43, R43, 1, 1, R45 ;  /* 0x3c003c002b2b7831 */ /* 0x000fe4000000002d */
[----:B------:R-:W-:Y:S01]  /*20f0*/  FADD R7, R76, -R14 ;  /* 0x8000000e4c077221 */ /* 0x000fe20000000000 */
[----:B------:R-:W-:Y:S02]  /*2100*/  HADD2.F32 R75, -RZ, R42.H0_H0 ;  /* 0x2000002aff4b7230 */ /* 0x000fe40000004100 */
[----:B------:R-:W-:Y:S01]  /*2110*/  FADD R12, R78, -R12 ;  /* 0x8000000c4e0c7221 */ /* 0x000fe20000000000 */
[----:B------:R-:W-:Y:S01]  /*2120*/  FFMA R6, R7, 0.027777777984738349915, R14 ;  /* 0x3ce38e3907067823 */ /* 0x000fe2000000000e */
[----:B------:R-:W-:Y:S02]  /*2130*/  IADD3 R26, P0, PT, R30, 0x900, RZ ;  /* 0x000009001e1a7810 */ /* 0x000fe40007f1e0ff */
[----:B------:R-:W-:Y:S01]  /*2140*/  FFMA R4, R13, R12, R4 ;  /* 0x0000000c0d047223 */ /* 0x000fe20000000004 */
[----:B------:R-:W-:-:S02]  /*2150*/  HFMA2 R43, R43, 1, 1, R47 ;  /* 0x3c003c002b2b7831 */ /* 0x000fc4000000002f */
[----:B------:R-:W-:Y:S01]  /*2160*/  FADD R13, -R6, R75 ;  /* 0x0000004b060d7221 */ /* 0x000fe20000000100 */
[----:B------:R-:W-:Y:S01]  /*2170*/  IADD3.X R61, PT, PT, RZ, R2, RZ, P0, !PT ;  /* 0x00000002ff3d7210 */ /* 0x000fe200007fe4ff */
[----:B------:R-:W-:Y:S02]  /*2180*/  HADD2.F32 R74, -RZ, R42.H1_H1 ;  /* 0x3000002aff4a7230 */ /* 0x000fe40000004100 */
[----:B------:R-:W-:Y:S01]  /*2190*/  FADD R14, R77, -R14 ;  /* 0x8000000e4d0e7221 */ /* 0x000fe20000000000 */
[----:B------:R-:W-:Y:S01]  /*21a0*/  FFMA R12, R13, 0.027027027681469917297, R6 ;  /* 0x3cdd67c90d0c7823 */ /* 0x000fe20000000006 */
[----:B------:R-:W-:Y:S02]  /*21b0*/  SHF.R.S32.HI R45, RZ, 0x1f, R61 ;  /* 0x0000001fff2d7819 */ /* 0x000fe4000001143d */
[----:B------:R-:W-:Y:S01]  /*21c0*/  FFMA R4, R5, R14, R4 ;  /* 0x0000000e05047223 */ /* 0x000fe20000000004 */
[----:B------:R-:W-:Y:S01]  /*21d0*/  FADD R5, R74, -R12 ;  /* 0x8000000c4a057221 */ /* 0x000fe20000000000 */
[----:B------:R-:W-:Y:S01]  /*21e0*/  LEA.HI R45, P4, R45, R26, RZ, 0x2 ;  /* 0x0000001a2d2d7211 */ /* 0x000fe200078910ff */
[----:B------:R-:W-:Y:S01]  /*21f0*/  FADD R6, R76, -R6 ;  /* 0x800000064c067221 */ /* 0x000fe20000000000 */
[----:B------:R-:W-:Y:S01]  /*2200*/  HADD2.F32 R73, -RZ, R43.H0_H0 ;  /* 0x2000002bff497230 */ /* 0x000fe20000004100 */
[C---:B------:R-:W-:Y:S01]  /*2210*/  R2UR UR10, R100.reuse ;  /* 0x00000000640a72ca */ /* 0x040fe200000e0000 */
[----:B------:R-:W-:Y:S01]  /*2220*/  FFMA R14, R5, 0.026315789669752120972, R12 ;  /* 0x3cd79436050e7823 */ /* 0x000fe2000000000c */
[----:B------:R-:W-:Y:S01]  /*2230*/  R2UR UR11, R101 ;  /* 0x00000000650b72ca */ /* 0x000fe200000e0000 */
[----:B-----5:R-:W-:Y:S01]  /*2240*/  HFMA2 R26, R48, 1, 1, R50 ;  /* 0x3c003c00301a7831 */ /* 0x020fe20000000032 */
[----:B------:R-:W-:-:S02]  /*2250*/  R2UR UR12, R100 ;  /* 0x00000000640c72ca */ /* 0x000fc400000e0000 */
[----:B------:R-:W-:Y:S01]  /*2260*/  R2UR UR13, R101 ;  /* 0x00000000650d72ca */ /* 0x000fe200000e0000 */
[----:B------:R-:W-:Y:S01]  /*2270*/  FFMA R4, R7, R6, R4 ;  /* 0x0000000607047223 */ /* 0x000fe20000000004 */
[----:B------:R-:W-:Y:S01]  /*2280*/  FADD R7, R73, -R14 ;  /* 0x8000000e49077221 */ /* 0x000fe20000000000 */
[----:B------:R-:W-:Y:S02]  /*2290*/  HADD2.F32 R72, -RZ, R43.H1_H1 ;  /* 0x3000002bff487230 */ /* 0x000fe40000004100 */
[----:B------:R-:W-:Y:S01]  /*22a0*/  FADD R12, R75, -R12 ;  /* 0x8000000c4b0c7221 */ /* 0x000fe20000000000 */
[----:B------:R-:W-:Y:S01]  /*22b0*/  FFMA R6, R7, 0.025641025975346565247, R14 ;  /* 0x3cd20d2107067823 */ /* 0x000fe2000000000e */
[----:B------:R-:W-:Y:S02]  /*22c0*/  HADD2 R26, R26, R52 ;  /* 0x000000341a1a7230 */ /* 0x000fe40000000000 */
[----:B------:R-:W-:Y:S01]  /*22d0*/  FFMA R4, R13, R12, R4 ;  /* 0x0000000c0d047223 */ /* 0x000fe20000000004 */
[----:B------:R-:W4:Y:S01]  /*22e0*/  LDG.E.64 R38, desc[UR10][R38.64] ;  /* 0x0000000a26267981 */ /* 0x000f22000c1e1b00 */
[----:B------:R-:W-:Y:S01]  /*22f0*/  FADD R13, R72, -R6 ;  /* 0x80000006480d7221 */ /* 0x000fe20000000000 */
[----:B------:R-:W-:-:S02]  /*2300*/  HFMA2 R49, R49, 1, 1, R51 ;  /* 0x3c003c0031317831 */ /* 0x000fc40000000033 */
[----:B------:R-:W4:Y:S01]  /*2310*/  LDG.E.64 R40, desc[UR12][R40.64] ;  /* 0x0000000c28287981 */ /* 0x000f22000c1e1b00 */
[----:B------:R-:W-:Y:S02]  /*2320*/  HADD2.F32 R71, -RZ, R26.H0_H0 ;  /* 0x2000001aff477230 */ /* 0x000fe40000004100 */
[----:B------:R-:W-:Y:S01]  /*2330*/  FADD R14, R74, -R14 ;  /* 0x8000000e4a0e7221 */ /* 0x000fe20000000000 */
[----:B------:R-:W-:-:S03]  /*2340*/  FFMA R12, R13, 0.025000000372529029846, R6 ;  /* 0x3ccccccd0d0c7823 */ /* 0x000fc60000000006 */
[----:B------:R-:W-:Y:S01]  /*2350*/  FFMA R4, R5, R14, R4 ;  /* 0x0000000e05047223 */ /* 0x000fe20000000004 */
[----:B------:R-:W-:Y:S01]  /*2360*/  FADD R5, -R12, R71 ;  /* 0x000000470c057221 */ /* 0x000fe20000000100 */
[----:B------:R-:W-:Y:S02]  /*2370*/  HFMA2 R49, R49, 1, 1, R53 ;  /* 0x3c003c0031317831 */ /* 0x000fe40000000035 */
[----:B------:R-:W-:Y:S02]  /*2380*/  HADD2.F32 R70, -RZ, R26.H1_H1 ;  /* 0x3000001aff467230 */ /* 0x000fe40000004100 */
[----:B------:R-:W-:Y:S01]  /*2390*/  FADD R6, R73, -R6 ;  /* 0x8000000649067221 */ /* 0x000fe20000000000 */
[----:B------:R-:W-:Y:S01]  /*23a0*/  FFMA R14, R5, 0.024390242993831634521, R12 ;  /* 0x3cc7ce0c050e7823 */ /* 0x000fe2000000000c */
[----:B------:R-:W-:Y:S02]  /*23b0*/  IADD3 R15, P0, PT, R30, 0x980, RZ ;  /* 0x000009801e0f7810 */ /* 0x000fe40007f1e0ff */
[----:B------:R-:W-:Y:S01]  /*23c0*/  FFMA R4, R7, R6, R4 ;  /* 0x0000000607047223 */ /* 0x000fe20000000004 */
[----:B------:R-:W-:Y:S01]  /*23d0*/  FADD R7, R70, -R14 ;  /* 0x8000000e46077221 */ /* 0x000fe20000000000 */
[----:B------:R-:W-:Y:S01]  /*23e0*/  IADD3.X R60, PT, PT, RZ, R2, RZ, P0, !PT ;  /* 0x00000002ff3c7210 */ /* 0x000fe200007fe4ff */
[----:B------:R-:W-:Y:S01]  /*23f0*/  FADD R12, R72, -R12 ;  /* 0x8000000c480c7221 */ /* 0x000fe20000000000 */
[----:B------:R-:W-:Y:S01]  /*2400*/  IADD3 R32, P0, PT, R30, 0xa00, RZ ;  /* 0x00000a001e207810 */ /* 0x000fe20007f1e0ff */
[----:B------:R-:W-:-:S02]  /*2410*/  HADD2.F32 R69, -RZ, R49.H0_H0 ;  /* 0x20000031ff457230 */ /* 0x000fc40000004100 */
[----:B------:R-:W-:Y:S01]  /*2420*/  FFMA R6, R7, 0.023809524253010749817, R14 ;  /* 0x3cc30c3107067823 */ /* 0x000fe2000000000e */
[----:B------:R-:W-:Y:S01]  /*2430*/  HFMA2 R54, R54, 1, 1, R56 ;  /* 0x3c003c0036367831 */ /* 0x000fe20000000038 */
[----:B------:R-:W-:Y:S01]  /*2440*/  SHF.R.S32.HI R50, RZ, 0x1f, R60 ;  /* 0x0000001fff327819 */ /* 0x000fe2000001143c */
[----:B------:R-:W-:Y:S01]  /*2450*/  FFMA R4, R13, R12, R4 ;  /* 0x0000000c0d047223 */ /* 0x000fe20000000004 */
[----:B------:R-:W-:Y:S01]  /*2460*/  IADD3.X R46, PT, PT, RZ, R2, RZ, P0, !PT ;  /* 0x00000002ff2e7210 */ /* 0x000fe200007fe4ff */
[----:B------:R-:W-:Y:S01]  /*2470*/  FADD R13, R69, -R6 ;  /* 0x80000006450d7221 */ /* 0x000fe20000000000 */
[----:B------:R-:W-:Y:S01]  /*2480*/  LEA.HI R50, P5, R50, R15, RZ, 0x2 ;  /* 0x0000000f32327211 */ /* 0x000fe200078b10ff */
[----:B------:R-:W-:Y:S01]  /*2490*/  HADD2.F32 R68, -RZ, R49.H1_H1 ;  /* 0x30000031ff447230 */ /* 0x000fe20000004100 */
[----:B------:R-:W-:Y:S01]  /*24a0*/  SHF.R.S32.HI R15, RZ, 0x1f, R46 ;  /* 0x0000001fff0f7819 */ /* 0x000fe2000001142e */
[----:B------:R-:W-:Y:S01]  /*24b0*/  FADD R14, R71, -R14 ;  /* 0x8000000e470e7221 */ /* 0x000fe20000000000 */
[----:B------:R-:W-:Y:S01]  /*24c0*/  FFMA R12, R13, 0.023255813866853713989, R6 ;  /* 0x3cbe82fa0d0c7823 */ /* 0x000fe20000000006 */
[----:B------:R-:W-:Y:S01]  /*24d0*/  HADD2 R54, R54, R36 ;  /* 0x0000002436367230 */ /* 0x000fe20000000000 */
[----:B------:R-:W-:Y:S01]  /*24e0*/  LEA.HI R26, P0, R15, R32, RZ, 0x2 ;  /* 0x000000200f1a7211 */ /* 0x000fe200078110ff */
[----:B------:R-:W-:Y:S01]  /*24f0*/  FFMA R4, R5, R14, R4 ;  /* 0x0000000e05047223 */ /* 0x000fe20000000004 */
[----:B------:R-:W-:Y:S01]  /*2500*/  IADD3 R32, P1, PT, R30, 0xa80, RZ ;  /* 0x00000a801e207810 */ /* 0x000fe20007f3e0ff */
[----:B------:R-:W-:Y:S01]  /*2510*/  FADD R5, R68, -R12 ;  /* 0x8000000c44057221 */ /* 0x000fe20000000000 */
[----:B------:R-:W-:-:S02]  /*2520*/  HFMA2 R55, R55, 1, 1, R57 ;  /* 0x3c003c0037377831 */ /* 0x000fc40000000039 */
[--C-:B------:R-:W-:Y:S01]  /*2530*/  HADD2.F32 R67, -RZ, R54.reuse.H0_H0 ;  /* 0x20000036ff437230 */ /* 0x100fe20000004100 */
[----:B------:R-:W-:Y:S01]  /*2540*/  IADD3.X R47, PT, PT, RZ, R2, RZ, P1, !PT ;  /* 0x00000002ff2f7210 */ /* 0x000fe20000ffe4ff */
[----:B------:R-:W-:Y:S01]  /*2550*/  FFMA R14, R5, 0.022727273404598236084, R12 ;  /* 0x3cba2e8c050e7823 */ /* 0x000fe2000000000c */
[----:B------:R-:W-:Y:S02]  /*2560*/  FADD R6, R70, -R6 ;  /* 0x8000000646067221 */ /* 0x000fe40000000000 */
[----:B------:R-:W-:Y:S01]  /*2570*/  SHF.R.S32.HI R27, RZ, 0x1f, R47 ;  /* 0x0000001fff1b7819 */ /* 0x000fe2000001142f */
[----:B------:R-:W-:Y:S01]  /*2580*/  FADD R15, -R14, R67 ;  /* 0x000000430e0f7221 */ /* 0x000fe20000000100 */
[----:B------:R-:W-:Y:S01]  /*2590*/  FFMA R4, R7, R6, R4 ;  /* 0x0000000607047223 */ /* 0x000fe20000000004 */
[----:B------:R-:W-:Y:S01]  /*25a0*/  HFMA2 R55, R55, 1, 1, R37 ;  /* 0x3c003c0037377831 */ /* 0x000fe20000000025 */
[----:B------:R-:W-:Y:S01]  /*25b0*/  IADD3 R6, P2, PT, R30, 0xb00, RZ ;  /* 0x00000b001e067810 */ /* 0x000fe20007f5e0ff */
[----:B------:R-:W-:Y:S01]  /*25c0*/  HADD2.F32 R66, -RZ, R54.H1_H1 ;  /* 0x30000036ff427230 */ /* 0x000fe20000004100 */
[----:B------:R-:W-:Y:S01]  /*25d0*/  LEA.HI R27, P1, R27, R32, RZ, 0x2 ;  /* 0x000000201b1b7211 */ /* 0x000fe200078310ff */
[----:B------:R-:W-:Y:S01]  /*25e0*/  FADD R12, R69, -R12 ;  /* 0x8000000c450c7221 */ /* 0x000fe20000000000 */
[----:B------:R-:W-:Y:S01]  /*25f0*/  FFMA R32, R15, 0.022222222760319709778, R14 ;  /* 0x3cb60b610f207823 */ /* 0x000fe2000000000e */
[----:B------:R-:W-:-:S02]  /*2600*/  IADD3.X R31, PT, PT, RZ, R2, RZ, P2, !PT ;  /* 0x00000002ff1f7210 */ /* 0x000fc400017fe4ff */
[----:B------:R-:W-:Y:S01]  /*2610*/  FFMA R4, R13, R12, R4 ;  /* 0x0000000c0d047223 */ /* 0x000fe20000000004 */
[----:B------:R-:W-:Y:S01]  /*2620*/  FADD R13, R66, -R32 ;  /* 0x80000020420d7221 */ /* 0x000fe20000000000 */
[----:B------:R-:W-:Y:S01]  /*2630*/  SHF.R.S32.HI R43, RZ, 0x1f, R31 ;  /* 0x0000001fff2b7819 */ /* 0x000fe2000001141f */
[----:B------:R-:W-:Y:S01]  /*2640*/  FADD R14, R68, -R14 ;  /* 0x8000000e440e7221 */ /* 0x000fe20000000000 */
[--C-:B------:R-:W-:Y:S02]  /*2650*/  HADD2.F32 R65, -RZ, R55.reuse.H0_H0 ;  /* 0x20000037ff417230 */ /* 0x100fe40000004100 */
[----:B------:R-:W-:Y:S01]  /*2660*/  FFMA R12, R13, 0.021739130839705467224, R32 ;  /* 0x3cb216430d0c7823 */ /* 0x000fe20000000020 */
[----:B------:R-:W-:Y:S01]  /*2670*/  HFMA2 R28, R28, 1, 1, R34 ;  /* 0x3c003c001c1c7831 */ /* 0x000fe20000000022 */
[----:B------:R-:W-:Y:S01]  /*2680*/  LEA.HI R43, P2, R43, R6, RZ, 0x2 ;  /* 0x000000062b2b7211 */ /* 0x000fe200078510ff */
[----:B------:R-:W-:Y:S01]  /*2690*/  FFMA R4, R5, R14, R4 ;  /* 0x0000000e05047223 */ /* 0x000fe20000000004 */
[----:B------:R-:W5:Y:S01]  /*26a0*/  LDG.E.64 R6, desc[UR4][R188.64+0x1100] ;  /* 0x00110004bc067981 */ /* 0x000f62000c1e1b00 */
[----:B------:R-:W-:Y:S01]  /*26b0*/  FADD R5, R65, -R12 ;  /* 0x8000000c41057221 */ /* 0x000fe20000000000 */
[----:B------:R-:W-:-:S02]  /*26c0*/  HADD2.F32 R64, -RZ, R55.H1_H1 ;  /* 0x30000037ff407230 */ /* 0x000fc40000004100 */
[----:B------:R-:W-:Y:S01]  /*26d0*/  FADD R32, R67, -R32 ;  /* 0x8000002043207221 */ /* 0x000fe20000000000 */
[----:B------:R-:W-:Y:S01]  /*26e0*/  FFMA R14, R5, 0.021276595070958137512, R12 ;  /* 0x3cae4c41050e7823 */ /* 0x000fe2000000000c */
[----:B------:R-:W-:Y:S02]  /*26f0*/  HADD2 R58, R28, R58 ;  /* 0x0000003a1c3a7230 */ /* 0x000fe40000000000 */
[----:B------:R-:W-:Y:S01]  /*2700*/  FFMA R4, R15, R32, R4 ;  /* 0x000000200f047223 */ /* 0x000fe20000000004 */
[----:B------:R-:W-:Y:S01]  /*2710*/  FADD R15, R64, -R14 ;  /* 0x8000000e400f7221 */ /* 0x000fe20000000000 */
[----:B------:R-:W-:Y:S01]  /*2720*/  FADD R12, R66, -R12 ;  /* 0x8000000c420c7221 */ /* 0x000fe20000000000 */
[----:B------:R-:W-:Y:S01]  /*2730*/  SHF.L.U32 R36, R45, 0x1, RZ ;  /* 0x000000012d247819 */ /* 0x000fe200000006ff */
[----:B------:R-:W-:Y:S02]  /*2740*/  HADD2.F32 R63, -RZ, R58.H0_H0 ;  /* 0x2000003aff3f7230 */ /* 0x000fe40000004100 */
[----:B------:R-:W-:Y:S01]  /*2750*/  FFMA R28, R15, 0.020833333954215049744, R14 ;  /* 0x3caaaaab0f1c7823 */ /* 0x000fe2000000000e */
[----:B------:R-:W-:Y:S01]  /*2760*/  FFMA R4, R13, R12, R4 ;  /* 0x0000000c0d047223 */ /* 0x000fe20000000004 */
[----:B------:R-:W-:Y:S01]  /*2770*/  FADD R14, R65, -R14 ;  /* 0x8000000e410e7221 */ /* 0x000fe20000000000 */
[----:B------:R-:W-:Y:S01]  /*2780*/  IADD3.X R12, PT, PT, RZ, R61, RZ, P4, !PT ;  /* 0x0000003dff0c7210 */ /* 0x000fe200027fe4ff */
[----:B------:R-:W-:Y:S01]  /*2790*/  FADD R13, -R28, R63 ;  /* 0x0000003f1c0d7221 */ /* 0x000fe20000000100 */
[----:B------:R-:W-:Y:S01]  /*27a0*/  LOP3.LUT R36, R36, 0xfffffff8, RZ, 0xc0, !PT ;  /* 0xfffffff824247812 */ /* 0x000fe200078ec0ff */
[----:B------:R-:W-:Y:S01]  /*27b0*/  FFMA R4, R5, R14, R4 ;  /* 0x0000000e05047223 */ /* 0x000fe20000000004 */
[----:B------:R-:W-:Y:S01]  /*27c0*/  FADD R5, R64, -R28 ;  /* 0x8000001c40057221 */ /* 0x000fe20000000000 */
[----:B------:R-:W-:Y:S01]  /*27d0*/  SHF.L.U64.HI R12, R45, 0x1, R12 ;  /* 0x000000012d0c7819 */ /* 0x000fe2000001020c */
[----:B------:R-:W-:Y:S01]  /*27e0*/  FFMA R28, R13, 0.02040816284716129303, R28 ;  /* 0x3ca72f050d1c7823 */ /* 0x000fe2000000001c */
[----:B------:R-:W-:Y:S01]  /*27f0*/  IADD3 R34, P6, PT, R36, UR38, RZ ;  /* 0x0000002624227c10 */ /* 0x000fe2000ffde0ff */
[----:B------:R-:W-:-:S02]  /*2800*/  HFMA2 R29, R29, 1, 1, R35 ;  /* 0x3c003c001d1d7831 */ /* 0x000fc40000000023 */
[----:B------:R-:W-:Y:S01]  /*2810*/  FFMA R4, R15, R5, R4 ;  /* 0x000000050f047223 */ /* 0x000fe20000000004 */
[----:B------:R-:W-:Y:S01]  /*2820*/  FADD R5, R63, -R28 ;  /* 0x8000001c3f057221 */ /* 0x000fe20000000000 */
[----:B------:R-:W-:Y:S01]  /*2830*/  IADD3.X R35, PT, PT, R12, UR39, RZ, P6, !PT ;  /* 0x000000270c237c10 */ /* 0x000fe2000b7fe4ff */
[----:B------:R-:W-:Y:S01]  /*2840*/  HADD2.F32 R62, -RZ, R58.H1_H1 ;  /* 0x3000003aff3e7230 */ /* 0x000fe20000004100 */
[----:B------:R-:W-:Y:S01]  /*2850*/  IADD3 R36, P6, PT, R36, UR40, RZ ;  /* 0x0000002824247c10 */ /* 0x000fe2000ffde0ff */
[----:B------:R-:W-:-:S03]  /*2860*/  FFMA R4, R13, R5, R4 ;  /* 0x000000050d047223 */ /* 0x000fc60000000004 */
[----:B------:R-:W-:Y:S01]  /*2870*/  IADD3.X R37, PT, PT, R12, UR41, RZ, P6, !PT ;  /* 0x000000290c257c10 */ /* 0x000fe2000b7fe4ff */
[C-C-:B------:R-:W-:Y:S01]  /*2880*/  FADD R5, R62.reuse, -R28.reuse ;  /* 0x8000001c3e057221 */ /* 0x140fe20000000000 */
[----:B------:R-:W5:Y:S03]  /*2890*/  LDG.E.64 R34, desc[UR4][R34.64] ;  /* 0x0000000422227981 */ /* 0x000f66000c1e1b00 */
[----:B------:R-:W-:Y:S01]  /*28a0*/  FFMA R28, R5, 0.019999999552965164185, R28 ;  /* 0x3ca3d70a051c7823 */ /* 0x000fe2000000001c */
[----:B------:R-:W5:Y:S03]  /*28b0*/  LDG.E.64 R36, desc[UR8][R36.64] ;  /* 0x0000000824247981 */ /* 0x000f66000c1e1b00 */
[----:B------:R-:W-:Y:S01]  /*28c0*/  FADD R12, R62, -R28 ;  /* 0x8000001c3e0c7221 */ /* 0x000fe20000000000 */
[----:B------:R-:W-:-:S03]  /*28d0*/  HADD2 R29, R29, R59 ;  /* 0x0000003b1d1d7230 */ /* 0x000fc60000000000 */
[----:B------:R-:W-:Y:S02]  /*28e0*/  FFMA R12, R5, R12, R4 ;  /* 0x0000000c050c7223 */ /* 0x000fe40000000004 */
[----:B------:R-:W5:Y:S01]  /*28f0*/  LDG.E.64 R4, desc[UR6][R188.64+0x1200] ;  /* 0x00120006bc047981 */ /* 0x000f62000c1e1b00 */
[C---:B------:R-:W-:Y:S01]  /*2900*/  IADD3 R15, P4, PT, R30.reuse, 0xc00, RZ ;  /* 0x00000c001e0f7810 */ /* 0x040fe20007f9e0ff */
[----:B------:R-:W-:Y:S01]  /*2910*/  HADD2.F32 R61, -RZ, R29.H0_H0 ;  /* 0x2000001dff3d7230 */ /* 0x000fe20000004100 */
[----:B------:R-:W-:Y:S02]  /*2920*/  IADD3 R33, P3, PT, R30, 0xb80, RZ ;  /* 0x00000b801e217810 */ /* 0x000fe40007f7e0ff */
[-C--:B------:R-:W-:Y:S02]  /*2930*/  IADD3.X R45, PT, PT, RZ, R2.reuse, RZ, P4, !PT ;  /* 0x00000002ff2d7210 */ /* 0x080fe400027fe4ff */
[--C-:B------:R-:W-:Y:S01]  /*2940*/  FADD R13, R61, -R28.reuse ;  /* 0x8000001c3d0d7221 */ /* 0x100fe20000000000 */
[----:B------:R-:W-:Y:S01]  /*2950*/  IADD3.X R42, PT, PT, RZ, R2, RZ, P3, !PT ;  /* 0x00000002ff2a7210 */ /* 0x000fe20001ffe4ff */
[----:B------:R-:W-:Y:S01]  /*2960*/  HFMA2 R52, R106, 1, 1, R108 ;  /* 0x3c003c006a347831 */ /* 0x000fe2000000006c */
[----:B------:R-:W-:Y:S01]  /*2970*/  SHF.R.S32.HI R114, RZ, 0x1f, R45 ;  /* 0x0000001fff727819 */ /* 0x000fe2000001142d */
[----:B------:R-:W-:Y:S01]  /*2980*/  FFMA R28, R13, 0.019607843831181526184, R28 ;  /* 0x3ca0a0a10d1c7823 */ /* 0x000fe2000000001c */
[----:B------:R-:W-:-:S02]  /*2990*/  SHF.R.S32.HI R44, RZ, 0x1f, R42 ;  /* 0x0000001fff2c7819 */ /* 0x000fc4000001142a */
[----:B------:R-:W-:Y:S01]  /*29a0*/  LEA.HI R114, P4, R114, R15, RZ, 0x2 ;  /* 0x0000000f72727211 */ /* 0x000fe200078910ff */
[----:B------:R-:W-:Y:S01]  /*29b0*/  FADD R14, R61, -R28 ;  /* 0x8000001c3d0e7221 */ /* 0x000fe20000000000 */
[----:B------:R-:W-:Y:S01]  /*29c0*/  IADD3.X R15, PT, PT, RZ, R60, RZ, P5, !PT ;  /* 0x0000003cff0f7210 */ /* 0x000fe20002ffe4ff */
[----:B------:R-:W-:Y:S01]  /*29d0*/  HADD2.F32 R60, -RZ, R29.H1_H1 ;  /* 0x3000001dff3c7230 */ /* 0x000fe20000004100 */
[----:B------:R-:W-:Y:S01]  /*29e0*/  LEA.HI R44, P3, R44, R33, RZ, 0x2 ;  /* 0x000000212c2c7211 */ /* 0x000fe200078710ff */
[----:B------:R-:W-:Y:S01]  /*29f0*/  HFMA2 R52, R52, 1, 1, R104 ;  /* 0x3c003c0034347831 */ /* 0x000fe20000000068 */
[----:B------:R-:W-:Y:S01]  /*2a00*/  SHF.L.U32 R32, R50, 0x1, RZ ;  /* 0x0000000132207819 */ /* 0x000fe200000006ff */
[----:B------:R-:W-:Y:S01]  /*2a10*/  FFMA R12, R13, R14, R12 ;  /* 0x0000000e0d0c7223 */ /* 0x000fe2000000000c */
[----:B------:R-:W-:Y:S01]  /*2a20*/  IADD3 R33, P5, PT, R30, 0xc80, RZ ;  /* 0x00000c801e217810 */ /* 0x000fe20007fbe0ff */
[----:B------:R-:W-:Y:S01]  /*2a30*/  FADD R13, R60, -R28 ;  /* 0x8000001c3c0d7221 */ /* 0x000fe20000000000 */
[----:B------:R-:W-:Y:S01]  /*2a40*/  HADD2 R107, R107, R109 ;  /* 0x0000006d6b6b7230 */ /* 0x000fe20000000000 */
[----:B------:R-:W-:-:S02]  /*2a50*/  LOP3.LUT R32, R32, 0xfffffff8, RZ, 0xc0, !PT ;  /* 0xfffffff820207812 */ /* 0x000fc400078ec0ff */
[----:B------:R-:W-:Y:S01]  /*2a60*/  IADD3.X R109, PT, PT, RZ, R2, RZ, P5, !PT ;  /* 0x00000002ff6d7210 */ /* 0x000fe20002ffe4ff */
[C---:B------:R-:W-:Y:S01]  /*2a70*/  FFMA R28, R13.reuse, 0.019230769947171211243, R28 ;  /* 0x3c9d89d90d1c7823 */ /* 0x040fe2000000001c */
[----:B------:R-:W-:Y:S02]  /*2a80*/  SHF.L.U64.HI R48, R50, 0x1, R15 ;  /* 0x0000000132307819 */ /* 0x000fe4000001020f */
[----:B------:R-:W-:Y:S01]  /*2a90*/  IADD3 R14, P6, PT, R32, UR38, RZ ;  /* 0x00000026200e7c10 */ /* 0x000fe2000ffde0ff */
[----:B------:R-:W-:Y:S01]  /*2aa0*/  FADD R29, R60, -R28 ;  /* 0x8000001c3c1d7221 */ /* 0x000fe20000000000 */
[----:B------:R-:W-:Y:S01]  /*2ab0*/  SHF.R.S32.HI R108, RZ, 0x1f, R109 ;  /* 0x0000001fff6c7819 */ /* 0x000fe2000001146d */
[----:B------:R-:W-:Y:S01]  /*2ac0*/  HADD2.F32 R59, -RZ, R52.H0_H0 ;  /* 0x20000034ff3b7230 */ /* 0x000fe20000004100 */
[----:B------:R-:W-:Y:S02]  /*2ad0*/  IADD3 R32, P5, PT, R32, UR40, RZ ;  /* 0x0000002820207c10 */ /* 0x000fe4000ffbe0ff */
[----:B------:R-:W-:Y:S01]  /*2ae0*/  IADD3.X R15, PT, PT, R48, UR39, RZ, P6, !PT ;  /* 0x00000027300f7c10 */ /* 0x000fe2000b7fe4ff */
[----:B------:R-:W-:Y:S01]  /*2af0*/  FFMA R12, R13, R29, R12 ;  /* 0x0000001d0d0c7223 */ /* 0x000fe2000000000c */
[----:B------:R-:W-:Y:S01]  /*2b00*/  LEA.HI R108, P6, R108, R33, RZ, 0x2 ;  /* 0x000000216c6c7211 */ /* 0x000fe200078d10ff */
[----:B------:R-:W-:Y:S01]  /*2b10*/  FADD R13, -R28, R59 ;  /* 0x0000003b1c0d7221 */ /* 0x000fe20000000100 */
[----:B------:R-:W-:-:S02]  /*2b20*/  IADD3.X R33, PT, PT, R48, UR41, RZ, P5, !PT ;  /* 0x0000002930217c10 */ /* 0x000fc4000affe4ff */
[----:B------:R-:W5:Y:S01]  /*2b30*/  LDG.E.64 R14, desc[UR4][R14.64] ;  /* 0x000000040e0e7981 */ /* 0x000f62000c1e1b00 */
[----:B------:R-:W-:-:S03]  /*2b40*/  FFMA R28, R13, 0.018867924809455871582, R28 ;  /* 0x3c9a90e80d1c7823 */ /* 0x000fc6000000001c */
[----:B------:R-:W5:Y:S01]  /*2b50*/  LDG.E.64 R32, desc[UR8][R32.64] ;  /* 0x0000000820207981 */ /* 0x000f62000c1e1b00 */
[----:B------:R-:W-:Y:S01]  /*2b60*/  FADD R29, R59, -R28 ;  /* 0x8000001c3b1d7221 */ /* 0x000fe20000000000 */
[----:B------:R-:W-:Y:S02]  /*2b70*/  HFMA2 R107, R107, 1, 1, R105 ;  /* 0x3c003c006b6b7831 */ /* 0x000fe40000000069 */
[----:B------:R-:W-:Y:S02]  /*2b80*/  HADD2.F32 R58, -RZ, R52.H1_H1 ;  /* 0x30000034ff3a7230 */ /* 0x000fe40000004100 */
[----:B------:R-:W-:Y:S02]  /*2b90*/  FFMA R29, R13, R29, R12 ;  /* 0x0000001d0d1d7223 */ /* 0x000fe4000000000c */
[----:B------:R-:W5:Y:S01]  /*2ba0*/  LDG.E.64 R12, desc[UR6][R188.64+0x1300] ;  /* 0x00130006bc0c7981 */ /* 0x000f62000c1e1b00 */
[----:B------:R-:W-:Y:S01]  /*2bb0*/  FADD R48, R58, -R28 ;  /* 0x8000001c3a307221 */ /* 0x000fe20000000000 */
[----:B------:R-:W-:-:S02]  /*2bc0*/  HFMA2 R8, R8, 1, 1, R20 ;  /* 0x3c003c0008087831 */ /* 0x000fc40000000014 */
[--C-:B------:R-:W-:Y:S02]  /*2bd0*/  HADD2.F32 R57, -RZ, R107.reuse.H0_H0 ;  /* 0x2000006bff397230 */ /* 0x100fe40000004100 */
[----:B------:R-:W-:Y:S01]  /*2be0*/  FFMA R28, R48, 0.018518518656492233276, R28 ;  /* 0x3c97b426301c7823 */ /* 0x000fe2000000001c */
[----:B------:R-:W-:-:S03]  /*2bf0*/  HADD2.F32 R56, -RZ, R107.H1_H1 ;  /* 0x3000006bff387230 */ /* 0x000fc60000004100 */
[--C-:B------:R-:W-:Y:S01]  /*2c00*/  FADD R49, R57, -R28.reuse ;  /* 0x8000001c39317221 */ /* 0x100fe20000000000 */
[----:B------:R-:W-:Y:S02]  /*2c10*/  HFMA2 R50, R8, 1, 1, R22 ;  /* 0x3c003c0008327831 */ /* 0x000fe40000000016 */
[--C-:B------:R-:W-:Y:S01]  /*2c20*/  FADD R8, R58, -R28.reuse ;  /* 0x8000001c3a087221 */ /* 0x100fe20000000000 */
[----:B------:R-:W-:Y:S01]  /*2c30*/  FFMA R28, R49, 0.018181817606091499329, R28 ;  /* 0x3c94f209311c7823 */ /* 0x000fe2000000001c */
[----:B------:R-:W-:Y:S02]  /*2c40*/  IADD3 R53, P5, PT, R30, 0xd00, RZ ;  /* 0x00000d001e357810 */ /* 0x000fe40007fbe0ff */
[----:B------:R-:W-:Y:S01]  /*2c50*/  FFMA R8, R48, R8, R29 ;  /* 0x0000000830087223 */ /* 0x000fe2000000001d */
[--C-:B------:R-:W-:Y:S01]  /*2c60*/  FADD R29, R56, -R28.reuse ;  /* 0x8000001c381d7221 */ /* 0x100fe20000000000 */
[----:B------:R-:W-:Y:S01]  /*2c70*/  IADD3.X R117, PT, PT, RZ, R2, RZ, P5, !PT ;  /* 0x00000002ff757210 */ /* 0x000fe20002ffe4ff */
[----:B------:R-:W-:Y:S01]  /*2c80*/  FADD R20, R57, -R28 ;  /* 0x8000001c39147221 */ /* 0x000fe20000000000 */
[----:B------:R-:W-:-:S02]  /*2c90*/  HADD2.F32 R55, -RZ, R50.H0_H0 ;  /* 0x20000032ff377230 */ /* 0x000fc40000004100 */
[----:B------:R-:W-:Y:S01]  /*2ca0*/  FFMA R28, R29, 0.01785714365541934967, R28 ;  /* 0x3c9249251d1c7823 */ /* 0x000fe2000000001c */
[----:B------:R-:W-:Y:S01]  /*2cb0*/  IADD3 R51, P5, PT, R30, 0xd80, RZ ;  /* 0x00000d801e337810 */ /* 0x000fe20007fbe0ff */
[----:B------:R-:W-:Y:S01]  /*2cc0*/  FFMA R20, R49, R20, R8 ;  /* 0x0000001431147223 */ /* 0x000fe20000000008 */
[----:B------:R-:W-:Y:S01]  /*2cd0*/  SHF.R.S32.HI R124, RZ, 0x1f, R117 ;  /* 0x0000001fff7c7819 */ /* 0x000fe20000011475 */
[----:B------:R-:W-:Y:S01]  /*2ce0*/  FADD R49, -R28, R55 ;  /* 0x000000371c317221 */ /* 0x000fe20000000100 */
[----:B------:R-:W-:Y:S01]  /*2cf0*/  IADD3.X R116, PT, PT, RZ, R2, RZ, P5, !PT ;  /* 0x00000002ff747210 */ /* 0x000fe20002ffe4ff */
[----:B------:R-:W-:Y:S01]  /*2d00*/  HFMA2 R9, R9, 1, 1, R21 ;  /* 0x3c003c0009097831 */ /* 0x000fe20000000015 */
[----:B------:R-:W-:Y:S01]  /*2d10*/  SHF.L.U32 R106, R26, 0x1, RZ ;  /* 0x000000011a6a7819 */ /* 0x000fe200000006ff */
[--C-:B------:R-:W-:Y:S01]  /*2d20*/  FADD R22, R56, -R28.reuse ;  /* 0x8000001c38167221 */ /* 0x100fe20000000000 */
[----:B------:R-:W-:Y:S02]  /*2d30*/  LEA.HI R124, P5, R124, R53, RZ, 0x2 ;  /* 0x000000357c7c7211 */ /* 0x000fe400078b10ff */
[----:B------:R-:W-:Y:S01]  /*2d40*/  IADD3.X R53, PT, PT, RZ, R46, RZ, P0, !PT ;  /* 0x0000002eff357210 */ /* 0x000fe200007fe4ff */
[----:B------:R-:W-:Y:S01]  /*2d50*/  FFMA R46, R49, 0.017543859779834747314, R28 ;  /* 0x3c8fb824312e7823 */ /* 0x000fe2000000001c */
[----:B------:R-:W-:Y:S01]  /*2d60*/  LOP3.LUT R106, R106, 0xfffffff8, RZ, 0xc0, !PT ;  /* 0xfffffff86a6a7812 */ /* 0x000fe200078ec0ff */
[----:B------:R-:W-:Y:S01]  /*2d70*/  FFMA R20, R29, R22, R20 ;  /* 0x000000161d147223 */ /* 0x000fe20000000014 */
[----:B------:R-:W-:-:S02]  /*2d80*/  HADD2.F32 R54, -RZ, R50.H1_H1 ;  /* 0x30000032ff367230 */ /* 0x000fc40000004100 */
[----:B------:R-:W-:Y:S01]  /*2d90*/  FADD R21, R55, -R46 ;  /* 0x8000002e37157221 */ /* 0x000fe20000000000 */
[----:B------:R-:W-:Y:S02]  /*2da0*/  IADD3.X R22, PT, PT, RZ, R47, RZ, P1, !PT ;  /* 0x0000002fff167210 */ /* 0x000fe40000ffe4ff */
[----:B------:R-:W-:Y:S02]  /*2db0*/  SHF.L.U64.HI R48, R26, 0x1, R53 ;  /* 0x000000011a307819 */ /* 0x000fe40000010235 */
[----:B------:R-:W-:Y:S01]  /*2dc0*/  IADD3 R28, P1, PT, R106, UR38, RZ ;  /* 0x000000266a1c7c10 */ /* 0x000fe2000ff3e0ff */
[----:B------:R-:W-:Y:S02]  /*2dd0*/  HADD2 R9, R9, R23 ;  /* 0x0000001709097230 */ /* 0x000fe40000000000 */
[----:B------:R-:W-:Y:S01]  /*2de0*/  FFMA R20, R49, R21, R20 ;  /* 0x0000001531147223 */ /* 0x000fe20000000014 */
[----:B------:R-:W-:Y:S01]  /*2df0*/  FADD R21, R54, -R46 ;  /* 0x8000002e36157221 */ /* 0x000fe20000000000 */
[----:B------:R-:W-:-:S02]  /*2e00*/  IADD3.X R29, PT, PT, R48, UR39, RZ, P1, !PT ;  /* 0x00000027301d7c10 */ /* 0x000fc40008ffe4ff */
[----:B------:R-:W-:Y:S01]  /*2e10*/  IADD3 R106, P1, PT, R106, UR40, RZ ;  /* 0x000000286a6a7c10 */ /* 0x000fe2000ff3e0ff */
[----:B------:R-:W-:Y:S02]  /*2e20*/  HADD2.F32 R53, -RZ, R9.H0_H0 ;  /* 0x20000009ff357230 */ /* 0x000fe40000004100 */
[----:B------:R-:W-:Y:S01]  /*2e30*/  FFMA R46, R21, 0.017241379246115684509, R46 ;  /* 0x3c8d3dcb152e7823 */ /* 0x000fe2000000002e */
[----:B------:R-:W-:Y:S01]  /*2e40*/  IADD3.X R107, PT, PT, R48, UR41, RZ, P1, !PT ;  /* 0x00000029306b7c10 */ /* 0x000fe20008ffe4ff */
[----:B--2---:R-:W-:Y:S02]  /*2e50*/  HADD2 R110, R110, R112 ;  /* 0x000000706e6e7230 */ /* 0x004fe40000000000 */
[----:B------:R-:W-:Y:S01]  /*2e60*/  FADD R23, R53, -R46 ;  /* 0x8000002e35177221 */ /* 0x000fe20000000000 */
[----:B------:R-:W-:Y:S01]  /*2e70*/  SHF.L.U64.HI R47, R27, 0x1, R22 ;  /* 0x000000011b2f7819 */ /* 0x000fe20000010216 */
[--C-:B------:R-:W-:Y:S01]  /*2e80*/  FADD R22, R54, -R46.reuse ;  /* 0x8000002e36167221 */ /* 0x100fe20000000000 */
[----:B------:R-:W2:Y:S01]  /*2e90*/  LDG.E.64 R28, desc[UR4][R28.64] ;  /* 0x000000041c1c7981 */ /* 0x000ea2000c1e1b00 */
[----:B------:R-:W-:Y:S01]  /*2ea0*/  FFMA R46, R23, 0.016949152573943138123, R46 ;  /* 0x3c8ad8f3172e7823 */ /* 0x000fe2000000002e */
[----:B------:R-:W-:-:S02]  /*2eb0*/  SHF.L.U32 R104, R27, 0x1, RZ ;  /* 0x000000011b687819 */ /* 0x000fc400000006ff */
[----:B------:R-:W2:Y:S01]  /*2ec0*/  LDG.E.64 R106, desc[UR8][R106.64] ;  /* 0x000000086a6a7981 */ /* 0x000ea2000c1e1b00 */
[----:B------:R-:W-:Y:S01]  /*2ed0*/  FFMA R20, R21, R22, R20 ;  /* 0x0000001615147223 */ /* 0x000fe20000000014 */
[----:B------:R-:W-:Y:S01]  /*2ee0*/  FADD R21, R53, -R46 ;  /* 0x8000002e35157221 */ /* 0x000fe20000000000 */
[----:B---3--:R-:W-:Y:S01]  /*2ef0*/  HFMA2 R110, R110, 1, 1, R24 ;  /* 0x3c003c006e6e7831 */ /* 0x008fe20000000018 */
[----:B------:R-:W-:Y:S01]  /*2f00*/  LOP3.LUT R104, R104, 0xfffffff8, RZ, 0xc0, !PT ;  /* 0xfffffff868687812 */ /* 0x000fe200078ec0ff */
[----:B------:R-:W-:Y:S01]  /*2f10*/  HADD2.F32 R52, -RZ, R9.H1_H1 ;  /* 0x30000009ff347230 */ /* 0x000fe20000004100 */
[----:B------:R-:W3:Y:S01]  /*2f20*/  LDG.E.64 R26, desc[UR6][R188.64+0x1400] ;  /* 0x00140006bc1a7981 */ /* 0x000ee2000c1e1b00 */
[----:B------:R-:W-:Y:S01]  /*2f30*/  FFMA R23, R23, R21, R20 ;  /* 0x0000001517177223 */ /* 0x000fe20000000014 */
[----:B------:R-:W-:Y:S02]  /*2f40*/  SHF.R.S32.HI R8, RZ, 0x1f, R116 ;  /* 0x0000001fff087819 */ /* 0x000fe40000011474 */
[----:B------:R-:W-:Y:S01]  /*2f50*/  IADD3 R20, P1, PT, R104, UR38, RZ ;  /* 0x0000002668147c10 */ /* 0x000fe2000ff3e0ff */
[--C-:B------:R-:W-:Y:S01]  /*2f60*/  FADD R9, R52, -R46.reuse ;  /* 0x8000002e34097221 */ /* 0x100fe20000000000 */
[----:B------:R-:W-:Y:S01]  /*2f70*/  LEA.HI R8, P0, R8, R51, RZ, 0x2 ;  /* 0x0000003308087211 */ /* 0x000fe200078110ff */
[----:B------:R-:W-:Y:S01]  /*2f80*/  HADD2.F32 R51, -RZ, R110.H0_H0 ;  /* 0x2000006eff337230 */ /* 0x000fe20000004100 */
[----:B------:R-:W-:Y:S01]  /*2f90*/  IADD3.X R21, PT, PT, R47, UR39, RZ, P1, !PT ;  /* 0x000000272f157c10 */ /* 0x000fe20008ffe4ff */
[----:B------:R-:W-:Y:S01]  /*2fa0*/  HFMA2 R111, R111, 1, 1, R113 ;  /* 0x3c003c006f6f7831 */ /* 0x000fe20000000071 */
[----:B------:R-:W-:Y:S01]  /*2fb0*/  IADD3 R104, P1, PT, R104, UR40, RZ ;  /* 0x0000002868687c10 */ /* 0x000fe2000ff3e0ff */
[----:B------:R-:W-:-:S03]  /*2fc0*/  FFMA R46, R9, 0.016666667535901069641, R46 ;  /* 0x3c888889092e7823 */ /* 0x000fc6000000002e */
[----:B------:R-:W-:Y:S01]  /*2fd0*/  IADD3.X R105, PT, PT, R47, UR41, RZ, P1, !PT ;  /* 0x000000292f697c10 */ /* 0x000fe20008ffe4ff */
[----:B------:R-:W-:Y:S01]  /*2fe0*/  FADD R47, -R46, R51 ;  /* 0x000000332e2f7221 */ /* 0x000fe20000000100 */
[----:B------:R-:W-:Y:S01]  /*2ff0*/  IADD3 R112, P1, PT, R30, 0xe00, RZ ;  /* 0x00000e001e707810 */ /* 0x000fe20007f3e0ff */
[----:B------:R-:W-:Y:S02]  /*3000*/  HADD2.F32 R50, -RZ, R110.H1_H1 ;  /* 0x3000006eff327230 */ /* 0x000fe40000004100 */
[--C-:B------:R-:W-:Y:S01]  /*3010*/  FFMA R22, R47, 0.016393441706895828247, R46.reuse ;  /* 0x3c864b8a2f167823 */ /* 0x100fe2000000002e */
[----:B------:R-:W-:Y:S01]  /*3020*/  HADD2 R111, R111, R25 ;  /* 0x000000196f6f7230 */ /* 0x000fe20000000000 */
[----:B------:R-:W-:Y:S01]  /*3030*/  IADD3.X R115, PT, PT, RZ, R2, RZ, P1, !PT ;  /* 0x00000002ff737210 */ /* 0x000fe20000ffe4ff */
[----:B------:R-:W-:Y:S01]  /*3040*/  FADD R46, R52, -R46 ;  /* 0x8000002e342e7221 */ /* 0x000fe20000000000 */
[----:B------:R-:W-:Y:S01]  /*3050*/  FADD R110, R50, -R22 ;  /* 0x80000016326e7221 */ /* 0x000fe20000000000 */
[----:B------:R0:W3:Y:S01]  /*3060*/  LDG.E.64 R24, desc[UR4][R20.64] ;  /* 0x0000000414187981 */ /* 0x0000e2000c1e1b00 */
[----:B------:R-:W-:Y:S01]  /*3070*/  SHF.R.S32.HI R113, RZ, 0x1f, R115 ;  /* 0x0000001fff717819 */ /* 0x000fe20000011473 */
[----:B------:R-:W-:-:S02]  /*3080*/  HADD2.F32 R49, -RZ, R111.H0_H0 ;  /* 0x2000006fff317230 */ /* 0x000fc40000004100 */
[--C-:B------:R-:W-:Y:S01]  /*3090*/  FFMA R48, R110, 0.016129031777381896973, R22.reuse ;  /* 0x3c8421086e307823 */ /* 0x100fe20000000016 */
[----:B------:R-:W3:Y:S01]  /*30a0*/  LDG.E.64 R104, desc[UR8][R104.64] ;  /* 0x0000000868687981 */ /* 0x000ee2000c1e1b00 */
[----:B------:R-:W-:Y:S01]  /*30b0*/  FFMA R46, R9, R46, R23 ;  /* 0x0000002e092e7223 */ /* 0x000fe20000000017 */
[----:B------:R-:W-:Y:S01]  /*30c0*/  LEA.HI R113, P1, R113, R112, RZ, 0x2 ;  /* 0x0000007071717211 */ /* 0x000fe200078310ff */
[----:B------:R-:W-:Y:S01]  /*30d0*/  FADD R9, R51, -R22 ;  /* 0x8000001633097221 */ /* 0x000fe20000000000 */
[--C-:B------:R-:W-:Y:S01]  /*30e0*/  FADD R112, R49, -R48.reuse ;  /* 0x8000003031707221 */ /* 0x100fe20000000000 */
[----:B------:R-:W-:Y:S02]  /*30f0*/  HFMA2 R18, R10, 1, 1, R18 ;  /* 0x3c003c000a127831 */ /* 0x000fe40000000012 */
[----:B0-----:R-:W-:Y:S01]  /*3100*/  FADD R20, R50, -R48 ;  /* 0x8000003032147221 */ /* 0x001fe20000000000 */
[----:B------:R-:W-:Y:S01]  /*3110*/  FFMA R9, R47, R9, R46 ;  /* 0x000000092f097223 */ /* 0x000fe2000000002e */
[----:B------:R-:W-:Y:S01]  /*3120*/  FFMA R21, R112, 0.015873016789555549622, R48 ;  /* 0x3c82082170157823 */ /* 0x000fe20000000030 */
[----:B------:R-:W3:Y:S01]  /*3130*/  LDG.E.64 R22, desc[UR6][R188.64+0x1500] ;  /* 0x00150006bc167981 */ /* 0x000ee2000c1e1b00 */
[----:B------:R-:W-:Y:S01]  /*3140*/  SHF.L.U32 R138, R43, 0x1, RZ ;  /* 0x000000012b8a7819 */ /* 0x000fe200000006ff */
[----:B------:R-:W-:Y:S01]  /*3150*/  FFMA R9, R110, R20, R9 ;  /* 0x000000146e097223 */ /* 0x000fe20000000009 */
[----:B------:R-:W-:Y:S01]  /*3160*/  FADD R10, R49, -R21 ;  /* 0x80000015310a7221 */ /* 0x000fe20000000000 */
[----:B------:R-:W-:-:S02]  /*3170*/  HFMA2 R18, R18, 1, 1, R16 ;  /* 0x3c003c0012127831 */ /* 0x000fc40000000010 */
[----:B------:R-:W-:Y:S01]  /*3180*/  HADD2.F32 R48, -RZ, R111.H1_H1 ;  /* 0x3000006fff307230 */ /* 0x000fe20000004100 */
[----:B------:R-:W-:Y:S01]  /*3190*/  LOP3.LUT R138, R138, 0xfffffff8, RZ, 0xc0, !PT ;  /* 0xfffffff88a8a7812 */ /* 0x000fe200078ec0ff */
[----:B------:R-:W-:Y:S01]  /*31a0*/  FFMA R9, R112, R10, R9 ;  /* 0x0000000a70097223 */ /* 0x000fe20000000009 */
[----:B------:R-:W-:Y:S01]  /*31b0*/  IADD3.X R10, PT, PT, RZ, R31, RZ, P2, !PT ;  /* 0x0000001fff0a7210 */ /* 0x000fe200017fe4ff */
[----:B------:R-:W-:Y:S01]  /*31c0*/  HADD2 R11, R11, R19 ;  /* 0x000000130b0b7230 */ /* 0x000fe20000000000 */
[----:B------:R-:W-:Y:S01]  /*31d0*/  IADD3 R140, P2, PT, R138, UR38, RZ ;  /* 0x000000268a8c7c10 */ /* 0x000fe2000ff5e0ff */
[--C-:B------:R-:W-:Y:S01]  /*31e0*/  FADD R16, R48, -R21.reuse ;  /* 0x8000001530107221 */ /* 0x100fe20000000000 */
[----:B------:R-:W-:Y:S01]  /*31f0*/  SHF.L.U64.HI R19, R43, 0x1, R10 ;  /* 0x000000012b137819 */ /* 0x000fe2000001020a */
[----:B------:R-:W-:Y:S02]  /*3200*/  HADD2.F32 R47, -RZ, R18.H0_H0 ;  /* 0x20000012ff2f7230 */ /* 0x000fe40000004100 */
[----:B------:R-:W-:Y:S01]  /*3210*/  FFMA R21, R16, 0.015625, R21 ;  /* 0x3c80000010157823 */ /* 0x000fe20000000015 */
[----:B------:R-:W-:-:S02]  /*3220*/  IADD3.X R141, PT, PT, R19, UR39, RZ, P2, !PT ;  /* 0x00000027138d7c10 */ /* 0x000fc400097fe4ff */
[----:B------:R-:W-:Y:S01]  /*3230*/  IADD3 R138, P2, PT, R138, UR40, RZ ;  /* 0x000000288a8a7c10 */ /* 0x000fe2000ff5e0ff */
[----:B------:R-:W-:Y:S01]  /*3240*/  FADD R10, R48, -R21 ;  /* 0x80000015300a7221 */ /* 0x000fe20000000000 */
[----:B------:R-:W-:Y:S02]  /*3250*/  FADD R20, -R21, R47 ;  /* 0x0000002f15147221 */ /* 0x000fe40000000100 */
[----:B------:R-:W-:Y:S01]  /*3260*/  IADD3.X R139, PT, PT, R19, UR41, RZ, P2, !PT ;  /* 0x00000029138b7c10 */ /* 0x000fe200097fe4ff */
[----:B------:R-:W-:Y:S01]  /*3270*/  FFMA R9, R16, R10, R9 ;  /* 0x0000000a10097223 */ /* 0x000fe20000000009 */
[----:B------:R-:W-:Y:S01]  /*3280*/  FFMA R10, R20, 0.015384615398943424225, R21 ;  /* 0x3c7c0fc1140a7823 */ /* 0x000fe20000000015 */
[----:B------:R-:W3:Y:S04]  /*3290*/  LDG.E.64 R140, desc[UR4][R140.64] ;  /* 0x000000048c8c7981 */ /* 0x000ee8000c1e1b00 */
[----:B------:R-:W3:Y:S01]  /*32a0*/  LDG.E.64 R138, desc[UR8][R138.64] ;  /* 0x000000088a8a7981 */ /* 0x000ee2000c1e1b00 */
[----:B------:R-:W-:-:S04]  /*32b0*/  FADD R16, R47, -R10 ;  /* 0x8000000a2f107221 */ /* 0x000fc80000000000 */
[----:B------:R-:W-:Y:S02]  /*32c0*/  FFMA R9, R20, R16, R9 ;  /* 0x0000001014097223 */ /* 0x000fe40000000009 */
[----:B------:R-:W3:Y:S01]  /*32d0*/  LDG.E.64 R20, desc[UR6][R188.64+0x1600] ;  /* 0x00160006bc147981 */ /* 0x000ee2000c1e1b00 */
[----:B------:R-:W-:Y:S02]  /*32e0*/  SHF.L.U32 R136, R44, 0x1, RZ ;  /* 0x000000012c887819 */ /* 0x000fe400000006ff */
[----:B------:R-:W-:Y:S02]  /*32f0*/  IADD3.X R19, PT, PT, RZ, R42, RZ, P3, !PT ;  /* 0x0000002aff137210 */ /* 0x000fe40001ffe4ff */
[----:B------:R-:W-:Y:S02]  /*3300*/  LOP3.LUT R136, R136, 0xfffffff8, RZ, 0xc0, !PT ;  /* 0xfffffff888887812 */ /* 0x000fe400078ec0ff */
[----:B------:R-:W-:Y:S02]  /*3310*/  R2UR UR14, R100 ;  /* 0x00000000640e72ca */ /* 0x000fe400000e0000 */
[----:B------:R-:W-:-:S02]  /*3320*/  R2UR UR15, R101 ;  /* 0x00000000650f72ca */ /* 0x000fc400000e0000 */
[----:B------:R-:W-:Y:S02]  /*3330*/  IADD3 R134, P2, PT, R136, UR38, RZ ;  /* 0x0000002688867c10 */ /* 0x000fe4000ff5e0ff */
[----:B------:R-:W-:Y:S02]  /*3340*/  SHF.L.U64.HI R42, R44, 0x1, R19 ;  /* 0x000000012c2a7819 */ /* 0x000fe40000010213 */
[----:B------:R-:W-:Y:S02]  /*3350*/  IADD3 R136, P3, PT, R136, UR40, RZ ;  /* 0x0000002888887c10 */ /* 0x000fe4000ff7e0ff */
[----:B------:R-:W-:Y:S02]  /*3360*/  SHF.L.U32 R132, R114, 0x1, RZ ;  /* 0x0000000172847819 */ /* 0x000fe400000006ff */
[C---:B------:R-:W-:Y:S02]  /*3370*/  IADD3.X R135, PT, PT, R42.reuse, UR39, RZ, P2, !PT ;  /* 0x000000272a877c10 */ /* 0x040fe400097fe4ff */
[----:B------:R-:W-:-:S02]  /*3380*/  IADD3.X R137, PT, PT, R42, UR41, RZ, P3, !PT ;  /* 0x000000292a897c10 */ /* 0x000fc40009ffe4ff */
[----:B------:R-:W-:Y:S01]  /*3390*/  LOP3.LUT R132, R132, 0xfffffff8, RZ, 0xc0, !PT ;  /* 0xfffffff884847812 */ /* 0x000fe200078ec0ff */
[----:B----4-:R-:W-:Y:S01]  /*33a0*/  HADD2 R39, R39, R41 ;  /* 0x0000002927277230 */ /* 0x010fe20000000000 */
[----:B------:R-:W-:Y:S01]  /*33b0*/  IADD3.X R45, PT, PT, RZ, R45, RZ, P4, !PT ;  /* 0x0000002dff2d7210 */ /* 0x000fe200027fe4ff */
[----:B------:R-:W4:Y:S01]  /*33c0*/  LDG.E.64 R134, desc[UR10][R134.64] ;  /* 0x0000000a86867981 */ /* 0x000f22000c1e1b00 */
[----:B------:R-:W-:Y:S01]  /*33d0*/  IADD3.X R41, PT, PT, RZ, R116, RZ, P0, !PT ;  /* 0x00000074ff297210 */ /* 0x000fe200007fe4ff */
[----:B------:R-:W-:Y:S02]  /*33e0*/  HFMA2 R40, R38, 1, 1, R40 ;  /* 0x3c003c0026287831 */ /* 0x000fe40000000028 */
[----:B------:R-:W-:Y:S01]  /*33f0*/  HADD2.F32 R46, -RZ, R18.H1_H1 ;  /* 0x30000012ff2e7230 */ /* 0x000fe20000004100 */
[----:B------:R-:W4:Y:S01]  /*3400*/  LDG.E.64 R136, desc[UR14][R136.64] ;  /* 0x0000000e88887981 */ /* 0x000f22000c1e1b00 */
[----:B------:R-:W-:Y:S02]  /*3410*/  IADD3 R130, P0, PT, R132, UR38, RZ ;  /* 0x0000002684827c10 */ /* 0x000fe4000ff1e0ff */
[----:B------:R-:W-:-:S02]  /*3420*/  SHF.L.U64.HI R38, R114, 0x1, R45 ;  /* 0x0000000172267819 */ /* 0x000fc4000001022d */
[----:B------:R-:W-:Y:S02]  /*3430*/  IADD3.X R31, PT, PT, RZ, R117, RZ, P5, !PT ;  /* 0x00000075ff1f7210 */ /* 0x000fe40002ffe4ff */
[----:B------:R-:W-:Y:S02]  /*3440*/  SHF.L.U32 R18, R108, 0x1, RZ ;  /* 0x000000016c127819 */ /* 0x000fe400000006ff */
[----:B------:R-:W-:Y:S02]  /*3450*/  IADD3 R132, P2, PT, R132, UR40, RZ ;  /* 0x0000002884847c10 */ /* 0x000fe4000ff5e0ff */
[----:B------:R-:W-:Y:S02]  /*3460*/  IADD3.X R19, PT, PT, RZ, R109, RZ, P6, !PT ;  /* 0x0000006dff137210 */ /* 0x000fe400037fe4ff */
[----:B------:R-:W-:Y:S02]  /*3470*/  SHF.L.U64.HI R31, R124, 0x1, R31 ;  /* 0x000000017c1f7819 */ /* 0x000fe4000001021f */
[----:B------:R-:W-:-:S02]  /*3480*/  LOP3.LUT R18, R18, 0xfffffff8, RZ, 0xc0, !PT ;  /* 0xfffffff812127812 */ /* 0x000fc400078ec0ff */
[C---:B------:R-:W-:Y:S02]  /*3490*/  IADD3.X R131, PT, PT, R38.reuse, UR39, RZ, P0, !PT ;  /* 0x0000002726837c10 */ /* 0x040fe400087fe4ff */
[----:B------:R-:W-:Y:S02]  /*34a0*/  IADD3.X R133, PT, PT, R38, UR41, RZ, P2, !PT ;  /* 0x0000002926857c10 */ /* 0x000fe400097fe4ff */
[----:B------:R-:W-:Y:S02]  /*34b0*/  SHF.L.U32 R124, R124, 0x1, RZ ;  /* 0x000000017c7c7819 */ /* 0x000fe400000006ff */
[C---:B------:R-:W-:Y:S01]  /*34c0*/  R2UR UR16, R100.reuse ;  /* 0x00000000641072ca */ /* 0x040fe200000e0000 */
[----:B------:R-:W4:Y:S01]  /*34d0*/  LDG.E.64 R130, desc[UR4][R130.64] ;  /* 0x0000000482827981 */ /* 0x000f22000c1e1b00 */
[C---:B------:R-:W-:Y:S02]  /*34e0*/  R2UR UR17, R101.reuse ;  /* 0x00000000651172ca */ /* 0x040fe400000e0000 */
[----:B------:R-:W-:Y:S01]  /*34f0*/  R2UR UR18, R100 ;  /* 0x00000000641272ca */ /* 0x000fe200000e0000 */
[----:B------:R-:W4:Y:S01]  /*3500*/  LDG.E.64 R132, desc[UR8][R132.64] ;  /* 0x0000000884847981 */ /* 0x000f22000c1e1b00 */
[----:B------:R-:W-:-:S02]  /*3510*/  R2UR UR19, R101 ;  /* 0x00000000651372ca */ /* 0x000fc400000e0000 */
[----:B------:R-:W-:Y:S02]  /*3520*/  SHF.L.U64.HI R19, R108, 0x1, R19 ;  /* 0x000000016c137819 */ /* 0x000fe40000010213 */
[----:B------:R-:W-:Y:S02]  /*3530*/  IADD3 R128, P3, PT, R18, UR38, RZ ;  /* 0x0000002612807c10 */ /* 0x000fe4000ff7e0ff */
[----:B------:R-:W-:Y:S02]  /*3540*/  LOP3.LUT R124, R124, 0xfffffff8, RZ, 0xc0, !PT ;  /* 0xfffffff87c7c7812 */ /* 0x000fe400078ec0ff */
[----:B------:R-:W-:Y:S02]  /*3550*/  IADD3 R18, P4, PT, R18, UR40, RZ ;  /* 0x0000002812127c10 */ /* 0x000fe4000ff9e0ff */
[----:B------:R-:W-:Y:S02]  /*3560*/  R2UR UR20, R100 ;  /* 0x00000000641472ca */ /* 0x000fe400000e0000 */
[----:B------:R-:W-:-:S02]  /*3570*/  R2UR UR21, R101 ;  /* 0x00000000651572ca */ /* 0x000fc400000e0000 */
[C---:B------:R-:W-:Y:S01]  /*3580*/  IADD3.X R129, PT, PT, R19.reuse, UR39, RZ, P3, !PT ;  /* 0x0000002713817c10 */ /* 0x040fe20009ffe4ff */
[----:B------:R-:W-:Y:S01]  /*3590*/  HFMA2 R11, R11, 1, 1, R17 ;  /* 0x3c003c000b0b7831 */ /* 0x000fe20000000011 */
[C---:B------:R-:W-:Y:S01]  /*35a0*/  IADD3 R120, P5, PT, R124.reuse, UR38, RZ ;  /* 0x000000267c787c10 */ /* 0x040fe2000ffbe0ff */
[----:B------:R-:W4:Y:S01]  /*35b0*/  LDG.E.64 R16, desc[UR12][R188.64+0x1700] ;  /* 0x0017000cbc107981 */ /* 0x000f22000c1e1b00 */
[----:B------:R-:W-:Y:S02]  /*35c0*/  IADD3.X R19, PT, PT, R19, UR41, RZ, P4, !PT ;  /* 0x0000002913137c10 */ /* 0x000fe4000a7fe4ff */
[----:B------:R-:W-:Y:S01]  /*35d0*/  IADD3 R124, P0, PT, R124, UR40, RZ ;  /* 0x000000287c7c7c10 */ /* 0x000fe2000ff1e0ff */
[----:B------:R-:W4:Y:S01]  /*35e0*/  LDG.E.64 R128, desc[UR16][R128.64] ;  /* 0x0000001080807981 */ /* 0x000f22000c1e1b00 */
[C---:B------:R-:W-:Y:S02]  /*35f0*/  IADD3.X R121, PT, PT, R31.reuse, UR39, RZ, P5, !PT ;  /* 0x000000271f797c10 */ /* 0x040fe4000affe4ff */
[----:B------:R-:W-:Y:S01]  /*3600*/  IADD3.X R125, PT, PT, R31, UR41, RZ, P0, !PT ;  /* 0x000000291f7d7c10 */ /* 0x000fe200087fe4ff */
[----:B------:R-:W4:Y:S01]  /*3610*/  LDG.E.64 R18, desc[UR18][R18.64] ;  /* 0x0000001212127981 */ /* 0x000f22000c1e1b00 */
[----:B------:R-:W-:-:S03]  /*3620*/  FADD R31, R46, -R10 ;  /* 0x8000000a2e1f7221 */ /* 0x000fc60000000000 */
[----:B------:R-:W4:Y:S01]  /*3630*/  LDG.E.64 R120, desc[UR6][R120.64] ;  /* 0x0000000678787981 */ /* 0x000f22000c1e1b00 */
[----:B------:R-:W-:-:S03]  /*3640*/  FFMA R10, R31, 0.015151515603065490723, R10 ;  /* 0x3c783e101f0a7823 */ /* 0x000fc6000000000a */
[----:B------:R-:W4:Y:S01]  /*3650*/  LDG.E.64 R124, desc[UR20][R124.64] ;  /* 0x000000147c7c7981 */ /* 0x000f22000c1e1b00 */
[----:B------:R-:W-:Y:S01]  /*3660*/  SHF.L.U32 R118, R8, 0x1, RZ ;  /* 0x0000000108767819 */ /* 0x000fe200000006ff */
[--C-:B------:R-:W-:Y:S01]  /*3670*/  FADD R38, R46, -R10.reuse ;  /* 0x8000000a2e267221 */ /* 0x100fe20000000000 */
[----:B------:R-:W-:Y:S02]  /*3680*/  HADD2.F32 R45, -RZ, R11.H0_H0 ;  /* 0x2000000bff2d7230 */ /* 0x000fe40000004100 */
[----:B------:R-:W-:Y:S01]  /*3690*/  LOP3.LUT R118, R118, 0xfffffff8, RZ, 0xc0, !PT ;  /* 0xfffffff876767812 */ /* 0x000fe200078ec0ff */
[----:B------:R-:W-:Y:S01]  /*36a0*/  FFMA R9, R31, R38, R9 ;  /* 0x000000261f097223 */ /* 0x000fe20000000009 */
[----:B------:R-:W-:Y:S02]  /*36b0*/  IADD3.X R38, PT, PT, RZ, R115, RZ, P1, !PT ;  /* 0x00000073ff267210 */ /* 0x000fe40000ffe4ff */
[----:B------:R-:W-:Y:S02]  /*36c0*/  IADD3 R110, P0, PT, R118, UR38, RZ ;  /* 0x00000026766e7c10 */ /* 0x000fe4000ff1e0ff */
[----:B------:R-:W-:Y:S01]  /*36d0*/  SHF.L.U64.HI R41, R8, 0x1, R41 ;  /* 0x0000000108297819 */ /* 0x000fe20000010229 */
[----:B------:R-:W-:Y:S01]  /*36e0*/  FADD R8, R45, -R10 ;  /* 0x8000000a2d087221 */ /* 0x000fe20000000000 */
[----:B------:R-:W-:-:S02]  /*36f0*/  IADD3 R118, P1, PT, R118, UR40, RZ ;  /* 0x0000002876767c10 */ /* 0x000fc4000ff3e0ff */
[C---:B------:R-:W-:Y:S01]  /*3700*/  IADD3.X R111, PT, PT, R41.reuse, UR39, RZ, P0, !PT ;  /* 0x00000027296f7c10 */ /* 0x040fe200087fe4ff */
[----:B------:R-:W-:Y:S01]  /*3710*/  FFMA R31, R8, 0.014925372786819934845, R10 ;  /* 0x3c74898d081f7823 */ /* 0x000fe2000000000a */
[----:B------:R-:W-:Y:S02]  /*3720*/  IADD3.X R119, PT, PT, R41, UR41, RZ, P1, !PT ;  /* 0x0000002929777c10 */ /* 0x000fe40008ffe4ff */
[----:B------:R-:W-:Y:S01]  /*3730*/  SHF.L.U32 R108, R113, 0x1, RZ ;  /* 0x00000001716c7819 */ /* 0x000fe200000006ff */
[----:B------:R-:W-:Y:S01]  /*3740*/  FADD R10, R45, -R31 ;  /* 0x8000001f2d0a7221 */ /* 0x000fe20000000000 */
[----:B------:R-:W4:Y:S01]  /*3750*/  LDG.E.64 R110, desc[UR4][R110.64] ;  /* 0x000000046e6e7981 */ /* 0x000f22000c1e1b00 */
[----:B------:R-:W-:Y:S01]  /*3760*/  HADD2.F32 R44, -RZ, R11.H1_H1 ;  /* 0x3000000bff2c7230 */ /* 0x000fe20000004100 */
[----:B------:R-:W-:Y:S02]  /*3770*/  LOP3.LUT R108, R108, 0xfffffff8, RZ, 0xc0, !PT ;  /* 0xfffffff86c6c7812 */ /* 0x000fe400078ec0ff */
[----:B------:R-:W4:Y:S01]  /*3780*/  LDG.E.64 R118, desc[UR6][R118.64] ;  /* 0x0000000676767981 */ /* 0x000f22000c1e1b00 */
[----:B------:R-:W-:Y:S01]  /*3790*/  FFMA R9, R8, R10, R9 ;  /* 0x0000000a08097223 */ /* 0x000fe20000000009 */
[----:B------:R-:W-:Y:S01]  /*37a0*/  IADD3 R10, P0, PT, R108, UR38, RZ ;  /* 0x000000266c0a7c10 */ /* 0x000fe2000ff1e0ff */
[----:B-----5:R-:W-:Y:S01]  /*37b0*/  HFMA2 R40, R40, 1, 1, R6 ;  /* 0x3c003c0028287831 */ /* 0x020fe20000000006 */
[----:B------:R-:W-:Y:S01]  /*37c0*/  SHF.L.U64.HI R38, R113, 0x1, R38 ;  /* 0x0000000171267819 */ /* 0x000fe20000010226 */
[----:B------:R-:W-:Y:S01]  /*37d0*/  FADD R6, R44, -R31 ;  /* 0x8000001f2c067221 */ /* 0x000fe20000000000 */
[----:B------:R-:W-:-:S02]  /*37e0*/  IADD3 R108, P1, PT, R108, UR40, RZ ;  /* 0x000000286c6c7c10 */ /* 0x000fc4000ff3e0ff */
[----:B------:R-:W-:Y:S01]  /*37f0*/  IADD3.X R11, PT, PT, R38, UR39, RZ, P0, !PT ;  /* 0x00000027260b7c10 */ /* 0x000fe200087fe4ff */
[----:B------:R-:W-:Y:S01]  /*3800*/  FFMA R31, R6, 0.01470588240772485733, R31 ;  /* 0x3c70f0f1061f7823 */ /* 0x000fe2000000001f */
[----:B------:R-:W-:-:S03]  /*3810*/  IADD3.X R109, PT, PT, R38, UR41, RZ, P1, !PT ;  /* 0x00000029266d7c10 */ /* 0x000fc60008ffe4ff */
[----:B------:R-:W-:Y:S01]  /*3820*/  FADD R8, R44, -R31 ;  /* 0x8000001f2c087221 */ /* 0x000fe20000000000 */
[----:B------:R-:W5:Y:S04]  /*3830*/  LDG.E.64 R10, desc[UR6][R10.64] ;  /* 0x000000060a0a7981 */ /* 0x000f68000c1e1b00 */
[----:B------:R-:W5:Y:S01]  /*3840*/  LDG.E.64 R108, desc[UR8][R108.64] ;  /* 0x000000086c6c7981 */ /* 0x000f62000c1e1b00 */
[----:B------:R-:W-:Y:S01]  /*3850*/  FFMA R6, R6, R8, R9 ;  /* 0x0000000806067223 */ /* 0x000fe20000000009 */
[----:B------:R-:W-:Y:S02]  /*3860*/  HADD2.F32 R43, -RZ, R40.H0_H0 ;  /* 0x20000028ff2b7230 */ /* 0x000fe40000004100 */
[----:B------:R-:W5:Y:S01]  /*3870*/  LDG.E.64 R8, desc[UR4][R188.64+0x1800] ;  /* 0x00180004bc087981 */ /* 0x000f62000c1e1b00 */
[----:B------:R-:W-:Y:S01]  /*3880*/  IADD3 R113, P0, PT, R30, 0xe80, RZ ;  /* 0x00000e801e717810 */ /* 0x000fe20007f1e0ff */
[----:B------:R-:W-:-:S02]  /*3890*/  HFMA2 R39, R39, 1, 1, R7 ;  /* 0x3c003c0027277831 */ /* 0x000fc40000000007 */
[----:B------:R-:W-:Y:S01]  /*38a0*/  FADD R38, -R31, R43 ;  /* 0x0000002b1f267221 */ /* 0x000fe20000000100 */
[----:B------:R-:W-:Y:S01]  /*38b0*/  HADD2.F32 R42, -RZ, R40.H1_H1 ;  /* 0x30000028ff2a7230 */ /* 0x000fe20000004100 */
[----:B------:R-:W-:Y:S02]  /*38c0*/  IADD3.X R115, PT, PT, RZ, R2, RZ, P0, !PT ;  /* 0x00000002ff737210 */ /* 0x000fe400007fe4ff */
[----:B------:R-:W-:Y:S02]  /*38d0*/  FFMA R31, R38, 0.014492753893136978149, R31 ;  /* 0x3c6d7304261f7823 */ /* 0x000fe4000000001f */
[----:B------:R-:W-:Y:S02]  /*38e0*/  SHF.R.S32.HI R114, RZ, 0x1f, R115 ;  /* 0x0000001fff727819 */ /* 0x000fe40000011473 */
[----:B------:R-:W-:Y:S01]  /*38f0*/  FADD R7, R42, -R31 ;  /* 0x8000001f2a077221 */ /* 0x000fe20000000000 */
[----:B------:R-:W-:Y:S01]  /*3900*/  HADD2.F32 R41, -RZ, R39.H0_H0 ;  /* 0x20000027ff297230 */ /* 0x000fe20000004100 */
[----:B------:R-:W-:Y:S01]  /*3910*/  LEA.HI R114, P0, R114, R113, RZ, 0x2 ;  /* 0x0000007172727211 */ /* 0x000fe200078110ff */
[----:B------:R-:W-:-:S02]  /*3920*/  HFMA2 R34, R34, 1, 1, R36 ;  /* 0x3c003c0022227831 */ /* 0x000fc40000000024 */
[--C-:B------:R-:W-:Y:S01]  /*3930*/  FFMA R40, R7, 0.014285714365541934967, R31.reuse ;  /* 0x3c6a0ea107287823 */ /* 0x100fe2000000001f */
[----:B------:R-:W-:Y:S01]  /*3940*/  FADD R31, R43, -R31 ;  /* 0x8000001f2b1f7221 */ /* 0x000fe20000000000 */
[----:B------:R-:W-:Y:S02]  /*3950*/  IADD3.X R115, PT, PT, RZ, R115, RZ, P0, !PT ;  /* 0x00000073ff737210 */ /* 0x000fe400007fe4ff */
[----:B------:R-:W-:Y:S01]  /*3960*/  FADD R113, R41, -R40 ;  /* 0x8000002829717221 */ /* 0x000fe20000000000 */
[----:B------:R-:W-:Y:S01]  /*3970*/  FFMA R6, R38, R31, R6 ;  /* 0x0000001f26067223 */ /* 0x000fe20000000006 */
[--C-:B------:R-:W-:Y:S01]  /*3980*/  FADD R31, R42, -R40.reuse ;  /* 0x800000282a1f7221 */ /* 0x100fe20000000000 */
[C---:B------:R-:W-:Y:S01]  /*3990*/  SHF.L.U64.HI R36, R114.reuse, 0x1, R115 ;  /* 0x0000000172247819 */ /* 0x040fe20000010273 */
[----:B------:R-:W-:Y:S01]  /*39a0*/  FFMA R38, R113, 0.014084506779909133911, R40 ;  /* 0x3c66c2b471267823 */ /* 0x000fe20000000028 */
[----:B------:R-:W-:Y:S01]  /*39b0*/  SHF.L.U32 R114, R114, 0x1, RZ ;  /* 0x0000000172727819 */ /* 0x000fe200000006ff */
[----:B------:R-:W-:-:S02]  /*39c0*/  HFMA2 R34, R34, 1, 1, R4 ;  /* 0x3c003c0022227831 */ /* 0x000fc40000000004 */
[----:B------:R-:W-:Y:S01]  /*39d0*/  FFMA R6, R7, R31, R6 ;  /* 0x0000001f07067223 */ /* 0x000fe20000000006 */
[----:B------:R-:W-:Y:S02]  /*39e0*/  HADD2.F32 R40, -RZ, R39.H1_H1 ;  /* 0x30000027ff287230 */ /* 0x000fe40000004100 */
[----:B------:R-:W-:Y:S01]  /*39f0*/  FADD R7, R41, -R38 ;  /* 0x8000002629077221 */ /* 0x000fe20000000000 */
[----:B------:R-:W-:-:S03]  /*3a00*/  LOP3.LUT R114, R114, 0xfffffff8, RZ, 0xc0, !PT ;  /* 0xfffffff872727812 */ /* 0x000fc600078ec0ff */
[----:B------:R-:W-:Y:S01]  /*3a10*/  FFMA R113, R113, R7, R6 ;  /* 0x0000000771717223 */ /* 0x000fe20000000006 */
[--C-:B------:R-:W-:Y:S01]  /*3a20*/  FADD R31, R40, -R38.reuse ;  /* 0x80000026281f7221 */ /* 0x100fe20000000000 */
[C---:B------:R-:W-:Y:S01]  /*3a30*/  IADD3 R6, P0, PT, R114.reuse, UR38, RZ ;  /* 0x0000002672067c10 */ /* 0x040fe2000ff1e0ff */
[--C-:B------:R-:W-:Y:S01]  /*3a40*/  HADD2.F32 R39, -RZ, R34.reuse.H0_H0 ;  /* 0x20000022ff277230 */ /* 0x100fe20000004100 */
[----:B------:R-:W-:Y:S01]  /*3a50*/  IADD3 R114, P1, PT, R114, UR40, RZ ;  /* 0x0000002872727c10 */ /* 0x000fe2000ff3e0ff */
[----:B------:R-:W-:Y:S01]  /*3a60*/  FFMA R4, R31, 0.013888888992369174957, R38 ;  /* 0x3c638e391f047823 */ /* 0x000fe20000000026 */
[----:B------:R-:W-:Y:S01]  /*3a70*/  HADD2 R35, R35, R37 ;  /* 0x0000002523237230 */ /* 0x000fe20000000000 */
[C---:B------:R-:W-:Y:S02]  /*3a80*/  IADD3.X R7, PT, PT, R36.reuse, UR39, RZ, P0, !PT ;  /* 0x0000002724077c10 */ /* 0x040fe400087fe4ff */
[----:B------:R-:W-:Y:S01]  /*3a90*/  IADD3.X R115, PT, PT, R36, UR41, RZ, P1, !PT ;  /* 0x0000002924737c10 */ /* 0x000fe20008ffe4ff */
[----:B------:R-:W-:Y:S01]  /*3aa0*/  FADD R117, -R4, R39 ;  /* 0x0000002704757221 */ /* 0x000fe20000000100 */
[----:B------:R-:W-:-:S02]  /*3ab0*/  HADD2.F32 R38, -RZ, R34.H1_H1 ;  /* 0x30000022ff267230 */ /* 0x000fc40000004100 */
[----:B------:R-:W-:Y:S01]  /*3ac0*/  HFMA2 R35, R35, 1, 1, R5 ;  /* 0x3c003c0023237831 */ /* 0x000fe20000000005 */
[----:B------:R-:W5:Y:S01]  /*3ad0*/  LDG.E.64 R6, desc[UR6][R6.64] ;  /* 0x0000000606067981 */ /* 0x000f62000c1e1b00 */
[--C-:B------:R-:W-:Y:S01]  /*3ae0*/  FFMA R36, R117, 0.013698630034923553467, R4.reuse ;  /* 0x3c60703875247823 */ /* 0x100fe20000000004 */
[----:B------:R-:W-:Y:S02]  /*3af0*/  FADD R34, R40, -R4 ;  /* 0x8000000428227221 */ /* 0x000fe40000000000 */
[----:B------:R-:W5:Y:S04]  /*3b00*/  LDG.E.64 R114, desc[UR8][R114.64] ;  /* 0x0000000872727981 */ /* 0x000f68000c1e1b00 */
[----:B------:R-:W5:Y:S01]  /*3b10*/  LDG.E.64 R4, desc[UR4][R188.64+0x1900] ;  /* 0x00190004bc047981 */ /* 0x000f62000c1e1b00 */
[----:B------:R-:W-:Y:S01]  /*3b20*/  FFMA R34, R31, R34, R113 ;  /* 0x000000221f227223 */ /* 0x000fe20000000071 */
[--C-:B------:R-:W-:Y:S01]  /*3b30*/  FADD R31, R39, -R36.reuse ;  /* 0x80000024271f7221 */ /* 0x100fe20000000000 */
[----:B------:R-:W-:Y:S01]  /*3b40*/  FADD R112, R38, -R36 ;  /* 0x8000002426707221 */ /* 0x000fe20000000000 */
[----:B------:R-:W-:-:S02]  /*3b50*/  HADD2.F32 R37, -RZ, R35.H0_H0 ;  /* 0x20000023ff257230 */ /* 0x000fc40000004100 */
[----:B------:R-:W-:Y:S01]  /*3b60*/  FFMA R31, R117, R31, R34 ;  /* 0x0000001f751f7223 */ /* 0x000fe20000000022 */
[----:B------:R-:W-:Y:S02]  /*3b70*/  HFMA2 R34, R14, 1, 1, R32 ;  /* 0x3c003c000e227831 */ /* 0x000fe40000000020 */
[----:B------:R-:W-:Y:S01]  /*3b80*/  FFMA R36, R112, 0.013513513840734958649, R36 ;  /* 0x3c5d67c970247823 */ /* 0x000fe20000000024 */
[----:B------:R-:W5:Y:S03]  /*3b90*/  LDG.E.64 R116, desc[UR4][R188.64+0x1a00] ;  /* 0x001a0004bc747981 */ /* 0x000f66000c1e1b00 */
[--C-:B------:R-:W-:Y:S01]  /*3ba0*/  FADD R113, R37, -R36.reuse ;  /* 0x8000002425717221 */ /* 0x100fe20000000000 */
[--C-:B------:R-:W-:Y:S01]  /*3bb0*/  FADD R14, R38, -R36.reuse ;  /* 0x80000024260e7221 */ /* 0x100fe20000000000 */
[----:B------:R-:W-:Y:S02]  /*3bc0*/  HFMA2 R34, R34, 1, 1, R12 ;  /* 0x3c003c0022227831 */ /* 0x000fe4000000000c */
[----:B------:R-:W-:Y:S01]  /*3bd0*/  FFMA R32, R113, 0.013333333656191825867, R36 ;  /* 0x3c5a740e71207823 */ /* 0x000fe20000000024 */
[----:B------:R-:W-:-:S02]  /*3be0*/  HADD2.F32 R36, -RZ, R35.H1_H1 ;  /* 0x30000023ff247230 */ /* 0x000fc40000004100 */
[----:B------:R-:W-:Y:S01]  /*3bf0*/  FFMA R14, R112, R14, R31 ;  /* 0x0000000e700e7223 */ /* 0x000fe2000000001f */
[----:B------:R-:W-:Y:S01]  /*3c00*/  IADD3 R123, P0, PT, R30, 0xf00, RZ ;  /* 0x00000f001e7b7810 */ /* 0x000fe20007f1e0ff */
[--C-:B------:R-:W-:Y:S01]  /*3c10*/  FADD R12, R37, -R32.reuse ;  /* 0x80000020250c7221 */ /* 0x100fe20000000000 */
[----:B------:R-:W-:Y:S02]  /*3c20*/  FADD R31, R36, -R32 ;  /* 0x80000020241f7221 */ /* 0x000fe40000000000 */
[----:B------:R-:W-:Y:S01]  /*3c30*/  IADD3.X R126, PT, PT, RZ, R2, RZ, P0, !PT ;  /* 0x00000002ff7e7210 */ /* 0x000fe200007fe4ff */
[----:B------:R-:W-:Y:S01]  /*3c40*/  FFMA R12, R113, R12, R14 ;  /* 0x0000000c710c7223 */ /* 0x000fe2000000000e */
[----:B------:R-:W-:Y:S02]  /*3c50*/  HADD2.F32 R35, -RZ, R34.H0_H0 ;  /* 0x20000022ff237230 */ /* 0x000fe40000004100 */
[----:B------:R-:W-:Y:S01]  /*3c60*/  FFMA R32, R31, 0.013157894834876060486, R32 ;  /* 0x3c5794361f207823 */ /* 0x000fe20000000020 */
[----:B------:R-:W-:Y:S01]  /*3c70*/  IADD3 R113, P1, PT, R30, 0xf80, RZ ;  /* 0x00000f801e717810 */ /* 0x000fe20007f3e0ff */
[----:B------:R-:W-:Y:S01]  /*3c80*/  HADD2 R15, R15, R33 ;  /* 0x000000210f0f7230 */ /* 0x000fe20000000000 */
[----:B------:R-:W-:Y:S01]  /*3c90*/  SHF.R.S32.HI R156, RZ, 0x1f, R126 ;  /* 0x0000001fff9c7819 */ /* 0x000fe2000001147e */
[----:B------:R-:W-:Y:S01]  /*3ca0*/  FADD R33, -R32, R35 ;  /* 0x0000002320217221 */ /* 0x000fe20000000100 */
[----:B------:R-:W-:Y:S01]  /*3cb0*/  IADD3.X R122, PT, PT, RZ, R2, RZ, P1, !PT ;  /* 0x00000002ff7a7210 */ /* 0x000fe20000ffe4ff */
[--C-:B------:R-:W-:Y:S01]  /*3cc0*/  FADD R14, R36, -R32.reuse ;  /* 0x80000020240e7221 */ /* 0x100fe20000000000 */
[----:B------:R-:W-:Y:S01]  /*3cd0*/  LEA.HI R156, P0, R156, R123, RZ, 0x2 ;  /* 0x0000007b9c9c7211 */ /* 0x000fe200078110ff */
[----:B------:R-:W-:Y:S01]  /*3ce0*/  FFMA R32, R33, 0.012987012974917888641, R32 ;  /* 0x3c54c77b21207823 */ /* 0x000fe20000000020 */
[----:B------:R-:W-:Y:S01]  /*3cf0*/  SHF.R.S32.HI R150, RZ, 0x1f, R122 ;  /* 0x0000001fff967819 */ /* 0x000fe2000001147a */
[----:B------:R-:W-:Y:S01]  /*3d00*/  FFMA R12, R31, R14, R12 ;  /* 0x0000000e1f0c7223 */ /* 0x000fe2000000000c */
[----:B------:R-:W-:-:S02]  /*3d10*/  HFMA2 R31, R15, 1, 1, R13 ;  /* 0x3c003c000f1f7831 */ /* 0x000fc4000000000d */
[----:B------:R-:W-:Y:S01]  /*3d20*/  FADD R14, R35, -R32 ;  /* 0x80000020230e7221 */ /* 0x000fe20000000000 */
[----:B------:R-:W-:Y:S02]  /*3d30*/  IADD3.X R15, PT, PT, RZ, R126, RZ, P0, !PT ;  /* 0x0000007eff0f7210 */ /* 0x000fe400007fe4ff */
[----:B------:R-:W-:Y:S01]  /*3d40*/  LEA.HI R150, P1, R150, R113, RZ, 0x2 ;  /* 0x0000007196967211 */ /* 0x000fe200078310ff */
[----:B------:R-:W-:Y:S01]  /*3d50*/  FFMA R112, R33, R14, R12 ;  /* 0x0000000e21707223 */ /* 0x000fe2000000000c */
[C---:B------:R-:W-:Y:S02]  /*3d60*/  SHF.L.U64.HI R15, R156.reuse, 0x1, R15 ;  /* 0x000000019c0f7819 */ /* 0x040fe4000001020f */
[----:B------:R-:W-:Y:S02]  /*3d70*/  SHF.L.U32 R156, R156, 0x1, RZ ;  /* 0x000000019c9c7819 */ /* 0x000fe400000006ff */
[----:B------:R-:W-:Y:S02]  /*3d80*/  IADD3.X R33, PT, PT, RZ, R122, RZ, P1, !PT ;  /* 0x0000007aff217210 */ /* 0x000fe40000ffe4ff */
[----:B------:R-:W-:Y:S01]  /*3d90*/  LOP3.LUT R156, R156, 0xfffffff8, RZ, 0xc0, !PT ;  /* 0xfffffff89c9c7812 */ /* 0x000fe200078ec0ff */
[----:B------:R-:W5:Y:S01]  /*3da0*/  LDG.E.64 R122, desc[UR4][R188.64+0x1b00] ;  /* 0x001b0004bc7a7981 */ /* 0x000f62000c1e1b00 */
[----:B------:R-:W-:-:S02]  /*3db0*/  SHF.L.U64.HI R33, R150, 0x1, R33 ;  /* 0x0000000196217819 */ /* 0x000fc40000010221 */
[----:B------:R-:W-:Y:S01]  /*3dc0*/  SHF.L.U32 R150, R150, 0x1, RZ ;  /* 0x0000000196967819 */ /* 0x000fe200000006ff */
[----:B------:R-:W-:Y:S01]  /*3dd0*/  HADD2.F32 R34, -RZ, R34.H1_H1 ;  /* 0x30000022ff227230 */ /* 0x000fe20000004100 */
[----:B------:R-:W-:Y:S02]  /*3de0*/  IADD3 R12, P2, PT, R156, UR38, RZ ;  /* 0x000000269c0c7c10 */ /* 0x000fe4000ff5e0ff */
[----:B------:R-:W-:Y:S02]  /*3df0*/  LOP3.LUT R150, R150, 0xfffffff8, RZ, 0xc0, !PT ;  /* 0xfffffff896967812 */ /* 0x000fe400078ec0ff */
[----:B------:R-:W-:Y:S02]  /*3e00*/  IADD3 R156, P3, PT, R156, UR40, RZ ;  /* 0x000000289c9c7c10 */ /* 0x000fe4000ff7e0ff */
[----:B------:R-:W-:Y:S01]  /*3e10*/  IADD3.X R13, PT, PT, R15, UR39, RZ, P2, !PT ;  /* 0x000000270f0d7c10 */ /* 0x000fe200097fe4ff */
[----:B------:R-:W-:Y:S01]  /*3e20*/  FADD R113, R34, -R32 ;  /* 0x8000002022717221 */ /* 0x000fe20000000000 */
[----:B------:R-:W-:-:S02]  /*3e30*/  IADD3 R14, P2, PT, R150, UR38, RZ ;  /* 0x00000026960e7c10 */ /* 0x000fc4000ff5e0ff */
[----:B------:R-:W-:Y:S02]  /*3e40*/  IADD3.X R157, PT, PT, R15, UR41, RZ, P3, !PT ;  /* 0x000000290f9d7c10 */ /* 0x000fe40009ffe4ff */
[----:B------:R-:W-:Y:S01]  /*3e50*/  IADD3 R150, P3, PT, R150, UR40, RZ ;  /* 0x0000002896967c10 */ /* 0x000fe2000ff7e0ff */
[----:B------:R-:W-:Y:S01]  /*3e60*/  FFMA R126, R113, 0.012820512987673282623, R32 ;  /* 0x3c520d21717e7823 */ /* 0x000fe20000000020 */
[C---:B------:R-:W-:Y:S01]  /*3e70*/  IADD3.X R15, PT, PT, R33.reuse, UR39, RZ, P2, !PT ;  /* 0x00000027210f7c10 */ /* 0x040fe200097fe4ff */
[----:B--2---:R-:W-:Y:S01]  /*3e80*/  HFMA2 R28, R28, 1, 1, R106 ;  /* 0x3c003c001c1c7831 */ /* 0x004fe2000000006a */
[----:B------:R-:W-:Y:S01]  /*3e90*/  IADD3.X R151, PT, PT, R33, UR41, RZ, P3, !PT ;  /* 0x0000002921977c10 */ /* 0x000fe20009ffe4ff */
[----:B------:R-:W-:Y:S02]  /*3ea0*/  HADD2.F32 R33, -RZ, R31.H0_H0 ;  /* 0x2000001fff217230 */ /* 0x000fe40000004100 */
[--C-:B------:R-:W-:Y:S01]  /*3eb0*/  FADD R32, R34, -R126.reuse ;  /* 0x8000007e22207221 */ /* 0x100fe20000000000 */
[C---:B------:R-:W-:Y:S01]  /*3ec0*/  IADD3 R145, P4, PT, R30.reuse, 0x1000, RZ ;  /* 0x000010001e917810 */ /* 0x040fe20007f9e0ff */
[----:B------:R-:W-:Y:S01]  /*3ed0*/  HFMA2 R29, R29, 1, 1, R107 ;  /* 0x3c003c001d1d7831 */ /* 0x000fe2000000006b */
[----:B------:R-:W-:Y:S01]  /*3ee0*/  IADD3 R146, P5, PT, R30, 0x1080, RZ ;  /* 0x000010801e927810 */ /* 0x000fe20007fbe0ff */
[----:B------:R-:W-:Y:S01]  /*3ef0*/  FADD R127, R33, -R126 ;  /* 0x8000007e217f7221 */ /* 0x000fe20000000000 */
[----:B------:R-:W-:Y:S01]  /*3f00*/  FFMA R112, R113, R32, R112 ;  /* 0x0000002071707223 */ /* 0x000fe20000000070 */
[----:B------:R-:W-:-:S02]  /*3f10*/  HADD2.F32 R32, -RZ, R31.H1_H1 ;  /* 0x3000001fff207230 */ /* 0x000fc40000004100 */
[----:B---3--:R-:W-:Y:S02]  /*3f20*/  HFMA2 R106, R28, 1, 1, R26 ;  /* 0x3c003c001c6a7831 */ /* 0x008fe4000000001a */
[----:B------:R-:W-:Y:S01]  /*3f30*/  FFMA R126, R127, 0.012658228166401386261, R126 ;  /* 0x3c4f64757f7e7823 */ /* 0x000fe2000000007e */
[C---:B------:R-:W-:Y:S01]  /*3f40*/  IADD3 R142, P6, PT, R30.reuse, 0x1100, RZ ;  /* 0x000011001e8e7810 */ /* 0x040fe20007fde0ff */
[----:B------:R-:W-:Y:S01]  /*3f50*/  HFMA2 R25, R25, 1, 1, R105 ;  /* 0x3c003c0019197831 */ /* 0x000fe20000000069 */
[----:B------:R-:W-:Y:S01]  /*3f60*/  IADD3 R143, P0, PT, R30, 0x1180, RZ ;  /* 0x000011801e8f7810 */ /* 0x000fe20007f1e0ff */
[--C-:B------:R-:W-:Y:S01]  /*3f70*/  FADD R26, R33, -R126.reuse ;  /* 0x8000007e211a7221 */ /* 0x100fe20000000000 */
[----:B------:R-:W-:Y:S01]  /*3f80*/  FADD R113, R32, -R126 ;  /* 0x8000007e20717221 */ /* 0x000fe20000000000 */
[----:B------:R-:W-:Y:S01]  /*3f90*/  IADD3 R144, P1, PT, R30, 0x1200, RZ ;  /* 0x000012001e907810 */ /* 0x000fe20007f3e0ff */
[----:B------:R-:W2:Y:S01]  /*3fa0*/  LDG.E.64 R12, desc[UR4][R12.64] ;  /* 0x000000040c0c7981 */ /* 0x000ea2000c1e1b00 */
[----:B------:R-:W-:Y:S01]  /*3fb0*/  FFMA R26, R127, R26, R112 ;  /* 0x0000001a7f1a7223 */ /* 0x000fe20000000070 */
[----:B------:R-:W-:-:S02]  /*3fc0*/  FFMA R28, R113, 0.012500000186264514923, R126 ;  /* 0x3c4ccccd711c7823 */ /* 0x000fc4000000007e */
[----:B------:R-:W3:Y:S01]  /*3fd0*/  LDG.E.64 R126, desc[UR4][R188.64+0x1c00] ;  /* 0x001c0004bc7e7981 */ /* 0x000ee2000c1e1b00 */
[----:B------:R-:W-:Y:S01]  /*3fe0*/  HADD2.F32 R31, -RZ, R106.H0_H0 ;  /* 0x2000006aff1f7230 */ /* 0x000fe20000004100 */
[----:B------:R-:W-:Y:S02]  /*3ff0*/  IADD3.X R174, PT, PT, RZ, R2, RZ, P4, !PT ;  /* 0x00000002ffae7210 */ /* 0x000fe400027fe4ff */
[C---:B------:R-:W-:Y:S01]  /*4000*/  IADD3 R175, P2, PT, R30.reuse, 0x1280, RZ ;  /* 0x000012801eaf7810 */ /* 0x040fe20007f5e0ff */
[----:B------:R-:W2:Y:S01]  /*4010*/  LDG.E.64 R156, desc[UR8][R156.64] ;  /* 0x000000089c9c7981 */ /* 0x000ea2000c1e1b00 */
[C---:B------:R-:W-:Y:S02]  /*4020*/  IADD3 R155, P3, PT, R30.reuse, 0x1300, RZ ;  /* 0x000013001e9b7810 */ /* 0x040fe40007f7e0ff */
[----:B------:R-:W-:Y:S01]  /*4030*/  IADD3 R184, P4, PT, R30, 0x1380, RZ ;  /* 0x000013801eb87810 */ /* 0x000fe20007f9e0ff */
[----:B------:R-:W-:Y:S01]  /*4040*/  FADD R30, R32, -R28 ;  /* 0x8000001c201e7221 */ /* 0x000fe20000000000 */
[----:B------:R-:W-:Y:S01]  /*4050*/  FADD R107, -R28, R31 ;  /* 0x0000001f1c6b7221 */ /* 0x000fe20000000100 */
[----:B------:R-:W-:Y:S01]  /*4060*/  HFMA2 R138, R140, 1, 1, R138 ;  /* 0x3c003c008c8a7831 */ /* 0x000fe2000000008a */
[----:B------:R-:W2:Y:S01]  /*4070*/  LDG.E.64 R14, desc[UR4][R14.64] ;  /* 0x000000040e0e7981 */ /* 0x000ea2000c1e1b00 */
[----:B------:R-:W-:Y:S01]  /*4080*/  FFMA R26, R113, R30, R26 ;  /* 0x0000001e711a7223 */ /* 0x000fe2000000001a */
[----:B------:R-:W-:-:S02]  /*4090*/  HADD2.F32 R30, -RZ, R106.H1_H1 ;  /* 0x3000006aff1e7230 */ /* 0x000fc40000004100 */
[----:B------:R-:W-:Y:S01]  /*40a0*/  FFMA R28, R107, 0.012345679104328155518, R28 ;  /* 0x3c4a45886b1c7823 */ /* 0x000fe2000000001c */
[----:B------:R-:W-:Y:S02]  /*40b0*/  HADD2 R27, R29, R27 ;  /* 0x0000001b1d1b7230 */ /* 0x000fe40000000000 */
[----:B------:R-:W-:Y:S01]  /*40c0*/  HFMA2 R106, R24, 1, 1, R104 ;  /* 0x3c003c00186a7831 */ /* 0x000fe20000000068 */
[----:B------:R-:W2:Y:S01]  /*40d0*/  LDG.E.64 R150, desc[UR8][R150.64] ;  /* 0x0000000896967981 */ /* 0x000ea2000c1e1b00 */
[--C-:B------:R-:W-:Y:S01]  /*40e0*/  FADD R113, R30, -R28.reuse ;  /* 0x8000001c1e717221 */ /* 0x100fe20000000000 */
[--C-:B------:R-:W-:Y:S01]  /*40f0*/  FADD R24, R31, -R28.reuse ;  /* 0x8000001c1f187221 */ /* 0x100fe20000000000 */
[----:B------:R-:W-:Y:S02]  /*4100*/  HADD2.F32 R29, -RZ, R27.H0_H0 ;  /* 0x2000001bff1d7230 */ /* 0x000fe40000004100 */
[----:B------:R-:W-:Y:S01]  /*4110*/  FFMA R104, R113, 0.012195121496915817261, R28 ;  /* 0x3c47ce0c71687823 */ /* 0x000fe2000000001c */
[----:B------:R-:W-:Y:S01]  /*4120*/  FFMA R24, R107, R24, R26 ;  /* 0x000000186b187223 */ /* 0x000fe2000000001a */
[----:B------:R-:W-:-:S02]  /*4130*/  HFMA2 R106, R106, 1, 1, R22 ;  /* 0x3c003c006a6a7831 */ /* 0x000fc40000000016 */
[----:B------:R-:W-:Y:S01]  /*4140*/  FADD R107, R29, -R104 ;  /* 0x800000681d6b7221 */ /* 0x000fe20000000000 */
[----:B------:R-:W-:-:S03]  /*4150*/  HADD2.F32 R28, -RZ, R27.H1_H1 ;  /* 0x3000001bff1c7230 */ /* 0x000fc60000004100 */
[--C-:B------:R-:W-:Y:S01]  /*4160*/  FFMA R22, R107, 0.012048192322254180908, R104.reuse ;  /* 0x3c4565c86b167823 */ /* 0x100fe20000000068 */
[----:B------:R-:W-:-:S03]  /*4170*/  FADD R104, R30, -R104 ;  /* 0x800000681e687221 */ /* 0x000fc60000000000 */
[----:B------:R-:W-:Y:S01]  /*4180*/  FADD R147, R28, -R22 ;  /* 0x800000161c937221 */ /* 0x000fe20000000000 */
[----:B------:R-:W-:Y:S01]  /*4190*/  FFMA R24, R113, R104, R24 ;  /* 0x0000006871187223 */ /* 0x000fe20000000018 */
[----:B------:R-:W-:Y:S02]  /*41a0*/  HADD2.F32 R27, -RZ, R106.H0_H0 ;  /* 0x2000006aff1b7230 */ /* 0x000fe40000004100 */
[--C-:B------:R-:W-:Y:S01]  /*41b0*/  FFMA R104, R147, 0.011904762126505374908, R22.reuse ;  /* 0x3c430c3193687823 */ /* 0x100fe20000000016 */
[----:B------:R-:W-:-:S03]  /*41c0*/  FADD R22, R29, -R22 ;  /* 0x800000161d167221 */ /* 0x000fc60000000000 */
[----:B------:R-:W-:Y:S01]  /*41d0*/  FADD R113, -R104, R27 ;  /* 0x0000001b68717221 */ /* 0x000fe20000000100 */
[----:B------:R-:W-:Y:S01]  /*41e0*/  FFMA R22, R107, R22, R24 ;  /* 0x000000166b167223 */ /* 0x000fe20000000018 */
[----:B------:R-:W-:Y:S02]  /*41f0*/  HADD2.F32 R26, -RZ, R106.H1_H1 ;  /* 0x3000006aff1a7230 */ /* 0x000fe40000004100 */
[--C-:B------:R-:W-:Y:S01]  /*4200*/  FFMA R24, R113, 0.011764706112444400787, R104.reuse ;  /* 0x3c40c0c171187823 */ /* 0x100fe20000000068 */
[----:B------:R-:W-:Y:S01]  /*4210*/  FADD R104, R28, -R104 ;  /* 0x800000681c687221 */ /* 0x000fe20000000000 */
[----:B------:R-:W-:Y:S02]  /*4220*/  HADD2 R23, R25, R23 ;  /* 0x0000001719177230 */ /* 0x000fe40000000000 */
[----:B------:R-:W-:Y:S01]  /*4230*/  FADD R107, R26, -R24 ;  /* 0x800000181a6b7221 */ /* 0x000fe20000000000 */
[----:B------:R-:W-:Y:S01]  /*4240*/  FFMA R22, R147, R104, R22 ;  /* 0x0000006893167223 */ /* 0x000fe20000000016 */
[----:B------:R-:W-:Y:S01]  /*4250*/  SHF.R.S32.HI R154, RZ, 0x1f, R174 ;  /* 0x0000001fff9a7819 */ /* 0x000fe200000114ae */
[----:B------:R-:W-:Y:S01]  /*4260*/  FADD R104, R27, -R24 ;  /* 0x800000181b687221 */ /* 0x000fe20000000000 */
[----:B------:R-:W-:-:S02]  /*4270*/  HADD2.F32 R25, -RZ, R23.H0_H0 ;  /* 0x20000017ff197230 */ /* 0x000fc40000004100 */
[----:B------:R-:W-:Y:S01]  /*4280*/  FFMA R106, R107, 0.011627906933426856995, R24 ;  /* 0x3c3e82fa6b6a7823 */ /* 0x000fe20000000018 */
[----:B------:R-:W-:Y:S01]  /*4290*/  IADD3.X R152, PT, PT, RZ, R2, RZ, P5, !PT ;  /* 0x00000002ff987210 */ /* 0x000fe20002ffe4ff */
[----:B------:R-:W-:Y:S01]  /*42a0*/  FFMA R22, R113, R104, R22 ;  /* 0x0000006871167223 */ /* 0x000fe20000000016 */
[----:B------:R-:W-:Y:S01]  /*42b0*/  LEA.HI R154, P5, R154, R145, RZ, 0x2 ;  /* 0x000000919a9a7211 */ /* 0x000fe200078b10ff */
[--C-:B------:R-:W-:Y:S01]  /*42c0*/  FADD R24, R26, -R106.reuse ;  /* 0x8000006a1a187221 */ /* 0x100fe20000000000 */
[----:B------:R-:W-:Y:S01]  /*42d0*/  IADD3.X R149, PT, PT, RZ, R2, RZ, P6, !PT ;  /* 0x00000002ff957210 */ /* 0x000fe200037fe4ff */
[----:B------:R-:W-:Y:S01]  /*42e0*/  FADD R113, R25, -R106 ;  /* 0x8000006a19717221 */ /* 0x000fe20000000000 */
[----:B------:R-:W-:Y:S01]  /*42f0*/  SHF.L.U32 R112, R154, 0x1, RZ ;  /* 0x000000019a707819 */ /* 0x000fe200000006ff */
[----:B------:R-:W-:Y:S01]  /*4300*/  HFMA2 R140, R138, 1, 1, R20 ;  /* 0x3c003c008a8c7831 */ /* 0x000fe20000000014 */
[----:B------:R-:W-:Y:S01]  /*4310*/  SHF.R.S32.HI R173, RZ, 0x1f, R149 ;  /* 0x0000001fffad7819 */ /* 0x000fe20000011495 */
[----:B------:R-:W-:Y:S01]  /*4320*/  FFMA R22, R107, R24, R22 ;  /* 0x000000186b167223 */ /* 0x000fe20000000016 */
[----:B------:R-:W-:Y:S01]  /*4330*/  FFMA R20, R113, 0.011494252830743789673, R106 ;  /* 0x3c3c526471147823 */ /* 0x000fe2000000006a */
[----:B------:R-:W-:Y:S01]  /*4340*/  SHF.R.S32.HI R153, RZ, 0x1f, R152 ;  /* 0x0000001fff997819 */ /* 0x000fe20000011498 */
[----:B------:R-:W2:Y:S01]  /*4350*/  LDG.E.64 R106, desc[UR6][R188.64+0x1e00] ;  /* 0x001e0006bc6a7981 */ /* 0x000ea2000c1e1b00 */
[----:B------:R-:W-:Y:S01]  /*4360*/  IADD3.X R148, PT, PT, RZ, R2, RZ, P0, !PT ;  /* 0x00000002ff947210 */ /* 0x000fe200007fe4ff */
[----:B------:R-:W-:Y:S01]  /*4370*/  HADD2.F32 R24, -RZ, R23.H1_H1 ;  /* 0x30000017ff187230 */ /* 0x000fe20000004100 */
[----:B------:R-:W-:-:S02]  /*4380*/  IADD3.X R105, PT, PT, RZ, R174, RZ, P5, !PT ;  /* 0x000000aeff697210 */ /* 0x000fc40002ffe4ff */
[----:B------:R-:W-:Y:S02]  /*4390*/  LOP3.LUT R112, R112, 0xfffffff8, RZ, 0xc0, !PT ;  /* 0xfffffff870707812 */ /* 0x000fe400078ec0ff */
[----:B------:R-:W-:Y:S02]  /*43a0*/  LEA.HI R173, P0, R173, R142, RZ, 0x2 ;  /* 0x0000008eadad7211 */ /* 0x000fe400078110ff */
[-C--:B------:R-:W-:Y:S02]  /*43b0*/  IADD3.X R178, PT, PT, RZ, R2.reuse, RZ, P3, !PT ;  /* 0x00000002ffb27210 */ /* 0x080fe40001ffe4ff */
[-C--:B------:R-:W-:Y:S02]  /*43c0*/  IADD3.X R142, PT, PT, RZ, R2.reuse, RZ, P1, !PT ;  /* 0x00000002ff8e7210 */ /* 0x080fe40000ffe4ff */
[----:B------:R-:W-:Y:S02]  /*43d0*/  IADD3.X R145, PT, PT, RZ, R2, RZ, P2, !PT ;  /* 0x00000002ff917210 */ /* 0x000fe400017fe4ff */
[----:B------:R-:W-:-:S02]  /*43e0*/  LEA.HI R153, P6, R153, R146, RZ, 0x2 ;  /* 0x0000009299997211 */ /* 0x000fc400078d10ff */
[----:B------:R-:W-:Y:S01]  /*43f0*/  IADD3.X R2, PT, PT, RZ, R2, RZ, P4, !PT ;  /* 0x00000002ff027210 */ /* 0x000fe200027fe4ff */
[----:B------:R-:W-:Y:S01]  /*4400*/  FADD R147, R24, -R20 ;  /* 0x8000001418937221 */ /* 0x000fe20000000000 */
[----:B------:R-:W-:Y:S02]  /*4410*/  SHF.L.U64.HI R146, R154, 0x1, R105 ;  /* 0x000000019a927819 */ /* 0x000fe40000010269 */
[----:B------:R-:W-:Y:S02]  /*4420*/  IADD3 R104, P4, PT, R112, UR38, RZ ;  /* 0x0000002670687c10 */ /* 0x000fe4000ff9e0ff */
[----:B------:R-:W-:Y:S01]  /*4430*/  SHF.R.S32.HI R180, RZ, 0x1f, R178 ;  /* 0x0000001fffb47819 */ /* 0x000fe200000114b2 */
[--C-:B------:R-:W-:Y:S01]  /*4440*/  FADD R138, R25, -R20.reuse ;  /* 0x80000014198a7221 */ /* 0x100fe20000000000 */
[----:B------:R-:W-:Y:S01]  /*4450*/  IADD3.X R105, PT, PT, R146, UR39, RZ, P4, !PT ;  /* 0x0000002792697c10 */ /* 0x000fe2000a7fe4ff */
[----:B------:R-:W-:Y:S01]  /*4460*/  HFMA2 R139, R141, 1, 1, R139 ;  /* 0x3c003c008d8b7831 */ /* 0x000fe2000000008b */
[----:B------:R-:W-:Y:S01]  /*4470*/  LEA.HI R180, P5, R180, R155, RZ, 0x2 ;  /* 0x0000009bb4b47211 */ /* 0x000fe200078b10ff */
[----:B------:R-:W-:Y:S01]  /*4480*/  FFMA R20, R147, 0.011363636702299118042, R20 ;  /* 0x3c3a2e8c93147823 */ /* 0x000fe20000000014 */
[----:B------:R-:W-:Y:S01]  /*4490*/  IADD3 R112, P4, PT, R112, UR40, RZ ;  /* 0x0000002870707c10 */ /* 0x000fe2000ff9e0ff */
[----:B------:R-:W-:Y:S01]  /*44a0*/  HADD2.F32 R23, -RZ, R140.H0_H0 ;  /* 0x2000008cff177230 */ /* 0x000fe20000004100 */
[----:B------:R-:W-:Y:S01]  /*44b0*/  SHF.R.S32.HI R155, RZ, 0x1f, R2 ;  /* 0x0000001fff9b7819 */ /* 0x000fe20000011402 */
[----:B------:R-:W-:Y:S01]  /*44c0*/  FFMA R22, R113, R138, R22 ;  /* 0x0000008a71167223 */ /* 0x000fe20000000016 */
[----:B------:R-:W-:Y:S01]  /*44d0*/  IADD3.X R113, PT, PT, R146, UR41, RZ, P4, !PT ;  /* 0x0000002992717c10 */ /* 0x000fe2000a7fe4ff */
[----:B------:R-:W-:Y:S01]  /*44e0*/  FADD R138, R24, -R20 ;  /* 0x80000014188a7221 */ /* 0x000fe20000000000 */
[----:B------:R-:W-:Y:S01]  /*44f0*/  LEA.HI R184, P4, R155, R184, RZ, 0x2 ;  /* 0x000000b89bb87211 */ /* 0x000fe200078910ff */
[----:B------:R-:W-:Y:S01]  /*4500*/  FADD R155, -R20, R23 ;  /* 0x00000017149b7221 */ /* 0x000fe20000000100 */
[----:B------:R-:W-:-:S02]  /*4510*/  HFMA2 R139, R139, 1, 1, R21 ;  /* 0x3c003c008b8b7831 */ /* 0x000fc40000000015 */
[----:B------:R-:W-:Y:S01]  /*4520*/  FFMA R138, R147, R138, R22 ;  /* 0x0000008a938a7223 */ /* 0x000fe20000000016 */
[----:B------:R-:W-:Y:S02]  /*4530*/  HADD2.F32 R22, -RZ, R140.H1_H1 ;  /* 0x3000008cff167230 */ /* 0x000fe40000004100 */
[----:B------:R-:W-:Y:S01]  /*4540*/  FFMA R20, R155, 0.011235955171287059784, R20 ;  /* 0x3c3817039b147823 */ /* 0x000fe20000000014 */
[----:B----4-:R-:W-:Y:S02]  /*4550*/  HADD2 R140, R135, R137 ;  /* 0x00000089878c7230 */ /* 0x010fe40000000000 */
[----:B------:R-:W-:Y:S01]  /*4560*/  HFMA2 R136, R134, 1, 1, R136 ;  /* 0x3c003c0086887831 */ /* 0x000fe20000000088 */
[----:B------:R-:W4:Y:S01]  /*4570*/  LDG.E.64 R146, desc[UR6][R188.64+0x1f00] ;  /* 0x001f0006bc927981 */ /* 0x000f22000c1e1b00 */
[--C-:B------:R-:W-:Y:S01]  /*4580*/  FADD R135, R22, -R20.reuse ;  /* 0x8000001416877221 */ /* 0x100fe20000000000 */
[----:B------:R-:W-:Y:S01]  /*4590*/  FADD R134, R23, -R20 ;  /* 0x8000001417867221 */ /* 0x000fe20000000000 */
[----:B------:R-:W-:-:S02]  /*45a0*/  HADD2.F32 R21, -RZ, R139.H0_H0 ;  /* 0x2000008bff157230 */ /* 0x000fc40000004100 */
[----:B------:R-:W-:Y:S01]  /*45b0*/  FFMA R20, R135, 0.011111111380159854889, R20 ;  /* 0x3c360b6187147823 */ /* 0x000fe20000000014 */
[----:B------:R-:W-:Y:S01]  /*45c0*/  FFMA R134, R155, R134, R138 ;  /* 0x000000869b867223 */ /* 0x000fe2000000008a */
[----:B------:R-:W-:Y:S01]  /*45d0*/  HADD2 R174, R131, R133 ;  /* 0x0000008583ae7230 */ /* 0x000fe20000000000 */
[----:B------:R-:W4:Y:S01]  /*45e0*/  LDG.E.64 R104, desc[UR4][R104.64] ;  /* 0x0000000468687981 */ /* 0x000f22000c1e1b00 */
[--C-:B------:R-:W-:Y:S01]  /*45f0*/  FADD R141, R21, -R20.reuse ;  /* 0x80000014158d7221 */ /* 0x100fe20000000000 */
[----:B------:R-:W-:Y:S02]  /*4600*/  HFMA2 R138, R130, 1, 1, R132 ;  /* 0x3c003c00828a7831 */ /* 0x000fe40000000084 */
[--C-:B------:R-:W-:Y:S01]  /*4610*/  FADD R130, R22, -R20.reuse ;  /* 0x8000001416827221 */ /* 0x100fe20000000000 */
[----:B------:R-:W4:Y:S01]  /*4620*/  LDG.E.64 R112, desc[UR8][R112.64] ;  /* 0x0000000870707981 */ /* 0x000f22000c1e1b00 */
[----:B------:R-:W-:Y:S01]  /*4630*/  FFMA R132, R141, 0.010989011265337467194, R20 ;  /* 0x3c340b418d847823 */ /* 0x000fe20000000014 */
[----:B------:R-:W-:-:S02]  /*4640*/  HADD2.F32 R20, -RZ, R139.H1_H1 ;  /* 0x3000008bff147230 */ /* 0x000fc40000004100 */
[----:B------:R-:W-:Y:S02]  /*4650*/  HADD2 R136, R136, R16 ;  /* 0x0000001088887230 */ /* 0x000fe40000000000 */
[----:B------:R-:W-:Y:S02]  /*4660*/  HFMA2 R131, R129, 1, 1, R19 ;  /* 0x3c003c0081837831 */ /* 0x000fe40000000013 */
[----:B------:R-:W-:Y:S01]  /*4670*/  FADD R133, R20, -R132 ;  /* 0x8000008414857221 */ /* 0x000fe20000000000 */
[----:B------:R-:W-:Y:S02]  /*4680*/  HADD2.F32 R19, -RZ, R136.H0_H0 ;  /* 0x20000088ff137230 */ /* 0x000fe40000004100 */
[----:B------:R-:W-:Y:S02]  /*4690*/  HFMA2 R137, R128, 1, 1, R18 ;  /* 0x3c003c0080897831 */ /* 0x000fe40000000012 */
[----:B------:R-:W-:Y:S01]  /*46a0*/  FFMA R130, R135, R130, R134 ;  /* 0x0000008287827223 */ /* 0x000fe20000000086 */
[--C-:B------:R-:W-:Y:S01]  /*46b0*/  FFMA R16, R133, 0.010869565419852733612, R132.reuse ;  /* 0x3c32164385107823 */ /* 0x100fe20000000084 */
[----:B------:R-:W-:Y:S01]  /*46c0*/  FADD R18, R21, -R132 ;  /* 0x8000008415127221 */ /* 0x000fe20000000000 */
[----:B------:R-:W-:-:S02]  /*46d0*/  HFMA2 R132, R121, 1, 1, R125 ;  /* 0x3c003c0079847831 */ /* 0x000fc4000000007d */
[----:B------:R-:W-:Y:S01]  /*46e0*/  FADD R121, -R16, R19 ;  /* 0x0000001310797221 */ /* 0x000fe20000000100 */
[----:B------:R-:W-:Y:S01]  /*46f0*/  FFMA R18, R141, R18, R130 ;  /* 0x000000128d127223 */ /* 0x000fe20000000082 */
[----:B------:R-:W-:Y:S02]  /*4700*/  HADD2 R130, R120, R124 ;  /* 0x0000007c78827230 */ /* 0x000fe40000000000 */
[--C-:B------:R-:W-:Y:S01]  /*4710*/  FADD R120, R20, -R16.reuse ;  /* 0x8000001014787221 */ /* 0x100fe20000000000 */
[----:B------:R-:W-:Y:S01]  /*4720*/  FFMA R16, R121, 0.01075268816202878952, R16 ;  /* 0x3c302c0b79107823 */ /* 0x000fe20000000010 */
[----:B------:R-:W-:Y:S02]  /*4730*/  HADD2 R140, R140, R17 ;  /* 0x000000118c8c7230 */ /* 0x000fe40000000000 */
[----:B------:R-:W-:Y:S01]  /*4740*/  FFMA R120, R133, R120, R18 ;  /* 0x0000007885787223 */ /* 0x000fe20000000012 */
[----:B------:R-:W-:Y:S01]  /*4750*/  FADD R17, R19, -R16 ;  /* 0x8000001013117221 */ /* 0x000fe20000000000 */
[----:B------:R-:W-:-:S03]  /*4760*/  SHF.L.U32 R154, R153, 0x1, RZ ;  /* 0x00000001999a7819 */ /* 0x000fc600000006ff */
[----:B------:R-:W-:Y:S02]  /*4770*/  FFMA R124, R121, R17, R120 ;  /* 0x00000011797c7223 */ /* 0x000fe40000000078 */
[----:B------:R-:W4:Y:S01]  /*4780*/  LDG.E.64 R120, desc[UR6][R188.64+0x2000] ;  /* 0x00200006bc787981 */ /* 0x000f22000c1e1b00 */
[----:B------:R-:W-:Y:S02]  /*4790*/  IADD3.X R152, PT, PT, RZ, R152, RZ, P6, !PT ;  /* 0x00000098ff987210 */ /* 0x000fe400037fe4ff */
[----:B------:R-:W-:Y:S01]  /*47a0*/  LOP3.LUT R154, R154, 0xfffffff8, RZ, 0xc0, !PT ;  /* 0xfffffff89a9a7812 */ /* 0x000fe200078ec0ff */
[----:B------:R-:W-:Y:S02]  /*47b0*/  HADD2.F32 R18, -RZ, R136.H1_H1 ;  /* 0x30000088ff127230 */ /* 0x000fe40000004100 */
[----:B------:R-:W-:Y:S01]  /*47c0*/  HFMA2 R133, R110, 1, 1, R118 ;  /* 0x3c003c006e857831 */ /* 0x000fe20000000076 */
[----:B------:R-:W-:Y:S02]  /*47d0*/  SHF.L.U64.HI R129, R153, 0x1, R152 ;  /* 0x0000000199817819 */ /* 0x000fe40000010298 */
[----:B------:R-:W-:Y:S01]  /*47e0*/  IADD3 R110, P6, PT, R154, UR38, RZ ;  /* 0x000000269a6e7c10 */ /* 0x000fe2000ffde0ff */
[----:B------:R-:W-:Y:S01]  /*47f0*/  FADD R125, R18, -R16 ;  /* 0x80000010127d7221 */ /* 0x000fe20000000000 */
[----:B------:R-:W-:-:S02]  /*4800*/  HFMA2 R136, R111, 1, 1, R119 ;  /* 0x3c003c006f887831 */ /* 0x000fc40000000077 */
[----:B------:R-:W-:Y:S01]  /*4810*/  HADD2.F32 R17, -RZ, R140.H0_H0 ;  /* 0x2000008cff117230 */ /* 0x000fe20000004100 */
[----:B------:R-:W-:Y:S01]  /*4820*/  IADD3.X R111, PT, PT, R129, UR39, RZ, P6, !PT ;  /* 0x00000027816f7c10 */ /* 0x000fe2000b7fe4ff */
[----:B-----5:R-:W-:Y:S01]  /*4830*/  HFMA2 R135, R10, 1, 1, R108 ;  /* 0x3c003c000a877831 */ /* 0x020fe2000000006c */
[----:B------:R-:W-:Y:S01]  /*4840*/  IADD3 R154, P6, PT, R154, UR40, RZ ;  /* 0x000000289a9a7c10 */ /* 0x000fe2000ffde0ff */
[----:B------:R-:W-:Y:S01]  /*4850*/  FFMA R128, R125, 0.010638297535479068756, R16 ;  /* 0x3c2e4c417d807823 */ /* 0x000fe20000000010 */
[----:B------:R-:W-:Y:S02]  /*4860*/  HADD2 R134, R11, R109 ;  /* 0x0000006d0b867230 */ /* 0x000fe40000000000 */
[----:B------:R-:W-:Y:S01]  /*4870*/  HFMA2 R138, R138, 1, 1, R8 ;  /* 0x3c003c008a8a7831 */ /* 0x000fe20000000008 */
[----:B------:R-:W-:Y:S01]  /*4880*/  IADD3.X R155, PT, PT, R129, UR41, RZ, P6, !PT ;  /* 0x00000029819b7c10 */ /* 0x000fe2000b7fe4ff */
[--C-:B------:R-:W-:Y:S01]  /*4890*/  FADD R16, R18, -R128.reuse ;  /* 0x8000008012107221 */ /* 0x100fe20000000000 */
[----:B------:R-:W-:Y:S01]  /*48a0*/  FADD R119, R17, -R128 ;  /* 0x8000008011777221 */ /* 0x000fe20000000000 */
[----:B------:R0:W5:Y:S02]  /*48b0*/  LDG.E.64 R108, desc[UR4][R110.64] ;  /* 0x000000046e6c7981 */ /* 0x000164000c1e1b00 */
[----:B------:R-:W-:Y:S01]  /*48c0*/  FFMA R124, R125, R16, R124 ;  /* 0x000000107d7c7223 */ /* 0x000fe2000000007c */
[----:B------:R-:W-:Y:S01]  /*48d0*/  HADD2.F32 R16, -RZ, R140.H1_H1 ;  /* 0x3000008cff107230 */ /* 0x000fe20000004100 */
[----:B------:R-:W5:Y:S01]  /*48e0*/  LDG.E.64 R154, desc[UR8][R154.64] ;  /* 0x000000089a9a7981 */ /* 0x000f62000c1e1b00 */
[----:B------:R-:W-:-:S03]  /*48f0*/  FFMA R128, R119, 0.010526316240429878235, R128 ;  /* 0x3c2c769277807823 */ /* 0x000fc60000000080 */
[----:B------:R-:W5:Y:S01]  /*4900*/  LDG.E.64 R152, desc[UR6][R188.64+0x2100] ;  /* 0x00210006bc987981 */ /* 0x000f62000c1e1b00 */
[--C-:B------:R-:W-:Y:S01]  /*4910*/  FADD R118, R17, -R128.reuse ;  /* 0x8000008011767221 */ /* 0x100fe20000000000 */
[C---:B------:R-:W-:Y:S01]  /*4920*/  FADD R11, R16.reuse, -R128 ;  /* 0x80000080100b7221 */ /* 0x040fe20000000000 */
[----:B------:R-:W-:Y:S02]  /*4930*/  IADD3.X R10, PT, PT, RZ, R149, RZ, P0, !PT ;  /* 0x00000095ff0a7210 */ /* 0x000fe400007fe4ff */
[----:B------:R-:W-:Y:S01]  /*4940*/  FFMA R118, R119, R118, R124 ;  /* 0x0000007677767223 */ /* 0x000fe2000000007c */
[----:B------:R-:W-:Y:S01]  /*4950*/  FFMA R119, R11, 0.010416666977107524872, R128 ;  /* 0x3c2aaaab0b777823 */ /* 0x000fe20000000080 */
[C---:B------:R-:W-:Y:S01]  /*4960*/  SHF.L.U64.HI R129, R173.reuse, 0x1, R10 ;  /* 0x00000001ad817819 */ /* 0x040fe2000001020a */
[----:B------:R-:W-:Y:S01]  /*4970*/  HADD2.F32 R10, -RZ, R138.H0_H0 ;  /* 0x2000008aff0a7230 */ /* 0x000fe20000004100 */
[----:B------:R-:W-:Y:S01]  /*4980*/  SHF.L.U32 R128, R173, 0x1, RZ ;  /* 0x00000001ad807819 */ /* 0x000fe200000006ff */
[----:B------:R-:W-:-:S03]  /*4990*/  FADD R8, R16, -R119 ;  /* 0x8000007710087221 */ /* 0x000fc60000000000 */
[----:B------:R-:W-:Y:S01]  /*49a0*/  LOP3.LUT R128, R128, 0xfffffff8, RZ, 0xc0, !PT ;  /* 0xfffffff880807812 */ /* 0x000fe200078ec0ff */
[----:B------:R-:W-:Y:S01]  /*49b0*/  FFMA R118, R11, R8, R118 ;  /* 0x000000080b767223 */ /* 0x000fe20000000076 */
[----:B------:R-:W-:Y:S01]  /*49c0*/  FADD R11, -R119, R10 ;  /* 0x0000000a770b7221 */ /* 0x000fe20000000100 */
[----:B------:R-:W-:Y:S01]  /*49d0*/  HFMA2 R174, R174, 1, 1, R9 ;  /* 0x3c003c00aeae7831 */ /* 0x000fe20000000009 */
[C---:B0-----:R-:W-:Y:S01]  /*49e0*/  IADD3 R110, P0, PT, R128.reuse, UR38, RZ ;  /* 0x00000026806e7c10 */ /* 0x041fe2000ff1e0ff */
[----:B------:R-:W-:Y:S01]  /*49f0*/  HADD2.F32 R9, -RZ, R138.H1_H1 ;  /* 0x3000008aff097230 */ /* 0x000fe20000004100 */
[----:B------:R-:W-:Y:S01]  /*4a00*/  IADD3 R128, P6, PT, R128, UR40, RZ ;  /* 0x0000002880807c10 */ /* 0x000fe2000ffde0ff */
[----:B------:R-:W-:Y:S01]  /*4a10*/  FFMA R119, R11, 0.010309278033673763275, R119 ;  /* 0x3c28e83f0b777823 */ /* 0x000fe20000000077 */
[C---:B------:R-:W-:Y:S02]  /*4a20*/  IADD3.X R111, PT, PT, R129.reuse, UR39, RZ, P0, !PT ;  /* 0x00000027816f7c10 */ /* 0x040fe400087fe4ff */
[----:B------:R-:W-:Y:S01]  /*4a30*/  IADD3.X R129, PT, PT, R129, UR41, RZ, P6, !PT ;  /* 0x0000002981817c10 */ /* 0x000fe2000b7fe4ff */
[--C-:B------:R-:W-:Y:S01]  /*4a40*/  FADD R125, R9, -R119.reuse ;  /* 0x80000077097d7221 */ /* 0x100fe20000000000 */
[----:B------:R-:W-:-:S02]  /*4a50*/  FADD R124, R10, -R119 ;  /* 0x800000770a7c7221 */ /* 0x000fc40000000000 */
[----:B------:R-:W5:Y:S01]  /*4a60*/  LDG.E.64 R110, desc[UR4][R110.64] ;  /* 0x000000046e6e7981 */ /* 0x000f62000c1e1b00 */
[----:B------:R-:W-:Y:S01]  /*4a70*/  FFMA R119, R125, 0.010204081423580646515, R119 ;  /* 0x3c272f057d777823 */ /* 0x000fe20000000077 */
[----:B------:R-:W-:Y:S02]  /*4a80*/  FFMA R118, R11, R124, R118 ;  /* 0x0000007c0b767223 */ /* 0x000fe40000000076 */
[----:B------:R-:W5:Y:S01]  /*4a90*/  LDG.E.64 R128, desc[UR8][R128.64] ;  /* 0x0000000880807981 */ /* 0x000f62000c1e1b00 */
[----:B------:R-:W-:Y:S01]  /*4aa0*/  FADD R11, R9, -R119 ;  /* 0x80000077090b7221 */ /* 0x000fe20000000000 */
[----:B------:R-:W-:-:S03]  /*4ab0*/  SHF.R.S32.HI R172, RZ, 0x1f, R148 ;  /* 0x0000001fffac7819 */ /* 0x000fc60000011494 */
[----:B------:R-:W-:Y:S01]  /*4ac0*/  FFMA R118, R125, R11, R118 ;  /* 0x0000000b7d767223 */ /* 0x000fe20000000076 */
[----:B------:R-:W-:Y:S01]  /*4ad0*/  LEA.HI R172, P1, R172, R143, RZ, 0x2 ;  /* 0x0000008facac7211 */ /* 0x000fe200078310ff */
[----:B------:R-:W5:Y:S01]  /*4ae0*/  LDG.E.64 R124, desc[UR6][R188.64+0x2200] ;  /* 0x00220006bc7c7981 */ /* 0x000f62000c1e1b00 */
[----:B------:R-:W-:Y:S02]  /*4af0*/  HADD2.F32 R8, -RZ, R174.H0_H0 ;  /* 0x200000aeff087230 */ /* 0x000fe40000004100 */
[----:B------:R-:W-:Y:S02]  /*4b00*/  IADD3.X R11, PT, PT, RZ, R148, RZ, P1, !PT ;  /* 0x00000094ff0b7210 */ /* 0x000fe40000ffe4ff */
[----:B------:R-:W-:Y:S01]  /*4b10*/  SHF.L.U32 R148, R172, 0x1, RZ ;  /* 0x00000001ac947819 */ /* 0x000fe200000006ff */
[----:B------:R-:W-:Y:S01]  /*4b20*/  FADD R138, R8, -R119 ;  /* 0x80000077088a7221 */ /* 0x000fe20000000000 */
[----:B------:R-:W-:Y:S02]  /*4b30*/  HFMA2 R185, R6, 1, 1, R114 ;  /* 0x3c003c0006b97831 */ /* 0x000fe40000000072 */
[----:B------:R-:W-:Y:S01]  /*4b40*/  LOP3.LUT R148, R148, 0xfffffff8, RZ, 0xc0, !PT ;  /* 0xfffffff894947812 */ /* 0x000fe200078ec0ff */
[----:B------:R-:W-:Y:S01]  /*4b50*/  HFMA2 R137, R137, 1, 1, R4 ;  /* 0x3c003c0089897831 */ /* 0x000fe20000000004 */
[----:B------:R-:W-:Y:S01]  /*4b60*/  SHF.L.U64.HI R6, R172, 0x1, R11 ;  /* 0x00000001ac067819 */ /* 0x000fe2000001020b */
[----:B------:R-:W-:Y:S01]  /*4b70*/  HADD2 R11, R7, R115 ;  /* 0x00000073070b7230 */ /* 0x000fe20000000000 */
[C---:B------:R-:W-:Y:S01]  /*4b80*/  IADD3 R114, P0, PT, R148.reuse, UR38, RZ ;  /* 0x0000002694727c10 */ /* 0x040fe2000ff1e0ff */
[----:B------:R-:W-:Y:S01]  /*4b90*/  HADD2.F32 R7, -RZ, R174.H1_H1 ;  /* 0x300000aeff077230 */ /* 0x000fe20000004100 */
[----:B------:R-:W-:Y:S01]  /*4ba0*/  IADD3 R148, P1, PT, R148, UR40, RZ ;  /* 0x0000002894947c10 */ /* 0x000fe2000ff3e0ff */
[----:B------:R-:W-:Y:S01]  /*4bb0*/  FFMA R119, R138, 0.010101010091602802277, R119 ;  /* 0x3c257eb58a777823 */ /* 0x000fe20000000077 */
[----:B------:R-:W-:-:S02]  /*4bc0*/  IADD3.X R115, PT, PT, R6, UR39, RZ, P0, !PT ;  /* 0x0000002706737c10 */ /* 0x000fc400087fe4ff */
[----:B------:R-:W-:Y:S01]  /*4bd0*/  IADD3.X R149, PT, PT, R6, UR41, RZ, P1, !PT ;  /* 0x0000002906957c10 */ /* 0x000fe20008ffe4ff */
[--C-:B------:R-:W-:Y:S01]  /*4be0*/  FADD R4, R7, -R119.reuse ;  /* 0x8000007707047221 */ /* 0x100fe20000000000 */
[--C-:B------:R-:W-:Y:S01]  /*4bf0*/  FADD R139, R8, -R119.reuse ;  /* 0x80000077088b7221 */ /* 0x100fe20000000000 */
[----:B------:R-:W-:Y:S01]  /*4c00*/  HADD2.F32 R6, -RZ, R137.H0_H0 ;  /* 0x20000089ff067230 */ /* 0x000fe20000004100 */
[----:B------:R-:W5:Y:S01]  /*4c10*/  LDG.E.64 R114, desc[UR4][R114.64] ;  /* 0x0000000472727981 */ /* 0x000f62000c1e1b00 */
[----:B------:R-:W-:Y:S01]  /*4c20*/  FFMA R119, R4, 0.0099999997764825820923, R119 ;  /* 0x3c23d70a04777823 */ /* 0x000fe20000000077 */
[----:B------:R-:W-:Y:S02]  /*4c30*/  FFMA R118, R138, R139, R118 ;  /* 0x0000008b8a767223 */ /* 0x000fe40000000076 */
[----:B------:R-:W5:Y:S01]  /*4c40*/  LDG.E.64 R148, desc[UR8][R148.64] ;  /* 0x0000000894947981 */ /* 0x000f62000c1e1b00 */
[----:B------:R-:W-:Y:S02]  /*4c50*/  HFMA2 R138, R131, 1, 1, R5 ;  /* 0x3c003c00838a7831 */ /* 0x000fe40000000005 */
[----:B------:R-:W-:Y:S01]  /*4c60*/  FADD R140, -R119, R6 ;  /* 0x00000006778c7221 */ /* 0x000fe20000000100 */
[----:B------:R-:W-:Y:S01]  /*4c70*/  FADD R131, R7, -R119 ;  /* 0x8000007707837221 */ /* 0x000fe20000000000 */
[----:B------:R-:W-:Y:S01]  /*4c80*/  SHF.R.S32.HI R143, RZ, 0x1f, R142 ;  /* 0x0000001fff8f7819 */ /* 0x000fe2000001148e */
[----:B------:R-:W-:-:S02]  /*4c90*/  HADD2.F32 R5, -RZ, R137.H1_H1 ;  /* 0x30000089ff057230 */ /* 0x000fc40000004100 */
[----:B------:R-:W-:Y:S01]  /*4ca0*/  FFMA R139, R140, 0.0099009899422526359558, R119 ;  /* 0x3c2237c38c8b7823 */ /* 0x000fe20000000077 */
[----:B------:R-:W-:Y:S01]  /*4cb0*/  FFMA R137, R4, R131, R118 ;  /* 0x0000008304897223 */ /* 0x000fe20000000076 */
[----:B------:R-:W-:Y:S01]  /*4cc0*/  LEA.HI R143, P2, R143, R144, RZ, 0x2 ;  /* 0x000000908f8f7211 */ /* 0x000fe200078510ff */
[----:B------:R-:W5:Y:S01]  /*4cd0*/  LDG.E.64 R118, desc[UR6][R188.64+0x2300] ;  /* 0x00230006bc767981 */ /* 0x000f62000c1e1b00 */
[--C-:B------:R-:W-:Y:S02]  /*4ce0*/  FADD R182, R5, -R139.reuse ;  /* 0x8000008b05b67221 */ /* 0x100fe40000000000 */
[----:B------:R-:W-:Y:S01]  /*4cf0*/  IADD3.X R172, PT, PT, RZ, R142, RZ, P2, !PT ;  /* 0x0000008effac7210 */ /* 0x000fe200017fe4ff */
[--C-:B------:R-:W-:Y:S01]  /*4d00*/  HADD2.F32 R4, -RZ, R138.reuse.H0_H0 ;  /* 0x2000008aff047230 */ /* 0x100fe20000004100 */
[----:B------:R-:W-:Y:S01]  /*4d10*/  SHF.L.U32 R142, R143, 0x1, RZ ;  /* 0x000000018f8e7819 */ /* 0x000fe200000006ff */
[----:B------:R-:W-:Y:S01]  /*4d20*/  FFMA R141, R182, 0.009803921915590763092, R139 ;  /* 0x3c20a0a1b68d7823 */ /* 0x000fe2000000008b */
[----:B------:R-:W-:-:S02]  /*4d30*/  HADD2.F32 R173, -RZ, R138.H1_H1 ;  /* 0x3000008affad7230 */ /* 0x000fc40000004100 */
[----:B------:R-:W-:Y:S01]  /*4d40*/  LOP3.LUT R142, R142, 0xfffffff8, RZ, 0xc0, !PT ;  /* 0xfffffff88e8e7812 */ /* 0x000fe200078ec0ff */
[--C-:B------:R-:W-:Y:S01]  /*4d50*/  FADD R138, R4, -R141.reuse ;  /* 0x8000008d048a7221 */ /* 0x100fe20000000000 */
[----:B------:R-:W-:Y:S01]  /*4d60*/  HFMA2 R116, R130, 1, 1, R116 ;  /* 0x3c003c0082747831 */ /* 0x000fe20000000074 */
[----:B------:R-:W-:Y:S02]  /*4d70*/  SHF.L.U64.HI R172, R143, 0x1, R172 ;  /* 0x000000018fac7819 */ /* 0x000fe400000102ac */
[----:B------:R-:W-:Y:S01]  /*4d80*/  IADD3 R130, P0, PT, R142, UR38, RZ ;  /* 0x000000268e827c10 */ /* 0x000fe2000ff1e0ff */
[----:B------:R-:W-:Y:S01]  /*4d90*/  FFMA R186, R138, 0.0097087379544973373413, R141 ;  /* 0x3c1f11668aba7823 */ /* 0x000fe2000000008d */
[----:B------:R-:W-:Y:S02]  /*4da0*/  IADD3 R142, P1, PT, R142, UR40, RZ ;  /* 0x000000288e8e7c10 */ /* 0x000fe4000ff3e0ff */
[----:B------:R-:W-:Y:S01]  /*4db0*/  SHF.R.S32.HI R144, RZ, 0x1f, R145 ;  /* 0x0000001fff907819 */ /* 0x000fe20000011491 */
[----:B------:R-:W-:Y:S01]  /*4dc0*/  FADD R187, R173, -R186 ;  /* 0x800000baadbb7221 */ /* 0x000fe20000000000 */
[----:B------:R-:W-:-:S02]  /*4dd0*/  IADD3.X R143, PT, PT, R172, UR41, RZ, P1, !PT ;  /* 0x00000029ac8f7c10 */ /* 0x000fc40008ffe4ff */
[----:B------:R-:W-:Y:S01]  /*4de0*/  IADD3.X R131, PT, PT, R172, UR39, RZ, P0, !PT ;  /* 0x00000027ac837c10 */ /* 0x000fe200087fe4ff */
[--C-:B------:R-:W-:Y:S01]  /*4df0*/  HADD2.F32 R172, -RZ, R116.reuse.H0_H0 ;  /* 0x20000074ffac7230 */ /* 0x100fe20000004100 */
[----:B------:R-:W-:Y:S01]  /*4e00*/  LEA.HI R144, P3, R144, R175, RZ, 0x2 ;  /* 0x000000af90907211 */ /* 0x000fe200078710ff */
[----:B------:R-:W-:Y:S01]  /*4e10*/  FFMA R191, R187, 0.0096153849735856056213, R186 ;  /* 0x3c1d89d9bbbf7823 */ /* 0x000fe200000000ba */
[----:B------:R-:W-:Y:S02]  /*4e20*/  HFMA2 R132, R132, 1, 1, R117 ;  /* 0x3c003c0084847831 */ /* 0x000fe40000000075 */
[----:B------:R-:W-:Y:S01]  /*4e30*/  HADD2.F32 R175, -RZ, R116.H1_H1 ;  /* 0x30000074ffaf7230 */ /* 0x000fe20000004100 */
[----:B------:R-:W5:Y:S01]  /*4e40*/  LDG.E.64 R142, desc[UR8][R142.64] ;  /* 0x000000088e8e7981 */ /* 0x000f62000c1e1b00 */
[----:B------:R-:W-:-:S03]  /*4e50*/  FADD R190, -R191, R172 ;  /* 0x000000acbfbe7221 */ /* 0x000fc60000000100 */
[----:B------:R-:W5:Y:S01]  /*4e60*/  LDG.E.64 R116, desc[UR4][R130.64] ;  /* 0x0000000482747981 */ /* 0x000f62000c1e1b00 */
[----:B------:R-:W-:Y:S01]  /*4e70*/  FADD R139, R6, -R139 ;  /* 0x8000008b068b7221 */ /* 0x000fe20000000000 */
[----:B------:R-:W-:Y:S01]  /*4e80*/  FFMA R192, R190, 0.0095238098874688148499, R191 ;  /* 0x3c1c09c1bec07823 */ /* 0x000fe200000000bf */
[----:B------:R-:W-:Y:S02]  /*4e90*/  IADD3.X R145, PT, PT, RZ, R145, RZ, P3, !PT ;  /* 0x00000091ff917210 */ /* 0x000fe40001ffe4ff */
[----:B------:R-:W-:Y:S01]  /*4ea0*/  FFMA R137, R140, R139, R137 ;  /* 0x0000008b8c897223 */ /* 0x000fe20000000089 */
[--C-:B------:R-:W-:Y:S01]  /*4eb0*/  FADD R197, R175, -R192.reuse ;  /* 0x800000c0afc57221 */ /* 0x100fe20000000000 */
[----:B------:R-:W5:Y:S01]  /*4ec0*/  LDG.E.64 R130, desc[UR6][R188.64+0x2400] ;  /* 0x00240006bc827981 */ /* 0x000f62000c1e1b00 */
[C---:B------:R-:W-:Y:S01]  /*4ed0*/  SHF.L.U64.HI R139, R144.reuse, 0x1, R145 ;  /* 0x00000001908b7819 */ /* 0x040fe20000010291 */
[----:B------:R-:W-:Y:S01]  /*4ee0*/  HADD2.F32 R174, -RZ, R132.H0_H0 ;  /* 0x20000084ffae7230 */ /* 0x000fe20000004100 */
[----:B------:R-:W-:Y:S01]  /*4ef0*/  SHF.L.U32 R144, R144, 0x1, RZ ;  /* 0x0000000190907819 */ /* 0x000fe200000006ff */
[----:B------:R-:W-:-:S03]  /*4f00*/  FFMA R199, R197, 0.009433962404727935791, R192 ;  /* 0x3c1a90e8c5c77823 */ /* 0x000fc600000000c0 */
[----:B------:R-:W-:Y:S01]  /*4f10*/  LOP3.LUT R144, R144, 0xfffffff8, RZ, 0xc0, !PT ;  /* 0xfffffff890907812 */ /* 0x000fe200078ec0ff */
[--C-:B------:R-:W-:Y:S01]  /*4f20*/  FADD R196, R174, -R199.reuse ;  /* 0x800000c7aec47221 */ /* 0x100fe20000000000 */
[----:B------:R-:W-:Y:S02]  /*4f30*/  HFMA2 R122, R133, 1, 1, R122 ;  /* 0x3c003c00857a7831 */ /* 0x000fe4000000007a */
[----:B------:R-:W-:Y:S01]  /*4f40*/  HADD2.F32 R177, -RZ, R132.H1_H1 ;  /* 0x30000084ffb17230 */ /* 0x000fe20000004100 */
[----:B------:R-:W-:Y:S01]  /*4f50*/  IADD3 R132, P0, PT, R144, UR38, RZ ;  /* 0x0000002690847c10 */ /* 0x000fe2000ff1e0ff */
[----:B------:R-:W-:Y:S01]  /*4f60*/  FFMA R198, R196, 0.0093457940965890884399, R199 ;  /* 0x3c191f1ac4c67823 */ /* 0x000fe200000000c7 */
[----:B------:R-:W-:Y:S02]  /*4f70*/  IADD3 R144, P1, PT, R144, UR40, RZ ;  /* 0x0000002890907c10 */ /* 0x000fe4000ff3e0ff */
[----:B------:R-:W-:Y:S01]  /*4f80*/  IADD3.X R133, PT, PT, R139, UR39, RZ, P0, !PT ;  /* 0x000000278b857c10 */ /* 0x000fe200087fe4ff */
[----:B------:R-:W-:Y:S01]  /*4f90*/  FADD R193, R177, -R198 ;  /* 0x800000c6b1c17221 */ /* 0x000fe20000000000 */
[----:B------:R-:W-:Y:S01]  /*4fa0*/  IADD3.X R145, PT, PT, R139, UR41, RZ, P1, !PT ;  /* 0x000000298b917c10 */ /* 0x000fe20008ffe4ff */
[----:B------:R-:W-:-:S02]  /*4fb0*/  HFMA2 R136, R136, 1, 1, R123 ;  /* 0x3c003c0088887831 */ /* 0x000fc4000000007b */
[--C-:B------:R-:W-:Y:S02]  /*4fc0*/  HADD2.F32 R176, -RZ, R122.reuse.H0_H0 ;  /* 0x2000007affb07230 */ /* 0x100fe40000004100 */
[----:B------:R-:W-:Y:S01]  /*4fd0*/  FFMA R195, R193, 0.0092592593282461166382, R198 ;  /* 0x3c17b426c1c37823 */ /* 0x000fe200000000c6 */
[----:B------:R-:W-:Y:S02]  /*4fe0*/  HADD2.F32 R179, -RZ, R122.H1_H1 ;  /* 0x3000007affb37230 */ /* 0x000fe40000004100 */
[----:B------:R0:W5:Y:S01]  /*4ff0*/  LDG.E.64 R122, desc[UR4][R132.64] ;  /* 0x00000004847a7981 */ /* 0x000162000c1e1b00 */
[----:B------:R-:W-:-:S03]  /*5000*/  FADD R141, R5, -R141 ;  /* 0x8000008d058d7221 */ /* 0x000fc60000000000 */
[----:B------:R-:W5:Y:S01]  /*5010*/  LDG.E.64 R144, desc[UR8][R144.64] ;  /* 0x0000000890907981 */ /* 0x000f62000c1e1b00 */
[----:B------:R-:W-:Y:S01]  /*5020*/  FADD R194, -R195, R176 ;  /* 0x000000b0c3c27221 */ /* 0x000fe20000000100 */
[----:B------:R-:W-:Y:S01]  /*5030*/  FFMA R139, R182, R141, R137 ;  /* 0x0000008db68b7223 */ /* 0x000fe20000000089 */
[----:B------:R-:W-:Y:S01]  /*5040*/  IADD3.X R181, PT, PT, RZ, R178, RZ, P5, !PT ;  /* 0x000000b2ffb57210 */ /* 0x000fe20002ffe4ff */
[----:B------:R-:W5:Y:S01]  /*5050*/  LDG.E.64 R140, desc[UR6][R188.64+0x2500] ;  /* 0x00250006bc8c7981 */ /* 0x000f62000c1e1b00 */
[----:B------:R-:W-:Y:S02]  /*5060*/  FFMA R200, R194, 0.0091743115335702896118, R195 ;  /* 0x3c164fdac2c87823 */ /* 0x000fe400000000c3 */
[C---:B------:R-:W-:Y:S02]  /*5070*/  SHF.L.U64.HI R137, R180.reuse, 0x1, R181 ;  /* 0x00000001b4897819 */ /* 0x040fe400000102b5 */
[----:B------:R-:W-:Y:S01]  /*5080*/  FADD R203, R179, -R200 ;  /* 0x800000c8b3cb7221 */ /* 0x000fe20000000000 */
[----:B------:R-:W-:Y:S01]  /*5090*/  SHF.L.U32 R180, R180, 0x1, RZ ;  /* 0x00000001b4b47819 */ /* 0x000fe200000006ff */
[----:B------:R-:W-:-:S02]  /*50a0*/  HADD2.F32 R178, -RZ, R136.H0_H0 ;  /* 0x20000088ffb27230 */ /* 0x000fc40000004100 */
[----:B------:R-:W-:Y:S01]  /*50b0*/  FFMA R206, R203, 0.0090909088030457496643, R200 ;  /* 0x3c14f209cbce7823 */ /* 0x000fe200000000c8 */
[----:B------:R-:W-:Y:S01]  /*50c0*/  HADD2.F32 R181, -RZ, R136.H1_H1 ;  /* 0x30000088ffb57230 */ /* 0x000fe20000004100 */
[----:B------:R-:W-:Y:S01]  /*50d0*/  LOP3.LUT R136, R180, 0xfffffff8, RZ, 0xc0, !PT ;  /* 0xfffffff8b4887812 */ /* 0x000fe200078ec0ff */
[----:B---3--:R-:W-:Y:S02]  /*50e0*/  HFMA2 R135, R135, 1, 1, R126 ;  /* 0x3c003c0087877831 */ /* 0x008fe4000000007e */
[--C-:B------:R-:W-:Y:S01]  /*50f0*/  FADD R207, R178, -R206.reuse ;  /* 0x800000ceb2cf7221 */ /* 0x100fe20000000000 */
[C---:B0-----:R-:W-:Y:S02]  /*5100*/  IADD3 R132, P0, PT, R136.reuse, UR38, RZ ;  /* 0x0000002688847c10 */ /* 0x041fe4000ff1e0ff */
[----:B------:R-:W-:Y:S01]  /*5110*/  IADD3 R136, P1, PT, R136, UR40, RZ ;  /* 0x0000002888887c10 */ /* 0x000fe2000ff3e0ff */
[----:B------:R-:W-:Y:S01]  /*5120*/  FFMA R209, R207, 0.0090090092271566390991, R206 ;  /* 0x3c139a86cfd17823 */ /* 0x000fe200000000ce */
[----:B------:R-:W-:-:S02]  /*5130*/  IADD3.X R133, PT, PT, R137, UR39, RZ, P0, !PT ;  /* 0x0000002789857c10 */ /* 0x000fc400087fe4ff */
[----:B------:R-:W-:Y:S01]  /*5140*/  IADD3.X R137, PT, PT, R137, UR41, RZ, P1, !PT ;  /* 0x0000002989897c10 */ /* 0x000fe20008ffe4ff */
[--C-:B------:R-:W-:Y:S01]  /*5150*/  FADD R202, R181, -R209.reuse ;  /* 0x800000d1b5ca7221 */ /* 0x100fe20000000000 */
[----:B------:R-:W-:Y:S02]  /*5160*/  HADD2.F32 R180, -RZ, R135.H0_H0 ;  /* 0x20000087ffb47230 */ /* 0x000fe40000004100 */
[----:B------:R-:W-:Y:S02]  /*5170*/  HFMA2 R134, R134, 1, 1, R127 ;  /* 0x3c003c0086867831 */ /* 0x000fe4000000007f */
[----:B------:R-:W-:Y:S01]  /*5180*/  FFMA R204, R202, 0.0089285718277096748352, R209 ;  /* 0x3c124925cacc7823 */ /* 0x000fe200000000d1 */
[----:B------:R0:W3:Y:S01]  /*5190*/  LDG.E.64 R126, desc[UR4][R132.64] ;  /* 0x00000004847e7981 */ /* 0x0000e2000c1e1b00 */
[----:B------:R-:W-:-:S03]  /*51a0*/  FADD R186, R4, -R186 ;  /* 0x800000ba04ba7221 */ /* 0x000fc60000000000 */
[----:B------:R-:W3:Y:S01]  /*51b0*/  LDG.E.64 R136, desc[UR8][R136.64] ;  /* 0x0000000888887981 */ /* 0x000ee2000c1e1b00 */
[----:B------:R-:W-:Y:S01]  /*51c0*/  FADD R201, -R204, R180 ;  /* 0x000000b4ccc97221 */ /* 0x000fe20000000100 */
[----:B------:R-:W-:Y:S02]  /*51d0*/  HADD2.F32 R183, -RZ, R135.H1_H1 ;  /* 0x30000087ffb77230 */ /* 0x000fe40000004100 */
[----:B------:R-:W-:Y:S01]  /*51e0*/  FFMA R214, R138, R186, R139 ;  /* 0x000000ba8ad67223 */ /* 0x000fe2000000008b */
[----:B------:R-:W-:Y:S01]  /*51f0*/  FFMA R205, R201, 0.0088495574891567230225, R204 ;  /* 0x3c10fdbcc9cd7823 */ /* 0x000fe200000000cc */
[----:B------:R-:W3:Y:S01]  /*5200*/  LDG.E.64 R138, desc[UR6][R188.64+0x2600] ;  /* 0x00260006bc8a7981 */ /* 0x000ee2000c1e1b00 */
[----:B------:R-:W-:Y:S02]  /*5210*/  IADD3.X R135, PT, PT, RZ, R2, RZ, P4, !PT ;  /* 0x00000002ff877210 */ /* 0x000fe400027fe4ff */
[----:B------:R-:W-:Y:S01]  /*5220*/  FADD R212, R183, -R205 ;  /* 0x800000cdb7d47221 */ /* 0x000fe20000000000 */
[----:B------:R-:W-:Y:S01]  /*5230*/  HADD2.F32 R182, -RZ, R134.H0_H0 ;  /* 0x20000086ffb67230 */ /* 0x000fe20000004100 */
[----:B------:R-:W-:-:S02]  /*5240*/  SHF.L.U64.HI R2, R184, 0x1, R135 ;  /* 0x00000001b8027819 */ /* 0x000fc40000010287 */
[----:B------:R-:W-:Y:S01]  /*5250*/  FFMA R213, R212, 0.0087719298899173736572, R205 ;  /* 0x3c0fb824d4d57823 */ /* 0x000fe200000000cd */
[----:B------:R-:W-:Y:S01]  /*5260*/  SHF.L.U32 R184, R184, 0x1, RZ ;  /* 0x00000001b8b87819 */ /* 0x000fe200000006ff */
[----:B------:R-:W-:Y:S02]  /*5270*/  HADD2.F32 R186, -RZ, R134.H1_H1 ;  /* 0x30000086ffba7230 */ /* 0x000fe40000004100 */
[----:B------:R-:W-:Y:S02]  /*5280*/  HFMA2 R158, R185, 1, 1, R158 ;  /* 0x3c003c00b99e7831 */ /* 0x000fe4000000009e */
[----:B------:R-:W-:Y:S01]  /*5290*/  FADD R210, R182, -R213 ;  /* 0x800000d5b6d27221 */ /* 0x000fe20000000000 */
[----:B------:R-:W-:-:S03]  /*52a0*/  LOP3.LUT R134, R184, 0xfffffff8, RZ, 0xc0, !PT ;  /* 0xfffffff8b8867812 */ /* 0x000fc600078ec0ff */
[----:B------:R-:W-:Y:S01]  /*52b0*/  FFMA R215, R210, 0.0086956517770886421204, R213 ;  /* 0x3c0e7835d2d77823 */ /* 0x000fe200000000d5 */
[C---:B0-----:R-:W-:Y:S02]  /*52c0*/  IADD3 R132, P0, PT, R134.reuse, UR38, RZ ;  /* 0x0000002686847c10 */ /* 0x041fe4000ff1e0ff */
[----:B------:R-:W-:Y:S01]  /*52d0*/  IADD3 R134, P1, PT, R134, UR40, RZ ;  /* 0x0000002886867c10 */ /* 0x000fe2000ff3e0ff */
[--C-:B------:R-:W-:Y:S01]  /*52e0*/  FADD R208, R186, -R215.reuse ;  /* 0x800000d7bad07221 */ /* 0x100fe20000000000 */
[C---:B------:R-:W-:Y:S01]  /*52f0*/  IADD3.X R133, PT, PT, R2.reuse, UR39, RZ, P0, !PT ;  /* 0x0000002702857c10 */ /* 0x040fe200087fe4ff */
[----:B------:R-:W-:Y:S01]  /*5300*/  HADD2.F32 R185, -RZ, R158.H0_H0 ;  /* 0x2000009effb97230 */ /* 0x000fe20000004100 */
[----:B------:R-:W-:Y:S01]  /*5310*/  IADD3.X R135, PT, PT, R2, UR41, RZ, P1, !PT ;  /* 0x0000002902877c10 */ /* 0x000fe20008ffe4ff */
[----:B------:R-:W-:Y:S01]  /*5320*/  FFMA R211, R208, 0.0086206896230578422546, R215 ;  /* 0x3c0d3dcbd0d37823 */ /* 0x000fe200000000d7 */
[----:B------:R-:W-:Y:S02]  /*5330*/  HFMA2 R218, R11, 1, 1, R159 ;  /* 0x3c003c000bda7831 */ /* 0x000fe4000000009f */
[----:B------:R-:W3:Y:S01]  /*5340*/  LDG.E.64 R132, desc[UR4][R132.64] ;  /* 0x0000000484847981 */ /* 0x000ee2000c1e1b00 */
[----:B------:R-:W-:-:S03]  /*5350*/  FADD R2, -R211, R185 ;  /* 0x000000b9d3027221 */ /* 0x000fc60000000100 */
[----:B------:R-:W3:Y:S01]  /*5360*/  LDG.E.64 R134, desc[UR8][R134.64] ;  /* 0x0000000886867981 */ /* 0x000ee2000c1e1b00 */
[----:B------:R-:W-:Y:S02]  /*5370*/  HADD2.F32 R184, -RZ, R158.H1_H1 ;  /* 0x3000009effb87230 */ /* 0x000fe40000004100 */
[----:B------:R-:W-:Y:S01]  /*5380*/  FADD R216, R173, -R191 ;  /* 0x800000bfadd87221 */ /* 0x000fe20000000000 */
[----:B------:R-:W-:Y:S01]  /*5390*/  FFMA R191, R2, 0.0085470089688897132874, R211 ;  /* 0x3c0c08c102bf7823 */ /* 0x000fe200000000d3 */
[----:B--2---:R-:W-:Y:S01]  /*53a0*/  HFMA2 R12, R12, 1, 1, R156 ;  /* 0x3c003c000c0c7831 */ /* 0x004fe2000000009c */
[----:B------:R0:W2:Y:S01]  /*53b0*/  LDG.E.64 R158, desc[UR6][R188.64+0x2700] ;  /* 0x00270006bc9e7981 */ /* 0x0000a2000c1e1b00 */
[----:B------:R-:W-:Y:S01]  /*53c0*/  FFMA R217, R187, R216, R214 ;  /* 0x000000d8bbd97223 */ /* 0x000fe200000000d6 */
[----:B------:R-:W-:Y:S01]  /*53d0*/  FADD R214, R184, -R191 ;  /* 0x800000bfb8d67221 */ /* 0x000fe20000000000 */
[----:B------:R-:W-:Y:S01]  /*53e0*/  FADD R192, R172, -R192 ;  /* 0x800000c0acc07221 */ /* 0x000fe20000000000 */
[----:B------:R-:W-:-:S02]  /*53f0*/  HADD2.F32 R187, -RZ, R218.H0_H0 ;  /* 0x200000daffbb7230 */ /* 0x000fc40000004100 */
[----:B------:R-:W-:Y:S01]  /*5400*/  FFMA R11, R214, 0.0084745762869715690613, R191 ;  /* 0x3c0ad8f3d60b7823 */ /* 0x000fe200000000bf */
[----:B------:R-:W-:Y:S01]  /*5410*/  FFMA R192, R190, R192, R217 ;  /* 0x000000c0bec07223 */ /* 0x000fe200000000d9 */
[----:B------:R-:W-:Y:S02]  /*5420*/  FADD R199, R175, -R199 ;  /* 0x800000c7afc77221 */ /* 0x000fe40000000000 */
[--C-:B------:R-:W-:Y:S01]  /*5430*/  FADD R190, R187, -R11.reuse ;  /* 0x8000000bbbbe7221 */ /* 0x100fe20000000000 */
[----:B0-----:R-:W-:Y:S02]  /*5440*/  HFMA2 R189, R12, 1, 1, R106 ;  /* 0x3c003c000cbd7831 */ /* 0x001fe4000000006a */
[----:B------:R-:W-:Y:S01]  /*5450*/  FFMA R199, R197, R199, R192 ;  /* 0x000000c7c5c77223 */ /* 0x000fe200000000c0 */
[----:B------:R-:W-:Y:S02]  /*5460*/  HADD2.F32 R156, -RZ, R218.H1_H1 ;  /* 0x300000daff9c7230 */ /* 0x000fe40000004100 */
[----:B------:R-:W-:Y:S01]  /*5470*/  FFMA R197, R190, 0.0084033617749810218811, R11 ;  /* 0x3c09ae41bec57823 */ /* 0x000fe2000000000b */
[----:B------:R-:W-:Y:S01]  /*5480*/  FADD R198, R174, -R198 ;  /* 0x800000c6aec67221 */ /* 0x000fe20000000000 */
[----:B------:R-:W-:-:S02]  /*5490*/  HFMA2 R192, R13, 1, 1, R157 ;  /* 0x3c003c000dc07831 */ /* 0x000fc4000000009d */
[----:B------:R-:W-:Y:S01]  /*54a0*/  FADD R12, R156, -R197 ;  /* 0x800000c59c0c7221 */ /* 0x000fe20000000000 */
[----:B------:R-:W-:Y:S01]  /*54b0*/  FFMA R198, R196, R198, R199 ;  /* 0x000000c6c4c67223 */ /* 0x000fe200000000c7 */
[----:B------:R-:W-:Y:S01]  /*54c0*/  FADD R195, R177, -R195 ;  /* 0x800000c3b1c37221 */ /* 0x000fe20000000000 */
[----:B------:R-:W-:Y:S02]  /*54d0*/  HADD2.F32 R188, -RZ, R189.H0_H0 ;  /* 0x200000bdffbc7230 */ /* 0x000fe40000004100 */
[----:B------:R-:W-:Y:S01]  /*54e0*/  FFMA R199, R12, 0.0083333337679505348206, R197 ;  /* 0x3c0888890cc77823 */ /* 0x000fe200000000c5 */
[----:B------:R-:W-:Y:S01]  /*54f0*/  FFMA R195, R193, R195, R198 ;  /* 0x000000c3c1c37223 */ /* 0x000fe200000000c6 */
[----:B------:R-:W-:Y:S02]  /*5500*/  HFMA2 R193, R192, 1, 1, R107 ;  /* 0x3c003c00c0c17831 */ /* 0x000fe4000000006b */
[----:B------:R-:W-:Y:S01]  /*5510*/  FADD R106, -R199, R188 ;  /* 0x000000bcc76a7221 */ /* 0x000fe20000000100 */
[----:B------:R-:W-:-:S03]  /*5520*/  HADD2.F32 R157, -RZ, R189.H1_H1 ;  /* 0x300000bdff9d7230 */ /* 0x000fc60000004100 */
[----:B------:R-:W-:Y:S01]  /*5530*/  FFMA R13, R106, 0.0082644624635577201843, R199 ;  /* 0x3c0767ab6a0d7823 */ /* 0x000fe200000000c7 */
[----:B------:R-:W-:Y:S01]  /*5540*/  FADD R200, R176, -R200 ;  /* 0x800000c8b0c87221 */ /* 0x000fe20000000000 */
[----:B------:R-:W-:Y:S02]  /*5550*/  HFMA2 R14, R14, 1, 1, R150 ;  /* 0x3c003c000e0e7831 */ /* 0x000fe40000000096 */
[----:B------:R-:W-:Y:S01]  /*5560*/  FADD R192, R157, -R13 ;  /* 0x8000000d9dc07221 */ /* 0x000fe20000000000 */
[----:B------:R-:W-:Y:S01]  /*5570*/  FFMA R200, R194, R200, R195 ;  /* 0x000000c8c2c87223 */ /* 0x000fe200000000c3 */
[----:B------:R-:W-:Y:S02]  /*5580*/  HADD2.F32 R189, -RZ, R193.H0_H0 ;  /* 0x200000c1ffbd7230 */ /* 0x000fe40000004100 */
[----:B------:R-:W-:Y:S01]  /*5590*/  FFMA R194, R192, 0.0081967208534479141235, R13 ;  /* 0x3c064b8ac0c27823 */ /* 0x000fe2000000000d */
[----:B------:R-:W-:Y:S01]  /*55a0*/  FADD R206, R179, -R206 ;  /* 0x800000ceb3ce7221 */ /* 0x000fe20000000000 */
[----:B----4-:R-:W-:-:S02]  /*55b0*/  HFMA2 R198, R14, 1, 1, R146 ;  /* 0x3c003c000ec67831 */ /* 0x010fc40000000092 */
[----:B------:R-:W-:Y:S01]  /*55c0*/  FADD R107, R189, -R194 ;  /* 0x800000c2bd6b7221 */ /* 0x000fe20000000000 */
[----:B------:R-:W-:Y:S02]  /*55d0*/  HADD2.F32 R150, -RZ, R193.H1_H1 ;  /* 0x300000c1ff967230 */ /* 0x000fe40000004100 */
[----:B------:R-:W-:Y:S01]  /*55e0*/  FFMA R200, R203, R206, R200 ;  /* 0x000000cecbc87223 */ /* 0x000fe200000000c8 */
[----:B------:R-:W-:Y:S01]  /*55f0*/  FADD R209, R178, -R209 ;  /* 0x800000d1b2d17221 */ /* 0x000fe20000000000 */
[----:B------:R-:W-:-:S03]  /*5600*/  FFMA R193, R107, 0.0081300809979438781738, R194 ;  /* 0x3c0534086bc17823 */ /* 0x000fc600000000c2 */
[----:B------:R-:W-:Y:S01]  /*5610*/  FFMA R209, R207, R209, R200 ;  /* 0x000000d1cfd17223 */ /* 0x000fe200000000c8 */
[--C-:B------:R-:W-:Y:S01]  /*5620*/  FADD R14, R150, -R193.reuse ;  /* 0x800000c1960e7221 */ /* 0x100fe20000000000 */
[----:B------:R-:W-:Y:S02]  /*5630*/  HFMA2 R200, R15, 1, 1, R151 ;  /* 0x3c003c000fc87831 */ /* 0x000fe40000000097 */
[----:B------:R-:W-:Y:S02]  /*5640*/  HADD2.F32 R146, -RZ, R198.H0_H0 ;  /* 0x200000c6ff927230 */ /* 0x000fe40000004100 */
[----:B------:R-:W-:Y:S01]  /*5650*/  FADD R204, R181, -R204 ;  /* 0x800000ccb5cc7221 */ /* 0x000fe20000000000 */
[----:B------:R-:W-:-:S03]  /*5660*/  FFMA R195, R14, 0.0080645158886909484863, R193 ;  /* 0x3c0421080ec37823 */ /* 0x000fc600000000c1 */
[----:B------:R-:W-:Y:S01]  /*5670*/  FFMA R204, R202, R204, R209 ;  /* 0x000000cccacc7223 */ /* 0x000fe200000000d1 */
[----:B------:R-:W-:Y:S01]  /*5680*/  FADD R196, -R195, R146 ;  /* 0x00000092c3c47221 */ /* 0x000fe20000000100 */
[----:B------:R-:W-:Y:S02]  /*5690*/  HFMA2 R202, R200, 1, 1, R147 ;  /* 0x3c003c00c8ca7831 */ /* 0x000fe40000000093 */
[----:B------:R-:W-:Y:S02]  /*56a0*/  HADD2.F32 R151, -RZ, R198.H1_H1 ;  /* 0x300000c6ff977230 */ /* 0x000fe40000004100 */
[----:B------:R-:W-:Y:S01]  /*56b0*/  FFMA R15, R196, 0.0080000003799796104431, R195 ;  /* 0x3c03126fc40f7823 */ /* 0x000fe200000000c3 */
[----:B------:R-:W-:Y:S01]  /*56c0*/  FADD R205, R180, -R205 ;  /* 0x800000cdb4cd7221 */ /* 0x000fe20000000000 */
[----:B------:R-:W-:Y:S02]  /*56d0*/  HFMA2 R104, R104, 1, 1, R112 ;  /* 0x3c003c0068687831 */ /* 0x000fe40000000070 */
[----:B------:R-:W-:Y:S01]  /*56e0*/  FADD R198, R151, -R15 ;  /* 0x8000000f97c67221 */ /* 0x000fe20000000000 */
[----:B------:R-:W-:Y:S01]  /*56f0*/  FFMA R205, R201, R205, R204 ;  /* 0x000000cdc9cd7223 */ /* 0x000fe200000000cc */
[----:B------:R-:W-:Y:S01]  /*5700*/  FADD R213, R183, -R213 ;  /* 0x800000d5b7d57221 */ /* 0x000fe20000000000 */
[----:B------:R-:W-:-:S02]  /*5710*/  HADD2.F32 R147, -RZ, R202.H0_H0 ;  /* 0x200000caff937230 */ /* 0x000fc40000004100 */
[----:B------:R-:W-:Y:S01]  /*5720*/  FFMA R201, R198, 0.0079365083947777748108, R15 ;  /* 0x3c020821c6c97823 */ /* 0x000fe2000000000f */
[----:B------:R-:W-:Y:S01]  /*5730*/  FADD R215, R182, -R215 ;  /* 0x800000d7b6d77221 */ /* 0x000fe20000000000 */
[----:B------:R-:W-:Y:S01]  /*5740*/  FFMA R205, R212, R213, R205 ;  /* 0x000000d5d4cd7223 */ /* 0x000fe200000000cd */
[----:B------:R-:W-:Y:S02]  /*5750*/  HADD2.F32 R112, -RZ, R202.H1_H1 ;  /* 0x300000caff707230 */ /* 0x000fe40000004100 */
[----:B------:R-:W-:Y:S01]  /*5760*/  FADD R200, R147, -R201 ;  /* 0x800000c993c87221 */ /* 0x000fe20000000000 */
[----:B------:R-:W-:Y:S02]  /*5770*/  HFMA2 R202, R104, 1, 1, R120 ;  /* 0x3c003c0068ca7831 */ /* 0x000fe40000000078 */
[----:B------:R-:W-:Y:S01]  /*5780*/  FFMA R205, R210, R215, R205 ;  /* 0x000000d7d2cd7223 */ /* 0x000fe200000000cd */
[----:B------:R-:W-:Y:S01]  /*5790*/  FADD R211, R186, -R211 ;  /* 0x800000d3bad37221 */ /* 0x000fe20000000000 */
[----:B------:R-:W-:Y:S01]  /*57a0*/  FFMA R203, R200, 0.0078740157186985015869, R201 ;  /* 0x3c010204c8cb7823 */ /* 0x000fe200000000c9 */
[----:B------:R-:W-:-:S02]  /*57b0*/  FADD R191, R185, -R191 ;  /* 0x800000bfb9bf7221 */ /* 0x000fc40000000000 */
[----:B------:R-:W-:Y:S01]  /*57c0*/  FFMA R205, R208, R211, R205 ;  /* 0x000000d3d0cd7223 */ /* 0x000fe200000000cd */
[----:B------:R-:W-:Y:S01]  /*57d0*/  FADD R104, R112, -R203 ;  /* 0x800000cb70687221 */ /* 0x000fe20000000000 */
[----:B------:R-:W-:Y:S02]  /*57e0*/  HFMA2 R105, R105, 1, 1, R113 ;  /* 0x3c003c0069697831 */ /* 0x000fe40000000071 */
[----:B------:R-:W-:Y:S01]  /*57f0*/  FFMA R205, R2, R191, R205 ;  /* 0x000000bf02cd7223 */ /* 0x000fe200000000cd */
[----:B------:R-:W-:Y:S02]  /*5800*/  HADD2.F32 R120, -RZ, R202.H0_H0 ;  /* 0x200000caff787230 */ /* 0x000fe40000004100 */
[----:B------:R-:W-:Y:S01]  /*5810*/  FFMA R191, R104, 0.0078125, R203 ;  /* 0x3c00000068bf7823 */ /* 0x000fe200000000cb */
[----:B------:R-:W-:-:S03]  /*5820*/  FADD R11, R184, -R11 ;  /* 0x8000000bb80b7221 */ /* 0x000fc60000000000 */
[----:B------:R-:W-:Y:S01]  /*5830*/  FADD R2, -R191, R120 ;  /* 0x00000078bf027221 */ /* 0x000fe20000000100 */
[----:B------:R-:W-:Y:S02]  /*5840*/  HFMA2 R105, R105, 1, 1, R121 ;  /* 0x3c003c0069697831 */ /* 0x000fe40000000079 */
[----:B------:R-:W-:Y:S01]  /*5850*/  FFMA R205, R214, R11, R205 ;  /* 0x0000000bd6cd7223 */ /* 0x000fe200000000cd */
[----:B------:R-:W-:Y:S02]  /*5860*/  HADD2.F32 R113, -RZ, R202.H1_H1 ;  /* 0x300000caff717230 */ /* 0x000fe40000004100 */
[----:B------:R-:W-:Y:S01]  /*5870*/  FADD R197, R187, -R197 ;  /* 0x800000c5bbc57221 */ /* 0x000fe20000000000 */
[----:B------:R-:W-:Y:S01]  /*5880*/  FFMA R11, R2, 0.0077519379556179046631, R191 ;  /* 0x3bfe03f8020b7823 */ /* 0x000fe200000000bf */
[----:B-----5:R-:W-:Y:S02]  /*5890*/  HFMA2 R154, R108, 1, 1, R154 ;  /* 0x3c003c006c9a7831 */ /* 0x020fe4000000009a */
[----:B------:R-:W-:Y:S01]  /*58a0*/  FFMA R197, R190, R197, R205 ;  /* 0x000000c5bec57223 */ /* 0x000fe200000000cd */
[----:B------:R-:W-:Y:S01]  /*58b0*/  FADD R190, R113, -R11 ;  /* 0x8000000b71be7221 */ /* 0x000fe20000000000 */
[----:B------:R-:W-:Y:S01]  /*58c0*/  FADD R199, R156, -R199 ;  /* 0x800000c79cc77221 */ /* 0x000fe20000000000 */
[----:B------:R-:W-:-:S02]  /*58d0*/  HADD2.F32 R121, -RZ, R105.H0_H0 ;  /* 0x20000069ff797230 */ /* 0x000fc40000004100 */
[----:B------:R-:W-:Y:S01]  /*58e0*/  FFMA R205, R190, 0.0076923076994717121124, R11 ;  /* 0x3bfc0fc1becd7823 */ /* 0x000fe2000000000b */
[----:B------:R-:W-:Y:S01]  /*58f0*/  FFMA R197, R12, R199, R197 ;  /* 0x000000c70cc57223 */ /* 0x000fe200000000c5 */
[----:B------:R-:W-:Y:S02]  /*5900*/  HFMA2 R154, R154, 1, 1, R152 ;  /* 0x3c003c009a9a7831 */ /* 0x000fe40000000098 */
[----:B------:R-:W-:Y:S01]  /*5910*/  FADD R12, R121, -R205 ;  /* 0x800000cd790c7221 */ /* 0x000fe20000000000 */
[----:B------:R-:W-:Y:S01]  /*5920*/  FADD R13, R188, -R13 ;  /* 0x8000000dbc0d7221 */ /* 0x000fe20000000000 */
[----:B------:R-:W-:Y:S02]  /*5930*/  HADD2.F32 R108, -RZ, R105.H1_H1 ;  /* 0x30000069ff6c7230 */ /* 0x000fe40000004100 */
[----:B------:R-:W-:Y:S01]  /*5940*/  FFMA R105, R12, 0.007633587811142206192, R205 ;  /* 0x3bfa232d0c697823 */ /* 0x000fe200000000cd */
[----:B------:R-:W-:Y:S01]  /*5950*/  FFMA R13, R106, R13, R197 ;  /* 0x0000000d6a0d7223 */ /* 0x000fe200000000c5 */
[----:B------:R-:W-:Y:S01]  /*5960*/  FADD R194, R157, -R194 ;  /* 0x800000c29dc27221 */ /* 0x000fe20000000000 */
[----:B------:R-:W-:-:S02]  /*5970*/  HFMA2 R155, R109, 1, 1, R155 ;  /* 0x3c003c006d9b7831 */ /* 0x000fc4000000009b */
[----:B------:R-:W-:Y:S01]  /*5980*/  FADD R106, R108, -R105 ;  /* 0x800000696c6a7221 */ /* 0x000fe20000000000 */
[--C-:B------:R-:W-:Y:S02]  /*5990*/  HADD2.F32 R152, -RZ, R154.reuse.H0_H0 ;  /* 0x2000009aff987230 */ /* 0x100fe40000004100 */
[----:B------:R-:W-:Y:S01]  /*59a0*/  FFMA R194, R192, R194, R13 ;  /* 0x000000c2c0c27223 */ /* 0x000fe2000000000d */
[----:B------:R-:W-:Y:S01]  /*59b0*/  FFMA R13, R106, 0.0075757578015327453613, R105 ;  /* 0x3bf83e106a0d7823 */ /* 0x000fe20000000069 */
[----:B------:R-:W-:Y:S01]  /*59c0*/  FADD R193, R189, -R193 ;  /* 0x800000c1bdc17221 */ /* 0x000fe20000000000 */
[----:B------:R-:W-:Y:S02]  /*59d0*/  HFMA2 R155, R155, 1, 1, R153 ;  /* 0x3c003c009b9b7831 */ /* 0x000fe40000000099 */
[----:B------:R-:W-:Y:S01]  /*59e0*/  FADD R192, -R13, R152 ;  /* 0x000000980dc07221 */ /* 0x000fe20000000100 */
[----:B------:R-:W-:Y:S01]  /*59f0*/  FFMA R193, R107, R193, R194 ;  /* 0x000000c16bc17223 */ /* 0x000fe200000000c2 */
[----:B------:R-:W-:-:S02]  /*5a00*/  HADD2.F32 R109, -RZ, R154.H1_H1 ;  /* 0x3000009aff6d7230 */ /* 0x000fc40000004100 */
[----:B------:R-:W-:Y:S01]  /*5a10*/  FADD R195, R150, -R195 ;  /* 0x800000c396c37221 */ /* 0x000fe20000000000 */
[----:B------:R-:W-:Y:S01]  /*5a20*/  FFMA R107, R192, 0.0075187971815466880798, R13 ;  /* 0x3bf6603ec06b7823 */ /* 0x000fe2000000000d */
[----:B------:R-:W-:Y:S02]  /*5a30*/  HFMA2 R194, R110, 1, 1, R128 ;  /* 0x3c003c006ec27831 */ /* 0x000fe40000000080 */
[----:B------:R-:W-:Y:S01]  /*5a40*/  FFMA R193, R14, R195, R193 ;  /* 0x000000c30ec17223 */ /* 0x000fe200000000c1 */
[----:B------:R-:W-:Y:S01]  /*5a50*/  FADD R14, R109, -R107 ;  /* 0x8000006b6d0e7221 */ /* 0x000fe20000000000 */
[----:B------:R-:W-:Y:S01]  /*5a60*/  FADD R15, R146, -R15 ;  /* 0x8000000f920f7221 */ /* 0x000fe20000000000 */
[----:B------:R-:W-:Y:S02]  /*5a70*/  HADD2.F32 R153, -RZ, R155.H0_H0 ;  /* 0x2000009bff997230 */ /* 0x000fe40000004100 */
[----:B------:R-:W-:Y:S01]  /*5a80*/  FFMA R154, R14, 0.0074626863934099674225, R107 ;  /* 0x3bf4898d0e9a7823 */ /* 0x000fe2000000006b */
[----:B------:R-:W-:Y:S01]  /*5a90*/  FFMA R15, R196, R15, R193 ;  /* 0x0000000fc40f7223 */ /* 0x000fe200000000c1 */
[----:B------:R-:W-:-:S02]  /*5aa0*/  HFMA2 R194, R194, 1, 1, R124 ;  /* 0x3c003c00c2c27831 */ /* 0x000fc4000000007c */
[----:B------:R-:W-:Y:S01]  /*5ab0*/  FADD R193, R153, -R154 ;  /* 0x8000009a99c17221 */ /* 0x000fe20000000000 */
[----:B------:R-:W-:-:S03]  /*5ac0*/  HADD2.F32 R110, -RZ, R155.H1_H1 ;  /* 0x3000009bff6e7230 */ /* 0x000fc60000004100 */
[----:B------:R-:W-:Y:S01]  /*5ad0*/  FFMA R128, R193, 0.0074074072763323783875, R154 ;  /* 0x3bf2b9d6c1807823 */ /* 0x000fe2000000009a */
[----:B------:R-:W-:Y:S01]  /*5ae0*/  FADD R201, R151, -R201 ;  /* 0x800000c997c97221 */ /* 0x000fe20000000000 */
[----:B------:R-:W-:Y:S02]  /*5af0*/  HFMA2 R129, R111, 1, 1, R129 ;  /* 0x3c003c006f817831 */ /* 0x000fe40000000081 */
[--C-:B------:R-:W-:Y:S01]  /*5b00*/  FADD R155, R110, -R128.reuse ;  /* 0x800000806e9b7221 */ /* 0x100fe20000000000 */
[----:B------:R-:W-:Y:S01]  /*5b10*/  FFMA R15, R198, R201, R15 ;  /* 0x000000c9c60f7223 */ /* 0x000fe2000000000f */
[----:B------:R-:W-:Y:S01]  /*5b20*/  FADD R203, R147, -R203 ;  /* 0x800000cb93cb7221 */ /* 0x000fe20000000000 */
[----:B------:R-:W-:Y:S02]  /*5b30*/  HADD2.F32 R124, -RZ, R194.H0_H0 ;  /* 0x200000c2ff7c7230 */ /* 0x000fe40000004100 */
[----:B------:R-:W-:Y:S01]  /*5b40*/  FFMA R195, R155, 0.0073529412038624286652, R128 ;  /* 0x3bf0f0f19bc37823 */ /* 0x000fe20000000080 */
[----:B------:R-:W-:Y:S01]  /*5b50*/  FADD R191, R112, -R191 ;  /* 0x800000bf70bf7221 */ /* 0x000fe20000000000 */
[----:B------:R-:W-:Y:S01]  /*5b60*/  FFMA R15, R200, R203, R15 ;  /* 0x000000cbc80f7223 */ /* 0x000fe2000000000f */
[----:B------:R-:W-:-:S02]  /*5b70*/  HFMA2 R129, R129, 1, 1, R125 ;  /* 0x3c003c0081817831 */ /* 0x000fc4000000007d */
[----:B------:R-:W-:Y:S01]  /*5b80*/  FADD R196, -R195, R124 ;  /* 0x0000007cc3c47221 */ /* 0x000fe20000000100 */
[----:B------:R-:W-:Y:S02]  /*5b90*/  HADD2.F32 R111, -RZ, R194.H1_H1 ;  /* 0x300000c2ff6f7230 */ /* 0x000fe40000004100 */
[----:B------:R-:W-:Y:S01]  /*5ba0*/  FFMA R15, R104, R191, R15 ;  /* 0x000000bf680f7223 */ /* 0x000fe2000000000f */
[----:B------:R-:W-:Y:S01]  /*5bb0*/  FADD R11, R120, -R11 ;  /* 0x8000000b780b7221 */ /* 0x000fe20000000000 */
[----:B------:R-:W-:Y:S01]  /*5bc0*/  FFMA R104, R196, 0.0072992700152099132538, R195 ;  /* 0x3bef2eb7c4687823 */ /* 0x000fe200000000c3 */
[----:B------:R-:W-:Y:S02]  /*5bd0*/  HFMA2 R148, R114, 1, 1, R148 ;  /* 0x3c003c0072947831 */ /* 0x000fe40000000094 */
[----:B------:R-:W-:Y:S01]  /*5be0*/  FFMA R11, R2, R11, R15 ;  /* 0x0000000b020b7223 */ /* 0x000fe2000000000f */
[----:B------:R-:W-:Y:S01]  /*5bf0*/  FADD R15, R111, -R104 ;  /* 0x800000686f0f7221 */ /* 0x000fe20000000000 */
[----:B------:R-:W-:Y:S01]  /*5c00*/  FADD R205, R113, -R205 ;  /* 0x800000cd71cd7221 */ /* 0x000fe20000000000 */
[----:B------:R-:W-:-:S02]  /*5c10*/  HADD2.F32 R125, -RZ, R129.H0_H0 ;  /* 0x20000081ff7d7230 */ /* 0x000fc40000004100 */
[----:B------:R-:W-:Y:S01]  /*5c20*/  FFMA R194, R15, 0.0072463769465684890747, R104 ;  /* 0x3bed73040fc27823 */ /* 0x000fe20000000068 */
[----:B------:R-:W-:Y:S01]  /*5c30*/  FFMA R11, R190, R205, R11 ;  /* 0x000000cdbe0b7223 */ /* 0x000fe2000000000b */
[----:B------:R-:W-:Y:S01]  /*5c40*/  FADD R105, R121, -R105 ;  /* 0x8000006979697221 */ /* 0x000fe20000000000 */
[----:B------:R-:W-:Y:S02]  /*5c50*/  HFMA2 R148, R148, 1, 1, R118 ;  /* 0x3c003c0094947831 */ /* 0x000fe40000000076 */
[--C-:B------:R-:W-:Y:S01]  /*5c60*/  FADD R191, R125, -R194.reuse ;  /* 0x800000c27dbf7221 */ /* 0x100fe20000000000 */
[----:B------:R-:W-:Y:S02]  /*5c70*/  HADD2.F32 R114, -RZ, R129.H1_H1 ;  /* 0x30000081ff727230 */ /* 0x000fe40000004100 */
[----:B------:R-:W-:Y:S01]  /*5c80*/  FFMA R11, R12, R105, R11 ;  /* 0x000000690c0b7223 */ /* 0x000fe2000000000b */
[----:B------:R-:W-:Y:S01]  /*5c90*/  FFMA R12, R191, 0.0071942447684705257416, R194 ;  /* 0x3bebbdb3bf0c7823 */ /* 0x000fe200000000c2 */
[----:B------:R-:W-:Y:S01]  /*5ca0*/  FADD R13, R108, -R13 ;  /* 0x8000000d6c0d7221 */ /* 0x000fe20000000000 */
[----:B------:R-:W-:-:S02]  /*5cb0*/  HFMA2 R149, R115, 1, 1, R149 ;  /* 0x3c003c0073957831 */ /* 0x000fc40000000095 */
[--C-:B------:R-:W-:Y:S01]  /*5cc0*/  FADD R105, R114, -R12.reuse ;  /* 0x8000000c72697221 */ /* 0x100fe20000000000 */
[----:B------:R-:W-:Y:S01]  /*5cd0*/  FFMA R11, R106, R13, R11 ;  /* 0x0000000d6a0b7223 */ /* 0x000fe2000000000b */
[--C-:B------:R-:W-:Y:S02]  /*5ce0*/  HADD2.F32 R118, -RZ, R148.reuse.H0_H0 ;  /* 0x20000094ff767230 */ /* 0x100fe40000004100 */
[----:B------:R-:W-:Y:S01]  /*5cf0*/  FADD R107, R152, -R107 ;  /* 0x8000006b986b7221 */ /* 0x000fe20000000000 */
[----:B------:R-:W-:Y:S01]  /*5d00*/  FFMA R13, R105, 0.0071428571827709674835, R12 ;  /* 0x3bea0ea1690d7823 */ /* 0x000fe2000000000c */
[----:B------:R-:W-:Y:S01]  /*5d10*/  FADD R154, R109, -R154 ;  /* 0x8000009a6d9a7221 */ /* 0x000fe20000000000 */
[----:B------:R-:W-:Y:S02]  /*5d20*/  HFMA2 R149, R149, 1, 1, R119 ;  /* 0x3c003c0095957831 */ /* 0x000fe40000000077 */
[----:B------:R-:W-:Y:S01]  /*5d30*/  FFMA R11, R192, R107, R11 ;  /* 0x0000006bc00b7223 */ /* 0x000fe2000000000b */
[----:B------:R-:W-:Y:S01]  /*5d40*/  FADD R106, -R13, R118 ;  /* 0x000000760d6a7221 */ /* 0x000fe20000000100 */
[----:B------:R-:W-:-:S02]  /*5d50*/  HADD2.F32 R115, -RZ, R148.H1_H1 ;  /* 0x30000094ff737230 */ /* 0x000fc40000004100 */
[----:B------:R-:W-:Y:S01]  /*5d60*/  FADD R128, R153, -R128 ;  /* 0x8000008099807221 */ /* 0x000fe20000000000 */
[----:B------:R-:W-:Y:S01]  /*5d70*/  FFMA R11, R14, R154, R11 ;  /* 0x0000009a0e0b7223 */ /* 0x000fe2000000000b */
[----:B------:R-:W-:-:S03]  /*5d80*/  FFMA R107, R106, 0.0070921983569860458374, R13 ;  /* 0x3be865ac6a6b7823 */ /* 0x000fc6000000000d */
[----:B------:R-:W-:Y:S01]  /*5d90*/  FFMA R11, R193, R128, R11 ;  /* 0x00000080c10b7223 */ /* 0x000fe2000000000b */
[--C-:B------:R-:W-:Y:S01]  /*5da0*/  FADD R14, R115, -R107.reuse ;  /* 0x8000006b730e7221 */ /* 0x100fe20000000000 */
[----:B------:R-:W-:Y:S02]  /*5db0*/  HFMA2 R128, R116, 1, 1, R142 ;  /* 0x3c003c0074807831 */ /* 0x000fe4000000008e */
[--C-:B------:R-:W-:Y:S02]  /*5dc0*/  HADD2.F32 R119, -RZ, R149.reuse.H0_H0 ;  /* 0x20000095ff777230 */ /* 0x100fe40000004100 */
[----:B------:R-:W-:Y:S01]  /*5dd0*/  FFMA R148, R14, 0.0070422533899545669556, R107 ;  /* 0x3be6c2b40e947823 */ /* 0x000fe2000000006b */
[----:B------:R-:W-:-:S03]  /*5de0*/  HADD2.F32 R116, -RZ, R149.H1_H1 ;  /* 0x30000095ff747230 */ /* 0x000fc60000004100 */
[--C-:B------:R-:W-:Y:S01]  /*5df0*/  FADD R193, R119, -R148.reuse ;  /* 0x8000009477c17221 */ /* 0x100fe20000000000 */
[----:B------:R-:W-:Y:S02]  /*5e00*/  HFMA2 R130, R128, 1, 1, R130 ;  /* 0x3c003c0080827831 */ /* 0x000fe40000000082 */
[----:B------:R-:W-:Y:S01]  /*5e10*/  FADD R2, R110, -R195 ;  /* 0x800000c36e027221 */ /* 0x000fe20000000000 */
[----:B------:R-:W-:Y:S01]  /*5e20*/  FFMA R142, R193, 0.0069930069148540496826, R148 ;  /* 0x3be52598c18e7823 */ /* 0x000fe20000000094 */
[----:B------:R-:W-:Y:S02]  /*5e30*/  HFMA2 R143, R117, 1, 1, R143 ;  /* 0x3c003c00758f7831 */ /* 0x000fe4000000008f */
[----:B------:R-:W-:Y:S01]  /*5e40*/  FFMA R2, R155, R2, R11 ;  /* 0x000000029b027223 */ /* 0x000fe2000000000b */
[----:B------:R-:W-:Y:S01]  /*5e50*/  FADD R149, R116, -R142 ;  /* 0x8000008e74957221 */ /* 0x000fe20000000000 */
[----:B------:R-:W-:Y:S01]  /*5e60*/  FADD R11, R124, -R104 ;  /* 0x800000687c0b7221 */ /* 0x000fe20000000000 */
[----:B------:R-:W-:-:S02]  /*5e70*/  HADD2.F32 R128, -RZ, R130.H0_H0 ;  /* 0x20000082ff807230 */ /* 0x000fc40000004100 */
[----:B------:R-:W-:Y:S01]  /*5e80*/  FFMA R155, R149, 0.0069444444961845874786, R142 ;  /* 0x3be38e39959b7823 */ /* 0x000fe2000000008e */
[----:B------:R-:W-:Y:S01]  /*5e90*/  FFMA R2, R196, R11, R2 ;  /* 0x0000000bc4027223 */ /* 0x000fe20000000002 */
[----:B------:R-:W-:Y:S01]  /*5ea0*/  FADD R194, R111, -R194 ;  /* 0x800000c26fc27221 */ /* 0x000fe20000000000 */
[----:B------:R-:W-:Y:S02]  /*5eb0*/  HFMA2 R143, R143, 1, 1, R131 ;  /* 0x3c003c008f8f7831 */ /* 0x000fe40000000083 */
[----:B------:R-:W-:Y:S01]  /*5ec0*/  FADD R104, -R155, R128 ;  /* 0x000000809b687221 */ /* 0x000fe20000000100 */
[----:B------:R-:W-:Y:S02]  /*5ed0*/  HADD2.F32 R117, -RZ, R130.H1_H1 ;  /* 0x30000082ff757230 */ /* 0x000fe40000004100 */
[----:B------:R-:W-:Y:S01]  /*5ee0*/  FFMA R2, R15, R194, R2 ;  /* 0x000000c20f027223 */ /* 0x000fe20000000002 */
[----:B------:R-:W-:Y:S01]  /*5ef0*/  FADD R12, R125, -R12 ;  /* 0x8000000c7d0c7221 */ /* 0x000fe20000000000 */
[----:B------:R-:W-:Y:S01]  /*5f00*/  FFMA R15, R104, 0.0068965516984462738037, R155 ;  /* 0x3be1fc78680f7823 */ /* 0x000fe2000000009b */
[----:B------:R-:W-:-:S02]  /*5f10*/  HFMA2 R144, R122, 1, 1, R144 ;  /* 0x3c003c007a907831 */ /* 0x000fc40000000090 */
[----:B------:R-:W-:Y:S01]  /*5f20*/  FFMA R2, R191, R12, R2 ;  /* 0x0000000cbf027223 */ /* 0x000fe20000000002 */
[----:B------:R-:W-:Y:S01]  /*5f30*/  FADD R12, R117, -R15 ;  /* 0x8000000f750c7221 */ /* 0x000fe20000000000 */
[----:B------:R-:W-:Y:S01]  /*5f40*/  FADD R13, R114, -R13 ;  /* 0x8000000d720d7221 */ /* 0x000fe20000000000 */
[--C-:B------:R-:W-:Y:S02]  /*5f50*/  HADD2.F32 R129, -RZ, R143.reuse.H0_H0 ;  /* 0x2000008fff817230 */ /* 0x100fe40000004100 */
[----:B------:R-:W-:Y:S01]  /*5f60*/  FFMA R154, R12, 0.0068493150174617767334, R15 ;  /* 0x3be070380c9a7823 */ /* 0x000fe2000000000f */
[----:B------:R-:W-:Y:S01]  /*5f70*/  FFMA R2, R105, R13, R2 ;  /* 0x0000000d69027223 */ /* 0x000fe20000000002 */
[----:B------:R-:W-:Y:S02]  /*5f80*/  HFMA2 R144, R144, 1, 1, R140 ;  /* 0x3c003c0090907831 */ /* 0x000fe4000000008c */
[----:B------:R-:W-:Y:S01]  /*5f90*/  FADD R13, R129, -R154 ;  /* 0x8000009a810d7221 */ /* 0x000fe20000000000 */
[----:B------:R-:W-:Y:S01]  /*5fa0*/  FADD R107, R118, -R107 ;  /* 0x8000006b766b7221 */ /* 0x000fe20000000000 */
[----:B------:R-:W-:-:S02]  /*5fb0*/  HADD2.F32 R122, -RZ, R143.H1_H1 ;  /* 0x3000008fff7a7230 */ /* 0x000fc40000004100 */
[----:B------:R-:W-:Y:S01]  /*5fc0*/  FFMA R105, R13, 0.0068027209490537643433, R154 ;  /* 0x3bdee95c0d697823 */ /* 0x000fe2000000009a */
[----:B------:R-:W-:Y:S01]  /*5fd0*/  FFMA R2, R106, R107, R2 ;  /* 0x0000006b6a027223 */ /* 0x000fe20000000002 */
[----:B------:R-:W-:Y:S02]  /*5fe0*/  HFMA2 R145, R123, 1, 1, R145 ;  /* 0x3c003c007b917831 */ /* 0x000fe40000000091 */
[--C-:B------:R-:W-:Y:S01]  /*5ff0*/  FADD R106, R122, -R105.reuse ;  /* 0x800000697a6a7221 */ /* 0x100fe20000000000 */
[----:B------:R-:W-:Y:S01]  /*6000*/  FADD R11, R115, -R148 ;  /* 0x80000094730b7221 */ /* 0x000fe20000000000 */
[----:B------:R-:W-:Y:S02]  /*6010*/  HADD2.F32 R130, -RZ, R144.H0_H0 ;  /* 0x20000090ff827230 */ /* 0x000fe40000004100 */
[----:B------:R-:W-:Y:S01]  /*6020*/  FFMA R107, R106, 0.0067567569203674793243, R105 ;  /* 0x3bdd67c96a6b7823 */ /* 0x000fe20000000069 */
[----:B------:R-:W-:Y:S01]  /*6030*/  FFMA R2, R14, R11, R2 ;  /* 0x0000000b0e027223 */ /* 0x000fe20000000002 */
[----:B------:R-:W-:-:S02]  /*6040*/  HFMA2 R145, R145, 1, 1, R141 ;  /* 0x3c003c0091917831 */ /* 0x000fc4000000008d */
[----:B------:R-:W-:Y:S01]  /*6050*/  FADD R14, -R107, R130 ;  /* 0x000000826b0e7221 */ /* 0x000fe20000000100 */
[----:B------:R-:W-:Y:S01]  /*6060*/  FADD R142, R119, -R142 ;  /* 0x8000008e778e7221 */ /* 0x000fe20000000000 */
[----:B------:R-:W-:Y:S02]  /*6070*/  HADD2.F32 R123, -RZ, R144.H1_H1 ;  /* 0x30000090ff7b7230 */ /* 0x000fe40000004100 */
[----:B------:R-:W-:Y:S01]  /*6080*/  FFMA R140, R14, 0.0067114094272255897522, R107 ;  /* 0x3bdbeb620e8c7823 */ /* 0x000fe2000000006b */
[----:B------:R-:W-:Y:S01]  /*6090*/  FFMA R2, R193, R142, R2 ;  /* 0x0000008ec1027223 */ /* 0x000fe20000000002 */
[----:B------:R-:W-:Y:S01]  /*60a0*/  FADD R155, R116, -R155 ;  /* 0x8000009b749b7221 */ /* 0x000fe20000000000 */
[----:B---3--:R-:W-:Y:S02]  /*60b0*/  HFMA2 R136, R126, 1, 1, R136 ;  /* 0x3c003c007e887831 */ /* 0x008fe40000000088 */
[----:B------:R-:W-:Y:S01]  /*60c0*/  FADD R141, R123, -R140 ;  /* 0x8000008c7b8d7221 */ /* 0x000fe20000000000 */
[----:B------:R-:W-:Y:S01]  /*60d0*/  FADD R15, R128, -R15 ;  /* 0x8000000f800f7221 */ /* 0x000fe20000000000 */
[----:B------:R-:W-:Y:S01]  /*60e0*/  FFMA R2, R149, R155, R2 ;  /* 0x0000009b95027223 */ /* 0x000fe20000000002 */
[----:B------:R-:W-:-:S02]  /*60f0*/  HADD2.F32 R131, -RZ, R145.H0_H0 ;  /* 0x20000091ff837230 */ /* 0x000fc40000004100 */
[----:B------:R-:W-:Y:S01]  /*6100*/  FFMA R142, R141, 0.0066666668280959129333, R140 ;  /* 0x3bda740e8d8e7823 */ /* 0x000fe2000000008c */
[----:B------:R-:W-:Y:S01]  /*6110*/  FADD R11, R117, -R154 ;  /* 0x8000009a750b7221 */ /* 0x000fe20000000000 */
[----:B------:R-:W-:Y:S01]  /*6120*/  FFMA R2, R104, R15, R2 ;  /* 0x0000000f68027223 */ /* 0x000fe20000000002 */
[----:B------:R-:W-:Y:S02]  /*6130*/  HFMA2 R138, R136, 1, 1, R138 ;  /* 0x3c003c00888a7831 */ /* 0x000fe4000000008a */
[----:B------:R-:W-:Y:S01]  /*6140*/  FADD R15, R131, -R142 ;  /* 0x8000008e830f7221 */ /* 0x000fe20000000000 */
[----:B------:R-:W-:Y:S02]  /*6150*/  HADD2.F32 R126, -RZ, R145.H1_H1 ;  /* 0x30000091ff7e7230 */ /* 0x000fe40000004100 */
[----:B------:R-:W-:Y:S01]  /*6160*/  FFMA R2, R12, R11, R2 ;  /* 0x0000000b0c027223 */ /* 0x000fe20000000002 */
[----:B------:R-:W-:Y:S01]  /*6170*/  FFMA R12, R15, 0.0066225165501236915588, R142 ;  /* 0x3bd901b20f0c7823 */ /* 0x000fe2000000008e */
[----:B------:R-:W-:-:S03]  /*6180*/  FADD R105, R129, -R105 ;  /* 0x8000006981697221 */ /* 0x000fc60000000000 */
[----:B------:R-:W-:Y:S01]  /*6190*/  FADD R143, R126, -R12 ;  /* 0x8000000c7e8f7221 */ /* 0x000fe20000000000 */
[----:B------:R-:W-:Y:S01]  /*61a0*/  FFMA R2, R13, R105, R2 ;  /* 0x000000690d027223 */ /* 0x000fe20000000002 */
[----:B------:R-:W-:Y:S02]  /*61b0*/  HADD2.F32 R136, -RZ, R138.H0_H0 ;  /* 0x2000008aff887230 */ /* 0x000fe40000004100 */
[----:B------:R-:W-:Y:S02]  /*61c0*/  HFMA2 R127, R127, 1, 1, R137 ;  /* 0x3c003c007f7f7831 */ /* 0x000fe40000000089 */
[----:B------:R-:W-:Y:S01]  /*61d0*/  FFMA R13, R143, 0.0065789474174380302429, R12 ;  /* 0x3bd794368f0d7823 */ /* 0x000fe2000000000c */
[----:B------:R-:W-:-:S03]  /*61e0*/  FADD R107, R122, -R107 ;  /* 0x8000006b7a6b7221 */ /* 0x000fc60000000000 */
[----:B------:R-:W-:Y:S01]  /*61f0*/  FADD R104, -R13, R136 ;  /* 0x000000880d687221 */ /* 0x000fe20000000100 */
[----:B------:R-:W-:-:S03]  /*6200*/  HADD2.F32 R137, -RZ, R138.H1_H1 ;  /* 0x3000008aff897230 */ /* 0x000fc60000004100 */
[----:B------:R-:W-:Y:S01]  /*6210*/  FFMA R105, R104, 0.0065359477885067462921, R13 ;  /* 0x3bd62b8168697823 */ /* 0x000fe2000000000d */
[----:B------:R-:W-:Y:S02]  /*6220*/  HADD2 R139, R127, R139 ;  /* 0x0000008b7f8b7230 */ /* 0x000fe40000000000 */
[----:B------:R-:W-:Y:S01]  /*6230*/  FFMA R2, R106, R107, R2 ;  /* 0x0000006b6a027223 */ /* 0x000fe20000000002 */
[----:B------:R-:W-:Y:S01]  /*6240*/  FADD R11, R130, -R140 ;  /* 0x8000008c820b7221 */ /* 0x000fe20000000000 */
[--C-:B------:R-:W-:Y:S01]  /*6250*/  FADD R106, R137, -R105.reuse ;  /* 0x80000069896a7221 */ /* 0x100fe20000000000 */
[----:B------:R-:W-:Y:S02]  /*6260*/  HADD2.F32 R127, -RZ, R139.H0_H0 ;  /* 0x2000008bff7f7230 */ /* 0x000fe40000004100 */
[----:B------:R-:W-:Y:S01]  /*6270*/  FFMA R2, R14, R11, R2 ;  /* 0x0000000b0e027223 */ /* 0x000fe20000000002 */
[----:B------:R-:W-:Y:S01]  /*6280*/  FFMA R14, R106, 0.0064935064874589443207, R105 ;  /* 0x3bd4c77b6a0e7823 */ /* 0x000fe20000000069 */
[----:B------:R-:W-:-:S02]  /*6290*/  HFMA2 R132, R132, 1, 1, R134 ;  /* 0x3c003c0084847831 */ /* 0x000fc40000000086 */
[----:B------:R-:W-:Y:S01]  /*62a0*/  FADD R142, R123, -R142 ;  /* 0x8000008e7b8e7221 */ /* 0x000fe20000000000 */
[----:B------:R-:W-:Y:S01]  /*62b0*/  FADD R107, R127, -R14 ;  /* 0x8000000e7f6b7221 */ /* 0x000fe20000000000 */
[----:B------:R-:W-:Y:S02]  /*62c0*/  FADD R12, R131, -R12 ;  /* 0x8000000c830c7221 */ /* 0x000fe40000000000 */
[----:B------:R-:W-:Y:S01]  /*62d0*/  FFMA R2, R141, R142, R2 ;  /* 0x0000008e8d027223 */ /* 0x000fe20000000002 */
[----:B------:R-:W-:Y:S02]  /*62e0*/  HADD2.F32 R134, -RZ, R139.H1_H1 ;  /* 0x3000008bff867230 */ /* 0x000fe40000004100 */
[----:B------:R-:W-:Y:S01]  /*62f0*/  FFMA R139, R107, 0.0064516128040850162506, R14 ;  /* 0x3bd3680d6b8b7823 */ /* 0x000fe2000000000e */
[----:B------:R-:W-:Y:S01]  /*6300*/  FADD R13, R126, -R13 ;  /* 0x8000000d7e0d7221 */ /* 0x000fe20000000000 */
[----:B------:R-:W-:Y:S01]  /*6310*/  FFMA R2, R15, R12, R2 ;  /* 0x0000000c0f027223 */ /* 0x000fe20000000002 */
[----:B--2---:R-:W-:-:S02]  /*6320*/  HADD2 R158, R132, R158 ;  /* 0x0000009e849e7230 */ /* 0x004fc40000000000 */
[--C-:B------:R-:W-:Y:S01]  /*6330*/  FADD R12, R134, -R139.reuse ;  /* 0x8000008b860c7221 */ /* 0x100fe20000000000 */
[----:B------:R-:W-:Y:S02]  /*6340*/  HFMA2 R133, R133, 1, 1, R135 ;  /* 0x3c003c0085857831 */ /* 0x000fe40000000087 */
[----:B------:R-:W-:Y:S01]  /*6350*/  FFMA R2, R143, R13, R2 ;  /* 0x0000000d8f027223 */ /* 0x000fe20000000002 */
[----:B------:R-:W-:Y:S02]  /*6360*/  HADD2.F32 R132, -RZ, R158.H0_H0 ;  /* 0x2000009eff847230 */ /* 0x000fe40000004100 */
[----:B------:R-:W-:Y:S01]  /*6370*/  FFMA R13, R12, 0.0064102564938366413116, R139 ;  /* 0x3bd20d210c0d7823 */ /* 0x000fe2000000008b */
[----:B------:R-:W-:-:S03]  /*6380*/  FADD R105, R136, -R105 ;  /* 0x8000006988697221 */ /* 0x000fc60000000000 */
[----:B------:R-:W-:Y:S01]  /*6390*/  FADD R15, -R13, R132 ;  /* 0x000000840d0f7221 */ /* 0x000fe20000000100 */
[----:B------:R-:W-:Y:S01]  /*63a0*/  FFMA R2, R104, R105, R2 ;  /* 0x0000006968027223 */ /* 0x000fe20000000002 */
[----:B------:R-:W-:Y:S01]  /*63b0*/  FADD R11, R137, -R14 ;  /* 0x8000000e890b7221 */ /* 0x000fe20000000000 */
[----:B------:R-:W-:Y:S02]  /*63c0*/  HADD2.F32 R138, -RZ, R158.H1_H1 ;  /* 0x3000009eff8a7230 */ /* 0x000fe40000004100 */
[----:B------:R-:W-:Y:S01]  /*63d0*/  FFMA R105, R15, 0.0063694268465042114258, R13 ;  /* 0x3bd0b6a00f697823 */ /* 0x000fe2000000000d */
[----:B------:R-:W-:Y:S02]  /*63e0*/  HADD2 R133, R133, R159 ;  /* 0x0000009f85857230 */ /* 0x000fe40000000000 */
[----:B------:R-:W-:Y:S01]  /*63f0*/  FFMA R2, R106, R11, R2 ;  /* 0x0000000b6a027223 */ /* 0x000fe20000000002 */
[----:B------:R-:W-:Y:S01]  /*6400*/  FADD R139, R127, -R139 ;  /* 0x8000008b7f8b7221 */ /* 0x000fe20000000000 */
[----:B------:R-:W-:Y:S01]  /*6410*/  FADD R11, R138, -R105 ;  /* 0x800000698a0b7221 */ /* 0x000fe20000000000 */
[----:B------:R-:W-:Y:S01]  /*6420*/  FADD R13, R134, -R13 ;  /* 0x8000000d860d7221 */ /* 0x000fe20000000000 */
[----:B------:R-:W-:-:S02]  /*6430*/  HADD2.F32 R135, -RZ, R133.H0_H0 ;  /* 0x20000085ff877230 */ /* 0x000fc40000004100 */
[----:B------:R-:W-:Y:S01]  /*6440*/  FFMA R2, R107, R139, R2 ;  /* 0x0000008b6b027223 */ /* 0x000fe20000000002 */
[----:B------:R-:W-:-:S03]  /*6450*/  FFMA R14, R11, 0.0063291140832006931305, R105 ;  /* 0x3bcf64750b0e7823 */ /* 0x000fc60000000069 */
[----:B------:R-:W-:Y:S01]  /*6460*/  FFMA R2, R12, R13, R2 ;  /* 0x0000000d0c027223 */ /* 0x000fe20000000002 */
[--C-:B------:R-:W-:Y:S01]  /*6470*/  FADD R13, R135, -R14.reuse ;  /* 0x8000000e870d7221 */ /* 0x100fe20000000000 */
[----:B------:R-:W-:Y:S01]  /*6480*/  FADD R105, R132, -R105 ;  /* 0x8000006984697221 */ /* 0x000fe20000000000 */
[----:B------:R-:W-:Y:S02]  /*6490*/  HADD2.F32 R133, -RZ, R133.H1_H1 ;  /* 0x30000085ff857230 */ /* 0x000fe40000004100 */
[----:B------:R-:W-:Y:S01]  /*64a0*/  FFMA R12, R13, 0.0062893079593777656555, R14 ;  /* 0x3bce168a0d0c7823 */ /* 0x000fe2000000000e */
[----:B------:R-:W-:Y:S01]  /*64b0*/  FFMA R2, R15, R105, R2 ;  /* 0x000000690f027223 */ /* 0x000fe20000000002 */
[----:B------:R-:W-:Y:S02]  /*64c0*/  FADD R14, R138, -R14 ;  /* 0x8000000e8a0e7221 */ /* 0x000fe40000000000 */
[----:B------:R-:W-:Y:S02]  /*64d0*/  FADD R105, R133, -R12 ;  /* 0x8000000c85697221 */ /* 0x000fe40000000000 */
[----:B------:R-:W-:Y:S01]  /*64e0*/  FFMA R14, R11, R14, R2 ;  /* 0x0000000e0b0e7223 */ /* 0x000fe20000000002 */
[--C-:B------:R-:W-:Y:S01]  /*64f0*/  FADD R11, R135, -R12.reuse ;  /* 0x8000000c870b7221 */ /* 0x100fe20000000000 */
[----:B------:R-:W-:Y:S01]  /*6500*/  FFMA R2, R105, 0.0062500000931322574615, R12 ;  /* 0x3bcccccd69027823 */ /* 0x000fe2000000000c */
[----:B------:R-:W-:-:S02]  /*6510*/  UMOV UR4, 0xffffffff ;  /* 0xffffffff00047882 */ /* 0x000fc40000000000 */
[----:B------:R-:W-:Y:S01]  /*6520*/  FFMA R11, R13, R11, R14 ;  /* 0x0000000b0d0b7223 */ /* 0x000fe2000000000e */
[----:B------:R-:W-:Y:S01]  /*6530*/  FADD R12, R133, -R2 ;  /* 0x80000002850c7221 */ /* 0x000fe20000000000 */
[----:B------:R-:W-:Y:S01]  /*6540*/  HFMA2 R104, -RZ, RZ, 3.5625, 0 ;  /* 0x43200000ff687431 */ /* 0x000fe200000001ff */
[----:B------:R-:W-:Y:S02]  /*6550*/  MOV R139, 0x43200000 ;  /* 0x43200000008b7802 */ /* 0x000fe40000000f00 */
[----:B------:R-:W-:Y:S01]  /*6560*/  FFMA R105, R105, R12, R11 ;  /* 0x0000000c69697223 */ /* 0x000fe2000000000b */
[----:B------:R-:W-:Y:S06]  /*6570*/  BRA.DIV UR4, `(.L_x_3665) ;  /* 0x0000004a04487947 */ /* 0x000fec000b800000 */
[----:B------:R0:W1:Y:S04]  /*6580*/  SHFL.DOWN PT, R14, R139, 0x10, 0x1f ;  /* 0x0a001f008b0e7f89 */ /* 0x00006800000e0000 */
[----:B------:R0:W2:Y:S04]  /*6590*/  SHFL.DOWN PT, R106, R2, 0x10, 0x1f ;  /* 0x0a001f00026a7f89 */ /* 0x0000a800000e0000 */
[----:B------:R0:W3:Y:S02]  /*65a0*/  SHFL.DOWN PT, R107, R105, 0x10, 0x1f ;  /* 0x0a001f00696b7f89 */ /* 0x0000e400000e0000 */
.L_x_3683:
[----:B-1----:R-:W-:-:S13]  /*65b0*/  FSETP.NEU.AND P0, PT, R14, RZ, PT ;  /* 0x000000ff0e00720b */ /* 0x002fda0003f0d000 */
[----:B------:R-:W-:Y:S05]  /*65c0*/  @!P0 BRA `(.L_x_3666) ;  /* 0x0000000000348947 */ /* 0x000fea0003800000 */
[----:B------:R-:W-:Y:S01]  /*65d0*/  FADD R11, R14, 160 ;  /* 0x432000000e0b7421 */ /* 0x000fe20000000000 */
[----:B--2---:R-:W-:-:S04]  /*65e0*/  FADD R13, R106, -R2 ;  /* 0x800000026a0d7221 */ /* 0x004fc80000000000 */
[----:B------:R-:W-:Y:S01]  /*65f0*/  FSETP.GEU.AND P0, PT, |R11|, 1.175494350822287508e-38, PT ;  /* 0x008000000b00780b */ /* 0x000fe20003f0e200 */
[----:B------:R-:W-:Y:S01]  /*6600*/  FMUL R12, R13, R13 ;  /* 0x0000000d0d0c7220 */ /* 0x000fe20000400000 */
[----:B------:R-:W-:-:S03]  /*6610*/  MOV R104, R11 ;  /* 0x0000000b00687202 */ /* 0x000fc60000000f00 */
[----:B------:R-:W-:-:S08]  /*6620*/  FMUL R12, R12, 160 ;  /* 0x432000000c0c7820 */ /* 0x000fd00000400000 */
[----:B------:R-:W-:Y:S01]  /*6630*/  @!P0 FMUL R11, R11, 16777216 ;  /* 0x4b8000000b0b8820 */ /* 0x000fe20000400000 */
[----:B------:R-:W-:-:S05]  /*6640*/  @!P0 FMUL R14, R14, 16777216 ;  /* 0x4b8000000e0e8820 */ /* 0x000fca0000400000 */
[----:B------:R-:W1:Y:S02]  /*6650*/  MUFU.RCP R11, R11 ;  /* 0x0000000b000b7308 */ /* 0x000e640000001000 */
[----:B-1----:R-:W-:-:S04]  /*6660*/  FMUL R14, R11, R14 ;  /* 0x0000000e0b0e7220 */ /* 0x002fc80000400000 */
[C---:B---3--:R-:W-:Y:S01]  /*6670*/  FFMA R12, R14.reuse, R12, R107 ;  /* 0x0000000c0e0c7223 */ /* 0x048fe2000000006b */
[----:B0-----:R-:W-:-:S03]  /*6680*/  FFMA R2, R14, R13, R2 ;  /* 0x0000000d0e027223 */ /* 0x001fc60000000002 */
[----:B------:R-:W-:-:S07]  /*6690*/  FADD R105, R105, R12 ;  /* 0x0000000c69697221 */ /* 0x000fce0000000000 */
.L_x_3666:
[----:B------:R-:W-:-:S03]  /*66a0*/  UMOV UR4, 0xffffffff ;  /* 0xffffffff00047882 */ /* 0x000fc60000000000 */
[----:B------:R-:W-:Y:S05]  /*66b0*/  BRA.DIV UR4, `(.L_x_3667) ;  /* 0x0000004a04547947 */ /* 0x000fea000b800000 */
[----:B---3--:R1:W3:Y:S04]  /*66c0*/  SHFL.DOWN PT, R107, R2, 0x8, 0x1f ;  /* 0x09001f00026b7f89 */ /* 0x0082e800000e0000 */
[----:B--2---:R1:W2:Y:S04]  /*66d0*/  SHFL.DOWN PT, R106, R105, 0x8, 0x1f ;  /* 0x09001f00696a7f89 */ /* 0x0042a800000e0000 */
[----:B------:R1:W4:Y:S02]  /*66e0*/  SHFL.DOWN PT, R14, R104, 0x8, 0x1f ;  /* 0x09001f00680e7f89 */ /* 0x00032400000e0000 */
.L_x_3688:
        /* <DEDUP_REMOVED lines=13> */
[C---:B--2---:R-:W-:Y:S01]  /*67c0*/  FFMA R106, R13.reuse, R15, R106 ;  /* 0x0000000f0d6a7223 */ /* 0x044fe2000000006a */
[----:B0-----:R-:W-:-:S03]  /*67d0*/  FFMA R2, R13, R107, R2 ;  /* 0x0000006b0d027223 */ /* 0x001fc60000000002 */
[----:B------:R-:W-:-:S07]  /*67e0*/  FADD R105, R105, R106 ;  /* 0x0000006a69697221 */ /* 0x000fce0000000000 */
.L_x_3668:
[----:B------:R-:W-:-:S03]  /*67f0*/  UMOV UR4, 0xffffffff ;  /* 0xffffffff00047882 */ /* 0x000fc60000000000 */
[----:B------:R-:W-:Y:S05]  /*6800*/  BRA.DIV UR4, `(.L_x_3669) ;  /* 0x0000004a045c7947 */ /* 0x000fea000b800000 */
[----:B---3--:R3:W4:Y:S04]  /*6810*/  SHFL.DOWN PT, R107, R2, 0x4, 0x1f ;  /* 0x08801f00026b7f89 */ /* 0x00872800000e0000 */
[----:B--2---:R3:W2:Y:S04]  /*6820*/  SHFL.DOWN PT, R106, R105, 0x4, 0x1f ;  /* 0x08801f00696a7f89 */ /* 0x0046a800000e0000 */
[----:B------:R3:W0:Y:S02]  /*6830*/  SHFL.DOWN PT, R14, R104, 0x4, 0x1f ;  /* 0x08801f00680e7f89 */ /* 0x00062400000e0000 */
.L_x_3693:
        /* <DEDUP_REMOVED lines=13> */
[C---:B--2---:R-:W-:Y:S01]  /*6910*/  FFMA R106, R13.reuse, R15, R106 ;  /* 0x0000000f0d6a7223 */ /* 0x044fe2000000006a */
[----:B------:R-:W-:-:S03]  /*6920*/  FFMA R2, R13, R107, R2 ;  /* 0x0000006b0d027223 */ /* 0x000fc60000000002 */
[----:B------:R-:W-:-:S07]  /*6930*/  FADD R105, R105, R106 ;  /* 0x0000006a69697221 */ /* 0x000fce0000000000 */
.L_x_3670:
[----:B------:R-:W-:-:S03]  /*6940*/  UMOV UR4, 0xffffffff ;  /* 0xffffffff00047882 */ /* 0x000fc60000000000 */
[----:B------:R-:W-:Y:S05]  /*6950*/  BRA.DIV UR4, `(.L_x_3671) ;  /* 0x0000004a04647947 */ /* 0x000fea000b800000 */
[----:B----4-:R0:W4:Y:S04]  /*6960*/  SHFL.DOWN PT, R107, R2, 0x2, 0x1f ;  /* 0x08401f00026b7f89 */ /* 0x01012800000e0000 */
[----:B--2---:R0:W2:Y:S04]  /*6970*/  SHFL.DOWN PT, R106, R105, 0x2, 0x1f ;  /* 0x08401f00696a7f89 */ /* 0x0040a800000e0000 */
[----:B------:R0:W0:Y:S02]  /*6980*/  SHFL.DOWN PT, R14, R104, 0x2, 0x1f ;  /* 0x08401f00680e7f89 */ /* 0x00002400000e0000 */
.L_x_3698:
        /* <DEDUP_REMOVED lines=16> */
.L_x_3672:
[----:B------:R-:W-:-:S03]  /*6a90*/  UMOV UR4, 0xffffffff ;  /* 0xffffffff00047882 */ /* 0x000fc60000000000 */
[----:B------:R-:W-:Y:S05]  /*6aa0*/  BRA.DIV UR4, `(.L_x_3673) ;  /* 0x0000004a046c7947 */ /* 0x000fea000b800000 */
[----:B----4-:R0:W4:Y:S04]  /*6ab0*/  SHFL.DOWN PT, R107, R2, 0x1, 0x1f ;  /* 0x08201f00026b7f89 */ /* 0x01012800000e0000 */
[----:B--2---:R0:W2:Y:S04]  /*6ac0*/  SHFL.DOWN PT, R106, R105, 0x1, 0x1f ;  /* 0x08201f00696a7f89 */ /* 0x0040a800000e0000 */
[----:B------:R0:W0:Y:S02]  /*6ad0*/  SHFL.DOWN PT, R14, R104, 0x1, 0x1f ;  /* 0x08201f00680e7f89 */ /* 0x00002400000e0000 */
.L_x_3703:
        /* <DEDUP_REMOVED lines=16> */
.L_x_3674:
[----:B------:R-:W-:-:S03]  /*6be0*/  UMOV UR4, 0xffffffff ;  /* 0xffffffff00047882 */ /* 0x000fc60000000000 */
[----:B------:R-:W-:Y:S05]  /*6bf0*/  BRA.DIV UR4, `(.L_x_3675) ;  /* 0x0000004a04747947 */ /* 0x000fea000b800000 */
[----:B-1-3--:R-:W0:Y:S04]  /*6c00*/  SHFL.IDX PT, R2, R2, RZ, 0x1f ;  /* 0x00001fff02027589 */ /* 0x00ae2800000e0000 */
[----:B------:R-:W1:Y:S04]  /*6c10*/  SHFL.IDX PT, R105, R105, RZ, 0x1f ;  /* 0x00001fff69697589 */ /* 0x000e6800000e0000 */
[----:B------:R3:W0:Y:S02]  /*6c20*/  SHFL.IDX PT, R14, R104, RZ, 0x1f ;  /* 0x00001fff680e7589 */ /* 0x00062400000e0000 */
.L_x_3708:
        /* <DEDUP_REMOVED lines=20> */
[----:B---3--:R-:W-:Y:S01]  /*6d70*/  FFMA R104, R13, R13, -R14 ;  /* 0x0000000d0d687223 */ /* 0x008fe2000000080e */
[----:B------:R-:W-:-:S04]  /*6d80*/  FFMA R15, -R11, R14, 1 ;  /* 0x3f8000000b0f7423 */ /* 0x000fc8000000010e */
[----:B------:R-:W-:-:S04]  /*6d90*/  FFMA R104, -R11, R104, R15 ;  /* 0x000000680b687223 */ /* 0x000fc8000000010f */
[----:B------:R-:W-:Y:S01]  /*6da0*/  FFMA R14, R104, R105, 0.5 ;  /* 0x3f000000680e7423 */ /* 0x000fe20000000069 */
[----:B------:R-:W-:-:S04]  /*6db0*/  FMUL R104, R13, R104 ;  /* 0x000000680d687220 */ /* 0x000fc80000400000 */
[----:B------:R-:W-:-:S05]  /*6dc0*/  FFMA R13, R14, R104, R13 ;  /* 0x000000680e0d7223 */ /* 0x000fca000000000d */
[----:B------:R-:W-:Y:S01]  /*6dd0*/  LEA.HI.SX32 R139, R12, R13, 0x1f ;  /* 0x0000000d0c8b7211 */ /* 0x000fe200078ffaff */
[----:B------:R-:W-:Y:S06]  /*6de0*/  BRA `(.L_x_3677) ;  /* 0x0000000000047947 */ /* 0x000fec0003800000 */
.L_x_3676:
[----:B------:R0:W1:Y:S02]  /*6df0*/  MUFU.RSQ R139, R12 ;  /* 0x0000000c008b7308 */ /* 0x0000640000001400 */
.L_x_3677:
[----:B------:R-:W5:Y:S01]  /*6e00*/  S2R R11, SR_TID.X ;  /* 0x00000000000b7919 */ /* 0x000f620000002100 */
[----:B---3--:R-:W3:Y:S01]  /*6e10*/  LDC.64 R104, c[0x0][0x3d0] ;  /* 0x0000f400ff687b82 */ /* 0x008ee20000000a00 */
[C---:B------:R-:W-:Y:S02]  /*6e20*/  R2UR UR8, R100.reuse ;  /* 0x00000000640872ca */ /* 0x040fe400000e0000 */
[C---:B------:R-:W-:Y:S02]  /*6e30*/  R2UR UR9, R101.reuse ;  /* 0x00000000650972ca */ /* 0x040fe400000e0000 */
[----:B------:R-:W-:Y:S02]  /*6e40*/  R2UR UR10, R100 ;  /* 0x00000000640a72ca */ /* 0x000fe400000e0000 */
[----:B------:R-:W-:Y:S01]  /*6e50*/  R2UR UR11, R101 ;  /* 0x00000000650b72ca */ /* 0x000fe200000e0000 */
[----:B------:R-:W1:Y:S08]  /*6e60*/  LDC.64 R14, c[0x0][0x3d8] ;  /* 0x0000f600ff0e7b82 */ /* 0x000e700000000a00 */
[----:B0-----:R-:W0:Y:S08]  /*6e70*/  LDC.64 R12, c[0x0][0x3b0] ;  /* 0x0000ec00ff0c7b82 */ /* 0x001e300000000a00 */
[----:B--2-4-:R-:W2:Y:S01]  /*6e80*/  LDC.64 R106, c[0x0][0x3b8] ;  /* 0x0000ee00ff6a7b82 */ /* 0x014ea20000000a00 */
[----:B-----5:R-:W-:-:S02]  /*6e90*/  ISETP.NE.AND P0, PT, R11, RZ, PT ;  /* 0x000000ff0b00720c */ /* 0x020fc40003f05270 */
[----:B------:R-:W-:-:S05]  /*6ea0*/  SHF.L.U32 R11, R11, 0x2, RZ ;  /* 0x000000020b0b7819 */ /* 0x000fca00000006ff */
[----:B0-----:R-:W-:-:S06]  /*6eb0*/  IMAD.WIDE.U32 R12, R11, 0x2, R12 ;  /* 0x000000020b0c7825 */ /* 0x001fcc00078e000c */
[C---:B------:R-:W-:Y:S01]  /*6ec0*/  @!P0 R2UR UR4, R100.reuse ;  /* 0x00000000640482ca */ /* 0x040fe200000e0000 */
[----:B---3--:R-:W-:Y:S01]  /*6ed0*/  @!P0 IMAD.WIDE R104, R3, 0x4, R104 ;  /* 0x0000000403688825 */ /* 0x008fe200078e0268 */
[----:B------:R-:W-:Y:S02]  /*6ee0*/  @!P0 R2UR UR5, R101 ;  /* 0x00000000650582ca */ /* 0x000fe400000e0000 */
[----:B------:R-:W-:Y:S01]  /*6ef0*/  @!P0 R2UR UR6, R100 ;  /* 0x00000000640682ca */ /* 0x000fe200000e0000 */
[----:B-1----:R-:W-:Y:S01]  /*6f00*/  @!P0 IMAD.WIDE R14, R3, 0x4, R14 ;  /* 0x00000004030e8825 */ /* 0x002fe200078e020e */
[----:B------:R-:W-:-:S03]  /*6f10*/  @!P0 R2UR UR7, R101 ;  /* 0x00000000650782ca */ /* 0x000fc600000e0000 */
[----:B--2---:R-:W-:-:S06]  /*6f20*/  IMAD.WIDE.U32 R106, R11, 0x2, R106 ;  /* 0x000000020b6a7825 */ /* 0x004fcc00078e006a */
[----:B------:R0:W-:Y:S04]  /*6f30*/  @!P0 STG.E desc[UR4][R104.64], R2 ;  /* 0x0000000268008986 */ /* 0x0001e8000c101904 */
[----:B------:R1:W-:Y:S04]  /*6f40*/  @!P0 STG.E desc[UR6][R14.64], R139 ;  /* 0x0000008b0e008986 */ /* 0x0003e8000c101906 */
[----:B0-----:R-:W2:Y:S04]  /*6f50*/  LDG.E.64 R104, desc[UR10][R106.64] ;  /* 0x0000000a6a687981 */ /* 0x001ea8000c1e1b00 */
[----:B-1----:R-:W2:Y:S01]  /*6f60*/  LDG.E.64 R14, desc[UR8][R12.64] ;  /* 0x000000080c0e7981 */ /* 0x002ea2000c1e1b00 */
[----:B------:R-:W-:-:S02]  /*6f70*/  IMAD R140, R171, UR46, RZ ;  /* 0x0000002eab8c7c24 */ /* 0x000fc4000f8e02ff */
[----:B------:R-:W-:-:S04]  /*6f80*/  IMAD.WIDE.U32 R102, R3, UR46, R102 ;  /* 0x0000002e03667c25 */ /* 0x000fc8000f8e0066 */
[----:B------:R-:W-:-:S05]  /*6f90*/  IMAD R141, R3, UR47, R140 ;  /* 0x0000002f038d7c24 */ /* 0x000fca000f8e028c */
[----:B------:R-:W-:Y:S01]  /*6fa0*/  IADD3 R103, PT, PT, R103, R141, RZ ;  /* 0x0000008d67677210 */ /* 0x000fe20007ffe0ff */
[--C-:B------:R-:W-:Y:S01]  /*6fb0*/  FADD R0, R0, -R2.reuse ;  /* 0x8000000200007221 */ /* 0x100fe20000000000 */
[--C-:B------:R-:W-:Y:S02]  /*6fc0*/  FADD R170, R170, -R2.reuse ;  /* 0x80000002aaaa7221 */ /* 0x100fe40000000000 */
[----:B------:R-:W-:Y:S01]  /*6fd0*/  SHF.R.S32.HI R141, RZ, 0x1f, R103 ;  /* 0x0000001fff8d7819 */ /* 0x000fe20000011467 */
[--C-:B------:R-:W-:Y:S01]  /*6fe0*/  FADD R140, R169, -R2.reuse ;  /* 0x80000002a98c7221 */ /* 0x100fe20000000000 */
[----:B------:R-:W-:Y:S01]  /*6ff0*/  FADD R168, R168, -R2 ;  /* 0x80000002a8a87221 */ /* 0x000fe20000000000 */
[-C--:B------:R-:W-:Y:S01]  /*7000*/  FMUL R0, R0, R139.reuse ;  /* 0x0000008b00007220 */ /* 0x080fe20000400000 */
[----:B------:R-:W-:Y:S01]  /*7010*/  LEA.HI R144, P0, R141, R102, RZ, 0x2 ;  /* 0x000000668d907211 */ /* 0x000fe200078110ff */
[-C--:B------:R-:W-:Y:S01]  /*7020*/  FMUL R141, R170, R139.reuse ;  /* 0x0000008baa8d7220 */ /* 0x080fe20000400000 */
[-C--:B------:R-:W-:Y:S01]  /*7030*/  FMUL R140, R140, R139.reuse ;  /* 0x0000008b8c8c7220 */ /* 0x080fe20000400000 */
[----:B------:R-:W-:Y:S01]  /*7040*/  FMUL R143, R168, R139 ;  /* 0x0000008ba88f7220 */ /* 0x000fe20000400000 */
[----:B------:R-:W-:-:S02]  /*7050*/  SHF.L.U32 R142, R144, 0x1, RZ ;  /* 0x00000001908e7819 */ /* 0x000fc400000006ff */
[----:B------:R-:W-:Y:S02]  /*7060*/  F2FP.F16.F32.PACK_AB R0, R141, R0 ;  /* 0x000000008d00723e */ /* 0x000fe400000000ff */
[----:B------:R-:W-:Y:S02]  /*7070*/  F2FP.F16.F32.PACK_AB R143, R143, R140 ;  /* 0x0000008c8f8f723e */ /* 0x000fe400000000ff */
[----:B------:R-:W-:Y:S02]  /*7080*/  IADD3.X R145, PT, PT, RZ, R103, RZ, P0, !PT ;  /* 0x00000067ff917210 */ /* 0x000fe400007fe4ff */
[----:B------:R-:W-:Y:S02]  /*7090*/  LOP3.LUT R140, R142, 0xfffffff8, RZ, 0xc0, !PT ;  /* 0xfffffff88e8c7812 */ /* 0x000fe400078ec0ff */
[----:B------:R-:W-:Y:S02]  /*70a0*/  R2UR UR4, R100 ;  /* 0x00000000640472ca */ /* 0x000fe400000e0000 */
[----:B------:R-:W-:-:S02]  /*70b0*/  R2UR UR5, R101 ;  /* 0x00000000650572ca */ /* 0x000fc400000e0000 */
[----:B------:R-:W-:Y:S02]  /*70c0*/  R2UR UR6, R100 ;  /* 0x00000000640672ca */ /* 0x000fe400000e0000 */
[----:B------:R-:W-:Y:S02]  /*70d0*/  R2UR UR7, R101 ;  /* 0x00000000650772ca */ /* 0x000fe400000e0000 */
[----:B------:R-:W-:Y:S02]  /*70e0*/  SHF.L.U64.HI R144, R144, 0x1, R145 ;  /* 0x0000000190907819 */ /* 0x000fe40000010291 */
[----:B------:R-:W-:-:S04]  /*70f0*/  IADD3 R140, P0, PT, R140, UR44, RZ ;  /* 0x0000002c8c8c7c10 */ /* 0x000fc8000ff1e0ff */
[----:B------:R-:W-:Y:S01]  /*7100*/  IADD3.X R141, PT, PT, R144, UR45, RZ, P0, !PT ;  /* 0x0000002d908d7c10 */ /* 0x000fe200087fe4ff */
[----:B--2---:R-:W-:Y:S02]  /*7110*/  HFMA2 R14, R0, R14, R104 ;  /* 0x0000000e000e7231 */ /* 0x004fe40000000068 */
[----:B------:R-:W-:-:S05]  /*7120*/  HFMA2 R15, R143, R15, R105 ;  /* 0x0000000f8f0f7231 */ /* 0x000fca0000000069 */
[----:B------:R0:W-:Y:S04]  /*7130*/  STG.E.64 desc[UR4][R140.64], R14 ;  /* 0x0000000e8c007986 */ /* 0x0001e8000c101b04 */
[----:B------:R-:W2:Y:S04]  /*7140*/  LDG.E.64 R104, desc[UR8][R106.64+0x100] ;  /* 0x000100086a687981 */ /* 0x000ea8000c1e1b00 */
[----:B0-----:R-:W2:Y:S01]  /*7150*/  LDG.E.64 R14, desc[UR6][R12.64+0x100] ;  /* 0x000100060c0e7981 */ /* 0x001ea2000c1e1b00 */
[----:B------:R-:W-:-:S04]  /*7160*/  IADD3 R143, P0, PT, R102, 0x80, RZ ;  /* 0x00000080668f7810 */ /* 0x000fc80007f1e0ff */
[----:B------:R-:W-:Y:S01]  /*7170*/  IADD3.X R145, PT, PT, RZ, R103, RZ, P0, !PT ;  /* 0x00000067ff917210 */ /* 0x000fe200007fe4ff */
[--C-:B------:R-:W-:Y:S01]  /*7180*/  FADD R0, R167, -R2.reuse ;  /* 0x80000002a7007221 */ /* 0x100fe20000000000 */
[--C-:B------:R-:W-:Y:S02]  /*7190*/  FADD R166, R166, -R2.reuse ;  /* 0x80000002a6a67221 */ /* 0x100fe40000000000 */
[----:B------:R-:W-:Y:S01]  /*71a0*/  SHF.R.S32.HI R144, RZ, 0x1f, R145 ;  /* 0x0000001fff907819 */ /* 0x000fe20000011491 */
[-C--:B------:R-:W-:Y:S01]  /*71b0*/  FMUL R0, R0, R139.reuse ;  /* 0x0000008b00007220 */ /* 0x080fe20000400000 */
[----:B------:R-:W-:Y:S02]  /*71c0*/  FMUL R141, R166, R139 ;  /* 0x0000008ba68d7220 */ /* 0x000fe40000400000 */
[----:B------:R-:W-:Y:S01]  /*71d0*/  LEA.HI R144, P0, R144, R143, RZ, 0x2 ;  /* 0x0000008f90907211 */ /* 0x000fe200078110ff */
[--C-:B------:R-:W-:Y:S01]  /*71e0*/  FADD R142, R165, -R2.reuse ;  /* 0x80000002a58e7221 */ /* 0x100fe20000000000 */
[----:B------:R-:W-:-:S02]  /*71f0*/  FADD R164, R164, -R2 ;  /* 0x80000002a4a47221 */ /* 0x000fc40000000000 */
[----:B------:R-:W-:Y:S01]  /*7200*/  SHF.L.U32 R140, R144, 0x1, RZ ;  /* 0x00000001908c7819 */ /* 0x000fe200000006ff */
[-C--:B------:R-:W-:Y:S01]  /*7210*/  FMUL R142, R142, R139.reuse ;  /* 0x0000008b8e8e7220 */ /* 0x080fe20000400000 */
[----:B------:R-:W-:Y:S01]  /*7220*/  FMUL R143, R164, R139 ;  /* 0x0000008ba48f7220 */ /* 0x000fe20000400000 */
[----:B------:R-:W-:Y:S02]  /*7230*/  F2FP.F16.F32.PACK_AB R0, R141, R0 ;  /* 0x000000008d00723e */ /* 0x000fe400000000ff */
[----:B------:R-:W-:Y:S02]  /*7240*/  IADD3.X R145, PT, PT, RZ, R145, RZ, P0, !PT ;  /* 0x00000091ff917210 */ /* 0x000fe400007fe4ff */
[----:B------:R-:W-:Y:S02]  /*7250*/  LOP3.LUT R140, R140, 0xfffffff8, RZ, 0xc0, !PT ;  /* 0xfffffff88c8c7812 */ /* 0x000fe400078ec0ff */
[----:B------:R-:W-:Y:S02]  /*7260*/  F2FP.F16.F32.PACK_AB R142, R143, R142 ;  /* 0x0000008e8f8e723e */ /* 0x000fe400000000ff */
[----:B------:R-:W-:-:S02]  /*7270*/  SHF.L.U64.HI R144, R144, 0x1, R145 ;  /* 0x0000000190907819 */ /* 0x000fc40000010291 */
        /* <DEDUP_REMOVED lines=33> */
[----:B------:R-:W-:-:S04]  /*7490*/  IADD3.X R144, PT, PT, RZ, R103, RZ, P0, !PT ;  /* 0x00000067ff907210 */ /* 0x000fc800007fe4ff */
[----:B------:R-:W-:Y:S01]  /*74a0*/  SHF.R.S32.HI R143, RZ, 0x1f, R144 ;  /* 0x0000001fff8f7819 */ /* 0x000fe20000011490 */
[----:B------:R-:W-:-:S03]  /*74b0*/  FADD R98, R98, -R2 ;  /* 0x8000000262627221 */ /* 0x000fc60000000000 */
[----:B------:R-:W-:Y:S01]  /*74c0*/  LEA.HI R143, P0, R143, R0, RZ, 0x2 ;  /* 0x000000008f8f7211 */ /* 0x000fe200078110ff */
[--C-:B------:R-:W-:Y:S01]  /*74d0*/  FADD R0, R99, -R2.reuse ;  /* 0x8000000263007221 */ /* 0x100fe20000000000 */
[--C-:B------:R-:W-:Y:S01]  /*74e0*/  FADD R96, R96, -R2.reuse ;  /* 0x8000000260607221 */ /* 0x100fe20000000000 */
[----:B------:R-:W-:Y:S01]  /*74f0*/  FADD R142, R97, -R2 ;  /* 0x80000002618e7221 */ /* 0x000fe20000000000 */
[-C--:B------:R-:W-:Y:S01]  /*7500*/  FMUL R97, R98, R139.reuse ;  /* 0x0000008b62617220 */ /* 0x080fe20000400000 */
[-C--:B------:R-:W-:Y:S01]  /*7510*/  FMUL R0, R0, R139.reuse ;  /* 0x0000008b00007220 */ /* 0x080fe20000400000 */
[-C--:B------:R-:W-:Y:S01]  /*7520*/  FMUL R99, R96, R139.reuse ;  /* 0x0000008b60637220 */ /* 0x080fe20000400000 */
[----:B------:R-:W-:Y:S01]  /*7530*/  SHF.L.U32 R96, R143, 0x1, RZ ;  /* 0x000000018f607819 */ /* 0x000fe200000006ff */
[----:B------:R-:W-:Y:S02]  /*7540*/  FMUL R142, R142, R139 ;  /* 0x0000008b8e8e7220 */ /* 0x000fe40000400000 */
[----:B------:R-:W-:-:S02]  /*7550*/  F2FP.F16.F32.PACK_AB R0, R97, R0 ;  /* 0x000000006100723e */ /* 0x000fc400000000ff */
[----:B------:R-:W-:Y:S02]  /*7560*/  IADD3.X R98, PT, PT, RZ, R144, RZ, P0, !PT ;  /* 0x00000090ff627210 */ /* 0x000fe400007fe4ff */
[----:B------:R-:W-:Y:S02]  /*7570*/  LOP3.LUT R96, R96, 0xfffffff8, RZ, 0xc0, !PT ;  /* 0xfffffff860607812 */ /* 0x000fe400078ec0ff */
[----:B------:R-:W-:Y:S02]  /*7580*/  F2FP.F16.F32.PACK_AB R99, R99, R142 ;  /* 0x0000008e6363723e */ /* 0x000fe400000000ff */
[----:B------:R-:W-:Y:S02]  /*7590*/  SHF.L.U64.HI R98, R143, 0x1, R98 ;  /* 0x000000018f627819 */ /* 0x000fe40000010262 */
[----:B------:R-:W-:-:S04]  /*75a0*/  IADD3 R96, P0, PT, R96, UR44, RZ ;  /* 0x0000002c60607c10 */ /* 0x000fc8000ff1e0ff */
[----:B------:R-:W-:Y:S01]  /*75b0*/  IADD3.X R97, PT, PT, R98, UR45, RZ, P0, !PT ;  /* 0x0000002d62617c10 */ /* 0x000fe200087fe4ff */
[----:B--2---:R-:W-:Y:S02]  /*75c0*/  HFMA2 R14, R0, R14, R104 ;  /* 0x0000000e000e7231 */ /* 0x004fe40000000068 */
[----:B------:R-:W-:-:S05]  /*75d0*/  HFMA2 R15, R99, R15, R105 ;  /* 0x0000000f630f7231 */ /* 0x000fca0000000069 */
[----:B------:R0:W-:Y:S04]  /*75e0*/  STG.E.64 desc[UR4][R96.64], R14 ;  /* 0x0000000e60007986 */ /* 0x0001e8000c101b04 */
[----:B0-----:R-:W2:Y:S04]  /*75f0*/  LDG.E.64 R14, desc[UR6][R12.64+0x400] ;  /* 0x000400060c0e7981 */ /* 0x001ea8000c1e1b00 */
[----:B------:R-:W2:Y:S01]  /*7600*/  LDG.E.64 R96, desc[UR8][R106.64+0x400] ;  /* 0x000400086a607981 */ /* 0x000ea2000c1e1b00 */
[----:B------:R-:W-:-:S04]  /*7610*/  IADD3 R0, P0, PT, R102, 0x200, RZ ;  /* 0x0000020066007810 */ /* 0x000fc80007f1e0ff */
[----:B------:R-:W-:-:S04]  /*7620*/  IADD3.X R104, PT, PT, RZ, R103, RZ, P0, !PT ;  /* 0x00000067ff687210 */ /* 0x000fc800007fe4ff */
[----:B------:R-:W-:Y:S01]  /*7630*/  SHF.R.S32.HI R99, RZ, 0x1f, R104 ;  /* 0x0000001fff637819 */ /* 0x000fe20000011468 */
[----:B------:R-:W-:-:S03]  /*7640*/  FADD R94, R94, -R2 ;  /* 0x800000025e5e7221 */ /* 0x000fc60000000000 */
[----:B------:R-:W-:Y:S01]  /*7650*/  LEA.HI R99, P0, R99, R0, RZ, 0x2 ;  /* 0x0000000063637211 */ /* 0x000fe200078110ff */
[--C-:B------:R-:W-:Y:S01]  /*7660*/  FADD R0, R93, -R2.reuse ;  /* 0x800000025d007221 */ /* 0x100fe20000000000 */
[--C-:B------:R-:W-:Y:S01]  /*7670*/  FADD R92, R92, -R2.reuse ;  /* 0x800000025c5c7221 */ /* 0x100fe20000000000 */
[-C--:B------:R-:W-:Y:S01]  /*7680*/  FMUL R94, R94, R139.reuse ;  /* 0x0000008b5e5e7220 */ /* 0x080fe20000400000 */
[----:B------:R-:W-:Y:S01]  /*7690*/  FADD R98, R95, -R2 ;  /* 0x800000025f627221 */ /* 0x000fe20000000000 */
        /* <DEDUP_REMOVED lines=9> */
[----:B------:R-:W-:Y:S01]  /*7730*/  IADD3 R92, P0, PT, R92, UR44, RZ ;  /* 0x0000002c5c5c7c10 */ /* 0x000fe2000ff1e0ff */
[----:B--2---:R-:W-:-:S03]  /*7740*/  HFMA2 R14, R93, R14, R96 ;  /* 0x0000000e5d0e7231 */ /* 0x004fc60000000060 */
[----:B------:R-:W-:Y:S01]  /*7750*/  IADD3.X R93, PT, PT, R0, UR45, RZ, P0, !PT ;  /* 0x0000002d005d7c10 */ /* 0x000fe200087fe4ff */
        /* <DEDUP_REMOVED lines=164> */
[----:B------:R-:W-:Y:S01]  /*81a0*/  SHF.L.U32 R66, R71, 0x1, RZ ;  /* 0x0000000147427819 */ /* 0x000fe200000006ff */
[-C--:B------:R-:W-:Y:S01]  /*81b0*/  FMUL R70, R70, R139.reuse ;  /* 0x0000008b46467220 */ /* 0x080fe20000400000 */
[----:B------:R-:W-:Y:S01]  /*81c0*/  IADD3.X R72, PT, PT, RZ, R72, RZ, P0, !PT ;  /* 0x00000048ff487210 */ /* 0x000fe200007fe4ff */
[----:B------:R-:W-:Y:S01]  /*81d0*/  FMUL R67, R64, R139 ;  /* 0x0000008b40437220 */ /* 0x000fe20000400000 */
[----:B------:R-:W-:-:S02]  /*81e0*/  F2FP.F16.F32.PACK_AB R0, R65, R0 ;  /* 0x000000004100723e */ /* 0x000fc400000000ff */
[----:B------:R-:W-:Y:S02]  /*81f0*/  LOP3.LUT R66, R66, 0xfffffff8, RZ, 0xc0, !PT ;  /* 0xfffffff842427812 */ /* 0x000fe400078ec0ff */
[----:B------:R-:W-:Y:S02]  /*8200*/  SHF.L.U64.HI R64, R71, 0x1, R72 ;  /* 0x0000000147407819 */ /* 0x000fe40000010248 */
[----:B------:R-:W-:Y:S02]  /*8210*/  F2FP.F16.F32.PACK_AB R71, R67, R70 ;  /* 0x000000464347723e */ /* 0x000fe400000000ff */
[----:B------:R-:W-:-:S04]  /*8220*/  IADD3 R66, P0, PT, R66, UR44, RZ ;  /* 0x0000002c42427c10 */ /* 0x000fc8000ff1e0ff */
[----:B------:R-:W-:Y:S01]  /*8230*/  IADD3.X R67, PT, PT, R64, UR45, RZ, P0, !PT ;  /* 0x0000002d40437c10 */ /* 0x000fe200087fe4ff */
[----:B--2---:R-:W-:Y:S02]  /*8240*/  HFMA2 R70, R0, R14, R68 ;  /* 0x0000000e00467231 */ /* 0x004fe40000000044 */
[----:B------:R-:W-:-:S05]  /*8250*/  HFMA2 R71, R71, R15, R69 ;  /* 0x0000000f47477231 */ /* 0x000fca0000000045 */
[----:B------:R0:W-:Y:S04]  /*8260*/  STG.E.64 desc[UR4][R66.64], R70 ;  /* 0x0000004642007986 */ /* 0x0001e8000c101b04 */
[----:B------:R-:W2:Y:S04]  /*8270*/  LDG.E.64 R14, desc[UR6][R12.64+0xc00] ;  /* 0x000c00060c0e7981 */ /* 0x000ea8000c1e1b00 */
        /* <DEDUP_REMOVED lines=13> */
[----:B------:R-:W-:Y:S01]  /*8350*/  FMUL R63, R60, R139 ;  /* 0x0000008b3c3f7220 */ /* 0x000fe20000400000 */
[----:B0-----:R-:W-:Y:S02]  /*8360*/  IADD3.X R66, PT, PT, RZ, R72, RZ, P0, !PT ;  /* 0x00000048ff427210 */ /* 0x001fe400007fe4ff */
[----:B------:R-:W-:-:S02]  /*8370*/  F2FP.F16.F32.PACK_AB R0, R61, R0 ;  /* 0x000000003d00723e */ /* 0x000fc400000000ff */
        /* <DEDUP_REMOVED lines=88> */
[--C-:B------:R-:W-:Y:S01]  /*8900*/  FADD R46, R46, -R2.reuse ;  /* 0x800000022e2e7221 */ /* 0x100fe20000000000 */
[--C-:B------:R-:W-:Y:S02]  /*8910*/  FADD R44, R44, -R2.reuse ;  /* 0x800000022c2c7221 */ /* 0x100fe40000000000 */
[----:B------:R-:W-:Y:S01]  /*8920*/  LEA.HI R53, P0, R53, R0, RZ, 0x2 ;  /* 0x0000000035357211 */ /* 0x000fe200078110ff */
[--C-:B------:R-:W-:Y:S01]  /*8930*/  FADD R0, R47, -R2.reuse ;  /* 0x800000022f007221 */ /* 0x100fe20000000000 */
[----:B------:R-:W-:Y:S01]  /*8940*/  FADD R52, R45, -R2 ;  /* 0x800000022d347221 */ /* 0x000fe20000000000 */
[-C--:B------:R-:W-:Y:S01]  /*8950*/  FMUL R45, R46, R139.reuse ;  /* 0x0000008b2e2d7220 */ /* 0x080fe20000400000 */
[-C--:B------:R-:W-:Y:S01]  /*8960*/  FMUL R47, R44, R139.reuse ;  /* 0x0000008b2c2f7220 */ /* 0x080fe20000400000 */
[-C--:B------:R-:W-:Y:S01]  /*8970*/  FMUL R0, R0, R139.reuse ;  /* 0x0000008b00007220 */ /* 0x080fe20000400000 */
[----:B------:R-:W-:Y:S01]  /*8980*/  SHF.L.U32 R44, R53, 0x1, RZ ;  /* 0x00000001352c7819 */ /* 0x000fe200000006ff */
[----:B------:R-:W-:Y:S01]  /*8990*/  FMUL R52, R52, R139 ;  /* 0x0000008b34347220 */ /* 0x000fe20000400000 */
[----:B------:R-:W-:-:S02]  /*89a0*/  IADD3.X R46, PT, PT, RZ, R56, RZ, P0, !PT ;  /* 0x00000038ff2e7210 */ /* 0x000fc400007fe4ff */
[----:B------:R-:W-:Y:S02]  /*89b0*/  F2FP.F16.F32.PACK_AB R0, R45, R0 ;  /* 0x000000002d00723e */ /* 0x000fe400000000ff */
        /* <DEDUP_REMOVED lines=15> */
[--C-:B------:R-:W-:Y:S01]  /*8ab0*/  FADD R0, R43, -R2.reuse ;  /* 0x800000022b007221 */ /* 0x100fe20000000000 */
[----:B------:R-:W-:Y:S02]  /*8ac0*/  FADD R42, R42, -R2 ;  /* 0x800000022a2a7221 */ /* 0x000fe40000000000 */
[----:B------:R-:W-:Y:S01]  /*8ad0*/  LEA.HI R52, P0, R52, R15, RZ, 0x2 ;  /* 0x0000000f34347211 */ /* 0x000fe200078110ff */
[-C--:B------:R-:W-:Y:S01]  /*8ae0*/  FMUL R14, R14, R139.reuse ;  /* 0x0000008b0e0e7220 */ /* 0x080fe20000400000 */
[-C--:B------:R-:W-:Y:S01]  /*8af0*/  FMUL R41, R40, R139.reuse ;  /* 0x0000008b28297220 */ /* 0x080fe20000400000 */
[-C--:B------:R-:W-:Y:S01]  /*8b00*/  FMUL R0, R0, R139.reuse ;  /* 0x0000008b00007220 */ /* 0x080fe20000400000 */
[----:B------:R-:W-:Y:S01]  /*8b10*/  FMUL R15, R42, R139 ;  /* 0x0000008b2a0f7220 */ /* 0x000fe20000400000 */
[----:B------:R-:W-:-:S02]  /*8b20*/  SHF.L.U32 R40, R52, 0x1, RZ ;  /* 0x0000000134287819 */ /* 0x000fc400000006ff */
[----:B------:R-:W-:Y:S02]  /*8b30*/  F2FP.F16.F32.PACK_AB R41, R41, R14 ;  /* 0x0000000e2929723e */ /* 0x000fe400000000ff */
[----:B------:R-:W-:Y:S02]  /*8b40*/  IADD3.X R43, PT, PT, RZ, R53, RZ, P0, !PT ;  /* 0x00000035ff2b7210 */ /* 0x000fe400007fe4ff */
[----:B------:R-:W-:Y:S02]  /*8b50*/  F2FP.F16.F32.PACK_AB R0, R15, R0 ;  /* 0x000000000f00723e */ /* 0x000fe400000000ff */
[----:B------:R-:W-:Y:S02]  /*8b60*/  LOP3.LUT R14, R40, 0xfffffff8, RZ, 0xc0, !PT ;  /* 0xfffffff8280e7812 */ /* 0x000fe400078ec0ff */
[----:B------:R-:W-:Y:S02]  /*8b70*/  SHF.L.U64.HI R42, R52, 0x1, R43 ;  /* 0x00000001342a7819 */ /* 0x000fe4000001022b */
[----:B------:R-:W-:-:S04]  /*8b80*/  IADD3 R14, P0, PT, R14, UR44, RZ ;  /* 0x0000002c0e0e7c10 */ /* 0x000fc8000ff1e0ff */
[----:B------:R-:W-:Y:S01]  /*8b90*/  IADD3.X R15, PT, PT, R42, UR45, RZ, P0, !PT ;  /* 0x0000002d2a0f7c10 */ /* 0x000fe200087fe4ff */
[----:B--2---:R-:W-:Y:S02]  /*8ba0*/  HFMA2 R46, R0, R46, R50 ;  /* 0x0000002e002e7231 */ /* 0x004fe40000000032 */
[----:B------:R-:W-:-:S05]  /*8bb0*/  HFMA2 R47, R41, R47, R51 ;  /* 0x0000002f292f7231 */ /* 0x000fca0000000033 */
[----:B------:R0:W-:Y:S04]  /*8bc0*/  STG.E.64 desc[UR4][R14.64], R46 ;  /* 0x0000002e0e007986 */ /* 0x0001e8000c101b04 */
[----:B------:R-:W2:Y:S04]  /*8bd0*/  LDG.E.64 R42, desc[UR6][R12.64+0x1200] ;  /* 0x001200060c2a7981 */ /* 0x000ea8000c1e1b00 */
[----:B-1----:R-:W2:Y:S01]  /*8be0*/  LDG.E.64 R44, desc[UR8][R106.64+0x1200] ;  /* 0x001200086a2c7981 */ /* 0x002ea2000c1e1b00 */
        /* <DEDUP_REMOVED lines=8> */
[-C--:B0-----:R-:W-:Y:S01]  /*8c70*/  FMUL R15, R38, R139.reuse ;  /* 0x0000008b260f7220 */ /* 0x081fe20000400000 */
[-C--:B------:R-:W-:Y:S01]  /*8c80*/  FMUL R0, R0, R139.reuse ;  /* 0x0000008b00007220 */ /* 0x080fe20000400000 */
[----:B------:R-:W-:Y:S01]  /*8c90*/  SHF.L.U32 R14, R41, 0x1, RZ ;  /* 0x00000001290e7819 */ /* 0x000fe200000006ff */
[-C--:B------:R-:W-:Y:S01]  /*8ca0*/  FMUL R40, R40, R139.reuse ;  /* 0x0000008b28287220 */ /* 0x080fe20000400000 */
[----:B------:R-:W-:Y:S01]  /*8cb0*/  FMUL R37, R36, R139 ;  /* 0x0000008b24257220 */ /* 0x000fe20000400000 */
[----:B------:R-:W-:Y:S02]  /*8cc0*/  IADD3.X R38, PT, PT, RZ, R48, RZ, P0, !PT ;  /* 0x00000030ff267210 */ /* 0x000fe400007fe4ff */
        /* <DEDUP_REMOVED lines=147> */
[----:B------:R-:W-:Y:S01]  /*9600*/  IADD3.X R0, PT, PT, RZ, R24, RZ, P0, !PT ;  /* 0x00000018ff007210 */ /* 0x000fe200007fe4ff */
[----:B------:R-:W-:Y:S01]  /*9610*/  FMUL R10, R10, R139 ;  /* 0x0000008b0a0a7220 */ /* 0x000fe20000400000 */
[----:B0-----:R-:W-:-:S02]  /*9620*/  SHF.L.U32 R14, R17, 0x1, RZ ;  /* 0x00000001110e7819 */ /* 0x001fc400000006ff */
[----:B------:R-:W-:Y:S02]  /*9630*/  SHF.L.U64.HI R15, R17, 0x1, R0 ;  /* 0x00000001110f7819 */ /* 0x000fe40000010200 */
[----:B------:R-:W-:Y:S02]  /*9640*/  F2FP.F16.F32.PACK_AB R0, R9, R8 ;  /* 0x000000080900723e */ /* 0x000fe400000000ff */
[----:B------:R-:W-:Y:S02]  /*9650*/  F2FP.F16.F32.PACK_AB R10, R7, R10 ;  /* 0x0000000a070a723e */ /* 0x000fe400000000ff */
[----:B------:R-:W-:-:S04]  /*9660*/  LOP3.LUT R8, R14, 0xfffffff8, RZ, 0xc0, !PT ;  /* 0xfffffff80e087812 */ /* 0x000fc800078ec0ff */
        /* <DEDUP_REMOVED lines=21> */
[----:B0-----:R-:W-:Y:S02]  /*97c0*/  IADD3.X R9, PT, PT, RZ, R21, RZ, P0, !PT ;  /* 0x00000015ff097210 */ /* 0x001fe400007fe4ff */
        /* <DEDUP_REMOVED lines=12> */
[----:B------:R-:W-:-:S03]  /*9890*/  FADD R172, R172, -R2 ;  /* 0x80000002acac7221 */ /* 0x000fc60000000000 */
[----:B------:R-:W-:Y:S01]  /*98a0*/  SHF.R.S32.HI R10, RZ, 0x1f, R18 ;  /* 0x0000001fff0a7819 */ /* 0x000fe20000011412 */
[--C-:B------:R-:W-:Y:S01]  /*98b0*/  FADD R0, R175, -R2.reuse ;  /* 0x80000002af007221 */ /* 0x100fe20000000000 */
[--C-:B------:R-:W-:Y:S02]  /*98c0*/  FADD R174, R174, -R2.reuse ;  /* 0x80000002aeae7221 */ /* 0x100fe40000000000 */
[----:B------:R-:W-:Y:S01]  /*98d0*/  LEA.HI R10, P0, R10, R7, RZ, 0x2 ;  /* 0x000000070a0a7211 */ /* 0x000fe200078110ff */
[----:B------:R-:W-:Y:S01]  /*98e0*/  FADD R6, R177, -R2 ;  /* 0x80000002b1067221 */ /* 0x000fe20000000000 */
[-C--:B------:R-:W-:Y:S01]  /*98f0*/  FMUL R172, R172, R139.reuse ;  /* 0x0000008bacac7220 */ /* 0x080fe20000400000 */
[-C--:B0-----:R-:W-:Y:S01]  /*9900*/  FMUL R5, R0, R139.reuse ;  /* 0x0000008b00057220 */ /* 0x081fe20000400000 */
[----:B------:R-:W-:Y:S01]  /*9910*/  SHF.L.U32 R4, R10, 0x1, RZ ;  /* 0x000000010a047819 */ /* 0x000fe200000006ff */
[-C--:B------:R-:W-:Y:S01]  /*9920*/  FMUL R174, R174, R139.reuse ;  /* 0x0000008baeae7220 */ /* 0x080fe20000400000 */
        /* <DEDUP_REMOVED lines=72> */
[-C--:B0-----:R-:W-:Y:S01]  /*9db0*/  FMUL R5, R184, R139.reuse ;  /* 0x0000008bb8057220 */ /* 0x081fe20000400000 */
[----:B------:R-:W-:Y:S01]  /*9dc0*/  SHF.L.U32 R4, R10, 0x1, RZ ;  /* 0x000000010a047819 */ /* 0x000fe200000006ff */
[-C--:B------:R-:W-:Y:S01]  /*9dd0*/  FMUL R6, R6, R139.reuse ;  /* 0x0000008b06067220 */ /* 0x080fe20000400000 */
[----:B------:R-:W-:Y:S01]  /*9de0*/  FMUL R7, R156, R139 ;  /* 0x0000008b9c077220 */ /* 0x000fe20000400000 */
[----:B------:R-:W-:-:S02]  /*9df0*/  IADD3.X R9, PT, PT, RZ, R18, RZ, P0, !PT ;  /* 0x00000012ff097210 */ /* 0x000fc400007fe4ff */
[----:B------:R-:W-:Y:S02]  /*9e00*/  LOP3.LUT R4, R4, 0xfffffff8, RZ, 0xc0, !PT ;  /* 0xfffffff804047812 */ /* 0x000fe400078ec0ff */
[----:B------:R-:W-:Y:S02]  /*9e10*/  F2FP.F16.F32.PACK_AB R8, R5, R0 ;  /* 0x000000000508723e */ /* 0x000fe400000000ff */
        /* <DEDUP_REMOVED lines=234> */
[----:B------:R-:W1:Y:S01]  /*acc0*/  LDCU UR4, c[0x0][0x370] ;  /* 0x00006e00ff0477ac */ /* 0x000e620008000800 */
[----:B------:R-:W-:Y:S01]  /*acd0*/  IADD3 R7, P0, PT, R102, 0x1380, RZ ;  /* 0x0000138066077810 */ /* 0x000fe20007f1e0ff */
[----:B0-----:R-:W1:Y:S03]  /*ace0*/  LDC R8, c[0x0][0x364] ;  /* 0x0000d900ff087b82 */ /* 0x001e660000000800 */
[----:B------:R-:W-:-:S04]  /*acf0*/  IADD3.X R103, PT, PT, RZ, R103, RZ, P0, !PT ;  /* 0x00000067ff677210 */ /* 0x000fc800007fe4ff */
[----:B------:R-:W-:-:S04]  /*ad00*/  SHF.R.S32.HI R6, RZ, 0x1f, R103 ;  /* 0x0000001fff067819 */ /* 0x000fc80000011467 */
[----:B------:R-:W-:Y:S01]  /*ad10*/  LEA.HI R6, P0, R6, R7, RZ, 0x2 ;  /* 0x0000000706067211 */ /* 0x000fe200078110ff */
[--C-:B------:R-:W-:Y:S01]  /*ad20*/  FADD R132, R132, -R2.reuse ;  /* 0x8000000284847221 */ /* 0x100fe20000000000 */
[--C-:B------:R-:W-:Y:S02]  /*ad30*/  FADD R138, R138, -R2.reuse ;  /* 0x800000028a8a7221 */ /* 0x100fe40000000000 */
[----:B------:R-:W-:Y:S01]  /*ad40*/  SHF.L.U32 R4, R6, 0x1, RZ ;  /* 0x0000000106047819 */ /* 0x000fe200000006ff */
[--C-:B------:R-:W-:Y:S01]  /*ad50*/  FADD R0, R135, -R2.reuse ;  /* 0x8000000287007221 */ /* 0x100fe20000000000 */
[----:B------:R-:W-:Y:S01]  /*ad60*/  FADD R2, R133, -R2 ;  /* 0x8000000285027221 */ /* 0x000fe20000000000 */
[----:B------:R-:W-:Y:S02]  /*ad70*/  IADD3.X R7, PT, PT, RZ, R103, RZ, P0, !PT ;  /* 0x00000067ff077210 */ /* 0x000fe400007fe4ff */
[----:B------:R-:W-:Y:S01]  /*ad80*/  LOP3.LUT R4, R4, 0xfffffff8, RZ, 0xc0, !PT ;  /* 0xfffffff804047812 */ /* 0x000fe200078ec0ff */
[-C--:B------:R-:W-:Y:S01]  /*ad90*/  FMUL R132, R132, R139.reuse ;  /* 0x0000008b84847220 */ /* 0x080fe20000400000 */
[-C--:B------:R-:W-:Y:S01]  /*ada0*/  FMUL R5, R138, R139.reuse ;  /* 0x0000008b8a057220 */ /* 0x080fe20000400000 */
[-C--:B------:R-:W-:Y:S01]  /*adb0*/  FMUL R0, R0, R139.reuse ;  /* 0x0000008b00007220 */ /* 0x080fe20000400000 */
[----:B------:R-:W-:Y:S01]  /*adc0*/  FMUL R139, R2, R139 ;  /* 0x0000008b028b7220 */ /* 0x000fe20000400000 */
[----:B------:R-:W-:Y:S01]  /*add0*/  SHF.L.U64.HI R2, R6, 0x1, R7 ;  /* 0x0000000106027819 */ /* 0x000fe20000010207 */
[----:B-1----:R-:W-:Y:S01]  /*ade0*/  IMAD R3, R8, UR4, R3 ;  /* 0x0000000408037c24 */ /* 0x002fe2000f8e0203 */
[----:B------:R-:W-:-:S02]  /*adf0*/  IADD3 R4, P0, PT, R4, UR44, RZ ;  /* 0x0000002c04047c10 */ /* 0x000fc4000ff1e0ff */
[----:B------:R-:W-:Y:S02]  /*ae00*/  F2FP.F16.F32.PACK_AB R6, R5, R132 ;  /* 0x000000840506723e */ /* 0x000fe400000000ff */
[----:B------:R-:W-:Y:S02]  /*ae10*/  IADD3.X R5, PT, PT, R2, UR45, RZ, P0, !PT ;  /* 0x0000002d02057c10 */ /* 0x000fe400087fe4ff */
[----:B------:R-:W-:Y:S02]  /*ae20*/  ISETP.GE.AND P0, PT, R3, UR48, PT ;  /* 0x0000003003007c0c */ /* 0x000fe4000bf06270 */
[----:B------:R-:W-:Y:S01]  /*ae30*/  F2FP.F16.F32.PACK_AB R0, R139, R0 ;  /* 0x000000008b00723e */ /* 0x000fe200000000ff */
[----:B--2---:R-:W-:-:S04]  /*ae40*/  HFMA2 R6, R6, R12, R106 ;  /* 0x0000000c06067231 */ /* 0x004fc8000000006a */
[----:B------:R-:W-:-:S05]  /*ae50*/  HFMA2 R7, R0, R13, R107 ;  /* 0x0000000d00077231 */ /* 0x000fca000000006b */
[----:B------:R0:W-:Y:S01]  /*ae60*/  STG.E.64 desc[UR6][R4.64], R6 ;  /* 0x0000000604007986 */ /* 0x0001e2000c101b06 */
[----:B------:R-:W-:Y:S05]  /*ae70*/  @!P0 BRA `(.L_x_3678) ;  /* 0xffffff5000f08947 */ /* 0x000fea000383ffff */
[----:B------:R-:W-:Y:S05]  /*ae80*/  BSYNC B0 ;  /* 0x0000000000007941 */ /* 0x000fea0003800000 */
.L_x_3664:
[----:B------:R-:W-:Y:S05]  /*ae90*/  EXIT ;  /* 0x000000000000794d */ /* 0x000fea0003800000 */
.L_x_3665:
[----:B------:R-:W-:Y:S01]  /*aea0*/  BSSY B1, `(.L_x_3679) ;  /* 0x0000008000017945 */ /* 0x000fe20003800000 */
[----:B------:R-:W-:Y:S02]  /*aeb0*/  MOV R13, R2 ;  /* 0x00000002000d7202 */ /* 0x000fe40000000f00 */
[----:B------:R-:W-:Y:S02]  /*aec0*/  MOV R12, 0x10 ;  /* 0x00000010000c7802 */ /* 0x000fe40000000f00 */
[----:B------:R-:W-:Y:S02]  /*aed0*/  MOV R11, 0x1f ;  /* 0x0000001f000b7802 */ /* 0x000fe40000000f00 */
[----:B------:R-:W-:-:S07]  /*aee0*/  MOV R15, 0xffffffff ;  /* 0xffffffff000f7802 */ /* 0x000fce0000000f00 */
[----:B------:R-:W-:Y:S05]  /*aef0*/  WARPSYNC.COLLECTIVE R15, `(.L_x_3680) ;  /* 0x000000000f087348 */ /* 0x000fea0003c00000 */
[----:B------:R0:W1:Y:S02]  /*af00*/  SHFL.DOWN P6, R14, R13, R12, R11 ;  /* 0x0800000c0d0e7389 */ /* 0x00006400000c000b */
[----:B01----:R-:W-:Y:S05]  /*af10*/  ENDCOLLECTIVE ;  /* 0x000000000000791b */ /* 0x003fea0003800000 */
.L_x_3680:
[----:B------:R-:W-:Y:S05]  /*af20*/  BSYNC B1 ;  /* 0x0000000000017941 */ /* 0x000fea0003800000 */
.L_x_3679:
        /* <DEDUP_REMOVED lines=8> */
.L_x_3681:
[----:B------:R-:W-:Y:S02]  /*afb0*/  MOV R13, R139 ;  /* 0x0000008b000d7202 */ /* 0x000fe40000000f00 */
[----:B------:R-:W-:-:S07]  /*afc0*/  MOV R107, R14 ;  /* 0x0000000e006b7202 */ /* 0x000fce0000000f00 */
[----:B------:R-:W-:Y:S05]  /*afd0*/  WARPSYNC.COLLECTIVE R15, `(.L_x_3682) ;  /* 0x000000000f087348 */ /* 0x000fea0003c00000 */
[----:B------:R0:W1:Y:S02]  /*afe0*/  SHFL.DOWN P6, R14, R13, R12, R11 ;  /* 0x0800000c0d0e7389 */ /* 0x00006400000c000b */
[----:B01----:R-:W-:Y:S05]  /*aff0*/  ENDCOLLECTIVE ;  /* 0x000000000000791b */ /* 0x003fea0003800000 */
.L_x_3682:
[----:B------:R-:W-:Y:S05]  /*b000*/  BRA `(.L_x_3683) ;  /* 0xffffffb400687947 */ /* 0x000fea000383ffff */
.L_x_3667:
[----:B------:R-:W-:Y:S01]  /*b010*/  HFMA2 R12, -RZ, RZ, 0, 4.76837158203125e-07 ;  /* 0x00000008ff0c7431 */ /* 0x000fe200000001ff */
[----:B------:R-:W-:Y:S01]  /*b020*/  BSSY B1, `(.L_x_3684) ;  /* 0x0000007000017945 */ /* 0x000fe20003800000 */
[----:B------:R-:W-:Y:S02]  /*b030*/  MOV R13, R2 ;  /* 0x00000002000d7202 */ /* 0x000fe40000000f00 */
[----:B------:R-:W-:Y:S02]  /*b040*/  MOV R11, 0x1f ;  /* 0x0000001f000b7802 */ /* 0x000fe40000000f00 */
[----:B------:R-:W-:-:S07]  /*b050*/  MOV R15, 0xffffffff ;  /* 0xffffffff000f7802 */ /* 0x000fce0000000f00 */
[----:B0-23--:R-:W-:Y:S05]  /*b060*/  WARPSYNC.COLLECTIVE R15, `(.L_x_3685) ;  /* 0x000000000f087348 */ /* 0x00dfea0003c00000 */
[----:B------:R1:W4:Y:S02]  /*b070*/  SHFL.DOWN P6, R14, R13, R12, R11 ;  /* 0x0800000c0d0e7389 */ /* 0x00032400000c000b */
[----:B01234-:R-:W-:Y:S05]  /*b080*/  ENDCOLLECTIVE ;  /* 0x000000000000791b */ /* 0x01ffea0003800000 */
.L_x_3685:
[----:B------:R-:W-:Y:S05]  /*b090*/  BSYNC B1 ;  /* 0x0000000000017941 */ /* 0x000fea0003800000 */
.L_x_3684:
        /* <DEDUP_REMOVED lines=8> */
.L_x_3686:
[----:B------:R-:W-:Y:S02]  /*b120*/  MOV R13, R104 ;  /* 0x00000068000d7202 */ /* 0x000fe40000000f00 */
[----:B------:R-:W-:-:S07]  /*b130*/  MOV R106, R14 ;  /* 0x0000000e006a7202 */ /* 0x000fce0000000f00 */
[----:B------:R-:W-:Y:S05]  /*b140*/  WARPSYNC.COLLECTIVE R15, `(.L_x_3687) ;  /* 0x000000000f087348 */ /* 0x000fea0003c00000 */
[----:B------:R0:W1:Y:S02]  /*b150*/  SHFL.DOWN P6, R14, R13, R12, R11 ;  /* 0x0800000c0d0e7389 */ /* 0x00006400000c000b */
[----:B01----:R-:W-:Y:S05]  /*b160*/  ENDCOLLECTIVE ;  /* 0x000000000000791b */ /* 0x003fea0003800000 */
.L_x_3687:
[----:B------:R-:W-:Y:S05]  /*b170*/  BRA `(.L_x_3688) ;  /* 0xffffffb4005c7947 */ /* 0x000fea000383ffff */
.L_x_3669:
[----:B------:R-:W-:Y:S01]  /*b180*/  HFMA2 R12, -RZ, RZ, 0, 2.384185791015625e-07 ;  /* 0x00000004ff0c7431 */ /* 0x000fe200000001ff */
[----:B------:R-:W-:Y:S01]  /*b190*/  BSSY B1, `(.L_x_3689) ;  /* 0x0000007000017945 */ /* 0x000fe20003800000 */
[----:B------:R-:W-:Y:S02]  /*b1a0*/  MOV R13, R2 ;  /* 0x00000002000d7202 */ /* 0x000fe40000000f00 */
[----:B------:R-:W-:Y:S02]  /*b1b0*/  MOV R11, 0x1f ;  /* 0x0000001f000b7802 */ /* 0x000fe40000000f00 */
[----:B------:R-:W-:-:S07]  /*b1c0*/  MOV R15, 0xffffffff ;  /* 0xffffffff000f7802 */ /* 0x000fce0000000f00 */
[----:B0123--:R-:W-:Y:S05]  /*b1d0*/  WARPSYNC.COLLECTIVE R15, `(.L_x_3690) ;  /* 0x000000000f087348 */ /* 0x00ffea0003c00000 */
[----:B------:R4:W0:Y:S02]  /*b1e0*/  SHFL.DOWN P6, R14, R13, R12, R11 ;  /* 0x0800000c0d0e7389 */ /* 0x00082400000c000b */
[----:B01234-:R-:W-:Y:S05]  /*b1f0*/  ENDCOLLECTIVE ;  /* 0x000000000000791b */ /* 0x01ffea0003800000 */
.L_x_3690:
[----:B------:R-:W-:Y:S05]  /*b200*/  BSYNC B1 ;  /* 0x0000000000017941 */ /* 0x000fea0003800000 */
.L_x_3689:
        /* <DEDUP_REMOVED lines=8> */
.L_x_3691:
[----:B------:R-:W-:Y:S02]  /*b290*/  MOV R13, R104 ;  /* 0x00000068000d7202 */ /* 0x000fe40000000f00 */
[----:B------:R-:W-:-:S07]  /*b2a0*/  MOV R106, R14 ;  /* 0x0000000e006a7202 */ /* 0x000fce0000000f00 */
[----:B------:R-:W-:Y:S05]  /*b2b0*/  WARPSYNC.COLLECTIVE R15, `(.L_x_3692) ;  /* 0x000000000f087348 */ /* 0x000fea0003c00000 */
[----:B------:R0:W1:Y:S02]  /*b2c0*/  SHFL.DOWN P6, R14, R13, R12, R11 ;  /* 0x0800000c0d0e7389 */ /* 0x00006400000c000b */
[----:B01----:R-:W-:Y:S05]  /*b2d0*/  ENDCOLLECTIVE ;  /* 0x000000000000791b */ /* 0x003fea0003800000 */
.L_x_3692:
[----:B------:R-:W-:Y:S05]  /*b2e0*/  BRA `(.L_x_3693) ;  /* 0xffffffb400547947 */ /* 0x000fea000383ffff */
.L_x_3671:
        /* <DEDUP_REMOVED lines=8> */
.L_x_3695:
[----:B------:R-:W-:Y:S05]  /*b370*/  BSYNC B1 ;  /* 0x0000000000017941 */ /* 0x000fea0003800000 */
.L_x_3694:
        /* <DEDUP_REMOVED lines=8> */
.L_x_3696:
[----:B------:R-:W-:Y:S02]  /*b400*/  MOV R13, R104 ;  /* 0x00000068000d7202 */ /* 0x000fe40000000f00 */
[----:B------:R-:W-:-:S07]  /*b410*/  MOV R106, R14 ;  /* 0x0000000e006a7202 */ /* 0x000fce0000000f00 */
[----:B------:R-:W-:Y:S05]  /*b420*/  WARPSYNC.COLLECTIVE R15, `(.L_x_3697) ;  /* 0x000000000f087348 */ /* 0x000fea0003c00000 */
[----:B------:R0:W1:Y:S02]  /*b430*/  SHFL.DOWN P6, R14, R13, R12, R11 ;  /* 0x0800000c0d0e7389 */ /* 0x00006400000c000b */
[----:B01----:R-:W-:Y:S05]  /*b440*/  ENDCOLLECTIVE ;  /* 0x000000000000791b */ /* 0x003fea0003800000 */
.L_x_3697:
[----:B------:R-:W-:Y:S05]  /*b450*/  BRA `(.L_x_3698) ;  /* 0xffffffb4004c7947 */ /* 0x000fea000383ffff */
.L_x_3673:
        /* <DEDUP_REMOVED lines=8> */
.L_x_3700:
[----:B------:R-:W-:Y:S05]  /*b4e0*/  BSYNC B1 ;  /* 0x0000000000017941 */ /* 0x000fea0003800000 */
.L_x_3699:
        /* <DEDUP_REMOVED lines=8> */
.L_x_3701:
[----:B------:R-:W-:Y:S02]  /*b570*/  MOV R13, R104 ;  /* 0x00000068000d7202 */ /* 0x000fe40000000f00 */
[----:B------:R-:W-:-:S07]  /*b580*/  MOV R106, R14 ;  /* 0x0000000e006a7202 */ /* 0x000fce0000000f00 */
[----:B------:R-:W-:Y:S05]  /*b590*/  WARPSYNC.COLLECTIVE R15, `(.L_x_3702) ;  /* 0x000000000f087348 */ /* 0x000fea0003c00000 */
[----:B------:R0:W1:Y:S02]  /*b5a0*/  SHFL.DOWN P6, R14, R13, R12, R11 ;  /* 0x0800000c0d0e7389 */ /* 0x00006400000c000b */
[----:B01----:R-:W-:Y:S05]  /*b5b0*/  ENDCOLLECTIVE ;  /* 0x000000000000791b */ /* 0x003fea0003800000 */
.L_x_3702:
[----:B------:R-:W-:Y:S05]  /*b5c0*/  BRA `(.L_x_3703) ;  /* 0xffffffb400447947 */ /* 0x000fea000383ffff */
.L_x_3675:
        /* <DEDUP_REMOVED lines=8> */
.L_x_3705:
[----:B------:R-:W-:Y:S05]  /*b650*/  BSYNC B1 ;  /* 0x0000000000017941 */ /* 0x000fea0003800000 */
.L_x_3704:
        /* <DEDUP_REMOVED lines=8> */
.L_x_3706:
[----:B------:R-:W-:Y:S02]  /*b6e0*/  MOV R13, R104 ;  /* 0x00000068000d7202 */ /* 0x000fe40000000f00 */
[----:B------:R-:W-:-:S07]  /*b6f0*/  MOV R105, R14 ;  /* 0x0000000e00697202 */ /* 0x000fce0000000f00 */
[----:B------:R-:W-:Y:S05]  /*b700*/  WARPSYNC.COLLECTIVE R15, `(.L_x_3707) ;  /* 0x000000000f087348 */ /* 0x000fea0003c00000 */
[----:B------:R0:W1:Y:S02]  /*b710*/  SHFL.IDX P6, R14, R13, R12, R11 ;  /* 0x0000000c0d0e7389 */ /* 0x00006400000c000b */
[----:B01----:R-:W-:Y:S05]  /*b720*/  ENDCOLLECTIVE ;  /* 0x000000000000791b */ /* 0x003fea0003800000 */
.L_x_3707:
[----:B------:R-:W-:Y:S05]  /*b730*/  BRA `(.L_x_3708) ;  /* 0xffffffb4003c7947 */ /* 0x000fea000383ffff */
.L_x_3709:
        /* <DEDUP_REMOVED lines=12> */
.L_x_7531:


//--------------------- .text._Z17LayerNormWarpImplI19BiasAddResidualLoadI6__halffE11AffineStoreIfS1_EfLi4ELi128ELi96ELi32ELi1ELb1EEvT_T0_iidPT1_S8_ --------------------------
	.section	.text._Z17LayerNormWarpImplI19BiasAddResidualLoadI6__halffE11AffineStoreIfS1_EfLi4ELi128ELi96ELi32ELi1ELb1EEvT_T0_iidPT1_S8_,"ax",@progbits
	.align	128
        .global         _Z17LayerNormWarpImplI19BiasAddResidualLoadI6__halffE11AffineStoreIfS1_EfLi4ELi128ELi96ELi32ELi1ELb1EEvT_T0_iidPT1_S8_
        .type           _Z17LayerNormWarpImplI19BiasAddResidualLoadI6__halffE11AffineStoreIfS1_EfLi4ELi128ELi96ELi32ELi1ELb1EEvT_T0_iidPT1_S8_,@function
        .size           _Z17LayerNormWarpImplI19BiasAddResidualLoadI6__halffE11AffineStoreIfS1_EfLi4ELi128ELi96ELi32ELi1ELb1EEvT_T0_iidPT1_S8_,(.L_x_7532 - _Z17LayerNormWarpImplI19BiasAddResidualLoadI6__halffE11AffineStoreIfS1_EfLi4ELi128ELi96ELi32ELi1ELb1EEvT_T0_iidPT1_S8_)
        .other          _Z17LayerNormWarpImplI19BiasAddResidualLoadI6__halffE11AffineStoreIfS1_EfLi4ELi128ELi96ELi32ELi1ELb1EEvT_T0_iidPT1_S8_,@"STO_CUDA_ENTRY STV_DEFAULT"
_Z17LayerNormWarpImplI19BiasAddResidualLoadI6__halffE11AffineStoreIfS1_EfLi4ELi128ELi96ELi32ELi1ELb1EEvT_T0_iidPT1_S8_:
.text._Z17LayerNormWarpImplI19BiasAddResidualLoadI6__halffE11AffineStoreIfS1_EfLi4ELi128ELi96ELi32ELi1ELb1EEvT_T0_iidPT1_S8_:
        /* <DEDUP_REMOVED lines=23> */
.L_x_3710:
        /* <DEDUP_REMOVED lines=11> */
.L_x_3745:
        /* <DEDUP_REMOVED lines=15> */
[----:B------:R-:W-:-:S05]  /*0310*/  IMAD R46, R239, R3, R46 ;  /* 0x00000003ef2e7224 */ /* 0x000fca00078e022e */
[----:B------:R-:W-:-:S04]  /*0320*/  IADD3 R48, PT, PT, R15, R46, RZ ;  /* 0x0000002e0f307210 */ /* 0x000fc80007ffe0ff */
[----:B------:R-:W-:-:S04]  /*0330*/  SHF.R.S32.HI R3, RZ, 0x1f, R48 ;  /* 0x0000001fff037819 */ /* 0x000fc80000011430 */
[----:B------:R-:W-:-:S04]  /*0340*/  LEA.HI R0, P0, R3, R14, RZ, 0x2 ;  /* 0x0000000e03007211 */ /* 0x000fc800078110ff */
[C---:B------:R-:W-:Y:S02]  /*0350*/  SHF.L.U32 R17, R0.reuse, 0x1, RZ ;  /* 0x0000000100117819 */ /* 0x040fe400000006ff */
        /* <DEDUP_REMOVED lines=10> */
[----:B------:R-:W-:Y:S01]  /*0400*/  IADD3 R19, P0, PT, R14, 0x80, RZ ;  /* 0x000000800e137810 */ /* 0x000fe20007f1e0ff */
[----:B------:R-:W4:Y:S04]  /*0410*/  LDG.E.64 R24, desc[UR6][R6.64+0x200] ;  /* 0x0002000606187981 */ /* 0x000f28000c1e1b00 */
[----:B------:R-:W5:Y:S04]  /*0420*/  LDG.E.64 R2, desc[UR4][R2.64] ;  /* 0x0000000402027981 */ /* 0x000f68000c1e1b00 */
[----:B------:R1:W5:Y:S01]  /*0430*/  LDG.E.64 R38, desc[UR8][R16.64] ;  /* 0x0000000810267981 */ /* 0x000362000c1e1b00 */
[----:B------:R-:W-:-:S03]  /*0440*/  IADD3.X R18, PT, PT, RZ, R48, RZ, P0, !PT ;  /* 0x00000030ff127210 */ /* 0x000fc600007fe4ff */
[----:B------:R-:W4:Y:S01]  /*0450*/  LDG.E.64 R22, desc[UR6][R6.64+0x300] ;  /* 0x0003000606167981 */ /* 0x000f22000c1e1b00 */
[----:B------:R-:W-:-:S03]  /*0460*/  SHF.R.S32.HI R0, RZ, 0x1f, R18 ;  /* 0x0000001fff007819 */ /* 0x000fc60000011412 */
[----:B------:R-:W4:Y:S01]  /*0470*/  LDG.E.64 R54, desc[UR4][R6.64+0x400] ;  /* 0x0004000406367981 */ /* 0x000f22000c1e1b00 */
[----:B------:R-:W-:-:S03]  /*0480*/  LEA.HI R0, P0, R0, R19, RZ, 0x2 ;  /* 0x0000001300007211 */ /* 0x000fc600078110ff */
[----:B------:R-:W4:Y:S01]  /*0490*/  LDG.E.64 R60, desc[UR6][R6.64+0x600] ;  /* 0x00060006063c7981 */ /* 0x000f22000c1e1b00 */
[----:B------:R-:W-:Y:S02]  /*04a0*/  SHF.L.U32 R35, R0, 0x1, RZ ;  /* 0x0000000100237819 */ /* 0x000fe400000006ff */
[----:B------:R-:W-:Y:S01]  /*04b0*/  IADD3.X R19, PT, PT, RZ, R18, RZ, P0, !PT ;  /* 0x00000012ff137210 */ /* 0x000fe200007fe4ff */
[----:B------:R-:W4:Y:S01]  /*04c0*/  LDG.E.64 R62, desc[UR6][R6.64+0x700] ;  /* 0x00070006063e7981 */ /* 0x000f22000c1e1b00 */
[----:B------:R-:W-:Y:S02]  /*04d0*/  LOP3.LUT R35, R35, 0xfffffff8, RZ, 0xc0, !PT ;  /* 0xfffffff823237812 */ /* 0x000fe400078ec0ff */
[----:B-1----:R-:W-:Y:S01]  /*04e0*/  IADD3 R17, P2, PT, R14, 0x100, RZ ;  /* 0x000001000e117810 */ /* 0x002fe20007f5e0ff */
[----:B------:R-:W4:Y:S01]  /*04f0*/  LDG.E.64 R76, desc[UR6][R6.64+0x800] ;  /* 0x00080006064c7981 */ /* 0x000f22000c1e1b00 */
[----:B------:R-:W-:Y:S02]  /*0500*/  SHF.L.U64.HI R0, R0, 0x1, R19 ;  /* 0x0000000100007819 */ /* 0x000fe40000010213 */
[C---:B------:R-:W-:Y:S01]  /*0510*/  IADD3 R32, P0, PT, R35.reuse, R12, RZ ;  /* 0x0000000c23207210 */ /* 0x040fe20007f1e0ff */
[----:B------:R-:W4:Y:S01]  /*0520*/  LDG.E.64 R18, desc[UR6][R6.64+0x500] ;  /* 0x0005000606127981 */ /* 0x000f22000c1e1b00 */
[----:B------:R-:W-:-:S02]  /*0530*/  IADD3 R34, P1, PT, R35, R10, RZ ;  /* 0x0000000a23227210 */ /* 0x000fc40007f3e0ff */
[----:B------:R-:W-:Y:S01]  /*0540*/  IADD3.X R16, PT, PT, RZ, R48, RZ, P2, !PT ;  /* 0x00000030ff107210 */ /* 0x000fe200017fe4ff */
[----:B------:R-:W4:Y:S01]  /*0550*/  LDG.E.64 R108, desc[UR4][R6.64+0x900] ;  /* 0x00090004066c7981 */ /* 0x000f22000c1e1b00 */
[C---:B------:R-:W-:Y:S02]  /*0560*/  IADD3.X R33, PT, PT, R0.reuse, R13, RZ, P0, !PT ;  /* 0x0000000d00217210 */ /* 0x040fe400007fe4ff */
[----:B------:R-:W-:Y:S01]  /*0570*/  IADD3.X R35, PT, PT, R0, R11, RZ, P1, !PT ;  /* 0x0000000b00237210 */ /* 0x000fe20000ffe4ff */
[----:B------:R-:W4:Y:S01]  /*0580*/  LDG.E.64 R104, desc[UR6][R6.64+0xe00] ;  /* 0x000e000606687981 */ /* 0x000f22000c1e1b00 */
[----:B------:R-:W-:-:S03]  /*0590*/  SHF.R.S32.HI R0, RZ, 0x1f, R16 ;  /* 0x0000001fff007819 */ /* 0x000fc60000011410 */
[----:B------:R-:W3:Y:S01]  /*05a0*/  LDG.E.64 R32, desc[UR4][R32.64] ;  /* 0x0000000420207981 */ /* 0x000ee2000c1e1b00 */
[----:B------:R-:W-:-:S03]  /*05b0*/  LEA.HI R0, P0, R0, R17, RZ, 0x2 ;  /* 0x0000001100007211 */ /* 0x000fc600078110ff */
[----:B------:R-:W3:Y:S01]  /*05c0*/  LDG.E.64 R34, desc[UR8][R34.64] ;  /* 0x0000000822227981 */ /* 0x000ee2000c1e1b00 */
[C---:B------:R-:W-:Y:S02]  /*05d0*/  SHF.L.U32 R31, R0.reuse, 0x1, RZ ;  /* 0x00000001001f7819 */ /* 0x040fe400000006ff */
[----:B------:R-:W-:Y:S02]  /*05e0*/  IADD3.X R17, PT, PT, RZ, R16, RZ, P0, !PT ;  /* 0x00000010ff117210 */ /* 0x000fe400007fe4ff */
[----:B------:R-:W-:Y:S02]  /*05f0*/  LOP3.LUT R31, R31, 0xfffffff8, RZ, 0xc0, !PT ;  /* 0xfffffff81f1f7812 */ /* 0x000fe400078ec0ff */
[----:B------:R-:W-:Y:S02]  /*0600*/  SHF.L.U64.HI R0, R0, 0x1, R17 ;  /* 0x0000000100007819 */ /* 0x000fe40000010211 */
[----:B------:R-:W-:-:S04]  /*0610*/  IADD3 R28, P0, PT, R31, R12, RZ ;  /* 0x0000000c1f1c7210 */ /* 0x000fc80007f1e0ff */
[----:B------:R-:W-:Y:S02]  /*0620*/  IADD3.X R29, PT, PT, R0, R13, RZ, P0, !PT ;  /* 0x0000000d001d7210 */ /* 0x000fe400007fe4ff */
[----:B------:R-:W-:Y:S02]  /*0630*/  IADD3 R17, P0, PT, R14, 0x180, RZ ;  /* 0x000001800e117810 */ /* 0x000fe40007f1e0ff */
[----:B------:R-:W-:Y:S02]  /*0640*/  IADD3 R30, P1, PT, R31, R10, RZ ;  /* 0x0000000a1f1e7210 */ /* 0x000fe40007f3e0ff */
[----:B------:R-:W-:Y:S01]  /*0650*/  IADD3.X R16, PT, PT, RZ, R48, RZ, P0, !PT ;  /* 0x00000030ff107210 */ /* 0x000fe200007fe4ff */
[----:B------:R-:W4:Y:S01]  /*0660*/  LDG.E.64 R28, desc[UR4][R28.64] ;  /* 0x000000041c1c7981 */ /* 0x000f22000c1e1b00 */
[----:B------:R-:W-:Y:S02]  /*0670*/  IADD3.X R31, PT, PT, R0, R11, RZ, P1, !PT ;  /* 0x0000000b001f7210 */ /* 0x000fe40000ffe4ff */
[----:B------:R-:W-:-:S04]  /*0680*/  SHF.R.S32.HI R0, RZ, 0x1f, R16 ;  /* 0x0000001fff007819 */ /* 0x000fc80000011410 */
[----:B------:R-:W-:Y:S01]  /*0690*/  LEA.HI R0, P0, R0, R17, RZ, 0x2 ;  /* 0x0000001100007211 */ /* 0x000fe200078110ff */
[----:B------:R-:W4:Y:S03]  /*06a0*/  LDG.E.64 R30, desc[UR8][R30.64] ;  /* 0x000000081e1e7981 */ /* 0x000f26000c1e1b00 */
[C---:B------:R-:W-:Y:S02]  /*06b0*/  SHF.L.U32 R53, R0.reuse, 0x1, RZ ;  /* 0x0000000100357819 */ /* 0x040fe400000006ff */
[----:B------:R-:W-:Y:S02]  /*06c0*/  IADD3.X R17, PT, PT, RZ, R16, RZ, P0, !PT ;  /* 0x00000010ff117210 */ /* 0x000fe400007fe4ff */
[----:B------:R-:W-:Y:S02]  /*06d0*/  LOP3.LUT R53, R53, 0xfffffff8, RZ, 0xc0, !PT ;  /* 0xfffffff835357812 */ /* 0x000fe400078ec0ff */
[----:B------:R-:W-:-:S02]  /*06e0*/  SHF.L.U64.HI R0, R0, 0x1, R17 ;  /* 0x0000000100007819 */ /* 0x000fc40000010211 */
[C---:B------:R-:W-:Y:S02]  /*06f0*/  IADD3 R40, P0, PT, R53.reuse, R12, RZ ;  /* 0x0000000c35287210 */ /* 0x040fe40007f1e0ff */
[----:B------:R-:W-:Y:S02]  /*0700*/  IADD3 R52, P1, PT, R53, R10, RZ ;  /* 0x0000000a35347210 */ /* 0x000fe40007f3e0ff */
[C---:B------:R-:W-:Y:S02]  /*0710*/  IADD3.X R41, PT, PT, R0.reuse, R13, RZ, P0, !PT ;  /* 0x0000000d00297210 */ /* 0x040fe400007fe4ff */
[----:B------:R-:W-:-:S04]  /*0720*/  IADD3.X R53, PT, PT, R0, R11, RZ, P1, !PT ;  /* 0x0000000b00357210 */ /* 0x000fc80000ffe4ff */
[----:B------:R-:W4:Y:S04]  /*0730*/  LDG.E.64 R40, desc[UR4][R40.64] ;  /* 0x0000000428287981 */ /* 0x000f28000c1e1b00 */
[----:B------:R-:W4:Y:S01]  /*0740*/  LDG.E.64 R52, desc[UR8][R52.64] ;  /* 0x0000000834347981 */ /* 0x000f22000c1e1b00 */
        /* <DEDUP_REMOVED lines=27> */
[----:B------:R-:W4:Y:S04]  /*0900*/  LDG.E.64 R50, desc[UR4][R50.64] ;  /* 0x0000000432327981 */ /* 0x000f28000c1e1b00 */
[----:B------:R-:W4:Y:S01]  /*0910*/  LDG.E.64 R70, desc[UR8][R70.64] ;  /* 0x0000000846467981 */ /* 0x000f22000c1e1b00 */
        /* <DEDUP_REMOVED lines=12> */
[----:B------:R-:W4:Y:S02]  /*09e0*/  LDG.E.64 R16, desc[UR4][R16.64] ;  /* 0x0000000410107981 */ /* 0x000f24000c1e1b00 */
[----:B------:R-:W-:Y:S02]  /*09f0*/  IADD3.X R42, PT, PT, RZ, R48, RZ, P2, !PT ;  /* 0x00000030ff2a7210 */ /* 0x000fe400017fe4ff */
[----:B------:R-:W4:Y:S02]  /*0a00*/  LDG.E.64 R64, desc[UR8][R64.64] ;  /* 0x0000000840407981 */ /* 0x000f24000c1e1b00 */
        /* <DEDUP_REMOVED lines=15> */
[----:B------:R-:W-:Y:S02]  /*0b00*/  LEA.HI R75, P1, R75, R58, RZ, 0x2 ;  /* 0x0000003a4b4b7211 */ /* 0x000fe400078310ff */
[C---:B------:R-:W-:Y:S02]  /*0b10*/  IADD3 R58, P2, PT, R14.reuse, 0x500, RZ ;  /* 0x000005000e3a7810 */ /* 0x040fe40007f5e0ff */
[----:B------:R-:W-:Y:S01]  /*0b20*/  IADD3 R72, P0, PT, R14, 0x480, RZ ;  /* 0x000004800e487810 */ /* 0x000fe20007f1e0ff */
[----:B-----5:R-:W-:Y:S02]  /*0b30*/  HADD2 R2, R2, R38 ;  /* 0x0000002602027230 */ /* 0x020fe40000000000 */
[----:B------:R-:W-:Y:S02]  /*0b40*/  HFMA2 R39, R3, 1, 1, R39 ;  /* 0x3c003c0003277831 */ /* 0x000fe40000000027 */
[----:B--2---:R-:W-:-:S05]  /*0b50*/  HADD2 R2, R2, R36 ;  /* 0x0000002402027230 */ /* 0x004fca0000000000 */
[--C-:B------:R-:W-:Y:S02]  /*0b60*/  HADD2.F32 R3, -RZ, R2.reuse.H0_H0 ;  /* 0x20000002ff037230 */ /* 0x100fe40000004100 */
[----:B------:R-:W-:Y:S02]  /*0b70*/  HFMA2 R39, R39, 1, 1, R37 ;  /* 0x3c003c0027277831 */ /* 0x000fe40000000025 */
[----:B------:R-:W-:Y:S02]  /*0b80*/  HADD2.F32 R42, -RZ, R2.H1_H1 ;  /* 0x30000002ff2a7230 */ /* 0x000fe40000004100 */
[----:B------:R-:W-:-:S04]  /*0b90*/  FADD R0, RZ, R3 ;  /* 0x00000003ff007221 */ /* 0x000fc80000000000 */
[----:B------:R-:W-:Y:S01]  /*0ba0*/  FADD R37, R42, -R0 ;  /* 0x800000002a257221 */ /* 0x000fe20000000000 */
[----:B------:R-:W-:-:S03]  /*0bb0*/  HADD2.F32 R38, -RZ, R39.H0_H0 ;  /* 0x20000027ff267230 */ /* 0x000fc60000004100 */
[--C-:B------:R-:W-:Y:S01]  /*0bc0*/  FFMA R43, R37, 0.5, R0.reuse ;  /* 0x3f000000252b7823 */ /* 0x100fe20000000000 */
[----:B------:R-:W-:-:S03]  /*0bd0*/  FADD R2, R3, -R0 ;  /* 0x8000000003027221 */ /* 0x000fc60000000000 */
[--C-:B------:R-:W-:Y:S01]  /*0be0*/  FADD R45, R38, -R43.reuse ;  /* 0x8000002b262d7221 */ /* 0x100fe20000000000 */
[----:B------:R-:W-:Y:S01]  /*0bf0*/  FFMA R2, R3, R2, RZ ;  /* 0x0000000203027223 */ /* 0x000fe200000000ff */
[--C-:B------:R-:W-:Y:S01]  /*0c00*/  FADD R0, R42, -R43.reuse ;  /* 0x8000002b2a007221 */ /* 0x100fe20000000000 */
[----:B------:R-:W-:Y:S02]  /*0c10*/  HADD2.F32 R36, -RZ, R39.H1_H1 ;  /* 0x30000027ff247230 */ /* 0x000fe40000004100 */
[----:B------:R-:W-:Y:S01]  /*0c20*/  FFMA R43, R45, 0.3333333432674407959, R43 ;  /* 0x3eaaaaab2d2b7823 */ /* 0x000fe2000000002b */
[----:B------:R-:W-:Y:S01]  /*0c30*/  IADD3.X R39, PT, PT, RZ, R48, RZ, P2, !PT ;  /* 0x00000030ff277210 */ /* 0x000fe200017fe4ff */
[----:B------:R-:W-:Y:S02]  /*0c40*/  FFMA R0, R37, R0, R2 ;  /* 0x0000000025007223 */ /* 0x000fe40000000002 */
[----:B------:R-:W-:Y:S01]  /*0c50*/  FADD R2, R38, -R43 ;  /* 0x8000002b26027221 */ /* 0x000fe20000000000 */
[----:B------:R-:W-:-:S03]  /*0c60*/  SHF.R.S32.HI R111, RZ, 0x1f, R39 ;  /* 0x0000001fff6f7819 */ /* 0x000fc60000011427 */
[----:B------:R-:W-:Y:S01]  /*0c70*/  FFMA R0, R45, R2, R0 ;  /* 0x000000022d007223 */ /* 0x000fe20000000000 */
[----:B------:R-:W-:Y:S02]  /*0c80*/  IADD3.X R45, PT, PT, RZ, R48, RZ, P0, !PT ;  /* 0x00000030ff2d7210 */ /* 0x000fe400007fe4ff */
[----:B------:R-:W-:Y:S02]  /*0c90*/  LEA.HI R111, P0, R111, R58, RZ, 0x2 ;  /* 0x0000003a6f6f7211 */ /* 0x000fe400078110ff */
[----:B------:R-:W-:-:S04]  /*0ca0*/  IADD3.X R58, PT, PT, RZ, R47, RZ, P1, !PT ;  /* 0x0000002fff3a7210 */ /* 0x000fc80000ffe4ff */
[C---:B------:R-:W-:Y:S02]  /*0cb0*/  SHF.L.U64.HI R58, R75.reuse, 0x1, R58 ;  /* 0x000000014b3a7819 */ /* 0x040fe4000001023a */
[----:B------:R-:W-:Y:S02]  /*0cc0*/  SHF.L.U32 R75, R75, 0x1, RZ ;  /* 0x000000014b4b7819 */ /* 0x000fe400000006ff */
[----:B------:R-:W-:Y:S02]  /*0cd0*/  SHF.R.S32.HI R83, RZ, 0x1f, R45 ;  /* 0x0000001fff537819 */ /* 0x000fe4000001142d */
[----:B------:R-:W-:Y:S02]  /*0ce0*/  LOP3.LUT R75, R75, 0xfffffff8, RZ, 0xc0, !PT ;  /* 0xfffffff84b4b7812 */ /* 0x000fe400078ec0ff */
[----:B------:R-:W-:Y:S02]  /*0cf0*/  LEA.HI R83, P3, R83, R72, RZ, 0x2 ;  /* 0x0000004853537211 */ /* 0x000fe400078710ff */
[----:B------:R-:W-:-:S02]  /*0d00*/  IADD3 R72, P1, PT, R75, R12, RZ ;  /* 0x0000000c4b487210 */ /* 0x000fc40007f3e0ff */
[----:B------:R-:W-:Y:S02]  /*0d10*/  IADD3 R74, P2, PT, R75, R10, RZ ;  /* 0x0000000a4b4a7210 */ /* 0x000fe40007f5e0ff */
[C---:B------:R-:W-:Y:S02]  /*0d20*/  IADD3.X R73, PT, PT, R58.reuse, R13, RZ, P1, !PT ;  /* 0x0000000d3a497210 */ /* 0x040fe40000ffe4ff */
[----:B------:R-:W-:Y:S01]  /*0d30*/  IADD3.X R75, PT, PT, R58, R11, RZ, P2, !PT ;  /* 0x0000000b3a4b7210 */ /* 0x000fe200017fe4ff */
[----:B---3--:R-:W-:-:S03]  /*0d40*/  HFMA2 R32, R32, 1, 1, R34 ;  /* 0x3c003c0020207831 */ /* 0x008fc60000000022 */
[----:B------:R-:W2:Y:S04]  /*0d50*/  LDG.E.64 R72, desc[UR4][R72.64] ;  /* 0x0000000448487981 */ /* 0x000ea8000c1e1b00 */
[----:B------:R-:W2:Y:S01]  /*0d60*/  LDG.E.64 R74, desc[UR8][R74.64] ;  /* 0x000000084a4a7981 */ /* 0x000ea2000c1e1b00 */
[----:B------:R-:W-:Y:S01]  /*0d70*/  FADD R2, R36, -R43 ;  /* 0x8000002b24027221 */ /* 0x000fe20000000000 */
[----:B------:R-:W-:-:S03]  /*0d80*/  HADD2 R26, R32, R26 ;  /* 0x0000001a201a7230 */ /* 0x000fc60000000000 */
[----:B------:R-:W-:Y:S02]  /*0d90*/  FFMA R43, R2, 0.25, R43 ;  /* 0x3e800000022b7823 */ /* 0x000fe4000000002b */
[--C-:B------:R-:W-:Y:S02]  /*0da0*/  HADD2.F32 R32, -RZ, R26.reuse.H0_H0 ;  /* 0x2000001aff207230 */ /* 0x100fe40000004100 */
[----:B------:R-:W-:Y:S02]  /*0db0*/  HADD2.F32 R34, -RZ, R26.H1_H1 ;  /* 0x3000001aff227230 */ /* 0x000fe40000004100 */
[----:B------:R-:W-:Y:S02]  /*0dc0*/  HFMA2 R33, R33, 1, 1, R35 ;  /* 0x3c003c0021217831 */ /* 0x000fe40000000023 */
[----:B------:R-:W-:Y:S01]  /*0dd0*/  FADD R26, -R43, R32 ;  /* 0x000000202b1a7221 */ /* 0x000fe20000000100 */
[----:B------:R-:W-:-:S03]  /*0de0*/  FADD R37, R36, -R43 ;  /* 0x8000002b24257221 */ /* 0x000fc60000000000 */
[----:B------:R-:W-:Y:S01]  /*0df0*/  FFMA R43, R26, 0.20000000298023223877, R43 ;  /* 0x3e4ccccd1a2b7823 */ /* 0x000fe2000000002b */
[----:B------:R-:W-:Y:S01]  /*0e00*/  FFMA R0, R2, R37, R0 ;  /* 0x0000002502007223 */ /* 0x000fe20000000000 */
[----:B----4-:R-:W-:Y:S02]  /*0e10*/  HADD2 R28, R28, R30 ;  /* 0x0000001e1c1c7230 */ /* 0x010fe40000000000 */
[--C-:B------:R-:W-:Y:S01]  /*0e20*/  FADD R2, R34, -R43.reuse ;  /* 0x8000002b22027221 */ /* 0x100fe20000000000 */
[--C-:B------:R-:W-:Y:S01]  /*0e30*/  FADD R37, R32, -R43.reuse ;  /* 0x8000002b20257221 */ /* 0x100fe20000000000 */
[----:B------:R-:W-:Y:S02]  /*0e40*/  HADD2 R33, R33, R27 ;  /* 0x0000001b21217230 */ /* 0x000fe40000000000 */
[----:B------:R-:W-:Y:S01]  /*0e50*/  FFMA R43, R2, 0.16666667163372039795, R43 ;  /* 0x3e2aaaab022b7823 */ /* 0x000fe2000000002b */
[----:B------:R-:W-:Y:S01]  /*0e60*/  FFMA R0, R26, R37, R0 ;  /* 0x000000251a007223 */ /* 0x000fe20000000000 */
[----:B------:R-:W-:-:S02]  /*0e70*/  HFMA2 R26, R28, 1, 1, R24 ;  /* 0x3c003c001c1a7831 */ /* 0x000fc40000000018 */
[----:B------:R-:W-:Y:S02]  /*0e80*/  HADD2.F32 R28, -RZ, R33.H0_H0 ;  /* 0x20000021ff1c7230 */ /* 0x000fe40000004100 */
[----:B------:R-:W-:Y:S01]  /*0e90*/  FADD R35, R34, -R43 ;  /* 0x8000002b22237221 */ /* 0x000fe20000000000 */
[----:B------:R-:W-:-:S03]  /*0ea0*/  HADD2 R40, R40, R52 ;  /* 0x0000003428287230 */ /* 0x000fc60000000000 */
[----:B------:R-:W-:Y:S01]  /*0eb0*/  FFMA R0, R2, R35, R0 ;  /* 0x0000002302007223 */ /* 0x000fe20000000000 */
[--C-:B------:R-:W-:Y:S01]  /*0ec0*/  FADD R2, R28, -R43.reuse ;  /* 0x8000002b1c027221 */ /* 0x100fe20000000000 */
[----:B------:R-:W-:Y:S01]  /*0ed0*/  HADD2.F32 R30, -RZ, R33.H1_H1 ;  /* 0x30000021ff1e7230 */ /* 0x000fe20000004100 */
[----:B------:R-:W-:Y:S02]  /*0ee0*/  IADD3.X R52, PT, PT, RZ, R45, RZ, P3, !PT ;  /* 0x0000002dff347210 */ /* 0x000fe40001ffe4ff */
[----:B------:R-:W-:Y:S01]  /*0ef0*/  FFMA R43, R2, 0.14285714924335479736, R43 ;  /* 0x3e124925022b7823 */ /* 0x000fe2000000002b */
[----:B------:R-:W-:Y:S01]  /*0f00*/  HFMA2 R31, R29, 1, 1, R31 ;  /* 0x3c003c001d1f7831 */ /* 0x000fe2000000001f */
[C---:B------:R-:W-:Y:S02]  /*0f10*/  SHF.L.U64.HI R52, R83.reuse, 0x1, R52 ;  /* 0x0000000153347819 */ /* 0x040fe40000010234 */
[--C-:B------:R-:W-:Y:S01]  /*0f20*/  FADD R29, R30, -R43.reuse ;  /* 0x8000002b1e1d7221 */ /* 0x100fe20000000000 */
[----:B------:R-:W-:Y:S01]  /*0f30*/  SHF.L.U32 R83, R83, 0x1, RZ ;  /* 0x0000000153537819 */ /* 0x000fe200000006ff */
[----:B------:R-:W-:Y:S01]  /*0f40*/  FADD R27, R28, -R43 ;  /* 0x8000002b1c1b7221 */ /* 0x000fe20000000000 */
[----:B------:R-:W-:Y:S01]  /*0f50*/  IADD3 R58, P1, PT, R14, 0x580, RZ ;  /* 0x000005800e3a7810 */ /* 0x000fe20007f3e0ff */
[----:B------:R-:W-:-:S02]  /*0f60*/  HADD2.F32 R24, -RZ, R26.H0_H0 ;  /* 0x2000001aff187230 */ /* 0x000fc40000004100 */
[----:B------:R-:W-:Y:S01]  /*0f70*/  FFMA R43, R29, 0.125, R43 ;  /* 0x3e0000001d2b7823 */ /* 0x000fe2000000002b */
[----:B------:R-:W-:Y:S01]  /*0f80*/  LOP3.LUT R83, R83, 0xfffffff8, RZ, 0xc0, !PT ;  /* 0xfffffff853537812 */ /* 0x000fe200078ec0ff */
[----:B------:R-:W-:Y:S01]  /*0f90*/  FFMA R0, R2, R27, R0 ;  /* 0x0000001b02007223 */ /* 0x000fe20000000000 */
[----:B------:R-:W-:Y:S01]  /*0fa0*/  IADD3.X R37, PT, PT, RZ, R48, RZ, P1, !PT ;  /* 0x00000030ff257210 */ /* 0x000fe20000ffe4ff */
[----:B------:R-:W-:Y:S01]  /*0fb0*/  FADD R27, -R43, R24 ;  /* 0x000000182b1b7221 */ /* 0x000fe20000000100 */
[C---:B------:R-:W-:Y:S02]  /*0fc0*/  IADD3 R80, P1, PT, R83.reuse, R12, RZ ;  /* 0x0000000c53507210 */ /* 0x040fe40007f3e0ff */
[----:B------:R-:W-:Y:S01]  /*0fd0*/  IADD3 R82, P3, PT, R83, R10, RZ ;  /* 0x0000000a53527210 */ /* 0x000fe20007f7e0ff */
[----:B------:R-:W-:Y:S02]  /*0fe0*/  HFMA2 R31, R31, 1, 1, R25 ;  /* 0x3c003c001f1f7831 */ /* 0x000fe40000000019 */
[----:B------:R-:W-:Y:S01]  /*0ff0*/  FADD R2, R30, -R43 ;  /* 0x8000002b1e027221 */ /* 0x000fe20000000000 */
[----:B------:R-:W-:-:S02]  /*1000*/  HADD2.F32 R26, -RZ, R26.H1_H1 ;  /* 0x3000001aff1a7230 */ /* 0x000fc40000004100 */
[----:B------:R-:W-:Y:S01]  /*1010*/  FFMA R43, R27, 0.11111111193895339966, R43 ;  /* 0x3de38e391b2b7823 */ /* 0x000fe2000000002b */
[C---:B------:R-:W-:Y:S02]  /*1020*/  IADD3.X R81, PT, PT, R52.reuse, R13, RZ, P1, !PT ;  /* 0x0000000d34517210 */ /* 0x040fe40000ffe4ff */
[----:B------:R-:W-:Y:S01]  /*1030*/  IADD3.X R83, PT, PT, R52, R11, RZ, P3, !PT ;  /* 0x0000000b34537210 */ /* 0x000fe20001ffe4ff */
[--C-:B------:R-:W-:Y:S01]  /*1040*/  FADD R25, R26, -R43.reuse ;  /* 0x8000002b1a197221 */ /* 0x100fe20000000000 */
[----:B------:R-:W-:Y:S01]  /*1050*/  FFMA R0, R29, R2, R0 ;  /* 0x000000021d007223 */ /* 0x000fe20000000000 */
[--C-:B------:R-:W-:Y:S01]  /*1060*/  FADD R2, R24, -R43.reuse ;  /* 0x8000002b18027221 */ /* 0x100fe20000000000 */
[----:B------:R-:W3:Y:S01]  /*1070*/  LDG.E.64 R80, desc[UR4][R80.64] ;  /* 0x0000000450507981 */ /* 0x000ee2000c1e1b00 */
[----:B------:R-:W-:Y:S01]  /*1080*/  FFMA R43, R25, 0.10000000149011611938, R43 ;  /* 0x3dcccccd192b7823 */ /* 0x000fe2000000002b */
[----:B------:R-:W-:Y:S02]  /*1090*/  HADD2.F32 R47, -RZ, R31.H0_H0 ;  /* 0x2000001fff2f7230 */ /* 0x000fe40000004100 */
[----:B------:R-:W3:Y:S01]  /*10a0*/  LDG.E.64 R82, desc[UR6][R82.64] ;  /* 0x0000000652527981 */ /* 0x000ee2000c1e1b00 */
[----:B------:R-:W-:Y:S01]  /*10b0*/  FFMA R0, R27, R2, R0 ;  /* 0x000000021b007223 */ /* 0x000fe20000000000 */
[--C-:B------:R-:W-:Y:S01]  /*10c0*/  FADD R2, R26, -R43.reuse ;  /* 0x8000002b1a027221 */ /* 0x100fe20000000000 */
[----:B------:R-:W-:-:S03]  /*10d0*/  FADD R27, R47, -R43 ;  /* 0x8000002b2f1b7221 */ /* 0x000fc60000000000 */
[----:B------:R-:W-:Y:S01]  /*10e0*/  FFMA R0, R25, R2, R0 ;  /* 0x0000000219007223 */ /* 0x000fe20000000000 */
[----:B------:R-:W-:Y:S01]  /*10f0*/  FFMA R2, R27, 0.090909093618392944336, R43 ;  /* 0x3dba2e8c1b027823 */ /* 0x000fe2000000002b */
[----:B------:R-:W-:Y:S02]  /*1100*/  HADD2 R40, R40, R22 ;  /* 0x0000001628287230 */ /* 0x000fe40000000000 */
[----:B------:R-:W-:Y:S02]  /*1110*/  HADD2.F32 R22, -RZ, R31.H1_H1 ;  /* 0x3000001fff167230 */ /* 0x000fe40000004100 */
[----:B------:R-:W-:-:S04]  /*1120*/  FADD R25, R47, -R2 ;  /* 0x800000022f197221 */ /* 0x000fc80000000000 */
[----:B------:R-:W-:Y:S01]  /*1130*/  FFMA R0, R27, R25, R0 ;  /* 0x000000191b007223 */ /* 0x000fe20000000000 */
[--C-:B------:R-:W-:Y:S01]  /*1140*/  FADD R25, R22, -R2.reuse ;  /* 0x8000000216197221 */ /* 0x100fe20000000000 */
[--C-:B------:R-:W-:Y:S01]  /*1150*/  HADD2.F32 R43, -RZ, R40.reuse.H0_H0 ;  /* 0x20000028ff2b7230 */ /* 0x100fe20000004100 */
[----:B------:R-:W-:Y:S02]  /*1160*/  IADD3 R52, P1, PT, R14, 0x600, RZ ;  /* 0x000006000e347810 */ /* 0x000fe40007f3e0ff */
[----:B------:R-:W-:Y:S02]  /*1170*/  FFMA R2, R25, 0.083333335816860198975, R2 ;  /* 0x3daaaaab19027823 */ /* 0x000fe40000000002 */
[----:B------:R-:W-:Y:S02]  /*1180*/  IADD3.X R35, PT, PT, RZ, R48, RZ, P1, !PT ;  /* 0x00000030ff237210 */ /* 0x000fe40000ffe4ff */
[----:B------:R-:W-:Y:S01]  /*1190*/  FADD R29, -R2, R43 ;  /* 0x0000002b021d7221 */ /* 0x000fe20000000100 */
[----:B------:R-:W-:-:S02]  /*11a0*/  HADD2.F32 R45, -RZ, R40.H1_H1 ;  /* 0x30000028ff2d7230 */ /* 0x000fc40000004100 */
[--C-:B------:R-:W-:Y:S01]  /*11b0*/  FADD R27, R22, -R2.reuse ;  /* 0x80000002161b7221 */ /* 0x100fe20000000000 */
[----:B------:R-:W-:Y:S01]  /*11c0*/  IADD3 R40, P3, PT, R14, 0x680, RZ ;  /* 0x000006800e287810 */ /* 0x000fe20007f7e0ff */
[----:B------:R-:W-:Y:S01]  /*11d0*/  FFMA R2, R29, 0.076923079788684844971, R2 ;  /* 0x3d9d89d91d027823 */ /* 0x000fe20000000002 */
[----:B------:R-:W-:Y:S01]  /*11e0*/  SHF.R.S32.HI R115, RZ, 0x1f, R35 ;  /* 0x0000001fff737819 */ /* 0x000fe20000011423 */
[----:B------:R-:W-:Y:S01]  /*11f0*/  FFMA R0, R25, R27, R0 ;  /* 0x0000001b19007223 */ /* 0x000fe20000000000 */
[----:B------:R-:W-:Y:S01]  /*1200*/  IADD3.X R33, PT, PT, RZ, R48, RZ, P3, !PT ;  /* 0x00000030ff217210 */ /* 0x000fe20001ffe4ff */
[--C-:B------:R-:W-:Y:S01]  /*1210*/  FADD R27, R45, -R2.reuse ;  /* 0x800000022d1b7221 */ /* 0x100fe20000000000 */
[----:B------:R-:W-:Y:S02]  /*1220*/  SHF.R.S32.HI R117, RZ, 0x1f, R37 ;  /* 0x0000001fff757819 */ /* 0x000fe40000011425 */
[----:B------:R-:W-:Y:S01]  /*1230*/  LEA.HI R115, P3, R115, R52, RZ, 0x2 ;  /* 0x0000003473737211 */ /* 0x000fe200078710ff */
[--C-:B------:R-:W-:Y:S01]  /*1240*/  FADD R25, R43, -R2.reuse ;  /* 0x800000022b197221 */ /* 0x100fe20000000000 */
[----:B------:R-:W-:Y:S01]  /*1250*/  IADD3.X R52, PT, PT, RZ, R39, RZ, P0, !PT ;  /* 0x00000027ff347210 */ /* 0x000fe200007fe4ff */
[----:B------:R-:W-:Y:S01]  /*1260*/  FFMA R2, R27, 0.071428574621677398682, R2 ;  /* 0x3d9249251b027823 */ /* 0x000fe20000000002 */
[----:B------:R-:W-:-:S02]  /*1270*/  SHF.R.S32.HI R31, RZ, 0x1f, R33 ;  /* 0x0000001fff1f7819 */ /* 0x000fc40000011421 */
[----:B------:R-:W-:Y:S01]  /*1280*/  LEA.HI R117, P2, R117, R58, RZ, 0x2 ;  /* 0x0000003a75757211 */ /* 0x000fe200078510ff */
[----:B------:R-:W-:Y:S01]  /*1290*/  FFMA R0, R29, R25, R0 ;  /* 0x000000191d007223 */ /* 0x000fe20000000000 */
[----:B------:R-:W-:Y:S01]  /*12a0*/  SHF.L.U64.HI R52, R111, 0x1, R52 ;  /* 0x000000016f347819 */ /* 0x000fe20000010234 */
[----:B------:R-:W-:Y:S01]  /*12b0*/  FADD R25, R45, -R2 ;  /* 0x800000022d197221 */ /* 0x000fe20000000000 */
[----:B------:R-:W-:Y:S02]  /*12c0*/  SHF.L.U32 R111, R111, 0x1, RZ ;  /* 0x000000016f6f7819 */ /* 0x000fe400000006ff */
[----:B------:R-:W-:Y:S02]  /*12d0*/  LEA.HI R31, P1, R31, R40, RZ, 0x2 ;  /* 0x000000281f1f7211 */ /* 0x000fe400078310ff */
[----:B------:R-:W-:Y:S01]  /*12e0*/  IADD3.X R40, PT, PT, RZ, R37, RZ, P2, !PT ;  /* 0x00000025ff287210 */ /* 0x000fe200017fe4ff */
[----:B------:R-:W-:Y:S01]  /*12f0*/  HFMA2 R41, R41, 1, 1, R53 ;  /* 0x3c003c0029297831 */ /* 0x000fe20000000035 */
[----:B------:R-:W-:Y:S01]  /*1300*/  LOP3.LUT R111, R111, 0xfffffff8, RZ, 0xc0, !PT ;  /* 0xfffffff86f6f7812 */ /* 0x000fe200078ec0ff */
[----:B------:R-:W-:Y:S01]  /*1310*/  FFMA R0, R27, R25, R0 ;  /* 0x000000191b007223 */ /* 0x000fe20000000000 */
[----:B------:R-:W-:Y:S01]  /*1320*/  HADD2 R27, R20, R56 ;  /* 0x00000038141b7230 */ /* 0x000fe20000000000 */
[----:B------:R-:W-:-:S02]  /*1330*/  SHF.L.U64.HI R40, R117, 0x1, R40 ;  /* 0x0000000175287819 */ /* 0x000fc40000010228 */
[----:B------:R-:W-:Y:S02]  /*1340*/  SHF.L.U32 R117, R117, 0x1, RZ ;  /* 0x0000000175757819 */ /* 0x000fe400000006ff */
[----:B------:R-:W-:Y:S02]  /*1350*/  IADD3.X R20, PT, PT, RZ, R35, RZ, P3, !PT ;  /* 0x00000023ff147210 */ /* 0x000fe40001ffe4ff */
[C---:B------:R-:W-:Y:S02]  /*1360*/  IADD3 R106, P0, PT, R111.reuse, R12, RZ ;  /* 0x0000000c6f6a7210 */ /* 0x040fe40007f1e0ff */
[----:B------:R-:W-:Y:S01]  /*1370*/  IADD3 R110, P2, PT, R111, R10, RZ ;  /* 0x0000000a6f6e7210 */ /* 0x000fe20007f5e0ff */
[----:B------:R-:W-:Y:S01]  /*1380*/  HFMA2 R41, R41, 1, 1, R23 ;  /* 0x3c003c0029297831 */ /* 0x000fe20000000017 */
[----:B------:R-:W-:Y:S02]  /*1390*/  LOP3.LUT R117, R117, 0xfffffff8, RZ, 0xc0, !PT ;  /* 0xfffffff875757812 */ /* 0x000fe400078ec0ff */
[----:B------:R-:W-:-:S02]  /*13a0*/  SHF.L.U64.HI R20, R115, 0x1, R20 ;  /* 0x0000000173147819 */ /* 0x000fc40000010214 */
[C---:B------:R-:W-:Y:S02]  /*13b0*/  IADD3.X R107, PT, PT, R52.reuse, R13, RZ, P0, !PT ;  /* 0x0000000d346b7210 */ /* 0x040fe400007fe4ff */
[----:B------:R-:W-:Y:S02]  /*13c0*/  IADD3.X R111, PT, PT, R52, R11, RZ, P2, !PT ;  /* 0x0000000b346f7210 */ /* 0x000fe400017fe4ff */
[----:B------:R-:W-:Y:S01]  /*13d0*/  SHF.L.U32 R115, R115, 0x1, RZ ;  /* 0x0000000173737819 */ /* 0x000fe200000006ff */
[----:B------:R-:W-:Y:S01]  /*13e0*/  HADD2.F32 R37, -RZ, R41.H0_H0 ;  /* 0x20000029ff257230 */ /* 0x000fe20000004100 */
[C---:B------:R-:W-:Y:S01]  /*13f0*/  IADD3 R112, P0, PT, R117.reuse, R12, RZ ;  /* 0x0000000c75707210 */ /* 0x040fe20007f1e0ff */
[----:B------:R-:W4:Y:S01]  /*1400*/  LDG.E.64 R106, desc[UR4][R106.64] ;  /* 0x000000046a6a7981 */ /* 0x000f22000c1e1b00 */
[----:B------:R-:W-:Y:S02]  /*1410*/  IADD3 R116, P2, PT, R117, R10, RZ ;  /* 0x0000000a75747210 */ /* 0x000fe40007f5e0ff */
[----:B------:R-:W-:Y:S01]  /*1420*/  LOP3.LUT R115, R115, 0xfffffff8, RZ, 0xc0, !PT ;  /* 0xfffffff873737812 */ /* 0x000fe200078ec0ff */
[----:B------:R-:W4:Y:S01]  /*1430*/  LDG.E.64 R110, desc[UR8][R110.64] ;  /* 0x000000086e6e7981 */ /* 0x000f22000c1e1b00 */
[----:B------:R-:W-:-:S02]  /*1440*/  IADD3.X R113, PT, PT, R40, R13, RZ, P0, !PT ;  /* 0x0000000d28717210 */ /* 0x000fc400007fe4ff */
[----:B------:R-:W-:Y:S01]  /*1450*/  IADD3.X R117, PT, PT, R40, R11, RZ, P2, !PT ;  /* 0x0000000b28757210 */ /* 0x000fe200017fe4ff */
[----:B------:R-:W-:Y:S01]  /*1460*/  HFMA2 R54, R27, 1, 1, R54 ;  /* 0x3c003c001b367831 */ /* 0x000fe20000000036 */
[C---:B------:R-:W-:Y:S01]  /*1470*/  IADD3 R58, P0, PT, R115.reuse, R12, RZ ;  /* 0x0000000c733a7210 */ /* 0x040fe20007f1e0ff */
[----:B------:R-:W5:Y:S01]  /*1480*/  LDG.E.64 R52, desc[UR6][R6.64+0xa00] ;  /* 0x000a000606347981 */ /* 0x000f62000c1e1b00 */
[----:B------:R-:W-:Y:S02]  /*1490*/  IADD3 R114, P2, PT, R115, R10, RZ ;  /* 0x0000000a73727210 */ /* 0x000fe40007f5e0ff */
[C---:B------:R-:W-:Y:S02]  /*14a0*/  IADD3.X R59, PT, PT, R20.reuse, R13, RZ, P0, !PT ;  /* 0x0000000d143b7210 */ /* 0x040fe400007fe4ff */
[----:B------:R-:W-:Y:S01]  /*14b0*/  IADD3.X R115, PT, PT, R20, R11, RZ, P2, !PT ;  /* 0x0000000b14737210 */ /* 0x000fe200017fe4ff */
[----:B------:R-:W-:Y:S01]  /*14c0*/  FADD R23, R37, -R2 ;  /* 0x8000000225177221 */ /* 0x000fe20000000000 */
[----:B------:R-:W-:-:S02]  /*14d0*/  HADD2.F32 R39, -RZ, R41.H1_H1 ;  /* 0x30000029ff277230 */ /* 0x000fc40000004100 */
[----:B------:R-:W5:Y:S01]  /*14e0*/  LDG.E.64 R58, desc[UR4][R58.64] ;  /* 0x000000043a3a7981 */ /* 0x000f62000c1e1b00 */
[----:B------:R-:W-:-:S03]  /*14f0*/  FFMA R2, R23, 0.066666670143604278564, R2 ;  /* 0x3d88888917027823 */ /* 0x000fc60000000002 */
[----:B------:R-:W5:Y:S01]  /*1500*/  LDG.E.64 R114, desc[UR8][R114.64] ;  /* 0x0000000872727981 */ /* 0x000f62000c1e1b00 */
[--C-:B------:R-:W-:Y:S01]  /*1510*/  FADD R25, R39, -R2.reuse ;  /* 0x8000000227197221 */ /* 0x100fe20000000000 */
[--C-:B------:R-:W-:Y:S01]  /*1520*/  FADD R20, R37, -R2.reuse ;  /* 0x8000000225147221 */ /* 0x100fe20000000000 */
[----:B------:R-:W-:Y:S02]  /*1530*/  HADD2.F32 R27, -RZ, R54.H0_H0 ;  /* 0x20000036ff1b7230 */ /* 0x000fe40000004100 */
[----:B------:R-:W-:Y:S01]  /*1540*/  FFMA R2, R25, 0.0625, R2 ;  /* 0x3d80000019027823 */ /* 0x000fe20000000002 */
[----:B------:R-:W-:Y:S01]  /*1550*/  R2UR UR10, R194 ;  /* 0x00000000c20a72ca */ /* 0x000fe200000e0000 */
[----:B------:R-:W-:Y:S01]  /*1560*/  FFMA R0, R23, R20, R0 ;  /* 0x0000001417007223 */ /* 0x000fe20000000000 */
[----:B------:R-:W-:Y:S01]  /*1570*/  R2UR UR11, R195 ;  /* 0x00000000c30b72ca */ /* 0x000fe200000e0000 */
[----:B------:R-:W-:Y:S01]  /*1580*/  FADD R23, -R2, R27 ;  /* 0x0000001b02177221 */ /* 0x000fe20000000100 */
[----:B------:R-:W-:-:S02]  /*1590*/  R2UR UR12, R194 ;  /* 0x00000000c20c72ca */ /* 0x000fc400000e0000 */
[----:B------:R-:W-:Y:S02]  /*15a0*/  R2UR UR13, R195 ;  /* 0x00000000c30d72ca */ /* 0x000fe400000e0000 */
[C---:B------:R-:W-:Y:S01]  /*15b0*/  IADD3 R40, P2, PT, R14.reuse, 0x780, RZ ;  /* 0x000007800e287810 */ /* 0x040fe20007f5e0ff */
[----:B------:R-:W-:Y:S01]  /*15c0*/  HFMA2 R21, R21, 1, 1, R57 ;  /* 0x3c003c0015157831 */ /* 0x000fe20000000039 */
[----:B------:R-:W-:Y:S01]  /*15d0*/  IADD3 R56, P0, PT, R14, 0x700, RZ ;  /* 0x000007000e387810 */ /* 0x000fe20007f1e0ff */
[----:B------:R-:W-:Y:S01]  /*15e0*/  HADD2.F32 R41, -RZ, R54.H1_H1 ;  /* 0x30000036ff297230 */ /* 0x000fe20000004100 */
[-C--:B------:R-:W-:Y:S01]  /*15f0*/  IADD3.X R88, PT, PT, RZ, R48.reuse, RZ, P2, !PT ;  /* 0x00000030ff587210 */ /* 0x080fe200017fe4ff */
[--C-:B------:R-:W-:Y:S01]  /*1600*/  FFMA R20, R23, 0.058823529630899429321, R2.reuse ;  /* 0x3d70f0f117147823 */ /* 0x100fe20000000002 */
[----:B------:R-:W-:Y:S01]  /*1610*/  IADD3.X R90, PT, PT, RZ, R48, RZ, P0, !PT ;  /* 0x00000030ff5a7210 */ /* 0x000fe200007fe4ff */
[----:B------:R-:W5:Y:S01]  /*1620*/  LDG.E.64 R112, desc[UR10][R112.64] ;  /* 0x0000000a70707981 */ /* 0x000f62000c1e1b00 */
[----:B------:R-:W-:Y:S01]  /*1630*/  SHF.L.U32 R57, R31, 0x1, RZ ;  /* 0x000000011f397819 */ /* 0x000fe200000006ff */
[----:B------:R-:W-:Y:S01]  /*1640*/  FADD R2, R39, -R2 ;  /* 0x8000000227027221 */ /* 0x000fe20000000000 */
[----:B------:R-:W-:Y:S01]  /*1650*/  SHF.R.S32.HI R97, RZ, 0x1f, R88 ;  /* 0x0000001fff617819 */ /* 0x000fe20000011458 */
[----:B------:R-:W-:Y:S01]  /*1660*/  FADD R29, R41, -R20 ;  /* 0x80000014291d7221 */ /* 0x000fe20000000000 */
[----:B------:R-:W-:Y:S01]  /*1670*/  SHF.R.S32.HI R103, RZ, 0x1f, R90 ;  /* 0x0000001fff677819 */ /* 0x000fe2000001145a */
[----:B------:R-:W5:Y:S01]  /*1680*/  LDG.E.64 R116, desc[UR12][R116.64] ;  /* 0x0000000c74747981 */ /* 0x000f62000c1e1b00 */
[----:B------:R-:W-:-:S02]  /*1690*/  IADD3.X R54, PT, PT, RZ, R33, RZ, P1, !PT ;  /* 0x00000021ff367210 */ /* 0x000fc40000ffe4ff */
[----:B------:R-:W-:Y:S01]  /*16a0*/  LOP3.LUT R57, R57, 0xfffffff8, RZ, 0xc0, !PT ;  /* 0xfffffff839397812 */ /* 0x000fe200078ec0ff */
[----:B------:R-:W-:Y:S01]  /*16b0*/  FFMA R0, R25, R2, R0 ;  /* 0x0000000219007223 */ /* 0x000fe20000000000 */
[----:B------:R-:W-:Y:S01]  /*16c0*/  LEA.HI R97, P6, R97, R40, RZ, 0x2 ;  /* 0x0000002861617211 */ /* 0x000fe200078d10ff */
[----:B------:R-:W-:Y:S01]  /*16d0*/  HADD2 R21, R21, R55 ;  /* 0x0000003715157230 */ /* 0x000fe20000000000 */
[----:B------:R-:W-:Y:S01]  /*16e0*/  LEA.HI R103, P5, R103, R56, RZ, 0x2 ;  /* 0x0000003867677211 */ /* 0x000fe200078b10ff */
[--C-:B------:R-:W-:Y:S01]  /*16f0*/  FADD R2, R27, -R20.reuse ;  /* 0x800000141b027221 */ /* 0x100fe20000000000 */
[----:B------:R-:W-:Y:S01]  /*1700*/  FFMA R40, R29, 0.055555555969476699829, R20 ;  /* 0x3d638e391d287823 */ /* 0x000fe20000000014 */
[----:B------:R-:W-:Y:S02]  /*1710*/  SHF.L.U64.HI R54, R31, 0x1, R54 ;  /* 0x000000011f367819 */ /* 0x000fe40000010236 */
[C---:B------:R-:W-:Y:S02]  /*1720*/  IADD3 R20, P0, PT, R57.reuse, R12, RZ ;  /* 0x0000000c39147210 */ /* 0x040fe40007f1e0ff */
[----:B------:R-:W-:Y:S01]  /*1730*/  IADD3 R56, P1, PT, R57, R10, RZ ;  /* 0x0000000a39387210 */ /* 0x000fe20007f3e0ff */
[----:B------:R-:W-:-:S02]  /*1740*/  HADD2.F32 R33, -RZ, R21.H0_H0 ;  /* 0x20000015ff217230 */ /* 0x000fc40000004100 */
[----:B------:R-:W-:Y:S01]  /*1750*/  HADD2.F32 R35, -RZ, R21.H1_H1 ;  /* 0x30000015ff237230 */ /* 0x000fe20000004100 */
[C---:B------:R-:W-:Y:S02]  /*1760*/  IADD3.X R21, PT, PT, R54.reuse, R13, RZ, P0, !PT ;  /* 0x0000000d36157210 */ /* 0x040fe400007fe4ff */
[----:B------:R-:W-:Y:S01]  /*1770*/  IADD3.X R57, PT, PT, R54, R11, RZ, P1, !PT ;  /* 0x0000000b36397210 */ /* 0x000fe20000ffe4ff */
[----:B------:R-:W-:Y:S02]  /*1780*/  HFMA2 R50, R50, 1, 1, R70 ;  /* 0x3c003c0032327831 */ /* 0x000fe40000000046 */
[----:B------:R-:W-:Y:S01]  /*1790*/  FFMA R0, R23, R2, R0 ;  /* 0x0000000217007223 */ /* 0x000fe20000000000 */
[--C-:B------:R-:W-:Y:S01]  /*17a0*/  FADD R23, R33, -R40.reuse ;  /* 0x8000002821177221 */ /* 0x100fe20000000000 */
[----:B------:R-:W5:Y:S01]  /*17b0*/  LDG.E.64 R54, desc[UR4][R6.64+0xb00] ;  /* 0x000b000406367981 */ /* 0x000f62000c1e1b00 */
[----:B------:R-:W-:-:S03]  /*17c0*/  FADD R2, R41, -R40 ;  /* 0x8000002829027221 */ /* 0x000fc60000000000 */
[----:B------:R-:W5:Y:S01]  /*17d0*/  LDG.E.64 R20, desc[UR6][R20.64] ;  /* 0x0000000614147981 */ /* 0x000f62000c1e1b00 */
[----:B------:R-:W-:-:S03]  /*17e0*/  FFMA R40, R23, 0.052631579339504241943, R40 ;  /* 0x3d57943617287823 */ /* 0x000fc60000000028 */
[----:B------:R-:W5:Y:S01]  /*17f0*/  LDG.E.64 R56, desc[UR8][R56.64] ;  /* 0x0000000838387981 */ /* 0x000f62000c1e1b00 */
[----:B------:R-:W-:Y:S01]  /*1800*/  FFMA R0, R29, R2, R0 ;  /* 0x000000021d007223 */ /* 0x000fe20000000000 */
[--C-:B------:R-:W-:Y:S01]  /*1810*/  FADD R2, R33, -R40.reuse ;  /* 0x8000002821027221 */ /* 0x100fe20000000000 */
[----:B------:R-:W-:Y:S02]  /*1820*/  HADD2 R50, R50, R18 ;  /* 0x0000001232327230 */ /* 0x000fe40000000000 */
[----:B------:R-:W-:Y:S01]  /*1830*/  FADD R25, R35, -R40 ;  /* 0x8000002823197221 */ /* 0x000fe20000000000 */
[----:B------:R-:W-:Y:S02]  /*1840*/  HFMA2 R51, R51, 1, 1, R71 ;  /* 0x3c003c0033337831 */ /* 0x000fe40000000047 */
[----:B------:R-:W-:Y:S01]  /*1850*/  FFMA R0, R23, R2, R0 ;  /* 0x0000000217007223 */ /* 0x000fe20000000000 */
[----:B------:R-:W-:Y:S02]  /*1860*/  HADD2.F32 R23, -RZ, R50.H0_H0 ;  /* 0x20000032ff177230 */ /* 0x000fe40000004100 */
[----:B------:R-:W-:Y:S01]  /*1870*/  FFMA R40, R25, 0.050000000745058059692, R40 ;  /* 0x3d4ccccd19287823 */ /* 0x000fe20000000028 */
[----:B------:R-:W-:-:S03]  /*1880*/  IADD3 R70, P0, PT, R14, 0x800, RZ ;  /* 0x000008000e467810 */ /* 0x000fc60007f1e0ff */
[----:B------:R-:W-:Y:S01]  /*1890*/  FADD R2, R35, -R40 ;  /* 0x8000002823027221 */ /* 0x000fe20000000000 */
[----:B------:R-:W-:Y:S01]  /*18a0*/  FADD R29, -R40, R23 ;  /* 0x00000017281d7221 */ /* 0x000fe20000000100 */
[C---:B------:R-:W-:Y:S01]  /*18b0*/  IADD3 R18, P1, PT, R14.reuse, 0x900, RZ ;  /* 0x000009000e127810 */ /* 0x040fe20007f3e0ff */
[----:B------:R-:W-:Y:S01]  /*18c0*/  HFMA2 R51, R51, 1, 1, R19 ;  /* 0x3c003c0033337831 */ /* 0x000fe20000000013 */
[----:B------:R-:W-:Y:S01]  /*18d0*/  IADD3.X R86, PT, PT, RZ, R48, RZ, P0, !PT ;  /* 0x00000030ff567210 */ /* 0x000fe200007fe4ff */
[----:B------:R-:W-:Y:S01]  /*18e0*/  FFMA R0, R25, R2, R0 ;  /* 0x0000000219007223 */ /* 0x000fe20000000000 */
[----:B------:R-:W-:Y:S01]  /*18f0*/  IADD3 R31, P0, PT, R14, 0x880, RZ ;  /* 0x000008800e1f7810 */ /* 0x000fe20007f1e0ff */
[----:B------:R-:W-:Y:S01]  /*1900*/  FFMA R40, R29, 0.047619048506021499634, R40 ;  /* 0x3d430c311d287823 */ /* 0x000fe20000000028 */
[----:B------:R-:W-:Y:S01]  /*1910*/  HADD2.F32 R25, -RZ, R50.H1_H1 ;  /* 0x30000032ff197230 */ /* 0x000fe20000004100 */
[-C--:B------:R-:W-:Y:S02]  /*1920*/  IADD3.X R71, PT, PT, RZ, R48.reuse, RZ, P1, !PT ;  /* 0x00000030ff477210 */ /* 0x080fe40000ffe4ff */
[----:B------:R-:W-:Y:S01]  /*1930*/  IADD3.X R84, PT, PT, RZ, R48, RZ, P0, !PT ;  /* 0x00000030ff547210 */ /* 0x000fe200007fe4ff */
[--C-:B------:R-:W-:Y:S01]  /*1940*/  FADD R2, R23, -R40.reuse ;  /* 0x8000002817027221 */ /* 0x100fe20000000000 */
[----:B------:R-:W-:Y:S01]  /*1950*/  SHF.R.S32.HI R121, RZ, 0x1f, R71 ;  /* 0x0000001fff797819 */ /* 0x000fe20000011447 */
[----:B------:R-:W-:Y:S01]  /*1960*/  FADD R49, R25, -R40 ;  /* 0x8000002819317221 */ /* 0x000fe20000000000 */
[----:B------:R-:W-:Y:S01]  /*1970*/  SHF.R.S32.HI R78, RZ, 0x1f, R84 ;  /* 0x0000001fff4e7819 */ /* 0x000fe20000011454 */
[----:B------:R-:W-:Y:S01]  /*1980*/  FFMA R0, R29, R2, R0 ;  /* 0x000000021d007223 */ /* 0x000fe20000000000 */
[--C-:B------:R-:W-:Y:S01]  /*1990*/  HADD2.F32 R29, -RZ, R51.reuse.H0_H0 ;  /* 0x20000033ff1d7230 */ /* 0x100fe20000004100 */
[----:B------:R-:W-:Y:S01]  /*19a0*/  LEA.HI R121, P0, R121, R18, RZ, 0x2 ;  /* 0x0000001279797211 */ /* 0x000fe200078110ff */
[----:B------:R-:W-:Y:S01]  /*19b0*/  FFMA R40, R49, 0.045454546809196472168, R40 ;  /* 0x3d3a2e8c31287823 */ /* 0x000fe20000000028 */
[----:B------:R-:W-:Y:S01]  /*19c0*/  HFMA2 R16, R16, 1, 1, R64 ;  /* 0x3c003c0010107831 */ /* 0x000fe20000000040 */
[----:B------:R-:W5:Y:S01]  /*19d0*/  LDG.E.64 R18, desc[UR4][R6.64+0xc00] ;  /* 0x000c000406127981 */ /* 0x000f62000c1e1b00 */
[----:B------:R-:W-:Y:S01]  /*19e0*/  LEA.HI R78, P3, R78, R31, RZ, 0x2 ;  /* 0x0000001f4e4e7211 */ /* 0x000fe200078710ff */
[----:B------:R-:W-:-:S02]  /*19f0*/  HADD2.F32 R31, -RZ, R51.H1_H1 ;  /* 0x30000033ff1f7230 */ /* 0x000fc40000004100 */
[--C-:B------:R-:W-:Y:S01]  /*1a00*/  FADD R51, R29, -R40.reuse ;  /* 0x800000281d337221 */ /* 0x100fe20000000000 */
[----:B------:R-:W-:Y:S01]  /*1a10*/  IADD3 R85, P1, PT, R14, 0x980, RZ ;  /* 0x000009800e557810 */ /* 0x000fe20007f3e0ff */
[--C-:B------:R-:W-:Y:S02]  /*1a20*/  FADD R2, R25, -R40.reuse ;  /* 0x8000002819027221 */ /* 0x100fe40000000000 */
[----:B------:R-:W-:Y:S01]  /*1a30*/  FFMA R40, R51, 0.043478261679410934448, R40 ;  /* 0x3d32164333287823 */ /* 0x000fe20000000028 */
[----:B------:R-:W-:Y:S01]  /*1a40*/  SHF.R.S32.HI R93, RZ, 0x1f, R86 ;  /* 0x0000001fff5d7819 */ /* 0x000fe20000011456 */
[----:B------:R-:W-:Y:S01]  /*1a50*/  HADD2 R16, R16, R60 ;  /* 0x0000003c10107230 */ /* 0x000fe20000000000 */
[----:B------:R-:W-:Y:S01]  /*1a60*/  IADD3.X R64, PT, PT, RZ, R48, RZ, P1, !PT ;  /* 0x00000030ff407210 */ /* 0x000fe20000ffe4ff */
[----:B------:R-:W-:Y:S01]  /*1a70*/  FADD R79, R31, -R40 ;  /* 0x800000281f4f7221 */ /* 0x000fe20000000000 */
[----:B------:R-:W-:Y:S01]  /*1a80*/  LEA.HI R93, P4, R93, R70, RZ, 0x2 ;  /* 0x000000465d5d7211 */ /* 0x000fe200078910ff */
[----:B------:R-:W-:Y:S01]  /*1a90*/  FFMA R0, R49, R2, R0 ;  /* 0x0000000231007223 */ /* 0x000fe20000000000 */
[----:B------:R-:W-:Y:S01]  /*1aa0*/  SHF.R.S32.HI R70, RZ, 0x1f, R64 ;  /* 0x0000001fff467819 */ /* 0x000fe20000011440 */
[----:B------:R-:W-:Y:S01]  /*1ab0*/  FADD R2, R29, -R40 ;  /* 0x800000281d027221 */ /* 0x000fe20000000000 */
[----:B------:R-:W-:-:S02]  /*1ac0*/  HADD2.F32 R49, -RZ, R16.H0_H0 ;  /* 0x20000010ff317230 */ /* 0x000fc40000004100 */
[----:B------:R-:W-:Y:S01]  /*1ad0*/  FFMA R40, R79, 0.041666667908430099487, R40 ;  /* 0x3d2aaaab4f287823 */ /* 0x000fe20000000028 */
[----:B------:R-:W-:Y:S01]  /*1ae0*/  LEA.HI R70, P1, R70, R85, RZ, 0x2 ;  /* 0x0000005546467211 */ /* 0x000fe200078310ff */
[----:B------:R-:W-:Y:S02]  /*1af0*/  FFMA R2, R51, R2, R0 ;  /* 0x0000000233027223 */ /* 0x000fe40000000000 */
[----:B------:R-:W-:Y:S01]  /*1b00*/  FADD R85, -R40, R49 ;  /* 0x0000003128557221 */ /* 0x000fe20000000100 */
[----:B------:R-:W-:Y:S02]  /*1b10*/  HADD2.F32 R51, -RZ, R16.H1_H1 ;  /* 0x30000010ff337230 */ /* 0x000fe40000004100 */
[----:B------:R-:W-:Y:S02]  /*1b20*/  HFMA2 R17, R17, 1, 1, R65 ;  /* 0x3c003c0011117831 */ /* 0x000fe40000000041 */
[--C-:B------:R-:W-:Y:S01]  /*1b30*/  FADD R16, R31, -R40.reuse ;  /* 0x800000281f107221 */ /* 0x100fe20000000000 */
[----:B------:R-:W-:Y:S01]  /*1b40*/  FFMA R40, R85, 0.039999999105930328369, R40 ;  /* 0x3d23d70a55287823 */ /* 0x000fe20000000028 */
[----:B------:R-:W-:-:S02]  /*1b50*/  IADD3.X R90, PT, PT, RZ, R90, RZ, P5, !PT ;  /* 0x0000005aff5a7210 */ /* 0x000fc40002ffe4ff */
[----:B------:R-:W-:Y:S01]  /*1b60*/  FFMA R16, R79, R16, R2 ;  /* 0x000000104f107223 */ /* 0x000fe20000000002 */
[----:B------:R-:W-:Y:S01]  /*1b70*/  FADD R50, R49, -R40 ;  /* 0x8000002831327221 */ /* 0x000fe20000000000 */
[----:B------:R-:W-:Y:S01]  /*1b80*/  IADD3 R87, P2, PT, R14, 0xa00, RZ ;  /* 0x00000a000e577810 */ /* 0x000fe20007f5e0ff */
[----:B------:R-:W-:Y:S01]  /*1b90*/  HFMA2 R66, R66, 1, 1, R68 ;  /* 0x3c003c0042427831 */ /* 0x000fe20000000044 */
[----:B------:R-:W-:Y:S01]  /*1ba0*/  SHF.L.U64.HI R68, R103, 0x1, R90 ;  /* 0x0000000167447819 */ /* 0x000fe2000001025a */
[----:B------:R-:W-:Y:S02]  /*1bb0*/  HADD2 R61, R17, R61 ;  /* 0x0000003d113d7230 */ /* 0x000fe40000000000 */
[----:B------:R-:W-:Y:S01]  /*1bc0*/  FFMA R50, R85, R50, R16 ;  /* 0x0000003255327223 */ /* 0x000fe20000000010 */
[----:B------:R-:W-:Y:S01]  /*1bd0*/  SHF.L.U32 R103, R103, 0x1, RZ ;  /* 0x0000000167677819 */ /* 0x000fe200000006ff */
[----:B------:R-:W5:Y:S01]  /*1be0*/  LDG.E.64 R16, desc[UR4][R6.64+0xd00] ;  /* 0x000d000406107981 */ /* 0x000f62000c1e1b00 */
[----:B------:R-:W-:Y:S01]  /*1bf0*/  IADD3.X R0, PT, PT, RZ, R48, RZ, P2, !PT ;  /* 0x00000030ff007210 */ /* 0x000fe200017fe4ff */
[----:B------:R-:W-:Y:S01]  /*1c00*/  FADD R65, R51, -R40 ;  /* 0x8000002833417221 */ /* 0x000fe20000000000 */
[----:B------:R-:W-:Y:S01]  /*1c10*/  LOP3.LUT R103, R103, 0xfffffff8, RZ, 0xc0, !PT ;  /* 0xfffffff867677812 */ /* 0x000fe200078ec0ff */
[----:B------:R-:W-:Y:S01]  /*1c20*/  HFMA2 R66, R66, 1, 1, R62 ;  /* 0x3c003c0042427831 */ /* 0x000fe2000000003e */
[----:B------:R-:W-:Y:S01]  /*1c30*/  SHF.R.S32.HI R60, RZ, 0x1f, R0 ;  /* 0x0000001fff3c7819 */ /* 0x000fe20000011400 */
[----:B------:R-:W-:Y:S01]  /*1c40*/  FFMA R40, R65, 0.038461539894342422485, R40 ;  /* 0x3d1d89d941287823 */ /* 0x000fe20000000028 */
[----:B------:R-:W-:Y:S01]  /*1c50*/  IADD3 R100, P5, PT, R103, R12, RZ ;  /* 0x0000000c67647210 */ /* 0x000fe20007fbe0ff */
[----:B------:R-:W-:Y:S01]  /*1c60*/  HADD2.F32 R241, -RZ, R61.H0_H0 ;  /* 0x2000003dfff17230 */ /* 0x000fe20000004100 */
[----:B------:R-:W-:Y:S01]  /*1c70*/  LEA.HI R2, P2, R60, R87, RZ, 0x2 ;  /* 0x000000573c027211 */ /* 0x000fe200078510ff */
[----:B------:R-:W-:Y:S01]  /*1c80*/  FADD R60, R51, -R40 ;  /* 0x80000028333c7221 */ /* 0x000fe20000000000 */
[C---:B------:R-:W-:Y:S01]  /*1c90*/  IADD3.X R101, PT, PT, R68.reuse, R13, RZ, P5, !PT ;  /* 0x0000000d44657210 */ /* 0x040fe20002ffe4ff */
[----:B------:R-:W-:Y:S01]  /*1ca0*/  HADD2 R67, R67, R69 ;  /* 0x0000004543437230 */ /* 0x000fe20000000000 */
[----:B------:R-:W-:Y:S01]  /*1cb0*/  IADD3 R102, P5, PT, R103, R10, RZ ;  /* 0x0000000a67667210 */ /* 0x000fe20007fbe0ff */
[----:B------:R-:W-:Y:S01]  /*1cc0*/  FFMA R50, R65, R60, R50 ;  /* 0x0000003c41327223 */ /* 0x000fe20000000032 */
[--C-:B------:R-:W-:Y:S01]  /*1cd0*/  FADD R65, R241, -R40.reuse ;  /* 0x80000028f1417221 */ /* 0x100fe20000000000 */
[----:B------:R-:W-:Y:S01]  /*1ce0*/  HADD2.F32 R243, -RZ, R61.H1_H1 ;  /* 0x3000003dfff37230 */ /* 0x000fe20000004100 */
[----:B------:R-:W-:Y:S01]  /*1cf0*/  IADD3.X R103, PT, PT, R68, R11, RZ, P5, !PT ;  /* 0x0000000b44677210 */ /* 0x000fe20002ffe4ff */
[----:B------:R-:W5:Y:S01]  /*1d00*/  LDG.E.64 R100, desc[UR4][R100.64] ;  /* 0x0000000464647981 */ /* 0x000f62000c1e1b00 */
[----:B------:R-:W-:Y:S01]  /*1d10*/  FFMA R40, R65, 0.037037037312984466553, R40 ;  /* 0x3d17b42641287823 */ /* 0x000fe20000000028 */
[----:B------:R-:W-:-:S02]  /*1d20*/  HADD2.F32 R237, -RZ, R66.H0_H0 ;  /* 0x20000042ffed7230 */ /* 0x000fc40000004100 */
[----:B--2---:R-:W-:Y:S01]  /*1d30*/  HFMA2 R72, R72, 1, 1, R74 ;  /* 0x3c003c0048487831 */ /* 0x004fe2000000004a */
[----:B------:R-:W2:Y:S01]  /*1d40*/  LDG.E.64 R90, desc[UR6][R6.64+0xf00] ;  /* 0x000f0006065a7981 */ /* 0x000ea2000c1e1b00 */
[----:B------:R-:W-:-:S03]  /*1d50*/  FADD R61, R243, -R40 ;  /* 0x80000028f33d7221 */ /* 0x000fc60000000000 */
[----:B------:R-:W2:Y:S01]  /*1d60*/  LDG.E.64 R102, desc[UR8][R102.64] ;  /* 0x0000000866667981 */ /* 0x000ea2000c1e1b00 */
[--C-:B------:R-:W-:Y:S01]  /*1d70*/  FADD R60, R241, -R40.reuse ;  /* 0x80000028f13c7221 */ /* 0x100fe20000000000 */
[----:B------:R-:W-:Y:S01]  /*1d80*/  FFMA R40, R61, 0.035714287310838699341, R40 ;  /* 0x3d1249253d287823 */ /* 0x000fe20000000028 */
[----:B------:R-:W-:Y:S02]  /*1d90*/  IADD3.X R68, PT, PT, RZ, R88, RZ, P6, !PT ;  /* 0x00000058ff447210 */ /* 0x000fe400037fe4ff */
[----:B------:R-:W-:Y:S01]  /*1da0*/  FFMA R50, R65, R60, R50 ;  /* 0x0000003c41327223 */ /* 0x000fe20000000032 */
[----:B------:R-:W-:Y:S01]  /*1db0*/  FADD R65, -R40, R237 ;  /* 0x000000ed28417221 */ /* 0x000fe20000000100 */
[----:B------:R-:W-:Y:S01]  /*1dc0*/  FADD R60, R243, -R40 ;  /* 0x80000028f33c7221 */ /* 0x000fe20000000000 */
[----:B------:R-:W-:Y:S01]  /*1dd0*/  SHF.L.U64.HI R68, R97, 0x1, R68 ;  /* 0x0000000161447819 */ /* 0x000fe20000010244 */
[----:B------:R-:W-:Y:S02]  /*1de0*/  HADD2.F32 R235, -RZ, R66.H1_H1 ;  /* 0x30000042ffeb7230 */ /* 0x000fe40000004100 */
[----:B------:R-:W-:Y:S01]  /*1df0*/  FFMA R40, R65, 0.034482758492231369019, R40 ;  /* 0x3d0d3dcb41287823 */ /* 0x000fe20000000028 */
[----:B------:R-:W-:Y:S01]  /*1e00*/  SHF.L.U32 R97, R97, 0x1, RZ ;  /* 0x0000000161617819 */ /* 0x000fe200000006ff */
[----:B------:R-:W-:Y:S01]  /*1e10*/  FFMA R50, R61, R60, R50 ;  /* 0x0000003c3d327223 */ /* 0x000fe20000000032 */
[----:B------:R-:W-:Y:S01]  /*1e20*/  IADD3 R66, P5, PT, R14, 0xa80, RZ ;  /* 0x00000a800e427810 */ /* 0x000fe20007fbe0ff */
[----:B------:R-:W-:Y:S01]  /*1e30*/  FADD R60, R237, -R40 ;  /* 0x80000028ed3c7221 */ /* 0x000fe20000000000 */
[----:B------:R-:W-:Y:S01]  /*1e40*/  LOP3.LUT R97, R97, 0xfffffff8, RZ, 0xc0, !PT ;  /* 0xfffffff861617812 */ /* 0x000fe200078ec0ff */
[----:B------:R-:W-:Y:S01]  /*1e50*/  HFMA2 R67, R67, 1, 1, R63 ;  /* 0x3c003c0043437831 */ /* 0x000fe2000000003f */
[----:B------:R-:W2:Y:S01]  /*1e60*/  LDG.E.64 R88, desc[UR6][R6.64+0x1000] ;  /* 0x0010000606587981 */ /* 0x000ea2000c1e1b00 */
[----:B------:R-:W-:Y:S01]  /*1e70*/  FFMA R50, R65, R60, R50 ;  /* 0x0000003c41327223 */ /* 0x000fe20000000032 */
[----:B------:R-:W-:-:S02]  /*1e80*/  IADD3.X R60, PT, PT, RZ, R48, RZ, P5, !PT ;  /* 0x00000030ff3c7210 */ /* 0x000fc40002ffe4ff */
[C---:B------:R-:W-:Y:S02]  /*1e90*/  IADD3 R98, P5, PT, R97.reuse, R12, RZ ;  /* 0x0000000c61627210 */ /* 0x040fe40007fbe0ff */
[----:B------:R-:W-:Y:S02]  /*1ea0*/  IADD3 R96, P6, PT, R97, R10, RZ ;  /* 0x0000000a61607210 */ /* 0x000fe40007fde0ff */
[C---:B------:R-:W-:Y:S02]  /*1eb0*/  IADD3.X R99, PT, PT, R68.reuse, R13, RZ, P5, !PT ;  /* 0x0000000d44637210 */ /* 0x040fe40002ffe4ff */
[----:B------:R-:W-:Y:S01]  /*1ec0*/  IADD3.X R97, PT, PT, R68, R11, RZ, P6, !PT ;  /* 0x0000000b44617210 */ /* 0x000fe200037fe4ff */
[----:B------:R-:W-:-:S03]  /*1ed0*/  FADD R61, R235, -R40 ;  /* 0x80000028eb3d7221 */ /* 0x000fc60000000000 */
[----:B------:R-:W2:Y:S04]  /*1ee0*/  LDG.E.64 R98, desc[UR4][R98.64] ;  /* 0x0000000462627981 */ /* 0x000ea8000c1e1b00 */
[----:B------:R-:W2:Y:S01]  /*1ef0*/  LDG.E.64 R96, desc[UR8][R96.64] ;  /* 0x0000000860607981 */ /* 0x000ea2000c1e1b00 */
[----:B------:R-:W-:Y:S01]  /*1f00*/  SHF.R.S32.HI R65, RZ, 0x1f, R60 ;  /* 0x0000001fff417819 */ /* 0x000fe2000001143c */
[--C-:B------:R-:W-:Y:S02]  /*1f10*/  HADD2.F32 R233, -RZ, R67.reuse.H0_H0 ;  /* 0x20000043ffe97230 */ /* 0x100fe40000004100 */
[----:B------:R-:W-:Y:S01]  /*1f20*/  FFMA R62, R61, 0.033333335071802139282, R40 ;  /* 0x3d0888893d3e7823 */ /* 0x000fe20000000028 */
[----:B------:R-:W-:Y:S02]  /*1f30*/  LEA.HI R40, P5, R65, R66, RZ, 0x2 ;  /* 0x0000004241287211 */ /* 0x000fe400078b10ff */
[----:B------:R-:W-:Y:S01]  /*1f40*/  IADD3.X R66, PT, PT, RZ, R86, RZ, P4, !PT ;  /* 0x00000056ff427210 */ /* 0x000fe200027fe4ff */
[--C-:B------:R-:W-:Y:S01]  /*1f50*/  FADD R65, R233, -R62.reuse ;  /* 0x8000003ee9417221 */ /* 0x100fe20000000000 */
[----:B------:R-:W-:Y:S01]  /*1f60*/  FADD R63, R235, -R62 ;  /* 0x8000003eeb3f7221 */ /* 0x000fe20000000000 */
[----:B------:R-:W-:Y:S01]  /*1f70*/  HADD2.F32 R231, -RZ, R67.H1_H1 ;  /* 0x30000043ffe77230 */ /* 0x000fe20000004100 */
[----:B------:R-:W-:Y:S01]  /*1f80*/  SHF.L.U64.HI R66, R93, 0x1, R66 ;  /* 0x000000015d427819 */ /* 0x000fe20000010242 */
[----:B------:R-:W-:Y:S01]  /*1f90*/  FFMA R62, R65, 0.032258063554763793945, R62 ;  /* 0x3d042108413e7823 */ /* 0x000fe2000000003e */
[----:B------:R-:W-:Y:S01]  /*1fa0*/  SHF.L.U32 R93, R93, 0x1, RZ ;  /* 0x000000015d5d7819 */ /* 0x000fe200000006ff */
[----:B------:R-:W-:-:S02]  /*1fb0*/  HFMA2 R72, R72, 1, 1, R76 ;  /* 0x3c003c0048487831 */ /* 0x000fc4000000004c */
[----:B------:R-:W-:Y:S01]  /*1fc0*/  FFMA R50, R61, R63, R50 ;  /* 0x0000003f3d327223 */ /* 0x000fe20000000032 */
[--C-:B------:R-:W-:Y:S01]  /*1fd0*/  FADD R63, R231, -R62.reuse ;  /* 0x8000003ee73f7221 */ /* 0x100fe20000000000 */
[----:B------:R-:W-:Y:S01]  /*1fe0*/  LOP3.LUT R93, R93, 0xfffffff8, RZ, 0xc0, !PT ;  /* 0xfffffff85d5d7812 */ /* 0x000fe200078ec0ff */
[--C-:B------:R-:W-:Y:S02]  /*1ff0*/  FADD R61, R233, -R62.reuse ;  /* 0x8000003ee93d7221 */ /* 0x100fe40000000000 */
[----:B------:R-:W-:Y:S01]  /*2000*/  FFMA R62, R63, 0.03125, R62 ;  /* 0x3d0000003f3e7823 */ /* 0x000fe2000000003e */
[C---:B------:R-:W-:Y:S02]  /*2010*/  IADD3 R94, P4, PT, R93.reuse, R12, RZ ;  /* 0x0000000c5d5e7210 */ /* 0x040fe40007f9e0ff */
[----:B------:R-:W-:Y:S01]  /*2020*/  IADD3 R92, P6, PT, R93, R10, RZ ;  /* 0x0000000a5d5c7210 */ /* 0x000fe20007fde0ff */
[----:B------:R-:W-:Y:S01]  /*2030*/  FFMA R50, R65, R61, R50 ;  /* 0x0000003d41327223 */ /* 0x000fe20000000032 */
[C---:B------:R-:W-:Y:S01]  /*2040*/  IADD3.X R95, PT, PT, R66.reuse, R13, RZ, P4, !PT ;  /* 0x0000000d425f7210 */ /* 0x040fe200027fe4ff */
[----:B------:R-:W-:Y:S01]  /*2050*/  FADD R61, R231, -R62 ;  /* 0x8000003ee73d7221 */ /* 0x000fe20000000000 */
[----:B------:R-:W-:Y:S01]  /*2060*/  IADD3.X R93, PT, PT, R66, R11, RZ, P6, !PT ;  /* 0x0000000b425d7210 */ /* 0x000fe200037fe4ff */
[----:B------:R-:W-:-:S02]  /*2070*/  HADD2.F32 R229, -RZ, R72.H0_H0 ;  /* 0x20000048ffe57230 */ /* 0x000fc40000004100 */
[----:B------:R-:W-:Y:S01]  /*2080*/  FFMA R50, R63, R61, R50 ;  /* 0x0000003d3f327223 */ /* 0x000fe20000000032 */
[----:B------:R-:W2:Y:S02]  /*2090*/  LDG.E.64 R94, desc[UR4][R94.64] ;  /* 0x000000045e5e7981 */ /* 0x000ea4000c1e1b00 */
[----:B------:R-:W-:Y:S02]  /*20a0*/  FADD R61, -R62, R229 ;  /* 0x000000e53e3d7221 */ /* 0x000fe40000000100 */
[----:B------:R-:W2:Y:S01]  /*20b0*/  LDG.E.64 R92, desc[UR8][R92.64] ;  /* 0x000000085c5c7981 */ /* 0x000ea2000c1e1b00 */
[----:B------:R-:W-:Y:S01]  /*20c0*/  IADD3 R66, P4, PT, R14, 0xb00, RZ ;  /* 0x00000b000e427810 */ /* 0x000fe20007f9e0ff */
[----:B------:R-:W-:Y:S01]  /*20d0*/  FFMA R62, R61, 0.030303031206130981445, R62 ;  /* 0x3cf83e103d3e7823 */ /* 0x000fe2000000003e */
[----:B------:R-:W-:Y:S02]  /*20e0*/  SHF.L.U32 R87, R78, 0x1, RZ ;  /* 0x000000014e577819 */ /* 0x000fe400000006ff */
[----:B------:R-:W-:Y:S01]  /*20f0*/  IADD3.X R120, PT, PT, RZ, R48, RZ, P4, !PT ;  /* 0x00000030ff787210 */ /* 0x000fe200027fe4ff */
[----:B------:R-:W-:Y:S01]  /*2100*/  FADD R63, R229, -R62 ;  /* 0x8000003ee53f7221 */ /* 0x000fe20000000000 */
[----:B------:R-:W-:-:S02]  /*2110*/  LOP3.LUT R87, R87, 0xfffffff8, RZ, 0xc0, !PT ;  /* 0xfffffff857577812 */ /* 0x000fc400078ec0ff */
[----:B------:R-:W-:Y:S01]  /*2120*/  SHF.R.S32.HI R119, RZ, 0x1f, R120 ;  /* 0x0000001fff777819 */ /* 0x000fe20000011478 */
[----:B------:R-:W-:Y:S01]  /*2130*/  FFMA R50, R61, R63, R50 ;  /* 0x0000003f3d327223 */ /* 0x000fe20000000032 */
[----:B------:R-:W-:Y:S02]  /*2140*/  IADD3.X R63, PT, PT, RZ, R84, RZ, P3, !PT ;  /* 0x00000054ff3f7210 */ /* 0x000fe40001ffe4ff */
[----:B------:R-:W-:Y:S02]  /*2150*/  LEA.HI R119, P3, R119, R66, RZ, 0x2 ;  /* 0x0000004277777211 */ /* 0x000fe400078710ff */
[----:B------:R-:W-:Y:S02]  /*2160*/  SHF.L.U64.HI R66, R78, 0x1, R63 ;  /* 0x000000014e427819 */ /* 0x000fe4000001023f */
[C---:B------:R-:W-:Y:S01]  /*2170*/  IADD3 R84, P6, PT, R87.reuse, R12, RZ ;  /* 0x0000000c57547210 */ /* 0x040fe20007fde0ff */
[----:B------:R-:W-:Y:S02]  /*2180*/  HADD2.F32 R227, -RZ, R72.H1_H1 ;  /* 0x30000048ffe37230 */ /* 0x000fe40000004100 */
[----:B------:R-:W-:Y:S01]  /*2190*/  HADD2 R73, R73, R75 ;  /* 0x0000004b49497230 */ /* 0x000fe20000000000 */
[----:B------:R-:W-:Y:S01]  /*21a0*/  IADD3 R67, P4, PT, R14, 0xb80, RZ ;  /* 0x00000b800e437810 */ /* 0x000fe20007f9e0ff */
[----:B---3--:R-:W-:Y:S01]  /*21b0*/  HFMA2 R80, R80, 1, 1, R82 ;  /* 0x3c003c0050507831 */ /* 0x008fe20000000052 */
[----:B------:R-:W-:Y:S01]  /*21c0*/  IADD3.X R85, PT, PT, R66, R13, RZ, P6, !PT ;  /* 0x0000000d42557210 */ /* 0x000fe200037fe4ff */
[----:B------:R-:W3:Y:S01]  /*21d0*/  LDG.E.64 R78, desc[UR6][R6.64+0x1100] ;  /* 0x00110006064e7981 */ /* 0x000ee2000c1e1b00 */
[----:B------:R-:W-:Y:S01]  /*21e0*/  IADD3 R86, P6, PT, R87, R10, RZ ;  /* 0x0000000a57567210 */ /* 0x000fe20007fde0ff */
[----:B------:R-:W-:Y:S01]  /*21f0*/  FADD R65, R227, -R62 ;  /* 0x8000003ee3417221 */ /* 0x000fe20000000000 */
[----:B------:R-:W-:-:S02]  /*2200*/  HADD2 R73, R73, R77 ;  /* 0x0000004d49497230 */ /* 0x000fc40000000000 */
[----:B------:R-:W-:Y:S01]  /*2210*/  IADD3.X R87, PT, PT, R66, R11, RZ, P6, !PT ;  /* 0x0000000b42577210 */ /* 0x000fe200037fe4ff */
[----:B------:R-:W-:Y:S01]  /*2220*/  FFMA R62, R65, 0.029411764815449714661, R62 ;  /* 0x3cf0f0f1413e7823 */ /* 0x000fe2000000003e */
[----:B------:R-:W3:Y:S01]  /*2230*/  LDG.E.64 R84, desc[UR4][R84.64] ;  /* 0x0000000454547981 */ /* 0x000ee2000c1e1b00 */
[----:B------:R-:W-:Y:S02]  /*2240*/  HADD2.F32 R225, -RZ, R73.H0_H0 ;  /* 0x20000049ffe17230 */ /* 0x000fe40000004100 */
[--C-:B------:R-:W-:Y:S01]  /*2250*/  FADD R61, R227, -R62.reuse ;  /* 0x8000003ee33d7221 */ /* 0x100fe20000000000 */
[----:B------:R-:W3:Y:S02]  /*2260*/  LDG.E.64 R86, desc[UR8][R86.64] ;  /* 0x0000000856567981 */ /* 0x000ee4000c1e1b00 */
[----:B------:R-:W-:Y:S01]  /*2270*/  FADD R63, R225, -R62 ;  /* 0x8000003ee13f7221 */ /* 0x000fe20000000000 */
[----:B------:R-:W-:Y:S01]  /*2280*/  FFMA R61, R65, R61, R50 ;  /* 0x0000003d413d7223 */ /* 0x000fe20000000032 */
[----:B------:R-:W-:Y:S01]  /*2290*/  IADD3.X R50, PT, PT, RZ, R48, RZ, P4, !PT ;  /* 0x00000030ff327210 */ /* 0x000fe200027fe4ff */
[----:B------:R-:W-:-:S02]  /*22a0*/  HADD2 R108, R80, R108 ;  /* 0x0000006c506c7230 */ /* 0x000fc40000000000 */
[----:B------:R-:W-:Y:S01]  /*22b0*/  FFMA R62, R63, 0.028571428731083869934, R62 ;  /* 0x3cea0ea13f3e7823 */ /* 0x000fe2000000003e */
[----:B------:R-:W-:Y:S01]  /*22c0*/  HADD2.F32 R223, -RZ, R73.H1_H1 ;  /* 0x30000049ffdf7230 */ /* 0x000fe20000004100 */
[----:B------:R-:W-:Y:S01]  /*22d0*/  SHF.R.S32.HI R118, RZ, 0x1f, R50 ;  /* 0x0000001fff767819 */ /* 0x000fe20000011432 */
[----:B------:R-:W3:Y:S01]  /*22e0*/  LDG.E.64 R76, desc[UR6][R6.64+0x1200] ;  /* 0x00120006064c7981 */ /* 0x000ee2000c1e1b00 */
[--C-:B------:R-:W-:Y:S02]  /*22f0*/  FADD R66, R225, -R62.reuse ;  /* 0x8000003ee1427221 */ /* 0x100fe40000000000 */
[----:B------:R-:W-:Y:S01]  /*2300*/  LEA.HI R118, P4, R118, R67, RZ, 0x2 ;  /* 0x0000004376767211 */ /* 0x000fe200078910ff */
[--C-:B------:R-:W-:Y:S01]  /*2310*/  FADD R65, R223, -R62.reuse ;  /* 0x8000003edf417221 */ /* 0x100fe20000000000 */
[----:B------:R-:W-:Y:S01]  /*2320*/  SHF.L.U32 R67, R121, 0x1, RZ ;  /* 0x0000000179437819 */ /* 0x000fe200000006ff */
[----:B------:R-:W-:Y:S01]  /*2330*/  FFMA R61, R63, R66, R61 ;  /* 0x000000423f3d7223 */ /* 0x000fe2000000003d */
[----:B------:R-:W-:Y:S01]  /*2340*/  HFMA2 R63, R81, 1, 1, R83 ;  /* 0x3c003c00513f7831 */ /* 0x000fe20000000053 */
[----:B------:R-:W-:Y:S01]  /*2350*/  IADD3.X R68, PT, PT, RZ, R71, RZ, P0, !PT ;  /* 0x00000047ff447210 */ /* 0x000fe200007fe4ff */
[----:B------:R-:W-:Y:S01]  /*2360*/  FFMA R62, R65, 0.027777777984738349915, R62 ;  /* 0x3ce38e39413e7823 */ /* 0x000fe2000000003e */
[----:B------:R-:W-:Y:S01]  /*2370*/  LOP3.LUT R83, R67, 0xfffffff8, RZ, 0xc0, !PT ;  /* 0xfffffff843537812 */ /* 0x000fe200078ec0ff */
[----:B------:R-:W-:Y:S01]  /*2380*/  HADD2.F32 R221, -RZ, R108.H0_H0 ;  /* 0x2000006cffdd7230 */ /* 0x000fe20000004100 */
[----:B------:R-:W-:Y:S01]  /*2390*/  SHF.L.U64.HI R68, R121, 0x1, R68 ;  /* 0x0000000179447819 */ /* 0x000fe20000010244 */
[----:B------:R-:W-:Y:S01]  /*23a0*/  FADD R66, R223, -R62 ;  /* 0x8000003edf427221 */ /* 0x000fe20000000000 */
[----:B------:R-:W-:-:S02]  /*23b0*/  IADD3 R80, P0, PT, R83, R12, RZ ;  /* 0x0000000c53507210 */ /* 0x000fc40007f1e0ff */
[----:B------:R-:W-:Y:S01]  /*23c0*/  IADD3 R82, P6, PT, R83, R10, RZ ;  /* 0x0000000a53527210 */ /* 0x000fe20007fde0ff */
[----:B------:R-:W-:Y:S01]  /*23d0*/  FFMA R61, R65, R66, R61 ;  /* 0x00000042413d7223 */ /* 0x000fe2000000003d */
[C---:B------:R-:W-:Y:S02]  /*23e0*/  IADD3.X R81, PT, PT, R68.reuse, R13, RZ, P0, !PT ;  /* 0x0000000d44517210 */ /* 0x040fe400007fe4ff */
[----:B------:R-:W-:Y:S01]  /*23f0*/  IADD3.X R83, PT, PT, R68, R11, RZ, P6, !PT ;  /* 0x0000000b44537210 */ /* 0x000fe200037fe4ff */
[----:B------:R-:W-:-:S03]  /*2400*/  FADD R65, -R62, R221 ;  /* 0x000000dd3e417221 */ /* 0x000fc60000000100 */
[----:B------:R-:W3:Y:S01]  /*2410*/  LDG.E.64 R80, desc[UR4][R80.64] ;  /* 0x0000000450507981 */ /* 0x000ee2000c1e1b00 */
[----:B------:R-:W-:-:S03]  /*2420*/  FFMA R62, R65, 0.027027027681469917297, R62 ;  /* 0x3cdd67c9413e7823 */ /* 0x000fc6000000003e */
[----:B------:R-:W3:Y:S01]  /*2430*/  LDG.E.64 R82, desc[UR8][R82.64] ;  /* 0x0000000852527981 */ /* 0x000ee2000c1e1b00 */
[----:B------:R-:W-:Y:S01]  /*2440*/  FADD R66, R221, -R62 ;  /* 0x8000003edd427221 */ /* 0x000fe20000000000 */
[----:B------:R-:W-:-:S03]  /*2450*/  HADD2.F32 R219, -RZ, R108.H1_H1 ;  /* 0x3000006cffdb7230 */ /* 0x000fc60000004100 */
[----:B------:R-:W-:Y:S02]  /*2460*/  FFMA R61, R65, R66, R61 ;  /* 0x00000042413d7223 */ /* 0x000fe4000000003d */
[----:B------:R-:W-:Y:S01]  /*2470*/  FADD R65, R219, -R62 ;  /* 0x8000003edb417221 */ /* 0x000fe20000000000 */
[----:B------:R-:W-:-:S03]  /*2480*/  SHF.L.U32 R75, R70, 0x1, RZ ;  /* 0x00000001464b7819 */ /* 0x000fc600000006ff */
[----:B------:R-:W-:Y:S01]  /*2490*/  FFMA R62, R65, 0.026315789669752120972, R62 ;  /* 0x3cd79436413e7823 */ /* 0x000fe2000000003e */
[----:B------:R-:W-:Y:S02]  /*24a0*/  IADD3.X R69, PT, PT, RZ, R64, RZ, P1, !PT ;  /* 0x00000040ff457210 */ /* 0x000fe40000ffe4ff */
[----:B------:R-:W-:Y:S01]  /*24b0*/  LOP3.LUT R75, R75, 0xfffffff8, RZ, 0xc0, !PT ;  /* 0xfffffff84b4b7812 */ /* 0x000fe200078ec0ff */
[----:B------:R-:W-:-:S03]  /*24c0*/  FADD R66, R219, -R62 ;  /* 0x8000003edb427221 */ /* 0x000fc60000000000 */
[----:B------:R-:W-:Y:S01]  /*24d0*/  IADD3 R72, P0, PT, R75, R12, RZ ;  /* 0x0000000c4b487210 */ /* 0x000fe20007f1e0ff */
[----:B------:R-:W-:Y:S01]  /*24e0*/  FFMA R61, R65, R66, R61 ;  /* 0x00000042413d7223 */ /* 0x000fe2000000003d */
[----:B------:R-:W-:Y:S02]  /*24f0*/  SHF.L.U64.HI R66, R70, 0x1, R69 ;  /* 0x0000000146427819 */ /* 0x000fe40000010245 */
[----:B------:R-:W-:Y:S01]  /*2500*/  IADD3 R74, P1, PT, R75, R10, RZ ;  /* 0x0000000a4b4a7210 */ /* 0x000fe20007f3e0ff */
[----:B------:R-:W-:Y:S01]  /*2510*/  HFMA2 R63, R63, 1, 1, R109 ;  /* 0x3c003c003f3f7831 */ /* 0x000fe2000000006d */
[C---:B------:R-:W-:Y:S01]  /*2520*/  IADD3.X R73, PT, PT, R66.reuse, R13, RZ, P0, !PT ;  /* 0x0000000d42497210 */ /* 0x040fe200007fe4ff */
[----:B----4-:R-:W-:Y:S01]  /*2530*/  HFMA2 R106, R106, 1, 1, R110 ;  /* 0x3c003c006a6a7831 */ /* 0x010fe2000000006e */
[----:B------:R-:W-:Y:S01]  /*2540*/  IADD3.X R75, PT, PT, R66, R11, RZ, P1, !PT ;  /* 0x0000000b424b7210 */ /* 0x000fe20000ffe4ff */
[----:B------:R-:W4:Y:S04]  /*2550*/  LDG.E.64 R70, desc[UR6][R6.64+0x1300] ;  /* 0x0013000606467981 */ /* 0x000f28000c1e1b00 */
[----:B------:R-:W4:Y:S04]  /*2560*/  LDG.E.64 R72, desc[UR4][R72.64] ;  /* 0x0000000448487981 */ /* 0x000f28000c1e1b00 */
[----:B------:R-:W4:Y:S01]  /*2570*/  LDG.E.64 R74, desc[UR8][R74.64] ;  /* 0x000000084a4a7981 */ /* 0x000f22000c1e1b00 */
[----:B------:R-:W-:-:S02]  /*2580*/  HADD2.F32 R217, -RZ, R63.H0_H0 ;  /* 0x2000003fffd97230 */ /* 0x000fc40000004100 */
[----:B------:R-:W-:-:S03]  /*2590*/  HADD2.F32 R215, -RZ, R63.H1_H1 ;  /* 0x3000003fffd77230 */ /* 0x000fc60000004100 */
[--C-:B------:R-:W-:Y:S01]  /*25a0*/  FADD R67, R217, -R62.reuse ;  /* 0x8000003ed9437221 */ /* 0x100fe20000000000 */
[----:B------:R-:W-:Y:S01]  /*25b0*/  SHF.L.U32 R69, R2, 0x1, RZ ;  /* 0x0000000102457819 */ /* 0x000fe200000006ff */
[----:B-----5:R-:W-:Y:S02]  /*25c0*/  HADD2 R106, R106, R52 ;  /* 0x000000346a6a7230 */ /* 0x020fe40000000000 */
[----:B------:R-:W-:Y:S01]  /*25d0*/  FFMA R62, R67, 0.025641025975346565247, R62 ;  /* 0x3cd20d21433e7823 */ /* 0x000fe2000000003e */
[----:B------:R-:W-:Y:S02]  /*25e0*/  HFMA2 R115, R59, 1, 1, R115 ;  /* 0x3c003c003b737831 */ /* 0x000fe40000000073 */
[----:B------:R-:W-:Y:S01]  /*25f0*/  HADD2 R107, R107, R111 ;  /* 0x0000006f6b6b7230 */ /* 0x000fe20000000000 */
[----:B------:R-:W-:Y:S01]  /*2600*/  IADD3.X R59, PT, PT, RZ, R0, RZ, P2, !PT ;  /* 0x00000000ff3b7210 */ /* 0x000fe200017fe4ff */
[--C-:B------:R-:W-:Y:S01]  /*2610*/  FADD R63, R215, -R62.reuse ;  /* 0x8000003ed73f7221 */ /* 0x100fe20000000000 */
[----:B------:R-:W-:Y:S01]  /*2620*/  LOP3.LUT R69, R69, 0xfffffff8, RZ, 0xc0, !PT ;  /* 0xfffffff845457812 */ /* 0x000fe200078ec0ff */
[----:B------:R-:W-:Y:S01]  /*2630*/  FADD R64, R217, -R62 ;  /* 0x8000003ed9407221 */ /* 0x000fe20000000000 */
[----:B------:R-:W-:-:S02]  /*2640*/  HADD2.F32 R213, -RZ, R106.H0_H0 ;  /* 0x2000006affd57230 */ /* 0x000fc40000004100 */
[----:B------:R-:W-:Y:S02]  /*2650*/  HFMA2 R114, R58, 1, 1, R114 ;  /* 0x3c003c003a727831 */ /* 0x000fe40000000072 */
[----:B------:R-:W-:Y:S01]  /*2660*/  FFMA R62, R63, 0.025000000372529029846, R62 ;  /* 0x3ccccccd3f3e7823 */ /* 0x000fe2000000003e */
[----:B------:R-:W-:Y:S02]  /*2670*/  SHF.L.U64.HI R58, R2, 0x1, R59 ;  /* 0x00000001023a7819 */ /* 0x000fe4000001023b */
[C---:B------:R-:W-:Y:S02]  /*2680*/  IADD3 R66, P0, PT, R69.reuse, R12, RZ ;  /* 0x0000000c45427210 */ /* 0x040fe40007f1e0ff */
[----:B------:R-:W-:Y:S01]  /*2690*/  IADD3 R68, P1, PT, R69, R10, RZ ;  /* 0x0000000a45447210 */ /* 0x000fe20007f3e0ff */
[----:B------:R-:W-:Y:S02]  /*26a0*/  HFMA2 R107, R107, 1, 1, R53 ;  /* 0x3c003c006b6b7831 */ /* 0x000fe40000000035 */
[----:B------:R-:W-:Y:S01]  /*26b0*/  FFMA R61, R67, R64, R61 ;  /* 0x00000040433d7223 */ /* 0x000fe2000000003d */
[----:B------:R-:W-:Y:S01]  /*26c0*/  FADD R53, -R62, R213 ;  /* 0x000000d53e357221 */ /* 0x000fe20000000100 */
[C---:B------:R-:W-:Y:S01]  /*26d0*/  IADD3.X R67, PT, PT, R58.reuse, R13, RZ, P0, !PT ;  /* 0x0000000d3a437210 */ /* 0x040fe200007fe4ff */
[----:B------:R-:W-:Y:S01]  /*26e0*/  FADD R52, R215, -R62 ;  /* 0x8000003ed7347221 */ /* 0x000fe20000000000 */
[----:B------:R-:W-:Y:S01]  /*26f0*/  IADD3.X R69, PT, PT, R58, R11, RZ, P1, !PT ;  /* 0x0000000b3a457210 */ /* 0x000fe20000ffe4ff */
[----:B------:R-:W-:-:S02]  /*2700*/  HADD2.F32 R211, -RZ, R106.H1_H1 ;  /* 0x3000006affd37230 */ /* 0x000fc40000004100 */
[----:B------:R-:W-:Y:S01]  /*2710*/  FFMA R62, R53, 0.024390242993831634521, R62 ;  /* 0x3cc7ce0c353e7823 */ /* 0x000fe2000000003e */
[----:B------:R-:W5:Y:S03]  /*2720*/  LDG.E.64 R64, desc[UR6][R6.64+0x1400] ;  /* 0x0014000606407981 */ /* 0x000f66000c1e1b00 */
[--C-:B------:R-:W-:Y:S01]  /*2730*/  FADD R59, R211, -R62.reuse ;  /* 0x8000003ed33b7221 */ /* 0x100fe20000000000 */
[----:B------:R-:W5:Y:S04]  /*2740*/  LDG.E.64 R66, desc[UR4][R66.64] ;  /* 0x0000000442427981 */ /* 0x000f68000c1e1b00 */
[----:B------:R-:W5:Y:S01]  /*2750*/  LDG.E.64 R68, desc[UR8][R68.64] ;  /* 0x0000000844447981 */ /* 0x000f62000c1e1b00 */
[----:B------:R-:W-:Y:S01]  /*2760*/  FFMA R52, R63, R52, R61 ;  /* 0x000000343f347223 */ /* 0x000fe2000000003d */
[----:B------:R-:W-:Y:S01]  /*2770*/  FADD R0, R213, -R62 ;  /* 0x8000003ed5007221 */ /* 0x000fe20000000000 */
[----:B------:R-:W-:-:S02]  /*2780*/  HADD2.F32 R209, -RZ, R107.H0_H0 ;  /* 0x2000006bffd17230 */ /* 0x000fc40000004100 */
[----:B------:R-:W-:Y:S01]  /*2790*/  FFMA R62, R59, 0.023809524253010749817, R62 ;  /* 0x3cc30c313b3e7823 */ /* 0x000fe2000000003e */
[----:B------:R-:W-:Y:S01]  /*27a0*/  FFMA R0, R53, R0, R52 ;  /* 0x0000000035007223 */ /* 0x000fe20000000034 */
[----:B------:R-:W-:Y:S02]  /*27b0*/  HFMA2 R112, R112, 1, 1, R116 ;  /* 0x3c003c0070707831 */ /* 0x000fe40000000074 */
[--C-:B------:R-:W-:Y:S01]  /*27c0*/  FADD R53, R209, -R62.reuse ;  /* 0x8000003ed1357221 */ /* 0x100fe20000000000 */
[----:B------:R-:W-:Y:S02]  /*27d0*/  HADD2.F32 R207, -RZ, R107.H1_H1 ;  /* 0x3000006bffcf7230 */ /* 0x000fe40000004100 */
[--C-:B------:R-:W-:Y:S01]  /*27e0*/  FADD R2, R211, -R62.reuse ;  /* 0x8000003ed3027221 */ /* 0x100fe20000000000 */
[----:B------:R-:W-:Y:S01]  /*27f0*/  SHF.L.U32 R63, R40, 0x1, RZ ;  /* 0x00000001283f7819 */ /* 0x000fe200000006ff */
[----:B------:R-:W-:Y:S02]  /*2800*/  FFMA R62, R53, 0.023255813866853713989, R62 ;  /* 0x3cbe82fa353e7823 */ /* 0x000fe4000000003e */
[----:B------:R-:W-:Y:S01]  /*2810*/  FFMA R0, R59, R2, R0 ;  /* 0x000000023b007223 */ /* 0x000fe20000000000 */
[----:B------:R-:W-:Y:S01]  /*2820*/  IADD3.X R61, PT, PT, RZ, R60, RZ, P5, !PT ;  /* 0x0000003cff3d7210 */ /* 0x000fe20002ffe4ff */
[----:B------:R-:W-:Y:S01]  /*2830*/  FADD R59, R207, -R62 ;  /* 0x8000003ecf3b7221 */ /* 0x000fe20000000000 */
[----:B------:R-:W-:Y:S01]  /*2840*/  LOP3.LUT R63, R63, 0xfffffff8, RZ, 0xc0, !PT ;  /* 0xfffffff83f3f7812 */ /* 0x000fe200078ec0ff */
[----:B------:R-:W-:-:S02]  /*2850*/  HADD2 R112, R112, R54 ;  /* 0x0000003670707230 */ /* 0x000fc40000000000 */
[--C-:B------:R-:W-:Y:S01]  /*2860*/  FADD R2, R209, -R62.reuse ;  /* 0x8000003ed1027221 */ /* 0x100fe20000000000 */
[----:B------:R-:W-:Y:S01]  /*2870*/  FFMA R52, R59, 0.022727273404598236084, R62 ;  /* 0x3cba2e8c3b347823 */ /* 0x000fe2000000003e */
[----:B------:R-:W-:Y:S01]  /*2880*/  HFMA2 R20, R20, 1, 1, R56 ;  /* 0x3c003c0014147831 */ /* 0x000fe20000000038 */
[----:B------:R-:W-:Y:S02]  /*2890*/  SHF.L.U64.HI R56, R40, 0x1, R61 ;  /* 0x0000000128387819 */ /* 0x000fe4000001023d */
[C---:B------:R-:W-:Y:S02]  /*28a0*/  IADD3 R60, P0, PT, R63.reuse, R12, RZ ;  /* 0x0000000c3f3c7210 */ /* 0x040fe40007f1e0ff */
[----:B------:R-:W-:Y:S01]  /*28b0*/  IADD3 R62, P1, PT, R63, R10, RZ ;  /* 0x0000000a3f3e7210 */ /* 0x000fe20007f3e0ff */
[----:B------:R-:W-:Y:S01]  /*28c0*/  HADD2.F32 R205, -RZ, R112.H0_H0 ;  /* 0x20000070ffcd7230 */ /* 0x000fe20000004100 */
[C---:B------:R-:W-:Y:S02]  /*28d0*/  IADD3.X R61, PT, PT, R56.reuse, R13, RZ, P0, !PT ;  /* 0x0000000d383d7210 */ /* 0x040fe400007fe4ff */
[----:B------:R-:W-:Y:S01]  /*28e0*/  IADD3.X R63, PT, PT, R56, R11, RZ, P1, !PT ;  /* 0x0000000b383f7210 */ /* 0x000fe20000ffe4ff */
[----:B------:R-:W-:-:S02]  /*28f0*/  HFMA2 R116, R21, 1, 1, R57 ;  /* 0x3c003c0015747831 */ /* 0x000fc40000000039 */
[----:B------:R-:W-:Y:S02]  /*2900*/  HADD2 R113, R113, R117 ;  /* 0x0000007571717230 */ /* 0x000fe40000000000 */
[----:B------:R-:W-:Y:S01]  /*2910*/  FADD R21, -R52, R205 ;  /* 0x000000cd34157221 */ /* 0x000fe20000000100 */
[----:B------:R-:W-:Y:S01]  /*2920*/  FFMA R0, R53, R2, R0 ;  /* 0x0000000235007223 */ /* 0x000fe20000000000 */
[----:B------:R-:W5:Y:S01]  /*2930*/  LDG.E.64 R60, desc[UR4][R60.64] ;  /* 0x000000043c3c7981 */ /* 0x000f62000c1e1b00 */
[--C-:B------:R-:W-:Y:S01]  /*2940*/  FADD R2, R207, -R52.reuse ;  /* 0x80000034cf027221 */ /* 0x100fe20000000000 */
[----:B------:R-:W-:Y:S02]  /*2950*/  FFMA R52, R21, 0.022222222760319709778, R52 ;  /* 0x3cb60b6115347823 */ /* 0x000fe40000000034 */
[----:B------:R-:W5:Y:S01]  /*2960*/  LDG.E.64 R62, desc[UR8][R62.64] ;  /* 0x000000083e3e7981 */ /* 0x000f62000c1e1b00 */
[----:B------:R-:W-:Y:S02]  /*2970*/  HFMA2 R113, R113, 1, 1, R55 ;  /* 0x3c003c0071717831 */ /* 0x000fe40000000037 */
[----:B------:R-:W-:Y:S01]  /*2980*/  FFMA R0, R59, R2, R0 ;  /* 0x000000023b007223 */ /* 0x000fe20000000000 */
[----:B------:R-:W-:-:S02]  /*2990*/  HADD2.F32 R203, -RZ, R112.H1_H1 ;  /* 0x30000070ffcb7230 */ /* 0x000fc40000004100 */
[----:B------:R-:W-:Y:S01]  /*29a0*/  FADD R2, R205, -R52 ;  /* 0x80000034cd027221 */ /* 0x000fe20000000000 */
[----:B------:R-:W5:Y:S03]  /*29b0*/  LDG.E.64 R58, desc[UR6][R6.64+0x1500] ;  /* 0x00150006063a7981 */ /* 0x000f66000c1e1b00 */
[----:B------:R-:W-:Y:S01]  /*29c0*/  FFMA R0, R21, R2, R0 ;  /* 0x0000000215007223 */ /* 0x000fe20000000000 */
[--C-:B------:R-:W-:Y:S01]  /*29d0*/  FADD R21, R203, -R52.reuse ;  /* 0x80000034cb157221 */ /* 0x100fe20000000000 */
[----:B------:R-:W-:Y:S01]  /*29e0*/  SHF.L.U32 R55, R119, 0x1, RZ ;  /* 0x0000000177377819 */ /* 0x000fe200000006ff */
[----:B------:R-:W-:Y:S02]  /*29f0*/  HADD2.F32 R201, -RZ, R113.H0_H0 ;  /* 0x20000071ffc97230 */ /* 0x000fe40000004100 */
[----:B------:R-:W-:Y:S01]  /*2a00*/  FFMA R2, R21, 0.021739130839705467224, R52 ;  /* 0x3cb2164315027823 */ /* 0x000fe20000000034 */
[----:B------:R-:W-:-:S02]  /*2a10*/  IADD3.X R56, PT, PT, RZ, R120, RZ, P3, !PT ;  /* 0x00000078ff387210 */ /* 0x000fc40001ffe4ff */
[----:B------:R-:W-:Y:S01]  /*2a20*/  LOP3.LUT R55, R55, 0xfffffff8, RZ, 0xc0, !PT ;  /* 0xfffffff837377812 */ /* 0x000fe200078ec0ff */
[----:B------:R-:W-:Y:S01]  /*2a30*/  FADD R109, R201, -R2 ;  /* 0x80000002c96d7221 */ /* 0x000fe20000000000 */
[----:B------:R-:W-:Y:S01]  /*2a40*/  HFMA2 R114, R114, 1, 1, R18 ;  /* 0x3c003c0072727831 */ /* 0x000fe20000000012 */
[----:B------:R-:W-:Y:S01]  /*2a50*/  SHF.L.U64.HI R56, R119, 0x1, R56 ;  /* 0x0000000177387819 */ /* 0x000fe20000010238 */
[----:B------:R-:W-:Y:S01]  /*2a60*/  HADD2.F32 R199, -RZ, R113.H1_H1 ;  /* 0x30000071ffc77230 */ /* 0x000fe20000004100 */
[----:B------:R-:W-:Y:S01]  /*2a70*/  IADD3 R52, P0, PT, R55, R12, RZ ;  /* 0x0000000c37347210 */ /* 0x000fe20007f1e0ff */
[----:B------:R-:W-:Y:S01]  /*2a80*/  FFMA R40, R109, 0.021276595070958137512, R2 ;  /* 0x3cae4c416d287823 */ /* 0x000fe20000000002 */
[----:B------:R-:W-:Y:S02]  /*2a90*/  IADD3 R54, P1, PT, R55, R10, RZ ;  /* 0x0000000a37367210 */ /* 0x000fe40007f3e0ff */
[C---:B------:R-:W-:Y:S01]  /*2aa0*/  IADD3.X R53, PT, PT, R56.reuse, R13, RZ, P0, !PT ;  /* 0x0000000d38357210 */ /* 0x040fe200007fe4ff */
[----:B------:R-:W-:Y:S01]  /*2ab0*/  FADD R111, R199, -R40 ;  /* 0x80000028c76f7221 */ /* 0x000fe20000000000 */
[----:B------:R-:W-:Y:S01]  /*2ac0*/  IADD3.X R55, PT, PT, R56, R11, RZ, P1, !PT ;  /* 0x0000000b38377210 */ /* 0x000fe20000ffe4ff */
[----:B------:R-:W-:-:S02]  /*2ad0*/  HADD2.F32 R197, -RZ, R114.H0_H0 ;  /* 0x20000072ffc57230 */ /* 0x000fc40000004100 */
[----:B------:R-:W-:Y:S02]  /*2ae0*/  HFMA2 R115, R115, 1, 1, R19 ;  /* 0x3c003c0073737831 */ /* 0x000fe40000000013 */
[----:B------:R-:W-:Y:S01]  /*2af0*/  FFMA R108, R111, 0.020833333954215049744, R40 ;  /* 0x3caaaaab6f6c7823 */ /* 0x000fe20000000028 */
[----:B------:R-:W5:Y:S04]  /*2b00*/  LDG.E.64 R52, desc[UR4][R52.64] ;  /* 0x0000000434347981 */ /* 0x000f68000c1e1b00 */
[----:B------:R-:W5:Y:S01]  /*2b10*/  LDG.E.64 R54, desc[UR8][R54.64] ;  /* 0x0000000836367981 */ /* 0x000f62000c1e1b00 */
[----:B------:R-:W-:Y:S01]  /*2b20*/  FADD R113, -R108, R197 ;  /* 0x000000c56c717221 */ /* 0x000fe20000000100 */
[----:B------:R-:W-:Y:S01]  /*2b30*/  HADD2.F32 R193, -RZ, R114.H1_H1 ;  /* 0x30000072ffc17230 */ /* 0x000fe20000004100 */
[----:B------:R-:W-:Y:S01]  /*2b40*/  IADD3.X R19, PT, PT, RZ, R50, RZ, P4, !PT ;  /* 0x00000032ff137210 */ /* 0x000fe200027fe4ff */
[----:B------:R-:W5:Y:S01]  /*2b50*/  LDG.E.64 R56, desc[UR6][R6.64+0x1600] ;  /* 0x0016000606387981 */ /* 0x000f62000c1e1b00 */
[----:B------:R-:W-:Y:S01]  /*2b60*/  FFMA R110, R113, 0.02040816284716129303, R108 ;  /* 0x3ca72f05716e7823 */ /* 0x000fe2000000006c */
[----:B------:R-:W-:Y:S01]  /*2b70*/  FADD R2, R203, -R2 ;  /* 0x80000002cb027221 */ /* 0x000fe20000000000 */
[----:B------:R-:W-:-:S02]  /*2b80*/  SHF.L.U64.HI R112, R118, 0x1, R19 ;  /* 0x0000000176707819 */ /* 0x000fc40000010213 */
[----:B------:R-:W-:Y:S01]  /*2b90*/  FADD R117, R193, -R110 ;  /* 0x8000006ec1757221 */ /* 0x000fe20000000000 */
[----:B------:R-:W-:Y:S01]  /*2ba0*/  FFMA R0, R21, R2, R0 ;  /* 0x0000000215007223 */ /* 0x000fe20000000000 */
[--C-:B------:R-:W-:Y:S01]  /*2bb0*/  HADD2.F32 R191, -RZ, R115.reuse.H0_H0 ;  /* 0x20000073ffbf7230 */ /* 0x100fe20000004100 */
[----:B------:R-:W-:Y:S01]  /*2bc0*/  SHF.L.U32 R19, R118, 0x1, RZ ;  /* 0x0000000176137819 */ /* 0x000fe200000006ff */
[----:B------:R-:W-:Y:S01]  /*2bd0*/  FFMA R2, R117, 0.019999999552965164185, R110 ;  /* 0x3ca3d70a75027823 */ /* 0x000fe2000000006e */
[----:B------:R-:W-:Y:S02]  /*2be0*/  HADD2.F32 R189, -RZ, R115.H1_H1 ;  /* 0x30000073ffbd7230 */ /* 0x000fe40000004100 */
[----:B------:R-:W-:Y:S01]  /*2bf0*/  LOP3.LUT R19, R19, 0xfffffff8, RZ, 0xc0, !PT ;  /* 0xfffffff813137812 */ /* 0x000fe200078ec0ff */
[--C-:B------:R-:W-:Y:S01]  /*2c00*/  FADD R115, R191, -R2.reuse ;  /* 0x80000002bf737221 */ /* 0x100fe20000000000 */
[----:B------:R-:W-:Y:S02]  /*2c10*/  HFMA2 R20, R20, 1, 1, R16 ;  /* 0x3c003c0014147831 */ /* 0x000fe40000000010 */
[----:B------:R-:W-:Y:S01]  /*2c20*/  IADD3 R18, P1, PT, R19, R10, RZ ;  /* 0x0000000a13127210 */ /* 0x000fe20007f3e0ff */
[----:B------:R-:W-:Y:S01]  /*2c30*/  FFMA R50, R115, 0.019607843831181526184, R2 ;  /* 0x3ca0a0a173327823 */ /* 0x000fe20000000002 */
[----:B------:R-:W-:-:S02]  /*2c40*/  IADD3 R106, P0, PT, R19, R12, RZ ;  /* 0x0000000c136a7210 */ /* 0x000fc40007f1e0ff */
[C---:B------:R-:W-:Y:S01]  /*2c50*/  IADD3.X R19, PT, PT, R112.reuse, R11, RZ, P1, !PT ;  /* 0x0000000b70137210 */ /* 0x040fe20000ffe4ff */
[--C-:B------:R-:W-:Y:S01]  /*2c60*/  FADD R119, R189, -R50.reuse ;  /* 0x80000032bd777221 */ /* 0x100fe20000000000 */
[----:B------:R-:W-:Y:S01]  /*2c70*/  IADD3.X R107, PT, PT, R112, R13, RZ, P0, !PT ;  /* 0x0000000d706b7210 */ /* 0x000fe200007fe4ff */
[----:B------:R-:W-:Y:S02]  /*2c80*/  HFMA2 R116, R116, 1, 1, R17 ;  /* 0x3c003c0074747831 */ /* 0x000fe40000000011 */
[--C-:B------:R-:W-:Y:S02]  /*2c90*/  HADD2.F32 R187, -RZ, R20.reuse.H0_H0 ;  /* 0x20000014ffbb7230 */ /* 0x100fe40000004100 */
[----:B------:R-:W-:Y:S01]  /*2ca0*/  FFMA R112, R119, 0.019230769947171211243, R50 ;  /* 0x3c9d89d977707823 */ /* 0x000fe20000000032 */
[----:B------:R-:W5:Y:S04]  /*2cb0*/  LDG.E.64 R18, desc[UR8][R18.64] ;  /* 0x0000000812127981 */ /* 0x000f68000c1e1b00 */
[----:B------:R1:W5:Y:S01]  /*2cc0*/  LDG.E.64 R16, desc[UR4][R106.64] ;  /* 0x000000046a107981 */ /* 0x000362000c1e1b00 */
[----:B------:R-:W-:Y:S01]  /*2cd0*/  FADD R121, -R112, R187 ;  /* 0x000000bb70797221 */ /* 0x000fe20000000100 */
[----:B------:R-:W-:-:S02]  /*2ce0*/  HADD2.F32 R185, -RZ, R20.H1_H1 ;  /* 0x30000014ffb97230 */ /* 0x000fc40000004100 */
[----:B------:R-:W-:Y:S01]  /*2cf0*/  FADD R40, R201, -R40 ;  /* 0x80000028c9287221 */ /* 0x000fe20000000000 */
[----:B------:R-:W5:Y:S01]  /*2d00*/  LDG.E.64 R20, desc[UR6][R6.64+0x1700] ;  /* 0x0017000606147981 */ /* 0x000f62000c1e1b00 */
[----:B------:R-:W-:Y:S01]  /*2d10*/  FFMA R114, R121, 0.018867924809455871582, R112 ;  /* 0x3c9a90e879727823 */ /* 0x000fe20000000070 */
[----:B--2---:R-:W-:-:S03]  /*2d20*/  HFMA2 R102, R100, 1, 1, R102 ;  /* 0x3c003c0064667831 */ /* 0x004fc60000000066 */
[----:B------:R-:W-:Y:S01]  /*2d30*/  FADD R123, R185, -R114 ;  /* 0x80000072b97b7221 */ /* 0x000fe20000000000 */
[----:B------:R-:W-:Y:S01]  /*2d40*/  FFMA R0, R109, R40, R0 ;  /* 0x000000286d007223 */ /* 0x000fe20000000000 */
[----:B------:R-:W-:Y:S02]  /*2d50*/  HADD2.F32 R183, -RZ, R116.H0_H0 ;  /* 0x20000074ffb77230 */ /* 0x000fe40000004100 */
[----:B------:R-:W-:Y:S01]  /*2d60*/  FFMA R40, R123, 0.018518518656492233276, R114 ;  /* 0x3c97b4267b287823 */ /* 0x000fe20000000072 */
[----:B------:R-:W-:-:S03]  /*2d70*/  HFMA2 R104, R102, 1, 1, R104 ;  /* 0x3c003c0066687831 */ /* 0x000fc60000000068 */
[----:B-1----:R-:W-:Y:S01]  /*2d80*/  FADD R107, R183, -R40 ;  /* 0x80000028b76b7221 */ /* 0x002fe20000000000 */
[----:B------:R-:W-:-:S03]  /*2d90*/  HADD2.F32 R181, -RZ, R116.H1_H1 ;  /* 0x30000074ffb57230 */ /* 0x000fc60000004100 */
[----:B------:R-:W-:Y:S01]  /*2da0*/  FFMA R100, R107, 0.018181817606091499329, R40 ;  /* 0x3c94f2096b647823 */ /* 0x000fe20000000028 */
[----:B------:R-:W-:-:S03]  /*2db0*/  HFMA2 R101, R101, 1, 1, R103 ;  /* 0x3c003c0065657831 */ /* 0x000fc60000000067 */
[----:B------:R-:W-:Y:S01]  /*2dc0*/  FADD R109, R181, -R100 ;  /* 0x80000064b56d7221 */ /* 0x000fe20000000000 */
[----:B------:R-:W-:Y:S01]  /*2dd0*/  FADD R108, R199, -R108 ;  /* 0x8000006cc76c7221 */ /* 0x000fe20000000000 */
[--C-:B------:R-:W-:Y:S02]  /*2de0*/  HADD2.F32 R179, -RZ, R104.reuse.H0_H0 ;  /* 0x20000068ffb37230 */ /* 0x100fe40000004100 */
[----:B------:R-:W-:Y:S01]  /*2df0*/  FFMA R102, R109, 0.01785714365541934967, R100 ;  /* 0x3c9249256d667823 */ /* 0x000fe20000000064 */
[----:B------:R-:W-:Y:S01]  /*2e00*/  FFMA R0, R111, R108, R0 ;  /* 0x0000006c6f007223 */ /* 0x000fe20000000000 */
[----:B------:R-:W-:Y:S02]  /*2e10*/  HFMA2 R101, R101, 1, 1, R105 ;  /* 0x3c003c0065657831 */ /* 0x000fe40000000069 */
[----:B------:R-:W-:Y:S01]  /*2e20*/  FADD R111, -R102, R179 ;  /* 0x000000b3666f7221 */ /* 0x000fe20000000100 */
[----:B------:R-:W-:Y:S01]  /*2e30*/  FADD R110, R197, -R110 ;  /* 0x8000006ec56e7221 */ /* 0x000fe20000000000 */
[----:B------:R-:W-:-:S02]  /*2e40*/  HADD2.F32 R177, -RZ, R104.H1_H1 ;  /* 0x30000068ffb17230 */ /* 0x000fc40000004100 */
[----:B------:R-:W-:Y:S01]  /*2e50*/  FFMA R104, R111, 0.017543859779834747314, R102 ;  /* 0x3c8fb8246f687823 */ /* 0x000fe20000000066 */
[----:B------:R-:W-:Y:S01]  /*2e60*/  FFMA R0, R113, R110, R0 ;  /* 0x0000006e71007223 */ /* 0x000fe20000000000 */
[----:B------:R-:W-:Y:S01]  /*2e70*/  FADD R2, R193, -R2 ;  /* 0x80000002c1027221 */ /* 0x000fe20000000000 */
[----:B------:R-:W-:Y:S02]  /*2e80*/  HFMA2 R98, R98, 1, 1, R96 ;  /* 0x3c003c0062627831 */ /* 0x000fe40000000060 */
[----:B------:R-:W-:Y:S01]  /*2e90*/  FADD R103, R177, -R104 ;  /* 0x80000068b1677221 */ /* 0x000fe20000000000 */
[--C-:B------:R-:W-:Y:S02]  /*2ea0*/  HADD2.F32 R175, -RZ, R101.reuse.H0_H0 ;  /* 0x20000065ffaf7230 */ /* 0x100fe40000004100 */
[----:B------:R-:W-:Y:S01]  /*2eb0*/  FFMA R0, R117, R2, R0 ;  /* 0x0000000275007223 */ /* 0x000fe20000000000 */
[----:B------:R-:W-:Y:S01]  /*2ec0*/  FFMA R2, R103, 0.017241379246115684509, R104 ;  /* 0x3c8d3dcb67027823 */ /* 0x000fe20000000068 */
[----:B------:R-:W-:-:S02]  /*2ed0*/  HADD2.F32 R173, -RZ, R101.H1_H1 ;  /* 0x30000065ffad7230 */ /* 0x000fc40000004100 */
[----:B------:R-:W-:Y:S02]  /*2ee0*/  HFMA2 R98, R98, 1, 1, R90 ;  /* 0x3c003c0062627831 */ /* 0x000fe4000000005a */
[----:B------:R-:W-:Y:S01]  /*2ef0*/  FADD R105, R175, -R2 ;  /* 0x80000002af697221 */ /* 0x000fe20000000000 */
[----:B------:R-:W-:-:S03]  /*2f00*/  FADD R50, R191, -R50 ;  /* 0x80000032bf327221 */ /* 0x000fc60000000000 */
[----:B------:R-:W-:Y:S01]  /*2f10*/  FFMA R96, R105, 0.016949152573943138123, R2 ;  /* 0x3c8ad8f369607823 */ /* 0x000fe20000000002 */
[----:B------:R-:W-:-:S03]  /*2f20*/  HFMA2 R97, R99, 1, 1, R97 ;  /* 0x3c003c0063617831 */ /* 0x000fc60000000061 */
[----:B------:R-:W-:Y:S01]  /*2f30*/  FADD R101, R173, -R96 ;  /* 0x80000060ad657221 */ /* 0x000fe20000000000 */
[----:B------:R-:W-:Y:S01]  /*2f40*/  FFMA R0, R115, R50, R0 ;  /* 0x0000003273007223 */ /* 0x000fe20000000000 */
[----:B------:R-:W-:Y:S02]  /*2f50*/  HADD2.F32 R171, -RZ, R98.H0_H0 ;  /* 0x20000062ffab7230 */ /* 0x000fe40000004100 */
[----:B------:R-:W-:Y:S01]  /*2f60*/  FFMA R50, R101, 0.016666667535901069641, R96 ;  /* 0x3c88888965327823 */ /* 0x000fe20000000060 */
[----:B------:R-:W-:-:S03]  /*2f70*/  HFMA2 R97, R97, 1, 1, R91 ;  /* 0x3c003c0061617831 */ /* 0x000fc6000000005b */
[----:B------:R-:W-:Y:S01]  /*2f80*/  FADD R113, -R50, R171 ;  /* 0x000000ab32717221 */ /* 0x000fe20000000100 */
[----:B------:R-:W-:-:S03]  /*2f90*/  HADD2.F32 R169, -RZ, R98.H1_H1 ;  /* 0x30000062ffa97230 */ /* 0x000fc60000004100 */
[----:B------:R-:W-:Y:S01]  /*2fa0*/  FFMA R90, R113, 0.016393441706895828247, R50 ;  /* 0x3c864b8a715a7823 */ /* 0x000fe20000000032 */
[----:B------:R-:W-:-:S03]  /*2fb0*/  HFMA2 R94, R94, 1, 1, R92 ;  /* 0x3c003c005e5e7831 */ /* 0x000fc6000000005c */
[----:B------:R-:W-:Y:S01]  /*2fc0*/  FADD R91, R169, -R90 ;  /* 0x8000005aa95b7221 */ /* 0x000fe20000000000 */
[----:B------:R-:W-:-:S03]  /*2fd0*/  HADD2.F32 R167, -RZ, R97.H0_H0 ;  /* 0x20000061ffa77230 */ /* 0x000fc60000004100 */
[----:B------:R-:W-:Y:S01]  /*2fe0*/  FFMA R98, R91, 0.016129031777381896973, R90 ;  /* 0x3c8421085b627823 */ /* 0x000fe2000000005a */
[----:B------:R-:W-:Y:S01]  /*2ff0*/  FADD R112, R189, -R112 ;  /* 0x80000070bd707221 */ /* 0x000fe20000000000 */
[----:B------:R-:W-:Y:S02]  /*3000*/  HFMA2 R94, R94, 1, 1, R88 ;  /* 0x3c003c005e5e7831 */ /* 0x000fe40000000058 */
[----:B------:R-:W-:Y:S01]  /*3010*/  FADD R99, R167, -R98 ;  /* 0x80000062a7637221 */ /* 0x000fe20000000000 */
[----:B------:R-:W-:Y:S01]  /*3020*/  FFMA R0, R119, R112, R0 ;  /* 0x0000007077007223 */ /* 0x000fe20000000000 */
[----:B------:R-:W-:Y:S01]  /*3030*/  FADD R114, R187, -R114 ;  /* 0x80000072bb727221 */ /* 0x000fe20000000000 */
[----:B------:R-:W-:Y:S02]  /*3040*/  HADD2.F32 R165, -RZ, R97.H1_H1 ;  /* 0x30000061ffa57230 */ /* 0x000fe40000004100 */
[----:B------:R-:W-:Y:S01]  /*3050*/  FFMA R92, R99, 0.015873016789555549622, R98 ;  /* 0x3c820821635c7823 */ /* 0x000fe20000000062 */
[----:B------:R-:W-:Y:S01]  /*3060*/  FADD R40, R185, -R40 ;  /* 0x80000028b9287221 */ /* 0x000fe20000000000 */
[----:B------:R-:W-:Y:S01]  /*3070*/  FFMA R0, R121, R114, R0 ;  /* 0x0000007279007223 */ /* 0x000fe20000000000 */
[----:B------:R-:W-:-:S02]  /*3080*/  HFMA2 R93, R95, 1, 1, R93 ;  /* 0x3c003c005f5d7831 */ /* 0x000fc4000000005d */
[----:B------:R-:W-:Y:S01]  /*3090*/  FADD R97, R165, -R92 ;  /* 0x8000005ca5617221 */ /* 0x000fe20000000000 */
[----:B------:R-:W-:Y:S02]  /*30a0*/  HADD2.F32 R163, -RZ, R94.H0_H0 ;  /* 0x2000005effa37230 */ /* 0x000fe40000004100 */
[----:B------:R-:W-:Y:S01]  /*30b0*/  FFMA R0, R123, R40, R0 ;  /* 0x000000287b007223 */ /* 0x000fe20000000000 */
[----:B------:R-:W-:Y:S01]  /*30c0*/  FADD R100, R183, -R100 ;  /* 0x80000064b7647221 */ /* 0x000fe20000000000 */
[----:B------:R-:W-:-:S03]  /*30d0*/  FFMA R40, R97, 0.015625, R92 ;  /* 0x3c80000061287823 */ /* 0x000fc6000000005c */
[----:B------:R-:W-:Y:S01]  /*30e0*/  FFMA R0, R107, R100, R0 ;  /* 0x000000646b007223 */ /* 0x000fe20000000000 */
[----:B------:R-:W-:Y:S01]  /*30f0*/  FADD R107, -R40, R163 ;  /* 0x000000a3286b7221 */ /* 0x000fe20000000100 */
[----:B------:R-:W-:Y:S02]  /*3100*/  HFMA2 R93, R93, 1, 1, R89 ;  /* 0x3c003c005d5d7831 */ /* 0x000fe40000000059 */
[----:B------:R-:W-:Y:S02]  /*3110*/  HADD2.F32 R161, -RZ, R94.H1_H1 ;  /* 0x3000005effa17230 */ /* 0x000fe40000004100 */
[----:B------:R-:W-:Y:S01]  /*3120*/  FFMA R88, R107, 0.015384615398943424225, R40 ;  /* 0x3c7c0fc16b587823 */ /* 0x000fe20000000028 */
[----:B---3--:R-:W-:-:S03]  /*3130*/  HFMA2 R86, R84, 1, 1, R86 ;  /* 0x3c003c0054567831 */ /* 0x008fc60000000056 */
[----:B------:R-:W-:Y:S01]  /*3140*/  FADD R89, R161, -R88 ;  /* 0x80000058a1597221 */ /* 0x000fe20000000000 */
[----:B------:R-:W-:-:S03]  /*3150*/  HADD2.F32 R159, -RZ, R93.H0_H0 ;  /* 0x2000005dff9f7230 */ /* 0x000fc60000004100 */
[----:B------:R-:W-:Y:S01]  /*3160*/  FFMA R94, R89, 0.015151515603065490723, R88 ;  /* 0x3c783e10595e7823 */ /* 0x000fe20000000058 */
[----:B------:R-:W-:Y:S01]  /*3170*/  FADD R102, R181, -R102 ;  /* 0x80000066b5667221 */ /* 0x000fe20000000000 */
[----:B------:R-:W-:Y:S02]  /*3180*/  HFMA2 R86, R86, 1, 1, R78 ;  /* 0x3c003c0056567831 */ /* 0x000fe4000000004e */
[----:B------:R-:W-:Y:S01]  /*3190*/  FADD R95, R159, -R94 ;  /* 0x8000005e9f5f7221 */ /* 0x000fe20000000000 */
[----:B------:R-:W-:Y:S01]  /*31a0*/  FFMA R0, R109, R102, R0 ;  /* 0x000000666d007223 */ /* 0x000fe20000000000 */
[----:B------:R-:W-:Y:S01]  /*31b0*/  FADD R104, R179, -R104 ;  /* 0x80000068b3687221 */ /* 0x000fe20000000000 */
[----:B------:R-:W-:Y:S02]  /*31c0*/  HADD2.F32 R157, -RZ, R93.H1_H1 ;  /* 0x3000005dff9d7230 */ /* 0x000fe40000004100 */
[----:B------:R-:W-:Y:S01]  /*31d0*/  FFMA R84, R95, 0.014925372786819934845, R94 ;  /* 0x3c74898d5f547823 */ /* 0x000fe2000000005e */
[----:B------:R-:W-:Y:S01]  /*31e0*/  FADD R2, R177, -R2 ;  /* 0x80000002b1027221 */ /* 0x000fe20000000000 */
[----:B------:R-:W-:Y:S01]  /*31f0*/  FFMA R0, R111, R104, R0 ;  /* 0x000000686f007223 */ /* 0x000fe20000000000 */
[----:B------:R-:W-:-:S02]  /*3200*/  HFMA2 R85, R85, 1, 1, R87 ;  /* 0x3c003c0055557831 */ /* 0x000fc40000000057 */
[----:B------:R-:W-:Y:S01]  /*3210*/  FADD R93, R157, -R84 ;  /* 0x800000549d5d7221 */ /* 0x000fe20000000000 */
[--C-:B------:R-:W-:Y:S02]  /*3220*/  HADD2.F32 R155, -RZ, R86.reuse.H0_H0 ;  /* 0x20000056ff9b7230 */ /* 0x100fe40000004100 */
[----:B------:R-:W-:Y:S01]  /*3230*/  FFMA R0, R103, R2, R0 ;  /* 0x0000000267007223 */ /* 0x000fe20000000000 */
[----:B------:R-:W-:Y:S01]  /*3240*/  FFMA R2, R93, 0.01470588240772485733, R84 ;  /* 0x3c70f0f15d027823 */ /* 0x000fe20000000054 */
[----:B------:R-:W-:Y:S01]  /*3250*/  FADD R96, R175, -R96 ;  /* 0x80000060af607221 */ /* 0x000fe20000000000 */
[----:B------:R-:W-:Y:S02]  /*3260*/  HFMA2 R85, R85, 1, 1, R79 ;  /* 0x3c003c0055557831 */ /* 0x000fe4000000004f */
[----:B------:R-:W-:Y:S01]  /*3270*/  FADD R87, -R2, R155 ;  /* 0x0000009b02577221 */ /* 0x000fe20000000100 */
[----:B------:R-:W-:-:S03]  /*3280*/  HADD2.F32 R153, -RZ, R86.H1_H1 ;  /* 0x30000056ff997230 */ /* 0x000fc60000004100 */
[----:B------:R-:W-:Y:S01]  /*3290*/  FFMA R78, R87, 0.014492753893136978149, R2 ;  /* 0x3c6d7304574e7823 */ /* 0x000fe20000000002 */
[----:B------:R-:W-:Y:S01]  /*32a0*/  FFMA R0, R105, R96, R0 ;  /* 0x0000006069007223 */ /* 0x000fe20000000000 */
[----:B------:R-:W-:Y:S01]  /*32b0*/  FADD R50, R173, -R50 ;  /* 0x80000032ad327221 */ /* 0x000fe20000000000 */
[----:B------:R-:W-:Y:S02]  /*32c0*/  HFMA2 R82, R80, 1, 1, R82 ;  /* 0x3c003c0050527831 */ /* 0x000fe40000000052 */
[----:B------:R-:W-:Y:S01]  /*32d0*/  FADD R79, R153, -R78 ;  /* 0x8000004e994f7221 */ /* 0x000fe20000000000 */
[----:B------:R-:W-:Y:S02]  /*32e0*/  HADD2.F32 R151, -RZ, R85.H0_H0 ;  /* 0x20000055ff977230 */ /* 0x000fe40000004100 */
[----:B------:R-:W-:Y:S01]  /*32f0*/  FFMA R0, R101, R50, R0 ;  /* 0x0000003265007223 */ /* 0x000fe20000000000 */
[----:B------:R-:W-:Y:S01]  /*3300*/  FFMA R50, R79, 0.014285714365541934967, R78 ;  /* 0x3c6a0ea14f327823 */ /* 0x000fe2000000004e */
[----:B------:R-:W-:Y:S01]  /*3310*/  FADD R90, R171, -R90 ;  /* 0x8000005aab5a7221 */ /* 0x000fe20000000000 */
[----:B------:R-:W-:-:S02]  /*3320*/  HFMA2 R82, R82, 1, 1, R76 ;  /* 0x3c003c0052527831 */ /* 0x000fc4000000004c */
[----:B------:R-:W-:Y:S01]  /*3330*/  FADD R101, R151, -R50 ;  /* 0x8000003297657221 */ /* 0x000fe20000000000 */
[----:B------:R-:W-:-:S03]  /*3340*/  HADD2.F32 R149, -RZ, R85.H1_H1 ;  /* 0x30000055ff957230 */ /* 0x000fc60000004100 */
[----:B------:R-:W-:Y:S01]  /*3350*/  FFMA R80, R101, 0.014084506779909133911, R50 ;  /* 0x3c66c2b465507823 */ /* 0x000fe20000000032 */
[----:B------:R-:W-:Y:S01]  /*3360*/  FFMA R0, R113, R90, R0 ;  /* 0x0000005a71007223 */ /* 0x000fe20000000000 */
[----:B------:R-:W-:Y:S01]  /*3370*/  FADD R98, R169, -R98 ;  /* 0x80000062a9627221 */ /* 0x000fe20000000000 */
[----:B------:R-:W-:Y:S02]  /*3380*/  HFMA2 R81, R81, 1, 1, R83 ;  /* 0x3c003c0051517831 */ /* 0x000fe40000000053 */
[----:B------:R-:W-:Y:S01]  /*3390*/  FADD R85, R149, -R80 ;  /* 0x8000005095557221 */ /* 0x000fe20000000000 */
[----:B------:R-:W-:Y:S01]  /*33a0*/  FADD R92, R167, -R92 ;  /* 0x8000005ca75c7221 */ /* 0x000fe20000000000 */
[----:B------:R-:W-:Y:S01]  /*33b0*/  FFMA R0, R91, R98, R0 ;  /* 0x000000625b007223 */ /* 0x000fe20000000000 */
[----:B------:R-:W-:Y:S02]  /*33c0*/  HADD2.F32 R147, -RZ, R82.H0_H0 ;  /* 0x20000052ff937230 */ /* 0x000fe40000004100 */
[----:B------:R-:W-:Y:S01]  /*33d0*/  FFMA R76, R85, 0.013888888992369174957, R80 ;  /* 0x3c638e39554c7823 */ /* 0x000fe20000000050 */
[----:B------:R-:W-:Y:S01]  /*33e0*/  FADD R40, R165, -R40 ;  /* 0x80000028a5287221 */ /* 0x000fe20000000000 */
[----:B------:R-:W-:Y:S01]  /*33f0*/  FFMA R0, R99, R92, R0 ;  /* 0x0000005c63007223 */ /* 0x000fe20000000000 */
[----:B------:R-:W-:-:S02]  /*3400*/  HFMA2 R81, R81, 1, 1, R77 ;  /* 0x3c003c0051517831 */ /* 0x000fc4000000004d */
[----:B------:R-:W-:Y:S01]  /*3410*/  FADD R83, -R76, R147 ;  /* 0x000000934c537221 */ /* 0x000fe20000000100 */
[----:B------:R-:W-:Y:S02]  /*3420*/  HADD2.F32 R145, -RZ, R82.H1_H1 ;  /* 0x30000052ff917230 */ /* 0x000fe40000004100 */
[----:B------:R-:W-:Y:S01]  /*3430*/  FFMA R0, R97, R40, R0 ;  /* 0x0000002861007223 */ /* 0x000fe20000000000 */
[----:B------:R-:W-:Y:S01]  /*3440*/  FFMA R40, R83, 0.013698630034923553467, R76 ;  /* 0x3c60703853287823 */ /* 0x000fe2000000004c */
[----:B------:R-:W-:Y:S01]  /*3450*/  FADD R88, R163, -R88 ;  /* 0x80000058a3587221 */ /* 0x000fe20000000000 */
[----:B----4-:R-:W-:Y:S02]  /*3460*/  HFMA2 R74, R72, 1, 1, R74 ;  /* 0x3c003c00484a7831 */ /* 0x010fe4000000004a */
[----:B------:R-:W-:Y:S01]  /*3470*/  FADD R77, R145, -R40 ;  /* 0x80000028914d7221 */ /* 0x000fe20000000000 */
[----:B------:R-:W-:Y:S01]  /*3480*/  FFMA R0, R107, R88, R0 ;  /* 0x000000586b007223 */ /* 0x000fe20000000000 */
[----:B------:R-:W-:Y:S01]  /*3490*/  FADD R94, R161, -R94 ;  /* 0x8000005ea15e7221 */ /* 0x000fe20000000000 */
[----:B------:R-:W-:-:S02]  /*34a0*/  HADD2.F32 R143, -RZ, R81.H0_H0 ;  /* 0x20000051ff8f7230 */ /* 0x000fc40000004100 */
[----:B------:R-:W-:Y:S01]  /*34b0*/  FFMA R82, R77, 0.013513513840734958649, R40 ;  /* 0x3c5d67c94d527823 */ /* 0x000fe20000000028 */
[----:B------:R-:W-:Y:S01]  /*34c0*/  FFMA R0, R89, R94, R0 ;  /* 0x0000005e59007223 */ /* 0x000fe20000000000 */
[----:B------:R-:W-:Y:S02]  /*34d0*/  HFMA2 R74, R74, 1, 1, R70 ;  /* 0x3c003c004a4a7831 */ /* 0x000fe40000000046 */
[----:B------:R-:W-:Y:S01]  /*34e0*/  FADD R89, R143, -R82 ;  /* 0x800000528f597221 */ /* 0x000fe20000000000 */
[----:B------:R-:W-:Y:S01]  /*34f0*/  FADD R84, R159, -R84 ;  /* 0x800000549f547221 */ /* 0x000fe20000000000 */
[----:B------:R-:W-:Y:S02]  /*3500*/  HADD2.F32 R141, -RZ, R81.H1_H1 ;  /* 0x30000051ff8d7230 */ /* 0x000fe40000004100 */
[----:B------:R-:W-:Y:S01]  /*3510*/  FFMA R72, R89, 0.013333333656191825867, R82 ;  /* 0x3c5a740e59487823 */ /* 0x000fe20000000052 */
[----:B------:R-:W-:Y:S01]  /*3520*/  FFMA R0, R95, R84, R0 ;  /* 0x000000545f007223 */ /* 0x000fe20000000000 */
[----:B------:R-:W-:Y:S01]  /*3530*/  FADD R2, R157, -R2 ;  /* 0x800000029d027221 */ /* 0x000fe20000000000 */
[----:B------:R-:W-:-:S02]  /*3540*/  HFMA2 R73, R73, 1, 1, R75 ;  /* 0x3c003c0049497831 */ /* 0x000fc4000000004b */
[----:B------:R-:W-:Y:S01]  /*3550*/  FADD R81, R141, -R72 ;  /* 0x800000488d517221 */ /* 0x000fe20000000000 */
[--C-:B------:R-:W-:Y:S02]  /*3560*/  HADD2.F32 R139, -RZ, R74.reuse.H0_H0 ;  /* 0x2000004aff8b7230 */ /* 0x100fe40000004100 */
[----:B------:R-:W-:Y:S01]  /*3570*/  FFMA R0, R93, R2, R0 ;  /* 0x000000025d007223 */ /* 0x000fe20000000000 */
[----:B------:R-:W-:Y:S01]  /*3580*/  FFMA R2, R81, 0.013157894834876060486, R72 ;  /* 0x3c57943651027823 */ /* 0x000fe20000000048 */
[----:B------:R-:W-:Y:S01]  /*3590*/  FADD R78, R155, -R78 ;  /* 0x8000004e9b4e7221 */ /* 0x000fe20000000000 */
[----:B------:R-:W-:Y:S02]  /*35a0*/  HFMA2 R73, R73, 1, 1, R71 ;  /* 0x3c003c0049497831 */ /* 0x000fe40000000047 */
[----:B------:R-:W-:Y:S01]  /*35b0*/  FADD R75, -R2, R139 ;  /* 0x0000008b024b7221 */ /* 0x000fe20000000100 */
[----:B------:R-:W-:-:S03]  /*35c0*/  HADD2.F32 R137, -RZ, R74.H1_H1 ;  /* 0x3000004aff897230 */ /* 0x000fc60000004100 */
[----:B------:R-:W-:Y:S01]  /*35d0*/  FFMA R70, R75, 0.012987012974917888641, R2 ;  /* 0x3c54c77b4b467823 */ /* 0x000fe20000000002 */
[----:B------:R-:W-:Y:S01]  /*35e0*/  FFMA R0, R87, R78, R0 ;  /* 0x0000004e57007223 */ /* 0x000fe20000000000 */
[----:B------:R-:W-:Y:S01]  /*35f0*/  FADD R50, R153, -R50 ;  /* 0x8000003299327221 */ /* 0x000fe20000000000 */
[----:B-----5:R-:W-:Y:S02]  /*3600*/  HFMA2 R68, R66, 1, 1, R68 ;  /* 0x3c003c0042447831 */ /* 0x020fe40000000044 */
[----:B------:R-:W-:Y:S01]  /*3610*/  FADD R71, R137, -R70 ;  /* 0x8000004689477221 */ /* 0x000fe20000000000 */
[----:B------:R-:W-:Y:S02]  /*3620*/  HADD2.F32 R135, -RZ, R73.H0_H0 ;  /* 0x20000049ff877230 */ /* 0x000fe40000004100 */
[----:B------:R-:W-:Y:S01]  /*3630*/  FFMA R0, R79, R50, R0 ;  /* 0x000000324f007223 */ /* 0x000fe20000000000 */
[----:B------:R-:W-:Y:S01]  /*3640*/  FFMA R50, R71, 0.012820512987673282623, R70 ;  /* 0x3c520d2147327823 */ /* 0x000fe20000000046 */
[----:B------:R-:W-:Y:S01]  /*3650*/  FADD R80, R151, -R80 ;  /* 0x8000005097507221 */ /* 0x000fe20000000000 */
[----:B------:R-:W-:-:S02]  /*3660*/  HFMA2 R68, R68, 1, 1, R64 ;  /* 0x3c003c0044447831 */ /* 0x000fc40000000040 */
[----:B------:R-:W-:Y:S01]  /*3670*/  FADD R79, R135, -R50 ;  /* 0x80000032874f7221 */ /* 0x000fe20000000000 */
[----:B------:R-:W-:Y:S01]  /*3680*/  FFMA R0, R101, R80, R0 ;  /* 0x0000005065007223 */ /* 0x000fe20000000000 */
[----:B------:R-:W-:Y:S01]  /*3690*/  FADD R76, R149, -R76 ;  /* 0x8000004c954c7221 */ /* 0x000fe20000000000 */
[----:B------:R-:W-:Y:S02]  /*36a0*/  HADD2.F32 R133, -RZ, R73.H1_H1 ;  /* 0x30000049ff857230 */ /* 0x000fe40000004100 */
[----:B------:R-:W-:Y:S01]  /*36b0*/  FFMA R66, R79, 0.012658228166401386261, R50 ;  /* 0x3c4f64754f427823 */ /* 0x000fe20000000032 */
[----:B------:R-:W-:Y:S01]  /*36c0*/  FADD R40, R147, -R40 ;  /* 0x8000002893287221 */ /* 0x000fe20000000000 */
[----:B------:R-:W-:Y:S01]  /*36d0*/  FFMA R0, R85, R76, R0 ;  /* 0x0000004c55007223 */ /* 0x000fe20000000000 */
[----:B------:R-:W-:Y:S02]  /*36e0*/  HFMA2 R67, R67, 1, 1, R69 ;  /* 0x3c003c0043437831 */ /* 0x000fe40000000045 */
[----:B------:R-:W-:Y:S01]  /*36f0*/  FADD R73, R133, -R66 ;  /* 0x8000004285497221 */ /* 0x000fe20000000000 */
[----:B------:R-:W-:-:S02]  /*3700*/  HADD2.F32 R131, -RZ, R68.H0_H0 ;  /* 0x20000044ff837230 */ /* 0x000fc40000004100 */
[----:B------:R-:W-:Y:S01]  /*3710*/  FFMA R0, R83, R40, R0 ;  /* 0x0000002853007223 */ /* 0x000fe20000000000 */
[----:B------:R-:W-:Y:S01]  /*3720*/  FFMA R40, R73, 0.012500000186264514923, R66 ;  /* 0x3c4ccccd49287823 */ /* 0x000fe20000000042 */
[----:B------:R-:W-:Y:S02]  /*3730*/  HADD2.F32 R129, -RZ, R68.H1_H1 ;  /* 0x30000044ff817230 */ /* 0x000fe40000004100 */
[----:B------:R-:W-:Y:S02]  /*3740*/  HFMA2 R67, R67, 1, 1, R65 ;  /* 0x3c003c0043437831 */ /* 0x000fe40000000041 */
[----:B------:R-:W-:Y:S01]  /*3750*/  FADD R69, -R40, R131 ;  /* 0x0000008328457221 */ /* 0x000fe20000000100 */
[----:B------:R-:W-:-:S03]  /*3760*/  FADD R82, R145, -R82 ;  /* 0x8000005291527221 */ /* 0x000fc60000000000 */
[----:B------:R-:W-:Y:S01]  /*3770*/  FFMA R64, R69, 0.012345679104328155518, R40 ;  /* 0x3c4a458845407823 */ /* 0x000fe20000000028 */
[----:B------:R-:W-:-:S03]  /*3780*/  HFMA2 R60, R60, 1, 1, R62 ;  /* 0x3c003c003c3c7831 */ /* 0x000fc6000000003e */
[----:B------:R-:W-:Y:S01]  /*3790*/  FADD R65, R129, -R64 ;  /* 0x8000004081417221 */ /* 0x000fe20000000000 */
[----:B------:R-:W-:Y:S01]  /*37a0*/  FFMA R0, R77, R82, R0 ;  /* 0x000000524d007223 */ /* 0x000fe20000000000 */
[----:B------:R-:W-:Y:S01]  /*37b0*/  FADD R72, R143, -R72 ;  /* 0x800000488f487221 */ /* 0x000fe20000000000 */
[--C-:B------:R-:W-:Y:S02]  /*37c0*/  HADD2.F32 R127, -RZ, R67.reuse.H0_H0 ;  /* 0x20000043ff7f7230 */ /* 0x100fe40000004100 */
[----:B------:R-:W-:Y:S01]  /*37d0*/  FFMA R68, R65, 0.012195121496915817261, R64 ;  /* 0x3c47ce0c41447823 */ /* 0x000fe20000000040 */
[----:B------:R-:W-:Y:S01]  /*37e0*/  FADD R2, R141, -R2 ;  /* 0x800000028d027221 */ /* 0x000fe20000000000 */
[----:B------:R-:W-:Y:S01]  /*37f0*/  FFMA R0, R89, R72, R0 ;  /* 0x0000004859007223 */ /* 0x000fe20000000000 */
[----:B------:R-:W-:Y:S02]  /*3800*/  HFMA2 R60, R60, 1, 1, R58 ;  /* 0x3c003c003c3c7831 */ /* 0x000fe4000000003a */
[----:B------:R-:W-:Y:S01]  /*3810*/  FADD R77, R127, -R68 ;  /* 0x800000447f4d7221 */ /* 0x000fe20000000000 */
[----:B------:R-:W-:Y:S01]  /*3820*/  FADD R70, R139, -R70 ;  /* 0x800000468b467221 */ /* 0x000fe20000000000 */
[----:B------:R-:W-:Y:S01]  /*3830*/  FFMA R0, R81, R2, R0 ;  /* 0x0000000251007223 */ /* 0x000fe20000000000 */
[----:B------:R-:W-:-:S02]  /*3840*/  HADD2.F32 R125, -RZ, R67.H1_H1 ;  /* 0x30000043ff7d7230 */ /* 0x000fc40000004100 */
[----:B------:R-:W-:Y:S01]  /*3850*/  FFMA R2, R77, 0.012048192322254180908, R68 ;  /* 0x3c4565c84d027823 */ /* 0x000fe20000000044 */
[----:B------:R-:W-:Y:S01]  /*3860*/  FADD R50, R137, -R50 ;  /* 0x8000003289327221 */ /* 0x000fe20000000000 */
[----:B------:R-:W-:Y:S01]  /*3870*/  FFMA R0, R75, R70, R0 ;  /* 0x000000464b007223 */ /* 0x000fe20000000000 */
[----:B------:R-:W-:Y:S02]  /*3880*/  HFMA2 R61, R61, 1, 1, R63 ;  /* 0x3c003c003d3d7831 */ /* 0x000fe4000000003f */
[----:B------:R-:W-:Y:S01]  /*3890*/  FADD R67, R125, -R2 ;  /* 0x800000027d437221 */ /* 0x000fe20000000000 */
[----:B------:R-:W-:Y:S02]  /*38a0*/  HADD2.F32 R123, -RZ, R60.H0_H0 ;  /* 0x2000003cff7b7230 */ /* 0x000fe40000004100 */
[----:B------:R-:W-:Y:S01]  /*38b0*/  FFMA R0, R71, R50, R0 ;  /* 0x0000003247007223 */ /* 0x000fe20000000000 */
[----:B------:R-:W-:Y:S01]  /*38c0*/  FFMA R50, R67, 0.011904762126505374908, R2 ;  /* 0x3c430c3143327823 */ /* 0x000fe20000000002 */
[----:B------:R-:W-:Y:S01]  /*38d0*/  FADD R66, R135, -R66 ;  /* 0x8000004287427221 */ /* 0x000fe20000000000 */
[----:B------:R-:W-:-:S02]  /*38e0*/  HFMA2 R61, R61, 1, 1, R59 ;  /* 0x3c003c003d3d7831 */ /* 0x000fc4000000003b */
[----:B------:R-:W-:Y:S01]  /*38f0*/  FADD R63, -R50, R123 ;  /* 0x0000007b323f7221 */ /* 0x000fe20000000100 */
[----:B------:R-:W-:-:S03]  /*3900*/  HADD2.F32 R121, -RZ, R60.H1_H1 ;  /* 0x3000003cff797230 */ /* 0x000fc60000004100 */
[----:B------:R-:W-:Y:S01]  /*3910*/  FFMA R58, R63, 0.011764706112444400787, R50 ;  /* 0x3c40c0c13f3a7823 */ /* 0x000fe20000000032 */
[----:B------:R-:W-:Y:S01]  /*3920*/  FFMA R0, R79, R66, R0 ;  /* 0x000000424f007223 */ /* 0x000fe20000000000 */
[----:B------:R-:W-:Y:S02]  /*3930*/  FADD R40, R133, -R40 ;  /* 0x8000002885287221 */ /* 0x000fe40000000000 */
[----:B------:R-:W-:Y:S01]  /*3940*/  FADD R59, R121, -R58 ;  /* 0x8000003a793b7221 */ /* 0x000fe20000000000 */
[----:B------:R-:W-:Y:S02]  /*3950*/  HFMA2 R54, R52, 1, 1, R54 ;  /* 0x3c003c0034367831 */ /* 0x000fe40000000036 */
[----:B------:R-:W-:Y:S01]  /*3960*/  FFMA R0, R73, R40, R0 ;  /* 0x0000002849007223 */ /* 0x000fe20000000000 */
[----:B------:R-:W-:Y:S01]  /*3970*/  FADD R64, R131, -R64 ;  /* 0x8000004083407221 */ /* 0x000fe20000000000 */
[----:B------:R-:W-:Y:S02]  /*3980*/  HADD2.F32 R119, -RZ, R61.H0_H0 ;  /* 0x2000003dff777230 */ /* 0x000fe40000004100 */
[----:B------:R-:W-:Y:S01]  /*3990*/  FFMA R40, R59, 0.011627906933426856995, R58 ;  /* 0x3c3e82fa3b287823 */ /* 0x000fe2000000003a */
[----:B------:R-:W-:-:S03]  /*39a0*/  FFMA R0, R69, R64, R0 ;  /* 0x0000004045007223 */ /* 0x000fc60000000000 */
[----:B------:R-:W-:Y:S01]  /*39b0*/  FADD R69, R119, -R40 ;  /* 0x8000002877457221 */ /* 0x000fe20000000000 */
[----:B------:R-:W-:Y:S02]  /*39c0*/  HFMA2 R54, R54, 1, 1, R56 ;  /* 0x3c003c0036367831 */ /* 0x000fe40000000038 */
[----:B------:R-:W-:Y:S01]  /*39d0*/  FADD R68, R129, -R68 ;  /* 0x8000004481447221 */ /* 0x000fe20000000000 */
[----:B------:R-:W-:Y:S02]  /*39e0*/  HADD2.F32 R117, -RZ, R61.H1_H1 ;  /* 0x3000003dff757230 */ /* 0x000fe40000004100 */
[----:B------:R-:W-:Y:S01]  /*39f0*/  FFMA R52, R69, 0.011494252830743789673, R40 ;  /* 0x3c3c526445347823 */ /* 0x000fe20000000028 */
[----:B------:R-:W-:Y:S01]  /*3a00*/  FADD R2, R127, -R2 ;  /* 0x800000027f027221 */ /* 0x000fe20000000000 */
[----:B------:R-:W-:Y:S02]  /*3a10*/  FFMA R0, R65, R68, R0 ;  /* 0x0000004441007223 */ /* 0x000fe40000000000 */
[----:B------:R-:W-:Y:S01]  /*3a20*/  FADD R61, R117, -R52 ;  /* 0x80000034753d7221 */ /* 0x000fe20000000000 */
[----:B------:R-:W-:-:S02]  /*3a30*/  HFMA2 R53, R53, 1, 1, R55 ;  /* 0x3c003c0035357831 */ /* 0x000fc40000000037 */
[----:B------:R-:W-:Y:S01]  /*3a40*/  FFMA R0, R77, R2, R0 ;  /* 0x000000024d007223 */ /* 0x000fe20000000000 */
[----:B------:R-:W-:Y:S02]  /*3a50*/  HADD2.F32 R115, -RZ, R54.H0_H0 ;  /* 0x20000036ff737230 */ /* 0x000fe40000004100 */
[----:B------:R-:W-:Y:S01]  /*3a60*/  FFMA R2, R61, 0.011363636702299118042, R52 ;  /* 0x3c3a2e8c3d027823 */ /* 0x000fe20000000034 */
[----:B------:R-:W-:-:S03]  /*3a70*/  FADD R50, R125, -R50 ;  /* 0x800000327d327221 */ /* 0x000fc60000000000 */
[----:B------:R-:W-:Y:S01]  /*3a80*/  FADD R55, -R2, R115 ;  /* 0x0000007302377221 */ /* 0x000fe20000000100 */
[----:B------:R-:W-:Y:S01]  /*3a90*/  FFMA R0, R67, R50, R0 ;  /* 0x0000003243007223 */ /* 0x000fe20000000000 */
[----:B------:R-:W-:Y:S02]  /*3aa0*/  HADD2.F32 R113, -RZ, R54.H1_H1 ;  /* 0x30000036ff717230 */ /* 0x000fe40000004100 */
[----:B------:R-:W-:Y:S01]  /*3ab0*/  FFMA R50, R55, 0.011235955171287059784, R2 ;  /* 0x3c38170337327823 */ /* 0x000fe20000000002 */
[----:B------:R-:W-:Y:S02]  /*3ac0*/  HADD2 R53, R53, R57 ;  /* 0x0000003935357230 */ /* 0x000fe40000000000 */
[----:B------:R-:W-:Y:S01]  /*3ad0*/  FADD R58, R123, -R58 ;  /* 0x8000003a7b3a7221 */ /* 0x000fe20000000000 */
[----:B------:R-:W-:Y:S01]  /*3ae0*/  FADD R57, R113, -R50 ;  /* 0x8000003271397221 */ /* 0x000fe20000000000 */
[----:B------:R-:W-:Y:S02]  /*3af0*/  HFMA2 R16, R16, 1, 1, R18 ;  /* 0x3c003c0010107831 */ /* 0x000fe40000000012 */
[----:B------:R-:W-:Y:S01]  /*3b00*/  FFMA R0, R63, R58, R0 ;  /* 0x0000003a3f007223 */ /* 0x000fe20000000000 */
[----:B------:R-:W-:-:S02]  /*3b10*/  HADD2.F32 R111, -RZ, R53.H0_H0 ;  /* 0x20000035ff6f7230 */ /* 0x000fc40000004100 */
[----:B------:R-:W-:Y:S01]  /*3b20*/  FADD R40, R121, -R40 ;  /* 0x8000002879287221 */ /* 0x000fe20000000000 */
[----:B------:R-:W-:Y:S01]  /*3b30*/  FFMA R54, R57, 0.011111111380159854889, R50 ;  /* 0x3c360b6139367823 */ /* 0x000fe20000000032 */
[----:B------:R-:W-:Y:S02]  /*3b40*/  FADD R52, R119, -R52 ;  /* 0x8000003477347221 */ /* 0x000fe40000000000 */
[----:B------:R-:W-:Y:S01]  /*3b50*/  FFMA R0, R59, R40, R0 ;  /* 0x000000283b007223 */ /* 0x000fe20000000000 */
[----:B------:R-:W-:Y:S01]  /*3b60*/  FADD R59, R111, -R54 ;  /* 0x800000366f3b7221 */ /* 0x000fe20000000000 */
[----:B------:R-:W-:Y:S02]  /*3b70*/  HADD2.F32 R109, -RZ, R53.H1_H1 ;  /* 0x30000035ff6d7230 */ /* 0x000fe40000004100 */
[----:B------:R-:W-:Y:S02]  /*3b80*/  HADD2 R20, R16, R20 ;  /* 0x0000001410147230 */ /* 0x000fe40000000000 */
[----:B------:R-:W-:Y:S01]  /*3b90*/  FFMA R0, R69, R52, R0 ;  /* 0x0000003445007223 */ /* 0x000fe20000000000 */
[----:B------:R-:W-:Y:S01]  /*3ba0*/  FFMA R16, R59, 0.010989011265337467194, R54 ;  /* 0x3c340b413b107823 */ /* 0x000fe20000000036 */
[----:B------:R-:W-:Y:S01]  /*3bb0*/  FADD R2, R117, -R2 ;  /* 0x8000000275027221 */ /* 0x000fe20000000000 */
[----:B------:R-:W-:-:S02]  /*3bc0*/  FADD R50, R115, -R50 ;  /* 0x8000003273327221 */ /* 0x000fc40000000000 */
[----:B------:R-:W-:Y:S01]  /*3bd0*/  FADD R53, R109, -R16 ;  /* 0x800000106d357221 */ /* 0x000fe20000000000 */
[----:B------:R-:W-:Y:S01]  /*3be0*/  FFMA R0, R61, R2, R0 ;  /* 0x000000023d007223 */ /* 0x000fe20000000000 */
[--C-:B------:R-:W-:Y:S02]  /*3bf0*/  HADD2.F32 R107, -RZ, R20.reuse.H0_H0 ;  /* 0x20000014ff6b7230 */ /* 0x100fe40000004100 */
[----:B------:R-:W-:Y:S02]  /*3c00*/  HFMA2 R17, R17, 1, 1, R19 ;  /* 0x3c003c0011117831 */ /* 0x000fe40000000013 */
[----:B------:R-:W-:Y:S01]  /*3c10*/  FFMA R2, R53, 0.010869565419852733612, R16 ;  /* 0x3c32164335027823 */ /* 0x000fe20000000010 */
[----:B------:R-:W-:Y:S02]  /*3c20*/  FFMA R0, R55, R50, R0 ;  /* 0x0000003237007223 */ /* 0x000fe40000000000 */
[----:B------:R-:W1:Y:S01]  /*3c30*/  LDC R50, c[0x0][0x3c4] ;  /* 0x0000f100ff327b82 */ /* 0x000e620000000800 */
[----:B------:R-:W-:Y:S01]  /*3c40*/  FADD R19, -R2, R107 ;  /* 0x0000006b02137221 */ /* 0x000fe20000000100 */
[----:B------:R-:W-:Y:S01]  /*3c50*/  FADD R54, R113, -R54 ;  /* 0x8000003671367221 */ /* 0x000fe20000000000 */
[----:B------:R-:W-:-:S02]  /*3c60*/  HADD2.F32 R105, -RZ, R20.H1_H1 ;  /* 0x30000014ff697230 */ /* 0x000fc40000004100 */
[----:B------:R-:W-:Y:S01]  /*3c70*/  FFMA R18, R19, 0.01075268816202878952, R2 ;  /* 0x3c302c0b13127823 */ /* 0x000fe20000000002 */
[----:B------:R-:W-:Y:S02]  /*3c80*/  HADD2 R17, R17, R21 ;  /* 0x0000001511117230 */ /* 0x000fe40000000000 */
[----:B------:R-:W-:Y:S01]  /*3c90*/  FFMA R0, R57, R54, R0 ;  /* 0x0000003639007223 */ /* 0x000fe20000000000 */
[----:B------:R-:W-:Y:S01]  /*3ca0*/  FADD R16, R111, -R16 ;  /* 0x800000106f107221 */ /* 0x000fe20000000000 */
[----:B------:R-:W-:Y:S01]  /*3cb0*/  FADD R21, R105, -R18 ;  /* 0x8000001269157221 */ /* 0x000fe20000000000 */
[----:B------:R-:W-:Y:S01]  /*3cc0*/  FADD R2, R109, -R2 ;  /* 0x800000026d027221 */ /* 0x000fe20000000000 */
[----:B------:R-:W-:Y:S02]  /*3cd0*/  HADD2.F32 R103, -RZ, R17.H0_H0 ;  /* 0x20000011ff677230 */ /* 0x000fe40000004100 */
[----:B------:R-:W-:Y:S01]  /*3ce0*/  FFMA R0, R59, R16, R0 ;  /* 0x000000103b007223 */ /* 0x000fe20000000000 */
[----:B------:R-:W-:-:S03]  /*3cf0*/  FFMA R16, R21, 0.010638297535479068756, R18 ;  /* 0x3c2e4c4115107823 */ /* 0x000fc60000000012 */
[----:B------:R-:W-:Y:S01]  /*3d00*/  FFMA R0, R53, R2, R0 ;  /* 0x0000000235007223 */ /* 0x000fe20000000000 */
[----:B------:R-:W-:Y:S01]  /*3d10*/  FADD R53, R103, -R16 ;  /* 0x8000001067357221 */ /* 0x000fe20000000000 */
[----:B------:R-:W-:Y:S01]  /*3d20*/  FADD R18, R107, -R18 ;  /* 0x800000126b127221 */ /* 0x000fe20000000000 */
[----:B------:R-:W-:Y:S02]  /*3d30*/  HADD2.F32 R101, -RZ, R17.H1_H1 ;  /* 0x30000011ff657230 */ /* 0x000fe40000004100 */
[----:B------:R-:W-:Y:S01]  /*3d40*/  FFMA R2, R53, 0.010526316240429878235, R16 ;  /* 0x3c2c769235027823 */ /* 0x000fe20000000010 */
[----:B------:R-:W-:Y:S01]  /*3d50*/  FFMA R0, R19, R18, R0 ;  /* 0x0000001213007223 */ /* 0x000fe20000000000 */
[----:B-1----:R-:W-:Y:S01]  /*3d60*/  ISETP.GE.AND P0, PT, R4, R50, PT ;  /* 0x000000320400720c */ /* 0x002fe20003f06270 */
[----:B------:R-:W-:Y:S01]  /*3d70*/  FADD R16, R105, -R16 ;  /* 0x8000001069107221 */ /* 0x000fe20000000000 */
[--C-:B------:R-:W-:Y:S01]  /*3d80*/  FADD R19, R101, -R2.reuse ;  /* 0x8000000265137221 */ /* 0x100fe20000000000 */
[----:B------:R-:W-:-:S02]  /*3d90*/  FADD R17, R103, -R2 ;  /* 0x8000000267117221 */ /* 0x000fc40000000000 */
[----:B------:R-:W-:Y:S01]  /*3da0*/  FFMA R16, R21, R16, R0 ;  /* 0x0000001015107223 */ /* 0x000fe20000000000 */
[----:B------:R-:W-:Y:S01]  /*3db0*/  FFMA R0, R19, 0.010416666977107524872, R2 ;  /* 0x3c2aaaab13007823 */ /* 0x000fe20000000002 */
[----:B------:R-:W-:Y:S02]  /*3dc0*/  IADD3 R21, PT, PT, R5, 0xd00, RZ ;  /* 0x00000d0005157810 */ /* 0x000fe40007ffe0ff */
[----:B------:R-:W-:Y:S01]  /*3dd0*/  FFMA R16, R53, R17, R16 ;  /* 0x0000001135107223 */ /* 0x000fe20000000010 */
[----:B------:R-:W-:Y:S01]  /*3de0*/  FADD R2, R101, -R0 ;  /* 0x8000000065027221 */ /* 0x000fe20000000000 */
[----:B------:R-:W-:Y:S01]  /*3df0*/  IADD3 R17, PT, PT, R5, 0xc80, RZ ;  /* 0x00000c8005117810 */ /* 0x000fe20007ffe0ff */
[----:B------:R-:W-:Y:S01]  /*3e00*/  BSSY.RECONVERGENT B0, `(.L_x_3711) ;  /* 0x000003e000007945 */ /* 0x000fe20003800200 */
[----:B------:R-:W-:Y:S01]  /*3e10*/  ISETP.GE.AND P6, PT, R21, R50, PT ;  /* 0x000000321500720c */ /* 0x000fe20003fc6270 */
[----:B------:R-:W-:Y:S02]  /*3e20*/  HFMA2 R99, -RZ, RZ, 0, 0 ;  /* 0x00000000ff637431 */ /* 0x000fe400000001ff */
[----:B------:R-:W-:-:S02]  /*3e30*/  HFMA2 R95, -RZ, RZ, 0, 0 ;  /* 0x00000000ff5f7431 */ /* 0x000fc400000001ff */
[----:B------:R-:W-:Y:S02]  /*3e40*/  HFMA2 R91, -RZ, RZ, 0, 0 ;  /* 0x00000000ff5b7431 */ /* 0x000fe400000001ff */
[----:B------:R-:W-:Y:S02]  /*3e50*/  HFMA2 R87, -RZ, RZ, 0, 0 ;  /* 0x00000000ff577431 */ /* 0x000fe400000001ff */
[----:B------:R-:W-:Y:S02]  /*3e60*/  HFMA2 R83, -RZ, RZ, 0, 0 ;  /* 0x00000000ff537431 */ /* 0x000fe400000001ff */
[----:B------:R-:W-:Y:S01]  /*3e70*/  FFMA R2, R19, R2, R16 ;  /* 0x0000000213027223 */ /* 0x000fe20000000010 */
[----:B------:R-:W-:Y:S02]  /*3e80*/  ISETP.GE.AND P1, PT, R17, R50, PT ;  /* 0x000000321100720c */ /* 0x000fe40003f26270 */
[----:B------:R-:W-:Y:S02]  /*3e90*/  MOV R4, 0x42c00000 ;  /* 0x42c0000000047802 */ /* 0x000fe40000000f00 */
[----:B------:R-:W-:-:S02]  /*3ea0*/  MOV R97, RZ ;  /* 0x000000ff00617202 */ /* 0x000fc40000000f00 */
[----:B------:R-:W-:Y:S02]  /*3eb0*/  P2R R40, PR, RZ, 0x40 ;  /* 0x00000040ff287803 */ /* 0x000fe40000000000 */
[----:B------:R-:W-:Y:S02]  /*3ec0*/  MOV R93, RZ ;  /* 0x000000ff005d7202 */ /* 0x000fe40000000f00 */
[----:B------:R-:W-:Y:S02]  /*3ed0*/  MOV R89, RZ ;  /* 0x000000ff00597202 */ /* 0x000fe40000000f00 */
        /* <DEDUP_REMOVED lines=23> */
[----:B--2---:R-:W-:Y:S02]  /*4050*/  HADD2 R4, R18, R20 ;  /* 0x0000001412047230 */ /* 0x004fe40000000000 */
[----:B------:R-:W-:-:S02]  /*4060*/  HFMA2 R19, R19, 1, 1, R21 ;  /* 0x3c003c0013137831 */ /* 0x000fc40000000015 */
[----:B---3--:R-:W-:Y:S02]  /*4070*/  HFMA2 R4, R4, 1, 1, R16 ;  /* 0x3c003c0004047831 */ /* 0x008fe40000000010 */
[----:B------:R-:W-:-:S03]  /*4080*/  HFMA2 R19, R19, 1, 1, R17 ;  /* 0x3c003c0013137831 */ /* 0x000fc60000000011 */
[--C-:B------:R-:W-:Y:S02]  /*4090*/  HADD2.F32 R83, -RZ, R4.reuse.H0_H0 ;  /* 0x20000004ff537230 */ /* 0x100fe40000004100 */
[----:B------:R-:W-:Y:S02]  /*40a0*/  HADD2.F32 R95, -RZ, R4.H1_H1 ;  /* 0x30000004ff5f7230 */ /* 0x000fe40000004100 */
[--C-:B------:R-:W-:Y:S02]  /*40b0*/  HADD2.F32 R97, -RZ, R19.reuse.H0_H0 ;  /* 0x20000013ff617230 */ /* 0x100fe40000004100 */
[----:B------:R-:W-:Y:S01]  /*40c0*/  FADD R53, -R0, R83 ;  /* 0x0000005300357221 */ /* 0x000fe20000000100 */
[----:B------:R-:W-:-:S03]  /*40d0*/  HADD2.F32 R99, -RZ, R19.H1_H1 ;  /* 0x30000013ff637230 */ /* 0x000fc60000004100 */
[----:B------:R-:W-:-:S04]  /*40e0*/  FFMA R0, R53, 0.010309278033673763275, R0 ;  /* 0x3c28e83f35007823 */ /* 0x000fc80000000000 */
[----:B------:R-:W-:-:S04]  /*40f0*/  FADD R17, R95, -R0 ;  /* 0x800000005f117221 */ /* 0x000fc80000000000 */
[--C-:B------:R-:W-:Y:S01]  /*4100*/  FFMA R4, R17, 0.010204081423580646515, R0.reuse ;  /* 0x3c272f0511047823 */ /* 0x100fe20000000000 */
[----:B------:R-:W-:-:S03]  /*4110*/  FADD R0, R83, -R0 ;  /* 0x8000000053007221 */ /* 0x000fc60000000000 */
[----:B------:R-:W-:Y:S01]  /*4120*/  FADD R21, R97, -R4 ;  /* 0x8000000461157221 */ /* 0x000fe20000000000 */
[----:B------:R-:W-:-:S03]  /*4130*/  FFMA R0, R53, R0, R2 ;  /* 0x0000000035007223 */ /* 0x000fc60000000002 */
[--C-:B------:R-:W-:Y:S01]  /*4140*/  FFMA R16, R21, 0.010101010091602802277, R4.reuse ;  /* 0x3c257eb515107823 */ /* 0x100fe20000000004 */
[----:B------:R-:W-:-:S03]  /*4150*/  FADD R4, R95, -R4 ;  /* 0x800000045f047221 */ /* 0x000fc60000000000 */
[----:B------:R-:W-:Y:S01]  /*4160*/  FADD R19, R99, -R16 ;  /* 0x8000001063137221 */ /* 0x000fe20000000000 */
[----:B------:R-:W-:Y:S01]  /*4170*/  FFMA R4, R17, R4, R0 ;  /* 0x0000000411047223 */ /* 0x000fe20000000000 */
[--C-:B------:R-:W-:Y:S02]  /*4180*/  FADD R2, R97, -R16.reuse ;  /* 0x8000001061027221 */ /* 0x100fe40000000000 */
[----:B------:R-:W-:Y:S02]  /*4190*/  FFMA R0, R19, 0.0099999997764825820923, R16 ;  /* 0x3c23d70a13007823 */ /* 0x000fe40000000010 */
[----:B------:R-:W-:Y:S01]  /*41a0*/  FFMA R2, R21, R2, R4 ;  /* 0x0000000215027223 */ /* 0x000fe20000000004 */
[----:B------:R-:W-:Y:S01]  /*41b0*/  MOV R4, 0x42c80000 ;  /* 0x42c8000000047802 */ /* 0x000fe20000000f00 */
[----:B------:R-:W-:-:S04]  /*41c0*/  FADD R16, R99, -R0 ;  /* 0x8000000063107221 */ /* 0x000fc80000000000 */
[----:B------:R-:W-:-:S07]  /*41d0*/  FFMA R2, R19, R16, R2 ;  /* 0x0000001013027223 */ /* 0x000fce0000000002 */
.L_x_3712:
[----:B------:R-:W-:Y:S05]  /*41e0*/  BSYNC.RECONVERGENT B0 ;  /* 0x0000000000007941 */ /* 0x000fea0003800200 */
.L_x_3711:
[----:B------:R-:W-:Y:S04]  /*41f0*/  BSSY.RECONVERGENT B0, `(.L_x_3713) ;  /* 0x000004b000007945 */ /* 0x000fe80003800200 */
        /* <DEDUP_REMOVED lines=22> */
[----:B------:R-:W-:-:S04]  /*4360*/  FADD R48, R4, 1 ;  /* 0x3f80000004307421 */ /* 0x000fc80000000000 */
[C---:B------:R-:W-:Y:S01]  /*4370*/  FMUL R53, R48.reuse, 16777216 ;  /* 0x4b80000030357820 */ /* 0x040fe20000400000 */
[C---:B------:R-:W-:Y:S01]  /*4380*/  FSETP.GEU.AND P2, PT, |R48|.reuse, 1.175494350822287508e-38, PT ;  /* 0x008000003000780b */ /* 0x040fe20003f4e200 */
[----:B--2---:R-:W-:Y:S02]  /*4390*/  HFMA2 R4, R16, 1, 1, R20 ;  /* 0x3c003c0010047831 */ /* 0x004fe40000000014 */
[----:B------:R-:W-:Y:S02]  /*43a0*/  HFMA2 R17, R17, 1, 1, R21 ;  /* 0x3c003c0011117831 */ /* 0x000fe40000000015 */
[----:B---3--:R-:W-:Y:S01]  /*43b0*/  HADD2 R4, R4, R18 ;  /* 0x0000001204047230 */ /* 0x008fe20000000000 */
[----:B------:R-:W-:Y:S01]  /*43c0*/  FSEL R18, R53, R48, !P2 ;  /* 0x0000003035127208 */ /* 0x000fe20005000000 */
[----:B------:R-:W-:Y:S01]  /*43d0*/  FADD R48, R48, 1 ;  /* 0x3f80000030307421 */ /* 0x000fe20000000000 */
[----:B------:R-:W-:Y:S02]  /*43e0*/  HADD2 R17, R17, R19 ;  /* 0x0000001311117230 */ /* 0x000fe40000000000 */
[--C-:B------:R-:W-:Y:S01]  /*43f0*/  HADD2.F32 R87, -RZ, R4.reuse.H0_H0 ;  /* 0x20000004ff577230 */ /* 0x100fe20000004100 */
[----:B------:R-:W1:Y:S01]  /*4400*/  MUFU.RCP R55, R18 ;  /* 0x0000001200377308 */ /* 0x000e620000001000 */
[C---:B------:R-:W-:Y:S01]  /*4410*/  FMUL R57, R48.reuse, 16777216 ;  /* 0x4b80000030397820 */ /* 0x040fe20000400000 */
[----:B------:R-:W-:Y:S01]  /*4420*/  FSETP.GEU.AND P3, PT, |R48|, 1.175494350822287508e-38, PT ;  /* 0x008000003000780b */ /* 0x000fe20003f6e200 */
[----:B------:R-:W-:-:S02]  /*4430*/  HADD2.F32 R89, -RZ, R4.H1_H1 ;  /* 0x30000004ff597230 */ /* 0x000fc40000004100 */
[----:B------:R-:W-:Y:S01]  /*4440*/  FADD R53, -R0, R87 ;  /* 0x0000005700357221 */ /* 0x000fe20000000100 */
[--C-:B------:R-:W-:Y:S01]  /*4450*/  HADD2.F32 R91, -RZ, R17.reuse.H0_H0 ;  /* 0x20000011ff5b7230 */ /* 0x100fe20000004100 */
[----:B------:R-:W-:Y:S01]  /*4460*/  FSEL R57, R57, R48, !P3 ;  /* 0x0000003039397208 */ /* 0x000fe20005800000 */
[----:B------:R-:W-:Y:S01]  /*4470*/  FADD R48, R48, 1 ;  /* 0x3f80000030307421 */ /* 0x000fe20000000000 */
[----:B------:R-:W-:Y:S01]  /*4480*/  FMUL R16, R53, 16777216 ;  /* 0x4b80000035107820 */ /* 0x000fe20000400000 */
[----:B------:R-:W-:Y:S02]  /*4490*/  HADD2.F32 R93, -RZ, R17.H1_H1 ;  /* 0x30000011ff5d7230 */ /* 0x000fe40000004100 */
[----:B------:R-:W-:Y:S01]  /*44a0*/  FMUL R21, R48, 16777216 ;  /* 0x4b80000030157820 */ /* 0x000fe20000400000 */
[----:B------:R-:W2:Y:S01]  /*44b0*/  MUFU.RCP R57, R57 ;  /* 0x0000003900397308 */ /* 0x000ea20000001000 */
[----:B------:R-:W-:Y:S02]  /*44c0*/  FSEL R16, R16, R53, !P2 ;  /* 0x0000003510107208 */ /* 0x000fe40005000000 */
[----:B------:R-:W-:-:S03]  /*44d0*/  FSETP.GEU.AND P2, PT, |R48|, 1.175494350822287508e-38, PT ;  /* 0x008000003000780b */ /* 0x000fc60003f4e200 */
[----:B-1----:R-:W-:Y:S01]  /*44e0*/  FFMA R16, R55, R16, R0 ;  /* 0x0000001037107223 */ /* 0x002fe20000000000 */
[----:B------:R-:W-:Y:S01]  /*44f0*/  FSEL R21, R21, R48, !P2 ;  /* 0x0000003015157208 */ /* 0x000fe20005000000 */
[----:B------:R-:W-:Y:S02]  /*4500*/  FADD R48, R48, 1 ;  /* 0x3f80000030307421 */ /* 0x000fe40000000000 */
        /* <DEDUP_REMOVED lines=9> */
[----:B------:R-:W-:-:S05]  /*45a0*/  FMUL R4, R19, 16777216 ;  /* 0x4b80000013047820 */ /* 0x000fca0000400000 */
[----:B------:R-:W-:Y:S02]  /*45b0*/  FSEL R18, R4, R19, !P2 ;  /* 0x0000001304127208 */ /* 0x000fe40005000000 */
[----:B------:R-:W-:Y:S01]  /*45c0*/  MOV R4, R48 ;  /* 0x0000003000047202 */ /* 0x000fe20000000f00 */
[----:B------:R-:W-:Y:S02]  /*45d0*/  @!P3 FMUL R48, R48, 16777216 ;  /* 0x4b8000003030b820 */ /* 0x000fe40000400000 */
[--C-:B-1----:R-:W-:Y:S01]  /*45e0*/  FFMA R18, R21, R18, R0.reuse ;  /* 0x0000001215127223 */ /* 0x102fe20000000000 */
[----:B------:R-:W-:Y:S01]  /*45f0*/  FADD R0, R89, -R0 ;  /* 0x8000000059007221 */ /* 0x000fe20000000000 */
[----:B------:R-:W1:Y:S02]  /*4600*/  MUFU.RCP R57, R48 ;  /* 0x0000003000397308 */ /* 0x000e640000001000 */
[----:B------:R-:W-:Y:S01]  /*4610*/  FADD R17, R93, -R18 ;  /* 0x800000125d117221 */ /* 0x000fe20000000000 */
[----:B------:R-:W-:Y:S01]  /*4620*/  FFMA R16, R55, R0, R16 ;  /* 0x0000000037107223 */ /* 0x000fe20000000010 */
[----:B------:R-:W-:-:S02]  /*4630*/  FADD R2, R91, -R18 ;  /* 0x800000125b027221 */ /* 0x000fc40000000000 */
[----:B------:R-:W-:Y:S02]  /*4640*/  FMUL R20, R17, 16777216 ;  /* 0x4b80000011147820 */ /* 0x000fe40000400000 */
[----:B------:R-:W-:-:S03]  /*4650*/  FFMA R2, R19, R2, R16 ;  /* 0x0000000213027223 */ /* 0x000fc60000000010 */
[----:B------:R-:W-:-:S05]  /*4660*/  FSEL R20, R20, R17, !P3 ;  /* 0x0000001114147208 */ /* 0x000fca0005800000 */
[----:B-1----:R-:W-:-:S04]  /*4670*/  FFMA R0, R57, R20, R18 ;  /* 0x0000001439007223 */ /* 0x002fc80000000012 */
[----:B------:R-:W-:-:S04]  /*4680*/  FADD R16, R93, -R0 ;  /* 0x800000005d107221 */ /* 0x000fc80000000000 */
[----:B------:R-:W-:-:S07]  /*4690*/  FFMA R2, R17, R16, R2 ;  /* 0x0000001011027223 */ /* 0x000fce0000000002 */
.L_x_3714:
[----:B------:R-:W-:Y:S05]  /*46a0*/  BSYNC.RECONVERGENT B0 ;  /* 0x0000000000007941 */ /* 0x000fea0003800200 */
.L_x_3713:
[----:B------:R-:W-:Y:S01]  /*46b0*/  BSSY.RECONVERGENT B0, `(.L_x_3715) ;  /* 0x0000050000007945 */ /* 0x000fe20003800200 */
[----:B------:R-:W-:Y:S01]  /*46c0*/  HFMA2 R81, -RZ, RZ, 0, 0 ;  /* 0x00000000ff517431 */ /* 0x000fe200000001ff */
[----:B------:R-:W-:Y:S01]  /*46d0*/  MOV R79, RZ ;  /* 0x000000ff004f7202 */ /* 0x000fe20000000f00 */
[----:B------:R-:W-:Y:S01]  /*46e0*/  HFMA2 R77, -RZ, RZ, 0, 0 ;  /* 0x00000000ff4d7431 */ /* 0x000fe200000001ff */
[----:B------:R-:W-:Y:S06]  /*46f0*/  @P6 BRA `(.L_x_3716) ;  /* 0x00000004002c6947 */ /* 0x000fec0003800000 */
[----:B------:R-:W-:Y:S02]  /*4700*/  IADD3 R5, P2, PT, R14, 0xd00, RZ ;  /* 0x00000d000e057810 */ /* 0x000fe40007f5e0ff */
[----:B------:R-:W-:Y:S02]  /*4710*/  R2UR UR4, R194 ;  /* 0x00000000c20472ca */ /* 0x000fe400000e0000 */
[----:B------:R-:W-:Y:S02]  /*4720*/  IADD3.X R16, PT, PT, R46, R15, RZ, P2, !PT ;  /* 0x0000000f2e107210 */ /* 0x000fe400017fe4ff */
        /* <DEDUP_REMOVED lines=25> */
[----:B------:R-:W-:-:S03]  /*48c0*/  FADD R48, R48, 1 ;  /* 0x3f80000030307421 */ /* 0x000fc60000000000 */
[----:B------:R-:W1:Y:S01]  /*48d0*/  MUFU.RCP R55, R18 ;  /* 0x0000001200377308 */ /* 0x000e620000001000 */
[C---:B------:R-:W-:Y:S01]  /*48e0*/  FMUL R57, R48.reuse, 16777216 ;  /* 0x4b80000030397820 */ /* 0x040fe20000400000 */
[C---:B------:R-:W-:Y:S01]  /*48f0*/  FSETP.GEU.AND P3, PT, |R48|.reuse, 1.175494350822287508e-38, PT ;  /* 0x008000003000780b */ /* 0x040fe20003f6e200 */
[----:B------:R-:W-:Y:S02]  /*4900*/  HADD2 R17, R17, R19 ;  /* 0x0000001311117230 */ /* 0x000fe40000000000 */
[--C-:B------:R-:W-:Y:S01]  /*4910*/  HADD2.F32 R77, -RZ, R4.reuse.H0_H0 ;  /* 0x20000004ff4d7230 */ /* 0x100fe20000004100 */
[----:B------:R-:W-:Y:S01]  /*4920*/  FSEL R57, R57, R48, !P3 ;  /* 0x0000003039397208 */ /* 0x000fe20005800000 */
[----:B------:R-:W-:Y:S02]  /*4930*/  HADD2.F32 R79, -RZ, R4.H1_H1 ;  /* 0x30000004ff4f7230 */ /* 0x000fe40000004100 */
[----:B------:R-:W-:Y:S01]  /*4940*/  FADD R48, R48, 1 ;  /* 0x3f80000030307421 */ /* 0x000fe20000000000 */
[----:B------:R-:W-:-:S02]  /*4950*/  HADD2.F32 R81, -RZ, R17.H0_H0 ;  /* 0x20000011ff517230 */ /* 0x000fc40000004100 */
[----:B------:R-:W-:Y:S01]  /*4960*/  FADD R5, -R0, R77 ;  /* 0x0000004d00057221 */ /* 0x000fe20000000100 */
[----:B------:R-:W-:Y:S01]  /*4970*/  HADD2.F32 R85, -RZ, R17.H1_H1 ;  /* 0x30000011ff557230 */ /* 0x000fe20000004100 */
[----:B------:R-:W2:Y:S01]  /*4980*/  MUFU.RCP R57, R57 ;  /* 0x0000003900397308 */ /* 0x000ea20000001000 */
[C---:B------:R-:W-:Y:S01]  /*4990*/  FMUL R21, R48.reuse, 16777216 ;  /* 0x4b80000030157820 */ /* 0x040fe20000400000 */
[----:B------:R-:W-:Y:S01]  /*49a0*/  FMUL R16, R5, 16777216 ;  /* 0x4b80000005107820 */ /* 0x000fe20000400000 */
[----:B------:R-:W-:-:S04]  /*49b0*/  FADD R52, R48, 1 ;  /* 0x3f80000030347421 */ /* 0x000fc80000000000 */
[----:B------:R-:W-:Y:S02]  /*49c0*/  FSEL R53, R16, R5, !P2 ;  /* 0x0000000510357208 */ /* 0x000fe40005000000 */
[----:B------:R-:W-:-:S03]  /*49d0*/  FSETP.GEU.AND P2, PT, |R48|, 1.175494350822287508e-38, PT ;  /* 0x008000003000780b */ /* 0x000fc60003f4e200 */
[----:B-1----:R-:W-:Y:S01]  /*49e0*/  FFMA R0, R55, R53, R0 ;  /* 0x0000003537007223 */ /* 0x002fe20000000000 */
[----:B------:R-:W-:Y:S02]  /*49f0*/  FSEL R20, R21, R48, !P2 ;  /* 0x0000003015147208 */ /* 0x000fe40005000000 */
[----:B------:R-:W1:Y:S01]  /*4a00*/  S2R R48, SR_TID.X ;  /* 0x0000000000307919 */ /* 0x000e620000002100 */
[----:B------:R-:W-:Y:S01]  /*4a10*/  FADD R53, R79, -R0 ;  /* 0x800000004f357221 */ /* 0x000fe20000000000 */
[----:B------:R-:W3:Y:S03]  /*4a20*/  MUFU.RCP R55, R20 ;  /* 0x0000001400377308 */ /* 0x000ee60000001000 */
        /* <DEDUP_REMOVED lines=11> */
[--C-:B---3--:R-:W-:Y:S01]  /*4ae0*/  FFMA R18, R55, R21, R16.reuse ;  /* 0x0000001537127223 */ /* 0x108fe20000000010 */
[----:B------:R-:W-:Y:S01]  /*4af0*/  FADD R16, R79, -R16 ;  /* 0x800000104f107221 */ /* 0x000fe20000000000 */
[----:B------:R-:W2:Y:S02]  /*4b00*/  MUFU.RCP R21, R52 ;  /* 0x0000003400157308 */ /* 0x000ea40000001000 */
[----:B------:R-:W-:Y:S01]  /*4b10*/  FADD R17, R85, -R18 ;  /* 0x8000001255117221 */ /* 0x000fe20000000000 */
[----:B------:R-:W-:Y:S01]  /*4b20*/  FFMA R16, R53, R16, R0 ;  /* 0x0000001035107223 */ /* 0x000fe20000000000 */
[----:B------:R-:W-:-:S02]  /*4b30*/  FADD R2, R81, -R18 ;  /* 0x8000001251027221 */ /* 0x000fc40000000000 */
[----:B------:R-:W-:Y:S02]  /*4b40*/  FMUL R20, R17, 16777216 ;  /* 0x4b80000011147820 */ /* 0x000fe40000400000 */
[----:B------:R-:W-:-:S03]  /*4b50*/  FFMA R2, R19, R2, R16 ;  /* 0x0000000213027223 */ /* 0x000fc60000000010 */
[----:B------:R-:W-:-:S05]  /*4b60*/  FSEL R5, R20, R17, !P3 ;  /* 0x0000001114057208 */ /* 0x000fca0005800000 */
[----:B--2---:R-:W-:Y:S01]  /*4b70*/  FFMA R0, R21, R5, R18 ;  /* 0x0000000515007223 */ /* 0x004fe20000000012 */
[----:B-1----:R-:W-:-:S03]  /*4b80*/  SHF.L.U32 R5, R48, 0x2, RZ ;  /* 0x0000000230057819 */ /* 0x002fc600000006ff */
[----:B------:R-:W-:-:S04]  /*4b90*/  FADD R16, R85, -R0 ;  /* 0x8000000055107221 */ /* 0x000fc80000000000 */
[----:B------:R-:W-:-:S07]  /*4ba0*/  FFMA R2, R17, R16, R2 ;  /* 0x0000001011027223 */ /* 0x000fce0000000002 */
.L_x_3716:
[----:B------:R-:W-:Y:S05]  /*4bb0*/  BSYNC.RECONVERGENT B0 ;  /* 0x0000000000007941 */ /* 0x000fea0003800200 */
.L_x_3715:
[----:B------:R-:W-:Y:S01]  /*4bc0*/  IADD3 R17, PT, PT, R5, 0xd80, RZ ;  /* 0x00000d8005117810 */ /* 0x000fe20007ffe0ff */
[----:B------:R-:W-:Y:S01]  /*4bd0*/  BSSY.RECONVERGENT B0, `(.L_x_3717) ;  /* 0x0000053000007945 */ /* 0x000fe20003800200 */
[----:B------:R-:W-:Y:S01]  /*4be0*/  HFMA2 R73, -RZ, RZ, 0, 0 ;  /* 0x00000000ff497431 */ /* 0x000fe200000001ff */
[----:B------:R-:W-:Y:S01]  /*4bf0*/  MOV R75, RZ ;  /* 0x000000ff004b7202 */ /* 0x000fe20000000f00 */
[----:B------:R-:W-:Y:S01]  /*4c00*/  HFMA2 R69, -RZ, RZ, 0, 0 ;  /* 0x00000000ff457431 */ /* 0x000fe200000001ff */
[----:B------:R-:W-:Y:S02]  /*4c10*/  ISETP.GE.AND P2, PT, R17, R50, PT ;  /* 0x000000321100720c */ /* 0x000fe40003f46270 */
[----:B------:R-:W-:Y:S02]  /*4c20*/  MOV R71, RZ ;  /* 0x000000ff00477202 */ /* 0x000fe40000000f00 */
[----:B------:R-:W-:-:S09]  /*4c30*/  P2R R48, PR, RZ, 0x4 ;  /* 0x00000004ff307803 */ /* 0x000fd20000000000 */
[----:B------:R-:W-:Y:S05]  /*4c40*/  @P2 BRA `(.L_x_3718) ;  /* 0x00000004002c2947 */ /* 0x000fea0003800000 */
        /* <DEDUP_REMOVED lines=41> */
[----:B------:R-:W-:Y:S01]  /*4ee0*/  FADD R54, R52, 1 ;  /* 0x3f80000034367421 */ /* 0x000fe20000000000 */
[----:B------:R-:W-:-:S05]  /*4ef0*/  FMUL R16, R5, 16777216 ;  /* 0x4b80000005107820 */ /* 0x000fca0000400000 */
[----:B------:R-:W-:Y:S02]  /*4f00*/  FSEL R53, R16, R5, !P2 ;  /* 0x0000000510357208 */ /* 0x000fe40005000000 */
[----:B------:R-:W-:-:S03]  /*4f10*/  FSETP.GEU.AND P2, PT, |R52|, 1.175494350822287508e-38, PT ;  /* 0x008000003400780b */ /* 0x000fc60003f4e200 */
[----:B-1----:R-:W-:Y:S01]  /*4f20*/  FFMA R0, R55, R53, R0 ;  /* 0x0000003537007223 */ /* 0x002fe20000000000 */
[----:B------:R-:W-:-:S03]  /*4f30*/  FMUL R55, R52, 16777216 ;  /* 0x4b80000034377820 */ /* 0x000fc60000400000 */
[----:B------:R-:W-:Y:S02]  /*4f40*/  FADD R53, R71, -R0 ;  /* 0x8000000047357221 */ /* 0x000fe40000000000 */
[----:B------:R-:W-:Y:S02]  /*4f50*/  FSEL R55, R55, R52, !P2 ;  /* 0x0000003437377208 */ /* 0x000fe40005000000 */
[----:B------:R-:W-:Y:S01]  /*4f60*/  FMUL R4, R53, 16777216 ;  /* 0x4b80000035047820 */ /* 0x000fe20000400000 */
[----:B------:R-:W1:Y:S03]  /*4f70*/  S2R R52, SR_TID.X ;  /* 0x0000000000347919 */ /* 0x000e660000002100 */
[----:B------:R-:W3:Y:S01]  /*4f80*/  MUFU.RCP R55, R55 ;  /* 0x0000003700377308 */ /* 0x000ee20000001000 */
        /* <DEDUP_REMOVED lines=23> */
.L_x_3718:
[----:B------:R-:W-:Y:S05]  /*5100*/  BSYNC.RECONVERGENT B0 ;  /* 0x0000000000007941 */ /* 0x000fea0003800200 */
.L_x_3717:
[----:B------:R-:W-:Y:S01]  /*5110*/  IADD3 R17, PT, PT, R5, 0xe00, RZ ;  /* 0x00000e0005117810 */ /* 0x000fe20007ffe0ff */
[----:B------:R-:W-:Y:S01]  /*5120*/  BSSY.RECONVERGENT B0, `(.L_x_3719) ;  /* 0x0000052000007945 */ /* 0x000fe20003800200 */
[----:B------:R-:W-:Y:S01]  /*5130*/  HFMA2 R65, -RZ, RZ, 0, 0 ;  /* 0x00000000ff417431 */ /* 0x000fe200000001ff */
[----:B------:R-:W-:Y:S01]  /*5140*/  MOV R67, RZ ;  /* 0x000000ff00437202 */ /* 0x000fe20000000f00 */
[----:B------:R-:W-:Y:S01]  /*5150*/  HFMA2 R61, -RZ, RZ, 0, 0 ;  /* 0x00000000ff3d7431 */ /* 0x000fe200000001ff */
[----:B------:R-:W-:Y:S02]  /*5160*/  ISETP.GE.AND P2, PT, R17, R50, PT ;  /* 0x000000321100720c */ /* 0x000fe40003f46270 */
[----:B------:R-:W-:-:S11]  /*5170*/  MOV R63, RZ ;  /* 0x000000ff003f7202 */ /* 0x000fd60000000f00 */
        /* <DEDUP_REMOVED lines=76> */
.L_x_3720:
[----:B------:R-:W-:Y:S05]  /*5640*/  BSYNC.RECONVERGENT B0 ;  /* 0x0000000000007941 */ /* 0x000fea0003800200 */
.L_x_3719:
        /* <DEDUP_REMOVED lines=38> */
[----:B------:R-:W-:Y:S01]  /*58b0*/  FMUL R55, R52, 16777216 ;  /* 0x4b80000034377820 */ /* 0x000fe20000400000 */
[----:B------:R-:W-:Y:S02]  /*58c0*/  HADD2 R17, R17, R21 ;  /* 0x0000001511117230 */ /* 0x000fe40000000000 */
[----:B------:R-:W-:-:S05]  /*58d0*/  HADD2.F32 R53, -RZ, R4.H0_H0 ;  /* 0x20000004ff357230 */ /* 0x000fca0000004100 */
[----:B------:R-:W-:-:S04]  /*58e0*/  FADD R5, -R0, R53 ;  /* 0x0000003500057221 */ /* 0x000fc80000000100 */
[----:B------:R-:W-:-:S05]  /*58f0*/  FMUL R16, R5, 16777216 ;  /* 0x4b80000005107820 */ /* 0x000fca0000400000 */
[----:B------:R-:W-:Y:S02]  /*5900*/  FSEL R57, R16, R5, !P4 ;  /* 0x0000000510397208 */ /* 0x000fe40006000000 */
[----:B------:R-:W-:-:S03]  /*5910*/  FSETP.GEU.AND P4, PT, |R52|, 1.175494350822287508e-38, PT ;  /* 0x008000003400780b */ /* 0x000fc60003f8e200 */
[----:B-1----:R-:W-:Y:S01]  /*5920*/  FFMA R0, R59, R57, R0 ;  /* 0x000000393b007223 */ /* 0x002fe20000000000 */
[----:B------:R-:W-:Y:S01]  /*5930*/  FSEL R18, R55, R52, !P4 ;  /* 0x0000003437127208 */ /* 0x000fe20006000000 */
[----:B------:R-:W-:Y:S02]  /*5940*/  HADD2.F32 R55, -RZ, R4.H1_H1 ;  /* 0x30000004ff377230 */ /* 0x000fe40000004100 */
[----:B------:R-:W-:Y:S01]  /*5950*/  FADD R52, R52, 1 ;  /* 0x3f80000034347421 */ /* 0x000fe20000000000 */
[----:B------:R-:W-:Y:S01]  /*5960*/  HADD2.F32 R57, -RZ, R17.H0_H0 ;  /* 0x20000011ff397230 */ /* 0x000fe20000004100 */
[----:B------:R-:W1:Y:S01]  /*5970*/  MUFU.RCP R59, R18 ;  /* 0x00000012003b7308 */ /* 0x000e620000001000 */
[----:B------:R-:W-:Y:S01]  /*5980*/  FADD R245, R55, -R0 ;  /* 0x8000000037f57221 */ /* 0x000fe20000000000 */
[C---:B------:R-:W-:Y:S01]  /*5990*/  FMUL R21, R52.reuse, 16777216 ;  /* 0x4b80000034157820 */ /* 0x040fe20000400000 */
[----:B------:R-:W-:Y:S02]  /*59a0*/  FADD R54, R52, 1 ;  /* 0x3f80000034367421 */ /* 0x000fe40000000000 */
[----:B------:R-:W-:-:S05]  /*59b0*/  FMUL R4, R245, 16777216 ;  /* 0x4b800000f5047820 */ /* 0x000fca0000400000 */
[----:B------:R-:W-:Y:S02]  /*59c0*/  FSEL R19, R4, R245, !P4 ;  /* 0x000000f504137208 */ /* 0x000fe40006000000 */
[----:B------:R-:W-:-:S03]  /*59d0*/  FSETP.GEU.AND P4, PT, |R52|, 1.175494350822287508e-38, PT ;  /* 0x008000003400780b */ /* 0x000fc60003f8e200 */
[----:B-1----:R-:W-:Y:S01]  /*59e0*/  FFMA R16, R59, R19, R0 ;  /* 0x000000133b107223 */ /* 0x002fe20000000000 */
[----:B------:R-:W-:Y:S01]  /*59f0*/  FSEL R20, R21, R52, !P4 ;  /* 0x0000003415147208 */ /* 0x000fe20006000000 */
[----:B------:R-:W-:Y:S01]  /*5a00*/  HADD2.F32 R59, -RZ, R17.H1_H1 ;  /* 0x30000011ff3b7230 */ /* 0x000fe20000004100 */
[----:B------:R-:W1:Y:S01]  /*5a10*/  S2R R52, SR_TID.X ;  /* 0x0000000000347919 */ /* 0x000e620000002100 */
[----:B------:R-:W-:Y:S01]  /*5a20*/  FADD R19, R57, -R16 ;  /* 0x8000001039137221 */ /* 0x000fe20000000000 */
[----:B------:R-:W2:Y:S01]  /*5a30*/  MUFU.RCP R247, R20 ;  /* 0x0000001400f77308 */ /* 0x000ea20000001000 */
[----:B------:R-:W-:Y:S02]  /*5a40*/  FADD R0, R53, -R0 ;  /* 0x8000000035007221 */ /* 0x000fe40000000000 */
[----:B------:R-:W-:Y:S02]  /*5a50*/  FMUL R4, R19, 16777216 ;  /* 0x4b80000013047820 */ /* 0x000fe40000400000 */
[----:B------:R-:W-:-:S03]  /*5a60*/  FFMA R0, R5, R0, R2 ;  /* 0x0000000005007223 */ /* 0x000fc60000000002 */
[----:B------:R-:W-:Y:S02]  /*5a70*/  FSEL R21, R4, R19, !P4 ;  /* 0x0000001304157208 */ /* 0x000fe40006000000 */
[----:B------:R-:W-:Y:S02]  /*5a80*/  FSETP.GEU.AND P4, PT, |R54|, 1.175494350822287508e-38, PT ;  /* 0x008000003600780b */ /* 0x000fe40003f8e200 */
[----:B------:R-:W-:Y:S01]  /*5a90*/  MOV R4, R54 ;  /* 0x0000003600047202 */ /* 0x000fe20000000f00 */
[--C-:B--2---:R-:W-:Y:S01]  /*5aa0*/  FFMA R18, R247, R21, R16.reuse ;  /* 0x00000015f7127223 */ /* 0x104fe20000000010 */
[----:B------:R-:W-:-:S03]  /*5ab0*/  FADD R16, R55, -R16 ;  /* 0x8000001037107221 */ /* 0x000fc60000000000 */
[----:B------:R-:W-:Y:S01]  /*5ac0*/  FADD R17, R59, -R18 ;  /* 0x800000123b117221 */ /* 0x000fe20000000000 */
[----:B------:R-:W-:-:S05]  /*5ad0*/  FFMA R16, R245, R16, R0 ;  /* 0x00000010f5107223 */ /* 0x000fca0000000000 */
[----:B------:R-:W-:Y:S01]  /*5ae0*/  @!P4 FMUL R54, R54, 16777216 ;  /* 0x4b8000003636c820 */ /* 0x000fe20000400000 */
[----:B------:R-:W-:Y:S01]  /*5af0*/  FADD R2, R57, -R18 ;  /* 0x8000001239027221 */ /* 0x000fe20000000000 */
[----:B------:R-:W-:Y:S02]  /*5b00*/  FMUL R20, R17, 16777216 ;  /* 0x4b80000011147820 */ /* 0x000fe40000400000 */
[----:B------:R-:W2:Y:S01]  /*5b10*/  MUFU.RCP R21, R54 ;  /* 0x0000003600157308 */ /* 0x000ea20000001000 */
[----:B------:R-:W-:Y:S02]  /*5b20*/  FFMA R2, R19, R2, R16 ;  /* 0x0000000213027223 */ /* 0x000fe40000000010 */
[----:B------:R-:W-:-:S05]  /*5b30*/  FSEL R5, R20, R17, !P4 ;  /* 0x0000001114057208 */ /* 0x000fca0006000000 */
[----:B--2---:R-:W-:Y:S01]  /*5b40*/  FFMA R0, R21, R5, R18 ;  /* 0x0000000515007223 */ /* 0x004fe20000000012 */
[----:B-1----:R-:W-:-:S03]  /*5b50*/  SHF.L.U32 R5, R52, 0x2, RZ ;  /* 0x0000000234057819 */ /* 0x002fc600000006ff */
[----:B------:R-:W-:-:S04]  /*5b60*/  FADD R16, R59, -R0 ;  /* 0x800000003b107221 */ /* 0x000fc80000000000 */
[----:B------:R-:W-:-:S07]  /*5b70*/  FFMA R2, R17, R16, R2 ;  /* 0x0000001011027223 */ /* 0x000fce0000000002 */
.L_x_3722:
[----:B------:R-:W-:Y:S05]  /*5b80*/  BSYNC.RECONVERGENT B0 ;  /* 0x0000000000007941 */ /* 0x000fea0003800200 */
.L_x_3721:
[----:B------:R-:W-:Y:S01]  /*5b90*/  IADD3 R17, PT, PT, R5, 0xf00, RZ ;  /* 0x00000f0005117810 */ /* 0x000fe20007ffe0ff */
[----:B------:R-:W-:Y:S01]  /*5ba0*/  BSSY.RECONVERGENT B0, `(.L_x_3723) ;  /* 0x0000053000007945 */ /* 0x000fe20003800200 */
[----:B------:R-:W-:Y:S01]  /*5bb0*/  HFMA2 R249, -RZ, RZ, 0, 0 ;  /* 0x00000000fff97431 */ /* 0x000fe200000001ff */
[----:B------:R-:W-:Y:S01]  /*5bc0*/  MOV R247, RZ ;  /* 0x000000ff00f77202 */ /* 0x000fe20000000f00 */
[----:B------:R-:W-:Y:S01]  /*5bd0*/  HFMA2 R251, -RZ, RZ, 0, 0 ;  /* 0x00000000fffb7431 */ /* 0x000fe200000001ff */
[----:B------:R-:W-:Y:S02]  /*5be0*/  ISETP.GE.AND P4, PT, R17, R50, PT ;  /* 0x000000321100720c */ /* 0x000fe40003f86270 */
[----:B------:R-:W-:Y:S02]  /*5bf0*/  MOV R245, RZ ;  /* 0x000000ff00f57202 */ /* 0x000fe40000000f00 */
[----:B------:R-:W-:-:S09]  /*5c00*/  MOV R52, RZ ;  /* 0x000000ff00347202 */ /* 0x000fd20000000f00 */
        /* <DEDUP_REMOVED lines=26> */
[----:B------:R-:W-:-:S03]  /*5db0*/  FADD R4, R4, 1 ;  /* 0x3f80000004047421 */ /* 0x000fc60000000000 */
[----:B------:R-:W1:Y:S01]  /*5dc0*/  MUFU.RCP R249, R54 ;  /* 0x0000003600f97308 */ /* 0x000e620000001000 */
[----:B--2---:R-:W-:Y:S02]  /*5dd0*/  HADD2 R5, R16, R18 ;  /* 0x0000001210057230 */ /* 0x004fe40000000000 */
[----:B------:R-:W-:Y:S02]  /*5de0*/  HFMA2 R17, R17, 1, 1, R19 ;  /* 0x3c003c0011117831 */ /* 0x000fe40000000013 */
[----:B---3--:R-:W-:Y:S02]  /*5df0*/  HFMA2 R5, R5, 1, 1, R20 ;  /* 0x3c003c0005057831 */ /* 0x008fe40000000014 */
[----:B------:R-:W-:Y:S02]  /*5e00*/  HADD2 R17, R17, R21 ;  /* 0x0000001511117230 */ /* 0x000fe40000000000 */
[----:B------:R-:W2:Y:S01]  /*5e10*/  S2R R21, SR_TID.X ;  /* 0x0000000000157919 */ /* 0x000ea20000002100 */
[----:B------:R-:W-:-:S05]  /*5e20*/  HADD2.F32 R52, -RZ, R5.H0_H0 ;  /* 0x20000005ff347230 */ /* 0x000fca0000004100 */
[----:B------:R-:W-:-:S04]  /*5e30*/  FADD R20, -R0, R52 ;  /* 0x0000003400147221 */ /* 0x000fc80000000100 */
[----:B------:R-:W-:-:S05]  /*5e40*/  FMUL R245, R20, 16777216 ;  /* 0x4b80000014f57820 */ /* 0x000fca0000400000 */
[----:B------:R-:W-:Y:S01]  /*5e50*/  FSEL R247, R245, R20, !P5 ;  /* 0x00000014f5f77208 */ /* 0x000fe20006800000 */
[----:B------:R-:W-:Y:S01]  /*5e60*/  HADD2.F32 R245, -RZ, R5.H1_H1 ;  /* 0x30000005fff57230 */ /* 0x000fe20000004100 */
[----:B------:R-:W-:-:S03]  /*5e70*/  FSETP.GEU.AND P5, PT, |R4|, 1.175494350822287508e-38, PT ;  /* 0x008000000400780b */ /* 0x000fc60003fae200 */
[----:B-1----:R-:W-:Y:S01]  /*5e80*/  FFMA R0, R249, R247, R0 ;  /* 0x000000f7f9007223 */ /* 0x002fe20000000000 */
[C---:B------:R-:W-:Y:S01]  /*5e90*/  FMUL R247, R4.reuse, 16777216 ;  /* 0x4b80000004f77820 */ /* 0x040fe20000400000 */
[----:B------:R-:W-:Y:S02]  /*5ea0*/  HADD2.F32 R249, -RZ, R17.H0_H0 ;  /* 0x20000011fff97230 */ /* 0x000fe40000004100 */
[----:B------:R-:W-:Y:S02]  /*5eb0*/  FADD R16, R245, -R0 ;  /* 0x80000000f5107221 */ /* 0x000fe40000000000 */
[----:B------:R-:W-:Y:S01]  /*5ec0*/  FSEL R247, R247, R4, !P5 ;  /* 0x00000004f7f77208 */ /* 0x000fe20006800000 */
[----:B------:R-:W-:Y:S01]  /*5ed0*/  FADD R4, R4, 1 ;  /* 0x3f80000004047421 */ /* 0x000fe20000000000 */
[----:B------:R-:W-:-:S03]  /*5ee0*/  FMUL R5, R16, 16777216 ;  /* 0x4b80000010057820 */ /* 0x000fc60000400000 */
[C---:B------:R-:W-:Y:S01]  /*5ef0*/  FMUL R19, R4.reuse, 16777216 ;  /* 0x4b80000004137820 */ /* 0x040fe20000400000 */
[----:B------:R-:W1:Y:S01]  /*5f00*/  MUFU.RCP R247, R247 ;  /* 0x000000f700f77308 */ /* 0x000e620000001000 */
[----:B------:R-:W-:Y:S01]  /*5f10*/  FSEL R5, R5, R16, !P5 ;  /* 0x0000001005057208 */ /* 0x000fe20006800000 */
[C---:B------:R-:W-:Y:S01]  /*5f20*/  FADD R62, R4.reuse, 1 ;  /* 0x3f800000043e7421 */ /* 0x040fe20000000000 */
[----:B------:R-:W-:-:S04]  /*5f30*/  FSETP.GEU.AND P5, PT, |R4|, 1.175494350822287508e-38, PT ;  /* 0x008000000400780b */ /* 0x000fc80003fae200 */
[----:B------:R-:W-:Y:S02]  /*5f40*/  FSEL R60, R19, R4, !P5 ;  /* 0x00000004133c7208 */ /* 0x000fe40006800000 */
[----:B------:R-:W-:Y:S02]  /*5f50*/  MOV R4, R62 ;  /* 0x0000003e00047202 */ /* 0x000fe40000000f00 */
[----:B------:R-:W3:Y:S01]  /*5f60*/  MUFU.RCP R19, R60 ;  /* 0x0000003c00137308 */ /* 0x000ee20000001000 */
[----:B-1----:R-:W-:Y:S01]  /*5f70*/  FFMA R18, R247, R5, R0 ;  /* 0x00000005f7127223 */ /* 0x002fe20000000000 */
[----:B------:R-:W-:-:S03]  /*5f80*/  HADD2.F32 R247, -RZ, R17.H1_H1 ;  /* 0x30000011fff77230 */ /* 0x000fc60000004100 */
[----:B------:R-:W-:-:S04]  /*5f90*/  FADD R54, R249, -R18 ;  /* 0x80000012f9367221 */ /* 0x000fc80000000000 */
[----:B------:R-:W-:-:S05]  /*5fa0*/  FMUL R5, R54, 16777216 ;  /* 0x4b80000036057820 */ /* 0x000fca0000400000 */
[----:B------:R-:W-:Y:S02]  /*5fb0*/  FSEL R5, R5, R54, !P5 ;  /* 0x0000003605057208 */ /* 0x000fe40006800000 */
[----:B------:R-:W-:-:S03]  /*5fc0*/  FSETP.GEU.AND P5, PT, |R62|, 1.175494350822287508e-38, PT ;  /* 0x008000003e00780b */ /* 0x000fc60003fae200 */
[----:B---3--:R-:W-:Y:S01]  /*5fd0*/  FFMA R56, R19, R5, R18 ;  /* 0x0000000513387223 */ /* 0x008fe20000000012 */
[----:B------:R-:W-:Y:S01]  /*5fe0*/  FADD R5, R52, -R0 ;  /* 0x8000000034057221 */ /* 0x000fe20000000000 */
[----:B------:R-:W-:Y:S02]  /*5ff0*/  FADD R18, R245, -R18 ;  /* 0x80000012f5127221 */ /* 0x000fe40000000000 */
[----:B------:R-:W-:Y:S01]  /*6000*/  FADD R17, R247, -R56 ;  /* 0x80000038f7117221 */ /* 0x000fe20000000000 */
[----:B------:R-:W-:-:S03]  /*6010*/  FFMA R5, R20, R5, R2 ;  /* 0x0000000514057223 */ /* 0x000fc60000000002 */
[----:B------:R-:W-:Y:S01]  /*6020*/  FMUL R58, R17, 16777216 ;  /* 0x4b800000113a7820 */ /* 0x000fe20000400000 */
[----:B------:R-:W-:Y:S01]  /*6030*/  FFMA R5, R16, R18, R5 ;  /* 0x0000001210057223 */ /* 0x000fe20000000005 */
[----:B------:R-:W-:-:S03]  /*6040*/  @!P5 FMUL R62, R62, 16777216 ;  /* 0x4b8000003e3ed820 */ /* 0x000fc60000400000 */
[----:B------:R-:W-:Y:S02]  /*6050*/  FSEL R19, R58, R17, !P5 ;  /* 0x000000113a137208 */ /* 0x000fe40006800000 */
[----:B------:R-:W1:Y:S03]  /*6060*/  MUFU.RCP R58, R62 ;  /* 0x0000003e003a7308 */ /* 0x000e660000001000 */
[--C-:B-1----:R-:W-:Y:S01]  /*6070*/  FFMA R0, R58, R19, R56.reuse ;  /* 0x000000133a007223 */ /* 0x102fe20000000038 */
[----:B------:R-:W-:-:S03]  /*6080*/  FADD R56, R249, -R56 ;  /* 0x80000038f9387221 */ /* 0x000fc60000000000 */
[----:B------:R-:W-:Y:S01]  /*6090*/  FADD R2, R247, -R0 ;  /* 0x80000000f7027221 */ /* 0x000fe20000000000 */
[----:B------:R-:W-:Y:S01]  /*60a0*/  FFMA R56, R54, R56, R5 ;  /* 0x0000003836387223 */ /* 0x000fe20000000005 */
[----:B--2---:R-:W-:-:S03]  /*60b0*/  SHF.L.U32 R5, R21, 0x2, RZ ;  /* 0x0000000215057819 */ /* 0x004fc600000006ff */
[----:B------:R-:W-:-:S07]  /*60c0*/  FFMA R2, R17, R2, R56 ;  /* 0x0000000211027223 */ /* 0x000fce0000000038 */
.L_x_3724:
[----:B------:R-:W-:Y:S05]  /*60d0*/  BSYNC.RECONVERGENT B0 ;  /* 0x0000000000007941 */ /* 0x000fea0003800200 */
.L_x_3723:
[----:B------:R-:W-:Y:S01]  /*60e0*/  IADD3 R5, PT, PT, R5, 0xf80, RZ ;  /* 0x00000f8005057810 */ /* 0x000fe20007ffe0ff */
[----:B------:R-:W-:Y:S01]  /*60f0*/  BSSY.RECONVERGENT B0, `(.L_x_3725) ;  /* 0x000004f000007945 */ /* 0x000fe20003800200 */
[----:B------:R-:W-:Y:S01]  /*6100*/  HFMA2 R54, -RZ, RZ, 0, 0 ;  /* 0x00000000ff367431 */ /* 0x000fe200000001ff */
[----:B------:R-:W-:Y:S02]  /*6110*/  MOV R56, RZ ;  /* 0x000000ff00387202 */ /* 0x000fe40000000f00 */
        /* <DEDUP_REMOVED lines=20> */
[----:B------:R-:W-:-:S02]  /*6260*/  IADD3.X R15, PT, PT, R16, R11, RZ, P6, !PT ;  /* 0x0000000b100f7210 */ /* 0x000fc400037fe4ff */
[----:B------:R1:W2:Y:S04]  /*6270*/  LDG.E.64 R10, desc[UR4][R12.64] ;  /* 0x000000040c0a7981 */ /* 0x0002a8000c1e1b00 */
[----:B------:R-:W2:Y:S05]  /*6280*/  LDG.E.64 R14, desc[UR8][R14.64] ;  /* 0x000000080e0e7981 */ /* 0x000eaa000c1e1b00 */
[----:B------:R-:W3:Y:S01]  /*6290*/  LDG.E.64 R6, desc[UR6][R6.64+0x1f00] ;  /* 0x001f000606067981 */ /* 0x000ee2000c1e1b00 */
[----:B------:R-:W-:-:S04]  /*62a0*/  FADD R16, R4, 1 ;  /* 0x3f80000004107421 */ /* 0x000fc80000000000 */
[C---:B------:R-:W-:Y:S01]  /*62b0*/  FMUL R17, R16.reuse, 16777216 ;  /* 0x4b80000010117820 */ /* 0x040fe20000400000 */
[----:B------:R-:W-:-:S04]  /*62c0*/  FSETP.GEU.AND P6, PT, |R16|, 1.175494350822287508e-38, PT ;  /* 0x008000001000780b */ /* 0x000fc80003fce200 */
[----:B-1----:R-:W-:Y:S01]  /*62d0*/  FSEL R12, R17, R16, !P6 ;  /* 0x00000010110c7208 */ /* 0x002fe20007000000 */
[----:B------:R-:W-:-:S03]  /*62e0*/  FADD R16, R16, 1 ;  /* 0x3f80000010107421 */ /* 0x000fc60000000000 */
[----:B------:R-:W1:Y:S01]  /*62f0*/  MUFU.RCP R17, R12 ;  /* 0x0000000c00117308 */ /* 0x000e620000001000 */
[----:B------:R-:W-:Y:S01]  /*6300*/  FMUL R19, R16, 16777216 ;  /* 0x4b80000010137820 */ /* 0x000fe20000400000 */
[----:B--2---:R-:W-:Y:S02]  /*6310*/  HADD2 R10, R10, R14 ;  /* 0x0000000e0a0a7230 */ /* 0x004fe40000000000 */
[----:B------:R-:W-:Y:S02]  /*6320*/  HFMA2 R11, R11, 1, 1, R15 ;  /* 0x3c003c000b0b7831 */ /* 0x000fe4000000000f */
[----:B---3--:R-:W-:Y:S02]  /*6330*/  HFMA2 R10, R10, 1, 1, R6 ;  /* 0x3c003c000a0a7831 */ /* 0x008fe40000000006 */
[----:B------:R-:W-:-:S03]  /*6340*/  HADD2 R11, R11, R7 ;  /* 0x000000070b0b7230 */ /* 0x000fc60000000000 */
[--C-:B------:R-:W-:Y:S02]  /*6350*/  HADD2.F32 R58, -RZ, R10.reuse.H0_H0 ;  /* 0x2000000aff3a7230 */ /* 0x100fe40000004100 */
[----:B------:R-:W-:Y:S02]  /*6360*/  HADD2.F32 R54, -RZ, R10.H1_H1 ;  /* 0x3000000aff367230 */ /* 0x000fe40000004100 */
[--C-:B------:R-:W-:Y:S02]  /*6370*/  HADD2.F32 R56, -RZ, R11.reuse.H0_H0 ;  /* 0x2000000bff387230 */ /* 0x100fe40000004100 */
[----:B------:R-:W-:Y:S01]  /*6380*/  FADD R5, -R0, R58 ;  /* 0x0000003a00057221 */ /* 0x000fe20000000100 */
[----:B------:R-:W-:-:S03]  /*6390*/  HADD2.F32 R251, -RZ, R11.H1_H1 ;  /* 0x3000000bfffb7230 */ /* 0x000fc60000004100 */
[----:B------:R-:W-:-:S05]  /*63a0*/  FMUL R4, R5, 16777216 ;  /* 0x4b80000005047820 */ /* 0x000fca0000400000 */
[----:B------:R-:W-:Y:S02]  /*63b0*/  FSEL R13, R4, R5, !P6 ;  /* 0x00000005040d7208 */ /* 0x000fe40007000000 */
[----:B------:R-:W-:-:S03]  /*63c0*/  FSETP.GEU.AND P6, PT, |R16|, 1.175494350822287508e-38, PT ;  /* 0x008000001000780b */ /* 0x000fc60003fce200 */
[----:B-1----:R-:W-:Y:S01]  /*63d0*/  FFMA R13, R17, R13, R0 ;  /* 0x0000000d110d7223 */ /* 0x002fe20000000000 */
[----:B------:R-:W-:Y:S01]  /*63e0*/  FSEL R19, R19, R16, !P6 ;  /* 0x0000001013137208 */ /* 0x000fe20007000000 */
[----:B------:R-:W-:Y:S02]  /*63f0*/  FADD R16, R16, 1 ;  /* 0x3f80000010107421 */ /* 0x000fe40000000000 */
[----:B------:R-:W-:Y:S01]  /*6400*/  FADD R0, R54, -R13 ;  /* 0x8000000d36007221 */ /* 0x000fe20000000000 */
[----:B------:R-:W1:Y:S03]  /*6410*/  MUFU.RCP R6, R19 ;  /* 0x0000001300067308 */ /* 0x000e660000001000 */
[----:B------:R-:W-:-:S05]  /*6420*/  FMUL R17, R0, 16777216 ;  /* 0x4b80000000117820 */ /* 0x000fca0000400000 */
[----:B------:R-:W-:Y:S01]  /*6430*/  FSEL R4, R17, R0, !P6 ;  /* 0x0000000011047208 */ /* 0x000fe20007000000 */
[C---:B------:R-:W-:Y:S01]  /*6440*/  FMUL R17, R16.reuse, 16777216 ;  /* 0x4b80000010117820 */ /* 0x040fe20000400000 */
[----:B------:R-:W-:-:S04]  /*6450*/  FSETP.GEU.AND P6, PT, |R16|, 1.175494350822287508e-38, PT ;  /* 0x008000001000780b */ /* 0x000fc80003fce200 */
[----:B------:R-:W-:Y:S01]  /*6460*/  FSEL R17, R17, R16, !P6 ;  /* 0x0000001011117208 */ /* 0x000fe20007000000 */
[----:B------:R-:W-:Y:S01]  /*6470*/  FADD R16, R16, 1 ;  /* 0x3f80000010107421 */ /* 0x000fe20000000000 */
[--C-:B-1----:R-:W-:Y:S02]  /*6480*/  FFMA R7, R6, R4, R13.reuse ;  /* 0x0000000406077223 */ /* 0x102fe4000000000d */
[----:B------:R-:W1:Y:S01]  /*6490*/  MUFU.RCP R10, R17 ;  /* 0x00000011000a7308 */ /* 0x000e620000001000 */
[----:B------:R-:W-:Y:S01]  /*64a0*/  FADD R13, R58, -R13 ;  /* 0x8000000d3a0d7221 */ /* 0x000fe20000000000 */
[----:B------:R-:W-:-:S03]  /*64b0*/  FADD R6, R56, -R7 ;  /* 0x8000000738067221 */ /* 0x000fc60000000000 */
[----:B------:R-:W-:Y:S01]  /*64c0*/  FFMA R13, R5, R13, R2 ;  /* 0x0000000d050d7223 */ /* 0x000fe20000000002 */
[----:B------:R-:W-:-:S05]  /*64d0*/  FMUL R15, R6, 16777216 ;  /* 0x4b800000060f7820 */ /* 0x000fca0000400000 */
[----:B------:R-:W-:Y:S02]  /*64e0*/  FSEL R4, R15, R6, !P6 ;  /* 0x000000060f047208 */ /* 0x000fe40007000000 */
[----:B------:R-:W-:-:S03]  /*64f0*/  FSETP.GEU.AND P6, PT, |R16|, 1.175494350822287508e-38, PT ;  /* 0x008000001000780b */ /* 0x000fc60003fce200 */
[--C-:B-1----:R-:W-:Y:S01]  /*6500*/  FFMA R10, R10, R4, R7.reuse ;  /* 0x000000040a0a7223 */ /* 0x102fe20000000007 */
[----:B------:R-:W-:Y:S01]  /*6510*/  MOV R4, R16 ;  /* 0x0000001000047202 */ /* 0x000fe20000000f00 */
[----:B------:R-:W-:Y:S02]  /*6520*/  FADD R7, R54, -R7 ;  /* 0x8000000736077221 */ /* 0x000fe40000000000 */
[--C-:B------:R-:W-:Y:S01]  /*6530*/  FADD R11, R251, -R10.reuse ;  /* 0x8000000afb0b7221 */ /* 0x100fe20000000000 */
[----:B------:R-:W-:Y:S01]  /*6540*/  FADD R2, R56, -R10 ;  /* 0x8000000a38027221 */ /* 0x000fe20000000000 */
[----:B------:R-:W-:Y:S02]  /*6550*/  FFMA R7, R0, R7, R13 ;  /* 0x0000000700077223 */ /* 0x000fe4000000000d */
[----:B------:R-:W-:Y:S02]  /*6560*/  FMUL R12, R11, 16777216 ;  /* 0x4b8000000b0c7820 */ /* 0x000fe40000400000 */
[----:B------:R-:W-:Y:S01]  /*6570*/  @!P6 FMUL R16, R16, 16777216 ;  /* 0x4b8000001010e820 */ /* 0x000fe20000400000 */
[----:B------:R-:W-:-:S02]  /*6580*/  FFMA R2, R6, R2, R7 ;  /* 0x0000000206027223 */ /* 0x000fc40000000007 */
[----:B------:R-:W-:Y:S01]  /*6590*/  FSEL R15, R12, R11, !P6 ;  /* 0x0000000b0c0f7208 */ /* 0x000fe20007000000 */
[----:B------:R-:W1:Y:S04]  /*65a0*/  MUFU.RCP R19, R16 ;  /* 0x0000001000137308 */ /* 0x000e680000001000 */
[----:B-1----:R-:W-:-:S04]  /*65b0*/  FFMA R0, R19, R15, R10 ;  /* 0x0000000f13007223 */ /* 0x002fc8000000000a */
[----:B------:R-:W-:-:S04]  /*65c0*/  FADD R5, R251, -R0 ;  /* 0x80000000fb057221 */ /* 0x000fc80000000000 */
[----:B------:R-:W-:-:S07]  /*65d0*/  FFMA R2, R11, R5, R2 ;  /* 0x000000050b027223 */ /* 0x000fce0000000002 */
.L_x_3726:
[----:B------:R-:W-:Y:S05]  /*65e0*/  BSYNC.RECONVERGENT B0 ;  /* 0x0000000000007941 */ /* 0x000fea0003800200 */
.L_x_3725:
[----:B------:R-:W-:-:S03]  /*65f0*/  UMOV UR4, 0xffffffff ;  /* 0xffffffff00047882 */ /* 0x000fc60000000000 */
[----:B------:R-:W-:Y:S05]  /*6600*/  BRA.DIV UR4, `(.L_x_3727) ;  /* 0x00000042041c7947 */ /* 0x000fea000b800000 */
[----:B------:R1:W2:Y:S04]  /*6610*/  SHFL.DOWN PT, R5, R0, 0x10, 0x1f ;  /* 0x0a001f0000057f89 */ /* 0x0002a800000e0000 */
[----:B------:R1:W3:Y:S04]  /*6620*/  SHFL.DOWN PT, R6, R2, 0x10, 0x1f ;  /* 0x0a001f0002067f89 */ /* 0x0002e800000e0000 */
[----:B------:R1:W4:Y:S02]  /*6630*/  SHFL.DOWN PT, R14, R4, 0x10, 0x1f ;  /* 0x0a001f00040e7f89 */ /* 0x00032400000e0000 */
.L_x_3750:
        /* <DEDUP_REMOVED lines=17> */
.L_x_3729:
[----:B------:R-:W-:Y:S05]  /*6750*/  BSYNC.RECONVERGENT B0 ;  /* 0x0000000000007941 */ /* 0x000fea0003800200 */
.L_x_3728:
[----:B------:R-:W-:-:S03]  /*6760*/  UMOV UR4, 0xffffffff ;  /* 0xffffffff00047882 */ /* 0x000fc60000000000 */
[----:B------:R-:W-:Y:S05]  /*6770*/  BRA.DIV UR4, `(.L_x_3730) ;  /* 0x00000042041c7947 */ /* 0x000fea000b800000 */
[----:B--2---:R2:W4:Y:S04]  /*6780*/  SHFL.DOWN PT, R5, R0, 0x8, 0x1f ;  /* 0x09001f0000057f89 */ /* 0x00452800000e0000 */
[----:B---3--:R2:W3:Y:S04]  /*6790*/  SHFL.DOWN PT, R6, R2, 0x8, 0x1f ;  /* 0x09001f0002067f89 */ /* 0x0084e800000e0000 */
[----:B------:R2:W0:Y:S02]  /*67a0*/  SHFL.DOWN PT, R14, R4, 0x8, 0x1f ;  /* 0x09001f00040e7f89 */ /* 0x00042400000e0000 */
.L_x_3755:
        /* <DEDUP_REMOVED lines=17> */
.L_x_3732:
[----:B------:R-:W-:Y:S05]  /*68c0*/  BSYNC.RECONVERGENT B0 ;  /* 0x0000000000007941 */ /* 0x000fea0003800200 */
.L_x_3731:
[----:B------:R-:W-:-:S03]  /*68d0*/  UMOV UR4, 0xffffffff ;  /* 0xffffffff00047882 */ /* 0x000fc60000000000 */
[----:B------:R-:W-:Y:S05]  /*68e0*/  BRA.DIV UR4, `(.L_x_3733) ;  /* 0x00000042041c7947 */ /* 0x000fea000b800000 */
[----:B----4-:R0:W4:Y:S04]  /*68f0*/  SHFL.DOWN PT, R5, R0, 0x4, 0x1f ;  /* 0x08801f0000057f89 */ /* 0x01012800000e0000 */
[----:B---3--:R0:W3:Y:S04]  /*6900*/  SHFL.DOWN PT, R6, R2, 0x4, 0x1f ;  /* 0x08801f0002067f89 */ /* 0x0080e800000e0000 */
[----:B------:R0:W0:Y:S02]  /*6910*/  SHFL.DOWN PT, R14, R4, 0x4, 0x1f ;  /* 0x08801f00040e7f89 */ /* 0x00002400000e0000 */
.L_x_3760:
        /* <DEDUP_REMOVED lines=17> */
.L_x_3735:
[----:B------:R-:W-:Y:S05]  /*6a30*/  BSYNC.RECONVERGENT B0 ;  /* 0x0000000000007941 */ /* 0x000fea0003800200 */
.L_x_3734:
[----:B------:R-:W-:-:S03]  /*6a40*/  UMOV UR4, 0xffffffff ;  /* 0xffffffff00047882 */ /* 0x000fc60000000000 */
[----:B------:R-:W-:Y:S05]  /*6a50*/  BRA.DIV UR4, `(.L_x_3736) ;  /* 0x00000042041c7947 */ /* 0x000fea000b800000 */
[----:B----4-:R0:W4:Y:S04]  /*6a60*/  SHFL.DOWN PT, R5, R0, 0x2, 0x1f ;  /* 0x08401f0000057f89 */ /* 0x01012800000e0000 */
[----:B---3--:R0:W3:Y:S04]  /*6a70*/  SHFL.DOWN PT, R6, R2, 0x2, 0x1f ;  /* 0x08401f0002067f89 */ /* 0x0080e800000e0000 */
[----:B------:R0:W0:Y:S02]  /*6a80*/  SHFL.DOWN PT, R14, R4, 0x2, 0x1f ;  /* 0x08401f00040e7f89 */ /* 0x00002400000e0000 */
.L_x_3765:
        /* <DEDUP_REMOVED lines=17> */
.L_x_3738:
[----:B------:R-:W-:Y:S05]  /*6ba0*/  BSYNC.RECONVERGENT B0 ;  /* 0x0000000000007941 */ /* 0x000fea0003800200 */
.L_x_3737:
[----:B------:R-:W-:-:S03]  /*6bb0*/  UMOV UR4, 0xffffffff ;  /* 0xffffffff00047882 */ /* 0x000fc60000000000 */
[----:B------:R-:W-:Y:S05]  /*6bc0*/  BRA.DIV UR4, `(.L_x_3739) ;  /* 0x00000042041c7947 */ /* 0x000fea000b800000 */
[----:B----4-:R0:W4:Y:S04]  /*6bd0*/  SHFL.DOWN PT, R5, R0, 0x1, 0x1f ;  /* 0x08201f0000057f89 */ /* 0x01012800000e0000 */
[----:B---3--:R0:W3:Y:S04]  /*6be0*/  SHFL.DOWN PT, R6, R2, 0x1, 0x1f ;  /* 0x08201f0002067f89 */ /* 0x0080e800000e0000 */
[----:B------:R0:W0:Y:S02]  /*6bf0*/  SHFL.DOWN PT, R14, R4, 0x1, 0x1f ;  /* 0x08201f00040e7f89 */ /* 0x00002400000e0000 */
.L_x_3770:
        /* <DEDUP_REMOVED lines=17> */
.L_x_3741:
[----:B------:R-:W-:Y:S05]  /*6d10*/  BSYNC.RECONVERGENT B0 ;  /* 0x0000000000007941 */ /* 0x000fea0003800200 */
.L_x_3740:
[----:B------:R-:W-:-:S03]  /*6d20*/  UMOV UR4, 0xffffffff ;  /* 0xffffffff00047882 */ /* 0x000fc60000000000 */
[----:B------:R-:W-:Y:S05]  /*6d30*/  BRA.DIV UR4, `(.L_x_3742) ;  /* 0x00000042041c7947 */ /* 0x000fea000b800000 */
[----:B-12---:R-:W0:Y:S04]  /*6d40*/  SHFL.IDX PT, R0, R0, RZ, 0x1f ;  /* 0x00001fff00007589 */ /* 0x006e2800000e0000 */
[----:B------:R-:W1:Y:S04]  /*6d50*/  SHFL.IDX PT, R2, R2, RZ, 0x1f ;  /* 0x00001fff02027589 */ /* 0x000e6800000e0000 */
[----:B------:R2:W0:Y:S02]  /*6d60*/  SHFL.IDX PT, R14, R4, RZ, 0x1f ;  /* 0x00001fff040e7589 */ /* 0x00042400000e0000 */
.L_x_3775:
[----:B0-----:R-:W-:Y:S01]  /*6d70*/  FSETP.GEU.AND P6, PT, |R14|, 1.175494350822287508e-38, PT ;  /* 0x008000000e00780b */ /* 0x001fe20003fce200 */
[----:B--2---:R-:W0:-:S12]  /*6d80*/  F2F.F32.F64 R4, UR36 ;  /* 0x0000002400047d10 */ /* 0x004e180008301000 */
[----:B------:R-:W-:Y:S01]  /*6d90*/  @!P6 FMUL R14, R14, 16777216 ;  /* 0x4b8000000e0ee820 */ /* 0x000fe20000400000 */
[----:B-1----:R-:W-:-:S03]  /*6da0*/  @!P6 FMUL R2, R2, 16777216 ;  /* 0x4b8000000202e820 */ /* 0x002fc60000400000 */
[----:B----4-:R-:W1:Y:S02]  /*6db0*/  MUFU.RCP R5, R14 ;  /* 0x0000000e00057308 */ /* 0x010e640000001000 */
        /* <DEDUP_REMOVED lines=10> */
[----:B------:R-:W-:Y:S01]  /*6e60*/  HFMA2 R10, -RZ, RZ, 1.6875, 0 ;  /* 0x3ec00000ff0a7431 */ /* 0x000fe200000001ff */
[----:B------:R-:W-:Y:S02]  /*6e70*/  ISETP.NE.AND P6, PT, R5, RZ, PT ;  /* 0x000000ff0500720c */ /* 0x000fe40003fc5270 */
[----:B------:R-:W-:-:S04]  /*6e80*/  LOP3.LUT R5, R2, 0x3f000000, RZ, 0xfc, !PT ;  /* 0x3f00000002057812 */ /* 0x000fc800078efcff */
[----:B------:R-:W0:Y:S01]  /*6e90*/  MUFU.RSQ R2, R5 ;  /* 0x0000000500027308 */ /* 0x000e220000001400 */
[----:B------:R-:W-:-:S06]  /*6ea0*/  IADD3 R4, PT, PT, -R4, R5, RZ ;  /* 0x0000000504047210 */ /* 0x000fcc0007ffe1ff */
        /* <DEDUP_REMOVED lines=10> */
.L_x_3743:
[----:B------:R0:W1:Y:S02]  /*6f50*/  MUFU.RSQ R60, R4 ;  /* 0x00000004003c7308 */ /* 0x0000640000001400 */
.L_x_3744:
[----:B------:R-:W2:Y:S01]  /*6f60*/  S2R R10, SR_TID.X ;  /* 0x00000000000a7919 */ /* 0x000ea20000002100 */
[----:B------:R-:W-:Y:S02]  /*6f70*/  IMAD R44, R44, UR42, RZ ;  /* 0x0000002a2c2c7c24 */ /* 0x000fe4000f8e02ff */
[----:B------:R-:W-:Y:S01]  /*6f80*/  FADD R3, R3, -R0 ;  /* 0x8000000003037221 */ /* 0x000fe20000000000 */
[C---:B0-----:R-:W-:Y:S01]  /*6f90*/  IMAD.WIDE.U32 R4, R239.reuse, UR42, R8 ;  /* 0x0000002aef047c25 */ /* 0x041fe2000f8e0008 */
[----:B------:R-:W-:Y:S01]  /*6fa0*/  P2R R64, PR, RZ, 0x20 ;  /* 0x00000020ff407803 */ /* 0x000fe20000000000 */
[----:B------:R-:W0:Y:S02]  /*6fb0*/  LDC.64 R8, c[0x0][0x3d0] ;  /* 0x0000f400ff087b82 */ /* 0x000e240000000a00 */
[----:B------:R-:W-:Y:S01]  /*6fc0*/  IMAD R7, R239, UR43, R44 ;  /* 0x0000002bef077c24 */ /* 0x000fe2000f8e022c */
[----:B------:R-:W-:-:S04]  /*6fd0*/  IADD3 R2, P6, PT, R4, 0x80, RZ ;  /* 0x0000008004027810 */ /* 0x000fc80007fde0ff */
[----:B------:R-:W-:Y:S02]  /*6fe0*/  IADD3 R62, PT, PT, R5, R7, RZ ;  /* 0x00000007053e7210 */ /* 0x000fe40007ffe0ff */
[----:B---3--:R-:W3:Y:S02]  /*6ff0*/  LDC.64 R6, c[0x0][0x3d8] ;  /* 0x0000f600ff067b82 */ /* 0x008ee40000000a00 */
[-C--:B------:R-:W-:Y:S02]  /*7000*/  IADD3.X R72, PT, PT, RZ, R62.reuse, RZ, P6, !PT ;  /* 0x0000003eff487210 */ /* 0x080fe400037fe4ff */
[----:B------:R-:W-:Y:S02]  /*7010*/  IADD3 R21, P6, PT, R4, 0x100, RZ ;  /* 0x0000010004157810 */ /* 0x000fe40007fde0ff */
[----:B------:R-:W-:Y:S02]  /*7020*/  SHF.R.S32.HI R66, RZ, 0x1f, R72 ;  /* 0x0000001fff427819 */ /* 0x000fe40000011448 */
[----:B------:R-:W-:-:S04]  /*7030*/  IADD3.X R70, PT, PT, RZ, R62, RZ, P6, !PT ;  /* 0x0000003eff467210 */ /* 0x000fc800037fe4ff */
[----:B------:R-:W-:Y:S02]  /*7040*/  SHF.R.S32.HI R68, RZ, 0x1f, R70 ;  /* 0x0000001fff447819 */ /* 0x000fe40000011446 */
[----:B--2---:R-:W-:-:S13]  /*7050*/  ISETP.NE.AND P6, PT, R10, RZ, PT ;  /* 0x000000ff0a00720c */ /* 0x004fda0003fc5270 */
[C---:B------:R-:W-:Y:S01]  /*7060*/  @!P6 R2UR UR4, R194.reuse ;  /* 0x00000000c204e2ca */ /* 0x040fe200000e0000 */
[----:B0-----:R-:W-:Y:S01]  /*7070*/  @!P6 IMAD.WIDE R8, R239, 0x4, R8 ;  /* 0x00000004ef08e825 */ /* 0x001fe200078e0208 */
[----:B------:R-:W-:Y:S02]  /*7080*/  @!P6 R2UR UR5, R195 ;  /* 0x00000000c305e2ca */ /* 0x000fe400000e0000 */
[----:B------:R-:W-:Y:S01]  /*7090*/  @!P6 R2UR UR6, R194 ;  /* 0x00000000c206e2ca */ /* 0x000fe200000e0000 */
[----:B---3--:R-:W-:Y:S01]  /*70a0*/  @!P6 IMAD.WIDE R6, R239, 0x4, R6 ;  /* 0x00000004ef06e825 */ /* 0x008fe200078e0206 */
[----:B------:R-:W-:-:S09]  /*70b0*/  @!P6 R2UR UR7, R195 ;  /* 0x00000000c307e2ca */ /* 0x000fd200000e0000 */
[----:B------:R0:W-:Y:S01]  /*70c0*/  @!P6 STG.E desc[UR4][R8.64], R0 ;  /* 0x000000000800e986 */ /* 0x0001e2000c101904 */
[----:B------:R-:W-:Y:S02]  /*70d0*/  R2UR UR4, R194 ;  /* 0x00000000c20472ca */ /* 0x000fe400000e0000 */
[----:B------:R-:W-:Y:S01]  /*70e0*/  R2UR UR5, R195 ;  /* 0x00000000c30572ca */ /* 0x000fe200000e0000 */
[----:B-1----:R1:W-:Y:S01]  /*70f0*/  @!P6 STG.E desc[UR6][R6.64], R60 ;  /* 0x0000003c0600e986 */ /* 0x0023e2000c101906 */
[----:B------:R-:W-:Y:S02]  /*7100*/  IADD3 R19, P6, PT, R4, 0x180, RZ ;  /* 0x0000018004137810 */ /* 0x000fe40007fde0ff */
[----:B------:R-:W-:Y:S02]  /*7110*/  R2UR UR6, R194 ;  /* 0x00000000c20672ca */ /* 0x000fe400000e0000 */
[----:B------:R-:W-:Y:S02]  /*7120*/  IADD3.X R78, PT, PT, RZ, R62, RZ, P6, !PT ;  /* 0x0000003eff4e7210 */ /* 0x000fe400037fe4ff */
[----:B------:R-:W-:Y:S01]  /*7130*/  IADD3 R17, P6, PT, R4, 0x200, RZ ;  /* 0x0000020004117810 */ /* 0x000fe20007fde0ff */
[----:B0-----:R-:W0:Y:S01]  /*7140*/  LDC.64 R8, c[0x0][0x3b0] ;  /* 0x0000ec00ff087b82 */ /* 0x001e220000000a00 */
[----:B------:R-:W-:-:S02]  /*7150*/  SHF.R.S32.HI R76, RZ, 0x1f, R78 ;  /* 0x0000001fff4c7819 */ /* 0x000fc4000001144e */
[-C--:B------:R-:W-:Y:S02]  /*7160*/  IADD3.X R46, PT, PT, RZ, R62.reuse, RZ, P6, !PT ;  /* 0x0000003eff2e7210 */ /* 0x080fe400037fe4ff */
[C---:B------:R-:W-:Y:S02]  /*7170*/  IADD3 R11, P6, PT, R4.reuse, 0x280, RZ ;  /* 0x00000280040b7810 */ /* 0x040fe40007fde0ff */
[----:B------:R-:W-:Y:S01]  /*7180*/  SHF.R.S32.HI R44, RZ, 0x1f, R46 ;  /* 0x0000001fff2c7819 */ /* 0x000fe2000001142e */
[----:B-1----:R-:W1:Y:S01]  /*7190*/  LDC.64 R6, c[0x0][0x3b8] ;  /* 0x0000ee00ff067b82 */ /* 0x002e620000000a00 */
[----:B------:R-:W-:Y:S02]  /*71a0*/  IADD3.X R15, PT, PT, RZ, R62, RZ, P6, !PT ;  /* 0x0000003eff0f7210 */ /* 0x000fe400037fe4ff */
[----:B------:R-:W-:Y:S02]  /*71b0*/  IADD3 R5, P6, PT, R4, 0x300, RZ ;  /* 0x0000030004057810 */ /* 0x000fe40007fde0ff */
[----:B------:R-:W-:-:S02]  /*71c0*/  SHF.R.S32.HI R14, RZ, 0x1f, R15 ;  /* 0x0000001fff0e7819 */ /* 0x000fc4000001140f */
[----:B------:R-:W-:Y:S02]  /*71d0*/  IADD3.X R13, PT, PT, RZ, R62, RZ, P6, !PT ;  /* 0x0000003eff0d7210 */ /* 0x000fe400037fe4ff */
[----:B------:R-:W-:Y:S02]  /*71e0*/  LEA.HI R66, P6, R66, R2, RZ, 0x2 ;  /* 0x0000000242427211 */ /* 0x000fe400078d10ff */
[----:B------:R-:W-:Y:S02]  /*71f0*/  SHF.R.S32.HI R12, RZ, 0x1f, R13 ;  /* 0x0000001fff0c7819 */ /* 0x000fe4000001140d */
[----:B------:R-:W-:Y:S02]  /*7200*/  IADD3.X R72, PT, PT, RZ, R72, RZ, P6, !PT ;  /* 0x00000048ff487210 */ /* 0x000fe400037fe4ff */
[----:B------:R-:W-:Y:S02]  /*7210*/  LEA.HI R68, P6, R68, R21, RZ, 0x2 ;  /* 0x0000001544447211 */ /* 0x000fe400078d10ff */
[----:B------:R-:W-:-:S02]  /*7220*/  R2UR UR7, R195 ;  /* 0x00000000c30772ca */ /* 0x000fc400000e0000 */
[----:B------:R-:W-:Y:S02]  /*7230*/  IADD3.X R70, PT, PT, RZ, R70, RZ, P6, !PT ;  /* 0x00000046ff467210 */ /* 0x000fe400037fe4ff */
[----:B------:R-:W-:-:S04]  /*7240*/  LEA.HI R76, P6, R76, R19, RZ, 0x2 ;  /* 0x000000134c4c7211 */ /* 0x000fc800078d10ff */
[----:B------:R-:W-:Y:S02]  /*7250*/  IADD3.X R78, PT, PT, RZ, R78, RZ, P6, !PT ;  /* 0x0000004eff4e7210 */ /* 0x000fe400037fe4ff */
[----:B------:R-:W-:-:S04]  /*7260*/  LEA.HI R44, P6, R44, R17, RZ, 0x2 ;  /* 0x000000112c2c7211 */ /* 0x000fc800078d10ff */
[----:B------:R-:W-:Y:S02]  /*7270*/  IADD3.X R46, PT, PT, RZ, R46, RZ, P6, !PT ;  /* 0x0000002eff2e7210 */ /* 0x000fe400037fe4ff */
[----:B------:R-:W-:Y:S01]  /*7280*/  LEA.HI R14, P6, R14, R11, RZ, 0x2 ;  /* 0x0000000b0e0e7211 */ /* 0x000fe200078d10ff */
[----:B------:R-:W-:-:S03]  /*7290*/  FADD R11, R42, -R0 ;  /* 0x800000002a0b7221 */ /* 0x000fc60000000000 */
[----:B------:R-:W-:Y:S01]  /*72a0*/  IADD3.X R15, PT, PT, RZ, R15, RZ, P6, !PT ;  /* 0x0000000fff0f7210 */ /* 0x000fe200037fe4ff */
[-C--:B------:R-:W-:Y:S01]  /*72b0*/  FMUL R11, R11, R60.reuse ;  /* 0x0000003c0b0b7220 */ /* 0x080fe20000400000 */
[----:B------:R-:W-:Y:S02]  /*72c0*/  LEA.HI R12, P6, R12, R5, RZ, 0x2 ;  /* 0x000000050c0c7211 */ /* 0x000fe400078d10ff */
[----:B------:R-:W-:Y:S01]  /*72d0*/  SHF.L.U32 R5, R10, 0x2, RZ ;  /* 0x000000020a057819 */ /* 0x000fe200000006ff */
[----:B------:R-:W-:Y:S01]  /*72e0*/  FMUL R10, R3, R60 ;  /* 0x0000003c030a7220 */ /* 0x000fe20000400000 */
[----:B------:R-:W-:Y:S02]  /*72f0*/  IADD3.X R13, PT, PT, RZ, R13, RZ, P6, !PT ;  /* 0x0000000dff0d7210 */ /* 0x000fe400037fe4ff */
[----:B------:R-:W-:Y:S01]  /*7300*/  IADD3 R20, P6, PT, R4, 0x380, RZ ;  /* 0x0000038004147810 */ /* 0x000fe20007fde0ff */
[----:B0-----:R-:W-:Y:S01]  /*7310*/  IMAD.WIDE.U32 R2, R5, 0x2, R8 ;  /* 0x0000000205027825 */ /* 0x001fe200078e0008 */
[----:B------:R-:W-:-:S02]  /*7320*/  F2FP.F16.F32.PACK_AB R16, R11, R10 ;  /* 0x0000000a0b10723e */ /* 0x000fc400000000ff */
[----:B------:R-:W-:Y:S01]  /*7330*/  IADD3.X R50, PT, PT, RZ, R62, RZ, P6, !PT ;  /* 0x0000003eff327210 */ /* 0x000fe200037fe4ff */
[----:B-1----:R-:W-:Y:S01]  /*7340*/  IMAD.WIDE.U32 R6, R5, 0x2, R6 ;  /* 0x0000000205067825 */ /* 0x002fe200078e0006 */
[----:B------:R-:W2:Y:S01]  /*7350*/  LDG.E.64 R8, desc[UR4][R2.64] ;  /* 0x0000000402087981 */ /* 0x000ea2000c1e1b00 */
[----:B------:R-:W-:-:S03]  /*7360*/  IADD3 R18, P6, PT, R4, 0x400, RZ ;  /* 0x0000040004127810 */ /* 0x000fc60007fde0ff */
[----:B------:R-:W2:Y:S01]  /*7370*/  LDG.E.64 R10, desc[UR6][R6.64] ;  /* 0x00000006060a7981 */ /* 0x000ea2000c1e1b00 */
[----:B------:R-:W-:Y:S02]  /*7380*/  IADD3.X R17, PT, PT, RZ, R62, RZ, P6, !PT ;  /* 0x0000003eff117210 */ /* 0x000fe400037fe4ff */
[----:B------:R-:W-:Y:S02]  /*7390*/  SHF.R.S32.HI R21, RZ, 0x1f, R50 ;  /* 0x0000001fff157819 */ /* 0x000fe40000011432 */
[----:B------:R-:W-:Y:S02]  /*73a0*/  SHF.R.S32.HI R19, RZ, 0x1f, R17 ;  /* 0x0000001fff137819 */ /* 0x000fe40000011411 */
[----:B------:R-:W-:Y:S02]  /*73b0*/  LEA.HI R21, P6, R21, R20, RZ, 0x2 ;  /* 0x0000001415157211 */ /* 0x000fe400078d10ff */
[----:B------:R-:W-:Y:S02]  /*73c0*/  LEA.HI R19, P5, R19, R18, RZ, 0x2 ;  /* 0x0000001213137211 */ /* 0x000fe400078b10ff */
[----:B------:R-:W-:Y:S01]  /*73d0*/  P2R R18, PR, RZ, 0x40 ;  /* 0x00000040ff127803 */ /* 0x000fe20000000000 */
[--C-:B------:R-:W-:Y:S01]  /*73e0*/  FADD R38, R38, -R0.reuse ;  /* 0x8000000026267221 */ /* 0x100fe20000000000 */
[----:B------:R-:W-:-:S03]  /*73f0*/  FADD R36, R36, -R0 ;  /* 0x8000000024247221 */ /* 0x000fc60000000000 */
[-C--:B------:R-:W-:Y:S01]  /*7400*/  FMUL R38, R38, R60.reuse ;  /* 0x0000003c26267220 */ /* 0x080fe20000400000 */
[----:B------:R-:W-:-:S05]  /*7410*/  FMUL R36, R36, R60 ;  /* 0x0000003c24247220 */ /* 0x000fca0000400000 */
[----:B------:R-:W-:Y:S02]  /*7420*/  F2FP.F16.F32.PACK_AB R36, R36, R38 ;  /* 0x000000262424723e */ /* 0x000fe400000000ff */
[----:B------:R-:W-:Y:S01]  /*7430*/  SHF.R.S32.HI R38, RZ, 0x1f, R62 ;  /* 0x0000001fff267819 */ /* 0x000fe2000001143e */
[----:B--2---:R-:W-:Y:S01]  /*7440*/  HFMA2 R8, R16, R8, R10 ;  /* 0x0000000810087231 */ /* 0x004fe2000000000a */
[----:B------:R-:W-:-:S04]  /*7450*/  IADD3 R10, P6, PT, R4, 0x480, RZ ;  /* 0x00000480040a7810 */ /* 0x000fc80007fde0ff */
[----:B------:R-:W-:Y:S02]  /*7460*/  IADD3.X R16, PT, PT, RZ, R62, RZ, P6, !PT ;  /* 0x0000003eff107210 */ /* 0x000fe400037fe4ff */
[----:B------:R-:W-:Y:S02]  /*7470*/  ISETP.NE.AND P6, PT, R18, RZ, PT ;  /* 0x000000ff1200720c */ /* 0x000fe40003fc5270 */
[----:B------:R-:W-:Y:S02]  /*7480*/  IADD3.X R18, PT, PT, RZ, R17, RZ, P5, !PT ;  /* 0x00000011ff127210 */ /* 0x000fe40002ffe4ff */
[----:B------:R-:W-:Y:S02]  /*7490*/  SHF.R.S32.HI R17, RZ, 0x1f, R16 ;  /* 0x0000001fff117819 */ /* 0x000fe40000011410 */
[----:B------:R-:W-:Y:S02]  /*74a0*/  IADD3.X R20, PT, PT, RZ, R50, RZ, P6, !PT ;  /* 0x00000032ff147210 */ /* 0x000fe400037fe4ff */
[----:B------:R-:W-:-:S04]  /*74b0*/  LEA.HI R17, P6, R17, R10, RZ, 0x2 ;  /* 0x0000000a11117211 */ /* 0x000fc800078d10ff */
[----:B------:R-:W-:Y:S02]  /*74c0*/  IADD3.X R16, PT, PT, RZ, R16, RZ, P6, !PT ;  /* 0x00000010ff107210 */ /* 0x000fe400037fe4ff */
[----:B------:R-:W-:-:S04]  /*74d0*/  LEA.HI R38, P6, R38, R4, RZ, 0x2 ;  /* 0x0000000426267211 */ /* 0x000fc800078d10ff */
[----:B------:R-:W-:Y:S02]  /*74e0*/  SHF.L.U32 R10, R38, 0x1, RZ ;  /* 0x00000001260a7819 */ /* 0x000fe400000006ff */
[----:B------:R-:W-:Y:S02]  /*74f0*/  IADD3.X R42, PT, PT, RZ, R62, RZ, P6, !PT ;  /* 0x0000003eff2a7210 */ /* 0x000fe400037fe4ff */
[----:B------:R-:W-:Y:S01]  /*7500*/  LOP3.LUT R10, R10, 0xfffffff8, RZ, 0xc0, !PT ;  /* 0xfffffff80a0a7812 */ /* 0x000fe200078ec0ff */
[----:B------:R-:W-:Y:S01]  /*7510*/  HFMA2 R9, R36, R9, R11 ;  /* 0x0000000924097231 */ /* 0x000fe2000000000b */
[----:B------:R-:W-:Y:S02]  /*7520*/  SHF.L.U64.HI R11, R38, 0x1, R42 ;  /* 0x00000001260b7819 */ /* 0x000fe4000001022a */
[----:B------:R-:W-:-:S04]  /*7530*/  IADD3 R10, P6, PT, R10, UR40, RZ ;  /* 0x000000280a0a7c10 */ /* 0x000fc8000ffde0ff */
[----:B------:R-:W-:-:S05]  /*7540*/  IADD3.X R11, PT, PT, R11, UR41, RZ, P6, !PT ;  /* 0x000000290b0b7c10 */ /* 0x000fca000b7fe4ff */
[----:B------:R0:W-:Y:S04]  /*7550*/  STG.E.64 desc[UR4][R10.64], R8 ;  /* 0x000000080a007986 */ /* 0x0001e8000c101b04 */
[----:B0-----:R-:W2:Y:S04]  /*7560*/  LDG.E.64 R8, desc[UR4][R2.64+0x100] ;  /* 0x0001000402087981 */ /* 0x001ea8000c1e1b00 */
[----:B------:R-:W2:Y:S01]  /*7570*/  LDG.E.64 R10, desc[UR6][R6.64+0x100] ;  /* 0x00010006060a7981 */ /* 0x000ea2000c1e1b00 */
[----:B------:R-:W-:Y:S01]  /*7580*/  IADD3 R36, P6, PT, R4, 0x500, RZ ;  /* 0x0000050004247810 */ /* 0x000fe20007fde0ff */
[--C-:B------:R-:W-:Y:S01]  /*7590*/  FADD R32, R32, -R0.reuse ;  /* 0x8000000020207221 */ /* 0x100fe20000000000 */
[----:B------:R-:W-:-:S02]  /*75a0*/  FADD R34, R34, -R0 ;  /* 0x8000000022227221 */ /* 0x000fc40000000000 */
[----:B------:R-:W-:Y:S01]  /*75b0*/  IADD3.X R42, PT, PT, RZ, R62, RZ, P6, !PT ;  /* 0x0000003eff2a7210 */ /* 0x000fe200037fe4ff */
[-C--:B------:R-:W-:Y:S01]  /*75c0*/  FMUL R32, R32, R60.reuse ;  /* 0x0000003c20207220 */ /* 0x080fe20000400000 */
[----:B------:R-:W-:Y:S02]  /*75d0*/  FMUL R34, R34, R60 ;  /* 0x0000003c22227220 */ /* 0x000fe40000400000 */
[----:B------:R-:W-:-:S03]  /*75e0*/  SHF.R.S32.HI R38, RZ, 0x1f, R42 ;  /* 0x0000001fff267819 */ /* 0x000fc6000001142a */
[----:B------:R-:W-:Y:S02]  /*75f0*/  F2FP.F16.F32.PACK_AB R32, R34, R32 ;  /* 0x000000202220723e */ /* 0x000fe400000000ff */
[----:B------:R-:W-:-:S04]  /*7600*/  LEA.HI R38, P6, R38, R36, RZ, 0x2 ;  /* 0x0000002426267211 */ /* 0x000fc800078d10ff */
[----:B------:R-:W-:Y:S01]  /*7610*/  IADD3.X R36, PT, PT, RZ, R42, RZ, P6, !PT ;  /* 0x0000002aff247210 */ /* 0x000fe200037fe4ff */
[--C-:B------:R-:W-:Y:S01]  /*7620*/  FADD R28, R28, -R0.reuse ;  /* 0x800000001c1c7221 */ /* 0x100fe20000000000 */
[----:B------:R-:W-:-:S03]  /*7630*/  FADD R30, R30, -R0 ;  /* 0x800000001e1e7221 */ /* 0x000fc60000000000 */
[-C--:B------:R-:W-:Y:S01]  /*7640*/  FMUL R28, R28, R60.reuse ;  /* 0x0000003c1c1c7220 */ /* 0x080fe20000400000 */
[----:B------:R-:W-:-:S05]  /*7650*/  FMUL R30, R30, R60 ;  /* 0x0000003c1e1e7220 */ /* 0x000fca0000400000 */
[----:B------:R-:W-:Y:S01]  /*7660*/  F2FP.F16.F32.PACK_AB R28, R30, R28 ;  /* 0x0000001c1e1c723e */ /* 0x000fe200000000ff */
[----:B--2---:R-:W-:Y:S01]  /*7670*/  HFMA2 R8, R32, R8, R10 ;  /* 0x0000000820087231 */ /* 0x004fe2000000000a */
[----:B------:R-:W-:-:S04]  /*7680*/  IADD3 R10, P6, PT, R4, 0x580, RZ ;  /* 0x00000580040a7810 */ /* 0x000fc80007fde0ff */
[----:B------:R-:W-:-:S04]  /*7690*/  IADD3.X R32, PT, PT, RZ, R62, RZ, P6, !PT ;  /* 0x0000003eff207210 */ /* 0x000fc800037fe4ff */
[----:B------:R-:W-:-:S04]  /*76a0*/  SHF.R.S32.HI R34, RZ, 0x1f, R32 ;  /* 0x0000001fff227819 */ /* 0x000fc80000011420 */
[----:B------:R-:W-:Y:S02]  /*76b0*/  LEA.HI R34, P5, R34, R10, RZ, 0x2 ;  /* 0x0000000a22227211 */ /* 0x000fe400078b10ff */
[----:B------:R-:W-:-:S04]  /*76c0*/  IADD3 R10, P6, PT, R4, 0x600, RZ ;  /* 0x00000600040a7810 */ /* 0x000fc80007fde0ff */
[----:B------:R-:W-:Y:S02]  /*76d0*/  IADD3.X R42, PT, PT, RZ, R62, RZ, P6, !PT ;  /* 0x0000003eff2a7210 */ /* 0x000fe400037fe4ff */
[----:B------:R-:W-:Y:S02]  /*76e0*/  IADD3.X R30, PT, PT, RZ, R32, RZ, P5, !PT ;  /* 0x00000020ff1e7210 */ /* 0x000fe40002ffe4ff */
[----:B------:R-:W-:-:S04]  /*76f0*/  SHF.R.S32.HI R32, RZ, 0x1f, R42 ;  /* 0x0000001fff207819 */ /* 0x000fc8000001142a */
[----:B------:R-:W-:Y:S02]  /*7700*/  LEA.HI R32, P6, R32, R10, RZ, 0x2 ;  /* 0x0000000a20207211 */ /* 0x000fe400078d10ff */
[----:B------:R-:W-:Y:S01]  /*7710*/  SHF.L.U32 R10, R66, 0x1, RZ ;  /* 0x00000001420a7819 */ /* 0x000fe200000006ff */
[----:B------:R-:W-:-:S03]  /*7720*/  HFMA2 R9, R28, R9, R11 ;  /* 0x000000091c097231 */ /* 0x000fc6000000000b */
[----:B------:R-:W-:Y:S02]  /*7730*/  LOP3.LUT R10, R10, 0xfffffff8, RZ, 0xc0, !PT ;  /* 0xfffffff80a0a7812 */ /* 0x000fe400078ec0ff */
[----:B------:R-:W-:Y:S02]  /*7740*/  IADD3.X R28, PT, PT, RZ, R42, RZ, P6, !PT ;  /* 0x0000002aff1c7210 */ /* 0x000fe400037fe4ff */
        /* <DEDUP_REMOVED lines=20> */
[----:B------:R-:W-:Y:S02]  /*7890*/  F2FP.F16.F32.PACK_AB R47, R22, R47 ;  /* 0x0000002f162f723e */ /* 0x000fe400000000ff */
[----:B------:R-:W-:Y:S01]  /*78a0*/  SHF.L.U64.HI R70, R68, 0x1, R70 ;  /* 0x0000000144467819 */ /* 0x000fe20000010246 */
        /* <DEDUP_REMOVED lines=10> */
[----:B------:R-:W-:-:S04]  /*7950*/  SHF.L.U32 R10, R68, 0x1, RZ ;  /* 0x00000001440a7819 */ /* 0x000fc800000006ff */
[----:B------:R-:W-:Y:S02]  /*7960*/  LOP3.LUT R10, R10, 0xfffffff8, RZ, 0xc0, !PT ;  /* 0xfffffff80a0a7812 */ /* 0x000fe400078ec0ff */
[----:B------:R-:W-:Y:S02]  /*7970*/  IADD3.X R26, PT, PT, RZ, R26, RZ, P6, !PT ;  /* 0x0000001aff1a7210 */ /* 0x000fe400037fe4ff */
[----:B------:R-:W-:Y:S01]  /*7980*/  IADD3 R10, P6, PT, R10, UR40, RZ ;  /* 0x000000280a0a7c10 */ /* 0x000fe2000ffde0ff */
[----:B------:R-:W-:-:S03]  /*7990*/  HFMA2 R9, R47, R9, R11 ;  /* 0x000000092f097231 */ /* 0x000fc6000000000b */
        /* <DEDUP_REMOVED lines=17> */
[----:B------:R-:W-:Y:S01]  /*7ab0*/  SHF.L.U64.HI R78, R76, 0x1, R78 ;  /* 0x000000014c4e7819 */ /* 0x000fe2000001024e */
[----:B--2---:R-:W-:Y:S01]  /*7ac0*/  HFMA2 R8, R43, R8, R10 ;  /* 0x000000082b087231 */ /* 0x004fe2000000000a */
[----:B------:R-:W-:Y:S01]  /*7ad0*/  IADD3 R43, P6, PT, R4, 0x880, RZ ;  /* 0x00000880042b7810 */ /* 0x000fe20007fde0ff */
[----:B------:R-:W-:-:S03]  /*7ae0*/  FMUL R10, R39, R60 ;  /* 0x0000003c270a7220 */ /* 0x000fc60000400000 */
[-C--:B------:R-:W-:Y:S02]  /*7af0*/  IADD3.X R45, PT, PT, RZ, R62.reuse, RZ, P6, !PT ;  /* 0x0000003eff2d7210 */ /* 0x080fe400037fe4ff */
[----:B------:R-:W-:Y:S02]  /*7b00*/  IADD3 R39, P6, PT, R4, 0x900, RZ ;  /* 0x0000090004277810 */ /* 0x000fe40007fde0ff */
[----:B------:R-:W-:Y:S02]  /*7b10*/  SHF.R.S32.HI R72, RZ, 0x1f, R45 ;  /* 0x0000001fff487819 */ /* 0x000fe4000001142d */
[----:B------:R-:W-:Y:S02]  /*7b20*/  F2FP.F16.F32.PACK_AB R10, R10, R37 ;  /* 0x000000250a0a723e */ /* 0x000fe400000000ff */
[----:B------:R-:W-:Y:S02]  /*7b30*/  LEA.HI R72, P5, R72, R43, RZ, 0x2 ;  /* 0x0000002b48487211 */ /* 0x000fe400078b10ff */
[----:B------:R-:W-:Y:S01]  /*7b40*/  IADD3.X R43, PT, PT, RZ, R62, RZ, P6, !PT ;  /* 0x0000003eff2b7210 */ /* 0x000fe200037fe4ff */
[----:B------:R-:W-:Y:S01]  /*7b50*/  HFMA2 R9, R10, R9, R11 ;  /* 0x000000090a097231 */ /* 0x000fe2000000000b */
[----:B------:R-:W-:-:S02]  /*7b60*/  SHF.L.U32 R10, R76, 0x1, RZ ;  /* 0x000000014c0a7819 */ /* 0x000fc400000006ff */
[----:B------:R-:W-:Y:S02]  /*7b70*/  SHF.R.S32.HI R74, RZ, 0x1f, R43 ;  /* 0x0000001fff4a7819 */ /* 0x000fe4000001142b */
[----:B------:R-:W-:Y:S02]  /*7b80*/  LOP3.LUT R10, R10, 0xfffffff8, RZ, 0xc0, !PT ;  /* 0xfffffff80a0a7812 */ /* 0x000fe400078ec0ff */
[----:B------:R-:W-:-:S04]  /*7b90*/  LEA.HI R74, P6, R74, R39, RZ, 0x2 ;  /* 0x000000274a4a7211 */ /* 0x000fc800078d10ff */
[----:B------:R-:W-:Y:S02]  /*7ba0*/  IADD3.X R39, PT, PT, RZ, R43, RZ, P6, !PT ;  /* 0x0000002bff277210 */ /* 0x000fe400037fe4ff */
[----:B------:R-:W-:-:S04]  /*7bb0*/  IADD3 R10, P6, PT, R10, UR40, RZ ;  /* 0x000000280a0a7c10 */ /* 0x000fc8000ffde0ff */
[----:B------:R-:W-:-:S05]  /*7bc0*/  IADD3.X R11, PT, PT, R78, UR41, RZ, P6, !PT ;  /* 0x000000294e0b7c10 */ /* 0x000fca000b7fe4ff */
[----:B------:R0:W-:Y:S04]  /*7bd0*/  STG.E.64 desc[UR4][R10.64], R8 ;  /* 0x000000080a007986 */ /* 0x0001e8000c101b04 */
[----:B0-----:R-:W2:Y:S04]  /*7be0*/  LDG.E.64 R8, desc[UR4][R2.64+0x400] ;  /* 0x0004000402087981 */ /* 0x001ea8000c1e1b00 */
[----:B------:R-:W2:Y:S01]  /*7bf0*/  LDG.E.64 R10, desc[UR6][R6.64+0x400] ;  /* 0x00040006060a7981 */ /* 0x000ea2000c1e1b00 */
[----:B------:R-:W-:Y:S02]  /*7c00*/  IADD3 R76, P6, PT, R4, 0x980, RZ ;  /* 0x00000980044c7810 */ /* 0x000fe40007fde0ff */
[----:B------:R-:W-:-:S02]  /*7c10*/  IADD3.X R37, PT, PT, RZ, R45, RZ, P5, !PT ;  /* 0x0000002dff257210 */ /* 0x000fc40002ffe4ff */
[----:B------:R-:W-:Y:S01]  /*7c20*/  IADD3.X R45, PT, PT, RZ, R62, RZ, P6, !PT ;  /* 0x0000003eff2d7210 */ /* 0x000fe200037fe4ff */
[--C-:B------:R-:W-:Y:S01]  /*7c30*/  FADD R27, R27, -R0.reuse ;  /* 0x800000001b1b7221 */ /* 0x100fe20000000000 */
[----:B------:R-:W-:Y:S02]  /*7c40*/  FADD R41, R41, -R0 ;  /* 0x8000000029297221 */ /* 0x000fe40000000000 */
[----:B------:R-:W-:Y:S01]  /*7c50*/  SHF.R.S32.HI R43, RZ, 0x1f, R45 ;  /* 0x0000001fff2b7819 */ /* 0x000fe2000001142d */
[-C--:B------:R-:W-:Y:S01]  /*7c60*/  FMUL R27, R27, R60.reuse ;  /* 0x0000003c1b1b7220 */ /* 0x080fe20000400000 */
[----:B------:R-:W-:Y:S02]  /*7c70*/  FMUL R78, R41, R60 ;  /* 0x0000003c294e7220 */ /* 0x000fe40000400000 */
[----:B------:R-:W-:-:S03]  /*7c80*/  LEA.HI R43, P6, R43, R76, RZ, 0x2 ;  /* 0x0000004c2b2b7211 */ /* 0x000fc600078d10ff */
[----:B------:R-:W-:Y:S02]  /*7c90*/  F2FP.F16.F32.PACK_AB R27, R78, R27 ;  /* 0x0000001b4e1b723e */ /* 0x000fe400000000ff */
[----:B------:R-:W-:Y:S02]  /*7ca0*/  IADD3.X R76, PT, PT, RZ, R45, RZ, P6, !PT ;  /* 0x0000002dff4c7210 */ /* 0x000fe400037fe4ff */
[C---:B------:R-:W-:Y:S01]  /*7cb0*/  IADD3 R78, P6, PT, R4.reuse, 0xa00, RZ ;  /* 0x00000a00044e7810 */ /* 0x040fe20007fde0ff */
[--C-:B------:R-:W-:Y:S01]  /*7cc0*/  FADD R33, R33, -R0.reuse ;  /* 0x8000000021217221 */ /* 0x100fe20000000000 */
[----:B------:R-:W-:Y:S02]  /*7cd0*/  FADD R35, R35, -R0 ;  /* 0x8000000023237221 */ /* 0x000fe40000000000 */
[----:B------:R-:W-:Y:S01]  /*7ce0*/  IADD3.X R41, PT, PT, RZ, R62, RZ, P6, !PT ;  /* 0x0000003eff297210 */ /* 0x000fe200037fe4ff */
[----:B------:R-:W-:Y:S01]  /*7cf0*/  FMUL R33, R33, R60 ;  /* 0x0000003c21217220 */ /* 0x000fe20000400000 */
[----:B------:R-:W-:-:S02]  /*7d00*/  IADD3 R80, P6, PT, R4, 0xa80, RZ ;  /* 0x00000a8004507810 */ /* 0x000fc40007fde0ff */
[----:B------:R-:W-:Y:S01]  /*7d10*/  SHF.L.U64.HI R46, R44, 0x1, R46 ;  /* 0x000000012c2e7819 */ /* 0x000fe2000001022e */
[----:B--2---:R-:W-:Y:S02]  /*7d20*/  HFMA2 R8, R27, R8, R10 ;  /* 0x000000081b087231 */ /* 0x004fe4000000000a */
[----:B------:R-:W-:Y:S01]  /*7d30*/  FMUL R10, R35, R60 ;  /* 0x0000003c230a7220 */ /* 0x000fe20000400000 */
[----:B------:R-:W-:Y:S02]  /*7d40*/  SHF.R.S32.HI R35, RZ, 0x1f, R41 ;  /* 0x0000001fff237819 */ /* 0x000fe40000011429 */
[----:B------:R-:W-:Y:S02]  /*7d50*/  IADD3.X R27, PT, PT, RZ, R62, RZ, P6, !PT ;  /* 0x0000003eff1b7210 */ /* 0x000fe400037fe4ff */
[----:B------:R-:W-:Y:S02]  /*7d60*/  F2FP.F16.F32.PACK_AB R10, R10, R33 ;  /* 0x000000210a0a723e */ /* 0x000fe400000000ff */
[----:B------:R-:W-:-:S03]  /*7d70*/  LEA.HI R35, P5, R35, R78, RZ, 0x2 ;  /* 0x0000004e23237211 */ /* 0x000fc600078b10ff */
[----:B------:R-:W-:Y:S01]  /*7d80*/  HFMA2 R9, R10, R9, R11 ;  /* 0x000000090a097231 */ /* 0x000fe2000000000b */
[----:B------:R-:W-:Y:S02]  /*7d90*/  IADD3.X R78, PT, PT, RZ, R41, RZ, P5, !PT ;  /* 0x00000029ff4e7210 */ /* 0x000fe40002ffe4ff */
[----:B------:R-:W-:Y:S02]  /*7da0*/  SHF.R.S32.HI R41, RZ, 0x1f, R27 ;  /* 0x0000001fff297819 */ /* 0x000fe4000001141b */
[----:B------:R-:W-:Y:S02]  /*7db0*/  SHF.L.U32 R10, R44, 0x1, RZ ;  /* 0x000000012c0a7819 */ /* 0x000fe400000006ff */
[----:B------:R-:W-:Y:S02]  /*7dc0*/  LEA.HI R41, P6, R41, R80, RZ, 0x2 ;  /* 0x0000005029297211 */ /* 0x000fe400078d10ff */
[----:B------:R-:W-:Y:S02]  /*7dd0*/  LOP3.LUT R10, R10, 0xfffffff8, RZ, 0xc0, !PT ;  /* 0xfffffff80a0a7812 */ /* 0x000fe400078ec0ff */
[----:B------:R-:W-:-:S02]  /*7de0*/  IADD3.X R80, PT, PT, RZ, R27, RZ, P6, !PT ;  /* 0x0000001bff507210 */ /* 0x000fc400037fe4ff */
        /* <DEDUP_REMOVED lines=17> */
[----:B------:R-:W-:Y:S01]  /*7f00*/  FMUL R29, R29, R60 ;  /* 0x0000003c1d1d7220 */ /* 0x000fe20000400000 */
[----:B------:R-:W-:Y:S02]  /*7f10*/  SHF.L.U64.HI R15, R14, 0x1, R15 ;  /* 0x000000010e0f7819 */ /* 0x000fe4000001020f */
[C---:B------:R-:W-:Y:S02]  /*7f20*/  SHF.L.U32 R46, R12.reuse, 0x1, RZ ;  /* 0x000000010c2e7819 */ /* 0x040fe400000006ff */
[----:B------:R-:W-:Y:S02]  /*7f30*/  SHF.L.U64.HI R13, R12, 0x1, R13 ;  /* 0x000000010c0d7819 */ /* 0x000fe4000001020d */
[----:B------:R-:W-:Y:S02]  /*7f40*/  LOP3.LUT R46, R46, 0xfffffff8, RZ, 0xc0, !PT ;  /* 0xfffffff82e2e7812 */ /* 0x000fe400078ec0ff */
[----:B------:R-:W-:-:S04]  /*7f50*/  SHF.L.U32 R12, R21, 0x1, RZ ;  /* 0x00000001150c7819 */ /* 0x000fc800000006ff */
[----:B------:R-:W-:Y:S02]  /*7f60*/  LOP3.LUT R12, R12, 0xfffffff8, RZ, 0xc0, !PT ;  /* 0xfffffff80c0c7812 */ /* 0x000fe400078ec0ff */
[----:B------:R-:W-:Y:S02]  /*7f70*/  SHF.L.U64.HI R20, R21, 0x1, R20 ;  /* 0x0000000115147819 */ /* 0x000fe40000010214 */
[----:B------:R-:W-:Y:S02]  /*7f80*/  SHF.L.U64.HI R18, R19, 0x1, R18 ;  /* 0x0000000113127819 */ /* 0x000fe40000010212 */
[----:B------:R-:W-:Y:S02]  /*7f90*/  SHF.L.U64.HI R16, R17, 0x1, R16 ;  /* 0x0000000111107819 */ /* 0x000fe40000010210 */
[----:B------:R-:W-:Y:S02]  /*7fa0*/  SHF.L.U64.HI R36, R38, 0x1, R36 ;  /* 0x0000000126247819 */ /* 0x000fe40000010224 */
[----:B------:R-:W-:-:S02]  /*7fb0*/  SHF.L.U64.HI R30, R34, 0x1, R30 ;  /* 0x00000001221e7819 */ /* 0x000fc4000001021e */
[----:B------:R-:W-:Y:S02]  /*7fc0*/  SHF.L.U64.HI R28, R32, 0x1, R28 ;  /* 0x00000001201c7819 */ /* 0x000fe4000001021c */
        /* <DEDUP_REMOVED lines=8> */
[----:B------:R-:W-:Y:S01]  /*8050*/  SHF.L.U64.HI R45, R44, 0x1, R45 ;  /* 0x000000012c2d7819 */ /* 0x000fe2000001022d */
[--C-:B------:R-:W-:Y:S01]  /*8060*/  FADD R49, R49, -R0.reuse ;  /* 0x8000000031317221 */ /* 0x100fe20000000000 */
[----:B------:R-:W-:-:S03]  /*8070*/  FADD R51, R51, -R0 ;  /* 0x8000000033337221 */ /* 0x000fc60000000000 */
[----:B------:R-:W-:Y:S01]  /*8080*/  FMUL R49, R49, R60 ;  /* 0x0000003c31317220 */ /* 0x000fe20000400000 */
[----:B--2---:R-:W-:Y:S01]  /*8090*/  HFMA2 R8, R23, R8, R10 ;  /* 0x0000000817087231 */ /* 0x004fe2000000000a */
[----:B------:R-:W-:-:S04]  /*80a0*/  IADD3 R23, P6, PT, R4, 0xb80, RZ ;  /* 0x00000b8004177810 */ /* 0x000fc80007fde0ff */
[----:B------:R-:W-:Y:S01]  /*80b0*/  IADD3.X R84, PT, PT, RZ, R62, RZ, P6, !PT ;  /* 0x0000003eff547210 */ /* 0x000fe200037fe4ff */
[----:B------:R-:W-:-:S03]  /*80c0*/  FMUL R10, R31, R60 ;  /* 0x0000003c1f0a7220 */ /* 0x000fc60000400000 */
[----:B------:R-:W-:-:S04]  /*80d0*/  SHF.R.S32.HI R82, RZ, 0x1f, R84 ;  /* 0x0000001fff527819 */ /* 0x000fc80000011454 */
[----:B------:R-:W-:Y:S02]  /*80e0*/  LEA.HI R82, P5, R82, R23, RZ, 0x2 ;  /* 0x0000001752527211 */ /* 0x000fe400078b10ff */
[----:B------:R-:W-:Y:S02]  /*80f0*/  @!P0 IADD3 R23, P6, PT, R4, 0xc00, RZ ;  /* 0x00000c0004178810 */ /* 0x000fe40007fde0ff */
[----:B------:R-:W-:Y:S02]  /*8100*/  F2FP.F16.F32.PACK_AB R10, R10, R29 ;  /* 0x0000001d0a0a723e */ /* 0x000fe400000000ff */
[----:B------:R-:W-:-:S03]  /*8110*/  @!P0 IADD3.X R88, PT, PT, RZ, R62, RZ, P6, !PT ;  /* 0x0000003eff588210 */ /* 0x000fc600037fe4ff */
[----:B------:R-:W-:Y:S01]  /*8120*/  HFMA2 R9, R10, R9, R11 ;  /* 0x000000090a097231 */ /* 0x000fe2000000000b */
[----:B------:R-:W-:Y:S02]  /*8130*/  @!P0 SHF.R.S32.HI R86, RZ, 0x1f, R88 ;  /* 0x0000001fff568819 */ /* 0x000fe40000011458 */
[----:B------:R-:W-:Y:S02]  /*8140*/  SHF.L.U32 R10, R14, 0x1, RZ ;  /* 0x000000010e0a7819 */ /* 0x000fe400000006ff */
[----:B------:R-:W-:Y:S02]  /*8150*/  @!P0 LEA.HI R86, P6, R86, R23, RZ, 0x2 ;  /* 0x0000001756568211 */ /* 0x000fe400078d10ff */
[----:B------:R-:W-:Y:S02]  /*8160*/  LOP3.LUT R10, R10, 0xfffffff8, RZ, 0xc0, !PT ;  /* 0xfffffff80a0a7812 */ /* 0x000fe400078ec0ff */
[----:B------:R-:W-:Y:S02]  /*8170*/  @!P0 IADD3.X R88, PT, PT, RZ, R88, RZ, P6, !PT ;  /* 0x00000058ff588210 */ /* 0x000fe400037fe4ff */
[----:B------:R-:W-:-:S04]  /*8180*/  IADD3 R10, P6, PT, R10, UR40, RZ ;  /* 0x000000280a0a7c10 */ /* 0x000fc8000ffde0ff */
[----:B------:R-:W-:Y:S02]  /*8190*/  IADD3.X R11, PT, PT, R15, UR41, RZ, P6, !PT ;  /* 0x000000290f0b7c10 */ /* 0x000fe4000b7fe4ff */
[----:B------:R-:W-:-:S04]  /*81a0*/  @!P1 IADD3 R15, P6, PT, R4, 0xc80, RZ ;  /* 0x00000c80040f9810 */ /* 0x000fc80007fde0ff */
[----:B------:R-:W-:-:S04]  /*81b0*/  @!P1 IADD3.X R92, PT, PT, RZ, R62, RZ, P6, !PT ;  /* 0x0000003eff5c9210 */ /* 0x000fc800037fe4ff */
[----:B------:R-:W-:-:S04]  /*81c0*/  @!P1 SHF.R.S32.HI R90, RZ, 0x1f, R92 ;  /* 0x0000001fff5a9819 */ /* 0x000fc8000001145c */
[----:B------:R-:W-:Y:S01]  /*81d0*/  @!P1 LEA.HI R90, P6, R90, R15, RZ, 0x2 ;  /* 0x0000000f5a5a9211 */ /* 0x000fe200078d10ff */
[----:B------:R0:W-:Y:S03]  /*81e0*/  STG.E.64 desc[UR4][R10.64], R8 ;  /* 0x000000080a007986 */ /* 0x0001e6000c101b04 */
[----:B------:R-:W-:Y:S02]  /*81f0*/  @!P1 IADD3.X R92, PT, PT, RZ, R92, RZ, P6, !PT ;  /* 0x0000005cff5c9210 */ /* 0x000fe400037fe4ff */
[----:B------:R-:W-:-:S04]  /*8200*/  IADD3 R46, P6, PT, R46, UR40, RZ ;  /* 0x000000282e2e7c10 */ /* 0x000fc8000ffde0ff */
[----:B------:R-:W-:Y:S02]  /*8210*/  IADD3.X R47, PT, PT, R13, UR41, RZ, P6, !PT ;  /* 0x000000290d2f7c10 */ /* 0x000fe4000b7fe4ff */
[----:B0-----:R-:W-:Y:S02]  /*8220*/  SHF.L.U32 R10, R19, 0x1, RZ ;  /* 0x00000001130a7819 */ /* 0x001fe400000006ff */
[----:B------:R-:W-:Y:S02]  /*8230*/  IADD3 R8, P6, PT, R12, UR40, RZ ;  /* 0x000000280c087c10 */ /* 0x000fe4000ffde0ff */
[----:B------:R-:W-:Y:S02]  /*8240*/  LOP3.LUT R10, R10, 0xfffffff8, RZ, 0xc0, !PT ;  /* 0xfffffff80a0a7812 */ /* 0x000fe400078ec0ff */
[----:B------:R-:W-:Y:S02]  /*8250*/  SHF.L.U32 R12, R17, 0x1, RZ ;  /* 0x00000001110c7819 */ /* 0x000fe400000006ff */
[----:B------:R-:W-:-:S02]  /*8260*/  IADD3.X R9, PT, PT, R20, UR41, RZ, P6, !PT ;  /* 0x0000002914097c10 */ /* 0x000fc4000b7fe4ff */
[----:B------:R-:W-:Y:S02]  /*8270*/  IADD3 R10, P6, PT, R10, UR40, RZ ;  /* 0x000000280a0a7c10 */ /* 0x000fe4000ffde0ff */
[----:B------:R-:W-:Y:S02]  /*8280*/  LOP3.LUT R12, R12, 0xfffffff8, RZ, 0xc0, !PT ;  /* 0xfffffff80c0c7812 */ /* 0x000fe400078ec0ff */
[----:B------:R-:W-:Y:S02]  /*8290*/  IADD3.X R11, PT, PT, R18, UR41, RZ, P6, !PT ;  /* 0x00000029120b7c10 */ /* 0x000fe4000b7fe4ff */
[----:B------:R-:W-:Y:S02]  /*82a0*/  IADD3 R12, P6, PT, R12, UR40, RZ ;  /* 0x000000280c0c7c10 */ /* 0x000fe4000ffde0ff */
[----:B------:R-:W-:Y:S02]  /*82b0*/  SHF.L.U32 R14, R38, 0x1, RZ ;  /* 0x00000001260e7819 */ /* 0x000fe400000006ff */
[----:B------:R-:W-:-:S02]  /*82c0*/  IADD3.X R13, PT, PT, R16, UR41, RZ, P6, !PT ;  /* 0x00000029100d7c10 */ /* 0x000fc4000b7fe4ff */
[----:B------:R-:W-:Y:S02]  /*82d0*/  LOP3.LUT R14, R14, 0xfffffff8, RZ, 0xc0, !PT ;  /* 0xfffffff80e0e7812 */ /* 0x000fe400078ec0ff */
[----:B------:R-:W-:Y:S02]  /*82e0*/  SHF.L.U32 R16, R34, 0x1, RZ ;  /* 0x0000000122107819 */ /* 0x000fe400000006ff */
[----:B------:R-:W-:Y:S02]  /*82f0*/  IADD3 R14, P6, PT, R14, UR40, RZ ;  /* 0x000000280e0e7c10 */ /* 0x000fe4000ffde0ff */
[----:B------:R-:W-:Y:S02]  /*8300*/  LOP3.LUT R16, R16, 0xfffffff8, RZ, 0xc0, !PT ;  /* 0xfffffff810107812 */ /* 0x000fe400078ec0ff */
[----:B------:R-:W-:Y:S02]  /*8310*/  SHF.L.U32 R18, R32, 0x1, RZ ;  /* 0x0000000120127819 */ /* 0x000fe400000006ff */
[----:B------:R-:W-:-:S02]  /*8320*/  IADD3.X R15, PT, PT, R36, UR41, RZ, P6, !PT ;  /* 0x00000029240f7c10 */ /* 0x000fc4000b7fe4ff */
[----:B------:R-:W-:Y:S02]  /*8330*/  IADD3 R16, P6, PT, R16, UR40, RZ ;  /* 0x0000002810107c10 */ /* 0x000fe4000ffde0ff */
[----:B------:R-:W-:Y:S02]  /*8340*/  LOP3.LUT R18, R18, 0xfffffff8, RZ, 0xc0, !PT ;  /* 0xfffffff812127812 */ /* 0x000fe400078ec0ff */
[----:B------:R-:W-:Y:S02]  /*8350*/  SHF.L.U32 R20, R50, 0x1, RZ ;  /* 0x0000000132147819 */ /* 0x000fe400000006ff */
[----:B------:R-:W-:Y:S02]  /*8360*/  IADD3.X R17, PT, PT, R30, UR41, RZ, P6, !PT ;  /* 0x000000291e117c10 */ /* 0x000fe4000b7fe4ff */
[----:B------:R-:W-:Y:S02]  /*8370*/  IADD3 R18, P6, PT, R18, UR40, RZ ;  /* 0x0000002812127c10 */ /* 0x000fe4000ffde0ff */
[----:B------:R-:W-:-:S02]  /*8380*/  LOP3.LUT R20, R20, 0xfffffff8, RZ, 0xc0, !PT ;  /* 0xfffffff814147812 */ /* 0x000fc400078ec0ff */
[----:B------:R-:W-:Y:S02]  /*8390*/  SHF.L.U32 R23, R24, 0x1, RZ ;  /* 0x0000000118177819 */ /* 0x000fe400000006ff */
[----:B------:R-:W-:Y:S02]  /*83a0*/  IADD3.X R19, PT, PT, R28, UR41, RZ, P6, !PT ;  /* 0x000000291c137c10 */ /* 0x000fe4000b7fe4ff */
[----:B------:R-:W-:Y:S02]  /*83b0*/  IADD3 R20, P6, PT, R20, UR40, RZ ;  /* 0x0000002814147c10 */ /* 0x000fe4000ffde0ff */
[----:B------:R-:W-:Y:S02]  /*83c0*/  LOP3.LUT R23, R23, 0xfffffff8, RZ, 0xc0, !PT ;  /* 0xfffffff817177812 */ /* 0x000fe400078ec0ff */
[----:B------:R-:W-:Y:S02]  /*83d0*/  IADD3.X R21, PT, PT, R42, UR41, RZ, P6, !PT ;  /* 0x000000292a157c10 */ /* 0x000fe4000b7fe4ff */
[----:B------:R-:W-:-:S02]  /*83e0*/  SHF.L.U64.HI R24, R24, 0x1, R22 ;  /* 0x0000000118187819 */ /* 0x000fc40000010216 */
[----:B------:R-:W-:-:S04]  /*83f0*/  IADD3 R22, P6, PT, R23, UR40, RZ ;  /* 0x0000002817167c10 */ /* 0x000fc8000ffde0ff */
[----:B------:R-:W-:Y:S02]  /*8400*/  IADD3.X R23, PT, PT, R24, UR41, RZ, P6, !PT ;  /* 0x0000002918177c10 */ /* 0x000fe4000b7fe4ff */
[----:B------:R-:W-:-:S04]  /*8410*/  SHF.L.U32 R24, R66, 0x1, RZ ;  /* 0x0000000142187819 */ /* 0x000fc800000006ff */
[----:B------:R-:W-:-:S04]  /*8420*/  LOP3.LUT R24, R24, 0xfffffff8, RZ, 0xc0, !PT ;  /* 0xfffffff818187812 */ /* 0x000fc800078ec0ff */
[----:B------:R-:W-:-:S04]  /*8430*/  IADD3 R24, P6, PT, R24, UR40, RZ ;  /* 0x0000002818187c10 */ /* 0x000fc8000ffde0ff */
[----:B------:R-:W-:Y:S02]  /*8440*/  IADD3.X R25, PT, PT, R26, UR41, RZ, P6, !PT ;  /* 0x000000291a197c10 */ /* 0x000fe4000b7fe4ff */
[----:B------:R-:W-:Y:S02]  /*8450*/  SHF.L.U32 R26, R70, 0x1, RZ ;  /* 0x00000001461a7819 */ /* 0x000fe400000006ff */
[----:B------:R-:W-:Y:S02]  /*8460*/  SHF.L.U32 R28, R72, 0x1, RZ ;  /* 0x00000001481c7819 */ /* 0x000fe400000006ff */
[----:B------:R-:W-:Y:S02]  /*8470*/  LOP3.LUT R26, R26, 0xfffffff8, RZ, 0xc0, !PT ;  /* 0xfffffff81a1a7812 */ /* 0x000fe400078ec0ff */
[----:B------:R-:W-:Y:S02]  /*8480*/  LOP3.LUT R28, R28, 0xfffffff8, RZ, 0xc0, !PT ;  /* 0xfffffff81c1c7812 */ /* 0x000fe400078ec0ff */
[----:B------:R-:W-:-:S02]  /*8490*/  IADD3 R26, P6, PT, R26, UR40, RZ ;  /* 0x000000281a1a7c10 */ /* 0x000fc4000ffde0ff */
[----:B------:R-:W-:Y:S02]  /*84a0*/  SHF.L.U32 R30, R74, 0x1, RZ ;  /* 0x000000014a1e7819 */ /* 0x000fe400000006ff */
[----:B------:R-:W-:Y:S02]  /*84b0*/  IADD3.X R27, PT, PT, R68, UR41, RZ, P6, !PT ;  /* 0x00000029441b7c10 */ /* 0x000fe4000b7fe4ff */
        /* <DEDUP_REMOVED lines=14> */
[----:B------:R-:W-:Y:S02]  /*85a0*/  SHF.L.U32 R38, R44, 0x1, RZ ;  /* 0x000000012c267819 */ /* 0x000fe400000006ff */
[----:B------:R-:W-:-:S02]  /*85b0*/  IADD3.X R35, PT, PT, R78, UR41, RZ, P6, !PT ;  /* 0x000000294e237c10 */ /* 0x000fc4000b7fe4ff */
[----:B------:R-:W-:Y:S02]  /*85c0*/  IADD3.X R84, PT, PT, RZ, R84, RZ, P5, !PT ;  /* 0x00000054ff547210 */ /* 0x000fe40002ffe4ff */
[----:B------:R-:W-:Y:S02]  /*85d0*/  IADD3 R36, P6, PT, R36, UR40, RZ ;  /* 0x0000002824247c10 */ /* 0x000fe4000ffde0ff */
[----:B------:R-:W-:Y:S02]  /*85e0*/  ISETP.NE.AND P5, PT, R40, RZ, PT ;  /* 0x000000ff2800720c */ /* 0x000fe40003fa5270 */
[----:B------:R-:W-:Y:S02]  /*85f0*/  LOP3.LUT R38, R38, 0xfffffff8, RZ, 0xc0, !PT ;  /* 0xfffffff826267812 */ /* 0x000fe400078ec0ff */
[----:B------:R-:W-:Y:S02]  /*8600*/  SHF.L.U32 R40, R82, 0x1, RZ ;  /* 0x0000000152287819 */ /* 0x000fe400000006ff */
[----:B------:R-:W-:-:S02]  /*8610*/  IADD3.X R37, PT, PT, R80, UR41, RZ, P6, !PT ;  /* 0x0000002950257c10 */ /* 0x000fc4000b7fe4ff */
[----:B------:R-:W-:Y:S02]  /*8620*/  IADD3 R38, P6, PT, R38, UR40, RZ ;  /* 0x0000002826267c10 */ /* 0x000fe4000ffde0ff */
[----:B------:R-:W-:Y:S02]  /*8630*/  LOP3.LUT R40, R40, 0xfffffff8, RZ, 0xc0, !PT ;  /* 0xfffffff828287812 */ /* 0x000fe400078ec0ff */
[----:B------:R-:W-:Y:S02]  /*8640*/  @!P0 SHF.L.U32 R42, R86, 0x1, RZ ;  /* 0x00000001562a8819 */ /* 0x000fe400000006ff */
[----:B------:R-:W-:Y:S02]  /*8650*/  IADD3.X R39, PT, PT, R45, UR41, RZ, P6, !PT ;  /* 0x000000292d277c10 */ /* 0x000fe4000b7fe4ff */
[----:B------:R-:W-:Y:S02]  /*8660*/  SHF.L.U64.HI R84, R82, 0x1, R84 ;  /* 0x0000000152547819 */ /* 0x000fe40000010254 */
[----:B------:R-:W-:-:S02]  /*8670*/  IADD3 R40, P6, PT, R40, UR40, RZ ;  /* 0x0000002828287c10 */ /* 0x000fc4000ffde0ff */
[----:B------:R-:W-:Y:S02]  /*8680*/  @!P0 LOP3.LUT R42, R42, 0xfffffff8, RZ, 0xc0, !PT ;  /* 0xfffffff82a2a8812 */ /* 0x000fe400078ec0ff */
[----:B------:R-:W-:Y:S02]  /*8690*/  @!P1 SHF.L.U32 R44, R90, 0x1, RZ ;  /* 0x000000015a2c9819 */ /* 0x000fe400000006ff */
[----:B------:R-:W-:Y:S02]  /*86a0*/  IADD3.X R41, PT, PT, R84, UR41, RZ, P6, !PT ;  /* 0x0000002954297c10 */ /* 0x000fe4000b7fe4ff */
[----:B------:R-:W-:Y:S02]  /*86b0*/  @!P0 SHF.L.U64.HI R88, R86, 0x1, R88 ;  /* 0x0000000156588819 */ /* 0x000fe40000010258 */
[----:B------:R-:W-:Y:S02]  /*86c0*/  @!P0 IADD3 R42, P6, PT, R42, UR40, RZ ;  /* 0x000000282a2a8c10 */ /* 0x000fe4000ffde0ff */
[----:B------:R-:W-:-:S02]  /*86d0*/  @!P1 LOP3.LUT R44, R44, 0xfffffff8, RZ, 0xc0, !PT ;  /* 0xfffffff82c2c9812 */ /* 0x000fc400078ec0ff */
[----:B------:R-:W-:Y:S02]  /*86e0*/  @!P0 IADD3.X R43, PT, PT, R88, UR41, RZ, P6, !PT ;  /* 0x00000029582b8c10 */ /* 0x000fe4000b7fe4ff */
[----:B------:R-:W-:Y:S02]  /*86f0*/  @!P1 SHF.L.U64.HI R92, R90, 0x1, R92 ;  /* 0x000000015a5c9819 */ /* 0x000fe4000001025c */
[----:B------:R-:W-:-:S04]  /*8700*/  @!P1 IADD3 R44, P6, PT, R44, UR40, RZ ;  /* 0x000000282c2c9c10 */ /* 0x000fc8000ffde0ff */
[----:B------:R-:W-:Y:S02]  /*8710*/  @!P1 IADD3.X R45, PT, PT, R92, UR41, RZ, P6, !PT ;  /* 0x000000295c2d9c10 */ /* 0x000fe4000b7fe4ff */
[----:B------:R-:W-:Y:S01]  /*8720*/  ISETP.NE.AND P6, PT, R48, RZ, PT ;  /* 0x000000ff3000720c */ /* 0x000fe20003fc5270 */
[----:B------:R-:W-:Y:S02]  /*8730*/  FMUL R48, R51, R60 ;  /* 0x0000003c33307220 */ /* 0x000fe40000400000 */
[----:B------:R-:W2:Y:S03]  /*8740*/  LDG.E.64 R50, desc[UR6][R6.64+0x600] ;  /* 0x0006000606327981 */ /* 0x000ea6000c1e1b00 */
[----:B------:R-:W-:Y:S02]  /*8750*/  F2FP.F16.F32.PACK_AB R68, R48, R49 ;  /* 0x000000313044723e */ /* 0x000fe400000000ff */
[----:B------:R-:W2:Y:S01]  /*8760*/  LDG.E.64 R48, desc[UR4][R2.64+0x600] ;  /* 0x0006000402307981 */ /* 0x000ea2000c1e1b00 */
[--C-:B------:R-:W-:Y:S01]  /*8770*/  FADD R241, R241, -R0.reuse ;  /* 0x80000000f1f17221 */ /* 0x100fe20000000000 */
[----:B------:R-:W-:-:S03]  /*8780*/  FADD R243, R243, -R0 ;  /* 0x80000000f3f37221 */ /* 0x000fc60000000000 */
[-C--:B------:R-:W-:Y:S01]  /*8790*/  FMUL R241, R241, R60.reuse ;  /* 0x0000003cf1f17220 */ /* 0x080fe20000400000 */
[----:B------:R-:W-:Y:S01]  /*87a0*/  FMUL R66, R243, R60 ;  /* 0x0000003cf3427220 */ /* 0x000fe20000400000 */
[----:B------:R-:W-:Y:S02]  /*87b0*/  R2UR UR8, R194 ;  /* 0x00000000c20872ca */ /* 0x000fe400000e0000 */
[----:B------:R-:W-:Y:S02]  /*87c0*/  R2UR UR9, R195 ;  /* 0x00000000c30972ca */ /* 0x000fe400000e0000 */
[----:B------:R-:W-:Y:S01]  /*87d0*/  F2FP.F16.F32.PACK_AB R66, R66, R241 ;  /* 0x000000f14242723e */ /* 0x000fe200000000ff */
[----:B--2---:R-:W-:-:S04]  /*87e0*/  HFMA2 R48, R68, R48, R50 ;  /* 0x0000003044307231 */ /* 0x004fc80000000032 */
        /* <DEDUP_REMOVED lines=33> */
[----:B-1----:R-:W2:Y:S01]  /*8a00*/  LDG.E.64 R8, desc[UR8][R6.64+0x900] ;  /* 0x0009000806087981 */ /* 0x002ea2000c1e1b00 */
        /* <DEDUP_REMOVED lines=14> */
[----:B0-----:R-:W2:Y:S01]  /*8af0*/  LDG.E.64 R10, desc[UR8][R6.64+0xa00] ;  /* 0x000a0008060a7981 */ /* 0x001ea2000c1e1b00 */
        /* <DEDUP_REMOVED lines=213> */
[----:B------:R-:W2:Y:S01]  /*9850*/  @!P0 LDG.E.64 R12, desc[UR8][R6.64+0x1800] ;  /* 0x00180008060c8981 */ /* 0x000ea2000c1e1b00 */
[C---:B------:R-:W-:Y:S01]  /*9860*/  FADD R83, -R0.reuse, R83 ;  /* 0x0000005300537221 */ /* 0x040fe20000000100 */
[C---:B------:R-:W-:Y:S01]  /*9870*/  FADD R95, -R0.reuse, R95 ;  /* 0x0000005f005f7221 */ /* 0x040fe20000000100 */
[C---:B------:R-:W-:Y:S01]  /*9880*/  FADD R97, -R0.reuse, R97 ;  /* 0x0000006100617221 */ /* 0x040fe20000000100 */
[----:B------:R-:W-:Y:S01]  /*9890*/  FADD R99, -R0, R99 ;  /* 0x0000006300637221 */ /* 0x000fe20000000100 */
[-C--:B------:R-:W-:Y:S01]  /*98a0*/  FMUL R83, R83, R60.reuse ;  /* 0x0000003c53537220 */ /* 0x080fe20000400000 */
[-C--:B0-----:R-:W-:Y:S01]  /*98b0*/  FMUL R14, R95, R60.reuse ;  /* 0x0000003c5f0e7220 */ /* 0x081fe20000400000 */
[-C--:B------:R-:W-:Y:S01]  /*98c0*/  FMUL R97, R97, R60.reuse ;  /* 0x0000003c61617220 */ /* 0x080fe20000400000 */
[----:B------:R-:W-:Y:S01]  /*98d0*/  FMUL R16, R99, R60 ;  /* 0x0000003c63107220 */ /* 0x000fe20000400000 */
[----:B------:R-:W-:-:S02]  /*98e0*/  @!P0 R2UR UR4, R194 ;  /* 0x00000000c20482ca */ /* 0x000fc400000e0000 */
[C---:B------:R-:W-:Y:S02]  /*98f0*/  @!P0 R2UR UR5, R195.reuse ;  /* 0x00000000c30582ca */ /* 0x040fe400000e0000 */
[----:B-1----:R-:W-:Y:S02]  /*9900*/  @!P0 F2FP.F16.F32.PACK_AB R8, R14, R83 ;  /* 0x000000530e08823e */ /* 0x002fe400000000ff */
        /* <DEDUP_REMOVED lines=9> */
[----:B------:R-:W2:Y:S01]  /*99a0*/  @!P1 LDG.E.64 R10, desc[UR4][R2.64+0x1900] ;  /* 0x00190004020a9981 */ /* 0x000ea2000c1e1b00 */
[C---:B------:R-:W-:Y:S01]  /*99b0*/  FADD R87, -R0.reuse, R87 ;  /* 0x0000005700577221 */ /* 0x040fe20000000100 */
[C---:B------:R-:W-:Y:S01]  /*99c0*/  FADD R89, -R0.reuse, R89 ;  /* 0x0000005900597221 */ /* 0x040fe20000000100 */
[C---:B------:R-:W-:Y:S01]  /*99d0*/  FADD R91, -R0.reuse, R91 ;  /* 0x0000005b005b7221 */ /* 0x040fe20000000100 */
[----:B------:R-:W-:Y:S01]  /*99e0*/  FADD R93, -R0, R93 ;  /* 0x0000005d005d7221 */ /* 0x000fe20000000100 */
[-C--:B------:R-:W-:Y:S01]  /*99f0*/  FMUL R87, R87, R60.reuse ;  /* 0x0000003c57577220 */ /* 0x080fe20000400000 */
[-C--:B------:R-:W-:Y:S01]  /*9a00*/  FMUL R14, R89, R60.reuse ;  /* 0x0000003c590e7220 */ /* 0x080fe20000400000 */
[-C--:B0-----:R-:W-:Y:S01]  /*9a10*/  FMUL R9, R91, R60.reuse ;  /* 0x0000003c5b097220 */ /* 0x081fe20000400000 */
        /* <DEDUP_REMOVED lines=11> */
[----:B------:R-:W2:Y:S01]  /*9ad0*/  @!P5 LDG.E.64 R12, desc[UR8][R6.64+0x1a00] ;  /* 0x001a0008060cd981 */ /* 0x000ea2000c1e1b00 */
[----:B------:R-:W-:-:S04]  /*9ae0*/  @!P5 IADD3 R14, P0, PT, R4, 0xd00, RZ ;  /* 0x00000d00040ed810 */ /* 0x000fc80007f1e0ff */
[----:B------:R-:W-:Y:S01]  /*9af0*/  @!P5 IADD3.X R16, PT, PT, RZ, R62, RZ, P0, !PT ;  /* 0x0000003eff10d210 */ /* 0x000fe200007fe4ff */
[----:B------:R-:W-:-:S03]  /*9b00*/  FADD R77, -R0, R77 ;  /* 0x0000004d004d7221 */ /* 0x000fc60000000100 */
[----:B------:R-:W-:Y:S01]  /*9b10*/  @!P5 SHF.R.S32.HI R15, RZ, 0x1f, R16 ;  /* 0x0000001fff0fd819 */ /* 0x000fe20000011410 */
[C---:B------:R-:W-:Y:S01]  /*9b20*/  FADD R79, -R0.reuse, R79 ;  /* 0x0000004f004f7221 */ /* 0x040fe20000000100 */
[C---:B------:R-:W-:Y:S02]  /*9b30*/  FADD R81, -R0.reuse, R81 ;  /* 0x0000005100517221 */ /* 0x040fe40000000100 */
[----:B------:R-:W-:Y:S01]  /*9b40*/  @!P5 LEA.HI R15, P0, R15, R14, RZ, 0x2 ;  /* 0x0000000e0f0fd211 */ /* 0x000fe200078110ff */
[----:B------:R-:W-:Y:S01]  /*9b50*/  FADD R85, -R0, R85 ;  /* 0x0000005500557221 */ /* 0x000fe20000000100 */
[-C--:B0-----:R-:W-:Y:S01]  /*9b60*/  FMUL R9, R77, R60.reuse ;  /* 0x0000003c4d097220 */ /* 0x081fe20000400000 */
[-C--:B------:R-:W-:Y:S01]  /*9b70*/  FMUL R18, R79, R60.reuse ;  /* 0x0000003c4f127220 */ /* 0x080fe20000400000 */
[----:B------:R-:W-:Y:S01]  /*9b80*/  @!P5 SHF.L.U32 R8, R15, 0x1, RZ ;  /* 0x000000010f08d819 */ /* 0x000fe200000006ff */
[----:B------:R-:W-:Y:S01]  /*9b90*/  FMUL R81, R81, R60 ;  /* 0x0000003c51517220 */ /* 0x000fe20000400000 */
        /* <DEDUP_REMOVED lines=24> */
[----:B------:R-:W-:Y:S02]  /*9d20*/  FADD R73, -R0, R73 ;  /* 0x0000004900497221 */ /* 0x000fe40000000100 */
        /* <DEDUP_REMOVED lines=88> */
[----:B------:R-:W-:Y:S02]  /*a2b0*/  @!P4 IADD3.X R18, PT, PT, RZ, R62, RZ, P0, !PT ;  /* 0x0000003eff12c210 */ /* 0x000fe400007fe4ff */
[----:B------:R-:W-:Y:S02]  /*a2c0*/  ISETP.NE.AND P5, PT, R64, RZ, PT ;  /* 0x000000ff4000720c */ /* 0x000fe40003fa5270 */
        /* <DEDUP_REMOVED lines=27> */
[----:B------:R1:W2:Y:S04]  /*a480*/  @!P5 LDG.E.64 R18, desc[UR6][R2.64+0x1f00] ;  /* 0x001f00060212d981 */ /* 0x0002a8000c1e1b00 */
[----:B------:R-:W2:Y:S01]  /*a490*/  @!P5 LDG.E.64 R6, desc[UR8][R6.64+0x1f00] ;  /* 0x001f00080606d981 */ /* 0x000ea2000c1e1b00 */
[----:B------:R-:W-:-:S04]  /*a4a0*/  @!P5 IADD3 R21, P0, PT, R4, 0xf80, RZ ;  /* 0x00000f800415d810 */ /* 0x000fc80007f1e0ff */
[----:B------:R-:W-:-:S04]  /*a4b0*/  @!P5 IADD3.X R62, PT, PT, RZ, R62, RZ, P0, !PT ;  /* 0x0000003eff3ed210 */ /* 0x000fc800007fe4ff */
[----:B------:R-:W-:Y:S01]  /*a4c0*/  @!P5 SHF.R.S32.HI R4, RZ, 0x1f, R62 ;  /* 0x0000001fff04d819 */ /* 0x000fe2000001143e */
[C---:B------:R-:W-:Y:S01]  /*a4d0*/  FADD R11, -R0.reuse, R58 ;  /* 0x0000003a000b7221 */ /* 0x040fe20000000100 */
[C---:B------:R-:W-:Y:S01]  /*a4e0*/  FADD R13, -R0.reuse, R54 ;  /* 0x00000036000d7221 */ /* 0x040fe20000000100 */
[C---:B------:R-:W-:Y:S01]  /*a4f0*/  FADD R15, -R0.reuse, R56 ;  /* 0x00000038000f7221 */ /* 0x040fe20000000100 */
[----:B------:R-:W-:Y:S01]  /*a500*/  FADD R251, -R0, R251 ;  /* 0x000000fb00fb7221 */ /* 0x000fe20000000100 */
[----:B------:R-:W-:Y:S01]  /*a510*/  @!P5 LEA.HI R0, P0, R4, R21, RZ, 0x2 ;  /* 0x000000150400d211 */ /* 0x000fe200078110ff */
[----:B------:R-:W3:Y:S01]  /*a520*/  LDCU UR4, c[0x0][0x370] ;  /* 0x00006e00ff0477ac */ /* 0x000ee20008000800 */
[----:B------:R-:W3:Y:S01]  /*a530*/  LDC R4, c[0x0][0x364] ;  /* 0x0000d900ff047b82 */ /* 0x000ee20000000800 */
[-C--:B------:R-:W-:Y:S01]  /*a540*/  FMUL R11, R11, R60.reuse ;  /* 0x0000003c0b0b7220 */ /* 0x080fe20000400000 */
[----:B------:R-:W-:Y:S01]  /*a550*/  FMUL R10, R13, R60 ;  /* 0x0000003c0d0a7220 */ /* 0x000fe20000400000 */
[----:B-1----:R-:W-:-:S02]  /*a560*/  @!P5 IADD3.X R3, PT, PT, RZ, R62, RZ, P0, !PT ;  /* 0x0000003eff03d210 */ /* 0x002fc400007fe4ff */
[C---:B------:R-:W-:Y:S02]  /*a570*/  @!P5 SHF.L.U32 R2, R0.reuse, 0x1, RZ ;  /* 0x000000010002d819 */ /* 0x040fe400000006ff */
[----:B0-----:R-:W-:Y:S02]  /*a580*/  @!P5 SHF.L.U64.HI R8, R0, 0x1, R3 ;  /* 0x000000010008d819 */ /* 0x001fe40000010203 */
[----:B------:R-:W-:Y:S02]  /*a590*/  @!P5 LOP3.LUT R2, R2, 0xfffffff8, RZ, 0xc0, !PT ;  /* 0xfffffff80202d812 */ /* 0x000fe400078ec0ff */
[----:B------:R-:W-:Y:S01]  /*a5a0*/  @!P5 F2FP.F16.F32.PACK_AB R3, R10, R11 ;  /* 0x0000000b0a03d23e */ /* 0x000fe200000000ff */
[-C--:B------:R-:W-:Y:S01]  /*a5b0*/  FMUL R15, R15, R60.reuse ;  /* 0x0000003c0f0f7220 */ /* 0x080fe20000400000 */
[----:B------:R-:W-:Y:S01]  /*a5c0*/  @!P5 IADD3 R2, P0, PT, R2, UR40, RZ ;  /* 0x000000280202dc10 */ /* 0x000fe2000ff1e0ff */
[----:B------:R-:W-:Y:S01]  /*a5d0*/  FMUL R60, R251, R60 ;  /* 0x0000003cfb3c7220 */ /* 0x000fe20000400000 */
[----:B---3--:R-:W-:-:S04]  /*a5e0*/  IMAD R239, R4, UR4, R239 ;  /* 0x0000000404ef7c24 */ /* 0x008fc8000f8e02ef */
[----:B------:R-:W-:Y:S02]  /*a5f0*/  @!P5 F2FP.F16.F32.PACK_AB R0, R60, R15 ;  /* 0x0000000f3c00d23e */ /* 0x000fe400000000ff */
[----:B------:R-:W-:Y:S01]  /*a600*/  LOP3.LUT R4, R5, 0xc00, RZ, 0xfc, !PT ;  /* 0x00000c0005047812 */ /* 0x000fe200078efcff */
[----:B--2---:R-:W-:Y:S01]  /*a610*/  @!P5 HFMA2 R6, R3, R18, R6 ;  /* 0x000000120306d231 */ /* 0x004fe20000000006 */
[----:B------:R-:W-:Y:S02]  /*a620*/  @!P5 IADD3.X R3, PT, PT, R8, UR41, RZ, P0, !PT ;  /* 0x000000290803dc10 */ /* 0x000fe400087fe4ff */
[----:B------:R-:W-:Y:S01]  /*a630*/  ISETP.GE.AND P0, PT, R239, UR38, PT ;  /* 0x00000026ef007c0c */ /* 0x000fe2000bf06270 */
[----:B------:R-:W-:-:S05]  /*a640*/  @!P5 HFMA2 R7, R0, R19, R7 ;  /* 0x000000130007d231 */ /* 0x000fca0000000007 */
[----:B------:R1:W-:Y:S07]  /*a650*/  @!P5 STG.E.64 desc[UR6][R2.64], R6 ;  /* 0x000000060200d986 */ /* 0x0003ee000c101b06 */
[----:B------:R-:W-:Y:S05]  /*a660*/  @!P0 BRA `(.L_x_3745) ;  /* 0xffffff5800ec8947 */ /* 0x000fea000383ffff */
[----:B------:R-:W-:Y:S05]  /*a670*/  EXIT ;  /* 0x000000000000794d */ /* 0x000fea0003800000 */
.L_x_3727:
        /* <DEDUP_REMOVED lines=8> */
.L_x_3747:
[----:B------:R-:W-:Y:S05]  /*a700*/  BSYNC B0 ;  /* 0x0000000000007941 */ /* 0x000fea0003800000 */
.L_x_3746:
        /* <DEDUP_REMOVED lines=8> */
.L_x_3748:
[----:B------:R-:W-:Y:S02]  /*a790*/  MOV R13, R4 ;  /* 0x00000004000d7202 */ /* 0x000fe40000000f00 */
[----:B------:R-:W-:-:S07]  /*a7a0*/  MOV R6, R14 ;  /* 0x0000000e00067202 */ /* 0x000fce0000000f00 */
[----:B------:R-:W-:Y:S05]  /*a7b0*/  WARPSYNC.COLLECTIVE R15, `(.L_x_3749) ;  /* 0x000000000f087348 */ /* 0x000fea0003c00000 */
[----:B------:R0:W1:Y:S02]  /*a7c0*/  SHFL.DOWN P6, R14, R13, R12, R11 ;  /* 0x0800000c0d0e7389 */ /* 0x00006400000c000b */
[----:B01----:R-:W-:Y:S05]  /*a7d0*/  ENDCOLLECTIVE ;  /* 0x000000000000791b */ /* 0x003fea0003800000 */
.L_x_3749:
[----:B------:R-:W-:Y:S05]  /*a7e0*/  BRA `(.L_x_3750) ;  /* 0xffffffbc00947947 */ /* 0x000fea000383ffff */
.L_x_3730:
        /* <DEDUP_REMOVED lines=8> */
.L_x_3752:
[----:B------:R-:W-:Y:S05]  /*a870*/  BSYNC B0 ;  /* 0x0000000000007941 */ /* 0x000fea0003800000 */
.L_x_3751:
        /* <DEDUP_REMOVED lines=8> */
.L_x_3753:
[----:B------:R-:W-:Y:S02]  /*a900*/  MOV R13, R4 ;  /* 0x00000004000d7202 */ /* 0x000fe40000000f00 */
[----:B------:R-:W-:-:S07]  /*a910*/  MOV R6, R14 ;  /* 0x0000000e00067202 */ /* 0x000fce0000000f00 */
[----:B------:R-:W-:Y:S05]  /*a920*/  WARPSYNC.COLLECTIVE R15, `(.L_x_3754) ;  /* 0x000000000f087348 */ /* 0x000fea0003c00000 */
[----:B------:R0:W1:Y:S02]  /*a930*/  SHFL.DOWN P6, R14, R13, R12, R11 ;  /* 0x0800000c0d0e7389 */ /* 0x00006400000c000b */
[----:B01----:R-:W-:Y:S05]  /*a940*/  ENDCOLLECTIVE ;  /* 0x000000000000791b */ /* 0x003fea0003800000 */
.L_x_3754:
[----:B------:R-:W-:Y:S05]  /*a950*/  BRA `(.L_x_3755) ;  /* 0xffffffbc00947947 */ /* 0x000fea000383ffff */
.L_x_3733:
        /* <DEDUP_REMOVED lines=8> */
.L_x_3757:
[----:B------:R-:W-:Y:S05]  /*a9e0*/  BSYNC B0 ;  /* 0x0000000000007941 */ /* 0x000fea0003800000 */
.L_x_3756:
        /* <DEDUP_REMOVED lines=8> */
.L_x_3758:
[----:B------:R-:W-:Y:S02]  /*aa70*/  MOV R13, R4 ;  /* 0x00000004000d7202 */ /* 0x000fe40000000f00 */
[----:B------:R-:W-:-:S07]  /*aa80*/  MOV R6, R14 ;  /* 0x0000000e00067202 */ /* 0x000fce0000000f00 */
[----:B------:R-:W-:Y:S05]  /*aa90*/  WARPSYNC.COLLECTIVE R15, `(.L_x_3759) ;  /* 0x000000000f087348 */ /* 0x000fea0003c00000 */
[----:B------:R0:W1:Y:S02]  /*aaa0*/  SHFL.DOWN P6, R14, R13, R12, R11 ;  /* 0x0800000c0d0e7389 */ /* 0x00006400000c000b */
[----:B01----:R-:W-:Y:S05]  /*aab0*/  ENDCOLLECTIVE ;  /* 0x000000000000791b */ /* 0x003fea0003800000 */
.L_x_3759:
[----:B------:R-:W-:Y:S05]  /*aac0*/  BRA `(.L_x_3760) ;  /* 0xffffffbc00947947 */ /* 0x000fea000383ffff */
.L_x_3736:
        /* <DEDUP_REMOVED lines=8> */
.L_x_3762:
[----:B------:R-:W-:Y:S05]  /*ab50*/  BSYNC B0 ;  /* 0x0000000000007941 */ /* 0x000fea0003800000 */
.L_x_3761:
        /* <DEDUP_REMOVED lines=8> */
.L_x_3763:
[----:B------:R-:W-:Y:S02]  /*abe0*/  MOV R13, R4 ;  /* 0x00000004000d7202 */ /* 0x000fe40000000f00 */
[----:B------:R-:W-:-:S07]  /*abf0*/  MOV R6, R14 ;  /* 0x0000000e00067202 */ /* 0x000fce0000000f00 */
[----:B------:R-:W-:Y:S05]  /*ac00*/  WARPSYNC.COLLECTIVE R15, `(.L_x_3764) ;  /* 0x000000000f087348 */ /* 0x000fea0003c00000 */
[----:B------:R0:W1:Y:S02]  /*ac10*/  SHFL.DOWN P6, R14, R13, R12, R11 ;  /* 0x0800000c0d0e7389 */ /* 0x00006400000c000b */
[----:B01----:R-:W-:Y:S05]  /*ac20*/  ENDCOLLECTIVE ;  /* 0x000000000000791b */ /* 0x003fea0003800000 */
.L_x_3764:
[----:B------:R-:W-:Y:S05]  /*ac30*/  BRA `(.L_x_3765) ;  /* 0xffffffbc00947947 */ /* 0x000fea000383ffff */
.L_x_3739:
        /* <DEDUP_REMOVED lines=8> */
.L_x_3767:
[----:B------:R-:W-:Y:S05]  /*acc0*/  BSYNC B0 ;  /* 0x0000000000007941 */ /* 0x000fea0003800000 */
.L_x_3766:
        /* <DEDUP_REMOVED lines=8> */
.L_x_3768:
[----:B------:R-:W-:Y:S02]  /*ad50*/  MOV R13, R4 ;  /* 0x00000004000d7202 */ /* 0x000fe40000000f00 */
[----:B------:R-:W-:-:S07]  /*ad60*/  MOV R6, R14 ;  /* 0x0000000e00067202 */ /* 0x000fce0000000f00 */
[----:B------:R-:W-:Y:S05]  /*ad70*/  WARPSYNC.COLLECTIVE R15, `(.L_x_3769) ;  /* 0x000000000f087348 */ /* 0x000fea0003c00000 */
[----:B------:R0:W1:Y:S02]  /*ad80*/  SHFL.DOWN P6, R14, R13, R12, R11 ;  /* 0x0800000c0d0e7389 */ /* 0x00006400000c000b */
[----:B01----:R-:W-:Y:S05]  /*ad90*/  ENDCOLLECTIVE ;  /* 0x000000000000791b */ /* 0x003fea0003800000 */
.L_x_3769:
[----:B------:R-:W-:Y:S05]  /*ada0*/  BRA `(.L_x_3770) ;  /* 0xffffffbc00947947 */ /* 0x000fea000383ffff */
.L_x_3742:
        /* <DEDUP_REMOVED lines=8> */
.L_x_3772:
[----:B------:R-:W-:Y:S05]  /*ae30*/  BSYNC B0 ;  /* 0x0000000000007941 */ /* 0x000fea0003800000 */
.L_x_3771:
        /* <DEDUP_REMOVED lines=8> */
.L_x_3773:
[----:B------:R-:W-:Y:S02]  /*aec0*/  MOV R13, R4 ;  /* 0x00000004000d7202 */ /* 0x000fe40000000f00 */
[----:B------:R-:W-:-:S07]  /*aed0*/  MOV R2, R14 ;  /* 0x0000000e00027202 */ /* 0x000fce0000000f00 */
[----:B------:R-:W-:Y:S05]  /*aee0*/  WARPSYNC.COLLECTIVE R15, `(.L_x_3774) ;  /* 0x000000000f087348 */ /* 0x000fea0003c00000 */
[----:B------:R0:W1:Y:S02]  /*aef0*/  SHFL.IDX P6, R14, R13, R12, R11 ;  /* 0x0000000c0d0e7389 */ /* 0x00006400000c000b */
[----:B01----:R-:W-:Y:S05]  /*af00*/  ENDCOLLECTIVE ;  /* 0x000000000000791b */ /* 0x003fea0003800000 */
.L_x_3774:
[----:B------:R-:W-:Y:S05]  /*af10*/  BRA `(.L_x_3775) ;  /* 0xffffffbc00947947 */ /* 0x000fea000383ffff */
.L_x_3776:
        /* <DEDUP_REMOVED lines=14> */
.L_x_7532:


//--------------------- .text._Z17LayerNormWarpImplI19BiasAddResidualLoadI6__halffE11AffineStoreIfS1_EfLi4ELi128ELi128ELi32ELi1ELb0EEvT_T0_iidPT1_S8_ --------------------------
	.section	.text._Z17LayerNormWarpImplI19BiasAddResidualLoadI6__halffE11AffineStoreIfS1_EfLi4ELi128ELi128ELi32ELi1ELb0EEvT_T0_iidPT1_S8_,"ax",@progbits
	.align	128
        .global         _Z17LayerNormWarpImplI19BiasAddResidualLoadI6__halffE11AffineStoreIfS1_EfLi4ELi128ELi128ELi32ELi1ELb0EEvT_T0_iidPT1_S8_
        .type           _Z17LayerNormWarpImplI19BiasAddResidualLoadI6__halffE11AffineStoreIfS1_EfLi4ELi128ELi128ELi32ELi1ELb0EEvT_T0_iidPT1_S8_,@function
        .size           _Z17LayerNormWarpImplI19BiasAddResidualLoadI6__halffE11AffineStoreIfS1_EfLi4ELi128ELi128ELi32ELi1ELb0EEvT_T0_iidPT1_S8_,(.L_x_7533 - _Z17LayerNormWarpImplI19BiasAddResidualLoadI6__halffE11AffineStoreIfS1_EfLi4ELi128ELi128ELi32ELi1ELb0EEvT_T0_iidPT1_S8_)
        .other          _Z17LayerNormWarpImplI19BiasAddResidualLoadI6__halffE11AffineStoreIfS1_EfLi4ELi128ELi128ELi32ELi1ELb0EEvT_T0_iidPT1_S8_,@"STO_CUDA_ENTRY STV_DEFAULT"
_Z17LayerNormWarpImplI19BiasAddResidualLoadI6__halffE11AffineStoreIfS1_EfLi4ELi128ELi128ELi32ELi1ELb0EEvT_T0_iidPT1_S8_:
.text._Z17LayerNormWarpImplI19BiasAddResidualLoadI6__halffE11AffineStoreIfS1_EfLi4ELi128ELi128ELi32ELi1ELb0EEvT_T0_iidPT1_S8_:
        /* <DEDUP_REMOVED lines=25> */
.L_x_3777:
        /* <DEDUP_REMOVED lines=11> */
.L_x_3792:
        /* <DEDUP_REMOVED lines=10> */
[C---:B------:R-:W-:Y:S01]  /*02e0*/  R2UR UR6, R182.reuse ;  /* 0x00000000b60672ca */ /* 0x040fe200000e0000 */
[----:B------:R-:W-:Y:S01]  /*02f0*/  IMAD R3, R55, UR43, R0 ;  /* 0x0000002b37037c24 */ /* 0x000fe2000f8e0200 */
[----:B------:R-:W-:Y:S02]  /*0300*/  R2UR UR7, R183 ;  /* 0x00000000b70772ca */ /* 0x000fe400000e0000 */
[----:B------:R-:W-:Y:S02]  /*0310*/  R2UR UR10, R182 ;  /* 0x00000000b60a72ca */ /* 0x000fe400000e0000 */
[----:B------:R-:W-:Y:S02]  /*0320*/  IADD3 R48, PT, PT, R5, R3, RZ ;  /* 0x0000000305307210 */ /* 0x000fe40007ffe0ff */
[----:B------:R-:W-:Y:S02]  /*0330*/  IADD3 R3, P0, PT, R4, 0x80, RZ ;  /* 0x0000008004037810 */ /* 0x000fe40007f1e0ff */
[----:B------:R-:W-:-:S02]  /*0340*/  SHF.R.S32.HI R5, RZ, 0x1f, R48 ;  /* 0x0000001fff057819 */ /* 0x000fc40000011430 */
[----:B------:R-:W-:Y:S01]  /*0350*/  IADD3.X R0, PT, PT, RZ, R48, RZ, P0, !PT ;  /* 0x00000030ff007210 */ /* 0x000fe200007fe4ff */
[----:B0-----:R-:W-:Y:S01]  /*0360*/  IMAD.WIDE.U32 R24, R33, 0x2, R24 ;  /* 0x0000000221187825 */ /* 0x001fe200078e0018 */
[----:B------:R-:W-:Y:S02]  /*0370*/  LEA.HI R6, P0, R5, R4, RZ, 0x2 ;  /* 0x0000000405067211 */ /* 0x000fe400078110ff */
[----:B------:R-:W-:Y:S02]  /*0380*/  SHF.R.S32.HI R60, RZ, 0x1f, R0 ;  /* 0x0000001fff3c7819 */ /* 0x000fe40000011400 */
[----:B------:R-:W-:Y:S01]  /*0390*/  IADD3.X R5, PT, PT, RZ, R48, RZ, P0, !PT ;  /* 0x00000030ff057210 */ /* 0x000fe200007fe4ff */
[----:B------:R-:W2:Y:S01]  /*03a0*/  LDG.E.64 R14, desc[UR6][R24.64] ;  /* 0x00000006180e7981 */ /* 0x000ea2000c1e1b00 */
[----:B------:R-:W-:Y:S02]  /*03b0*/  LEA.HI R60, P0, R60, R3, RZ, 0x2 ;  /* 0x000000033c3c7211 */ /* 0x000fe400078110ff */
[C---:B------:R-:W-:Y:S01]  /*03c0*/  SHF.L.U64.HI R5, R6.reuse, 0x1, R5 ;  /* 0x0000000106057819 */ /* 0x040fe20000010205 */
[----:B------:R-:W3:Y:S01]  /*03d0*/  LDG.E.64 R52, desc[UR4][R24.64+0x100] ;  /* 0x0001000418347981 */ /* 0x000ee2000c1e1b00 */
[----:B------:R-:W-:-:S02]  /*03e0*/  SHF.L.U32 R6, R6, 0x1, RZ ;  /* 0x0000000106067819 */ /* 0x000fc400000006ff */
[----:B------:R-:W-:Y:S01]  /*03f0*/  IADD3.X R3, PT, PT, RZ, R0, RZ, P0, !PT ;  /* 0x00000000ff037210 */ /* 0x000fe200007fe4ff */
[----:B------:R-:W4:Y:S01]  /*0400*/  LDG.E.64 R50, desc[UR6][R24.64+0x200] ;  /* 0x0002000618327981 */ /* 0x000f22000c1e1b00 */
[----:B------:R-:W-:Y:S02]  /*0410*/  LOP3.LUT R6, R6, 0xfffffff8, RZ, 0xc0, !PT ;  /* 0xfffffff806067812 */ /* 0x000fe400078ec0ff */
[----:B------:R-:W-:Y:S01]  /*0420*/  SHF.L.U64.HI R0, R60, 0x1, R3 ;  /* 0x000000013c007819 */ /* 0x000fe20000010203 */
[----:B------:R-:W5:Y:S01]  /*0430*/  LDG.E.64 R38, desc[UR6][R24.64+0x300] ;  /* 0x0003000618267981 */ /* 0x000f62000c1e1b00 */
[C---:B------:R-:W-:Y:S02]  /*0440*/  IADD3 R2, P0, PT, R6.reuse, UR38, RZ ;  /* 0x0000002606027c10 */ /* 0x040fe4000ff1e0ff */
[----:B------:R-:W-:Y:S01]  /*0450*/  IADD3 R6, P1, PT, R6, UR40, RZ ;  /* 0x0000002806067c10 */ /* 0x000fe2000ff3e0ff */
[----:B------:R-:W5:Y:S01]  /*0460*/  LDG.E.64 R36, desc[UR6][R24.64+0x400] ;  /* 0x0004000618247981 */ /* 0x000f62000c1e1b00 */
[----:B------:R-:W-:-:S02]  /*0470*/  IADD3.X R3, PT, PT, R5, UR39, RZ, P0, !PT ;  /* 0x0000002705037c10 */ /* 0x000fc400087fe4ff */
[----:B------:R-:W-:Y:S01]  /*0480*/  IADD3.X R7, PT, PT, R5, UR41, RZ, P1, !PT ;  /* 0x0000002905077c10 */ /* 0x000fe20008ffe4ff */
[----:B------:R-:W5:Y:S01]  /*0490*/  LDG.E.64 R30, desc[UR6][R24.64+0x500] ;  /* 0x00050006181e7981 */ /* 0x000f62000c1e1b00 */
[----:B------:R-:W-:Y:S02]  /*04a0*/  SHF.L.U32 R60, R60, 0x1, RZ ;  /* 0x000000013c3c7819 */ /* 0x000fe400000006ff */
[C---:B------:R-:W-:Y:S01]  /*04b0*/  R2UR UR11, R183.reuse ;  /* 0x00000000b70b72ca */ /* 0x040fe200000e0000 */
[----:B------:R0:W2:Y:S01]  /*04c0*/  LDG.E.64 R12, desc[UR4][R2.64] ;  /* 0x00000004020c7981 */ /* 0x0000a2000c1e1b00 */
[----:B------:R-:W-:Y:S02]  /*04d0*/  LOP3.LUT R60, R60, 0xfffffff8, RZ, 0xc0, !PT ;  /* 0xfffffff83c3c7812 */ /* 0x000fe400078ec0ff */
[----:B------:R-:W-:Y:S01]  /*04e0*/  R2UR UR12, R182 ;  /* 0x00000000b60c72ca */ /* 0x000fe200000e0000 */
[----:B------:R-:W2:Y:S01]  /*04f0*/  LDG.E.64 R16, desc[UR8][R6.64] ;  /* 0x0000000806107981 */ /* 0x000ea2000c1e1b00 */
[----:B------:R-:W-:-:S02]  /*0500*/  R2UR UR13, R183 ;  /* 0x00000000b70d72ca */ /* 0x000fc400000e0000 */
[C---:B------:R-:W-:Y:S01]  /*0510*/  IADD3 R58, P0, PT, R60.reuse, UR38, RZ ;  /* 0x000000263c3a7c10 */ /* 0x040fe2000ff1e0ff */
[----:B------:R-:W5:Y:S01]  /*0520*/  LDG.E.64 R18, desc[UR6][R24.64+0x600] ;  /* 0x0006000618127981 */ /* 0x000f62000c1e1b00 */
[----:B------:R-:W-:Y:S02]  /*0530*/  IADD3 R60, P1, PT, R60, UR40, RZ ;  /* 0x000000283c3c7c10 */ /* 0x000fe4000ff3e0ff */
[C---:B------:R-:W-:Y:S01]  /*0540*/  IADD3.X R59, PT, PT, R0.reuse, UR39, RZ, P0, !PT ;  /* 0x00000027003b7c10 */ /* 0x040fe200087fe4ff */
[----:B------:R-:W5:Y:S01]  /*0550*/  LDG.E.64 R68, desc[UR4][R24.64+0xc00] ;  /* 0x000c000418447981 */ /* 0x000f62000c1e1b00 */
[----:B------:R-:W-:-:S03]  /*0560*/  IADD3.X R61, PT, PT, R0, UR41, RZ, P1, !PT ;  /* 0x00000029003d7c10 */ /* 0x000fc60008ffe4ff */
[----:B------:R-:W5:Y:S04]  /*0570*/  LDG.E.64 R6, desc[UR6][R24.64+0x700] ;  /* 0x0007000618067981 */ /* 0x000f68000c1e1b00 */
[----:B------:R-:W3:Y:S04]  /*0580*/  LDG.E.64 R58, desc[UR10][R58.64] ;  /* 0x0000000a3a3a7981 */ /* 0x000ee8000c1e1b00 */
[----:B------:R-:W3:Y:S01]  /*0590*/  LDG.E.64 R60, desc[UR12][R60.64] ;  /* 0x0000000c3c3c7981 */ /* 0x000ee2000c1e1b00 */
[----:B------:R-:W-:-:S03]  /*05a0*/  IADD3 R5, P0, PT, R4, 0x100, RZ ;  /* 0x0000010004057810 */ /* 0x000fc60007f1e0ff */
[----:B------:R-:W5:Y:S01]  /*05b0*/  LDG.E.64 R74, desc[UR6][R24.64+0xd00] ;  /* 0x000d0006184a7981 */ /* 0x000f62000c1e1b00 */
[----:B------:R-:W-:-:S03]  /*05c0*/  IADD3.X R10, PT, PT, RZ, R48, RZ, P0, !PT ;  /* 0x00000030ff0a7210 */ /* 0x000fc600007fe4ff */
[----:B------:R-:W5:Y:S01]  /*05d0*/  LDG.E.64 R80, desc[UR6][R24.64+0xe00] ;  /* 0x000e000618507981 */ /* 0x000f62000c1e1b00 */
[----:B------:R-:W-:-:S04]  /*05e0*/  SHF.R.S32.HI R0, RZ, 0x1f, R10 ;  /* 0x0000001fff007819 */ /* 0x000fc8000001140a */
[----:B------:R-:W-:-:S04]  /*05f0*/  LEA.HI R0, P0, R0, R5, RZ, 0x2 ;  /* 0x0000000500007211 */ /* 0x000fc800078110ff */
[----:B------:R-:W-:Y:S02]  /*0600*/  SHF.L.U32 R42, R0, 0x1, RZ ;  /* 0x00000001002a7819 */ /* 0x000fe400000006ff */
[----:B0-----:R-:W-:Y:S02]  /*0610*/  IADD3.X R3, PT, PT, RZ, R10, RZ, P0, !PT ;  /* 0x0000000aff037210 */ /* 0x001fe400007fe4ff */
[----:B------:R-:W-:Y:S02]  /*0620*/  LOP3.LUT R42, R42, 0xfffffff8, RZ, 0xc0, !PT ;  /* 0xfffffff82a2a7812 */ /* 0x000fe400078ec0ff */
[----:B------:R-:W-:Y:S02]  /*0630*/  SHF.L.U64.HI R0, R0, 0x1, R3 ;  /* 0x0000000100007819 */ /* 0x000fe40000010203 */
[C---:B------:R-:W-:Y:S02]  /*0640*/  IADD3 R40, P0, PT, R42.reuse, UR38, RZ ;  /* 0x000000262a287c10 */ /* 0x040fe4000ff1e0ff */
[----:B------:R-:W-:-:S02]  /*0650*/  IADD3 R42, P1, PT, R42, UR40, RZ ;  /* 0x000000282a2a7c10 */ /* 0x000fc4000ff3e0ff */
[C---:B------:R-:W-:Y:S02]  /*0660*/  IADD3.X R41, PT, PT, R0.reuse, UR39, RZ, P0, !PT ;  /* 0x0000002700297c10 */ /* 0x040fe400087fe4ff */
[----:B------:R-:W-:Y:S02]  /*0670*/  IADD3.X R43, PT, PT, R0, UR41, RZ, P1, !PT ;  /* 0x00000029002b7c10 */ /* 0x000fe40008ffe4ff */
[----:B------:R-:W-:Y:S02]  /*0680*/  IADD3 R3, P0, PT, R4, 0x180, RZ ;  /* 0x0000018004037810 */ /* 0x000fe40007f1e0ff */
[----:B------:R-:W4:Y:S02]  /*0690*/  LDG.E.64 R40, desc[UR4][R40.64] ;  /* 0x0000000428287981 */ /* 0x000f24000c1e1b00 */
[----:B------:R-:W-:Y:S02]  /*06a0*/  IADD3.X R2, PT, PT, RZ, R48, RZ, P0, !PT ;  /* 0x00000030ff027210 */ /* 0x000fe400007fe4ff */
[----:B------:R-:W4:Y:S02]  /*06b0*/  LDG.E.64 R42, desc[UR8][R42.64] ;  /* 0x000000082a2a7981 */ /* 0x000f24000c1e1b00 */
        /* <DEDUP_REMOVED lines=37> */
[----:B------:R-:W-:Y:S02]  /*0910*/  IADD3.X R29, PT, PT, R0, UR41, RZ, P1, !PT ;  /* 0x00000029001d7c10 */ /* 0x000fe40008ffe4ff */
[----:B------:R-:W-:Y:S02]  /*0920*/  IADD3 R3, P0, PT, R4, 0x300, RZ ;  /* 0x0000030004037810 */ /* 0x000fe40007f1e0ff */
[----:B------:R-:W5:Y:S04]  /*0930*/  LDG.E.64 R26, desc[UR4][R26.64] ;  /* 0x000000041a1a7981 */ /* 0x000f68000c1e1b00 */
[----:B------:R-:W5:Y:S01]  /*0940*/  LDG.E.64 R28, desc[UR8][R28.64] ;  /* 0x000000081c1c7981 */ /* 0x000f62000c1e1b00 */
        /* <DEDUP_REMOVED lines=30> */
[----:B------:R-:W-:Y:S01]  /*0b30*/  LEA.HI R0, P0, R0, R5, RZ, 0x2 ;  /* 0x0000000500007211 */ /* 0x000fe200078110ff */
[----:B--2---:R-:W-:Y:S02]  /*0b40*/  HFMA2 R13, R13, 1, 1, R17 ;  /* 0x3c003c000d0d7831 */ /* 0x004fe40000000011 */
[----:B------:R-:W-:Y:S01]  /*0b50*/  HADD2 R12, R12, R16 ;  /* 0x000000100c0c7230 */ /* 0x000fe20000000000 */
[----:B------:R-:W-:-:S03]  /*0b60*/  IADD3.X R17, PT, PT, RZ, R49, RZ, P0, !PT ;  /* 0x00000031ff117210 */ /* 0x000fc600007fe4ff */
[----:B------:R-:W-:Y:S01]  /*0b70*/  HADD2 R12, R12, R14 ;  /* 0x0000000e0c0c7230 */ /* 0x000fe20000000000 */
[C---:B------:R-:W-:Y:S01]  /*0b80*/  SHF.L.U32 R14, R0.reuse, 0x1, RZ ;  /* 0x00000001000e7819 */ /* 0x040fe200000006ff */
[----:B------:R-:W-:Y:S01]  /*0b90*/  HFMA2 R5, R13, 1, 1, R15 ;  /* 0x3c003c000d057831 */ /* 0x000fe2000000000f */
[----:B------:R-:W-:Y:S02]  /*0ba0*/  SHF.L.U64.HI R15, R0, 0x1, R17 ;  /* 0x00000001000f7819 */ /* 0x000fe40000010211 */
[--C-:B------:R-:W-:Y:S02]  /*0bb0*/  HADD2.F32 R0, -RZ, R12.reuse.H0_H0 ;  /* 0x2000000cff007230 */ /* 0x100fe40000004100 */
[----:B------:R-:W-:-:S03]  /*0bc0*/  HADD2.F32 R218, -RZ, R12.H1_H1 ;  /* 0x3000000cffda7230 */ /* 0x000fc60000004100 */
[----:B------:R-:W-:-:S04]  /*0bd0*/  FADD R17, RZ, R0 ;  /* 0x00000000ff117221 */ /* 0x000fc80000000000 */
[--C-:B------:R-:W-:Y:S01]  /*0be0*/  FADD R54, R218, -R17.reuse ;  /* 0x80000011da367221 */ /* 0x100fe20000000000 */
[----:B---3--:R-:W-:Y:S02]  /*0bf0*/  HFMA2 R58, R58, 1, 1, R60 ;  /* 0x3c003c003a3a7831 */ /* 0x008fe4000000003c */
[--C-:B------:R-:W-:Y:S02]  /*0c00*/  HADD2.F32 R216, -RZ, R5.reuse.H0_H0 ;  /* 0x20000005ffd87230 */ /* 0x100fe40000004100 */
[----:B------:R-:W-:Y:S01]  /*0c10*/  FFMA R49, R54, 0.5, R17 ;  /* 0x3f00000036317823 */ /* 0x000fe20000000011 */
[----:B------:R-:W-:Y:S02]  /*0c20*/  HADD2.F32 R214, -RZ, R5.H1_H1 ;  /* 0x30000005ffd67230 */ /* 0x000fe40000004100 */
[----:B------:R-:W-:Y:S02]  /*0c30*/  HFMA2 R58, R58, 1, 1, R52 ;  /* 0x3c003c003a3a7831 */ /* 0x000fe40000000034 */
[----:B------:R-:W-:Y:S01]  /*0c40*/  FADD R52, R216, -R49 ;  /* 0x80000031d8347221 */ /* 0x000fe20000000000 */
[----:B------:R-:W-:-:S03]  /*0c50*/  FADD R17, R0, -R17 ;  /* 0x8000001100117221 */ /* 0x000fc60000000000 */
[--C-:B------:R-:W-:Y:S01]  /*0c60*/  FFMA R63, R52, 0.3333333432674407959, R49.reuse ;  /* 0x3eaaaaab343f7823 */ /* 0x100fe20000000031 */
[----:B------:R-:W-:Y:S01]  /*0c70*/  FFMA R5, R0, R17, RZ ;  /* 0x0000001100057223 */ /* 0x000fe200000000ff */
[----:B------:R-:W-:Y:S01]  /*0c80*/  FADD R49, R218, -R49 ;  /* 0x80000031da317221 */ /* 0x000fe20000000000 */
[----:B------:R-:W-:Y:S02]  /*0c90*/  HFMA2 R59, R59, 1, 1, R61 ;  /* 0x3c003c003b3b7831 */ /* 0x000fe4000000003d */
[--C-:B------:R-:W-:Y:S01]  /*0ca0*/  FADD R56, R214, -R63.reuse ;  /* 0x8000003fd6387221 */ /* 0x100fe20000000000 */
[--C-:B------:R-:W-:Y:S01]  /*0cb0*/  HADD2.F32 R200, -RZ, R58.reuse.H0_H0 ;  /* 0x2000003affc87230 */ /* 0x100fe20000004100 */
[----:B------:R-:W-:Y:S01]  /*0cc0*/  LOP3.LUT R14, R14, 0xfffffff8, RZ, 0xc0, !PT ;  /* 0xfffffff80e0e7812 */ /* 0x000fe200078ec0ff */
[----:B------:R-:W-:Y:S02]  /*0cd0*/  HADD2.F32 R202, -RZ, R58.H1_H1 ;  /* 0x3000003affca7230 */ /* 0x000fe40000004100 */
[----:B------:R-:W-:Y:S01]  /*0ce0*/  FFMA R65, R56, 0.25, R63 ;  /* 0x3e80000038417823 */ /* 0x000fe2000000003f */
[----:B------:R-:W-:Y:S01]  /*0cf0*/  FFMA R5, R54, R49, R5 ;  /* 0x0000003136057223 */ /* 0x000fe20000000005 */
[----:B------:R-:W2:Y:S02]  /*0d00*/  LDG.E.64 R16, desc[UR6][R24.64+0x800] ;  /* 0x0008000618107981 */ /* 0x000ea4000c1e1b00 */
[----:B------:R-:W-:Y:S01]  /*0d10*/  FADD R54, -R65, R200 ;  /* 0x000000c841367221 */ /* 0x000fe20000000100 */
[----:B------:R-:W-:Y:S01]  /*0d20*/  FADD R63, R216, -R63 ;  /* 0x8000003fd83f7221 */ /* 0x000fe20000000000 */
[----:B------:R-:W-:-:S02]  /*0d30*/  HFMA2 R59, R59, 1, 1, R53 ;  /* 0x3c003c003b3b7831 */ /* 0x000fc40000000035 */
[----:B------:R-:W-:Y:S01]  /*0d40*/  FFMA R49, R54, 0.20000000298023223877, R65 ;  /* 0x3e4ccccd36317823 */ /* 0x000fe20000000041 */
[----:B------:R-:W-:Y:S01]  /*0d50*/  IADD3 R12, P0, PT, R14, UR38, RZ ;  /* 0x000000260e0c7c10 */ /* 0x000fe2000ff1e0ff */
[----:B------:R-:W-:Y:S01]  /*0d60*/  FFMA R5, R52, R63, R5 ;  /* 0x0000003f34057223 */ /* 0x000fe20000000005 */
[----:B------:R-:W-:Y:S01]  /*0d70*/  FADD R65, R214, -R65 ;  /* 0x80000041d6417221 */ /* 0x000fe20000000000 */
[----:B------:R-:W-:Y:S01]  /*0d80*/  IADD3 R14, P1, PT, R14, UR40, RZ ;  /* 0x000000280e0e7c10 */ /* 0x000fe2000ff3e0ff */
[----:B------:R-:W-:Y:S01]  /*0d90*/  FADD R58, R202, -R49 ;  /* 0x80000031ca3a7221 */ /* 0x000fe20000000000 */
[C---:B------:R-:W-:Y:S01]  /*0da0*/  IADD3.X R13, PT, PT, R15.reuse, UR39, RZ, P0, !PT ;  /* 0x000000270f0d7c10 */ /* 0x040fe200087fe4ff */
[----:B------:R-:W-:Y:S01]  /*0db0*/  FFMA R5, R56, R65, R5 ;  /* 0x0000004138057223 */ /* 0x000fe20000000005 */
[--C-:B------:R-:W-:Y:S01]  /*0dc0*/  FADD R52, R200, -R49.reuse ;  /* 0x80000031c8347221 */ /* 0x100fe20000000000 */
[----:B------:R-:W-:Y:S01]  /*0dd0*/  IADD3.X R15, PT, PT, R15, UR41, RZ, P1, !PT ;  /* 0x000000290f0f7c10 */ /* 0x000fe20008ffe4ff */
[----:B------:R-:W-:Y:S01]  /*0de0*/  FFMA R49, R58, 0.16666667163372039795, R49 ;  /* 0x3e2aaaab3a317823 */ /* 0x000fe20000000031 */
[C---:B------:R-:W-:Y:S01]  /*0df0*/  IADD3 R61, P0, PT, R4.reuse, 0x480, RZ ;  /* 0x00000480043d7810 */ /* 0x040fe20007f1e0ff */
[--C-:B------:R-:W-:Y:S01]  /*0e00*/  HADD2.F32 R204, -RZ, R59.reuse.H0_H0 ;  /* 0x2000003bffcc7230 */ /* 0x100fe20000004100 */
[----:B------:R-:W-:Y:S01]  /*0e10*/  IADD3 R53, P1, PT, R4, 0x500, RZ ;  /* 0x0000050004357810 */ /* 0x000fe20007f3e0ff */
[----:B------:R-:W-:Y:S01]  /*0e20*/  FFMA R5, R54, R52, R5 ;  /* 0x0000003436057223 */ /* 0x000fe20000000005 */
[----:B------:R-:W-:-:S02]  /*0e30*/  HADD2.F32 R206, -RZ, R59.H1_H1 ;  /* 0x3000003bffce7230 */ /* 0x000fc40000004100 */
[--C-:B------:R-:W-:Y:S01]  /*0e40*/  FADD R52, R202, -R49.reuse ;  /* 0x80000031ca347221 */ /* 0x100fe20000000000 */
[-C--:B------:R-:W-:Y:S01]  /*0e50*/  IADD3.X R62, PT, PT, RZ, R48.reuse, RZ, P0, !PT ;  /* 0x00000030ff3e7210 */ /* 0x080fe200007fe4ff */
[----:B------:R-:W3:Y:S01]  /*0e60*/  LDG.E.64 R12, desc[UR4][R12.64] ;  /* 0x000000040c0c7981 */ /* 0x000ee2000c1e1b00 */
[----:B------:R-:W-:Y:S01]  /*0e70*/  IADD3.X R59, PT, PT, RZ, R48, RZ, P1, !PT ;  /* 0x00000030ff3b7210 */ /* 0x000fe20000ffe4ff */
[----:B------:R-:W-:Y:S02]  /*0e80*/  FADD R54, R204, -R49 ;  /* 0x80000031cc367221 */ /* 0x000fe40000000000 */
[----:B------:R-:W3:Y:S01]  /*0e90*/  LDG.E.64 R14, desc[UR8][R14.64] ;  /* 0x000000080e0e7981 */ /* 0x000ee2000c1e1b00 */
[----:B------:R-:W-:Y:S01]  /*0ea0*/  FFMA R5, R58, R52, R5 ;  /* 0x000000343a057223 */ /* 0x000fe20000000005 */
[----:B------:R-:W-:Y:S02]  /*0eb0*/  SHF.R.S32.HI R60, RZ, 0x1f, R62 ;  /* 0x0000001fff3c7819 */ /* 0x000fe4000001143e */
[----:B------:R-:W-:Y:S01]  /*0ec0*/  SHF.R.S32.HI R58, RZ, 0x1f, R59 ;  /* 0x0000001fff3a7819 */ /* 0x000fe2000001143b */
[----:B------:R-:W-:Y:S01]  /*0ed0*/  FFMA R49, R54, 0.14285714924335479736, R49 ;  /* 0x3e12492536317823 */ /* 0x000fe20000000031 */
[----:B------:R-:W-:Y:S01]  /*0ee0*/  LEA.HI R60, P0, R60, R61, RZ, 0x2 ;  /* 0x0000003d3c3c7211 */ /* 0x000fe200078110ff */
[----:B----4-:R-:W-:Y:S01]  /*0ef0*/  HFMA2 R40, R40, 1, 1, R42 ;  /* 0x3c003c0028287831 */ /* 0x010fe2000000002a */
[----:B------:R-:W-:Y:S01]  /*0f00*/  LEA.HI R58, P1, R58, R53, RZ, 0x2 ;  /* 0x000000353a3a7211 */ /* 0x000fe200078310ff */
[----:B------:R-:W-:Y:S01]  /*0f10*/  FADD R52, R204, -R49 ;  /* 0x80000031cc347221 */ /* 0x000fe20000000000 */
[----:B------:R-:W-:-:S02]  /*0f20*/  HADD2 R53, R41, R43 ;  /* 0x0000002b29357230 */ /* 0x000fc40000000000 */
[----:B------:R-:W-:Y:S01]  /*0f30*/  FADD R56, R206, -R49 ;  /* 0x80000031ce387221 */ /* 0x000fe20000000000 */
[----:B------:R-:W-:Y:S01]  /*0f40*/  SHF.L.U32 R42, R60, 0x1, RZ ;  /* 0x000000013c2a7819 */ /* 0x000fe200000006ff */
[----:B------:R-:W4:Y:S01]  /*0f50*/  LDG.E.64 R64, desc[UR6][R24.64+0xb00] ;  /* 0x000b000618407981 */ /* 0x000f22000c1e1b00 */
[----:B------:R-:W-:Y:S01]  /*0f60*/  IADD3.X R41, PT, PT, RZ, R59, RZ, P1, !PT ;  /* 0x0000003bff297210 */ /* 0x000fe20000ffe4ff */
[----:B------:R-:W-:Y:S01]  /*0f70*/  FFMA R5, R54, R52, R5 ;  /* 0x0000003436057223 */ /* 0x000fe20000000005 */
[----:B------:R-:W-:Y:S01]  /*0f80*/  FFMA R49, R56, 0.125, R49 ;  /* 0x3e00000038317823 */ /* 0x000fe20000000031 */
[----:B------:R-:W-:Y:S01]  /*0f90*/  IADD3.X R61, PT, PT, RZ, R62, RZ, P0, !PT ;  /* 0x0000003eff3d7210 */ /* 0x000fe200007fe4ff */
[----:B------:R-:W-:Y:S01]  /*0fa0*/  HFMA2 R50, R40, 1, 1, R50 ;  /* 0x3c003c0028327831 */ /* 0x000fe20000000032 */
[----:B------:R-:W-:Y:S02]  /*0fb0*/  LOP3.LUT R42, R42, 0xfffffff8, RZ, 0xc0, !PT ;  /* 0xfffffff82a2a7812 */ /* 0x000fe400078ec0ff */
[----:B------:R-:W-:-:S02]  /*0fc0*/  SHF.L.U64.HI R54, R58, 0x1, R41 ;  /* 0x000000013a367819 */ /* 0x000fc40000010229 */
[----:B------:R-:W-:Y:S01]  /*0fd0*/  SHF.L.U32 R58, R58, 0x1, RZ ;  /* 0x000000013a3a7819 */ /* 0x000fe200000006ff */
[----:B------:R-:W-:Y:S01]  /*0fe0*/  FADD R52, R206, -R49 ;  /* 0x80000031ce347221 */ /* 0x000fe20000000000 */
[----:B------:R-:W-:Y:S02]  /*0ff0*/  SHF.L.U64.HI R43, R60, 0x1, R61 ;  /* 0x000000013c2b7819 */ /* 0x000fe4000001023d */
[----:B------:R-:W-:Y:S02]  /*1000*/  IADD3 R40, P0, PT, R42, UR38, RZ ;  /* 0x000000262a287c10 */ /* 0x000fe4000ff1e0ff */
[----:B------:R-:W-:Y:S01]  /*1010*/  LOP3.LUT R58, R58, 0xfffffff8, RZ, 0xc0, !PT ;  /* 0xfffffff83a3a7812 */ /* 0x000fe200078ec0ff */
[----:B------:R-:W-:Y:S01]  /*1020*/  FFMA R5, R56, R52, R5 ;  /* 0x0000003438057223 */ /* 0x000fe20000000005 */
[----:B------:R-:W-:Y:S01]  /*1030*/  IADD3 R42, P1, PT, R42, UR40, RZ ;  /* 0x000000282a2a7c10 */ /* 0x000fe2000ff3e0ff */
[--C-:B------:R-:W-:Y:S01]  /*1040*/  HADD2.F32 R192, -RZ, R50.reuse.H0_H0 ;  /* 0x20000032ffc07230 */ /* 0x100fe20000004100 */
[C---:B------:R-:W-:Y:S01]  /*1050*/  IADD3.X R41, PT, PT, R43.reuse, UR39, RZ, P0, !PT ;  /* 0x000000272b297c10 */ /* 0x040fe200087fe4ff */
[----:B------:R-:W-:Y:S01]  /*1060*/  HFMA2 R51, R53, 1, 1, R51 ;  /* 0x3c003c0035337831 */ /* 0x000fe20000000033 */
[----:B------:R-:W-:Y:S01]  /*1070*/  IADD3.X R43, PT, PT, R43, UR41, RZ, P1, !PT ;  /* 0x000000292b2b7c10 */ /* 0x000fe20008ffe4ff */
[----:B------:R-:W-:Y:S01]  /*1080*/  HADD2.F32 R194, -RZ, R50.H1_H1 ;  /* 0x30000032ffc27230 */ /* 0x000fe20000004100 */
[C---:B------:R-:W-:Y:S01]  /*1090*/  IADD3 R52, P0, PT, R58.reuse, UR38, RZ ;  /* 0x000000263a347c10 */ /* 0x040fe2000ff1e0ff */
[----:B------:R-:W4:Y:S01]  /*10a0*/  LDG.E.64 R60, desc[UR4][R24.64+0x900] ;  /* 0x00090004183c7981 */ /* 0x000f22000c1e1b00 */
[----:B------:R-:W-:-:S02]  /*10b0*/  IADD3 R58, P1, PT, R58, UR40, RZ ;  /* 0x000000283a3a7c10 */ /* 0x000fc4000ff3e0ff */
[C---:B------:R-:W-:Y:S01]  /*10c0*/  IADD3.X R53, PT, PT, R54.reuse, UR39, RZ, P0, !PT ;  /* 0x0000002736357c10 */ /* 0x040fe200087fe4ff */
[----:B-----5:R-:W-:Y:S01]  /*10d0*/  HFMA2 R56, R44, 1, 1, R46 ;  /* 0x3c003c002c387831 */ /* 0x020fe2000000002e */
[----:B------:R-:W-:Y:S01]  /*10e0*/  IADD3.X R59, PT, PT, R54, UR41, RZ, P1, !PT ;  /* 0x00000029363b7c10 */ /* 0x000fe20008ffe4ff */
[----:B------:R-:W-:Y:S01]  /*10f0*/  FADD R54, -R49, R192 ;  /* 0x000000c031367221 */ /* 0x000fe20000000100 */
[--C-:B------:R-:W-:Y:S01]  /*1100*/  HADD2.F32 R196, -RZ, R51.reuse.H0_H0 ;  /* 0x20000033ffc47230 */ /* 0x100fe20000004100 */
[----:B------:R-:W5:Y:S02]  /*1110*/  LDG.E.64 R40, desc[UR4][R40.64] ;  /* 0x0000000428287981 */ /* 0x000f64000c1e1b00 */
[----:B------:R-:W-:Y:S02]  /*1120*/  FFMA R49, R54, 0.11111111193895339966, R49 ;  /* 0x3de38e3936317823 */ /* 0x000fe40000000031 */
[----:B------:R-:W5:Y:S02]  /*1130*/  LDG.E.64 R42, desc[UR6][R42.64] ;  /* 0x000000062a2a7981 */ /* 0x000f64000c1e1b00 */
[--C-:B------:R-:W-:Y:S01]  /*1140*/  FADD R50, R194, -R49.reuse ;  /* 0x80000031c2327221 */ /* 0x100fe20000000000 */
[--C-:B------:R-:W-:Y:S01]  /*1150*/  FADD R44, R192, -R49.reuse ;  /* 0x80000031c02c7221 */ /* 0x100fe20000000000 */
[----:B------:R-:W-:Y:S01]  /*1160*/  HFMA2 R56, R56, 1, 1, R38 ;  /* 0x3c003c0038387831 */ /* 0x000fe20000000026 */
[----:B------:R-:W4:Y:S01]  /*1170*/  LDG.E.64 R52, desc[UR8][R52.64] ;  /* 0x0000000834347981 */ /* 0x000f22000c1e1b00 */
[----:B------:R-:W-:Y:S01]  /*1180*/  FFMA R49, R50, 0.10000000149011611938, R49 ;  /* 0x3dcccccd32317823 */ /* 0x000fe20000000031 */
[----:B------:R-:W-:Y:S01]  /*1190*/  FFMA R5, R54, R44, R5 ;  /* 0x0000002c36057223 */ /* 0x000fe20000000005 */
[----:B------:R-:W-:Y:S01]  /*11a0*/  HADD2.F32 R198, -RZ, R51.H1_H1 ;  /* 0x30000033ffc67230 */ /* 0x000fe20000004100 */
[----:B------:R-:W4:Y:S01]  /*11b0*/  LDG.E.64 R58, desc[UR10][R58.64] ;  /* 0x0000000a3a3a7981 */ /* 0x000f22000c1e1b00 */
[--C-:B------:R-:W-:Y:S01]  /*11c0*/  FADD R46, R196, -R49.reuse ;  /* 0x80000031c42e7221 */ /* 0x100fe20000000000 */
[----:B------:R-:W-:-:S03]  /*11d0*/  FADD R44, R194, -R49 ;  /* 0x80000031c22c7221 */ /* 0x000fc60000000000 */
[----:B------:R-:W-:Y:S01]  /*11e0*/  FFMA R49, R46, 0.090909093618392944336, R49 ;  /* 0x3dba2e8c2e317823 */ /* 0x000fe20000000031 */
[----:B------:R-:W-:-:S03]  /*11f0*/  FFMA R5, R50, R44, R5 ;  /* 0x0000002c32057223 */ /* 0x000fc60000000005 */
[--C-:B------:R-:W-:Y:S01]  /*1200*/  FADD R44, R198, -R49.reuse ;  /* 0x80000031c62c7221 */ /* 0x100fe20000000000 */
[----:B------:R-:W-:Y:S02]  /*1210*/  HFMA2 R45, R45, 1, 1, R47 ;  /* 0x3c003c002d2d7831 */ /* 0x000fe4000000002f */
[--C-:B------:R-:W-:Y:S01]  /*1220*/  FADD R38, R196, -R49.reuse ;  /* 0x80000031c4267221 */ /* 0x100fe20000000000 */
[----:B------:R-:W-:Y:S02]  /*1230*/  HADD2.F32 R102, -RZ, R56.H0_H0 ;  /* 0x20000038ff667230 */ /* 0x000fe40000004100 */
[----:B------:R-:W-:Y:S01]  /*1240*/  FFMA R49, R44, 0.083333335816860198975, R49 ;  /* 0x3daaaaab2c317823 */ /* 0x000fe20000000031 */
[----:B------:R-:W-:-:S03]  /*1250*/  FFMA R5, R46, R38, R5 ;  /* 0x000000262e057223 */ /* 0x000fc60000000005 */
[----:B------:R-:W-:Y:S01]  /*1260*/  FADD R46, -R49, R102 ;  /* 0x00000066312e7221 */ /* 0x000fe20000000100 */
[----:B------:R-:W-:Y:S02]  /*1270*/  HFMA2 R45, R45, 1, 1, R39 ;  /* 0x3c003c002d2d7831 */ /* 0x000fe40000000027 */
[--C-:B------:R-:W-:Y:S01]  /*1280*/  FADD R38, R198, -R49.reuse ;  /* 0x80000031c6267221 */ /* 0x100fe20000000000 */
[----:B------:R-:W-:Y:S01]  /*1290*/  HADD2.F32 R104, -RZ, R56.H1_H1 ;  /* 0x30000038ff687230 */ /* 0x000fe20000004100 */
[----:B------:R-:W-:Y:S01]  /*12a0*/  IADD3 R47, P0, PT, R4, 0x580, RZ ;  /* 0x00000580042f7810 */ /* 0x000fe20007f1e0ff */
[----:B------:R-:W-:Y:S01]  /*12b0*/  FFMA R49, R46, 0.076923079788684844971, R49 ;  /* 0x3d9d89d92e317823 */ /* 0x000fe20000000031 */
[----:B------:R-:W-:Y:S02]  /*12c0*/  FFMA R5, R44, R38, R5 ;  /* 0x000000262c057223 */ /* 0x000fe40000000005 */
[----:B------:R-:W-:Y:S01]  /*12d0*/  IADD3.X R63, PT, PT, RZ, R48, RZ, P0, !PT ;  /* 0x00000030ff3f7210 */ /* 0x000fe200007fe4ff */
[--C-:B------:R-:W-:Y:S01]  /*12e0*/  FADD R44, R104, -R49.reuse ;  /* 0x80000031682c7221 */ /* 0x100fe20000000000 */
[----:B------:R-:W-:Y:S01]  /*12f0*/  IADD3 R39, P0, PT, R4, 0x600, RZ ;  /* 0x0000060004277810 */ /* 0x000fe20007f1e0ff */
[----:B------:R-:W-:Y:S01]  /*1300*/  FADD R38, R102, -R49 ;  /* 0x8000003166267221 */ /* 0x000fe20000000000 */
[----:B------:R-:W-:-:S02]  /*1310*/  HADD2.F32 R106, -RZ, R45.H0_H0 ;  /* 0x2000002dff6a7230 */ /* 0x000fc40000004100 */
[----:B------:R-:W-:Y:S01]  /*1320*/  FFMA R49, R44, 0.071428574621677398682, R49 ;  /* 0x3d9249252c317823 */ /* 0x000fe20000000031 */
[----:B------:R-:W-:Y:S01]  /*1330*/  IADD3.X R54, PT, PT, RZ, R48, RZ, P0, !PT ;  /* 0x00000030ff367210 */ /* 0x000fe200007fe4ff */
[----:B------:R-:W-:Y:S02]  /*1340*/  FFMA R5, R46, R38, R5 ;  /* 0x000000262e057223 */ /* 0x000fe40000000005 */
[--C-:B------:R-:W-:Y:S01]  /*1350*/  FADD R38, R104, -R49.reuse ;  /* 0x8000003168267221 */ /* 0x100fe20000000000 */
[----:B------:R-:W-:Y:S01]  /*1360*/  SHF.R.S32.HI R66, RZ, 0x1f, R54 ;  /* 0x0000001fff427819 */ /* 0x000fe20000011436 */
[----:B------:R-:W-:Y:S01]  /*1370*/  FADD R46, R106, -R49 ;  /* 0x800000316a2e7221 */ /* 0x000fe20000000000 */
[----:B------:R-:W-:Y:S01]  /*1380*/  SHF.R.S32.HI R62, RZ, 0x1f, R63 ;  /* 0x0000001fff3e7819 */ /* 0x000fe2000001143f */
[----:B------:R-:W-:Y:S01]  /*1390*/  FFMA R5, R44, R38, R5 ;  /* 0x000000262c057223 */ /* 0x000fe20000000005 */
[----:B------:R-:W-:Y:S01]  /*13a0*/  LEA.HI R66, P2, R66, R39, RZ, 0x2 ;  /* 0x0000002742427211 */ /* 0x000fe200078510ff */
[----:B------:R-:W-:Y:S01]  /*13b0*/  FFMA R49, R46, 0.066666670143604278564, R49 ;  /* 0x3d8888892e317823 */ /* 0x000fe20000000031 */
[----:B------:R-:W4:Y:S01]  /*13c0*/  LDG.E.64 R38, desc[UR4][R24.64+0xa00] ;  /* 0x000a000418267981 */ /* 0x000f22000c1e1b00 */
[----:B------:R-:W-:Y:S01]  /*13d0*/  LEA.HI R62, P1, R62, R47, RZ, 0x2 ;  /* 0x0000002f3e3e7211 */ /* 0x000fe200078310ff */
[----:B------:R-:W-:-:S02]  /*13e0*/  HADD2.F32 R108, -RZ, R45.H1_H1 ;  /* 0x3000002dff6c7230 */ /* 0x000fc40000004100 */
[----:B------:R-:W-:Y:S01]  /*13f0*/  FADD R44, R106, -R49 ;  /* 0x800000316a2c7221 */ /* 0x000fe20000000000 */
[----:B------:R-:W-:Y:S01]  /*1400*/  IADD3.X R45, PT, PT, RZ, R63, RZ, P1, !PT ;  /* 0x0000003fff2d7210 */ /* 0x000fe20000ffe4ff */
[----:B------:R-:W-:Y:S02]  /*1410*/  HFMA2 R34, R32, 1, 1, R34 ;  /* 0x3c003c0020227831 */ /* 0x000fe40000000022 */
[----:B------:R-:W-:Y:S01]  /*1420*/  FFMA R5, R46, R44, R5 ;  /* 0x0000002c2e057223 */ /* 0x000fe20000000005 */
[C---:B------:R-:W-:Y:S02]  /*1430*/  SHF.L.U64.HI R44, R62.reuse, 0x1, R45 ;  /* 0x000000013e2c7819 */ /* 0x040fe4000001022d */
[----:B------:R-:W-:-:S04]  /*1440*/  SHF.L.U32 R62, R62, 0x1, RZ ;  /* 0x000000013e3e7819 */ /* 0x000fc800000006ff */
[----:B------:R-:W-:Y:S01]  /*1450*/  LOP3.LUT R62, R62, 0xfffffff8, RZ, 0xc0, !PT ;  /* 0xfffffff83e3e7812 */ /* 0x000fe200078ec0ff */
[----:B------:R-:W-:Y:S02]  /*1460*/  HFMA2 R34, R34, 1, 1, R36 ;  /* 0x3c003c0022227831 */ /* 0x000fe40000000024 */
[----:B------:R-:W-:Y:S01]  /*1470*/  HADD2 R33, R33, R35 ;  /* 0x0000002321217230 */ /* 0x000fe20000000000 */
[C---:B------:R-:W-:Y:S02]  /*1480*/  IADD3 R36, P1, PT, R62.reuse, UR38, RZ ;  /* 0x000000263e247c10 */ /* 0x040fe4000ff3e0ff */
[----:B------:R-:W-:Y:S01]  /*1490*/  IADD3 R62, P3, PT, R62, UR40, RZ ;  /* 0x000000283e3e7c10 */ /* 0x000fe2000ff7e0ff */
[----:B------:R-:W-:Y:S01]  /*14a0*/  HADD2 R33, R33, R37 ;  /* 0x0000002521217230 */ /* 0x000fe20000000000 */
[C---:B------:R-:W-:Y:S02]  /*14b0*/  IADD3.X R37, PT, PT, R44.reuse, UR39, RZ, P1, !PT ;  /* 0x000000272c257c10 */ /* 0x040fe40008ffe4ff */
[----:B------:R-:W-:-:S04]  /*14c0*/  IADD3.X R63, PT, PT, R44, UR41, RZ, P3, !PT ;  /* 0x000000292c3f7c10 */ /* 0x000fc80009ffe4ff */
[----:B------:R-:W4:Y:S04]  /*14d0*/  LDG.E.64 R36, desc[UR4][R36.64] ;  /* 0x0000000424247981 */ /* 0x000f28000c1e1b00 */
[----:B------:R-:W4:Y:S01]  /*14e0*/  LDG.E.64 R62, desc[UR8][R62.64] ;  /* 0x000000083e3e7981 */ /* 0x000f22000c1e1b00 */
[----:B------:R-:W-:-:S04]  /*14f0*/  FADD R50, R108, -R49 ;  /* 0x800000316c327221 */ /* 0x000fc80000000000 */
[----:B------:R-:W-:Y:S01]  /*1500*/  FFMA R49, R50, 0.0625, R49 ;  /* 0x3d80000032317823 */ /* 0x000fe20000000031 */
[----:B------:R-:W-:-:S03]  /*1510*/  HADD2.F32 R110, -RZ, R34.H0_H0 ;  /* 0x20000022ff6e7230 */ /* 0x000fc60000004100 */
[----:B------:R-:W-:-:S04]  /*1520*/  FADD R32, R108, -R49 ;  /* 0x800000316c207221 */ /* 0x000fc80000000000 */
[----:B------:R-:W-:Y:S01]  /*1530*/  FFMA R5, R50, R32, R5 ;  /* 0x0000002032057223 */ /* 0x000fe20000000005 */
[----:B------:R-:W-:Y:S01]  /*1540*/  FADD R32, -R49, R110 ;  /* 0x0000006e31207221 */ /* 0x000fe20000000100 */
[----:B------:R-:W-:-:S03]  /*1550*/  HADD2.F32 R112, -RZ, R34.H1_H1 ;  /* 0x30000022ff707230 */ /* 0x000fc60000004100 */
[----:B------:R-:W-:Y:S01]  /*1560*/  FFMA R49, R32, 0.058823529630899429321, R49 ;  /* 0x3d70f0f120317823 */ /* 0x000fe20000000031 */
[----:B------:R-:W-:-:S03]  /*1570*/  HADD2.F32 R114, -RZ, R33.H0_H0 ;  /* 0x20000021ff727230 */ /* 0x000fc60000004100 */
[--C-:B------:R-:W-:Y:S01]  /*1580*/  FADD R44, R112, -R49.reuse ;  /* 0x80000031702c7221 */ /* 0x100fe20000000000 */
[--C-:B------:R-:W-:Y:S01]  /*1590*/  FADD R34, R110, -R49.reuse ;  /* 0x800000316e227221 */ /* 0x100fe20000000000 */
[----:B------:R-:W-:Y:S02]  /*15a0*/  HFMA2 R26, R26, 1, 1, R28 ;  /* 0x3c003c001a1a7831 */ /* 0x000fe4000000001c */
[----:B------:R-:W-:Y:S01]  /*15b0*/  FFMA R49, R44, 0.055555555969476699829, R49 ;  /* 0x3d638e392c317823 */ /* 0x000fe20000000031 */
[----:B------:R-:W-:Y:S01]  /*15c0*/  IADD3 R35, P1, PT, R4, 0x700, RZ ;  /* 0x0000070004237810 */ /* 0x000fe20007f3e0ff */
[----:B------:R-:W-:Y:S02]  /*15d0*/  FFMA R5, R32, R34, R5 ;  /* 0x0000002220057223 */ /* 0x000fe40000000005 */
[----:B------:R-:W-:Y:S01]  /*15e0*/  FADD R32, R114, -R49 ;  /* 0x8000003172207221 */ /* 0x000fe20000000000 */
[----:B------:R-:W-:Y:S01]  /*15f0*/  IADD3.X R45, PT, PT, RZ, R48, RZ, P1, !PT ;  /* 0x00000030ff2d7210 */ /* 0x000fe20000ffe4ff */
[----:B------:R-:W-:-:S02]  /*1600*/  HADD2.F32 R116, -RZ, R33.H1_H1 ;  /* 0x30000021ff747230 */ /* 0x000fc40000004100 */
[----:B------:R-:W-:Y:S01]  /*1610*/  FFMA R33, R32, 0.052631579339504241943, R49 ;  /* 0x3d57943620217823 */ /* 0x000fe20000000031 */
[----:B------:R-:W-:Y:S01]  /*1620*/  SHF.R.S32.HI R78, RZ, 0x1f, R45 ;  /* 0x0000001fff4e7819 */ /* 0x000fe2000001142d */
[----:B------:R-:W-:Y:S02]  /*1630*/  HADD2 R30, R26, R30 ;  /* 0x0000001e1a1e7230 */ /* 0x000fe40000000000 */
[----:B------:R-:W-:Y:S01]  /*1640*/  FADD R49, R112, -R49 ;  /* 0x8000003170317221 */ /* 0x000fe20000000000 */
[--C-:B------:R-:W-:Y:S01]  /*1650*/  FADD R28, R116, -R33.reuse ;  /* 0x80000021741c7221 */ /* 0x100fe20000000000 */
[----:B------:R-:W-:Y:S01]  /*1660*/  LEA.HI R78, P1, R78, R35, RZ, 0x2 ;  /* 0x000000234e4e7211 */ /* 0x000fe200078310ff */
[----:B------:R-:W-:Y:S01]  /*1670*/  FADD R26, R114, -R33 ;  /* 0x80000021721a7221 */ /* 0x000fe20000000000 */
[----:B------:R-:W-:Y:S01]  /*1680*/  FFMA R5, R44, R49, R5 ;  /* 0x000000312c057223 */ /* 0x000fe20000000005 */
[----:B------:R-:W-:Y:S01]  /*1690*/  IADD3.X R35, PT, PT, RZ, R54, RZ, P2, !PT ;  /* 0x00000036ff237210 */ /* 0x000fe200017fe4ff */
[----:B------:R-:W-:-:S02]  /*16a0*/  HADD2.F32 R118, -RZ, R30.H0_H0 ;  /* 0x2000001eff767230 */ /* 0x000fc40000004100 */
[----:B------:R-:W-:Y:S01]  /*16b0*/  FFMA R33, R28, 0.050000000745058059692, R33 ;  /* 0x3d4ccccd1c217823 */ /* 0x000fe20000000021 */
[----:B------:R-:W-:Y:S02]  /*16c0*/  HFMA2 R27, R27, 1, 1, R29 ;  /* 0x3c003c001b1b7831 */ /* 0x000fe4000000001d */
[----:B------:R-:W-:Y:S01]  /*16d0*/  FFMA R5, R32, R26, R5 ;  /* 0x0000001a20057223 */ /* 0x000fe20000000005 */
[C---:B------:R-:W-:Y:S01]  /*16e0*/  SHF.L.U64.HI R29, R66.reuse, 0x1, R35 ;  /* 0x00000001421d7819 */ /* 0x040fe20000010223 */
[----:B------:R-:W-:Y:S01]  /*16f0*/  FADD R32, -R33, R118 ;  /* 0x0000007621207221 */ /* 0x000fe20000000100 */
[----:B------:R-:W-:Y:S01]  /*1700*/  SHF.L.U32 R66, R66, 0x1, RZ ;  /* 0x0000000142427819 */ /* 0x000fe200000006ff */
[--C-:B------:R-:W-:Y:S02]  /*1710*/  FADD R26, R116, -R33.reuse ;  /* 0x80000021741a7221 */ /* 0x100fe40000000000 */
[----:B------:R-:W-:Y:S01]  /*1720*/  FFMA R33, R32, 0.047619048506021499634, R33 ;  /* 0x3d430c3120217823 */ /* 0x000fe20000000021 */
[----:B------:R-:W-:Y:S01]  /*1730*/  LOP3.LUT R66, R66, 0xfffffff8, RZ, 0xc0, !PT ;  /* 0xfffffff842427812 */ /* 0x000fe200078ec0ff */
[----:B------:R-:W-:Y:S01]  /*1740*/  FFMA R5, R28, R26, R5 ;  /* 0x0000001a1c057223 */ /* 0x000fe20000000005 */
[----:B------:R-:W-:-:S02]  /*1750*/  HADD2 R31, R27, R31 ;  /* 0x0000001f1b1f7230 */ /* 0x000fc40000000000 */
[----:B------:R-:W-:Y:S01]  /*1760*/  FADD R27, R118, -R33 ;  /* 0x80000021761b7221 */ /* 0x000fe20000000000 */
[C---:B------:R-:W-:Y:S01]  /*1770*/  IADD3 R26, P2, PT, R66.reuse, UR38, RZ ;  /* 0x00000026421a7c10 */ /* 0x040fe2000ff5e0ff */
[----:B------:R-:W-:Y:S01]  /*1780*/  HADD2.F32 R120, -RZ, R30.H1_H1 ;  /* 0x3000001eff787230 */ /* 0x000fe20000004100 */
[----:B------:R-:W-:Y:S01]  /*1790*/  IADD3 R66, P3, PT, R66, UR40, RZ ;  /* 0x0000002842427c10 */ /* 0x000fe2000ff7e0ff */
[----:B------:R-:W-:Y:S01]  /*17a0*/  FFMA R5, R32, R27, R5 ;  /* 0x0000001b20057223 */ /* 0x000fe20000000005 */
[----:B------:R-:W-:Y:S02]  /*17b0*/  IADD3 R47, P0, PT, R4, 0x680, RZ ;  /* 0x00000680042f7810 */ /* 0x000fe40007f1e0ff */
[C---:B------:R-:W-:Y:S01]  /*17c0*/  IADD3.X R27, PT, PT, R29.reuse, UR39, RZ, P2, !PT ;  /* 0x000000271d1b7c10 */ /* 0x040fe200097fe4ff */
[----:B------:R-:W-:Y:S01]  /*17d0*/  FADD R28, R120, -R33 ;  /* 0x80000021781c7221 */ /* 0x000fe20000000000 */
[----:B------:R-:W-:Y:S01]  /*17e0*/  IADD3.X R67, PT, PT, R29, UR41, RZ, P3, !PT ;  /* 0x000000291d437c10 */ /* 0x000fe20009ffe4ff */
[----:B------:R-:W-:Y:S01]  /*17f0*/  HFMA2 R20, R20, 1, 1, R22 ;  /* 0x3c003c0014147831 */ /* 0x000fe20000000016 */
[----:B------:R-:W-:Y:S01]  /*1800*/  IADD3.X R51, PT, PT, RZ, R48, RZ, P0, !PT ;  /* 0x00000030ff337210 */ /* 0x000fe200007fe4ff */
[----:B------:R-:W-:-:S02]  /*1810*/  HADD2.F32 R122, -RZ, R31.H0_H0 ;  /* 0x2000001fff7a7230 */ /* 0x000fc40000004100 */
[----:B------:R-:W-:Y:S01]  /*1820*/  FFMA R33, R28, 0.045454546809196472168, R33 ;  /* 0x3d3a2e8c1c217823 */ /* 0x000fe20000000021 */
[----:B------:R-:W4:Y:S01]  /*1830*/  LDG.E.64 R26, desc[UR4][R26.64] ;  /* 0x000000041a1a7981 */ /* 0x000f22000c1e1b00 */
[----:B------:R-:W-:-:S03]  /*1840*/  SHF.R.S32.HI R72, RZ, 0x1f, R51 ;  /* 0x0000001fff487819 */ /* 0x000fc60000011433 */
[----:B------:R-:W4:Y:S01]  /*1850*/  LDG.E.64 R66, desc[UR6][R66.64] ;  /* 0x0000000642427981 */ /* 0x000f22000c1e1b00 */
[--C-:B------:R-:W-:Y:S01]  /*1860*/  FADD R30, R122, -R33.reuse ;  /* 0x800000217a1e7221 */ /* 0x100fe20000000000 */
[----:B------:R-:W-:Y:S01]  /*1870*/  HADD2 R23, R21, R23 ;  /* 0x0000001715177230 */ /* 0x000fe20000000000 */
[----:B------:R-:W-:Y:S01]  /*1880*/  LEA.HI R72, P0, R72, R47, RZ, 0x2 ;  /* 0x0000002f48487211 */ /* 0x000fe200078110ff */
[----:B------:R-:W-:Y:S02]  /*1890*/  HFMA2 R21, R20, 1, 1, R18 ;  /* 0x3c003c0014157831 */ /* 0x000fe40000000012 */
[----:B------:R-:W-:Y:S02]  /*18a0*/  HADD2.F32 R124, -RZ, R31.H1_H1 ;  /* 0x3000001fff7c7230 */ /* 0x000fe40000004100 */
[--C-:B------:R-:W-:Y:S01]  /*18b0*/  FFMA R29, R30, 0.043478261679410934448, R33.reuse ;  /* 0x3d3216431e1d7823 */ /* 0x100fe20000000021 */
[----:B------:R-:W-:Y:S01]  /*18c0*/  FADD R33, R120, -R33 ;  /* 0x8000002178217221 */ /* 0x000fe20000000000 */
[----:B------:R-:W-:Y:S01]  /*18d0*/  IADD3.X R31, PT, PT, RZ, R51, RZ, P0, !PT ;  /* 0x00000033ff1f7210 */ /* 0x000fe200007fe4ff */
[----:B------:R-:W-:-:S02]  /*18e0*/  HFMA2 R23, R23, 1, 1, R19 ;  /* 0x3c003c0017177831 */ /* 0x000fc40000000013 */
[----:B------:R-:W-:Y:S01]  /*18f0*/  FADD R20, R124, -R29 ;  /* 0x8000001d7c147221 */ /* 0x000fe20000000000 */
[----:B------:R-:W-:Y:S01]  /*1900*/  FFMA R5, R28, R33, R5 ;  /* 0x000000211c057223 */ /* 0x000fe20000000005 */
[----:B------:R-:W-:Y:S01]  /*1910*/  SHF.L.U64.HI R28, R72, 0x1, R31 ;  /* 0x00000001481c7819 */ /* 0x000fe2000001021f */
[--C-:B------:R-:W-:Y:S01]  /*1920*/  FADD R18, R122, -R29.reuse ;  /* 0x8000001d7a127221 */ /* 0x100fe20000000000 */
[----:B------:R-:W-:Y:S01]  /*1930*/  SHF.L.U32 R72, R72, 0x1, RZ ;  /* 0x0000000148487819 */ /* 0x000fe200000006ff */
[--C-:B------:R-:W-:Y:S02]  /*1940*/  HADD2.F32 R126, -RZ, R21.reuse.H0_H0 ;  /* 0x20000015ff7e7230 */ /* 0x100fe40000004100 */
[----:B------:R-:W-:Y:S01]  /*1950*/  FFMA R29, R20, 0.041666667908430099487, R29 ;  /* 0x3d2aaaab141d7823 */ /* 0x000fe2000000001d */
[----:B------:R-:W-:Y:S01]  /*1960*/  HADD2.F32 R128, -RZ, R21.H1_H1 ;  /* 0x30000015ff807230 */ /* 0x000fe20000004100 */
[----:B------:R-:W-:Y:S01]  /*1970*/  LOP3.LUT R72, R72, 0xfffffff8, RZ, 0xc0, !PT ;  /* 0xfffffff848487812 */ /* 0x000fe200078ec0ff */
[----:B------:R-:W-:-:S02]  /*1980*/  HFMA2 R10, R2, 1, 1, R10 ;  /* 0x3c003c00020a7831 */ /* 0x000fc4000000000a */
[----:B------:R-:W-:Y:S01]  /*1990*/  FADD R22, -R29, R126 ;  /* 0x0000007e1d167221 */ /* 0x000fe20000000100 */
[----:B------:R-:W-:Y:S01]  /*19a0*/  FFMA R5, R30, R18, R5 ;  /* 0x000000121e057223 */ /* 0x000fe20000000005 */
[----:B------:R-:W-:Y:S01]  /*19b0*/  IADD3 R70, P0, PT, R72, UR38, RZ ;  /* 0x0000002648467c10 */ /* 0x000fe2000ff1e0ff */
[--C-:B------:R-:W-:Y:S01]  /*19c0*/  FADD R18, R124, -R29.reuse ;  /* 0x8000001d7c127221 */ /* 0x100fe20000000000 */
[----:B------:R-:W-:Y:S01]  /*19d0*/  IADD3 R72, P2, PT, R72, UR40, RZ ;  /* 0x0000002848487c10 */ /* 0x000fe2000ff5e0ff */
[----:B------:R-:W-:Y:S01]  /*19e0*/  FFMA R29, R22, 0.039999999105930328369, R29 ;  /* 0x3d23d70a161d7823 */ /* 0x000fe2000000001d */
[----:B------:R-:W-:Y:S01]  /*19f0*/  IADD3.X R71, PT, PT, R28, UR39, RZ, P0, !PT ;  /* 0x000000271c477c10 */ /* 0x000fe200087fe4ff */
[----:B------:R-:W-:Y:S01]  /*1a00*/  FFMA R5, R20, R18, R5 ;  /* 0x0000001214057223 */ /* 0x000fe20000000005 */
[----:B------:R-:W-:Y:S01]  /*1a10*/  IADD3.X R73, PT, PT, R28, UR41, RZ, P2, !PT ;  /* 0x000000291c497c10 */ /* 0x000fe200097fe4ff */
[----:B------:R-:W-:Y:S01]  /*1a20*/  FADD R18, R126, -R29 ;  /* 0x8000001d7e127221 */ /* 0x000fe20000000000 */
[----:B------:R-:W-:-:S02]  /*1a30*/  HADD2.F32 R130, -RZ, R23.H0_H0 ;  /* 0x20000017ff827230 */ /* 0x000fc40000004100 */
[----:B------:R-:W-:Y:S01]  /*1a40*/  HFMA2 R3, R3, 1, 1, R11 ;  /* 0x3c003c0003037831 */ /* 0x000fe2000000000b */
[----:B------:R-:W4:Y:S01]  /*1a50*/  LDG.E.64 R70, desc[UR4][R70.64] ;  /* 0x0000000446467981 */ /* 0x000f22000c1e1b00 */
[----:B------:R-:W-:Y:S01]  /*1a60*/  FFMA R5, R22, R18, R5 ;  /* 0x0000001216057223 */ /* 0x000fe20000000005 */
[--C-:B------:R-:W-:Y:S02]  /*1a70*/  FADD R18, R128, -R29.reuse ;  /* 0x8000001d80127221 */ /* 0x100fe40000000000 */
[----:B------:R-:W4:Y:S02]  /*1a80*/  LDG.E.64 R72, desc[UR8][R72.64] ;  /* 0x0000000848487981 */ /* 0x000f24000c1e1b00 */
[----:B------:R-:W-:Y:S01]  /*1a90*/  FFMA R29, R18, 0.038461539894342422485, R29 ;  /* 0x3d1d89d9121d7823 */ /* 0x000fe2000000001d */
[----:B------:R-:W-:Y:S01]  /*1aa0*/  HADD2.F32 R132, -RZ, R23.H1_H1 ;  /* 0x30000017ff847230 */ /* 0x000fe20000004100 */
[----:B------:R-:W4:Y:S02]  /*1ab0*/  LDG.E.64 R32, desc[UR6][R24.64+0xf00] ;  /* 0x000f000618207981 */ /* 0x000f24000c1e1b00 */
[----:B------:R-:W-:-:S02]  /*1ac0*/  FADD R19, R128, -R29 ;  /* 0x8000001d80137221 */ /* 0x000fc40000000000 */
[----:B------:R-:W4:Y:S02]  /*1ad0*/  LDG.E.64 R46, desc[UR6][R24.64+0x1000] ;  /* 0x00100006182e7981 */ /* 0x000f24000c1e1b00 */
[----:B------:R-:W-:Y:S01]  /*1ae0*/  FFMA R5, R18, R19, R5 ;  /* 0x0000001312057223 */ /* 0x000fe20000000005 */
[----:B------:R-:W-:Y:S01]  /*1af0*/  IADD3.X R19, PT, PT, RZ, R45, RZ, P1, !PT ;  /* 0x0000002dff137210 */ /* 0x000fe20000ffe4ff */
[----:B------:R-:W-:Y:S02]  /*1b00*/  HADD2 R10, R10, R6 ;  /* 0x000000060a0a7230 */ /* 0x000fe40000000000 */
[----:B------:R-:W-:Y:S01]  /*1b10*/  FADD R20, R130, -R29 ;  /* 0x8000001d82147221 */ /* 0x000fe20000000000 */
[C---:B------:R-:W-:Y:S02]  /*1b20*/  SHF.L.U64.HI R6, R78.reuse, 0x1, R19 ;  /* 0x000000014e067819 */ /* 0x040fe40000010213 */
[----:B------:R-:W-:Y:S01]  /*1b30*/  SHF.L.U32 R78, R78, 0x1, RZ ;  /* 0x000000014e4e7819 */ /* 0x000fe200000006ff */
[----:B------:R-:W-:Y:S01]  /*1b40*/  FFMA R29, R20, 0.037037037312984466553, R29 ;  /* 0x3d17b426141d7823 */ /* 0x000fe2000000001d */
[----:B------:R-:W-:-:S02]  /*1b50*/  IADD3 R21, P0, PT, R4, 0x780, RZ ;  /* 0x0000078004157810 */ /* 0x000fc40007f1e0ff */
[----:B------:R-:W-:Y:S01]  /*1b60*/  LOP3.LUT R78, R78, 0xfffffff8, RZ, 0xc0, !PT ;  /* 0xfffffff84e4e7812 */ /* 0x000fe200078ec0ff */
[----:B------:R-:W-:Y:S01]  /*1b70*/  FADD R2, R130, -R29 ;  /* 0x8000001d82027221 */ /* 0x000fe20000000000 */
[----:B------:R-:W-:Y:S02]  /*1b80*/  IADD3.X R28, PT, PT, RZ, R48, RZ, P0, !PT ;  /* 0x00000030ff1c7210 */ /* 0x000fe400007fe4ff */
[C---:B------:R-:W-:Y:S02]  /*1b90*/  IADD3 R76, P0, PT, R78.reuse, UR38, RZ ;  /* 0x000000264e4c7c10 */ /* 0x040fe4000ff1e0ff */
[----:B------:R-:W-:Y:S01]  /*1ba0*/  IADD3 R78, P1, PT, R78, UR40, RZ ;  /* 0x000000284e4e7c10 */ /* 0x000fe2000ff3e0ff */
[----:B------:R-:W-:Y:S01]  /*1bb0*/  FFMA R2, R20, R2, R5 ;  /* 0x0000000214027223 */ /* 0x000fe20000000005 */
[----:B------:R-:W-:Y:S01]  /*1bc0*/  IADD3.X R77, PT, PT, R6, UR39, RZ, P0, !PT ;  /* 0x00000027064d7c10 */ /* 0x000fe200087fe4ff */
[----:B------:R-:W-:Y:S01]  /*1bd0*/  FADD R5, R132, -R29 ;  /* 0x8000001d84057221 */ /* 0x000fe20000000000 */
[----:B------:R-:W-:Y:S01]  /*1be0*/  IADD3.X R79, PT, PT, R6, UR41, RZ, P1, !PT ;  /* 0x00000029064f7c10 */ /* 0x000fe20008ffe4ff */
[----:B------:R-:W-:-:S02]  /*1bf0*/  HADD2.F32 R134, -RZ, R10.H0_H0 ;  /* 0x2000000aff867230 */ /* 0x000fc40000004100 */
[----:B------:R-:W-:Y:S01]  /*1c00*/  FFMA R29, R5, 0.035714287310838699341, R29 ;  /* 0x3d124925051d7823 */ /* 0x000fe2000000001d */
[----:B------:R-:W4:Y:S01]  /*1c10*/  LDG.E.64 R76, desc[UR4][R76.64] ;  /* 0x000000044c4c7981 */ /* 0x000f22000c1e1b00 */
[----:B------:R-:W-:-:S03]  /*1c20*/  HADD2.F32 R136, -RZ, R10.H1_H1 ;  /* 0x3000000aff887230 */ /* 0x000fc60000004100 */
[----:B------:R-:W4:Y:S01]  /*1c30*/  LDG.E.64 R78, desc[UR8][R78.64] ;  /* 0x000000084e4e7981 */ /* 0x000f22000c1e1b00 */
[----:B------:R-:W-:Y:S01]  /*1c40*/  FADD R10, -R29, R134 ;  /* 0x000000861d0a7221 */ /* 0x000fe20000000100 */
[----:B------:R-:W-:Y:S01]  /*1c50*/  SHF.R.S32.HI R34, RZ, 0x1f, R28 ;  /* 0x0000001fff227819 */ /* 0x000fe2000001141c */
[--C-:B------:R-:W-:Y:S02]  /*1c60*/  FADD R6, R132, -R29.reuse ;  /* 0x8000001d84067221 */ /* 0x100fe40000000000 */
[----:B------:R-:W-:Y:S01]  /*1c70*/  FFMA R29, R10, 0.034482758492231369019, R29 ;  /* 0x3d0d3dcb0a1d7823 */ /* 0x000fe2000000001d */
[----:B------:R-:W-:Y:S01]  /*1c80*/  LEA.HI R34, P2, R34, R21, RZ, 0x2 ;  /* 0x0000001522227211 */ /* 0x000fe200078510ff */
[----:B------:R-:W-:Y:S02]  /*1c90*/  FFMA R2, R5, R6, R2 ;  /* 0x0000000605027223 */ /* 0x000fe40000000002 */
[--C-:B------:R-:W-:Y:S01]  /*1ca0*/  FADD R5, R134, -R29.reuse ;  /* 0x8000001d86057221 */ /* 0x100fe20000000000 */
[----:B------:R-:W-:Y:S01]  /*1cb0*/  FADD R6, R136, -R29 ;  /* 0x8000001d88067221 */ /* 0x000fe20000000000 */
[----:B------:R-:W-:-:S02]  /*1cc0*/  IADD3.X R11, PT, PT, RZ, R28, RZ, P2, !PT ;  /* 0x0000001cff0b7210 */ /* 0x000fc400017fe4ff */
[----:B------:R-:W-:Y:S01]  /*1cd0*/  FFMA R2, R10, R5, R2 ;  /* 0x000000050a027223 */ /* 0x000fe20000000002 */
[----:B------:R-:W-:Y:S01]  /*1ce0*/  FFMA R29, R6, 0.033333335071802139282, R29 ;  /* 0x3d088889061d7823 */ /* 0x000fe2000000001d */
[C---:B------:R-:W-:Y:S02]  /*1cf0*/  SHF.L.U64.HI R10, R34.reuse, 0x1, R11 ;  /* 0x00000001220a7819 */ /* 0x040fe4000001020b */
[----:B------:R-:W-:Y:S01]  /*1d00*/  SHF.L.U32 R34, R34, 0x1, RZ ;  /* 0x0000000122227819 */ /* 0x000fe200000006ff */
[----:B------:R-:W-:-:S03]  /*1d10*/  FADD R5, R136, -R29 ;  /* 0x8000001d88057221 */ /* 0x000fc60000000000 */
[----:B------:R-:W-:Y:S01]  /*1d20*/  LOP3.LUT R34, R34, 0xfffffff8, RZ, 0xc0, !PT ;  /* 0xfffffff822227812 */ /* 0x000fe200078ec0ff */
[----:B------:R-:W-:-:S03]  /*1d30*/  FFMA R5, R6, R5, R2 ;  /* 0x0000000506057223 */ /* 0x000fc60000000002 */
[C---:B------:R-:W-:Y:S02]  /*1d40*/  IADD3 R2, P1, PT, R34.reuse, UR38, RZ ;  /* 0x0000002622027c10 */ /* 0x040fe4000ff3e0ff */
[----:B------:R-:W-:Y:S01]  /*1d50*/  IADD3 R34, P2, PT, R34, UR40, RZ ;  /* 0x0000002822227c10 */ /* 0x000fe2000ff5e0ff */
[----:B------:R-:W-:Y:S01]  /*1d60*/  HFMA2 R7, R3, 1, 1, R7 ;  /* 0x3c003c0003077831 */ /* 0x000fe20000000007 */
[C---:B------:R-:W-:Y:S02]  /*1d70*/  IADD3.X R3, PT, PT, R10.reuse, UR39, RZ, P1, !PT ;  /* 0x000000270a037c10 */ /* 0x040fe40008ffe4ff */
[----:B------:R-:W-:-:S04]  /*1d80*/  IADD3.X R35, PT, PT, R10, UR41, RZ, P2, !PT ;  /* 0x000000290a237c10 */ /* 0x000fc800097fe4ff */
[----:B------:R-:W4:Y:S04]  /*1d90*/  LDG.E.64 R2, desc[UR4][R2.64] ;  /* 0x0000000402027981 */ /* 0x000f28000c1e1b00 */
[----:B------:R-:W4:Y:S01]  /*1da0*/  LDG.E.64 R34, desc[UR8][R34.64] ;  /* 0x0000000822227981 */ /* 0x000f22000c1e1b00 */
[--C-:B------:R-:W-:Y:S01]  /*1db0*/  HADD2.F32 R138, -RZ, R7.reuse.H0_H0 ;  /* 0x20000007ff8a7230 */ /* 0x100fe20000004100 */
[C---:B------:R-:W-:Y:S02]  /*1dc0*/  IADD3 R18, P4, PT, R4.reuse, 0x880, RZ ;  /* 0x0000088004127810 */ /* 0x040fe40007f9e0ff */
[----:B------:R-:W-:Y:S02]  /*1dd0*/  IADD3 R21, P3, PT, R4, 0x800, RZ ;  /* 0x0000080004157810 */ /* 0x000fe40007f7e0ff */
[----:B------:R-:W-:Y:S01]  /*1de0*/  FADD R6, R138, -R29 ;  /* 0x8000001d8a067221 */ /* 0x000fe20000000000 */
[-C--:B------:R-:W-:Y:S01]  /*1df0*/  IADD3.X R22, PT, PT, RZ, R48.reuse, RZ, P4, !PT ;  /* 0x00000030ff167210 */ /* 0x080fe200027fe4ff */
[----:B------:R-:W-:Y:S01]  /*1e00*/  HADD2.F32 R140, -RZ, R7.H1_H1 ;  /* 0x30000007ff8c7230 */ /* 0x000fe20000004100 */
[----:B------:R-:W-:Y:S01]  /*1e10*/  IADD3.X R23, PT, PT, RZ, R48, RZ, P3, !PT ;  /* 0x00000030ff177210 */ /* 0x000fe20001ffe4ff */
[----:B---3--:R-:W-:-:S02]  /*1e20*/  HADD2 R12, R12, R14 ;  /* 0x0000000e0c0c7230 */ /* 0x008fc40000000000 */
[----:B------:R-:W-:Y:S01]  /*1e30*/  FFMA R29, R6, 0.032258063554763793945, R29 ;  /* 0x3d042108061d7823 */ /* 0x000fe2000000001d */
[----:B------:R-:W-:Y:S02]  /*1e40*/  SHF.R.S32.HI R19, RZ, 0x1f, R22 ;  /* 0x0000001fff137819 */ /* 0x000fe40000011416 */
[----:B------:R-:W-:Y:S02]  /*1e50*/  SHF.R.S32.HI R20, RZ, 0x1f, R23 ;  /* 0x0000001fff147819 */ /* 0x000fe40000011417 */
[----:B------:R-:W-:Y:S01]  /*1e60*/  IADD3 R11, P4, PT, R4, 0x900, RZ ;  /* 0x00000900040b7810 */ /* 0x000fe20007f9e0ff */
[----:B--2---:R-:W-:Y:S02]  /*1e70*/  HADD2 R12, R12, R16 ;  /* 0x000000100c0c7230 */ /* 0x004fe40000000000 */
[----:B------:R-:W-:Y:S01]  /*1e80*/  FADD R10, R140, -R29 ;  /* 0x8000001d8c0a7221 */ /* 0x000fe20000000000 */
[----:B------:R-:W-:Y:S02]  /*1e90*/  LEA.HI R19, P0, R19, R18, RZ, 0x2 ;  /* 0x0000001213137211 */ /* 0x000fe400078110ff */
[----:B------:R-:W-:-:S02]  /*1ea0*/  LEA.HI R20, P3, R20, R21, RZ, 0x2 ;  /* 0x0000001514147211 */ /* 0x000fc400078710ff */
[----:B------:R-:W-:Y:S01]  /*1eb0*/  IADD3.X R18, PT, PT, RZ, R48, RZ, P4, !PT ;  /* 0x00000030ff127210 */ /* 0x000fe200027fe4ff */
[--C-:B------:R-:W-:Y:S01]  /*1ec0*/  FFMA R7, R10, 0.03125, R29.reuse ;  /* 0x3d0000000a077823 */ /* 0x100fe2000000001d */
[----:B------:R-:W-:Y:S02]  /*1ed0*/  HADD2.F32 R142, -RZ, R12.H0_H0 ;  /* 0x2000000cff8e7230 */ /* 0x000fe40000004100 */
[----:B------:R-:W-:Y:S01]  /*1ee0*/  FADD R29, R138, -R29 ;  /* 0x8000001d8a1d7221 */ /* 0x000fe20000000000 */
[----:B------:R-:W-:Y:S02]  /*1ef0*/  SHF.R.S32.HI R16, RZ, 0x1f, R18 ;  /* 0x0000001fff107819 */ /* 0x000fe40000011412 */
[----:B------:R-:W-:Y:S01]  /*1f00*/  SHF.L.U32 R50, R20, 0x1, RZ ;  /* 0x0000000114327819 */ /* 0x000fe200000006ff */
[----:B------:R-:W-:Y:S01]  /*1f10*/  FFMA R5, R6, R29, R5 ;  /* 0x0000001d06057223 */ /* 0x000fe20000000005 */
[----:B------:R-:W-:Y:S01]  /*1f20*/  FADD R14, -R7, R142 ;  /* 0x0000008e070e7221 */ /* 0x000fe20000000100 */
[----:B------:R-:W-:Y:S01]  /*1f30*/  LEA.HI R16, P1, R16, R11, RZ, 0x2 ;  /* 0x0000000b10107211 */ /* 0x000fe200078310ff */
[--C-:B------:R-:W-:Y:S01]  /*1f40*/  FADD R6, R140, -R7.reuse ;  /* 0x800000078c067221 */ /* 0x100fe20000000000 */
[----:B------:R-:W-:Y:S01]  /*1f50*/  LOP3.LUT R50, R50, 0xfffffff8, RZ, 0xc0, !PT ;  /* 0xfffffff832327812 */ /* 0x000fe200078ec0ff */
[----:B------:R-:W-:Y:S01]  /*1f60*/  HFMA2 R13, R13, 1, 1, R15 ;  /* 0x3c003c000d0d7831 */ /* 0x000fe2000000000f */
[----:B------:R-:W-:Y:S01]  /*1f70*/  IADD3.X R11, PT, PT, RZ, R23, RZ, P3, !PT ;  /* 0x00000017ff0b7210 */ /* 0x000fe20001ffe4ff */
[----:B------:R-:W-:Y:S01]  /*1f80*/  FFMA R7, R14, 0.030303031206130981445, R7 ;  /* 0x3cf83e100e077823 */ /* 0x000fe20000000007 */
[----:B------:R-:W-:Y:S01]  /*1f90*/  FFMA R5, R10, R6, R5 ;  /* 0x000000060a057223 */ /* 0x000fe20000000005 */
[----:B------:R-:W-:-:S02]  /*1fa0*/  IADD3 R44, P2, PT, R50, UR38, RZ ;  /* 0x00000026322c7c10 */ /* 0x000fc4000ff5e0ff */
[----:B------:R-:W-:Y:S02]  /*1fb0*/  SHF.L.U64.HI R10, R20, 0x1, R11 ;  /* 0x00000001140a7819 */ /* 0x000fe4000001020b */
[----:B------:R-:W-:Y:S01]  /*1fc0*/  IADD3 R50, P3, PT, R50, UR40, RZ ;  /* 0x0000002832327c10 */ /* 0x000fe2000ff7e0ff */
[----:B------:R-:W-:Y:S01]  /*1fd0*/  FADD R6, R142, -R7 ;  /* 0x800000078e067221 */ /* 0x000fe20000000000 */
[----:B------:R-:W-:Y:S01]  /*1fe0*/  HADD2.F32 R144, -RZ, R12.H1_H1 ;  /* 0x3000000cff907230 */ /* 0x000fe20000004100 */
[C---:B------:R-:W-:Y:S02]  /*1ff0*/  IADD3.X R45, PT, PT, R10.reuse, UR39, RZ, P2, !PT ;  /* 0x000000270a2d7c10 */ /* 0x040fe400097fe4ff */
[----:B------:R-:W-:Y:S01]  /*2000*/  IADD3.X R51, PT, PT, R10, UR41, RZ, P3, !PT ;  /* 0x000000290a337c10 */ /* 0x000fe20009ffe4ff */
[----:B------:R-:W-:Y:S02]  /*2010*/  HADD2 R13, R13, R17 ;  /* 0x000000110d0d7230 */ /* 0x000fe40000000000 */
[----:B------:R-:W-:Y:S01]  /*2020*/  FFMA R5, R14, R6, R5 ;  /* 0x000000060e057223 */ /* 0x000fe20000000005 */
[----:B------:R-:W-:Y:S01]  /*2030*/  FADD R6, R144, -R7 ;  /* 0x8000000790067221 */ /* 0x000fe20000000000 */
[----:B------:R-:W2:Y:S01]  /*2040*/  LDG.E.64 R44, desc[UR4][R44.64] ;  /* 0x000000042c2c7981 */ /* 0x000ea2000c1e1b00 */
[----:B------:R-:W-:-:S03]  /*2050*/  HADD2.F32 R146, -RZ, R13.H0_H0 ;  /* 0x2000000dff927230 */ /* 0x000fc60000004100 */
[----:B------:R-:W2:Y:S01]  /*2060*/  LDG.E.64 R50, desc[UR8][R50.64] ;  /* 0x0000000832327981 */ /* 0x000ea2000c1e1b00 */
[----:B------:R-:W-:Y:S01]  /*2070*/  FFMA R7, R6, 0.029411764815449714661, R7 ;  /* 0x3cf0f0f106077823 */ /* 0x000fe20000000007 */
[----:B------:R-:W-:-:S03]  /*2080*/  IADD3 R11, P4, PT, R4, 0x980, RZ ;  /* 0x00000980040b7810 */ /* 0x000fc60007f9e0ff */
[--C-:B------:R-:W-:Y:S01]  /*2090*/  FADD R12, R146, -R7.reuse ;  /* 0x80000007920c7221 */ /* 0x100fe20000000000 */
[----:B------:R-:W-:Y:S01]  /*20a0*/  IADD3.X R21, PT, PT, RZ, R48, RZ, P4, !PT ;  /* 0x00000030ff157210 */ /* 0x000fe200027fe4ff */
[--C-:B------:R-:W-:Y:S02]  /*20b0*/  FADD R10, R144, -R7.reuse ;  /* 0x80000007900a7221 */ /* 0x100fe40000000000 */
[----:B------:R-:W-:Y:S01]  /*20c0*/  FFMA R7, R12, 0.028571428731083869934, R7 ;  /* 0x3cea0ea10c077823 */ /* 0x000fe20000000007 */
[----:B------:R-:W-:Y:S01]  /*20d0*/  SHF.R.S32.HI R20, RZ, 0x1f, R21 ;  /* 0x0000001fff147819 */ /* 0x000fe20000011415 */
[----:B------:R-:W-:Y:S01]  /*20e0*/  FFMA R5, R6, R10, R5 ;  /* 0x0000000a06057223 */ /* 0x000fe20000000005 */
[----:B-----5:R-:W-:Y:S02]  /*20f0*/  HFMA2 R30, R40, 1, 1, R42 ;  /* 0x3c003c00281e7831 */ /* 0x020fe4000000002a */
[----:B------:R-:W-:Y:S01]  /*2100*/  FADD R6, R146, -R7 ;  /* 0x8000000792067221 */ /* 0x000fe20000000000 */
[----:B------:R-:W-:-:S02]  /*2110*/  IADD3.X R14, PT, PT, RZ, R22, RZ, P0, !PT ;  /* 0x00000016ff0e7210 */ /* 0x000fc400007fe4ff */
[----:B------:R-:W-:Y:S01]  /*2120*/  LEA.HI R20, P3, R20, R11, RZ, 0x2 ;  /* 0x0000000b14147211 */ /* 0x000fe200078710ff */
[----:B------:R-:W-:Y:S01]  /*2130*/  FFMA R5, R12, R6, R5 ;  /* 0x000000060c057223 */ /* 0x000fe20000000005 */
[C---:B------:R-:W-:Y:S01]  /*2140*/  SHF.L.U32 R11, R19.reuse, 0x1, RZ ;  /* 0x00000001130b7819 */ /* 0x040fe200000006ff */
[----:B------:R-:W-:Y:S01]  /*2150*/  HADD2.F32 R148, -RZ, R13.H1_H1 ;  /* 0x3000000dff947230 */ /* 0x000fe20000004100 */
[----:B------:R-:W-:Y:S01]  /*2160*/  SHF.L.U64.HI R12, R19, 0x1, R14 ;  /* 0x00000001130c7819 */ /* 0x000fe2000001020e */
[----:B----4-:R-:W-:Y:S01]  /*2170*/  HFMA2 R19, R52, 1, 1, R58 ;  /* 0x3c003c0034137831 */ /* 0x010fe2000000003a */
[----:B------:R-:W-:Y:S01]  /*2180*/  LOP3.LUT R58, R11, 0xfffffff8, RZ, 0xc0, !PT ;  /* 0xfffffff80b3a7812 */ /* 0x000fe200078ec0ff */
[----:B------:R-:W-:Y:S02]  /*2190*/  HFMA2 R30, R30, 1, 1, R60 ;  /* 0x3c003c001e1e7831 */ /* 0x000fe4000000003c */
[----:B------:R-:W-:Y:S01]  /*21a0*/  HADD2 R17, R53, R59 ;  /* 0x0000003b35117230 */ /* 0x000fe20000000000 */
[----:B------:R-:W3:Y:S01]  /*21b0*/  LDG.E.64 R22, desc[UR6][R24.64+0x1300] ;  /* 0x0013000618167981 */ /* 0x000ee2000c1e1b00 */
[----:B------:R-:W-:-:S02]  /*21c0*/  IADD3 R52, P0, PT, R58, UR38, RZ ;  /* 0x000000263a347c10 */ /* 0x000fc4000ff1e0ff */
[----:B------:R-:W-:Y:S01]  /*21d0*/  IADD3 R58, P2, PT, R58, UR40, RZ ;  /* 0x000000283a3a7c10 */ /* 0x000fe2000ff5e0ff */
[--C-:B------:R-:W-:Y:S01]  /*21e0*/  FADD R10, R148, -R7.reuse ;  /* 0x80000007940a7221 */ /* 0x100fe20000000000 */
[C---:B------:R-:W-:Y:S02]  /*21f0*/  IADD3.X R53, PT, PT, R12.reuse, UR39, RZ, P0, !PT ;  /* 0x000000270c357c10 */ /* 0x040fe400087fe4ff */
[----:B------:R-:W-:Y:S01]  /*2200*/  IADD3.X R59, PT, PT, R12, UR41, RZ, P2, !PT ;  /* 0x000000290c3b7c10 */ /* 0x000fe200097fe4ff */
[--C-:B------:R-:W-:Y:S02]  /*2210*/  HADD2.F32 R150, -RZ, R30.reuse.H0_H0 ;  /* 0x2000001eff967230 */ /* 0x100fe40000004100 */
[----:B------:R-:W-:Y:S01]  /*2220*/  FFMA R7, R10, 0.027777777984738349915, R7 ;  /* 0x3ce38e390a077823 */ /* 0x000fe20000000007 */
[----:B------:R-:W4:Y:S01]  /*2230*/  LDG.E.64 R52, desc[UR4][R52.64] ;  /* 0x0000000434347981 */ /* 0x000f22000c1e1b00 */
[----:B------:R-:W-:Y:S02]  /*2240*/  HADD2 R41, R41, R43 ;  /* 0x0000002b29297230 */ /* 0x000fe40000000000 */
[----:B------:R-:W-:Y:S01]  /*2250*/  FADD R6, R148, -R7 ;  /* 0x8000000794067221 */ /* 0x000fe20000000000 */
[----:B------:R-:W4:Y:S01]  /*2260*/  LDG.E.64 R58, desc[UR8][R58.64] ;  /* 0x000000083a3a7981 */ /* 0x000f22000c1e1b00 */
[----:B------:R-:W-:Y:S01]  /*2270*/  FADD R12, -R7, R150 ;  /* 0x00000096070c7221 */ /* 0x000fe20000000100 */
[----:B------:R-:W-:-:S02]  /*2280*/  HADD2.F32 R152, -RZ, R30.H1_H1 ;  /* 0x3000001eff987230 */ /* 0x000fc40000004100 */
[----:B------:R-:W-:Y:S01]  /*2290*/  FFMA R5, R10, R6, R5 ;  /* 0x000000060a057223 */ /* 0x000fe20000000005 */
[----:B------:R-:W-:Y:S02]  /*22a0*/  HADD2 R6, R41, R61 ;  /* 0x0000003d29067230 */ /* 0x000fe40000000000 */
[----:B------:R-:W-:Y:S01]  /*22b0*/  FFMA R7, R12, 0.027027027681469917297, R7 ;  /* 0x3cdd67c90c077823 */ /* 0x000fe20000000007 */
[----:B------:R-:W-:Y:S01]  /*22c0*/  SHF.L.U32 R10, R16, 0x1, RZ ;  /* 0x00000001100a7819 */ /* 0x000fe200000006ff */
[----:B------:R-:W5:Y:S02]  /*22d0*/  LDG.E.64 R60, desc[UR6][R24.64+0x1100] ;  /* 0x00110006183c7981 */ /* 0x000f64000c1e1b00 */
[--C-:B------:R-:W-:Y:S01]  /*22e0*/  FADD R14, R152, -R7.reuse ;  /* 0x80000007980e7221 */ /* 0x100fe20000000000 */
[----:B------:R-:W-:Y:S01]  /*22f0*/  IADD3.X R11, PT, PT, RZ, R18, RZ, P1, !PT ;  /* 0x00000012ff0b7210 */ /* 0x000fe20000ffe4ff */
[----:B------:R-:W-:Y:S01]  /*2300*/  HADD2.F32 R154, -RZ, R6.H0_H0 ;  /* 0x20000006ff9a7230 */ /* 0x000fe20000004100 */
[----:B------:R-:W-:Y:S01]  /*2310*/  LOP3.LUT R10, R10, 0xfffffff8, RZ, 0xc0, !PT ;  /* 0xfffffff80a0a7812 */ /* 0x000fe200078ec0ff */
[----:B------:R-:W-:Y:S01]  /*2320*/  FFMA R13, R14, 0.026315789669752120972, R7 ;  /* 0x3cd794360e0d7823 */ /* 0x000fe20000000007 */
[----:B------:R-:W-:-:S02]  /*2330*/  SHF.L.U64.HI R11, R16, 0x1, R11 ;  /* 0x00000001100b7819 */ /* 0x000fc4000001020b */
[----:B------:R-:W-:Y:S01]  /*2340*/  IADD3 R40, P0, PT, R10, UR38, RZ ;  /* 0x000000260a287c10 */ /* 0x000fe2000ff1e0ff */
[--C-:B------:R-:W-:Y:S01]  /*2350*/  FADD R16, R154, -R13.reuse ;  /* 0x8000000d9a107221 */ /* 0x100fe20000000000 */
[----:B------:R-:W-:Y:S01]  /*2360*/  IADD3 R10, P1, PT, R10, UR40, RZ ;  /* 0x000000280a0a7c10 */ /* 0x000fe2000ff3e0ff */
[----:B------:R-:W-:Y:S01]  /*2370*/  HFMA2 R19, R19, 1, 1, R38 ;  /* 0x3c003c0013137831 */ /* 0x000fe20000000026 */
[C---:B------:R-:W-:Y:S01]  /*2380*/  IADD3.X R41, PT, PT, R11.reuse, UR39, RZ, P0, !PT ;  /* 0x000000270b297c10 */ /* 0x040fe200087fe4ff */
[----:B------:R-:W-:Y:S01]  /*2390*/  HADD2.F32 R156, -RZ, R6.H1_H1 ;  /* 0x30000006ff9c7230 */ /* 0x000fe20000004100 */
[----:B------:R-:W-:Y:S01]  /*23a0*/  IADD3.X R11, PT, PT, R11, UR41, RZ, P1, !PT ;  /* 0x000000290b0b7c10 */ /* 0x000fe20008ffe4ff */
[----:B------:R-:W-:Y:S01]  /*23b0*/  FFMA R15, R16, 0.025641025975346565247, R13 ;  /* 0x3cd20d21100f7823 */ /* 0x000fe2000000000d */
[----:B------:R-:W-:Y:S01]  /*23c0*/  FADD R7, R150, -R7 ;  /* 0x8000000796077221 */ /* 0x000fe20000000000 */
[----:B------:R-:W-:Y:S01]  /*23d0*/  FADD R13, R152, -R13 ;  /* 0x8000000d980d7221 */ /* 0x000fe20000000000 */
[----:B------:R-:W3:Y:S01]  /*23e0*/  LDG.E.64 R40, desc[UR4][R40.64] ;  /* 0x0000000428287981 */ /* 0x000ee2000c1e1b00 */
[----:B------:R-:W-:Y:S01]  /*23f0*/  FADD R18, R156, -R15 ;  /* 0x8000000f9c127221 */ /* 0x000fe20000000000 */
[----:B------:R-:W-:-:S02]  /*2400*/  FFMA R5, R12, R7, R5 ;  /* 0x000000070c057223 */ /* 0x000fc40000000005 */
[----:B------:R-:W3:Y:S01]  /*2410*/  LDG.E.64 R10, desc[UR8][R10.64] ;  /* 0x000000080a0a7981 */ /* 0x000ee2000c1e1b00 */
[--C-:B------:R-:W-:Y:S01]  /*2420*/  FADD R12, R154, -R15.reuse ;  /* 0x8000000f9a0c7221 */ /* 0x100fe20000000000 */
[----:B------:R-:W-:Y:S02]  /*2430*/  HADD2.F32 R158, -RZ, R19.H0_H0 ;  /* 0x20000013ff9e7230 */ /* 0x000fe40000004100 */
[----:B------:R-:W-:Y:S01]  /*2440*/  FFMA R15, R18, 0.025000000372529029846, R15 ;  /* 0x3ccccccd120f7823 */ /* 0x000fe2000000000f */
[----:B------:R-:W3:Y:S01]  /*2450*/  LDG.E.64 R6, desc[UR6][R24.64+0x1200] ;  /* 0x0012000618067981 */ /* 0x000ee2000c1e1b00 */
[----:B------:R-:W-:Y:S02]  /*2460*/  FFMA R5, R14, R13, R5 ;  /* 0x0000000d0e057223 */ /* 0x000fe40000000005 */
[----:B------:R-:W-:Y:S02]  /*2470*/  FADD R14, -R15, R158 ;  /* 0x0000009e0f0e7221 */ /* 0x000fe40000000100 */
[----:B------:R-:W-:Y:S01]  /*2480*/  FFMA R5, R16, R12, R5 ;  /* 0x0000000c10057223 */ /* 0x000fe20000000005 */
[--C-:B------:R-:W-:Y:S01]  /*2490*/  FADD R12, R156, -R15.reuse ;  /* 0x8000000f9c0c7221 */ /* 0x100fe20000000000 */
[----:B------:R-:W-:Y:S01]  /*24a0*/  FFMA R15, R14, 0.024390242993831634521, R15 ;  /* 0x3cc7ce0c0e0f7823 */ /* 0x000fe2000000000f */
[----:B------:R-:W-:Y:S01]  /*24b0*/  IADD3.X R13, PT, PT, RZ, R21, RZ, P3, !PT ;  /* 0x00000015ff0d7210 */ /* 0x000fe20001ffe4ff */
[----:B------:R-:W-:-:S02]  /*24c0*/  HFMA2 R17, R17, 1, 1, R39 ;  /* 0x3c003c0011117831 */ /* 0x000fc40000000027 */
[----:B------:R-:W-:Y:S01]  /*24d0*/  FFMA R5, R18, R12, R5 ;  /* 0x0000000c12057223 */ /* 0x000fe20000000005 */
[----:B------:R-:W-:Y:S02]  /*24e0*/  HADD2.F32 R160, -RZ, R19.H1_H1 ;  /* 0x30000013ffa07230 */ /* 0x000fe40000004100 */
[----:B------:R-:W-:Y:S01]  /*24f0*/  FADD R12, R158, -R15 ;  /* 0x8000000f9e0c7221 */ /* 0x000fe20000000000 */
[C---:B------:R-:W-:Y:S02]  /*2500*/  SHF.L.U64.HI R13, R20.reuse, 0x1, R13 ;  /* 0x00000001140d7819 */ /* 0x040fe4000001020d */
[----:B------:R-:W-:Y:S01]  /*2510*/  SHF.L.U32 R20, R20, 0x1, RZ ;  /* 0x0000000114147819 */ /* 0x000fe200000006ff */
[----:B------:R-:W-:Y:S01]  /*2520*/  FFMA R5, R14, R12, R5 ;  /* 0x0000000c0e057223 */ /* 0x000fe20000000005 */
[----:B------:R-:W-:Y:S01]  /*2530*/  FADD R12, R160, -R15 ;  /* 0x8000000fa00c7221 */ /* 0x000fe20000000000 */
[----:B------:R-:W-:Y:S01]  /*2540*/  HFMA2 R36, R36, 1, 1, R62 ;  /* 0x3c003c0024247831 */ /* 0x000fe2000000003e */
[----:B------:R-:W-:Y:S01]  /*2550*/  LOP3.LUT R20, R20, 0xfffffff8, RZ, 0xc0, !PT ;  /* 0xfffffff814147812 */ /* 0x000fe200078ec0ff */
[----:B------:R-:W-:-:S02]  /*2560*/  HADD2.F32 R162, -RZ, R17.H0_H0 ;  /* 0x20000011ffa27230 */ /* 0x000fc40000004100 */
[----:B------:R-:W-:Y:S01]  /*2570*/  FFMA R15, R12, 0.023809524253010749817, R15 ;  /* 0x3cc30c310c0f7823 */ /* 0x000fe2000000000f */
[C---:B------:R-:W-:Y:S02]  /*2580*/  IADD3 R18, P0, PT, R20.reuse, UR38, RZ ;  /* 0x0000002614127c10 */ /* 0x040fe4000ff1e0ff */
[----:B------:R-:W-:Y:S01]  /*2590*/  IADD3 R20, P1, PT, R20, UR40, RZ ;  /* 0x0000002814147c10 */ /* 0x000fe2000ff3e0ff */
[--C-:B------:R-:W-:Y:S01]  /*25a0*/  FADD R14, R162, -R15.reuse ;  /* 0x8000000fa20e7221 */ /* 0x100fe20000000000 */
[----:B------:R-:W-:Y:S01]  /*25b0*/  HFMA2 R36, R36, 1, 1, R64 ;  /* 0x3c003c0024247831 */ /* 0x000fe20000000040 */
[C---:B------:R-:W-:Y:S01]  /*25c0*/  IADD3.X R19, PT, PT, R13.reuse, UR39, RZ, P0, !PT ;  /* 0x000000270d137c10 */ /* 0x040fe200087fe4ff */
[----:B------:R-:W-:Y:S01]  /*25d0*/  HADD2.F32 R164, -RZ, R17.H1_H1 ;  /* 0x30000011ffa47230 */ /* 0x000fe20000004100 */
[----:B------:R-:W-:Y:S01]  /*25e0*/  IADD3.X R21, PT, PT, R13, UR41, RZ, P1, !PT ;  /* 0x000000290d157c10 */ /* 0x000fe20008ffe4ff */
[--C-:B------:R-:W-:Y:S01]  /*25f0*/  FADD R13, R160, -R15.reuse ;  /* 0x8000000fa00d7221 */ /* 0x100fe20000000000 */
[----:B------:R-:W-:-:S02]  /*2600*/  FFMA R15, R14, 0.023255813866853713989, R15 ;  /* 0x3cbe82fa0e0f7823 */ /* 0x000fc4000000000f */
[----:B------:R-:W3:Y:S02]  /*2610*/  LDG.E.64 R18, desc[UR4][R18.64] ;  /* 0x0000000412127981 */ /* 0x000ee4000c1e1b00 */
[----:B------:R-:W-:Y:S02]  /*2620*/  FADD R16, R164, -R15 ;  /* 0x8000000fa4107221 */ /* 0x000fe40000000000 */
[----:B------:R-:W3:Y:S01]  /*2630*/  LDG.E.64 R20, desc[UR8][R20.64] ;  /* 0x0000000814147981 */ /* 0x000ee2000c1e1b00 */
[----:B------:R-:W-:Y:S01]  /*2640*/  FFMA R5, R12, R13, R5 ;  /* 0x0000000d0c057223 */ /* 0x000fe20000000005 */
[----:B------:R-:W-:Y:S01]  /*2650*/  IADD3 R28, P0, PT, R4, 0xa00, RZ ;  /* 0x00000a00041c7810 */ /* 0x000fe20007f1e0ff */
[--C-:B------:R-:W-:Y:S01]  /*2660*/  FADD R12, R162, -R15.reuse ;  /* 0x8000000fa20c7221 */ /* 0x100fe20000000000 */
[--C-:B------:R-:W-:Y:S02]  /*2670*/  HADD2.F32 R166, -RZ, R36.reuse.H0_H0 ;  /* 0x20000024ffa67230 */ /* 0x100fe40000004100 */
[----:B------:R-:W-:Y:S01]  /*2680*/  FFMA R15, R16, 0.022727273404598236084, R15 ;  /* 0x3cba2e8c100f7823 */ /* 0x000fe2000000000f */
[----:B------:R-:W-:Y:S01]  /*2690*/  IADD3.X R38, PT, PT, RZ, R48, RZ, P0, !PT ;  /* 0x00000030ff267210 */ /* 0x000fe200007fe4ff */
[----:B------:R-:W-:Y:S01]  /*26a0*/  FFMA R5, R14, R12, R5 ;  /* 0x0000000c0e057223 */ /* 0x000fe20000000005 */
[----:B------:R-:W-:Y:S01]  /*26b0*/  IADD3 R30, P1, PT, R4, 0xa80, RZ ;  /* 0x00000a80041e7810 */ /* 0x000fe20007f3e0ff */
[----:B------:R-:W-:Y:S01]  /*26c0*/  FADD R12, -R15, R166 ;  /* 0x000000a60f0c7221 */ /* 0x000fe20000000100 */
[----:B------:R-:W-:Y:S01]  /*26d0*/  HADD2.F32 R168, -RZ, R36.H1_H1 ;  /* 0x30000024ffa87230 */ /* 0x000fe20000004100 */
[----:B------:R-:W-:-:S02]  /*26e0*/  SHF.R.S32.HI R31, RZ, 0x1f, R38 ;  /* 0x0000001fff1f7819 */ /* 0x000fc40000011426 */
[----:B------:R-:W-:Y:S01]  /*26f0*/  IADD3.X R17, PT, PT, RZ, R48, RZ, P1, !PT ;  /* 0x00000030ff117210 */ /* 0x000fe20000ffe4ff */
[--C-:B------:R-:W-:Y:S01]  /*2700*/  FFMA R13, R12, 0.022222222760319709778, R15.reuse ;  /* 0x3cb60b610c0d7823 */ /* 0x100fe2000000000f */
[----:B------:R-:W-:Y:S01]  /*2710*/  FADD R15, R164, -R15 ;  /* 0x8000000fa40f7221 */ /* 0x000fe20000000000 */
[----:B------:R-:W-:Y:S02]  /*2720*/  LEA.HI R31, P0, R31, R28, RZ, 0x2 ;  /* 0x0000001c1f1f7211 */ /* 0x000fe400078110ff */
[----:B------:R-:W-:Y:S01]  /*2730*/  SHF.R.S32.HI R29, RZ, 0x1f, R17 ;  /* 0x0000001fff1d7819 */ /* 0x000fe20000011411 */
[----:B------:R-:W-:Y:S01]  /*2740*/  FADD R28, R168, -R13 ;  /* 0x8000000da81c7221 */ /* 0x000fe20000000000 */
[----:B------:R-:W-:Y:S01]  /*2750*/  FFMA R5, R16, R15, R5 ;  /* 0x0000000f10057223 */ /* 0x000fe20000000005 */
[--C-:B------:R-:W-:Y:S01]  /*2760*/  FADD R14, R166, -R13.reuse ;  /* 0x8000000da60e7221 */ /* 0x100fe20000000000 */
[----:B------:R-:W-:Y:S01]  /*2770*/  LEA.HI R29, P1, R29, R30, RZ, 0x2 ;  /* 0x0000001e1d1d7211 */ /* 0x000fe200078310ff */
[----:B------:R-:W-:Y:S01]  /*2780*/  FFMA R39, R28, 0.021739130839705467224, R13 ;  /* 0x3cb216431c277823 */ /* 0x000fe2000000000d */
[----:B------:R-:W-:Y:S01]  /*2790*/  SHF.L.U32 R30, R31, 0x1, RZ ;  /* 0x000000011f1e7819 */ /* 0x000fe200000006ff */
[----:B------:R-:W-:-:S02]  /*27a0*/  FFMA R5, R12, R14, R5 ;  /* 0x0000000e0c057223 */ /* 0x000fc40000000005 */
[----:B------:R-:W-:Y:S01]  /*27b0*/  FADD R12, R168, -R39 ;  /* 0x80000027a80c7221 */ /* 0x000fe20000000000 */
[----:B------:R-:W-:Y:S02]  /*27c0*/  LOP3.LUT R30, R30, 0xfffffff8, RZ, 0xc0, !PT ;  /* 0xfffffff81e1e7812 */ /* 0x000fe400078ec0ff */
[----:B------:R-:W-:Y:S01]  /*27d0*/  IADD3.X R16, PT, PT, RZ, R38, RZ, P0, !PT ;  /* 0x00000026ff107210 */ /* 0x000fe200007fe4ff */
[----:B------:R-:W-:Y:S01]  /*27e0*/  FFMA R5, R28, R12, R5 ;  /* 0x0000000c1c057223 */ /* 0x000fe20000000005 */
[----:B------:R-:W-:Y:S02]  /*27f0*/  IADD3.X R12, PT, PT, RZ, R17, RZ, P1, !PT ;  /* 0x00000011ff0c7210 */ /* 0x000fe40000ffe4ff */
[C---:B------:R-:W-:Y:S02]  /*2800*/  IADD3 R28, P0, PT, R30.reuse, UR38, RZ ;  /* 0x000000261e1c7c10 */ /* 0x040fe4000ff1e0ff */
[----:B------:R-:W-:Y:S02]  /*2810*/  SHF.L.U64.HI R13, R31, 0x1, R16 ;  /* 0x000000011f0d7819 */ /* 0x000fe40000010210 */
[----:B------:R-:W-:-:S02]  /*2820*/  IADD3 R30, P1, PT, R30, UR40, RZ ;  /* 0x000000281e1e7c10 */ /* 0x000fc4000ff3e0ff */
[C---:B------:R-:W-:Y:S02]  /*2830*/  SHF.L.U64.HI R17, R29.reuse, 0x1, R12 ;  /* 0x000000011d117819 */ /* 0x040fe4000001020c */
[----:B------:R-:W-:Y:S02]  /*2840*/  SHF.L.U32 R16, R29, 0x1, RZ ;  /* 0x000000011d107819 */ /* 0x000fe400000006ff */
[C---:B------:R-:W-:Y:S02]  /*2850*/  IADD3.X R29, PT, PT, R13.reuse, UR39, RZ, P0, !PT ;  /* 0x000000270d1d7c10 */ /* 0x040fe400087fe4ff */
[----:B------:R-:W-:Y:S01]  /*2860*/  IADD3.X R31, PT, PT, R13, UR41, RZ, P1, !PT ;  /* 0x000000290d1f7c10 */ /* 0x000fe20008ffe4ff */
[----:B------:R-:W-:Y:S01]  /*2870*/  HFMA2 R37, R37, 1, 1, R63 ;  /* 0x3c003c0025257831 */ /* 0x000fe2000000003f */
[----:B------:R-:W3:Y:S04]  /*2880*/  LDG.E.64 R12, desc[UR6][R24.64+0x1400] ;  /* 0x00140006180c7981 */ /* 0x000ee8000c1e1b00 */
[----:B------:R-:W3:Y:S04]  /*2890*/  LDG.E.64 R28, desc[UR4][R28.64] ;  /* 0x000000041c1c7981 */ /* 0x000ee8000c1e1b00 */
[----:B------:R-:W3:Y:S01]  /*28a0*/  LDG.E.64 R30, desc[UR8][R30.64] ;  /* 0x000000081e1e7981 */ /* 0x000ee2000c1e1b00 */
[----:B------:R-:W-:-:S02]  /*28b0*/  HADD2 R37, R37, R65 ;  /* 0x0000004125257230 */ /* 0x000fc40000000000 */
[----:B------:R-:W-:Y:S01]  /*28c0*/  HFMA2 R66, R26, 1, 1, R66 ;  /* 0x3c003c001a427831 */ /* 0x000fe20000000042 */
[----:B------:R-:W-:Y:S02]  /*28d0*/  LOP3.LUT R16, R16, 0xfffffff8, RZ, 0xc0, !PT ;  /* 0xfffffff810107812 */ /* 0x000fe400078ec0ff */
[--C-:B------:R-:W-:Y:S02]  /*28e0*/  HADD2.F32 R170, -RZ, R37.reuse.H0_H0 ;  /* 0x20000025ffaa7230 */ /* 0x100fe40000004100 */
[C---:B------:R-:W-:Y:S02]  /*28f0*/  IADD3 R14, P0, PT, R16.reuse, UR38, RZ ;  /* 0x00000026100e7c10 */ /* 0x040fe4000ff1e0ff */
[----:B------:R-:W-:Y:S01]  /*2900*/  IADD3 R16, P1, PT, R16, UR40, RZ ;  /* 0x0000002810107c10 */ /* 0x000fe2000ff3e0ff */
[----:B------:R-:W-:Y:S02]  /*2910*/  HFMA2 R66, R66, 1, 1, R68 ;  /* 0x3c003c0042427831 */ /* 0x000fe40000000044 */
[--C-:B------:R-:W-:Y:S01]  /*2920*/  FADD R26, R170, -R39.reuse ;  /* 0x80000027aa1a7221 */ /* 0x100fe20000000000 */
[C---:B------:R-:W-:Y:S01]  /*2930*/  IADD3.X R15, PT, PT, R17.reuse, UR39, RZ, P0, !PT ;  /* 0x00000027110f7c10 */ /* 0x040fe200087fe4ff */
[----:B------:R-:W-:Y:S01]  /*2940*/  HADD2.F32 R172, -RZ, R37.H1_H1 ;  /* 0x30000025ffac7230 */ /* 0x000fe20000004100 */
[----:B------:R-:W-:Y:S01]  /*2950*/  IADD3.X R17, PT, PT, R17, UR41, RZ, P1, !PT ;  /* 0x0000002911117c10 */ /* 0x000fe20008ffe4ff */
[----:B------:R-:W-:-:S03]  /*2960*/  FFMA R39, R26, 0.021276595070958137512, R39 ;  /* 0x3cae4c411a277823 */ /* 0x000fc60000000027 */
[----:B------:R-:W3:Y:S01]  /*2970*/  LDG.E.64 R14, desc[UR10][R14.64] ;  /* 0x0000000a0e0e7981 */ /* 0x000ee2000c1e1b00 */
[----:B------:R-:W-:-:S03]  /*2980*/  FADD R36, R172, -R39 ;  /* 0x80000027ac247221 */ /* 0x000fc60000000000 */
[----:B------:R-:W3:Y:S01]  /*2990*/  LDG.E.64 R16, desc[UR4][R16.64] ;  /* 0x0000000410107981 */ /* 0x000ee2000c1e1b00 */
[--C-:B------:R-:W-:Y:S02]  /*29a0*/  HADD2.F32 R100, -RZ, R66.reuse.H0_H0 ;  /* 0x20000042ff647230 */ /* 0x100fe40000004100 */
[--C-:B------:R-:W-:Y:S01]  /*29b0*/  FFMA R37, R36, 0.020833333954215049744, R39.reuse ;  /* 0x3caaaaab24257823 */ /* 0x100fe20000000027 */
[----:B------:R-:W-:Y:S02]  /*29c0*/  HFMA2 R27, R27, 1, 1, R67 ;  /* 0x3c003c001b1b7831 */ /* 0x000fe40000000043 */
[----:B------:R-:W-:Y:S01]  /*29d0*/  FADD R39, R170, -R39 ;  /* 0x80000027aa277221 */ /* 0x000fe20000000000 */
[----:B------:R-:W-:Y:S01]  /*29e0*/  FADD R38, -R37, R100 ;  /* 0x0000006425267221 */ /* 0x000fe20000000100 */
[----:B------:R-:W-:Y:S02]  /*29f0*/  HADD2.F32 R98, -RZ, R66.H1_H1 ;  /* 0x30000042ff627230 */ /* 0x000fe40000004100 */
[----:B------:R-:W-:Y:S01]  /*2a00*/  FFMA R5, R26, R39, R5 ;  /* 0x000000271a057223 */ /* 0x000fe20000000005 */
[--C-:B------:R-:W-:Y:S01]  /*2a10*/  FFMA R39, R38, 0.02040816284716129303, R37.reuse ;  /* 0x3ca72f0526277823 */ /* 0x100fe20000000025 */
[----:B------:R-:W-:Y:S01]  /*2a20*/  FADD R37, R172, -R37 ;  /* 0x80000025ac257221 */ /* 0x000fe20000000000 */
[----:B------:R-:W-:-:S02]  /*2a30*/  HADD2 R27, R27, R69 ;  /* 0x000000451b1b7230 */ /* 0x000fc40000000000 */
[----:B------:R-:W-:Y:S01]  /*2a40*/  FADD R42, R98, -R39 ;  /* 0x80000027622a7221 */ /* 0x000fe20000000000 */
[----:B------:R-:W-:Y:S01]  /*2a50*/  FFMA R5, R36, R37, R5 ;  /* 0x0000002524057223 */ /* 0x000fe20000000005 */
[----:B------:R-:W-:Y:S02]  /*2a60*/  HFMA2 R37, R70, 1, 1, R72 ;  /* 0x3c003c0046257831 */ /* 0x000fe40000000048 */
[--C-:B------:R-:W-:Y:S01]  /*2a70*/  FADD R26, R100, -R39.reuse ;  /* 0x80000027641a7221 */ /* 0x100fe20000000000 */
[--C-:B------:R-:W-:Y:S02]  /*2a80*/  HADD2.F32 R96, -RZ, R27.reuse.H0_H0 ;  /* 0x2000001bff607230 */ /* 0x100fe40000004100 */
[----:B------:R-:W-:Y:S01]  /*2a90*/  FFMA R39, R42, 0.019999999552965164185, R39 ;  /* 0x3ca3d70a2a277823 */ /* 0x000fe20000000027 */
[----:B------:R-:W-:-:S03]  /*2aa0*/  HADD2.F32 R94, -RZ, R27.H1_H1 ;  /* 0x3000001bff5e7230 */ /* 0x000fc60000004100 */
[----:B------:R-:W-:Y:S01]  /*2ab0*/  FADD R36, R96, -R39 ;  /* 0x8000002760247221 */ /* 0x000fe20000000000 */
[----:B------:R-:W-:Y:S01]  /*2ac0*/  FFMA R5, R38, R26, R5 ;  /* 0x0000001a26057223 */ /* 0x000fe20000000005 */
[----:B------:R-:W-:Y:S01]  /*2ad0*/  HADD2 R74, R37, R74 ;  /* 0x0000004a254a7230 */ /* 0x000fe20000000000 */
[----:B------:R-:W3:Y:S01]  /*2ae0*/  LDG.E.64 R26, desc[UR4][R24.64+0x1500] ;  /* 0x00150004181a7981 */ /* 0x000ee2000c1e1b00 */
[--C-:B------:R-:W-:Y:S01]  /*2af0*/  FFMA R37, R36, 0.019607843831181526184, R39.reuse ;  /* 0x3ca0a0a124257823 */ /* 0x100fe20000000027 */
[----:B------:R-:W-:-:S03]  /*2b00*/  FADD R39, R98, -R39 ;  /* 0x8000002762277221 */ /* 0x000fc60000000000 */
[----:B------:R-:W-:Y:S01]  /*2b10*/  FADD R54, R94, -R37 ;  /* 0x800000255e367221 */ /* 0x000fe20000000000 */
[----:B------:R-:W-:Y:S01]  /*2b20*/  FFMA R5, R42, R39, R5 ;  /* 0x000000272a057223 */ /* 0x000fe20000000005 */
[--C-:B------:R-:W-:Y:S02]  /*2b30*/  HADD2.F32 R92, -RZ, R74.reuse.H0_H0 ;  /* 0x2000004aff5c7230 */ /* 0x100fe40000004100 */
[--C-:B------:R-:W-:Y:S01]  /*2b40*/  FADD R38, R96, -R37.reuse ;  /* 0x8000002560267221 */ /* 0x100fe20000000000 */
[----:B------:R-:W-:Y:S01]  /*2b50*/  FFMA R37, R54, 0.019230769947171211243, R37 ;  /* 0x3c9d89d936257823 */ /* 0x000fe20000000025 */
[----:B------:R-:W-:Y:S02]  /*2b60*/  HFMA2 R71, R71, 1, 1, R73 ;  /* 0x3c003c0047477831 */ /* 0x000fe40000000049 */
[----:B------:R-:W-:Y:S01]  /*2b70*/  FFMA R5, R36, R38, R5 ;  /* 0x0000002624057223 */ /* 0x000fe20000000005 */
[----:B------:R-:W-:Y:S01]  /*2b80*/  FADD R36, -R37, R92 ;  /* 0x0000005c25247221 */ /* 0x000fe20000000100 */
[----:B------:R-:W-:Y:S01]  /*2b90*/  IADD3 R42, P0, PT, R4, 0xb00, RZ ;  /* 0x00000b00042a7810 */ /* 0x000fe20007f1e0ff */
[----:B------:R-:W-:-:S02]  /*2ba0*/  HADD2.F32 R90, -RZ, R74.H1_H1 ;  /* 0x3000004aff5a7230 */ /* 0x000fc40000004100 */
[--C-:B------:R-:W-:Y:S01]  /*2bb0*/  FFMA R39, R36, 0.018867924809455871582, R37.reuse ;  /* 0x3c9a90e824277823 */ /* 0x100fe20000000025 */
[----:B------:R-:W-:Y:S01]  /*2bc0*/  FADD R37, R94, -R37 ;  /* 0x800000255e257221 */ /* 0x000fe20000000000 */
[----:B------:R-:W-:Y:S01]  /*2bd0*/  IADD3.X R49, PT, PT, RZ, R48, RZ, P0, !PT ;  /* 0x00000030ff317210 */ /* 0x000fe200007fe4ff */
[----:B------:R-:W-:Y:S02]  /*2be0*/  HADD2 R71, R71, R75 ;  /* 0x0000004b47477230 */ /* 0x000fe40000000000 */
[----:B------:R-:W-:Y:S01]  /*2bf0*/  FADD R38, R90, -R39 ;  /* 0x800000275a267221 */ /* 0x000fe20000000000 */
[----:B------:R-:W-:Y:S01]  /*2c00*/  FFMA R5, R54, R37, R5 ;  /* 0x0000002536057223 */ /* 0x000fe20000000005 */
[----:B------:R-:W-:Y:S01]  /*2c10*/  SHF.R.S32.HI R43, RZ, 0x1f, R49 ;  /* 0x0000001fff2b7819 */ /* 0x000fe20000011431 */
[----:B------:R-:W-:Y:S02]  /*2c20*/  HADD2.F32 R88, -RZ, R71.H0_H0 ;  /* 0x20000047ff587230 */ /* 0x000fe40000004100 */
[--C-:B------:R-:W-:Y:S01]  /*2c30*/  FFMA R37, R38, 0.018518518656492233276, R39.reuse ;  /* 0x3c97b42626257823 */ /* 0x100fe20000000027 */
[----:B------:R-:W-:Y:S01]  /*2c40*/  FADD R39, R92, -R39 ;  /* 0x800000275c277221 */ /* 0x000fe20000000000 */
[----:B------:R-:W-:Y:S01]  /*2c50*/  HFMA2 R76, R76, 1, 1, R78 ;  /* 0x3c003c004c4c7831 */ /* 0x000fe2000000004e */
[----:B------:R-:W-:Y:S01]  /*2c60*/  LEA.HI R43, P0, R43, R42, RZ, 0x2 ;  /* 0x0000002a2b2b7211 */ /* 0x000fe200078110ff */
[----:B------:R-:W-:Y:S01]  /*2c70*/  FADD R42, R88, -R37 ;  /* 0x80000025582a7221 */ /* 0x000fe20000000000 */
[----:B------:R-:W-:Y:S01]  /*2c80*/  FFMA R5, R36, R39, R5 ;  /* 0x0000002724057223 */ /* 0x000fe20000000005 */
[----:B------:R-:W-:-:S02]  /*2c90*/  FADD R36, R90, -R37 ;  /* 0x800000255a247221 */ /* 0x000fc40000000000 */
[----:B------:R-:W-:Y:S01]  /*2ca0*/  FFMA R37, R42, 0.018181817606091499329, R37 ;  /* 0x3c94f2092a257823 */ /* 0x000fe20000000025 */
[----:B------:R-:W-:Y:S02]  /*2cb0*/  HFMA2 R76, R76, 1, 1, R80 ;  /* 0x3c003c004c4c7831 */ /* 0x000fe40000000050 */
[----:B------:R-:W-:Y:S01]  /*2cc0*/  FFMA R5, R38, R36, R5 ;  /* 0x0000002426057223 */ /* 0x000fe20000000005 */
[----:B------:R-:W-:Y:S01]  /*2cd0*/  FADD R36, R88, -R37 ;  /* 0x8000002558247221 */ /* 0x000fe20000000000 */
[C---:B------:R-:W-:Y:S01]  /*2ce0*/  SHF.L.U32 R38, R43.reuse, 0x1, RZ ;  /* 0x000000012b267819 */ /* 0x040fe200000006ff */
[----:B------:R-:W-:Y:S01]  /*2cf0*/  HADD2.F32 R86, -RZ, R71.H1_H1 ;  /* 0x30000047ff567230 */ /* 0x000fe20000004100 */
[----:B------:R-:W-:Y:S01]  /*2d00*/  IADD3.X R54, PT, PT, RZ, R49, RZ, P0, !PT ;  /* 0x00000031ff367210 */ /* 0x000fe200007fe4ff */
[----:B------:R-:W-:Y:S01]  /*2d10*/  FFMA R5, R42, R36, R5 ;  /* 0x000000242a057223 */ /* 0x000fe20000000005 */
[----:B------:R-:W-:Y:S02]  /*2d20*/  LOP3.LUT R38, R38, 0xfffffff8, RZ, 0xc0, !PT ;  /* 0xfffffff826267812 */ /* 0x000fe400078ec0ff */
[--C-:B------:R-:W-:Y:S01]  /*2d30*/  FADD R42, R86, -R37.reuse ;  /* 0x80000025562a7221 */ /* 0x100fe20000000000 */
[----:B------:R-:W-:Y:S01]  /*2d40*/  HADD2 R77, R77, R79 ;  /* 0x0000004f4d4d7230 */ /* 0x000fe20000000000 */
[----:B------:R-:W-:Y:S01]  /*2d50*/  SHF.L.U64.HI R39, R43, 0x1, R54 ;  /* 0x000000012b277819 */ /* 0x000fe20000010236 */
[----:B------:R-:W-:Y:S01]  /*2d60*/  HADD2.F32 R84, -RZ, R76.H0_H0 ;  /* 0x2000004cff547230 */ /* 0x000fe20000004100 */
[----:B------:R-:W-:Y:S01]  /*2d70*/  IADD3 R36, P0, PT, R38, UR38, RZ ;  /* 0x0000002626247c10 */ /* 0x000fe2000ff1e0ff */
[----:B------:R-:W-:Y:S01]  /*2d80*/  FFMA R43, R42, 0.01785714365541934967, R37 ;  /* 0x3c9249252a2b7823 */ /* 0x000fe20000000025 */
[----:B------:R-:W-:-:S02]  /*2d90*/  IADD3 R38, P1, PT, R38, UR40, RZ ;  /* 0x0000002826267c10 */ /* 0x000fc4000ff3e0ff */
[----:B------:R-:W-:Y:S01]  /*2da0*/  IADD3.X R37, PT, PT, R39, UR39, RZ, P0, !PT ;  /* 0x0000002727257c10 */ /* 0x000fe200087fe4ff */
[----:B------:R-:W-:Y:S01]  /*2db0*/  FADD R54, -R43, R84 ;  /* 0x000000542b367221 */ /* 0x000fe20000000100 */
[----:B------:R-:W-:Y:S01]  /*2dc0*/  IADD3.X R39, PT, PT, R39, UR41, RZ, P1, !PT ;  /* 0x0000002927277c10 */ /* 0x000fe20008ffe4ff */
[----:B------:R-:W-:Y:S02]  /*2dd0*/  HFMA2 R77, R77, 1, 1, R81 ;  /* 0x3c003c004d4d7831 */ /* 0x000fe40000000051 */
[----:B------:R-:W-:Y:S02]  /*2de0*/  HADD2.F32 R82, -RZ, R76.H1_H1 ;  /* 0x3000004cff527230 */ /* 0x000fe40000004100 */
[--C-:B------:R-:W-:Y:S01]  /*2df0*/  FFMA R49, R54, 0.017543859779834747314, R43.reuse ;  /* 0x3c8fb82436317823 */ /* 0x100fe2000000002b */
[----:B------:R-:W3:Y:S01]  /*2e00*/  LDG.E.64 R36, desc[UR4][R36.64] ;  /* 0x0000000424247981 */ /* 0x000ee2000c1e1b00 */
[----:B------:R-:W-:-:S03]  /*2e10*/  FADD R43, R86, -R43 ;  /* 0x8000002b562b7221 */ /* 0x000fc60000000000 */
[----:B------:R-:W3:Y:S01]  /*2e20*/  LDG.E.64 R38, desc[UR8][R38.64] ;  /* 0x0000000826267981 */ /* 0x000ee2000c1e1b00 */
[----:B------:R-:W-:Y:S01]  /*2e30*/  FADD R56, R82, -R49 ;  /* 0x8000003152387221 */ /* 0x000fe20000000000 */
[----:B------:R-:W-:Y:S02]  /*2e40*/  HFMA2 R2, R2, 1, 1, R34 ;  /* 0x3c003c0002027831 */ /* 0x000fe40000000022 */
[--C-:B------:R-:W-:Y:S02]  /*2e50*/  HADD2.F32 R80, -RZ, R77.reuse.H0_H0 ;  /* 0x2000004dff507230 */ /* 0x100fe40000004100 */
[----:B------:R-:W-:Y:S01]  /*2e60*/  FFMA R5, R42, R43, R5 ;  /* 0x0000002b2a057223 */ /* 0x000fe20000000005 */
[----:B------:R-:W-:Y:S01]  /*2e70*/  FFMA R63, R56, 0.017241379246115684509, R49 ;  /* 0x3c8d3dcb383f7823 */ /* 0x000fe20000000031 */
[----:B------:R-:W3:Y:S03]  /*2e80*/  LDG.E.64 R42, desc[UR6][R24.64+0x1600] ;  /* 0x00160006182a7981 */ /* 0x000ee6000c1e1b00 */
[----:B------:R-:W-:Y:S01]  /*2e90*/  FADD R62, R80, -R63 ;  /* 0x8000003f503e7221 */ /* 0x000fe20000000000 */
[----:B------:R-:W-:-:S03]  /*2ea0*/  HADD2.F32 R78, -RZ, R77.H1_H1 ;  /* 0x3000004dff4e7230 */ /* 0x000fc60000004100 */
[----:B------:R-:W-:Y:S01]  /*2eb0*/  FFMA R65, R62, 0.016949152573943138123, R63 ;  /* 0x3c8ad8f33e417823 */ /* 0x000fe2000000003f */
[----:B------:R-:W-:Y:S02]  /*2ec0*/  HADD2 R32, R2, R32 ;  /* 0x0000002002207230 */ /* 0x000fe40000000000 */
[----:B------:R-:W-:Y:S01]  /*2ed0*/  FADD R49, R84, -R49 ;  /* 0x8000003154317221 */ /* 0x000fe20000000000 */
[----:B------:R-:W-:-:S03]  /*2ee0*/  FADD R2, R78, -R65 ;  /* 0x800000414e027221 */ /* 0x000fc60000000000 */
[----:B------:R-:W-:Y:S01]  /*2ef0*/  FFMA R5, R54, R49, R5 ;  /* 0x0000003136057223 */ /* 0x000fe20000000005 */
[--C-:B------:R-:W-:Y:S02]  /*2f00*/  HADD2.F32 R76, -RZ, R32.reuse.H0_H0 ;  /* 0x20000020ff4c7230 */ /* 0x100fe40000004100 */
[----:B------:R-:W-:Y:S01]  /*2f10*/  FFMA R49, R2, 0.016666667535901069641, R65 ;  /* 0x3c88888902317823 */ /* 0x000fe20000000041 */
[----:B------:R-:W-:Y:S01]  /*2f20*/  FADD R63, R82, -R63 ;  /* 0x8000003f523f7221 */ /* 0x000fe20000000000 */
[----:B------:R-:W-:Y:S01]  /*2f30*/  IADD3 R67, P0, PT, R4, 0xb80, RZ ;  /* 0x00000b8004437810 */ /* 0x000fe20007f1e0ff */
[----:B------:R-:W-:Y:S01]  /*2f40*/  FADD R65, R80, -R65 ;  /* 0x8000004150417221 */ /* 0x000fe20000000000 */
[----:B------:R-:W-:Y:S01]  /*2f50*/  FADD R34, -R49, R76 ;  /* 0x0000004c31227221 */ /* 0x000fe20000000100 */
[----:B------:R-:W-:Y:S01]  /*2f60*/  FFMA R5, R56, R63, R5 ;  /* 0x0000003f38057223 */ /* 0x000fe20000000005 */
[----:B------:R-:W-:Y:S01]  /*2f70*/  IADD3.X R56, PT, PT, RZ, R48, RZ, P0, !PT ;  /* 0x00000030ff387210 */ /* 0x000fe200007fe4ff */
[----:B------:R-:W-:-:S02]  /*2f80*/  HADD2.F32 R74, -RZ, R32.H1_H1 ;  /* 0x30000020ff4a7230 */ /* 0x000fc40000004100 */
[----:B------:R-:W-:Y:S01]  /*2f90*/  FFMA R63, R34, 0.016393441706895828247, R49 ;  /* 0x3c864b8a223f7823 */ /* 0x000fe20000000031 */
[----:B------:R-:W-:Y:S01]  /*2fa0*/  FFMA R5, R62, R65, R5 ;  /* 0x000000413e057223 */ /* 0x000fe20000000005 */
[----:B------:R-:W-:Y:S01]  /*2fb0*/  FADD R49, R78, -R49 ;  /* 0x800000314e317221 */ /* 0x000fe20000000000 */
[----:B------:R-:W-:Y:S01]  /*2fc0*/  HFMA2 R3, R3, 1, 1, R35 ;  /* 0x3c003c0003037831 */ /* 0x000fe20000000023 */
[----:B------:R-:W-:Y:S01]  /*2fd0*/  SHF.R.S32.HI R54, RZ, 0x1f, R56 ;  /* 0x0000001fff367819 */ /* 0x000fe20000011438 */
[----:B------:R-:W-:Y:S01]  /*2fe0*/  FADD R32, R74, -R63 ;  /* 0x8000003f4a207221 */ /* 0x000fe20000000000 */
[----:B------:R-:W-:Y:S01]  /*2ff0*/  FFMA R5, R2, R49, R5 ;  /* 0x0000003102057223 */ /* 0x000fe20000000005 */
[--C-:B------:R-:W-:Y:S01]  /*3000*/  FADD R2, R76, -R63.reuse ;  /* 0x8000003f4c027221 */ /* 0x100fe20000000000 */
[----:B------:R-:W-:Y:S01]  /*3010*/  LEA.HI R54, P0, R54, R67, RZ, 0x2 ;  /* 0x0000004336367211 */ /* 0x000fe200078110ff */
[----:B------:R-:W-:Y:S02]  /*3020*/  FFMA R63, R32, 0.016129031777381896973, R63 ;  /* 0x3c842108203f7823 */ /* 0x000fe4000000003f */
[----:B------:R-:W-:Y:S01]  /*3030*/  FFMA R2, R34, R2, R5 ;  /* 0x0000000222027223 */ /* 0x000fe20000000005 */
[----:B------:R-:W-:Y:S01]  /*3040*/  SHF.L.U32 R34, R54, 0x1, RZ ;  /* 0x0000000136227819 */ /* 0x000fe200000006ff */
[----:B------:R-:W-:-:S02]  /*3050*/  HADD2 R3, R3, R33 ;  /* 0x0000002103037230 */ /* 0x000fc40000000000 */
[----:B------:R-:W-:Y:S01]  /*3060*/  FADD R5, R74, -R63 ;  /* 0x8000003f4a057221 */ /* 0x000fe20000000000 */
[----:B------:R-:W-:Y:S02]  /*3070*/  IADD3.X R35, PT, PT, RZ, R56, RZ, P0, !PT ;  /* 0x00000038ff237210 */ /* 0x000fe400007fe4ff */
[----:B------:R-:W-:Y:S01]  /*3080*/  LOP3.LUT R34, R34, 0xfffffff8, RZ, 0xc0, !PT ;  /* 0xfffffff822227812 */ /* 0x000fe200078ec0ff */
[--C-:B------:R-:W-:Y:S02]  /*3090*/  HADD2.F32 R72, -RZ, R3.reuse.H0_H0 ;  /* 0x20000003ff487230 */ /* 0x100fe40000004100 */
[----:B------:R-:W-:Y:S01]  /*30a0*/  FFMA R2, R32, R5, R2 ;  /* 0x0000000520027223 */ /* 0x000fe20000000002 */
[----:B------:R-:W-:Y:S01]  /*30b0*/  SHF.L.U64.HI R35, R54, 0x1, R35 ;  /* 0x0000000136237819 */ /* 0x000fe20000010223 */
[----:B--2---:R-:W-:Y:S01]  /*30c0*/  HFMA2 R44, R44, 1, 1, R50 ;  /* 0x3c003c002c2c7831 */ /* 0x004fe20000000032 */
[C---:B------:R-:W-:Y:S01]  /*30d0*/  IADD3 R32, P0, PT, R34.reuse, UR38, RZ ;  /* 0x0000002622207c10 */ /* 0x040fe2000ff1e0ff */
[----:B------:R-:W-:Y:S01]  /*30e0*/  HADD2.F32 R70, -RZ, R3.H1_H1 ;  /* 0x30000003ff467230 */ /* 0x000fe20000004100 */
[----:B------:R-:W-:Y:S01]  /*30f0*/  IADD3 R34, P1, PT, R34, UR40, RZ ;  /* 0x0000002822227c10 */ /* 0x000fe2000ff3e0ff */
[----:B------:R-:W-:Y:S01]  /*3100*/  FADD R3, R72, -R63 ;  /* 0x8000003f48037221 */ /* 0x000fe20000000000 */
[----:B------:R-:W-:-:S02]  /*3110*/  IADD3.X R33, PT, PT, R35, UR39, RZ, P0, !PT ;  /* 0x0000002723217c10 */ /* 0x000fc400087fe4ff */
[----:B------:R-:W-:Y:S01]  /*3120*/  IADD3.X R35, PT, PT, R35, UR41, RZ, P1, !PT ;  /* 0x0000002923237c10 */ /* 0x000fe20008ffe4ff */
[----:B------:R-:W-:Y:S01]  /*3130*/  FFMA R63, R3, 0.015873016789555549622, R63 ;  /* 0x3c820821033f7823 */ /* 0x000fe2000000003f */
[----:B------:R-:W-:Y:S02]  /*3140*/  HADD2 R46, R44, R46 ;  /* 0x0000002e2c2e7230 */ /* 0x000fe40000000000 */
[----:B------:R-:W2:Y:S01]  /*3150*/  LDG.E.64 R32, desc[UR4][R32.64] ;  /* 0x0000000420207981 */ /* 0x000ea2000c1e1b00 */
[----:B------:R-:W-:-:S03]  /*3160*/  FADD R44, R70, -R63 ;  /* 0x8000003f462c7221 */ /* 0x000fc60000000000 */
[----:B------:R-:W2:Y:S01]  /*3170*/  LDG.E.64 R34, desc[UR8][R34.64] ;  /* 0x0000000822227981 */ /* 0x000ea2000c1e1b00 */
[--C-:B------:R-:W-:Y:S01]  /*3180*/  FFMA R5, R44, 0.015625, R63.reuse ;  /* 0x3c8000002c057823 */ /* 0x100fe2000000003f */
[----:B------:R-:W-:Y:S01]  /*3190*/  FADD R63, R72, -R63 ;  /* 0x8000003f483f7221 */ /* 0x000fe20000000000 */
[----:B------:R-:W-:Y:S02]  /*31a0*/  HFMA2 R45, R45, 1, 1, R51 ;  /* 0x3c003c002d2d7831 */ /* 0x000fe40000000033 */
[----:B------:R-:W-:Y:S02]  /*31b0*/  HADD2.F32 R68, -RZ, R46.H0_H0 ;  /* 0x2000002eff447230 */ /* 0x000fe40000004100 */
[----:B------:R-:W-:Y:S02]  /*31c0*/  FFMA R63, R3, R63, R2 ;  /* 0x0000003f033f7223 */ /* 0x000fe40000000002 */
[----:B------:R-:W2:Y:S01]  /*31d0*/  LDG.E.64 R2, desc[UR6][R24.64+0x1700] ;  /* 0x0017000618027981 */ /* 0x000ea2000c1e1b00 */
[----:B------:R-:W-:Y:S01]  /*31e0*/  FADD R50, -R5, R68 ;  /* 0x0000004405327221 */ /* 0x000fe20000000100 */
[----:B------:R-:W-:-:S02]  /*31f0*/  HFMA2 R45, R45, 1, 1, R47 ;  /* 0x3c003c002d2d7831 */ /* 0x000fc4000000002f */
[----:B------:R-:W-:Y:S02]  /*3200*/  HADD2.F32 R66, -RZ, R46.H1_H1 ;  /* 0x3000002eff427230 */ /* 0x000fe40000004100 */
[----:B------:R-:W-:Y:S01]  /*3210*/  FFMA R49, R50, 0.015384615398943424225, R5 ;  /* 0x3c7c0fc132317823 */ /* 0x000fe20000000005 */
[----:B----4-:R-:W-:-:S03]  /*3220*/  HFMA2 R52, R52, 1, 1, R58 ;  /* 0x3c003c0034347831 */ /* 0x010fc6000000003a */
[----:B------:R-:W-:Y:S01]  /*3230*/  FADD R46, R66, -R49 ;  /* 0x80000031422e7221 */ /* 0x000fe20000000000 */
[----:B------:R-:W-:Y:S01]  /*3240*/  FADD R5, R70, -R5 ;  /* 0x8000000546057221 */ /* 0x000fe20000000000 */
[--C-:B------:R-:W-:Y:S02]  /*3250*/  HADD2.F32 R64, -RZ, R45.reuse.H0_H0 ;  /* 0x2000002dff407230 */ /* 0x100fe40000004100 */
[----:B------:R-:W-:Y:S01]  /*3260*/  FFMA R47, R46, 0.015151515603065490723, R49 ;  /* 0x3c783e102e2f7823 */ /* 0x000fe20000000031 */
[----:B------:R-:W-:Y:S01]  /*3270*/  FFMA R5, R44, R5, R63 ;  /* 0x000000052c057223 */ /* 0x000fe2000000003f */
[----:B-----5:R-:W-:Y:S02]  /*3280*/  HFMA2 R52, R52, 1, 1, R60 ;  /* 0x3c003c0034347831 */ /* 0x020fe4000000003c */
[----:B------:R-:W-:Y:S01]  /*3290*/  FADD R44, R64, -R47 ;  /* 0x8000002f402c7221 */ /* 0x000fe20000000000 */
[----:B------:R-:W-:Y:S01]  /*32a0*/  FADD R49, R68, -R49 ;  /* 0x8000003144317221 */ /* 0x000fe20000000000 */
[----:B------:R-:W-:-:S02]  /*32b0*/  HADD2.F32 R62, -RZ, R45.H1_H1 ;  /* 0x3000002dff3e7230 */ /* 0x000fc40000004100 */
[----:B------:R-:W-:Y:S01]  /*32c0*/  FFMA R45, R44, 0.014925372786819934845, R47 ;  /* 0x3c74898d2c2d7823 */ /* 0x000fe2000000002f */
[----:B------:R-:W-:Y:S01]  /*32d0*/  FFMA R5, R50, R49, R5 ;  /* 0x0000003132057223 */ /* 0x000fe20000000005 */
[----:B------:R-:W-:Y:S02]  /*32e0*/  FADD R47, R66, -R47 ;  /* 0x8000002f422f7221 */ /* 0x000fe40000000000 */
[----:B------:R-:W-:Y:S01]  /*32f0*/  FADD R50, R62, -R45 ;  /* 0x8000002d3e327221 */ /* 0x000fe20000000000 */
[----:B------:R-:W-:Y:S02]  /*3300*/  HFMA2 R53, R53, 1, 1, R59 ;  /* 0x3c003c0035357831 */ /* 0x000fe4000000003b */
[----:B------:R-:W-:Y:S01]  /*3310*/  FFMA R5, R46, R47, R5 ;  /* 0x0000002f2e057223 */ /* 0x000fe20000000005 */
[----:B------:R-:W-:Y:S02]  /*3320*/  HADD2.F32 R60, -RZ, R52.H0_H0 ;  /* 0x20000034ff3c7230 */ /* 0x000fe40000004100 */
[--C-:B------:R-:W-:Y:S01]  /*3330*/  FFMA R47, R50, 0.01470588240772485733, R45.reuse ;  /* 0x3c70f0f1322f7823 */ /* 0x100fe2000000002d */
[----:B------:R-:W-:Y:S01]  /*3340*/  IADD3 R54, P0, PT, R4, 0xc00, RZ ;  /* 0x00000c0004367810 */ /* 0x000fe20007f1e0ff */
[----:B------:R-:W-:-:S02]  /*3350*/  FADD R45, R64, -R45 ;  /* 0x8000002d402d7221 */ /* 0x000fc40000000000 */
[----:B------:R-:W-:Y:S01]  /*3360*/  FADD R46, -R47, R60 ;  /* 0x0000003c2f2e7221 */ /* 0x000fe20000000100 */
[----:B------:R-:W-:Y:S01]  /*3370*/  IADD3.X R49, PT, PT, RZ, R48, RZ, P0, !PT ;  /* 0x00000030ff317210 */ /* 0x000fe200007fe4ff */
[----:B------:R-:W-:Y:S01]  /*3380*/  FFMA R5, R44, R45, R5 ;  /* 0x0000002d2c057223 */ /* 0x000fe20000000005 */
[----:B------:R-:W-:Y:S02]  /*3390*/  HFMA2 R53, R53, 1, 1, R61 ;  /* 0x3c003c0035357831 */ /* 0x000fe4000000003d */
[--C-:B------:R-:W-:Y:S01]  /*33a0*/  FADD R44, R62, -R47.reuse ;  /* 0x8000002f3e2c7221 */ /* 0x100fe20000000000 */
[----:B------:R-:W-:Y:S01]  /*33b0*/  FFMA R47, R46, 0.014492753893136978149, R47 ;  /* 0x3c6d73042e2f7823 */ /* 0x000fe2000000002f */
[----:B---3--:R-:W-:Y:S02]  /*33c0*/  HADD2 R10, R40, R10 ;  /* 0x0000000a280a7230 */ /* 0x008fe40000000000 */
[----:B------:R-:W-:Y:S01]  /*33d0*/  HADD2.F32 R58, -RZ, R52.H1_H1 ;  /* 0x30000034ff3a7230 */ /* 0x000fe20000004100 */
[----:B------:R-:W-:Y:S01]  /*33e0*/  SHF.R.S32.HI R45, RZ, 0x1f, R49 ;  /* 0x0000001fff2d7819 */ /* 0x000fe20000011431 */
[----:B------:R-:W-:Y:S01]  /*33f0*/  FFMA R5, R50, R44, R5 ;  /* 0x0000002c32057223 */ /* 0x000fe20000000005 */
[--C-:B------:R-:W-:Y:S01]  /*3400*/  FADD R44, R60, -R47.reuse ;  /* 0x8000002f3c2c7221 */ /* 0x100fe20000000000 */
[----:B------:R-:W-:Y:S01]  /*3410*/  HADD2 R61, R10, R6 ;  /* 0x000000060a3d7230 */ /* 0x000fe20000000000 */
[----:B------:R-:W-:Y:S01]  /*3420*/  LEA.HI R40, P0, R45, R54, RZ, 0x2 ;  /* 0x000000362d287211 */ /* 0x000fe200078110ff */
[----:B------:R-:W-:Y:S01]  /*3430*/  FADD R6, R58, -R47 ;  /* 0x8000002f3a067221 */ /* 0x000fe20000000000 */
[----:B------:R-:W-:Y:S01]  /*3440*/  FFMA R5, R46, R44, R5 ;  /* 0x0000002c2e057223 */ /* 0x000fe20000000005 */
[----:B------:R-:W-:Y:S01]  /*3450*/  HADD2.F32 R56, -RZ, R53.H0_H0 ;  /* 0x20000035ff387230 */ /* 0x000fe20000004100 */
[----:B------:R-:W-:Y:S01]  /*3460*/  SHF.L.U32 R44, R40, 0x1, RZ ;  /* 0x00000001282c7819 */ /* 0x000fe200000006ff */
[----:B------:R-:W-:Y:S01]  /*3470*/  FFMA R45, R6, 0.014285714365541934967, R47 ;  /* 0x3c6a0ea1062d7823 */ /* 0x000fe2000000002f */
[----:B------:R-:W-:-:S02]  /*3480*/  IADD3.X R49, PT, PT, RZ, R49, RZ, P0, !PT ;  /* 0x00000031ff317210 */ /* 0x000fc400007fe4ff */
[----:B------:R-:W-:Y:S01]  /*3490*/  LOP3.LUT R44, R44, 0xfffffff8, RZ, 0xc0, !PT ;  /* 0xfffffff82c2c7812 */ /* 0x000fe200078ec0ff */
[----:B------:R-:W-:Y:S01]  /*34a0*/  FADD R52, R56, -R45 ;  /* 0x8000002d38347221 */ /* 0x000fe20000000000 */
[----:B------:R-:W-:Y:S01]  /*34b0*/  HADD2.F32 R54, -RZ, R53.H1_H1 ;  /* 0x30000035ff367230 */ /* 0x000fe20000004100 */
[----:B------:R-:W-:Y:S02]  /*34c0*/  SHF.L.U64.HI R49, R40, 0x1, R49 ;  /* 0x0000000128317819 */ /* 0x000fe40000010231 */
[----:B------:R-:W-:Y:S01]  /*34d0*/  IADD3 R46, P1, PT, R44, UR38, RZ ;  /* 0x000000262c2e7c10 */ /* 0x000fe2000ff3e0ff */
[--C-:B------:R-:W-:Y:S01]  /*34e0*/  FFMA R53, R52, 0.014084506779909133911, R45.reuse ;  /* 0x3c66c2b434357823 */ /* 0x100fe2000000002d */
[----:B------:R-:W-:Y:S01]  /*34f0*/  IADD3 R44, P0, PT, R44, UR40, RZ ;  /* 0x000000282c2c7c10 */ /* 0x000fe2000ff1e0ff */
[----:B------:R-:W-:Y:S01]  /*3500*/  FADD R10, R58, -R45 ;  /* 0x8000002d3a0a7221 */ /* 0x000fe20000000000 */
[C---:B------:R-:W-:Y:S01]  /*3510*/  IADD3.X R47, PT, PT, R49.reuse, UR39, RZ, P1, !PT ;  /* 0x00000027312f7c10 */ /* 0x040fe20008ffe4ff */
[----:B------:R-:W-:Y:S01]  /*3520*/  FADD R59, R54, -R53 ;  /* 0x80000035363b7221 */ /* 0x000fe20000000000 */
[----:B------:R-:W-:Y:S01]  /*3530*/  IADD3.X R45, PT, PT, R49, UR41, RZ, P0, !PT ;  /* 0x00000029312d7c10 */ /* 0x000fe200087fe4ff */
[----:B------:R-:W-:Y:S01]  /*3540*/  HADD2.F32 R184, -RZ, R61.H0_H0 ;  /* 0x2000003dffb87230 */ /* 0x000fe20000004100 */
[----:B------:R-:W-:-:S02]  /*3550*/  IADD3 R186, P6, PT, R4, 0xc80, RZ ;  /* 0x00000c8004ba7810 */ /* 0x000fc40007fde0ff */
[C---:B------:R-:W-:Y:S02]  /*3560*/  IADD3 R65, P5, PT, R4.reuse, 0xd00, RZ ;  /* 0x00000d0004417810 */ /* 0x040fe40007fbe0ff */
[C---:B------:R-:W-:Y:S02]  /*3570*/  IADD3 R63, P4, PT, R4.reuse, 0xd80, RZ ;  /* 0x00000d80043f7810 */ /* 0x040fe40007f9e0ff */
[C---:B------:R-:W-:Y:S02]  /*3580*/  IADD3 R40, P2, PT, R4.reuse, 0xe00, RZ ;  /* 0x00000e0004287810 */ /* 0x040fe40007f5e0ff */
[C---:B------:R-:W-:Y:S02]  /*3590*/  IADD3 R51, P3, PT, R4.reuse, 0xe80, RZ ;  /* 0x00000e8004337810 */ /* 0x040fe40007f7e0ff */
[C---:B------:R-:W-:Y:S02]  /*35a0*/  IADD3 R50, P1, PT, R4.reuse, 0xf00, RZ ;  /* 0x00000f0004327810 */ /* 0x040fe40007f3e0ff */
[----:B------:R-:W-:Y:S01]  /*35b0*/  IADD3 R49, P0, PT, R4, 0xf80, RZ ;  /* 0x00000f8004317810 */ /* 0x000fe20007f1e0ff */
[--C-:B------:R-:W-:Y:S01]  /*35c0*/  FADD R4, R56, -R53.reuse ;  /* 0x8000003538047221 */ /* 0x100fe20000000000 */
[----:B------:R-:W-:Y:S01]  /*35d0*/  FFMA R53, R59, 0.013888888992369174957, R53 ;  /* 0x3c638e393b357823 */ /* 0x000fe20000000035 */
[----:B------:R-:W-:-:S02]  /*35e0*/  HFMA2 R11, R41, 1, 1, R11 ;  /* 0x3c003c00290b7831 */ /* 0x000fc4000000000b */
[----:B------:R-:W-:Y:S01]  /*35f0*/  FFMA R5, R6, R10, R5 ;  /* 0x0000000a06057223 */ /* 0x000fe20000000005 */
[----:B------:R-:W-:Y:S01]  /*3600*/  FADD R10, -R53, R184 ;  /* 0x000000b8350a7221 */ /* 0x000fe20000000100 */
[----:B------:R-:W-:Y:S02]  /*3610*/  HADD2.F32 R180, -RZ, R61.H1_H1 ;  /* 0x3000003dffb47230 */ /* 0x000fe40000004100 */
[----:B------:R-:W-:Y:S01]  /*3620*/  FFMA R4, R52, R4, R5 ;  /* 0x0000000434047223 */ /* 0x000fe20000000005 */
[--C-:B------:R-:W-:Y:S01]  /*3630*/  FADD R5, R54, -R53.reuse ;  /* 0x8000003536057221 */ /* 0x100fe20000000000 */
[----:B------:R-:W-:Y:S01]  /*3640*/  FFMA R53, R10, 0.013698630034923553467, R53 ;  /* 0x3c6070380a357823 */ /* 0x000fe20000000035 */
[----:B------:R-:W-:Y:S02]  /*3650*/  HFMA2 R20, R18, 1, 1, R20 ;  /* 0x3c003c0012147831 */ /* 0x000fe40000000014 */
[----:B------:R-:W-:Y:S02]  /*3660*/  HADD2 R11, R11, R7 ;  /* 0x000000070b0b7230 */ /* 0x000fe40000000000 */
[----:B------:R-:W-:Y:S01]  /*3670*/  FADD R18, R180, -R53 ;  /* 0x80000035b4127221 */ /* 0x000fe20000000000 */
[----:B------:R-:W-:Y:S01]  /*3680*/  FFMA R59, R59, R5, R4 ;  /* 0x000000053b3b7223 */ /* 0x000fe20000000004 */
[----:B------:R-:W-:Y:S01]  /*3690*/  HFMA2 R19, R19, 1, 1, R21 ;  /* 0x3c003c0013137831 */ /* 0x000fe20000000015 */
[----:B------:R0:W3:Y:S01]  /*36a0*/  LDG.E.64 R4, desc[UR4][R46.64] ;  /* 0x000000042e047981 */ /* 0x0000e2000c1e1b00 */
[----:B------:R-:W-:-:S02]  /*36b0*/  HADD2.F32 R178, -RZ, R11.H0_H0 ;  /* 0x2000000bffb27230 */ /* 0x000fc40000004100 */
[----:B------:R-:W-:Y:S01]  /*36c0*/  FFMA R41, R18, 0.013513513840734958649, R53 ;  /* 0x3c5d67c912297823 */ /* 0x000fe20000000035 */
[----:B------:R-:W-:Y:S01]  /*36d0*/  HFMA2 R52, R20, 1, 1, R22 ;  /* 0x3c003c0014347831 */ /* 0x000fe20000000016 */
[----:B------:R-:W3:Y:S02]  /*36e0*/  LDG.E.64 R6, desc[UR8][R44.64] ;  /* 0x000000082c067981 */ /* 0x000ee4000c1e1b00 */
[----:B------:R-:W-:Y:S01]  /*36f0*/  FADD R20, R178, -R41 ;  /* 0x80000029b2147221 */ /* 0x000fe20000000000 */
[----:B------:R-:W-:-:S03]  /*3700*/  HADD2.F32 R176, -RZ, R11.H1_H1 ;  /* 0x3000000bffb07230 */ /* 0x000fc60000004100 */
[----:B------:R-:W-:Y:S01]  /*3710*/  FFMA R61, R20, 0.013333333656191825867, R41 ;  /* 0x3c5a740e143d7823 */ /* 0x000fe20000000029 */
[----:B------:R-:W-:-:S03]  /*3720*/  FADD R53, R184, -R53 ;  /* 0x80000035b8357221 */ /* 0x000fc60000000000 */
[----:B------:R-:W-:Y:S01]  /*3730*/  FADD R22, R176, -R61 ;  /* 0x8000003db0167221 */ /* 0x000fe20000000000 */
[----:B------:R-:W-:Y:S01]  /*3740*/  FFMA R53, R10, R53, R59 ;  /* 0x000000350a357223 */ /* 0x000fe2000000003b */
[--C-:B------:R-:W-:Y:S02]  /*3750*/  HADD2.F32 R174, -RZ, R52.reuse.H0_H0 ;  /* 0x20000034ffae7230 */ /* 0x100fe40000004100 */
[----:B------:R-:W-:Y:S01]  /*3760*/  FADD R41, R180, -R41 ;  /* 0x80000029b4297221 */ /* 0x000fe20000000000 */
[----:B0-----:R-:W-:Y:S01]  /*3770*/  FFMA R47, R22, 0.013157894834876060486, R61 ;  /* 0x3c579436162f7823 */ /* 0x001fe2000000003d */
[----:B------:R-:W-:Y:S02]  /*3780*/  HADD2.F32 R190, -RZ, R52.H1_H1 ;  /* 0x30000034ffbe7230 */ /* 0x000fe40000004100 */
[----:B------:R-:W-:Y:S02]  /*3790*/  HADD2 R19, R19, R23 ;  /* 0x0000001713137230 */ /* 0x000fe40000000000 */
[----:B------:R-:W-:Y:S01]  /*37a0*/  FFMA R41, R18, R41, R53 ;  /* 0x0000002912297223 */ /* 0x000fe20000000035 */
[----:B------:R-:W-:Y:S01]  /*37b0*/  FADD R18, -R47, R174 ;  /* 0x000000ae2f127221 */ /* 0x000fe20000000100 */
[----:B------:R-:W-:Y:S01]  /*37c0*/  FADD R61, R178, -R61 ;  /* 0x8000003db23d7221 */ /* 0x000fe20000000000 */
[----:B------:R-:W-:Y:S01]  /*37d0*/  IADD3.X R67, PT, PT, RZ, R48, RZ, P6, !PT ;  /* 0x00000030ff437210 */ /* 0x000fe200037fe4ff */
[----:B------:R-:W4:Y:S01]  /*37e0*/  LDG.E.64 R10, desc[UR6][R24.64+0x1800] ;  /* 0x00180006180a7981 */ /* 0x000f22000c1e1b00 */
[----:B------:R-:W-:Y:S01]  /*37f0*/  FFMA R21, R18, 0.012987012974917888641, R47 ;  /* 0x3c54c77b12157823 */ /* 0x000fe2000000002f */
[----:B------:R-:W-:-:S03]  /*3800*/  FFMA R41, R20, R61, R41 ;  /* 0x0000003d14297223 */ /* 0x000fc60000000029 */
[----:B------:R-:W-:Y:S01]  /*3810*/  FADD R20, R190, -R21 ;  /* 0x80000015be147221 */ /* 0x000fe20000000000 */
[--C-:B------:R-:W-:Y:S02]  /*3820*/  HADD2.F32 R188, -RZ, R19.reuse.H0_H0 ;  /* 0x20000013ffbc7230 */ /* 0x100fe40000004100 */
[----:B------:R-:W-:Y:S01]  /*3830*/  FADD R47, R176, -R47 ;  /* 0x8000002fb02f7221 */ /* 0x000fe20000000000 */
[----:B------:R-:W-:Y:S01]  /*3840*/  FFMA R23, R20, 0.012820512987673282623, R21 ;  /* 0x3c520d2114177823 */ /* 0x000fe20000000015 */
[----:B------:R-:W-:Y:S02]  /*3850*/  SHF.R.S32.HI R59, RZ, 0x1f, R67 ;  /* 0x0000001fff3b7819 */ /* 0x000fe40000011443 */
[----:B------:R-:W-:Y:S01]  /*3860*/  FFMA R41, R22, R47, R41 ;  /* 0x0000002f16297223 */ /* 0x000fe20000000029 */
[----:B------:R-:W-:Y:S02]  /*3870*/  HFMA2 R30, R28, 1, 1, R30 ;  /* 0x3c003c001c1e7831 */ /* 0x000fe4000000001e */
[----:B------:R-:W-:Y:S01]  /*3880*/  FADD R22, R188, -R23 ;  /* 0x80000017bc167221 */ /* 0x000fe20000000000 */
[----:B------:R-:W-:Y:S01]  /*3890*/  FADD R21, R174, -R21 ;  /* 0x80000015ae157221 */ /* 0x000fe20000000000 */
[----:B------:R-:W-:Y:S01]  /*38a0*/  LEA.HI R59, P6, R59, R186, RZ, 0x2 ;  /* 0x000000ba3b3b7211 */ /* 0x000fe200078d10ff */
[----:B------:R-:W-:-:S02]  /*38b0*/  HADD2.F32 R186, -RZ, R19.H1_H1 ;  /* 0x30000013ffba7230 */ /* 0x000fc40000004100 */
[----:B------:R-:W-:Y:S01]  /*38c0*/  FFMA R19, R22, 0.012658228166401386261, R23 ;  /* 0x3c4f647516137823 */ /* 0x000fe20000000017 */
[----:B------:R-:W-:Y:S01]  /*38d0*/  FFMA R21, R18, R21, R41 ;  /* 0x0000001512157223 */ /* 0x000fe20000000029 */
[----:B------:R-:W-:Y:S01]  /*38e0*/  FADD R23, R190, -R23 ;  /* 0x80000017be177221 */ /* 0x000fe20000000000 */
[----:B------:R-:W-:Y:S02]  /*38f0*/  HFMA2 R30, R30, 1, 1, R12 ;  /* 0x3c003c001e1e7831 */ /* 0x000fe4000000000c */
[--C-:B------:R-:W-:Y:S01]  /*3900*/  FADD R18, R188, -R19.reuse ;  /* 0x80000013bc127221 */ /* 0x100fe20000000000 */
[----:B------:R-:W-:Y:S01]  /*3910*/  FADD R28, R186, -R19 ;  /* 0x80000013ba1c7221 */ /* 0x000fe20000000000 */
[----:B------:R-:W-:Y:S01]  /*3920*/  FFMA R21, R20, R23, R21 ;  /* 0x0000001714157223 */ /* 0x000fe20000000015 */
[----:B------:R-:W-:Y:S02]  /*3930*/  IADD3.X R20, PT, PT, RZ, R67, RZ, P6, !PT ;  /* 0x00000043ff147210 */ /* 0x000fe400037fe4ff */
[----:B------:R-:W-:Y:S01]  /*3940*/  FFMA R19, R28, 0.012500000186264514923, R19 ;  /* 0x3c4ccccd1c137823 */ /* 0x000fe20000000013 */
[----:B------:R-:W-:Y:S01]  /*3950*/  FFMA R18, R22, R18, R21 ;  /* 0x0000001216127223 */ /* 0x000fe20000000015 */
[----:B------:R-:W-:-:S02]  /*3960*/  SHF.L.U64.HI R22, R59, 0x1, R20 ;  /* 0x000000013b167819 */ /* 0x000fc40000010214 */
[----:B------:R-:W-:Y:S01]  /*3970*/  SHF.L.U32 R20, R59, 0x1, RZ ;  /* 0x000000013b147819 */ /* 0x000fe200000006ff */
[----:B------:R-:W-:Y:S02]  /*3980*/  HADD2.F32 R210, -RZ, R30.H0_H0 ;  /* 0x2000001effd27230 */ /* 0x000fe40000004100 */
[----:B------:R-:W-:Y:S01]  /*3990*/  FADD R21, R186, -R19 ;  /* 0x80000013ba157221 */ /* 0x000fe20000000000 */
[----:B------:R-:W-:-:S03]  /*39a0*/  LOP3.LUT R20, R20, 0xfffffff8, RZ, 0xc0, !PT ;  /* 0xfffffff814147812 */ /* 0x000fc600078ec0ff */
[----:B------:R-:W-:Y:S01]  /*39b0*/  FFMA R21, R28, R21, R18 ;  /* 0x000000151c157223 */ /* 0x000fe20000000012 */
[----:B------:R-:W-:Y:S01]  /*39c0*/  FADD R12, -R19, R210 ;  /* 0x000000d2130c7221 */ /* 0x000fe20000000100 */
[----:B------:R-:W-:Y:S01]  /*39d0*/  IADD3 R18, P6, PT, R20, UR38, RZ ;  /* 0x0000002614127c10 */ /* 0x000fe2000ffde0ff */
[----:B------:R-:W-:Y:S02]  /*39e0*/  HFMA2 R28, R14, 1, 1, R16 ;  /* 0x3c003c000e1c7831 */ /* 0x000fe40000000010 */
[----:B------:R-:W-:Y:S01]  /*39f0*/  FFMA R23, R12, 0.012345679104328155518, R19 ;  /* 0x3c4a45880c177823 */ /* 0x000fe20000000013 */
[----:B------:R-:W-:Y:S02]  /*3a00*/  IADD3.X R19, PT, PT, R22, UR39, RZ, P6, !PT ;  /* 0x0000002716137c10 */ /* 0x000fe4000b7fe4ff */
[----:B------:R-:W-:Y:S01]  /*3a10*/  IADD3 R14, P6, PT, R20, UR40, RZ ;  /* 0x00000028140e7c10 */ /* 0x000fe2000ffde0ff */
[----:B------:R-:W-:Y:S02]  /*3a20*/  HADD2 R29, R29, R31 ;  /* 0x0000001f1d1d7230 */ /* 0x000fe40000000000 */
[----:B------:R-:W-:Y:S01]  /*3a30*/  HADD2 R31, R15, R17 ;  /* 0x000000110f1f7230 */ /* 0x000fe20000000000 */
[----:B------:R-:W-:Y:S01]  /*3a40*/  IADD3.X R15, PT, PT, R22, UR41, RZ, P6, !PT ;  /* 0x00000029160f7c10 */ /* 0x000fe2000b7fe4ff */
[----:B------:R-:W-:Y:S01]  /*3a50*/  FADD R16, R210, -R23 ;  /* 0x80000017d2107221 */ /* 0x000fe20000000000 */
[----:B------:R-:W-:Y:S01]  /*3a60*/  IADD3.X R46, PT, PT, RZ, R48, RZ, P5, !PT ;  /* 0x00000030ff2e7210 */ /* 0x000fe20002ffe4ff */
[----:B------:R-:W-:-:S02]  /*3a70*/  HFMA2 R29, R29, 1, 1, R13 ;  /* 0x3c003c001d1d7831 */ /* 0x000fc4000000000d */
[----:B------:R-:W-:Y:S01]  /*3a80*/  FFMA R21, R12, R16, R21 ;  /* 0x000000100c157223 */ /* 0x000fe20000000015 */
[----:B------:R-:W5:Y:S01]  /*3a90*/  LDG.E.64 R14, desc[UR8][R14.64] ;  /* 0x000000080e0e7981 */ /* 0x000f62000c1e1b00 */
[----:B------:R-:W-:Y:S01]  /*3aa0*/  HADD2.F32 R208, -RZ, R30.H1_H1 ;  /* 0x3000001effd07230 */ /* 0x000fe20000004100 */
[----:B------:R-:W-:Y:S02]  /*3ab0*/  SHF.R.S32.HI R52, RZ, 0x1f, R46 ;  /* 0x0000001fff347819 */ /* 0x000fe4000001142e */
[----:B------:R0:W5:Y:S02]  /*3ac0*/  LDG.E.64 R12, desc[UR4][R18.64] ;  /* 0x00000004120c7981 */ /* 0x000164000c1e1b00 */
[----:B------:R-:W-:Y:S01]  /*3ad0*/  LEA.HI R52, P5, R52, R65, RZ, 0x2 ;  /* 0x0000004134347211 */ /* 0x000fe200078b10ff */
[--C-:B------:R-:W-:Y:S01]  /*3ae0*/  FADD R20, R208, -R23.reuse ;  /* 0x80000017d0147221 */ /* 0x100fe20000000000 */
[----:B------:R-:W5:Y:S02]  /*3af0*/  LDG.E.64 R16, desc[UR6][R24.64+0x1900] ;  /* 0x0019000618107981 */ /* 0x000f64000c1e1b00 */
[----:B------:R-:W-:Y:S01]  /*3b00*/  IADD3.X R41, PT, PT, RZ, R46, RZ, P5, !PT ;  /* 0x0000002eff297210 */ /* 0x000fe20002ffe4ff */
[----:B------:R-:W-:Y:S01]  /*3b10*/  FFMA R23, R20, 0.012195121496915817261, R23 ;  /* 0x3c47ce0c14177823 */ /* 0x000fe20000000017 */
[----:B------:R-:W-:-:S02]  /*3b20*/  HADD2.F32 R212, -RZ, R29.H0_H0 ;  /* 0x2000001dffd47230 */ /* 0x000fc40000004100 */
[----:B------:R-:W-:Y:S01]  /*3b30*/  SHF.L.U64.HI R46, R52, 0x1, R41 ;  /* 0x00000001342e7819 */ /* 0x000fe20000010229 */
[--C-:B------:R-:W-:Y:S01]  /*3b40*/  FADD R22, R208, -R23.reuse ;  /* 0x80000017d0167221 */ /* 0x100fe20000000000 */
[----:B------:R-:W-:Y:S01]  /*3b50*/  SHF.L.U32 R41, R52, 0x1, RZ ;  /* 0x0000000134297819 */ /* 0x000fe200000006ff */
[----:B------:R-:W-:Y:S02]  /*3b60*/  HFMA2 R30, R28, 1, 1, R26 ;  /* 0x3c003c001c1e7831 */ /* 0x000fe4000000001a */
[----:B------:R-:W-:Y:S01]  /*3b70*/  FADD R26, R212, -R23 ;  /* 0x80000017d41a7221 */ /* 0x000fe20000000000 */
[----:B------:R-:W-:Y:S01]  /*3b80*/  FFMA R22, R20, R22, R21 ;  /* 0x0000001614167223 */ /* 0x000fe20000000015 */
[----:B------:R-:W-:Y:S01]  /*3b90*/  LOP3.LUT R20, R41, 0xfffffff8, RZ, 0xc0, !PT ;  /* 0xfffffff829147812 */ /* 0x000fe200078ec0ff */
[----:B------:R-:W-:Y:S02]  /*3ba0*/  HADD2.F32 R222, -RZ, R29.H1_H1 ;  /* 0x3000001dffde7230 */ /* 0x000fe40000004100 */
[----:B------:R-:W-:Y:S01]  /*3bb0*/  FFMA R23, R26, 0.012048192322254180908, R23 ;  /* 0x3c4565c81a177823 */ /* 0x000fe20000000017 */
[----:B0-----:R-:W-:-:S02]  /*3bc0*/  IADD3 R18, P5, PT, R20, UR38, RZ ;  /* 0x0000002614127c10 */ /* 0x001fc4000ffbe0ff */
[----:B------:R-:W-:Y:S01]  /*3bd0*/  IADD3 R20, P6, PT, R20, UR40, RZ ;  /* 0x0000002814147c10 */ /* 0x000fe2000ffde0ff */
[--C-:B------:R-:W-:Y:S01]  /*3be0*/  FADD R28, R222, -R23.reuse ;  /* 0x80000017de1c7221 */ /* 0x100fe20000000000 */
[----:B------:R-:W-:Y:S02]  /*3bf0*/  IADD3.X R45, PT, PT, RZ, R48, RZ, P4, !PT ;  /* 0x00000030ff2d7210 */ /* 0x000fe400027fe4ff */
[C---:B------:R-:W-:Y:S02]  /*3c00*/  IADD3.X R19, PT, PT, R46.reuse, UR39, RZ, P5, !PT ;  /* 0x000000272e137c10 */ /* 0x040fe4000affe4ff */
[----:B------:R-:W-:Y:S01]  /*3c10*/  IADD3.X R21, PT, PT, R46, UR41, RZ, P6, !PT ;  /* 0x000000292e157c10 */ /* 0x000fe2000b7fe4ff */
[----:B------:R-:W-:Y:S01]  /*3c20*/  FADD R29, R212, -R23 ;  /* 0x80000017d41d7221 */ /* 0x000fe20000000000 */
[----:B------:R-:W-:Y:S01]  /*3c30*/  SHF.R.S32.HI R44, RZ, 0x1f, R45 ;  /* 0x0000001fff2c7819 */ /* 0x000fe2000001142d */
[----:B------:R-:W-:Y:S02]  /*3c40*/  HADD2.F32 R220, -RZ, R30.H0_H0 ;  /* 0x2000001effdc7230 */ /* 0x000fe40000004100 */
[----:B------:R-:W-:Y:S01]  /*3c50*/  FFMA R23, R28, 0.011904762126505374908, R23 ;  /* 0x3c430c311c177823 */ /* 0x000fe20000000017 */
[----:B------:R-:W-:Y:S01]  /*3c60*/  FFMA R22, R26, R29, R22 ;  /* 0x0000001d1a167223 */ /* 0x000fe20000000016 */
[----:B------:R-:W-:Y:S01]  /*3c70*/  LEA.HI R44, P4, R44, R63, RZ, 0x2 ;  /* 0x0000003f2c2c7211 */ /* 0x000fe200078910ff */
[----:B------:R-:W5:Y:S01]  /*3c80*/  LDG.E.64 R18, desc[UR4][R18.64] ;  /* 0x0000000412127981 */ /* 0x000f62000c1e1b00 */
[----:B------:R-:W-:-:S03]  /*3c90*/  FADD R26, -R23, R220 ;  /* 0x000000dc171a7221 */ /* 0x000fc60000000100 */
[----:B------:R-:W5:Y:S01]  /*3ca0*/  LDG.E.64 R20, desc[UR8][R20.64] ;  /* 0x0000000814147981 */ /* 0x000f62000c1e1b00 */
[----:B------:R-:W-:Y:S01]  /*3cb0*/  IADD3.X R41, PT, PT, RZ, R45, RZ, P4, !PT ;  /* 0x0000002dff297210 */ /* 0x000fe200027fe4ff */
[--C-:B------:R-:W-:Y:S01]  /*3cc0*/  FADD R29, R222, -R23.reuse ;  /* 0x80000017de1d7221 */ /* 0x100fe20000000000 */
[----:B------:R-:W-:Y:S02]  /*3cd0*/  FFMA R45, R26, 0.011764706112444400787, R23 ;  /* 0x3c40c0c11a2d7823 */ /* 0x000fe40000000017 */
[----:B------:R-:W-:Y:S01]  /*3ce0*/  SHF.L.U64.HI R46, R44, 0x1, R41 ;  /* 0x000000012c2e7819 */ /* 0x000fe20000010229 */
[----:B------:R-:W-:Y:S01]  /*3cf0*/  FFMA R29, R28, R29, R22 ;  /* 0x0000001d1c1d7223 */ /* 0x000fe20000000016 */
[----:B------:R-:W-:Y:S01]  /*3d00*/  FADD R28, R220, -R45 ;  /* 0x8000002ddc1c7221 */ /* 0x000fe20000000000 */
[----:B------:R-:W5:Y:S01]  /*3d10*/  LDG.E.64 R22, desc[UR6][R24.64+0x1a00] ;  /* 0x001a000618167981 */ /* 0x000f62000c1e1b00 */
[----:B------:R-:W-:Y:S01]  /*3d20*/  SHF.L.U32 R44, R44, 0x1, RZ ;  /* 0x000000012c2c7819 */ /* 0x000fe200000006ff */
[----:B------:R-:W-:-:S02]  /*3d30*/  HFMA2 R41, R31, 1, 1, R27 ;  /* 0x3c003c001f297831 */ /* 0x000fc4000000001b */
[----:B------:R-:W-:Y:S01]  /*3d40*/  FFMA R31, R26, R28, R29 ;  /* 0x0000001c1a1f7223 */ /* 0x000fe2000000001d */
[----:B------:R-:W-:Y:S01]  /*3d50*/  LOP3.LUT R28, R44, 0xfffffff8, RZ, 0xc0, !PT ;  /* 0xfffffff82c1c7812 */ /* 0x000fe200078ec0ff */
[----:B------:R-:W-:-:S03]  /*3d60*/  HADD2.F32 R228, -RZ, R30.H1_H1 ;  /* 0x3000001effe47230 */ /* 0x000fc60000004100 */
[C---:B------:R-:W-:Y:S02]  /*3d70*/  IADD3 R26, P4, PT, R28.reuse, UR38, RZ ;  /* 0x000000261c1a7c10 */ /* 0x040fe4000ff9e0ff */
[----:B------:R-:W-:Y:S01]  /*3d80*/  IADD3 R28, P5, PT, R28, UR40, RZ ;  /* 0x000000281c1c7c10 */ /* 0x000fe2000ffbe0ff */
[--C-:B------:R-:W-:Y:S01]  /*3d90*/  FADD R30, R228, -R45.reuse ;  /* 0x8000002de41e7221 */ /* 0x100fe20000000000 */
[C---:B------:R-:W-:Y:S02]  /*3da0*/  IADD3.X R27, PT, PT, R46.reuse, UR39, RZ, P4, !PT ;  /* 0x000000272e1b7c10 */ /* 0x040fe4000a7fe4ff */
[----:B------:R-:W-:Y:S02]  /*3db0*/  IADD3.X R29, PT, PT, R46, UR41, RZ, P5, !PT ;  /* 0x000000292e1d7c10 */ /* 0x000fe4000affe4ff */
[----:B------:R-:W-:Y:S01]  /*3dc0*/  IADD3.X R53, PT, PT, RZ, R48, RZ, P2, !PT ;  /* 0x00000030ff357210 */ /* 0x000fe200017fe4ff */
[----:B------:R-:W-:Y:S01]  /*3dd0*/  FFMA R45, R30, 0.011627906933426856995, R45 ;  /* 0x3c3e82fa1e2d7823 */ /* 0x000fe2000000002d */
[----:B------:R-:W-:Y:S01]  /*3de0*/  HADD2.F32 R226, -RZ, R41.H0_H0 ;  /* 0x20000029ffe27230 */ /* 0x000fe20000004100 */
[----:B------:R-:W5:Y:S01]  /*3df0*/  LDG.E.64 R26, desc[UR4][R26.64] ;  /* 0x000000041a1a7981 */ /* 0x000f62000c1e1b00 */
[----:B------:R-:W-:-:S03]  /*3e00*/  SHF.R.S32.HI R47, RZ, 0x1f, R53 ;  /* 0x0000001fff2f7819 */ /* 0x000fc60000011435 */
[----:B------:R-:W5:Y:S01]  /*3e10*/  LDG.E.64 R28, desc[UR8][R28.64] ;  /* 0x000000081c1c7981 */ /* 0x000f62000c1e1b00 */
[--C-:B------:R-:W-:Y:S01]  /*3e20*/  FADD R44, R228, -R45.reuse ;  /* 0x8000002de42c7221 */ /* 0x100fe20000000000 */
[----:B------:R-:W-:Y:S01]  /*3e30*/  LEA.HI R46, P2, R47, R40, RZ, 0x2 ;  /* 0x000000282f2e7211 */ /* 0x000fe200078510ff */
[----:B------:R-:W-:Y:S01]  /*3e40*/  FADD R40, R226, -R45 ;  /* 0x8000002de2287221 */ /* 0x000fe20000000000 */
[----:B------:R-:W-:Y:S01]  /*3e50*/  IADD3.X R59, PT, PT, RZ, R48, RZ, P3, !PT ;  /* 0x00000030ff3b7210 */ /* 0x000fe20001ffe4ff */
[----:B------:R-:W-:Y:S02]  /*3e60*/  FFMA R44, R30, R44, R31 ;  /* 0x0000002c1e2c7223 */ /* 0x000fe4000000001f */
[----:B------:R-:W5:Y:S01]  /*3e70*/  LDG.E.64 R30, desc[UR6][R24.64+0x1b00] ;  /* 0x001b0006181e7981 */ /* 0x000f62000c1e1b00 */
[----:B------:R-:W-:Y:S01]  /*3e80*/  FFMA R45, R40, 0.011494252830743789673, R45 ;  /* 0x3c3c5264282d7823 */ /* 0x000fe2000000002d */
[----:B------:R-:W-:Y:S01]  /*3e90*/  HFMA2 R36, R36, 1, 1, R38 ;  /* 0x3c003c0024247831 */ /* 0x000fe20000000026 */
[----:B------:R-:W-:Y:S01]  /*3ea0*/  SHF.R.S32.HI R52, RZ, 0x1f, R59 ;  /* 0x0000001fff347819 */ /* 0x000fe2000001143b */
[----:B------:R-:W-:Y:S01]  /*3eb0*/  HADD2.F32 R224, -RZ, R41.H1_H1 ;  /* 0x30000029ffe07230 */ /* 0x000fe20000004100 */
[----:B------:R-:W-:Y:S01]  /*3ec0*/  SHF.L.U32 R38, R46, 0x1, RZ ;  /* 0x000000012e267819 */ /* 0x000fe200000006ff */
[----:B------:R-:W-:Y:S01]  /*3ed0*/  FADD R41, R226, -R45 ;  /* 0x8000002de2297221 */ /* 0x000fe20000000000 */
[----:B------:R-:W-:-:S02]  /*3ee0*/  LEA.HI R52, P4, R52, R51, RZ, 0x2 ;  /* 0x0000003334347211 */ /* 0x000fc400078910ff */
[----:B------:R-:W-:Y:S01]  /*3ef0*/  LOP3.LUT R38, R38, 0xfffffff8, RZ, 0xc0, !PT ;  /* 0xfffffff826267812 */ /* 0x000fe200078ec0ff */
[----:B------:R-:W-:Y:S01]  /*3f00*/  FFMA R41, R40, R41, R44 ;  /* 0x0000002928297223 */ /* 0x000fe2000000002c */
[----:B------:R-:W-:Y:S01]  /*3f10*/  IADD3.X R51, PT, PT, RZ, R53, RZ, P2, !PT ;  /* 0x00000035ff337210 */ /* 0x000fe200017fe4ff */
[----:B------:R-:W-:Y:S01]  /*3f20*/  HFMA2 R44, R36, 1, 1, R42 ;  /* 0x3c003c00242c7831 */ /* 0x000fe2000000002a */
[----:B------:R-:W-:Y:S02]  /*3f30*/  IADD3 R36, P2, PT, R38, UR38, RZ ;  /* 0x0000002626247c10 */ /* 0x000fe4000ff5e0ff */
[----:B------:R-:W-:Y:S02]  /*3f40*/  SHF.L.U64.HI R51, R46, 0x1, R51 ;  /* 0x000000012e337819 */ /* 0x000fe40000010233 */
[----:B------:R-:W-:Y:S01]  /*3f50*/  IADD3 R38, P3, PT, R38, UR40, RZ ;  /* 0x0000002826267c10 */ /* 0x000fe2000ff7e0ff */
[----:B------:R-:W-:Y:S02]  /*3f60*/  HADD2 R46, R37, R39 ;  /* 0x00000027252e7230 */ /* 0x000fe40000000000 */
[----:B------:R-:W-:Y:S01]  /*3f70*/  FADD R40, R224, -R45 ;  /* 0x8000002de0287221 */ /* 0x000fe20000000000 */
[----:B------:R-:W-:-:S02]  /*3f80*/  IADD3.X R37, PT, PT, R51, UR39, RZ, P2, !PT ;  /* 0x0000002733257c10 */ /* 0x000fc400097fe4ff */
[----:B------:R-:W-:Y:S01]  /*3f90*/  IADD3.X R39, PT, PT, R51, UR41, RZ, P3, !PT ;  /* 0x0000002933277c10 */ /* 0x000fe20009ffe4ff */
[--C-:B------:R-:W-:Y:S02]  /*3fa0*/  HADD2.F32 R232, -RZ, R44.reuse.H0_H0 ;  /* 0x2000002cffe87230 */ /* 0x100fe40000004100 */
[----:B------:R-:W-:Y:S01]  /*3fb0*/  FFMA R45, R40, 0.011363636702299118042, R45 ;  /* 0x3c3a2e8c282d7823 */ /* 0x000fe2000000002d */
[----:B------:R-:W5:Y:S03]  /*3fc0*/  LDG.E.64 R36, desc[UR4][R36.64] ;  /* 0x0000000424247981 */ /* 0x000f66000c1e1b00 */
[----:B------:R-:W-:Y:S01]  /*3fd0*/  FADD R47, -R45, R232 ;  /* 0x000000e82d2f7221 */ /* 0x000fe20000000100 */
[----:B------:R-:W5:Y:S01]  /*3fe0*/  LDG.E.64 R38, desc[UR8][R38.64] ;  /* 0x0000000826267981 */ /* 0x000f62000c1e1b00 */
[----:B------:R-:W-:Y:S01]  /*3ff0*/  FADD R42, R224, -R45 ;  /* 0x8000002de02a7221 */ /* 0x000fe20000000000 */
[----:B------:R-:W-:-:S02]  /*4000*/  HADD2.F32 R230, -RZ, R44.H1_H1 ;  /* 0x3000002cffe67230 */ /* 0x000fc40000004100 */
[----:B------:R-:W-:Y:S01]  /*4010*/  FFMA R45, R47, 0.011235955171287059784, R45 ;  /* 0x3c3817032f2d7823 */ /* 0x000fe2000000002d */
[----:B------:R-:W-:-:S03]  /*4020*/  FFMA R42, R40, R42, R41 ;  /* 0x0000002a282a7223 */ /* 0x000fc60000000029 */
[--C-:B------:R-:W-:Y:S01]  /*4030*/  FADD R51, R230, -R45.reuse ;  /* 0x8000002de6337221 */ /* 0x100fe20000000000 */
[----:B------:R-:W5:Y:S01]  /*4040*/  LDG.E.64 R40, desc[UR6][R24.64+0x1c00] ;  /* 0x001c000618287981 */ /* 0x000f62000c1e1b00 */
[----:B------:R-:W-:Y:S02]  /*4050*/  HFMA2 R46, R46, 1, 1, R43 ;  /* 0x3c003c002e2e7831 */ /* 0x000fe4000000002b */
[--C-:B------:R-:W-:Y:S01]  /*4060*/  FADD R44, R232, -R45.reuse ;  /* 0x8000002de82c7221 */ /* 0x100fe20000000000 */
[----:B------:R-:W-:Y:S01]  /*4070*/  FFMA R53, R51, 0.011111111380159854889, R45 ;  /* 0x3c360b6133357823 */ /* 0x000fe2000000002d */
[----:B------:R-:W-:Y:S02]  /*4080*/  SHF.L.U32 R45, R52, 0x1, RZ ;  /* 0x00000001342d7819 */ /* 0x000fe400000006ff */
[----:B------:R-:W-:Y:S01]  /*4090*/  FFMA R42, R47, R44, R42 ;  /* 0x0000002c2f2a7223 */ /* 0x000fe2000000002a */
[----:B------:R-:W-:Y:S01]  /*40a0*/  FADD R44, R230, -R53 ;  /* 0x80000035e62c7221 */ /* 0x000fe20000000000 */
[----:B------:R-:W-:-:S02]  /*40b0*/  IADD3.X R59, PT, PT, RZ, R59, RZ, P4, !PT ;  /* 0x0000003bff3b7210 */ /* 0x000fc400027fe4ff */
[----:B------:R-:W-:Y:S01]  /*40c0*/  LOP3.LUT R45, R45, 0xfffffff8, RZ, 0xc0, !PT ;  /* 0xfffffff82d2d7812 */ /* 0x000fe200078ec0ff */
[----:B------:R-:W-:Y:S01]  /*40d0*/  FFMA R51, R51, R44, R42 ;  /* 0x0000002c33337223 */ /* 0x000fe2000000002a */
[--C-:B------:R-:W-:Y:S01]  /*40e0*/  HADD2.F32 R236, -RZ, R46.reuse.H0_H0 ;  /* 0x2000002effec7230 */ /* 0x100fe20000004100 */
[----:B------:R-:W-:Y:S02]  /*40f0*/  SHF.L.U64.HI R47, R52, 0x1, R59 ;  /* 0x00000001342f7819 */ /* 0x000fe4000001023b */
[C---:B------:R-:W-:Y:S02]  /*4100*/  IADD3 R42, P2, PT, R45.reuse, UR38, RZ ;  /* 0x000000262d2a7c10 */ /* 0x040fe4000ff5e0ff */
[----:B------:R-:W-:Y:S01]  /*4110*/  IADD3 R44, P3, PT, R45, UR40, RZ ;  /* 0x000000282d2c7c10 */ /* 0x000fe2000ff7e0ff */
[----:B------:R-:W-:Y:S01]  /*4120*/  HADD2.F32 R234, -RZ, R46.H1_H1 ;  /* 0x3000002effea7230 */ /* 0x000fe20000004100 */
[C---:B------:R-:W-:Y:S01]  /*4130*/  IADD3.X R43, PT, PT, R47.reuse, UR39, RZ, P2, !PT ;  /* 0x000000272f2b7c10 */ /* 0x040fe200097fe4ff */
[----:B------:R-:W-:Y:S01]  /*4140*/  FADD R46, R236, -R53 ;  /* 0x80000035ec2e7221 */ /* 0x000fe20000000000 */
[----:B------:R-:W-:-:S02]  /*4150*/  IADD3.X R45, PT, PT, R47, UR41, RZ, P3, !PT ;  /* 0x000000292f2d7c10 */ /* 0x000fc40009ffe4ff */
[----:B------:R-:W-:Y:S01]  /*4160*/  IADD3.X R61, PT, PT, RZ, R48, RZ, P1, !PT ;  /* 0x00000030ff3d7210 */ /* 0x000fe20000ffe4ff */
[----:B------:R-:W-:Y:S01]  /*4170*/  FFMA R53, R46, 0.010989011265337467194, R53 ;  /* 0x3c340b412e357823 */ /* 0x000fe20000000035 */
[----:B------:R-:W5:Y:S02]  /*4180*/  LDG.E.64 R42, desc[UR4][R42.64] ;  /* 0x000000042a2a7981 */ /* 0x000f64000c1e1b00 */
[----:B------:R-:W-:Y:S02]  /*4190*/  SHF.R.S32.HI R59, RZ, 0x1f, R61 ;  /* 0x0000001fff3b7819 */ /* 0x000fe4000001143d */
[----:B------:R-:W5:Y:S01]  /*41a0*/  LDG.E.64 R44, desc[UR8][R44.64] ;  /* 0x000000082c2c7981 */ /* 0x000f62000c1e1b00 */
[--C-:B------:R-:W-:Y:S01]  /*41b0*/  FADD R47, R236, -R53.reuse ;  /* 0x80000035ec2f7221 */ /* 0x100fe20000000000 */
[----:B------:R-:W-:Y:S01]  /*41c0*/  FADD R52, R234, -R53 ;  /* 0x80000035ea347221 */ /* 0x000fe20000000000 */
[----:B------:R-:W-:Y:S01]  /*41d0*/  LEA.HI R50, P1, R59, R50, RZ, 0x2 ;  /* 0x000000323b327211 */ /* 0x000fe200078310ff */
[----:B--2---:R-:W-:-:S02]  /*41e0*/  HFMA2 R34, R32, 1, 1, R34 ;  /* 0x3c003c0020227831 */ /* 0x004fc40000000022 */
[----:B------:R-:W-:Y:S01]  /*41f0*/  FFMA R51, R46, R47, R51 ;  /* 0x0000002f2e337223 */ /* 0x000fe20000000033 */
[----:B------:R-:W-:Y:S01]  /*4200*/  FFMA R53, R52, 0.010869565419852733612, R53 ;  /* 0x3c32164334357823 */ /* 0x000fe20000000035 */
[----:B------:R-:W2:Y:S01]  /*4210*/  LDG.E.64 R46, desc[UR6][R24.64+0x1d00] ;  /* 0x001d0006182e7981 */ /* 0x000ea2000c1e1b00 */
[----:B------:R-:W-:Y:S02]  /*4220*/  IADD3.X R61, PT, PT, RZ, R61, RZ, P1, !PT ;  /* 0x0000003dff3d7210 */ /* 0x000fe40000ffe4ff */
[----:B------:R-:W-:Y:S02]  /*4230*/  FADD R32, R234, -R53 ;  /* 0x80000035ea207221 */ /* 0x000fe40000000000 */
[C---:B------:R-:W-:Y:S02]  /*4240*/  SHF.L.U64.HI R61, R50.reuse, 0x1, R61 ;  /* 0x00000001323d7819 */ /* 0x040fe4000001023d */
[----:B------:R-:W-:Y:S01]  /*4250*/  SHF.L.U32 R50, R50, 0x1, RZ ;  /* 0x0000000132327819 */ /* 0x000fe200000006ff */
[----:B------:R-:W-:Y:S01]  /*4260*/  FFMA R32, R52, R32, R51 ;  /* 0x0000002034207223 */ /* 0x000fe20000000033 */
[----:B------:R-:W-:Y:S01]  /*4270*/  HADD2 R2, R34, R2 ;  /* 0x0000000222027230 */ /* 0x000fe20000000000 */
[----:B------:R-:W-:-:S02]  /*4280*/  IADD3.X R52, PT, PT, RZ, R48, RZ, P0, !PT ;  /* 0x00000030ff347210 */ /* 0x000fc400007fe4ff */
[----:B------:R-:W-:Y:S02]  /*4290*/  LOP3.LUT R50, R50, 0xfffffff8, RZ, 0xc0, !PT ;  /* 0xfffffff832327812 */ /* 0x000fe400078ec0ff */
[----:B------:R-:W-:Y:S01]  /*42a0*/  SHF.R.S32.HI R34, RZ, 0x1f, R52 ;  /* 0x0000001fff227819 */ /* 0x000fe20000011434 */
[----:B------:R-:W-:Y:S01]  /*42b0*/  HADD2.F32 R238, -RZ, R2.H0_H0 ;  /* 0x20000002ffee7230 */ /* 0x000fe20000004100 */
[C---:B------:R-:W-:Y:S02]  /*42c0*/  IADD3 R48, P0, PT, R50.reuse, UR38, RZ ;  /* 0x0000002632307c10 */ /* 0x040fe4000ff1e0ff */
[----:B------:R-:W-:Y:S02]  /*42d0*/  IADD3 R50, P1, PT, R50, UR40, RZ ;  /* 0x0000002832327c10 */ /* 0x000fe4000ff3e0ff */
[----:B------:R-:W-:Y:S01]  /*42e0*/  LEA.HI R59, P2, R34, R49, RZ, 0x2 ;  /* 0x00000031223b7211 */ /* 0x000fe200078510ff */
[----:B------:R-:W-:Y:S01]  /*42f0*/  FADD R34, -R53, R238 ;  /* 0x000000ee35227221 */ /* 0x000fe20000000100 */
[----:B------:R-:W-:-:S02]  /*4300*/  IADD3.X R49, PT, PT, R61, UR39, RZ, P0, !PT ;  /* 0x000000273d317c10 */ /* 0x000fc400087fe4ff */
[----:B------:R-:W-:Y:S01]  /*4310*/  IADD3.X R51, PT, PT, R61, UR41, RZ, P1, !PT ;  /* 0x000000293d337c10 */ /* 0x000fe20008ffe4ff */
[----:B------:R-:W-:-:S03]  /*4320*/  FFMA R61, R34, 0.01075268816202878952, R53 ;  /* 0x3c302c0b223d7823 */ /* 0x000fc60000000035 */
[----:B------:R-:W2:Y:S01]  /*4330*/  LDG.E.64 R48, desc[UR4][R48.64] ;  /* 0x0000000430307981 */ /* 0x000ea2000c1e1b00 */
[----:B------:R-:W-:-:S03]  /*4340*/  FADD R53, R238, -R61 ;  /* 0x8000003dee357221 */ /* 0x000fc60000000000 */
[----:B------:R-:W2:Y:S01]  /*4350*/  LDG.E.64 R50, desc[UR8][R50.64] ;  /* 0x0000000832327981 */ /* 0x000ea2000c1e1b00 */
[----:B------:R-:W-:Y:S01]  /*4360*/  FFMA R63, R34, R53, R32 ;  /* 0x00000035223f7223 */ /* 0x000fe20000000020 */
[----:B------:R-:W-:Y:S02]  /*4370*/  IADD3.X R32, PT, PT, RZ, R52, RZ, P2, !PT ;  /* 0x00000034ff207210 */ /* 0x000fe400017fe4ff */
[----:B------:R-:W2:Y:S01]  /*4380*/  LDG.E.64 R52, desc[UR6][R24.64+0x1e00] ;  /* 0x001e000618347981 */ /* 0x000ea2000c1e1b00 */
[----:B------:R-:W-:-:S04]  /*4390*/  SHF.L.U32 R34, R59, 0x1, RZ ;  /* 0x000000013b227819 */ /* 0x000fc800000006ff */
[----:B------:R-:W-:Y:S02]  /*43a0*/  LOP3.LUT R34, R34, 0xfffffff8, RZ, 0xc0, !PT ;  /* 0xfffffff822227812 */ /* 0x000fe400078ec0ff */
[----:B------:R-:W-:Y:S02]  /*43b0*/  SHF.L.U64.HI R65, R59, 0x1, R32 ;  /* 0x000000013b417819 */ /* 0x000fe40000010220 */
[C---:B------:R-:W-:Y:S01]  /*43c0*/  IADD3 R32, P0, PT, R34.reuse, UR38, RZ ;  /* 0x0000002622207c10 */ /* 0x040fe2000ff1e0ff */
[----:B------:R-:W2:Y:S01]  /*43d0*/  LDG.E.64 R24, desc[UR6][R24.64+0x1f00] ;  /* 0x001f000618187981 */ /* 0x000ea2000c1e1b00 */
[----:B------:R-:W-:Y:S01]  /*43e0*/  IADD3 R34, P1, PT, R34, UR40, RZ ;  /* 0x0000002822227c10 */ /* 0x000fe2000ff3e0ff */
[----:B------:R-:W-:Y:S01]  /*43f0*/  HFMA2 R59, R33, 1, 1, R35 ;  /* 0x3c003c00213b7831 */ /* 0x000fe20000000023 */
[C---:B------:R-:W-:Y:S02]  /*4400*/  IADD3.X R33, PT, PT, R65.reuse, UR39, RZ, P0, !PT ;  /* 0x0000002741217c10 */ /* 0x040fe400087fe4ff */
[----:B------:R-:W-:-:S04]  /*4410*/  IADD3.X R35, PT, PT, R65, UR41, RZ, P1, !PT ;  /* 0x0000002941237c10 */ /* 0x000fc80008ffe4ff */
[----:B------:R-:W2:Y:S04]  /*4420*/  LDG.E.64 R32, desc[UR4][R32.64] ;  /* 0x0000000420207981 */ /* 0x000ea8000c1e1b00 */
[----:B------:R-:W2:Y:S01]  /*4430*/  LDG.E.64 R34, desc[UR8][R34.64] ;  /* 0x0000000822227981 */ /* 0x000ea2000c1e1b00 */
[----:B------:R-:W-:Y:S02]  /*4440*/  HADD2.F32 R240, -RZ, R2.H1_H1 ;  /* 0x30000002fff07230 */ /* 0x000fe40000004100 */
[----:B------:R-:W-:-:S03]  /*4450*/  HFMA2 R59, R59, 1, 1, R3 ;  /* 0x3c003c003b3b7831 */ /* 0x000fc60000000003 */
[----:B------:R-:W-:-:S04]  /*4460*/  FADD R2, R240, -R61 ;  /* 0x8000003df0027221 */ /* 0x000fc80000000000 */
[----:B------:R-:W-:Y:S01]  /*4470*/  FFMA R61, R2, 0.010638297535479068756, R61 ;  /* 0x3c2e4c41023d7823 */ /* 0x000fe2000000003d */
[----:B------:R-:W-:-:S03]  /*4480*/  HADD2.F32 R244, -RZ, R59.H0_H0 ;  /* 0x2000003bfff47230 */ /* 0x000fc60000004100 */
[----:B------:R-:W-:-:S04]  /*4490*/  FADD R242, R240, -R61 ;  /* 0x8000003df0f27221 */ /* 0x000fc80000000000 */
[----:B------:R-:W-:Y:S01]  /*44a0*/  FFMA R63, R2, R242, R63 ;  /* 0x000000f2023f7223 */ /* 0x000fe2000000003f */
[----:B------:R-:W-:-:S04]  /*44b0*/  FADD R2, R244, -R61 ;  /* 0x8000003df4027221 */ /* 0x000fc80000000000 */
[----:B------:R-:W-:Y:S01]  /*44c0*/  FFMA R61, R2, 0.010526316240429878235, R61 ;  /* 0x3c2c7692023d7823 */ /* 0x000fe2000000003d */
[----:B---3--:R-:W-:-:S03]  /*44d0*/  HFMA2 R4, R4, 1, 1, R6 ;  /* 0x3c003c0004047831 */ /* 0x008fc60000000006 */
[----:B------:R-:W-:-:S04]  /*44e0*/  FADD R242, R244, -R61 ;  /* 0x8000003df4f27221 */ /* 0x000fc80000000000 */
[----:B------:R-:W-:Y:S01]  /*44f0*/  FFMA R63, R2, R242, R63 ;  /* 0x000000f2023f7223 */ /* 0x000fe2000000003f */
[----:B------:R-:W-:Y:S02]  /*4500*/  HADD2.F32 R242, -RZ, R59.H1_H1 ;  /* 0x3000003bfff27230 */ /* 0x000fe40000004100 */
[----:B----4-:R-:W-:-:S03]  /*4510*/  HADD2 R10, R4, R10 ;  /* 0x0000000a040a7230 */ /* 0x010fc60000000000 */
[----:B------:R-:W-:-:S04]  /*4520*/  FADD R2, R242, -R61 ;  /* 0x8000003df2027221 */ /* 0x000fc80000000000 */
[----:B------:R-:W-:Y:S01]  /*4530*/  FFMA R61, R2, 0.010416666977107524872, R61 ;  /* 0x3c2aaaab023d7823 */ /* 0x000fe2000000003d */
[----:B------:R-:W-:-:S03]  /*4540*/  HADD2.F32 R248, -RZ, R10.H0_H0 ;  /* 0x2000000afff87230 */ /* 0x000fc60000004100 */
[----:B------:R-:W-:-:S04]  /*4550*/  FADD R4, R242, -R61 ;  /* 0x8000003df2047221 */ /* 0x000fc80000000000 */
[----:B------:R-:W-:Y:S01]  /*4560*/  FFMA R4, R2, R4, R63 ;  /* 0x0000000402047223 */ /* 0x000fe2000000003f */
[----:B------:R-:W-:Y:S01]  /*4570*/  FADD R2, -R61, R248 ;  /* 0x000000f83d027221 */ /* 0x000fe20000000100 */
[----:B------:R-:W-:-:S03]  /*4580*/  HFMA2 R5, R5, 1, 1, R7 ;  /* 0x3c003c0005057831 */ /* 0x000fc60000000007 */
[----:B------:R-:W-:Y:S01]  /*4590*/  FFMA R61, R2, 0.010309278033673763275, R61 ;  /* 0x3c28e83f023d7823 */ /* 0x000fe2000000003d */
[----:B------:R-:W-:-:S03]  /*45a0*/  HADD2.F32 R246, -RZ, R10.H1_H1 ;  /* 0x3000000afff67230 */ /* 0x000fc60000004100 */
[----:B------:R-:W-:-:S04]  /*45b0*/  FADD R3, R248, -R61 ;  /* 0x8000003df8037221 */ /* 0x000fc80000000000 */
[----:B------:R-:W-:Y:S01]  /*45c0*/  FFMA R3, R2, R3, R4 ;  /* 0x0000000302037223 */ /* 0x000fe20000000004 */
[----:B------:R-:W-:Y:S01]  /*45d0*/  FADD R2, R246, -R61 ;  /* 0x8000003df6027221 */ /* 0x000fe20000000000 */
[----:B------:R-:W-:-:S03]  /*45e0*/  HADD2 R5, R5, R11 ;  /* 0x0000000b05057230 */ /* 0x000fc60000000000 */
[----:B------:R-:W-:Y:S02]  /*45f0*/  FFMA R61, R2, 0.010204081423580646515, R61 ;  /* 0x3c272f05023d7823 */ /* 0x000fe4000000003d */
[----:B------:R-:W-:Y:S02]  /*4600*/  HADD2.F32 R252, -RZ, R5.H0_H0 ;  /* 0x20000005fffc7230 */ /* 0x000fe40000004100 */
[----:B------:R-:W-:-:S04]  /*4610*/  FADD R4, R246, -R61 ;  /* 0x8000003df6047221 */ /* 0x000fc80000000000 */
[----:B------:R-:W-:Y:S01]  /*4620*/  FFMA R3, R2, R4, R3 ;  /* 0x0000000402037223 */ /* 0x000fe20000000003 */
[----:B------:R-:W-:-:S04]  /*4630*/  FADD R2, R252, -R61 ;  /* 0x8000003dfc027221 */ /* 0x000fc80000000000 */
[----:B------:R-:W-:Y:S01]  /*4640*/  FFMA R61, R2, 0.010101010091602802277, R61 ;  /* 0x3c257eb5023d7823 */ /* 0x000fe2000000003d */
[----:B------:R-:W-:-:S03]  /*4650*/  HADD2.F32 R250, -RZ, R5.H1_H1 ;  /* 0x30000005fffa7230 */ /* 0x000fc60000004100 */
[----:B------:R-:W-:Y:S01]  /*4660*/  FADD R4, R252, -R61 ;  /* 0x8000003dfc047221 */ /* 0x000fe20000000000 */
[----:B-----5:R-:W-:-:S03]  /*4670*/  HFMA2 R12, R12, 1, 1, R14 ;  /* 0x3c003c000c0c7831 */ /* 0x020fc6000000000e */
[----:B------:R-:W-:Y:S01]  /*4680*/  FFMA R3, R2, R4, R3 ;  /* 0x0000000402037223 */ /* 0x000fe20000000003 */
[----:B------:R-:W-:-:S04]  /*4690*/  FADD R2, R250, -R61 ;  /* 0x8000003dfa027221 */ /* 0x000fc80000000000 */
[----:B------:R-:W-:Y:S01]  /*46a0*/  FFMA R61, R2, 0.0099999997764825820923, R61 ;  /* 0x3c23d70a023d7823 */ /* 0x000fe2000000003d */
[----:B------:R-:W-:-:S03]  /*46b0*/  HADD2 R12, R12, R16 ;  /* 0x000000100c0c7230 */ /* 0x000fc60000000000 */
[----:B------:R-:W-:Y:S01]  /*46c0*/  FADD R4, R250, -R61 ;  /* 0x8000003dfa047221 */ /* 0x000fe20000000000 */
[----:B------:R-:W-:Y:S02]  /*46d0*/  HFMA2 R13, R13, 1, 1, R15 ;  /* 0x3c003c000d0d7831 */ /* 0x000fe4000000000f */
[----:B------:R-:W-:Y:S02]  /*46e0*/  HADD2.F32 R59, -RZ, R12.H0_H0 ;  /* 0x2000000cff3b7230 */ /* 0x000fe40000004100 */
[----:B------:R-:W-:-:S03]  /*46f0*/  FFMA R3, R2, R4, R3 ;  /* 0x0000000402037223 */ /* 0x000fc60000000003 */
[----:B------:R-:W-:Y:S01]  /*4700*/  FADD R2, -R61, R59 ;  /* 0x0000003b3d027221 */ /* 0x000fe20000000100 */
[----:B------:R-:W-:-:S03]  /*4710*/  HFMA2 R13, R13, 1, 1, R17 ;  /* 0x3c003c000d0d7831 */ /* 0x000fc60000000011 */
[----:B------:R-:W-:Y:S01]  /*4720*/  FFMA R4, R2, 0.0099009899422526359558, R61 ;  /* 0x3c2237c302047823 */ /* 0x000fe2000000003d */
[----:B------:R-:W-:-:S05]  /*4730*/  HADD2.F32 R61, -RZ, R12.H1_H1 ;  /* 0x3000000cff3d7230 */ /* 0x000fca0000004100 */
[--C-:B------:R-:W-:Y:S01]  /*4740*/  FADD R6, R61, -R4.reuse ;  /* 0x800000043d067221 */ /* 0x100fe20000000000 */
[--C-:B------:R-:W-:Y:S01]  /*4750*/  FADD R5, R59, -R4.reuse ;  /* 0x800000043b057221 */ /* 0x100fe20000000000 */
[--C-:B------:R-:W-:Y:S02]  /*4760*/  HADD2.F32 R63, -RZ, R13.reuse.H0_H0 ;  /* 0x2000000dff3f7230 */ /* 0x100fe40000004100 */
[----:B------:R-:W-:Y:S01]  /*4770*/  FFMA R4, R6, 0.009803921915590763092, R4 ;  /* 0x3c20a0a106047823 */ /* 0x000fe20000000004 */
[----:B------:R-:W-:Y:S01]  /*4780*/  FFMA R3, R2, R5, R3 ;  /* 0x0000000502037223 */ /* 0x000fe20000000003 */
[----:B------:R-:W-:Y:S02]  /*4790*/  HFMA2 R11, R18, 1, 1, R20 ;  /* 0x3c003c00120b7831 */ /* 0x000fe40000000014 */
[----:B------:R-:W-:Y:S01]  /*47a0*/  FADD R2, R63, -R4 ;  /* 0x800000043f027221 */ /* 0x000fe20000000000 */
[----:B------:R-:W-:-:S03]  /*47b0*/  HADD2.F32 R18, -RZ, R13.H1_H1 ;  /* 0x3000000dff127230 */ /* 0x000fc60000004100 */
[--C-:B------:R-:W-:Y:S01]  /*47c0*/  FFMA R5, R2, 0.0097087379544973373413, R4.reuse ;  /* 0x3c1f116602057823 */ /* 0x100fe20000000004 */
[----:B------:R-:W-:Y:S02]  /*47d0*/  HFMA2 R19, R19, 1, 1, R21 ;  /* 0x3c003c0013137831 */ /* 0x000fe40000000015 */
[----:B------:R-:W-:Y:S02]  /*47e0*/  HADD2 R11, R11, R22 ;  /* 0x000000160b0b7230 */ /* 0x000fe40000000000 */
[--C-:B------:R-:W-:Y:S01]  /*47f0*/  FADD R10, R18, -R5.reuse ;  /* 0x80000005120a7221 */ /* 0x100fe20000000000 */
[----:B------:R-:W-:Y:S02]  /*4800*/  FADD R4, R61, -R4 ;  /* 0x800000043d047221 */ /* 0x000fe40000000000 */
[----:B------:R-:W-:Y:S02]  /*4810*/  HADD2.F32 R20, -RZ, R11.H0_H0 ;  /* 0x2000000bff147230 */ /* 0x000fe40000004100 */
[----:B------:R-:W-:Y:S01]  /*4820*/  FFMA R7, R10, 0.0096153849735856056213, R5 ;  /* 0x3c1d89d90a077823 */ /* 0x000fe20000000005 */
[----:B------:R-:W-:Y:S01]  /*4830*/  FFMA R3, R6, R4, R3 ;  /* 0x0000000406037223 */ /* 0x000fe20000000003 */
[----:B------:R-:W-:-:S02]  /*4840*/  HFMA2 R19, R19, 1, 1, R23 ;  /* 0x3c003c0013137831 */ /* 0x000fc40000000017 */
[----:B------:R-:W-:Y:S01]  /*4850*/  FADD R4, -R7, R20 ;  /* 0x0000001407047221 */ /* 0x000fe20000000100 */
[----:B------:R-:W-:Y:S02]  /*4860*/  HADD2.F32 R22, -RZ, R11.H1_H1 ;  /* 0x3000000bff167230 */ /* 0x000fe40000004100 */
[----:B------:R-:W-:Y:S01]  /*4870*/  FADD R5, R63, -R5 ;  /* 0x800000053f057221 */ /* 0x000fe20000000000 */
[----:B------:R-:W-:-:S03]  /*4880*/  FFMA R11, R4, 0.0095238098874688148499, R7 ;  /* 0x3c1c09c1040b7823 */ /* 0x000fc60000000007 */
[----:B------:R-:W-:Y:S01]  /*4890*/  FFMA R3, R2, R5, R3 ;  /* 0x0000000502037223 */ /* 0x000fe20000000003 */
[--C-:B------:R-:W-:Y:S01]  /*48a0*/  FADD R2, R22, -R11.reuse ;  /* 0x8000000b16027221 */ /* 0x100fe20000000000 */
[----:B------:R-:W-:Y:S02]  /*48b0*/  HFMA2 R15, R26, 1, 1, R28 ;  /* 0x3c003c001a0f7831 */ /* 0x000fe4000000001c */
[----:B------:R-:W-:Y:S02]  /*48c0*/  HADD2.F32 R26, -RZ, R19.H0_H0 ;  /* 0x20000013ff1a7230 */ /* 0x000fe40000004100 */
[----:B------:R-:W-:Y:S01]  /*48d0*/  FFMA R5, R2, 0.009433962404727935791, R11 ;  /* 0x3c1a90e802057823 */ /* 0x000fe2000000000b */
[----:B------:R-:W-:-:S03]  /*48e0*/  FADD R7, R18, -R7 ;  /* 0x8000000712077221 */ /* 0x000fc60000000000 */
[----:B------:R-:W-:Y:S01]  /*48f0*/  FADD R6, R26, -R5 ;  /* 0x800000051a067221 */ /* 0x000fe20000000000 */
[----:B------:R-:W-:Y:S02]  /*4900*/  HFMA2 R15, R15, 1, 1, R30 ;  /* 0x3c003c000f0f7831 */ /* 0x000fe4000000001e */
[----:B------:R-:W-:Y:S01]  /*4910*/  FFMA R3, R10, R7, R3 ;  /* 0x000000070a037223 */ /* 0x000fe20000000003 */
[----:B------:R-:W-:Y:S02]  /*4920*/  HADD2.F32 R30, -RZ, R19.H1_H1 ;  /* 0x30000013ff1e7230 */ /* 0x000fe40000004100 */
[----:B------:R-:W-:Y:S01]  /*4930*/  FADD R11, R20, -R11 ;  /* 0x8000000b140b7221 */ /* 0x000fe20000000000 */
[----:B------:R-:W-:Y:S01]  /*4940*/  FFMA R7, R6, 0.0093457940965890884399, R5 ;  /* 0x3c191f1a06077823 */ /* 0x000fe20000000005 */
[----:B------:R-:W-:Y:S02]  /*4950*/  HFMA2 R27, R27, 1, 1, R29 ;  /* 0x3c003c001b1b7831 */ /* 0x000fe4000000001d */
[----:B------:R-:W-:Y:S01]  /*4960*/  FFMA R3, R4, R11, R3 ;  /* 0x0000000b04037223 */ /* 0x000fe20000000003 */
[----:B------:R-:W-:Y:S01]  /*4970*/  FADD R4, R30, -R7 ;  /* 0x800000071e047221 */ /* 0x000fe20000000000 */
[----:B------:R-:W-:Y:S01]  /*4980*/  FADD R5, R22, -R5 ;  /* 0x8000000516057221 */ /* 0x000fe20000000000 */
[----:B------:R-:W-:-:S02]  /*4990*/  HADD2.F32 R28, -RZ, R15.H0_H0 ;  /* 0x2000000fff1c7230 */ /* 0x000fc40000004100 */
[----:B------:R-:W-:Y:S01]  /*49a0*/  FFMA R11, R4, 0.0092592593282461166382, R7 ;  /* 0x3c17b426040b7823 */ /* 0x000fe20000000007 */
[----:B------:R-:W-:Y:S01]  /*49b0*/  FFMA R3, R2, R5, R3 ;  /* 0x0000000502037223 */ /* 0x000fe20000000003 */
[----:B------:R-:W-:Y:S02]  /*49c0*/  HFMA2 R27, R27, 1, 1, R31 ;  /* 0x3c003c001b1b7831 */ /* 0x000fe4000000001f */
[----:B------:R-:W-:Y:S01]  /*49d0*/  FADD R2, -R11, R28 ;  /* 0x0000001c0b027221 */ /* 0x000fe20000000100 */
[----:B------:R-:W-:-:S03]  /*49e0*/  HADD2.F32 R19, -RZ, R15.H1_H1 ;  /* 0x3000000fff137230 */ /* 0x000fc60000004100 */
[----:B------:R-:W-:Y:S01]  /*49f0*/  FFMA R5, R2, 0.0091743115335702896118, R11 ;  /* 0x3c164fda02057823 */ /* 0x000fe2000000000b */
[----:B------:R-:W-:-:S03]  /*4a00*/  FADD R7, R26, -R7 ;  /* 0x800000071a077221 */ /* 0x000fc60000000000 */
[----:B------:R-:W-:Y:S01]  /*4a10*/  FADD R10, R19, -R5 ;  /* 0x80000005130a7221 */ /* 0x000fe20000000000 */
[----:B------:R-:W-:Y:S01]  /*4a20*/  FFMA R3, R6, R7, R3 ;  /* 0x0000000706037223 */ /* 0x000fe20000000003 */
[----:B------:R-:W-:Y:S02]  /*4a30*/  HADD2.F32 R21, -RZ, R27.H0_H0 ;  /* 0x2000001bff157230 */ /* 0x000fe40000004100 */
[----:B------:R-:W-:Y:S02]  /*4a40*/  HFMA2 R36, R36, 1, 1, R38 ;  /* 0x3c003c0024247831 */ /* 0x000fe40000000026 */
[----:B------:R-:W-:-:S04]  /*4a50*/  FFMA R6, R10, 0.0090909088030457496643, R5 ;  /* 0x3c14f2090a067823 */ /* 0x000fc80000000005 */
[--C-:B------:R-:W-:Y:S01]  /*4a60*/  FADD R7, R21, -R6.reuse ;  /* 0x8000000615077221 */ /* 0x100fe20000000000 */
[----:B------:R-:W-:Y:S02]  /*4a70*/  HADD2 R40, R36, R40 ;  /* 0x0000002824287230 */ /* 0x000fe40000000000 */
[----:B------:R-:W-:Y:S02]  /*4a80*/  HADD2.F32 R36, -RZ, R27.H1_H1 ;  /* 0x3000001bff247230 */ /* 0x000fe40000004100 */
[----:B------:R-:W-:Y:S01]  /*4a90*/  FFMA R12, R7, 0.0090090092271566390991, R6 ;  /* 0x3c139a86070c7823 */ /* 0x000fe20000000006 */
[----:B------:R-:W-:Y:S01]  /*4aa0*/  FADD R11, R30, -R11 ;  /* 0x8000000b1e0b7221 */ /* 0x000fe20000000000 */
[----:B------:R-:W-:Y:S02]  /*4ab0*/  HFMA2 R37, R37, 1, 1, R39 ;  /* 0x3c003c0025257831 */ /* 0x000fe40000000027 */
[----:B------:R-:W-:Y:S01]  /*4ac0*/  FADD R13, R36, -R12 ;  /* 0x8000000c240d7221 */ /* 0x000fe20000000000 */
[----:B------:R-:W-:Y:S01]  /*4ad0*/  FFMA R3, R4, R11, R3 ;  /* 0x0000000b04037223 */ /* 0x000fe20000000003 */
[----:B------:R-:W-:-:S02]  /*4ae0*/  HADD2.F32 R38, -RZ, R40.H0_H0 ;  /* 0x20000028ff267230 */ /* 0x000fc40000004100 */
[----:B------:R-:W-:Y:S01]  /*4af0*/  FFMA R11, R13, 0.0089285718277096748352, R12 ;  /* 0x3c1249250d0b7823 */ /* 0x000fe2000000000c */
[----:B------:R-:W-:-:S03]  /*4b00*/  HFMA2 R37, R37, 1, 1, R41 ;  /* 0x3c003c0025257831 */ /* 0x000fc60000000029 */
[----:B------:R-:W-:Y:S01]  /*4b10*/  FADD R4, -R11, R38 ;  /* 0x000000260b047221 */ /* 0x000fe20000000100 */
[----:B------:R-:W-:Y:S02]  /*4b20*/  HADD2.F32 R40, -RZ, R40.H1_H1 ;  /* 0x30000028ff287230 */ /* 0x000fe40000004100 */
[----:B------:R-:W-:Y:S01]  /*4b30*/  FADD R5, R28, -R5 ;  /* 0x800000051c057221 */ /* 0x000fe20000000000 */
[----:B------:R-:W-:-:S03]  /*4b40*/  FFMA R15, R4, 0.0088495574891567230225, R11 ;  /* 0x3c10fdbc040f7823 */ /* 0x000fc6000000000b */
[----:B------:R-:W-:Y:S01]  /*4b50*/  FFMA R3, R2, R5, R3 ;  /* 0x0000000502037223 */ /* 0x000fe20000000003 */
[--C-:B------:R-:W-:Y:S01]  /*4b60*/  FADD R5, R40, -R15.reuse ;  /* 0x8000000f28057221 */ /* 0x100fe20000000000 */
[----:B------:R-:W-:Y:S02]  /*4b70*/  HADD2.F32 R23, -RZ, R37.H0_H0 ;  /* 0x20000025ff177230 */ /* 0x000fe40000004100 */
[----:B------:R-:W-:Y:S02]  /*4b80*/  HFMA2 R42, R42, 1, 1, R44 ;  /* 0x3c003c002a2a7831 */ /* 0x000fe4000000002c */
[----:B------:R-:W-:Y:S01]  /*4b90*/  FFMA R14, R5, 0.0087719298899173736572, R15 ;  /* 0x3c0fb824050e7823 */ /* 0x000fe2000000000f */
[----:B------:R-:W-:-:S03]  /*4ba0*/  FADD R6, R19, -R6 ;  /* 0x8000000613067221 */ /* 0x000fc60000000000 */
[----:B------:R-:W-:Y:S01]  /*4bb0*/  FADD R17, R23, -R14 ;  /* 0x8000000e17117221 */ /* 0x000fe20000000000 */
[----:B------:R-:W-:Y:S01]  /*4bc0*/  FFMA R3, R10, R6, R3 ;  /* 0x000000060a037223 */ /* 0x000fe20000000003 */
[----:B--2---:R-:W-:Y:S02]  /*4bd0*/  HFMA2 R46, R42, 1, 1, R46 ;  /* 0x3c003c002a2e7831 */ /* 0x004fe4000000002e */
[----:B------:R-:W-:Y:S02]  /*4be0*/  HADD2.F32 R44, -RZ, R37.H1_H1 ;  /* 0x30000025ff2c7230 */ /* 0x000fe40000004100 */
[----:B------:R-:W-:Y:S01]  /*4bf0*/  FADD R12, R21, -R12 ;  /* 0x8000000c150c7221 */ /* 0x000fe20000000000 */
[----:B------:R-:W-:Y:S01]  /*4c00*/  FFMA R6, R17, 0.0086956517770886421204, R14 ;  /* 0x3c0e783511067823 */ /* 0x000fe2000000000e */
[----:B------:R-:W-:Y:S02]  /*4c10*/  HFMA2 R43, R43, 1, 1, R45 ;  /* 0x3c003c002b2b7831 */ /* 0x000fe4000000002d */
[----:B------:R-:W-:Y:S01]  /*4c20*/  FFMA R3, R7, R12, R3 ;  /* 0x0000000c07037223 */ /* 0x000fe20000000003 */
[----:B------:R-:W-:Y:S01]  /*4c30*/  FADD R7, R44, -R6 ;  /* 0x800000062c077221 */ /* 0x000fe20000000000 */
[----:B------:R-:W-:Y:S01]  /*4c40*/  FADD R2, R36, -R11 ;  /* 0x8000000b24027221 */ /* 0x000fe20000000000 */
[----:B------:R-:W-:-:S02]  /*4c50*/  HADD2.F32 R42, -RZ, R46.H0_H0 ;  /* 0x2000002eff2a7230 */ /* 0x000fc40000004100 */
[----:B------:R-:W-:Y:S01]  /*4c60*/  FFMA R11, R7, 0.0086206896230578422546, R6 ;  /* 0x3c0d3dcb070b7823 */ /* 0x000fe20000000006 */
[----:B------:R-:W-:Y:S01]  /*4c70*/  FFMA R2, R13, R2, R3 ;  /* 0x000000020d027223 */ /* 0x000fe20000000003 */
[----:B------:R-:W-:Y:S02]  /*4c80*/  HFMA2 R43, R43, 1, 1, R47 ;  /* 0x3c003c002b2b7831 */ /* 0x000fe4000000002f */
[----:B------:R-:W-:Y:S01]  /*4c90*/  FADD R3, -R11, R42 ;  /* 0x0000002a0b037221 */ /* 0x000fe20000000100 */
[----:B------:R-:W-:-:S03]  /*4ca0*/  HADD2.F32 R46, -RZ, R46.H1_H1 ;  /* 0x3000002eff2e7230 */ /* 0x000fc60000004100 */
[----:B------:R-:W-:Y:S01]  /*4cb0*/  FFMA R13, R3, 0.0085470089688897132874, R11 ;  /* 0x3c0c08c1030d7823 */ /* 0x000fe2000000000b */
[----:B------:R-:W-:-:S03]  /*4cc0*/  FADD R15, R38, -R15 ;  /* 0x8000000f260f7221 */ /* 0x000fc60000000000 */
[--C-:B------:R-:W-:Y:S01]  /*4cd0*/  FADD R10, R46, -R13.reuse ;  /* 0x8000000d2e0a7221 */ /* 0x100fe20000000000 */
[----:B------:R-:W-:Y:S01]  /*4ce0*/  FFMA R2, R4, R15, R2 ;  /* 0x0000000f04027223 */ /* 0x000fe20000000002 */
[--C-:B------:R-:W-:Y:S02]  /*4cf0*/  HADD2.F32 R27, -RZ, R43.reuse.H0_H0 ;  /* 0x2000002bff1b7230 */ /* 0x100fe40000004100 */
[----:B------:R-:W-:Y:S01]  /*4d00*/  FFMA R4, R10, 0.0084745762869715690613, R13 ;  /* 0x3c0ad8f30a047823 */ /* 0x000fe2000000000d */
[----:B------:R-:W-:Y:S02]  /*4d10*/  HFMA2 R48, R48, 1, 1, R50 ;  /* 0x3c003c0030307831 */ /* 0x000fe40000000032 */
[----:B------:R-:W-:Y:S01]  /*4d20*/  FADD R14, R40, -R14 ;  /* 0x8000000e280e7221 */ /* 0x000fe20000000000 */
[----:B------:R-:W-:Y:S01]  /*4d30*/  FADD R15, R27, -R4 ;  /* 0x800000041b0f7221 */ /* 0x000fe20000000000 */
[----:B------:R-:W-:Y:S02]  /*4d40*/  HADD2.F32 R50, -RZ, R43.H1_H1 ;  /* 0x3000002bff327230 */ /* 0x000fe40000004100 */
[----:B------:R-:W-:Y:S01]  /*4d50*/  FFMA R2, R5, R14, R2 ;  /* 0x0000000e05027223 */ /* 0x000fe20000000002 */
[----:B------:R-:W-:-:S02]  /*4d60*/  HFMA2 R52, R48, 1, 1, R52 ;  /* 0x3c003c0030347831 */ /* 0x000fc40000000034 */
[----:B------:R-:W-:Y:S01]  /*4d70*/  FFMA R5, R15, 0.0084033617749810218811, R4 ;  /* 0x3c09ae410f057823 */ /* 0x000fe20000000004 */
[----:B------:R-:W-:-:S03]  /*4d80*/  FADD R6, R23, -R6 ;  /* 0x8000000617067221 */ /* 0x000fc60000000000 */
[--C-:B------:R-:W-:Y:S01]  /*4d90*/  FADD R12, R50, -R5.reuse ;  /* 0x80000005320c7221 */ /* 0x100fe20000000000 */
[----:B------:R-:W-:Y:S01]  /*4da0*/  FFMA R2, R17, R6, R2 ;  /* 0x0000000611027223 */ /* 0x000fe20000000002 */
[----:B------:R-:W-:Y:S02]  /*4db0*/  HFMA2 R49, R49, 1, 1, R51 ;  /* 0x3c003c0031317831 */ /* 0x000fe40000000033 */
[----:B------:R-:W-:Y:S01]  /*4dc0*/  FFMA R17, R12, 0.0083333337679505348206, R5 ;  /* 0x3c0888890c117823 */ /* 0x000fe20000000005 */
[--C-:B------:R-:W-:Y:S02]  /*4dd0*/  HADD2.F32 R48, -RZ, R52.reuse.H0_H0 ;  /* 0x20000034ff307230 */ /* 0x100fe40000004100 */
[----:B------:R-:W-:Y:S01]  /*4de0*/  FADD R11, R44, -R11 ;  /* 0x8000000b2c0b7221 */ /* 0x000fe20000000000 */
[----:B------:R-:W-:Y:S02]  /*4df0*/  HADD2.F32 R29, -RZ, R52.H1_H1 ;  /* 0x30000034ff1d7230 */ /* 0x000fe40000004100 */
[----:B------:R-:W-:Y:S01]  /*4e00*/  FADD R6, -R17, R48 ;  /* 0x0000003011067221 */ /* 0x000fe20000000100 */
[----:B------:R-:W-:Y:S01]  /*4e10*/  FFMA R2, R7, R11, R2 ;  /* 0x0000000b07027223 */ /* 0x000fe20000000002 */
[----:B------:R-:W-:-:S02]  /*4e20*/  HADD2 R49, R49, R53 ;  /* 0x0000003531317230 */ /* 0x000fc40000000000 */
[----:B------:R-:W-:Y:S01]  /*4e30*/  FFMA R7, R6, 0.0082644624635577201843, R17 ;  /* 0x3c0767ab06077823 */ /* 0x000fe20000000011 */
[----:B------:R-:W-:Y:S01]  /*4e40*/  FADD R13, R42, -R13 ;  /* 0x8000000d2a0d7221 */ /* 0x000fe20000000000 */
[----:B------:R-:W-:Y:S02]  /*4e50*/  HFMA2 R32, R32, 1, 1, R34 ;  /* 0x3c003c0020207831 */ /* 0x000fe40000000022 */
[--C-:B------:R-:W-:Y:S01]  /*4e60*/  FADD R11, R29, -R7.reuse ;  /* 0x800000071d0b7221 */ /* 0x100fe20000000000 */
[----:B------:R-:W-:Y:S01]  /*4e70*/  FFMA R2, R3, R13, R2 ;  /* 0x0000000d03027223 */ /* 0x000fe20000000002 */
[----:B------:R-:W-:Y:S02]  /*4e80*/  HADD2.F32 R52, -RZ, R49.H0_H0 ;  /* 0x20000031ff347230 */ /* 0x000fe40000004100 */
[----:B------:R-:W-:Y:S01]  /*4e90*/  FADD R3, R46, -R4 ;  /* 0x800000042e037221 */ /* 0x000fe20000000000 */
[----:B------:R-:W-:-:S03]  /*4ea0*/  FFMA R4, R11, 0.0081967208534479141235, R7 ;  /* 0x3c064b8a0b047823 */ /* 0x000fc60000000007 */
[----:B------:R-:W-:Y:S01]  /*4eb0*/  FFMA R2, R10, R3, R2 ;  /* 0x000000030a027223 */ /* 0x000fe20000000002 */
[--C-:B------:R-:W-:Y:S01]  /*4ec0*/  FADD R3, R52, -R4.reuse ;  /* 0x8000000434037221 */ /* 0x100fe20000000000 */
[----:B------:R-:W-:Y:S02]  /*4ed0*/  HADD2 R10, R32, R24 ;  /* 0x00000018200a7230 */ /* 0x000fe40000000000 */
[----:B------:R-:W-:Y:S01]  /*4ee0*/  FADD R5, R27, -R5 ;  /* 0x800000051b057221 */ /* 0x000fe20000000000 */
[----:B------:R-:W-:Y:S02]  /*4ef0*/  HADD2.F32 R32, -RZ, R49.H1_H1 ;  /* 0x30000031ff207230 */ /* 0x000fe40000004100 */
[----:B------:R-:W-:Y:S01]  /*4f00*/  FFMA R13, R3, 0.0081300809979438781738, R4 ;  /* 0x3c053408030d7823 */ /* 0x000fe20000000004 */
[----:B------:R-:W-:Y:S01]  /*4f10*/  FADD R17, R50, -R17 ;  /* 0x8000001132117221 */ /* 0x000fe20000000000 */
[----:B------:R-:W-:Y:S02]  /*4f20*/  FFMA R2, R15, R5, R2 ;  /* 0x000000050f027223 */ /* 0x000fe40000000002 */
[----:B------:R-:W-:Y:S01]  /*4f30*/  FADD R5, R32, -R13 ;  /* 0x8000000d20057221 */ /* 0x000fe20000000000 */
[----:B------:R-:W-:-:S02]  /*4f40*/  HADD2.F32 R24, -RZ, R10.H0_H0 ;  /* 0x2000000aff187230 */ /* 0x000fc40000004100 */
[----:B------:R-:W-:Y:S01]  /*4f50*/  FFMA R2, R12, R17, R2 ;  /* 0x000000110c027223 */ /* 0x000fe20000000002 */
[----:B------:R-:W-:Y:S01]  /*4f60*/  FADD R7, R48, -R7 ;  /* 0x8000000730077221 */ /* 0x000fe20000000000 */
[----:B------:R-:W-:Y:S01]  /*4f70*/  FFMA R15, R5, 0.0080645158886909484863, R13 ;  /* 0x3c042108050f7823 */ /* 0x000fe2000000000d */
[----:B------:R-:W-:Y:S02]  /*4f80*/  HFMA2 R33, R33, 1, 1, R35 ;  /* 0x3c003c0021217831 */ /* 0x000fe40000000023 */
[----:B------:R-:W-:Y:S01]  /*4f90*/  FFMA R2, R6, R7, R2 ;  /* 0x0000000706027223 */ /* 0x000fe20000000002 */
[----:B------:R-:W-:Y:S01]  /*4fa0*/  FADD R6, -R15, R24 ;  /* 0x000000180f067221 */ /* 0x000fe20000000100 */
[----:B------:R-:W-:Y:S01]  /*4fb0*/  FADD R4, R29, -R4 ;  /* 0x800000041d047221 */ /* 0x000fe20000000000 */
[----:B------:R-:W-:Y:S02]  /*4fc0*/  HADD2.F32 R31, -RZ, R10.H1_H1 ;  /* 0x3000000aff1f7230 */ /* 0x000fe40000004100 */
[----:B------:R-:W-:Y:S01]  /*4fd0*/  FFMA R7, R6, 0.0080000003799796104431, R15 ;  /* 0x3c03126f06077823 */ /* 0x000fe2000000000f */
[----:B------:R-:W-:Y:S01]  /*4fe0*/  FFMA R2, R11, R4, R2 ;  /* 0x000000040b027223 */ /* 0x000fe20000000002 */
[----:B------:R-:W-:Y:S01]  /*4ff0*/  FADD R13, R52, -R13 ;  /* 0x8000000d340d7221 */ /* 0x000fe20000000000 */
[----:B------:R-:W-:-:S02]  /*5000*/  HADD2 R33, R33, R25 ;  /* 0x0000001921217230 */ /* 0x000fc40000000000 */
[----:B------:R-:W-:Y:S01]  /*5010*/  FADD R4, R31, -R7 ;  /* 0x800000071f047221 */ /* 0x000fe20000000000 */
[----:B------:R-:W-:Y:S01]  /*5020*/  FADD R15, R32, -R15 ;  /* 0x8000000f200f7221 */ /* 0x000fe20000000000 */
[----:B------:R-:W-:Y:S01]  /*5030*/  FFMA R2, R3, R13, R2 ;  /* 0x0000000d03027223 */ /* 0x000fe20000000002 */
[--C-:B------:R-:W-:Y:S02]  /*5040*/  HADD2.F32 R25, -RZ, R33.reuse.H0_H0 ;  /* 0x20000021ff197230 */ /* 0x100fe40000004100 */
[--C-:B------:R-:W-:Y:S01]  /*5050*/  FFMA R10, R4, 0.0079365083947777748108, R7.reuse ;  /* 0x3c020821040a7823 */ /* 0x100fe20000000007 */
[----:B------:R-:W-:Y:S01]  /*5060*/  FFMA R2, R5, R15, R2 ;  /* 0x0000000f05027223 */ /* 0x000fe20000000002 */
[----:B------:R-:W-:Y:S02]  /*5070*/  FADD R7, R24, -R7 ;  /* 0x8000000718077221 */ /* 0x000fe40000000000 */
[----:B------:R-:W-:Y:S01]  /*5080*/  FADD R5, R25, -R10 ;  /* 0x8000000a19057221 */ /* 0x000fe20000000000 */
[----:B------:R-:W-:-:S02]  /*5090*/  HADD2.F32 R34, -RZ, R33.H1_H1 ;  /* 0x30000021ff227230 */ /* 0x000fc40000004100 */
[----:B------:R-:W-:Y:S01]  /*50a0*/  FFMA R2, R6, R7, R2 ;  /* 0x0000000706027223 */ /* 0x000fe20000000002 */
[--C-:B------:R-:W-:Y:S01]  /*50b0*/  FFMA R11, R5, 0.0078740157186985015869, R10.reuse ;  /* 0x3c010204050b7823 */ /* 0x100fe2000000000a */
[----:B------:R-:W-:-:S03]  /*50c0*/  FADD R3, R31, -R10 ;  /* 0x8000000a1f037221 */ /* 0x000fc60000000000 */
[--C-:B------:R-:W-:Y:S01]  /*50d0*/  FADD R6, R34, -R11.reuse ;  /* 0x8000000b22067221 */ /* 0x100fe20000000000 */
[----:B------:R-:W-:Y:S01]  /*50e0*/  FFMA R2, R4, R3, R2 ;  /* 0x0000000304027223 */ /* 0x000fe20000000002 */
[--C-:B------:R-:W-:Y:S02]  /*50f0*/  FADD R4, R25, -R11.reuse ;  /* 0x8000000b19047221 */ /* 0x100fe40000000000 */
[----:B------:R-:W-:Y:S01]  /*5100*/  FFMA R3, R6, 0.0078125, R11 ;  /* 0x3c00000006037823 */ /* 0x000fe2000000000b */
[----:B------:R-:W-:Y:S01]  /*5110*/  UMOV UR4, 0xffffffff ;  /* 0xffffffff00047882 */ /* 0x000fe20000000000 */
[----:B------:R-:W-:Y:S02]  /*5120*/  FFMA R4, R5, R4, R2 ;  /* 0x0000000405047223 */ /* 0x000fe40000000002 */
[----:B------:R-:W-:Y:S01]  /*5130*/  FADD R5, R34, -R3 ;  /* 0x8000000322057221 */ /* 0x000fe20000000000 */
[----:B------:R-:W-:Y:S01]  /*5140*/  HFMA2 R2, -RZ, RZ, 3.5, 0 ;  /* 0x43000000ff027431 */ /* 0x000fe200000001ff */
[----:B------:R-:W-:-:S02]  /*5150*/  MOV R7, 0x43000000 ;  /* 0x4300000000077802 */ /* 0x000fc40000000f00 */
[----:B------:R-:W-:Y:S01]  /*5160*/  FFMA R4, R6, R5, R4 ;  /* 0x0000000506047223 */ /* 0x000fe20000000004 */
[----:B------:R-:W-:Y:S06]  /*5170*/  BRA.DIV UR4, `(.L_x_3779) ;  /* 0x0000003e04287947 */ /* 0x000fec000b800000 */
[----:B------:R0:W1:Y:S04]  /*5180*/  SHFL.DOWN PT, R14, R7, 0x10, 0x1f ;  /* 0x0a001f00070e7f89 */ /* 0x00006800000e0000 */
[----:B------:R0:W2:Y:S04]  /*5190*/  SHFL.DOWN PT, R5, R3, 0x10, 0x1f ;  /* 0x0a001f0003057f89 */ /* 0x0000a800000e0000 */
[----:B------:R0:W3:Y:S02]  /*51a0*/  SHFL.DOWN PT, R6, R4, 0x10, 0x1f ;  /* 0x0a001f0004067f89 */ /* 0x0000e400000e0000 */
.L_x_3797:
[----:B-1----:R-:W-:-:S13]  /*51b0*/  FSETP.NEU.AND P0, PT, R14, RZ, PT ;  /* 0x000000ff0e00720b */ /* 0x002fda0003f0d000 */
[----:B------:R-:W-:Y:S05]  /*51c0*/  @!P0 BRA `(.L_x_3780) ;  /* 0x0000000000348947 */ /* 0x000fea0003800000 */
[----:B0-----:R-:W-:Y:S01]  /*51d0*/  FADD R7, R14, 128 ;  /* 0x430000000e077421 */ /* 0x001fe20000000000 */
[----:B--2---:R-:W-:-:S04]  /*51e0*/  FADD R10, R5, -R3 ;  /* 0x80000003050a7221 */ /* 0x004fc80000000000 */
[----:B------:R-:W-:Y:S01]  /*51f0*/  FSETP.GEU.AND P0, PT, |R7|, 1.175494350822287508e-38, PT ;  /* 0x008000000700780b */ /* 0x000fe20003f0e200 */
[----:B------:R-:W-:Y:S01]  /*5200*/  FMUL R5, R10, R10 ;  /* 0x0000000a0a057220 */ /* 0x000fe20000400000 */
[----:B------:R-:W-:-:S03]  /*5210*/  MOV R2, R7 ;  /* 0x0000000700027202 */ /* 0x000fc60000000f00 */
[----:B------:R-:W-:-:S08]  /*5220*/  FMUL R11, R5, 128 ;  /* 0x43000000050b7820 */ /* 0x000fd00000400000 */
[----:B------:R-:W-:Y:S01]  /*5230*/  @!P0 FMUL R7, R7, 16777216 ;  /* 0x4b80000007078820 */ /* 0x000fe20000400000 */
[----:B------:R-:W-:-:S05]  /*5240*/  @!P0 FMUL R14, R14, 16777216 ;  /* 0x4b8000000e0e8820 */ /* 0x000fca0000400000 */
[----:B------:R-:W0:Y:S02]  /*5250*/  MUFU.RCP R7, R7 ;  /* 0x0000000700077308 */ /* 0x000e240000001000 */
[----:B0-----:R-:W-:-:S04]  /*5260*/  FMUL R5, R7, R14 ;  /* 0x0000000e07057220 */ /* 0x001fc80000400000 */
[C---:B---3--:R-:W-:Y:S01]  /*5270*/  FFMA R11, R5.reuse, R11, R6 ;  /* 0x0000000b050b7223 */ /* 0x048fe20000000006 */
[----:B------:R-:W-:-:S03]  /*5280*/  FFMA R3, R5, R10, R3 ;  /* 0x0000000a05037223 */ /* 0x000fc60000000003 */
[----:B------:R-:W-:-:S07]  /*5290*/  FADD R4, R4, R11 ;  /* 0x0000000b04047221 */ /* 0x000fce0000000000 */
.L_x_3780:
[----:B------:R-:W-:-:S03]  /*52a0*/  UMOV UR4, 0xffffffff ;  /* 0xffffffff00047882 */ /* 0x000fc60000000000 */
[----:B------:R-:W-:Y:S05]  /*52b0*/  BRA.DIV UR4, `(.L_x_3781) ;  /* 0x0000003e04347947 */ /* 0x000fea000b800000 */
[----:B---3--:R1:W3:Y:S04]  /*52c0*/  SHFL.DOWN PT, R6, R3, 0x8, 0x1f ;  /* 0x09001f0003067f89 */ /* 0x0082e800000e0000 */
[----:B--2---:R1:W2:Y:S04]  /*52d0*/  SHFL.DOWN PT, R5, R4, 0x8, 0x1f ;  /* 0x09001f0004057f89 */ /* 0x0042a800000e0000 */
[----:B------:R1:W4:Y:S02]  /*52e0*/  SHFL.DOWN PT, R14, R2, 0x8, 0x1f ;  /* 0x09001f00020e7f89 */ /* 0x00032400000e0000 */
.L_x_3802:
[----:B----4-:R-:W-:-:S13]  /*52f0*/  FSETP.NEU.AND P0, PT, R14, RZ, PT ;  /* 0x000000ff0e00720b */ /* 0x010fda0003f0d000 */
[----:B------:R-:W-:Y:S05]  /*5300*/  @!P0 BRA `(.L_x_3782) ;  /* 0x0000000000388947 */ /* 0x000fea0003800000 */
[----:B0-----:R-:W-:Y:S01]  /*5310*/  FADD R7, R2, R14 ;  /* 0x0000000e02077221 */ /* 0x001fe20000000000 */
        /* <DEDUP_REMOVED lines=10> */
[C---:B--2---:R-:W-:Y:S01]  /*53c0*/  FFMA R5, R14.reuse, R13, R5 ;  /* 0x0000000d0e057223 */ /* 0x044fe20000000005 */
[----:B------:R-:W-:-:S03]  /*53d0*/  FFMA R3, R14, R6, R3 ;  /* 0x000000060e037223 */ /* 0x000fc60000000003 */
[----:B------:R-:W-:-:S07]  /*53e0*/  FADD R4, R4, R5 ;  /* 0x0000000504047221 */ /* 0x000fce0000000000 */
.L_x_3782:
[----:B------:R-:W-:-:S03]  /*53f0*/  UMOV UR4, 0xffffffff ;  /* 0xffffffff00047882 */ /* 0x000fc60000000000 */
[----:B------:R-:W-:Y:S05]  /*5400*/  BRA.DIV UR4, `(.L_x_3783) ;  /* 0x0000003e043c7947 */ /* 0x000fea000b800000 */
[----:B---3--:R3:W4:Y:S04]  /*5410*/  SHFL.DOWN PT, R6, R3, 0x4, 0x1f ;  /* 0x08801f0003067f89 */ /* 0x00872800000e0000 */
[----:B--2---:R3:W2:Y:S04]  /*5420*/  SHFL.DOWN PT, R5, R4, 0x4, 0x1f ;  /* 0x08801f0004057f89 */ /* 0x0046a800000e0000 */
[----:B------:R3:W0:Y:S02]  /*5430*/  SHFL.DOWN PT, R14, R2, 0x4, 0x1f ;  /* 0x08801f00020e7f89 */ /* 0x00062400000e0000 */
.L_x_3807:
        /* <DEDUP_REMOVED lines=16> */
.L_x_3784:
[----:B------:R-:W-:-:S03]  /*5540*/  UMOV UR4, 0xffffffff ;  /* 0xffffffff00047882 */ /* 0x000fc60000000000 */
[----:B------:R-:W-:Y:S05]  /*5550*/  BRA.DIV UR4, `(.L_x_3785) ;  /* 0x0000003e04447947 */ /* 0x000fea000b800000 */
[----:B----4-:R0:W4:Y:S04]  /*5560*/  SHFL.DOWN PT, R6, R3, 0x2, 0x1f ;  /* 0x08401f0003067f89 */ /* 0x01012800000e0000 */
[----:B--2---:R0:W2:Y:S04]  /*5570*/  SHFL.DOWN PT, R5, R4, 0x2, 0x1f ;  /* 0x08401f0004057f89 */ /* 0x0040a800000e0000 */
[----:B------:R0:W0:Y:S02]  /*5580*/  SHFL.DOWN PT, R14, R2, 0x2, 0x1f ;  /* 0x08401f00020e7f89 */ /* 0x00002400000e0000 */
.L_x_3812:
        /* <DEDUP_REMOVED lines=16> */
.L_x_3786:
[----:B------:R-:W-:-:S03]  /*5690*/  UMOV UR4, 0xffffffff ;  /* 0xffffffff00047882 */ /* 0x000fc60000000000 */
[----:B------:R-:W-:Y:S05]  /*56a0*/  BRA.DIV UR4, `(.L_x_3787) ;  /* 0x0000003e044c7947 */ /* 0x000fea000b800000 */
[----:B----4-:R0:W4:Y:S04]  /*56b0*/  SHFL.DOWN PT, R6, R3, 0x1, 0x1f ;  /* 0x08201f0003067f89 */ /* 0x01012800000e0000 */
[----:B--2---:R0:W2:Y:S04]  /*56c0*/  SHFL.DOWN PT, R5, R4, 0x1, 0x1f ;  /* 0x08201f0004057f89 */ /* 0x0040a800000e0000 */
[----:B------:R0:W0:Y:S02]  /*56d0*/  SHFL.DOWN PT, R14, R2, 0x1, 0x1f ;  /* 0x08201f00020e7f89 */ /* 0x00002400000e0000 */
.L_x_3817:
        /* <DEDUP_REMOVED lines=16> */
.L_x_3788:
[----:B------:R-:W-:-:S03]  /*57e0*/  UMOV UR4, 0xffffffff ;  /* 0xffffffff00047882 */ /* 0x000fc60000000000 */
[----:B------:R-:W-:Y:S05]  /*57f0*/  BRA.DIV UR4, `(.L_x_3789) ;  /* 0x0000003e04547947 */ /* 0x000fea000b800000 */
[----:B-1-3--:R-:W0:Y:S04]  /*5800*/  SHFL.IDX PT, R3, R3, RZ, 0x1f ;  /* 0x00001fff03037589 */ /* 0x00ae2800000e0000 */
[----:B------:R-:W1:Y:S04]  /*5810*/  SHFL.IDX PT, R4, R4, RZ, 0x1f ;  /* 0x00001fff04047589 */ /* 0x000e6800000e0000 */
[----:B------:R3:W0:Y:S02]  /*5820*/  SHFL.IDX PT, R14, R2, RZ, 0x1f ;  /* 0x00001fff020e7589 */ /* 0x00062400000e0000 */
.L_x_3822:
[----:B0-----:R-:W-:Y:S01]  /*5830*/  FSETP.GEU.AND P0, PT, |R14|, 1.175494350822287508e-38, PT ;  /* 0x008000000e00780b */ /* 0x001fe20003f0e200 */
[----:B---3--:R-:W0:-:S12]  /*5840*/  F2F.F32.F64 R2, UR36 ;  /* 0x0000002400027d10 */ /* 0x008e180008301000 */
[----:B------:R-:W-:Y:S01]  /*5850*/  @!P0 FMUL R14, R14, 16777216 ;  /* 0x4b8000000e0e8820 */ /* 0x000fe20000400000 */
[----:B-1----:R-:W-:-:S03]  /*5860*/  @!P0 FMUL R4, R4, 16777216 ;  /* 0x4b80000004048820 */ /* 0x002fc60000400000 */
[----:B--2---:R-:W1:Y:S02]  /*5870*/  MUFU.RCP R5, R14 ;  /* 0x0000000e00057308 */ /* 0x004e640000001000 */
        /* <DEDUP_REMOVED lines=15> */
[----:B----4-:R-:W-:Y:S01]  /*5970*/  FFMA R6, R4, R4, -R7 ;  /* 0x0000000404067223 */ /* 0x010fe20000000807 */
[----:B------:R-:W-:-:S04]  /*5980*/  FFMA R7, -R5, R7, 1 ;  /* 0x3f80000005077423 */ /* 0x000fc80000000107 */
[----:B------:R-:W-:-:S04]  /*5990*/  FFMA R7, -R5, R6, R7 ;  /* 0x0000000605077223 */ /* 0x000fc80000000107 */
[----:B------:R-:W-:Y:S01]  /*59a0*/  FFMA R11, R7, R10, 0.5 ;  /* 0x3f000000070b7423 */ /* 0x000fe2000000000a */
[----:B------:R-:W-:-:S04]  /*59b0*/  FMUL R7, R4, R7 ;  /* 0x0000000704077220 */ /* 0x000fc80000400000 */
[----:B------:R-:W-:-:S05]  /*59c0*/  FFMA R7, R11, R7, R4 ;  /* 0x000000070b077223 */ /* 0x000fca0000000004 */
[----:B------:R-:W-:Y:S01]  /*59d0*/  LEA.HI.SX32 R35, R2, R7, 0x1f ;  /* 0x0000000702237211 */ /* 0x000fe200078ffaff */
[----:B------:R-:W-:Y:S06]  /*59e0*/  BRA `(.L_x_3791) ;  /* 0x0000000000047947 */ /* 0x000fec0003800000 */
.L_x_3790:
[----:B------:R0:W1:Y:S02]  /*59f0*/  MUFU.RSQ R35, R2 ;  /* 0x0000000200237308 */ /* 0x0000640000001400 */
.L_x_3791:
[----:B------:R-:W2:Y:S01]  /*5a00*/  S2R R33, SR_TID.X ;  /* 0x0000000000217919 */ /* 0x000ea20000002100 */
[----:B------:R-:W3:Y:S01]  /*5a10*/  LDC.64 R10, c[0x0][0x3d0] ;  /* 0x0000f400ff0a7b82 */ /* 0x000ee20000000a00 */
[C---:B------:R-:W-:Y:S02]  /*5a20*/  R2UR UR8, R182.reuse ;  /* 0x00000000b60872ca */ /* 0x040fe400000e0000 */
[C---:B------:R-:W-:Y:S02]  /*5a30*/  R2UR UR9, R183.reuse ;  /* 0x00000000b70972ca */ /* 0x040fe400000e0000 */
[----:B------:R-:W-:Y:S02]  /*5a40*/  R2UR UR10, R182 ;  /* 0x00000000b60a72ca */ /* 0x000fe400000e0000 */
[----:B------:R-:W-:Y:S01]  /*5a50*/  R2UR UR11, R183 ;  /* 0x00000000b70b72ca */ /* 0x000fe200000e0000 */
[----:B------:R-:W5:Y:S08]  /*5a60*/  LDC.64 R12, c[0x0][0x3d8] ;  /* 0x0000f600ff0c7b82 */ /* 0x000f700000000a00 */
[----:B------:R-:W0:Y:S08]  /*5a70*/  LDC.64 R4, c[0x0][0x3b0] ;  /* 0x0000ec00ff047b82 */ /* 0x000e300000000a00 */
[----:B----4-:R-:W4:Y:S01]  /*5a80*/  LDC.64 R6, c[0x0][0x3b8] ;  /* 0x0000ee00ff067b82 */ /* 0x010f220000000a00 */
[----:B--2---:R-:W-:-:S02]  /*5a90*/  ISETP.NE.AND P0, PT, R33, RZ, PT ;  /* 0x000000ff2100720c */ /* 0x004fc40003f05270 */
[----:B------:R-:W-:-:S05]  /*5aa0*/  SHF.L.U32 R33, R33, 0x2, RZ ;  /* 0x0000000221217819 */ /* 0x000fca00000006ff */
[----:B0-----:R-:W-:-:S06]  /*5ab0*/  IMAD.WIDE.U32 R4, R33, 0x2, R4 ;  /* 0x0000000221047825 */ /* 0x001fcc00078e0004 */
[C---:B------:R-:W-:Y:S01]  /*5ac0*/  @!P0 R2UR UR4, R182.reuse ;  /* 0x00000000b60482ca */ /* 0x040fe200000e0000 */
[----:B---3--:R-:W-:Y:S01]  /*5ad0*/  @!P0 IMAD.WIDE R10, R55, 0x4, R10 ;  /* 0x00000004370a8825 */ /* 0x008fe200078e020a */
[----:B------:R-:W-:Y:S02]  /*5ae0*/  @!P0 R2UR UR5, R183 ;  /* 0x00000000b70582ca */ /* 0x000fe400000e0000 */
[----:B------:R-:W-:Y:S01]  /*5af0*/  @!P0 R2UR UR6, R182 ;  /* 0x00000000b60682ca */ /* 0x000fe200000e0000 */
[----:B-----5:R-:W-:Y:S01]  /*5b00*/  @!P0 IMAD.WIDE R12, R55, 0x4, R12 ;  /* 0x00000004370c8825 */ /* 0x020fe200078e020c */
[----:B------:R-:W-:-:S03]  /*5b10*/  @!P0 R2UR UR7, R183 ;  /* 0x00000000b70782ca */ /* 0x000fc600000e0000 */
[----:B----4-:R-:W-:-:S06]  /*5b20*/  IMAD.WIDE.U32 R6, R33, 0x2, R6 ;  /* 0x0000000221067825 */ /* 0x010fcc00078e0006 */
[----:B------:R0:W-:Y:S04]  /*5b30*/  @!P0 STG.E desc[UR4][R10.64], R3 ;  /* 0x000000030a008986 */ /* 0x0001e8000c101904 */
[----:B-1----:R1:W-:Y:S04]  /*5b40*/  @!P0 STG.E desc[UR6][R12.64], R35 ;  /* 0x000000230c008986 */ /* 0x0023e8000c101906 */
[----:B------:R-:W2:Y:S04]  /*5b50*/  LDG.E.64 R14, desc[UR8][R4.64] ;  /* 0x00000008040e7981 */ /* 0x000ea8000c1e1b00 */
[----:B------:R-:W2:Y:S01]  /*5b60*/  LDG.E.64 R16, desc[UR10][R6.64] ;  /* 0x0000000a06107981 */ /* 0x000ea2000c1e1b00 */
[----:B------:R-:W-:-:S02]  /*5b70*/  IMAD R2, R57, UR46, RZ ;  /* 0x0000002e39027c24 */ /* 0x000fc4000f8e02ff */
[----:B------:R-:W-:Y:S01]  /*5b80*/  FADD R0, R0, -R3 ;  /* 0x8000000300007221 */ /* 0x000fe20000000000 */
[----:B------:R-:W-:-:S04]  /*5b90*/  IMAD.WIDE.U32 R8, R55, UR46, R8 ;  /* 0x0000002e37087c25 */ /* 0x000fc8000f8e0008 */
[--C-:B------:R-:W-:Y:S01]  /*5ba0*/  FADD R218, R218, -R3.reuse ;  /* 0x80000003dada7221 */ /* 0x100fe20000000000 */
[--C-:B------:R-:W-:Y:S01]  /*5bb0*/  FADD R216, R216, -R3.reuse ;  /* 0x80000003d8d87221 */ /* 0x100fe20000000000 */
[----:B------:R-:W-:Y:S01]  /*5bc0*/  FADD R214, R214, -R3 ;  /* 0x80000003d6d67221 */ /* 0x000fe20000000000 */
[----:B------:R-:W-:Y:S02]  /*5bd0*/  IMAD R37, R55, UR47, R2 ;  /* 0x0000002f37257c24 */ /* 0x000fe4000f8e0202 */
[-C--:B------:R-:W-:Y:S01]  /*5be0*/  FMUL R0, R0, R35.reuse ;  /* 0x0000002300007220 */ /* 0x080fe20000400000 */
[-C--:B------:R-:W-:Y:S01]  /*5bf0*/  FMUL R216, R216, R35.reuse ;  /* 0x00000023d8d87220 */ /* 0x080fe20000400000 */
[----:B0-----:R-:W-:Y:S01]  /*5c00*/  FMUL R11, R214, R35 ;  /* 0x00000023d60b7220 */ /* 0x001fe20000400000 */
[----:B------:R-:W-:Y:S02]  /*5c10*/  R2UR UR4, R182 ;  /* 0x00000000b60472ca */ /* 0x000fe400000e0000 */
[----:B------:R-:W-:-:S02]  /*5c20*/  IADD3 R2, PT, PT, R9, R37, RZ ;  /* 0x0000002509027210 */ /* 0x000fc40007ffe0ff */
[----:B------:R-:W-:Y:S02]  /*5c30*/  R2UR UR5, R183 ;  /* 0x00000000b70572ca */ /* 0x000fe400000e0000 */
[----:B------:R-:W-:Y:S02]  /*5c40*/  SHF.R.S32.HI R9, RZ, 0x1f, R2 ;  /* 0x0000001fff097819 */ /* 0x000fe40000011402 */
[----:B------:R-:W-:Y:S02]  /*5c50*/  R2UR UR6, R182 ;  /* 0x00000000b60672ca */ /* 0x000fe400000e0000 */
[----:B-1----:R-:W-:Y:S01]  /*5c60*/  LEA.HI R12, P0, R9, R8, RZ, 0x2 ;  /* 0x00000008090c7211 */ /* 0x002fe200078110ff */
[----:B------:R-:W-:Y:S01]  /*5c70*/  FMUL R9, R218, R35 ;  /* 0x00000023da097220 */ /* 0x000fe20000400000 */
[----:B------:R-:W-:Y:S02]  /*5c80*/  R2UR UR7, R183 ;  /* 0x00000000b70772ca */ /* 0x000fe400000e0000 */
[----:B------:R-:W-:-:S02]  /*5c90*/  SHF.L.U32 R10, R12, 0x1, RZ ;  /* 0x000000010c0a7819 */ /* 0x000fc400000006ff */
[----:B------:R-:W-:Y:S02]  /*5ca0*/  IADD3.X R13, PT, PT, RZ, R2, RZ, P0, !PT ;  /* 0x00000002ff0d7210 */ /* 0x000fe400007fe4ff */
        /* <DEDUP_REMOVED lines=11> */
[----:B------:R-:W-:Y:S01]  /*5d60*/  IADD3 R9, P0, PT, R8, 0x80, RZ ;  /* 0x0000008008097810 */ /* 0x000fe20007f1e0ff */
[--C-:B------:R-:W-:Y:S01]  /*5d70*/  FADD R200, R200, -R3.reuse ;  /* 0x80000003c8c87221 */ /* 0x100fe20000000000 */
[--C-:B------:R-:W-:Y:S01]  /*5d80*/  FADD R202, R202, -R3.reuse ;  /* 0x80000003caca7221 */ /* 0x100fe20000000000 */
[--C-:B------:R-:W-:Y:S01]  /*5d90*/  FADD R204, R204, -R3.reuse ;  /* 0x80000003cccc7221 */ /* 0x100fe20000000000 */
[----:B------:R-:W-:Y:S01]  /*5da0*/  IADD3.X R37, PT, PT, RZ, R2, RZ, P0, !PT ;  /* 0x00000002ff257210 */ /* 0x000fe200007fe4ff */
[----:B------:R-:W-:Y:S01]  /*5db0*/  FADD R206, R206, -R3 ;  /* 0x80000003cece7221 */ /* 0x000fe20000000000 */
[-C--:B------:R-:W-:Y:S01]  /*5dc0*/  FMUL R200, R200, R35.reuse ;  /* 0x00000023c8c87220 */ /* 0x080fe20000400000 */
[-C--:B------:R-:W-:Y:S01]  /*5dd0*/  FMUL R204, R204, R35.reuse ;  /* 0x00000023cccc7220 */ /* 0x080fe20000400000 */
[----:B------:R-:W-:Y:S01]  /*5de0*/  SHF.R.S32.HI R0, RZ, 0x1f, R37 ;  /* 0x0000001fff007819 */ /* 0x000fe20000011425 */
[----:B0-----:R-:W-:-:S03]  /*5df0*/  FMUL R11, R206, R35 ;  /* 0x00000023ce0b7220 */ /* 0x001fc60000400000 */
[----:B------:R-:W-:Y:S01]  /*5e00*/  LEA.HI R0, P0, R0, R9, RZ, 0x2 ;  /* 0x0000000900007211 */ /* 0x000fe200078110ff */
[----:B------:R-:W-:-:S03]  /*5e10*/  FMUL R9, R202, R35 ;  /* 0x00000023ca097220 */ /* 0x000fc60000400000 */
[----:B------:R-:W-:Y:S02]  /*5e20*/  SHF.L.U32 R10, R0, 0x1, RZ ;  /* 0x00000001000a7819 */ /* 0x000fe400000006ff */
[----:B------:R-:W-:Y:S02]  /*5e30*/  IADD3.X R17, PT, PT, RZ, R37, RZ, P0, !PT ;  /* 0x00000025ff117210 */ /* 0x000fe400007fe4ff */
[----:B------:R-:W-:Y:S02]  /*5e40*/  F2FP.F16.F32.PACK_AB R9, R9, R200 ;  /* 0x000000c80909723e */ /* 0x000fe400000000ff */
[----:B------:R-:W-:Y:S02]  /*5e50*/  LOP3.LUT R10, R10, 0xfffffff8, RZ, 0xc0, !PT ;  /* 0xfffffff80a0a7812 */ /* 0x000fe400078ec0ff */
[----:B------:R-:W-:Y:S02]  /*5e60*/  SHF.L.U64.HI R0, R0, 0x1, R17 ;  /* 0x0000000100007819 */ /* 0x000fe40000010211 */
[----:B------:R-:W-:-:S02]  /*5e70*/  F2FP.F16.F32.PACK_AB R17, R11, R204 ;  /* 0x000000cc0b11723e */ /* 0x000fc400000000ff */
        /* <DEDUP_REMOVED lines=18> */
[----:B------:R-:W-:Y:S01]  /*5fa0*/  FMUL R9, R194, R35 ;  /* 0x00000023c2097220 */ /* 0x000fe20000400000 */
[----:B------:R-:W-:Y:S02]  /*5fb0*/  F2FP.F16.F32.PACK_AB R196, R11, R196 ;  /* 0x000000c40bc4723e */ /* 0x000fe400000000ff */
[----:B------:R-:W-:Y:S02]  /*5fc0*/  SHF.L.U32 R10, R0, 0x1, RZ ;  /* 0x00000001000a7819 */ /* 0x000fe400000006ff */
[----:B------:R-:W-:Y:S02]  /*5fd0*/  IADD3.X R17, PT, PT, RZ, R37, RZ, P0, !PT ;  /* 0x00000025ff117210 */ /* 0x000fe400007fe4ff */
[----:B------:R-:W-:Y:S02]  /*5fe0*/  F2FP.F16.F32.PACK_AB R9, R9, R192 ;  /* 0x000000c00909723e */ /* 0x000fe400000000ff */
[----:B------:R-:W-:-:S02]  /*5ff0*/  LOP3.LUT R10, R10, 0xfffffff8, RZ, 0xc0, !PT ;  /* 0xfffffff80a0a7812 */ /* 0x000fc400078ec0ff */
        /* <DEDUP_REMOVED lines=17> */
[-C--:B------:R-:W-:Y:S01]  /*6110*/  FMUL R106, R106, R35.reuse ;  /* 0x000000236a6a7220 */ /* 0x080fe20000400000 */
[----:B0-----:R-:W-:-:S02]  /*6120*/  FMUL R11, R108, R35 ;  /* 0x000000236c0b7220 */ /* 0x001fc40000400000 */
[----:B------:R-:W-:Y:S02]  /*6130*/  LEA.HI R37, P0, R37, R0, RZ, 0x2 ;  /* 0x0000000025257211 */ /* 0x000fe400078110ff */
[----:B------:R-:W-:Y:S02]  /*6140*/  F2FP.F16.F32.PACK_AB R9, R9, R102 ;  /* 0x000000660909723e */ /* 0x000fe400000000ff */
[----:B------:R-:W-:Y:S02]  /*6150*/  SHF.L.U32 R0, R37, 0x1, RZ ;  /* 0x0000000125007819 */ /* 0x000fe400000006ff */
[----:B------:R-:W-:Y:S02]  /*6160*/  IADD3.X R10, PT, PT, RZ, R39, RZ, P0, !PT ;  /* 0x00000027ff0a7210 */ /* 0x000fe400007fe4ff */
[----:B------:R-:W-:Y:S02]  /*6170*/  LOP3.LUT R102, R0, 0xfffffff8, RZ, 0xc0, !PT ;  /* 0xfffffff800667812 */ /* 0x000fe400078ec0ff */
[----:B------:R-:W-:-:S02]  /*6180*/  F2FP.F16.F32.PACK_AB R11, R11, R106 ;  /* 0x0000006a0b0b723e */ /* 0x000fc400000000ff */
        /* <DEDUP_REMOVED lines=536> */
[----:B------:R-:W-:Y:S01]  /*8310*/  FADD R18, R18, -R3 ;  /* 0x8000000312127221 */ /* 0x000fe20000000000 */
[----:B------:R-:W-:Y:S01]  /*8320*/  IADD3.X R15, PT, PT, RZ, R2, RZ, P0, !PT ;  /* 0x00000002ff0f7210 */ /* 0x000fe200007fe4ff */
[-C--:B------:R-:W-:Y:S01]  /*8330*/  FMUL R9, R12, R35.reuse ;  /* 0x000000230c097220 */ /* 0x080fe20000400000 */
[-C--:B------:R-:W-:Y:S01]  /*8340*/  FMUL R14, R14, R35.reuse ;  /* 0x000000230e0e7220 */ /* 0x080fe20000400000 */
[----:B0-----:R-:W-:Y:S01]  /*8350*/  FMUL R11, R18, R35 ;  /* 0x00000023120b7220 */ /* 0x001fe20000400000 */
[----:B------:R-:W-:-:S04]  /*8360*/  SHF.R.S32.HI R13, RZ, 0x1f, R15 ;  /* 0x0000001fff0d7819 */ /* 0x000fc8000001140f */
[----:B------:R-:W-:Y:S01]  /*8370*/  LEA.HI R13, P0, R13, R0, RZ, 0x2 ;  /* 0x000000000d0d7211 */ /* 0x000fe200078110ff */
[----:B------:R-:W-:Y:S01]  /*8380*/  FADD R0, R59, -R3 ;  /* 0x800000033b007221 */ /* 0x000fe20000000000 */
[----:B------:R-:W-:Y:S02]  /*8390*/  F2FP.F16.F32.PACK_AB R14, R11, R14 ;  /* 0x0000000e0b0e723e */ /* 0x000fe400000000ff */
[----:B------:R-:W-:Y:S01]  /*83a0*/  SHF.L.U32 R10, R13, 0x1, RZ ;  /* 0x000000010d0a7819 */ /* 0x000fe200000006ff */
[----:B------:R-:W-:Y:S01]  /*83b0*/  FMUL R0, R0, R35 ;  /* 0x0000002300007220 */ /* 0x000fe20000400000 */
        /* <DEDUP_REMOVED lines=142> */
[----:B------:R-:W1:Y:S01]  /*8ca0*/  LDCU UR4, c[0x0][0x370] ;  /* 0x00006e00ff0477ac */ /* 0x000e620008000800 */
[-C--:B------:R-:W-:Y:S01]  /*8cb0*/  FMUL R3, R0, R35.reuse ;  /* 0x0000002300037220 */ /* 0x080fe20000400000 */
[----:B------:R-:W-:Y:S01]  /*8cc0*/  SHF.R.S32.HI R9, RZ, 0x1f, R14 ;  /* 0x0000001fff097819 */ /* 0x000fe2000001140e */
[----:B------:R-:W1:Y:S01]  /*8cd0*/  LDC R0, c[0x0][0x364] ;  /* 0x0000d900ff007b82 */ /* 0x000e620000000800 */
[-C--:B------:R-:W-:Y:S01]  /*8ce0*/  FMUL R24, R24, R35.reuse ;  /* 0x0000002318187220 */ /* 0x080fe20000400000 */
[-C--:B------:R-:W-:Y:S01]  /*8cf0*/  FMUL R2, R2, R35.reuse ;  /* 0x0000002302027220 */ /* 0x080fe20000400000 */
[----:B------:R-:W-:Y:S01]  /*8d00*/  LEA.HI R9, P0, R9, R8, RZ, 0x2 ;  /* 0x0000000809097211 */ /* 0x000fe200078110ff */
[----:B------:R-:W-:-:S02]  /*8d10*/  FMUL R35, R34, R35 ;  /* 0x0000002322237220 */ /* 0x000fc40000400000 */
[----:B------:R-:W-:Y:S02]  /*8d20*/  F2FP.F16.F32.PACK_AB R3, R3, R24 ;  /* 0x000000180303723e */ /* 0x000fe400000000ff */
[----:B------:R-:W-:Y:S02]  /*8d30*/  SHF.L.U32 R8, R9, 0x1, RZ ;  /* 0x0000000109087819 */ /* 0x000fe400000006ff */
[----:B0-----:R-:W-:Y:S02]  /*8d40*/  IADD3.X R10, PT, PT, RZ, R14, RZ, P0, !PT ;  /* 0x0000000eff0a7210 */ /* 0x001fe400007fe4ff */
[----:B------:R-:W-:Y:S02]  /*8d50*/  LOP3.LUT R8, R8, 0xfffffff8, RZ, 0xc0, !PT ;  /* 0xfffffff808087812 */ /* 0x000fe400078ec0ff */
[----:B------:R-:W-:Y:S02]  /*8d60*/  F2FP.F16.F32.PACK_AB R35, R35, R2 ;  /* 0x000000022323723e */ /* 0x000fe400000000ff */
[----:B------:R-:W-:-:S02]  /*8d70*/  SHF.L.U64.HI R9, R9, 0x1, R10 ;  /* 0x0000000109097819 */ /* 0x000fc4000001020a */
[----:B------:R-:W-:Y:S01]  /*8d80*/  IADD3 R2, P0, PT, R8, UR44, RZ ;  /* 0x0000002c08027c10 */ /* 0x000fe2000ff1e0ff */
[----:B-1----:R-:W-:Y:S02]  /*8d90*/  IMAD R55, R0, UR4, R55 ;  /* 0x0000000400377c24 */ /* 0x002fe4000f8e0237 */
[----:B--2---:R-:W-:Y:S01]  /*8da0*/  HFMA2 R4, R3, R4, R6 ;  /* 0x0000000403047231 */ /* 0x004fe20000000006 */
[----:B------:R-:W-:Y:S01]  /*8db0*/  IADD3.X R3, PT, PT, R9, UR45, RZ, P0, !PT ;  /* 0x0000002d09037c10 */ /* 0x000fe200087fe4ff */
[----:B------:R-:W-:Y:S01]  /*8dc0*/  HFMA2 R5, R35, R5, R7 ;  /* 0x0000000523057231 */ /* 0x000fe20000000007 */
[----:B------:R-:W-:-:S04]  /*8dd0*/  ISETP.GE.AND P0, PT, R55, UR48, PT ;  /* 0x0000003037007c0c */ /* 0x000fc8000bf06270 */
[----:B------:R0:W-:Y:S09]  /*8de0*/  STG.E.64 desc[UR6][R2.64], R4 ;  /* 0x0000000402007986 */ /* 0x0001f2000c101b06 */
[----:B------:R-:W-:Y:S05]  /*8df0*/  @!P0 BRA `(.L_x_3792) ;  /* 0xffffff7400108947 */ /* 0x000fea000383ffff */
[----:B------:R-:W-:Y:S05]  /*8e00*/  BSYNC B0 ;  /* 0x0000000000007941 */ /* 0x000fea0003800000 */
.L_x_3778:
[----:B------:R-:W-:Y:S05]  /*8e10*/  EXIT ;  /* 0x000000000000794d */ /* 0x000fea0003800000 */
.L_x_3779:
        /* <DEDUP_REMOVED lines=8> */
.L_x_3794:
[----:B------:R-:W-:Y:S05]  /*8ea0*/  BSYNC B1 ;  /* 0x0000000000017941 */ /* 0x000fea0003800000 */
.L_x_3793:
        /* <DEDUP_REMOVED lines=8> */
.L_x_3795:
[----:B------:R-:W-:Y:S02]  /*8f30*/  MOV R13, R7 ;  /* 0x00000007000d7202 */ /* 0x000fe40000000f00 */
[----:B------:R-:W-:-:S07]  /*8f40*/  MOV R6, R14 ;  /* 0x0000000e00067202 */ /* 0x000fce0000000f00 */
[----:B------:R-:W-:Y:S05]  /*8f50*/  WARPSYNC.COLLECTIVE R15, `(.L_x_3796) ;  /* 0x000000000f087348 */ /* 0x000fea0003c00000 */
[----:B------:R0:W1:Y:S02]  /*8f60*/  SHFL.DOWN P6, R14, R13, R12, R11 ;  /* 0x0800000c0d0e7389 */ /* 0x00006400000c000b */
[----:B01----:R-:W-:Y:S05]  /*8f70*/  ENDCOLLECTIVE ;  /* 0x000000000000791b */ /* 0x003fea0003800000 */
.L_x_3796:
[----:B------:R-:W-:Y:S05]  /*8f80*/  BRA `(.L_x_3797) ;  /* 0xffffffc000887947 */ /* 0x000fea000383ffff */
.L_x_3781:
        /* <DEDUP_REMOVED lines=8> */
.L_x_3799:
[----:B------:R-:W-:Y:S05]  /*9010*/  BSYNC B1 ;  /* 0x0000000000017941 */ /* 0x000fea0003800000 */
.L_x_3798:
        /* <DEDUP_REMOVED lines=8> */
.L_x_3800:
[----:B------:R-:W-:Y:S02]  /*90a0*/  MOV R13, R2 ;  /* 0x00000002000d7202 */ /* 0x000fe40000000f00 */
[----:B------:R-:W-:-:S07]  /*90b0*/  MOV R5, R14 ;  /* 0x0000000e00057202 */ /* 0x000fce0000000f00 */
[----:B------:R-:W-:Y:S05]  /*90c0*/  WARPSYNC.COLLECTIVE R15, `(.L_x_3801) ;  /* 0x000000000f087348 */ /* 0x000fea0003c00000 */
[----:B------:R0:W1:Y:S02]  /*90d0*/  SHFL.DOWN P6, R14, R13, R12, R11 ;  /* 0x0800000c0d0e7389 */ /* 0x00006400000c000b */
[----:B01----:R-:W-:Y:S05]  /*90e0*/  ENDCOLLECTIVE ;  /* 0x000000000000791b */ /* 0x003fea0003800000 */
.L_x_3801:
[----:B------:R-:W-:Y:S05]  /*90f0*/  BRA `(.L_x_3802) ;  /* 0xffffffc0007c7947 */ /* 0x000fea000383ffff */
.L_x_3783:
        /* <DEDUP_REMOVED lines=8> */
.L_x_3804:
[----:B------:R-:W-:Y:S05]  /*9180*/  BSYNC B1 ;  /* 0x0000000000017941 */ /* 0x000fea0003800000 */
.L_x_3803:
        /* <DEDUP_REMOVED lines=8> */
.L_x_3805:
[----:B------:R-:W-:Y:S02]  /*9210*/  MOV R13, R2 ;  /* 0x00000002000d7202 */ /* 0x000fe40000000f00 */
[----:B------:R-:W-:-:S07]  /*9220*/  MOV R5, R14 ;  /* 0x0000000e00057202 */ /* 0x000fce0000000f00 */
[----:B------:R-:W-:Y:S05]  /*9230*/  WARPSYNC.COLLECTIVE R15, `(.L_x_3806) ;  /* 0x000000000f087348 */ /* 0x000fea0003c00000 */
[----:B------:R0:W1:Y:S02]  /*9240*/  SHFL.DOWN P6, R14, R13, R12, R11 ;  /* 0x0800000c0d0e7389 */ /* 0x00006400000c000b */
[----:B01----:R-:W-:Y:S05]  /*9250*/  ENDCOLLECTIVE ;  /* 0x000000000000791b */ /* 0x003fea0003800000 */
.L_x_3806:
[----:B------:R-:W-:Y:S05]  /*9260*/  BRA `(.L_x_3807) ;  /* 0xffffffc000747947 */ /* 0x000fea000383ffff */
.L_x_3785:
        /* <DEDUP_REMOVED lines=8> */
.L_x_3809:
[----:B------:R-:W-:Y:S05]  /*92f0*/  BSYNC B1 ;  /* 0x0000000000017941 */ /* 0x000fea0003800000 */
.L_x_3808:
        /* <DEDUP_REMOVED lines=8> */
.L_x_3810:
[----:B------:R-:W-:Y:S02]  /*9380*/  MOV R13, R2 ;  /* 0x00000002000d7202 */ /* 0x000fe40000000f00 */
[----:B------:R-:W-:-:S07]  /*9390*/  MOV R5, R14 ;  /* 0x0000000e00057202 */ /* 0x000fce0000000f00 */
[----:B------:R-:W-:Y:S05]  /*93a0*/  WARPSYNC.COLLECTIVE R15, `(.L_x_3811) ;  /* 0x000000000f087348 */ /* 0x000fea0003c00000 */
[----:B------:R0:W1:Y:S02]  /*93b0*/  SHFL.DOWN P6, R14, R13, R12, R11 ;  /* 0x0800000c0d0e7389 */ /* 0x00006400000c000b */
[----:B01----:R-:W-:Y:S05]  /*93c0*/  ENDCOLLECTIVE ;  /* 0x000000000000791b */ /* 0x003fea0003800000 */
.L_x_3811:
[----:B------:R-:W-:Y:S05]  /*93d0*/  BRA `(.L_x_3812) ;  /* 0xffffffc0006c7947 */ /* 0x000fea000383ffff */
.L_x_3787:
        /* <DEDUP_REMOVED lines=8> */
.L_x_3814:
[----:B------:R-:W-:Y:S05]  /*9460*/  BSYNC B1 ;  /* 0x0000000000017941 */ /* 0x000fea0003800000 */
.L_x_3813:
        /* <DEDUP_REMOVED lines=8> */
.L_x_3815:
[----:B------:R-:W-:Y:S02]  /*94f0*/  MOV R13, R2 ;  /* 0x00000002000d7202 */ /* 0x000fe40000000f00 */
[----:B------:R-:W-:-:S07]  /*9500*/  MOV R5, R14 ;  /* 0x0000000e00057202 */ /* 0x000fce0000000f00 */
[----:B------:R-:W-:Y:S05]  /*9510*/  WARPSYNC.COLLECTIVE R15, `(.L_x_3816) ;  /* 0x000000000f087348 */ /* 0x000fea0003c00000 */
[----:B------:R0:W1:Y:S02]  /*9520*/  SHFL.DOWN P6, R14, R13, R12, R11 ;  /* 0x0800000c0d0e7389 */ /* 0x00006400000c000b */
[----:B01----:R-:W-:Y:S05]  /*9530*/  ENDCOLLECTIVE ;  /* 0x000000000000791b */ /* 0x003fea0003800000 */
.L_x_3816:
[----:B------:R-:W-:Y:S05]  /*9540*/  BRA `(.L_x_3817) ;  /* 0xffffffc000647947 */ /* 0x000fea000383ffff */
.L_x_3789:
        /* <DEDUP_REMOVED lines=8> */
.L_x_3819:
[----:B------:R-:W-:Y:S05]  /*95d0*/  BSYNC B1 ;  /* 0x0000000000017941 */ /* 0x000fea0003800000 */
.L_x_3818:
        /* <DEDUP_REMOVED lines=8> */
.L_x_3820:
[----:B------:R-:W-:Y:S02]  /*9660*/  MOV R13, R2 ;  /* 0x00000002000d7202 */ /* 0x000fe40000000f00 */
[----:B------:R-:W-:-:S07]  /*9670*/  MOV R4, R14 ;  /* 0x0000000e00047202 */ /* 0x000fce0000000f00 */
[----:B------:R-:W-:Y:S05]  /*9680*/  WARPSYNC.COLLECTIVE R15, `(.L_x_3821) ;  /* 0x000000000f087348 */ /* 0x000fea0003c00000 */
[----:B------:R0:W1:Y:S02]  /*9690*/  SHFL.IDX P6, R14, R13, R12, R11 ;  /* 0x0000000c0d0e7389 */ /* 0x00006400000c000b */
[----:B01----:R-:W-:Y:S05]  /*96a0*/  ENDCOLLECTIVE ;  /* 0x000000000000791b */ /* 0x003fea0003800000 */
.L_x_3821:
[----:B------:R-:W-:Y:S05]  /*96b0*/  BRA `(.L_x_3822) ;  /* 0xffffffc0005c7947 */ /* 0x000fea000383ffff */
.L_x_3823:
        /* <DEDUP_REMOVED lines=12> */
.L_x_7533:


//--------------------- .text._Z17LayerNormWarpImplI19BiasAddResidualLoadI6__halffE11AffineStoreIfS1_EfLi4ELi96ELi64ELi32ELi1ELb1EEvT_T0_iidPT1_S8_ --------------------------
	.section	.text._Z17LayerNormWarpImplI19BiasAddResidualLoadI6__halffE11AffineStoreIfS1_EfLi4ELi96ELi64ELi32ELi1ELb1EEvT_T0_iidPT1_S8_,"ax",@progbits
	.align	128
        .global         _Z17LayerNormWarpImplI19BiasAddResidualLoadI6__halffE11AffineStoreIfS1_EfLi4ELi96ELi64ELi32ELi1ELb1EEvT_T0_iidPT1_S8_
        .type           _Z17LayerNormWarpImplI19BiasAddResidualLoadI6__halffE11AffineStoreIfS1_EfLi4ELi96ELi64ELi32ELi1ELb1EEvT_T0_iidPT1_S8_,@function
        .size           _Z17LayerNormWarpImplI19BiasAddResidualLoadI6__halffE11AffineStoreIfS1_EfLi4ELi96ELi64ELi32ELi1ELb1EEvT_T0_iidPT1_S8_,(.L_x_7534 - _Z17LayerNormWarpImplI19BiasAddResidualLoadI6__halffE11AffineStoreIfS1_EfLi4ELi96ELi64ELi32ELi1ELb1EEvT_T0_iidPT1_S8_)
        .other          _Z17LayerNormWarpImplI19BiasAddResidualLoadI6__halffE11AffineStoreIfS1_EfLi4ELi96ELi64ELi32ELi1ELb1EEvT_T0_iidPT1_S8_,@"STO_CUDA_ENTRY STV_DEFAULT"
_Z17LayerNormWarpImplI19BiasAddResidualLoadI6__halffE11AffineStoreIfS1_EfLi4ELi96ELi64ELi32ELi1ELb1EEvT_T0_iidPT1_S8_:
.text._Z17LayerNormWarpImplI19BiasAddResidualLoadI6__halffE11AffineStoreIfS1_EfLi4ELi96ELi64ELi32ELi1ELb1EEvT_T0_iidPT1_S8_:
[----:B------:R-:W0:Y:S01]  /*0000*/  LDC R1, c[0x0][0x37c] ;  /* 0x0000df00ff017b82 */ /* 0x000e220000000800 */
[----:B------:R-:W1:Y:S01]  /*0010*/  LDCU UR4, c[0x0][0x3c4] ;  /* 0x00007880ff0477ac */ /* 0x000e620008000800 */
[----:B------:R-:W2:Y:S01]  /*0020*/  LDCU UR44, c[0x0][0x3c0] ;  /* 0x00007800ff2c77ac */ /* 0x000ea20008000800 */
[----:B------:R-:W3:Y:S01]  /*0030*/  LDCU.128 UR36, c[0x0][0x3d0] ;  /* 0x00007a00ff2477ac */ /* 0x000ee20008000c00 */
        /* <DEDUP_REMOVED lines=19> */
.L_x_3824:
        /* <DEDUP_REMOVED lines=10> */
[----:B------:R-:W4:Y:S07]  /*0210*/  LDCU UR4, c[0x0][0x370] ;  /* 0x00006e00ff0477ac */ /* 0x000f2e0008000800 */
[----:B------:R-:W5:Y:S08]  /*0220*/  LDC.64 R16, c[0x0][0x3b0] ;  /* 0x0000ec00ff107b82 */ /* 0x000f700000000a00 */
[----:B------:R-:W0:Y:S01]  /*0230*/  LDC.64 R18, c[0x0][0x3b8] ;  /* 0x0000ee00ff127b82 */ /* 0x000e220000000a00 */
[----:B--2---:R-:W2:Y:S01]  /*0240*/  F2F.F32.F64 R22, UR6 ;  /* 0x0000000600167d10 */ /* 0x004ea20008301000 */
[----:B----4-:R-:W-:-:S06]  /*0250*/  IMAD R23, R23, UR4, RZ ;  /* 0x0000000417177c24 */ /* 0x010fcc000f8e02ff */
[----:B------:R-:W4:Y:S01]  /*0260*/  LDC.64 R192, c[0x0][0x358] ;  /* 0x0000d600ffc07b82 */ /* 0x000f220000000a00 */
[----:B-1----:R-:W-:-:S05]  /*0270*/  SHF.L.U32 R3, R75, 0x2, RZ ;  /* 0x000000024b037819 */ /* 0x002fca00000006ff */
[----:B---3--:R-:W-:-:S04]  /*0280*/  IMAD.WIDE.U32 R8, R3, 0x2, R8 ;  /* 0x0000000203087825 */ /* 0x008fc800078e0008 */
[----:B-----5:R-:W-:-:S04]  /*0290*/  IMAD.WIDE.U32 R16, R3, 0x2, R16 ;  /* 0x0000000203107825 */ /* 0x020fc800078e0010 */
[----:B0-2---:R-:W-:-:S07]  /*02a0*/  IMAD.WIDE.U32 R18, R3, 0x2, R18 ;  /* 0x0000000203127825 */ /* 0x005fce00078e0012 */
.L_x_3861:
[----:B0-----:R-:W0:Y:S01]  /*02b0*/  LDC.64 R4, c[0x0][0x398] ;  /* 0x0000e600ff047b82 */ /* 0x001e220000000a00 */
[----:B------:R-:W-:Y:S02]  /*02c0*/  SHF.R.S32.HI R27, RZ, 0x1f, R25 ;  /* 0x0000001fff1b7819 */ /* 0x000fe40000011419 */
[----:B------:R-:W-:Y:S02]  /*02d0*/  SHF.L.U32 R20, R75, 0x2, RZ ;  /* 0x000000024b147819 */ /* 0x000fe400000006ff */
[----:B------:R-:W-:Y:S02]  /*02e0*/  MOV R21, RZ ;  /* 0x000000ff00157202 */ /* 0x000fe40000000f00 */
[C---:B----4-:R-:W-:Y:S01]  /*02f0*/  R2UR UR4, R192.reuse ;  /* 0x00000000c00472ca */ /* 0x050fe200000e0000 */
[----:B------:R-:W1:Y:S01]  /*0300*/  LDC.64 R10, c[0x0][0x380] ;  /* 0x0000e000ff0a7b82 */ /* 0x000e620000000a00 */
[----:B------:R-:W-:Y:S02]  /*0310*/  R2UR UR5, R193 ;  /* 0x00000000c10572ca */ /* 0x000fe400000e0000 */
[----:B------:R-:W-:-:S02]  /*0320*/  R2UR UR8, R192 ;  /* 0x00000000c00872ca */ /* 0x000fc400000e0000 */
[C---:B------:R-:W-:Y:S02]  /*0330*/  R2UR UR9, R193.reuse ;  /* 0x00000000c10972ca */ /* 0x040fe400000e0000 */
[C---:B------:R-:W-:Y:S01]  /*0340*/  R2UR UR6, R192.reuse ;  /* 0x00000000c00672ca */ /* 0x040fe200000e0000 */
[----:B------:R-:W2:Y:S01]  /*0350*/  LDC.64 R12, c[0x0][0x390] ;  /* 0x0000e400ff0c7b82 */ /* 0x000ea20000000a00 */
[C---:B------:R-:W-:Y:S02]  /*0360*/  R2UR UR7, R193.reuse ;  /* 0x00000000c10772ca */ /* 0x040fe400000e0000 */
[----:B------:R-:W-:Y:S02]  /*0370*/  R2UR UR10, R192 ;  /* 0x00000000c00a72ca */ /* 0x000fe400000e0000 */
[----:B------:R-:W-:Y:S01]  /*0380*/  R2UR UR11, R193 ;  /* 0x00000000c10b72ca */ /* 0x000fe200000e0000 */
[----:B------:R-:W3:Y:S01]  /*0390*/  LDG.E.64 R54, desc[UR4][R8.64+0x300] ;  /* 0x0003000408367981 */ /* 0x000ee2000c1e1b00 */
[----:B0-----:R-:W-:-:S02]  /*03a0*/  IMAD R0, R27, R4, RZ ;  /* 0x000000041b007224 */ /* 0x001fc400078e02ff */
[----:B------:R-:W-:-:S04]  /*03b0*/  IMAD.WIDE.U32 R6, R25, R4, R20 ;  /* 0x0000000419067225 */ /* 0x000fc800078e0014 */
[----:B------:R-:W-:Y:S01]  /*03c0*/  IMAD R5, R25, R5, R0 ;  /* 0x0000000519057224 */ /* 0x000fe200078e0200 */
[----:B------:R-:W4:Y:S04]  /*03d0*/  LDG.E.64 R36, desc[UR6][R8.64] ;  /* 0x0000000608247981 */ /* 0x000f28000c1e1b00 */
[----:B------:R-:W-:Y:S01]  /*03e0*/  IADD3 R5, PT, PT, R7, R5, RZ ;  /* 0x0000000507057210 */ /* 0x000fe20007ffe0ff */
[----:B------:R-:W5:Y:S03]  /*03f0*/  LDG.E.64 R52, desc[UR6][R8.64+0x100] ;  /* 0x0001000608347981 */ /* 0x000f66000c1e1b00 */
[----:B------:R-:W-:Y:S01]  /*0400*/  SHF.R.S32.HI R3, RZ, 0x1f, R5 ;  /* 0x0000001fff037819 */ /* 0x000fe20000011405 */
[----:B------:R-:W3:Y:S03]  /*0410*/  LDG.E.64 R56, desc[UR6][R8.64+0x200] ;  /* 0x0002000608387981 */ /* 0x000ee6000c1e1b00 */
[----:B------:R-:W-:Y:S01]  /*0420*/  LEA.HI R0, P0, R3, R6, RZ, 0x2 ;  /* 0x0000000603007211 */ /* 0x000fe200078110ff */
[----:B------:R-:W3:Y:S03]  /*0430*/  LDG.E.64 R42, desc[UR6][R8.64+0x400] ;  /* 0x00040006082a7981 */ /* 0x000ee6000c1e1b00 */
[----:B------:R-:W-:Y:S01]  /*0440*/  SHF.L.U32 R15, R0, 0x1, RZ ;  /* 0x00000001000f7819 */ /* 0x000fe200000006ff */
[----:B------:R-:W3:Y:S01]  /*0450*/  LDG.E.64 R96, desc[UR6][R8.64+0x900] ;  /* 0x0009000608607981 */ /* 0x000ee2000c1e1b00 */
[----:B------:R-:W-:-:S02]  /*0460*/  IADD3.X R3, PT, PT, RZ, R5, RZ, P0, !PT ;  /* 0x00000005ff037210 */ /* 0x000fc400007fe4ff */
[----:B------:R-:W-:Y:S01]  /*0470*/  LOP3.LUT R15, R15, 0xfffffff8, RZ, 0xc0, !PT ;  /* 0xfffffff80f0f7812 */ /* 0x000fe200078ec0ff */
[----:B------:R-:W3:Y:S01]  /*0480*/  LDG.E.64 R104, desc[UR6][R8.64+0xa00] ;  /* 0x000a000608687981 */ /* 0x000ee2000c1e1b00 */
[----:B------:R-:W-:Y:S02]  /*0490*/  SHF.L.U64.HI R0, R0, 0x1, R3 ;  /* 0x0000000100007819 */ /* 0x000fe40000010203 */
[C---:B-1----:R-:W-:Y:S01]  /*04a0*/  IADD3 R2, P0, PT, R15.reuse, R10, RZ ;  /* 0x0000000a0f027210 */ /* 0x042fe20007f1e0ff */
[----:B------:R-:W3:Y:S01]  /*04b0*/  LDG.E.64 R112, desc[UR6][R8.64+0xb00] ;  /* 0x000b000608707981 */ /* 0x000ee2000c1e1b00 */
[----:B--2---:R-:W-:Y:S02]  /*04c0*/  IADD3 R14, P1, PT, R15, R12, RZ ;  /* 0x0000000c0f0e7210 */ /* 0x004fe40007f3e0ff */
[C---:B------:R-:W-:Y:S01]  /*04d0*/  IADD3.X R3, PT, PT, R0.reuse, R11, RZ, P0, !PT ;  /* 0x0000000b00037210 */ /* 0x040fe200007fe4ff */
[----:B------:R-:W2:Y:S01]  /*04e0*/  LDG.E.64 R118, desc[UR6][R8.64+0xc00] ;  /* 0x000c000608767981 */ /* 0x000ea2000c1e1b00 */
[----:B------:R-:W-:-:S03]  /*04f0*/  IADD3.X R15, PT, PT, R0, R13, RZ, P1, !PT ;  /* 0x0000000d000f7210 */ /* 0x000fc60000ffe4ff */
[----:B------:R0:W4:Y:S04]  /*0500*/  LDG.E.64 R32, desc[UR4][R2.64] ;  /* 0x0000000402207981 */ /* 0x000128000c1e1b00 */
[----:B------:R1:W4:Y:S01]  /*0510*/  LDG.E.64 R38, desc[UR8][R14.64] ;  /* 0x000000080e267981 */ /* 0x000322000c1e1b00 */
[----:B------:R-:W-:Y:S02]  /*0520*/  IADD3 R29, P0, PT, R6, 0x80, RZ ;  /* 0x00000080061d7810 */ /* 0x000fe40007f1e0ff */
[----:B------:R-:W-:Y:S01]  /*0530*/  R2UR UR12, R192 ;  /* 0x00000000c00c72ca */ /* 0x000fe200000e0000 */
[----:B------:R-:W2:Y:S01]  /*0540*/  LDG.E.64 R128, desc[UR6][R8.64+0xd00] ;  /* 0x000d000608807981 */ /* 0x000ea2000c1e1b00 */
[----:B------:R-:W-:Y:S02]  /*0550*/  IADD3.X R4, PT, PT, RZ, R5, RZ, P0, !PT ;  /* 0x00000005ff047210 */ /* 0x000fe400007fe4ff */
[----:B------:R-:W-:Y:S01]  /*0560*/  R2UR UR13, R193 ;  /* 0x00000000c10d72ca */ /* 0x000fe200000e0000 */
[----:B------:R-:W2:Y:S01]  /*0570*/  LDG.E.64 R136, desc[UR6][R8.64+0xe00] ;  /* 0x000e000608887981 */ /* 0x000ea2000c1e1b00 */
[----:B------:R-:W-:-:S03]  /*0580*/  SHF.R.S32.HI R0, RZ, 0x1f, R4 ;  /* 0x0000001fff007819 */ /* 0x000fc60000011404 */
[----:B------:R-:W2:Y:S01]  /*0590*/  LDG.E.64 R144, desc[UR6][R8.64+0xf00] ;  /* 0x000f000608907981 */ /* 0x000ea2000c1e1b00 */
[----:B------:R-:W-:-:S04]  /*05a0*/  LEA.HI R0, P0, R0, R29, RZ, 0x2 ;  /* 0x0000001d00007211 */ /* 0x000fc800078110ff */
[C---:B------:R-:W-:Y:S02]  /*05b0*/  SHF.L.U32 R51, R0.reuse, 0x1, RZ ;  /* 0x0000000100337819 */ /* 0x040fe400000006ff */
[----:B------:R-:W-:Y:S02]  /*05c0*/  IADD3.X R29, PT, PT, RZ, R4, RZ, P0, !PT ;  /* 0x00000004ff1d7210 */ /* 0x000fe400007fe4ff */
[----:B------:R-:W-:Y:S02]  /*05d0*/  LOP3.LUT R51, R51, 0xfffffff8, RZ, 0xc0, !PT ;  /* 0xfffffff833337812 */ /* 0x000fe400078ec0ff */
[----:B------:R-:W-:Y:S02]  /*05e0*/  SHF.L.U64.HI R0, R0, 0x1, R29 ;  /* 0x0000000100007819 */ /* 0x000fe4000001021d */
[C---:B------:R-:W-:Y:S01]  /*05f0*/  IADD3 R46, P0, PT, R51.reuse, R10, RZ ;  /* 0x0000000a332e7210 */ /* 0x040fe20007f1e0ff */
[----:B------:R-:W2:Y:S01]  /*0600*/  LDG.E.64 R28, desc[UR6][R8.64+0x500] ;  /* 0x00050006081c7981 */ /* 0x000ea2000c1e1b00 */
[----:B------:R-:W-:-:S02]  /*0610*/  IADD3 R50, P1, PT, R51, R12, RZ ;  /* 0x0000000c33327210 */ /* 0x000fc40007f3e0ff */
[C---:B------:R-:W-:Y:S02]  /*0620*/  IADD3.X R47, PT, PT, R0.reuse, R11, RZ, P0, !PT ;  /* 0x0000000b002f7210 */ /* 0x040fe400007fe4ff */
[----:B------:R-:W-:-:S04]  /*0630*/  IADD3.X R51, PT, PT, R0, R13, RZ, P1, !PT ;  /* 0x0000000d00337210 */ /* 0x000fc80000ffe4ff */
[----:B------:R-:W5:Y:S04]  /*0640*/  LDG.E.64 R46, desc[UR4][R46.64] ;  /* 0x000000042e2e7981 */ /* 0x000f68000c1e1b00 */
[----:B------:R-:W5:Y:S01]  /*0650*/  LDG.E.64 R50, desc[UR8][R50.64] ;  /* 0x0000000832327981 */ /* 0x000f62000c1e1b00 */
[----:B------:R-:W-:-:S04]  /*0660*/  IADD3 R4, P0, PT, R6, 0x100, RZ ;  /* 0x0000010006047810 */ /* 0x000fc80007f1e0ff */
[-C--:B0-----:R-:W-:Y:S02]  /*0670*/  IADD3.X R3, PT, PT, RZ, R5.reuse, RZ, P0, !PT ;  /* 0x00000005ff037210 */ /* 0x081fe400007fe4ff */
[----:B------:R-:W-:Y:S02]  /*0680*/  IADD3 R0, P0, PT, R6, 0x180, RZ ;  /* 0x0000018006007810 */ /* 0x000fe40007f1e0ff */
[----:B------:R-:W-:Y:S02]  /*0690*/  SHF.R.S32.HI R81, RZ, 0x1f, R3 ;  /* 0x0000001fff517819 */ /* 0x000fe40000011403 */
[----:B------:R-:W-:Y:S02]  /*06a0*/  IADD3.X R2, PT, PT, RZ, R5, RZ, P0, !PT ;  /* 0x00000005ff027210 */ /* 0x000fe400007fe4ff */
[----:B------:R-:W-:-:S04]  /*06b0*/  LEA.HI R81, P0, R81, R4, RZ, 0x2 ;  /* 0x0000000451517211 */ /* 0x000fc800078110ff */
[----:B------:R-:W-:Y:S02]  /*06c0*/  IADD3.X R4, PT, PT, RZ, R3, RZ, P0, !PT ;  /* 0x00000003ff047210 */ /* 0x000fe400007fe4ff */
[----:B------:R-:W-:Y:S02]  /*06d0*/  SHF.R.S32.HI R77, RZ, 0x1f, R2 ;  /* 0x0000001fff4d7819 */ /* 0x000fe40000011402 */
[C---:B------:R-:W-:Y:S02]  /*06e0*/  SHF.L.U64.HI R4, R81.reuse, 0x1, R4 ;  /* 0x0000000151047819 */ /* 0x040fe40000010204 */
[----:B------:R-:W-:Y:S02]  /*06f0*/  SHF.L.U32 R81, R81, 0x1, RZ ;  /* 0x0000000151517819 */ /* 0x000fe400000006ff */
[----:B------:R-:W-:Y:S02]  /*0700*/  LEA.HI R77, P0, R77, R0, RZ, 0x2 ;  /* 0x000000004d4d7211 */ /* 0x000fe400078110ff */
[----:B------:R-:W-:-:S02]  /*0710*/  LOP3.LUT R81, R81, 0xfffffff8, RZ, 0xc0, !PT ;  /* 0xfffffff851517812 */ /* 0x000fc400078ec0ff */
[----:B------:R-:W-:Y:S02]  /*0720*/  IADD3.X R0, PT, PT, RZ, R2, RZ, P0, !PT ;  /* 0x00000002ff007210 */ /* 0x000fe400007fe4ff */
[C---:B------:R-:W-:Y:S02]  /*0730*/  IADD3 R78, P0, PT, R81.reuse, R10, RZ ;  /* 0x0000000a514e7210 */ /* 0x040fe40007f1e0ff */
[----:B------:R-:W-:Y:S02]  /*0740*/  IADD3 R80, P1, PT, R81, R12, RZ ;  /* 0x0000000c51507210 */ /* 0x000fe40007f3e0ff */
[C---:B------:R-:W-:Y:S02]  /*0750*/  IADD3.X R79, PT, PT, R4.reuse, R11, RZ, P0, !PT ;  /* 0x0000000b044f7210 */ /* 0x040fe400007fe4ff */
[----:B------:R-:W-:Y:S02]  /*0760*/  IADD3.X R81, PT, PT, R4, R13, RZ, P1, !PT ;  /* 0x0000000d04517210 */ /* 0x000fe40000ffe4ff */
[----:B------:R-:W-:-:S02]  /*0770*/  SHF.L.U64.HI R0, R77, 0x1, R0 ;  /* 0x000000014d007819 */ /* 0x000fc40000010200 */
[----:B------:R-:W-:Y:S01]  /*0780*/  SHF.L.U32 R77, R77, 0x1, RZ ;  /* 0x000000014d4d7819 */ /* 0x000fe200000006ff */
[----:B------:R-:W3:Y:S04]  /*0790*/  LDG.E.64 R78, desc[UR4][R78.64] ;  /* 0x000000044e4e7981 */ /* 0x000ee8000c1e1b00 */
[----:B------:R-:W3:Y:S01]  /*07a0*/  LDG.E.64 R80, desc[UR8][R80.64] ;  /* 0x0000000850507981 */ /* 0x000ee2000c1e1b00 */
[----:B------:R-:W-:-:S04]  /*07b0*/  LOP3.LUT R77, R77, 0xfffffff8, RZ, 0xc0, !PT ;  /* 0xfffffff84d4d7812 */ /* 0x000fc800078ec0ff */
[C---:B------:R-:W-:Y:S02]  /*07c0*/  IADD3 R72, P0, PT, R77.reuse, R10, RZ ;  /* 0x0000000a4d487210 */ /* 0x040fe40007f1e0ff */
[----:B------:R-:W-:Y:S02]  /*07d0*/  IADD3 R76, P1, PT, R77, R12, RZ ;  /* 0x0000000c4d4c7210 */ /* 0x000fe40007f3e0ff */
[C---:B------:R-:W-:Y:S02]  /*07e0*/  IADD3.X R73, PT, PT, R0.reuse, R11, RZ, P0, !PT ;  /* 0x0000000b00497210 */ /* 0x040fe400007fe4ff */
[----:B------:R-:W-:-:S04]  /*07f0*/  IADD3.X R77, PT, PT, R0, R13, RZ, P1, !PT ;  /* 0x0000000d004d7210 */ /* 0x000fc80000ffe4ff */
[----:B------:R-:W2:Y:S04]  /*0800*/  LDG.E.64 R72, desc[UR10][R72.64] ;  /* 0x0000000a48487981 */ /* 0x000ea8000c1e1b00 */
[----:B------:R-:W2:Y:S01]  /*0810*/  LDG.E.64 R76, desc[UR12][R76.64] ;  /* 0x0000000c4c4c7981 */ /* 0x000ea2000c1e1b00 */
        /* <DEDUP_REMOVED lines=26> */
[C---:B------:R-:W-:Y:S02]  /*09c0*/  IADD3 R3, P0, PT, R6.reuse, 0x300, RZ ;  /* 0x0000030006037810 */ /* 0x040fe40007f1e0ff */
[----:B------:R-:W2:Y:S02]  /*09d0*/  LDG.E.64 R30, desc[UR4][R30.64] ;  /* 0x000000041e1e7981 */ /* 0x000ea4000c1e1b00 */
[----:B-1----:R-:W-:Y:S02]  /*09e0*/  IADD3.X R14, PT, PT, RZ, R5, RZ, P0, !PT ;  /* 0x00000005ff0e7210 */ /* 0x002fe400007fe4ff */
[----:B------:R-:W2:Y:S01]  /*09f0*/  LDG.E.64 R34, desc[UR8][R34.64] ;  /* 0x0000000822227981 */ /* 0x000ea2000c1e1b00 */
[----:B------:R-:W-:-:S02]  /*0a00*/  IADD3 R2, P0, PT, R6, 0x400, RZ ;  /* 0x0000040006027810 */ /* 0x000fc40007f1e0ff */
[----:B------:R-:W-:Y:S02]  /*0a10*/  SHF.R.S32.HI R4, RZ, 0x1f, R14 ;  /* 0x0000001fff047819 */ /* 0x000fe4000001140e */
[----:B------:R-:W-:Y:S02]  /*0a20*/  IADD3.X R63, PT, PT, RZ, R5, RZ, P0, !PT ;  /* 0x00000005ff3f7210 */ /* 0x000fe400007fe4ff */
[----:B------:R-:W-:Y:S02]  /*0a30*/  LEA.HI R4, P0, R4, R3, RZ, 0x2 ;  /* 0x0000000304047211 */ /* 0x000fe400078110ff */
[----:B------:R-:W-:Y:S02]  /*0a40*/  IADD3 R0, P1, PT, R6, 0x380, RZ ;  /* 0x0000038006007810 */ /* 0x000fe40007f3e0ff */
[----:B------:R-:W-:Y:S02]  /*0a50*/  SHF.L.U32 R15, R4, 0x1, RZ ;  /* 0x00000001040f7819 */ /* 0x000fe400000006ff */
[----:B------:R-:W-:-:S02]  /*0a60*/  SHF.R.S32.HI R65, RZ, 0x1f, R63 ;  /* 0x0000001fff417819 */ /* 0x000fc4000001143f */
[----:B------:R-:W-:Y:S02]  /*0a70*/  IADD3.X R3, PT, PT, RZ, R14, RZ, P0, !PT ;  /* 0x0000000eff037210 */ /* 0x000fe400007fe4ff */
[----:B------:R-:W-:Y:S02]  /*0a80*/  LOP3.LUT R15, R15, 0xfffffff8, RZ, 0xc0, !PT ;  /* 0xfffffff80f0f7812 */ /* 0x000fe400078ec0ff */
[----:B------:R-:W-:Y:S02]  /*0a90*/  IADD3.X R24, PT, PT, RZ, R5, RZ, P1, !PT ;  /* 0x00000005ff187210 */ /* 0x000fe40000ffe4ff */
[----:B------:R-:W-:Y:S02]  /*0aa0*/  LEA.HI R65, P1, R65, R2, RZ, 0x2 ;  /* 0x0000000241417211 */ /* 0x000fe400078310ff */
[----:B------:R-:W-:Y:S02]  /*0ab0*/  SHF.L.U64.HI R4, R4, 0x1, R3 ;  /* 0x0000000104047819 */ /* 0x000fe40000010203 */
[----:B------:R-:W-:-:S02]  /*0ac0*/  IADD3 R2, P2, PT, R15, R10, RZ ;  /* 0x0000000a0f027210 */ /* 0x000fc40007f5e0ff */
[----:B------:R-:W-:Y:S02]  /*0ad0*/  IADD3 R14, P3, PT, R15, R12, RZ ;  /* 0x0000000c0f0e7210 */ /* 0x000fe40007f7e0ff */
[C---:B------:R-:W-:Y:S02]  /*0ae0*/  IADD3.X R3, PT, PT, R4.reuse, R11, RZ, P2, !PT ;  /* 0x0000000b04037210 */ /* 0x040fe400017fe4ff */
[----:B------:R-:W-:Y:S02]  /*0af0*/  IADD3.X R15, PT, PT, R4, R13, RZ, P3, !PT ;  /* 0x0000000d040f7210 */ /* 0x000fe40001ffe4ff */
[----:B------:R-:W-:Y:S02]  /*0b00*/  SHF.R.S32.HI R41, RZ, 0x1f, R24 ;  /* 0x0000001fff297819 */ /* 0x000fe40000011418 */
[----:B------:R-:W2:Y:S04]  /*0b10*/  LDG.E.64 R2, desc[UR4][R2.64] ;  /* 0x0000000402027981 */ /* 0x000ea8000c1e1b00 */
[----:B------:R-:W2:Y:S01]  /*0b20*/  LDG.E.64 R14, desc[UR8][R14.64] ;  /* 0x000000080e0e7981 */ /* 0x000ea2000c1e1b00 */
[----:B------:R-:W-:-:S02]  /*0b30*/  LEA.HI R41, P4, R41, R0, RZ, 0x2 ;  /* 0x0000000029297211 */ /* 0x000fc400078910ff */
[----:B------:R-:W-:Y:S02]  /*0b40*/  IADD3 R0, P0, PT, R6, 0x480, RZ ;  /* 0x0000048006007810 */ /* 0x000fe40007f1e0ff */
[----:B------:R-:W-:Y:S02]  /*0b50*/  IADD3.X R24, PT, PT, RZ, R24, RZ, P4, !PT ;  /* 0x00000018ff187210 */ /* 0x000fe400027fe4ff */
[----:B------:R-:W-:Y:S02]  /*0b60*/  IADD3.X R68, PT, PT, RZ, R5, RZ, P0, !PT ;  /* 0x00000005ff447210 */ /* 0x000fe400007fe4ff */
[C---:B------:R-:W-:Y:S02]  /*0b70*/  SHF.L.U64.HI R24, R41.reuse, 0x1, R24 ;  /* 0x0000000129187819 */ /* 0x040fe40000010218 */
[----:B------:R-:W-:Y:S02]  /*0b80*/  SHF.L.U32 R41, R41, 0x1, RZ ;  /* 0x0000000129297819 */ /* 0x000fe400000006ff */
[----:B------:R-:W-:-:S02]  /*0b90*/  SHF.R.S32.HI R95, RZ, 0x1f, R68 ;  /* 0x0000001fff5f7819 */ /* 0x000fc40000011444 */
[----:B------:R-:W-:Y:S02]  /*0ba0*/  LOP3.LUT R41, R41, 0xfffffff8, RZ, 0xc0, !PT ;  /* 0xfffffff829297812 */ /* 0x000fe400078ec0ff */
[----:B------:R-:W-:Y:S02]  /*0bb0*/  LEA.HI R95, P0, R95, R0, RZ, 0x2 ;  /* 0x000000005f5f7211 */ /* 0x000fe400078110ff */
[----:B------:R-:W-:Y:S02]  /*0bc0*/  IADD3 R40, P3, PT, R41, R12, RZ ;  /* 0x0000000c29287210 */ /* 0x000fe40007f7e0ff */
[----:B------:R-:W-:-:S04]  /*0bd0*/  IADD3 R64, P5, PT, R6, 0x580, RZ ;  /* 0x0000058006407810 */ /* 0x000fc80007fbe0ff */
[----:B------:R-:W-:-:S04]  /*0be0*/  IADD3.X R71, PT, PT, RZ, R5, RZ, P5, !PT ;  /* 0x00000005ff477210 */ /* 0x000fc80002ffe4ff */
[----:B------:R-:W-:Y:S02]  /*0bf0*/  SHF.R.S32.HI R111, RZ, 0x1f, R71 ;  /* 0x0000001fff6f7819 */ /* 0x000fe40000011447 */
[----:B------:R-:W-:Y:S01]  /*0c00*/  IADD3 R66, P4, PT, R6, 0x500, RZ ;  /* 0x0000050006427810 */ /* 0x000fe20007f9e0ff */
[----:B----4-:R-:W-:Y:S02]  /*0c10*/  HADD2 R32, R32, R38 ;  /* 0x0000002620207230 */ /* 0x010fe40000000000 */
[----:B------:R-:W-:Y:S02]  /*0c20*/  HFMA2 R39, R33, 1, 1, R39 ;  /* 0x3c003c0021277831 */ /* 0x000fe40000000027 */
[----:B------:R-:W-:Y:S02]  /*0c30*/  HADD2 R36, R32, R36 ;  /* 0x0000002420247230 */ /* 0x000fe40000000000 */
[----:B------:R-:W4:Y:S03]  /*0c40*/  LDG.E.64 R32, desc[UR6][R8.64+0x600] ;  /* 0x0006000608207981 */ /* 0x000f26000c1e1b00 */
[----:B------:R-:W-:-:S02]  /*0c50*/  HADD2.F32 R0, -RZ, R36.H0_H0 ;  /* 0x20000024ff007230 */ /* 0x000fc40000004100 */
[----:B------:R-:W-:Y:S01]  /*0c60*/  HADD2.F32 R60, -RZ, R36.H1_H1 ;  /* 0x30000024ff3c7230 */ /* 0x000fe20000004100 */
[----:B------:R-:W-:Y:S01]  /*0c70*/  IADD3 R36, P2, PT, R41, R10, RZ ;  /* 0x0000000a29247210 */ /* 0x000fe20007f5e0ff */
[----:B------:R-:W-:Y:S01]  /*0c80*/  HFMA2 R4, R39, 1, 1, R37 ;  /* 0x3c003c0027047831 */ /* 0x000fe20000000025 */
[C---:B------:R-:W-:Y:S01]  /*0c90*/  IADD3.X R41, PT, PT, R24.reuse, R13, RZ, P3, !PT ;  /* 0x0000000d18297210 */ /* 0x040fe20001ffe4ff */
[----:B------:R-:W-:Y:S01]  /*0ca0*/  FADD R59, RZ, R0 ;  /* 0x00000000ff3b7221 */ /* 0x000fe20000000000 */
[----:B------:R-:W-:Y:S01]  /*0cb0*/  IADD3.X R37, PT, PT, R24, R11, RZ, P2, !PT ;  /* 0x0000000b18257210 */ /* 0x000fe200017fe4ff */
[----:B------:R-:W4:Y:S04]  /*0cc0*/  LDG.E.64 R38, desc[UR10][R8.64+0x700] ;  /* 0x0007000a08267981 */ /* 0x000f28000c1e1b00 */
[----:B------:R-:W4:Y:S04]  /*0cd0*/  LDG.E.64 R40, desc[UR6][R40.64] ;  /* 0x0000000628287981 */ /* 0x000f28000c1e1b00 */
[----:B------:R-:W4:Y:S01]  /*0ce0*/  LDG.E.64 R36, desc[UR4][R36.64] ;  /* 0x0000000424247981 */ /* 0x000f22000c1e1b00 */
[--C-:B------:R-:W-:Y:S01]  /*0cf0*/  FADD R24, R60, -R59.reuse ;  /* 0x8000003b3c187221 */ /* 0x100fe20000000000 */
[----:B------:R-:W-:Y:S01]  /*0d00*/  FADD R61, R0, -R59 ;  /* 0x8000003b003d7221 */ /* 0x000fe20000000000 */
[----:B------:R-:W-:-:S02]  /*0d10*/  LEA.HI R111, P3, R111, R64, RZ, 0x2 ;  /* 0x000000406f6f7211 */ /* 0x000fc400078710ff */
[----:B------:R-:W-:Y:S01]  /*0d20*/  FFMA R59, R24, 0.5, R59 ;  /* 0x3f000000183b7823 */ /* 0x000fe2000000003b */
[----:B------:R-:W-:Y:S01]  /*0d30*/  IADD3.X R64, PT, PT, RZ, R63, RZ, P1, !PT ;  /* 0x0000003fff407210 */ /* 0x000fe20000ffe4ff */
[----:B------:R-:W-:Y:S02]  /*0d40*/  FFMA R61, R0, R61, RZ ;  /* 0x0000003d003d7223 */ /* 0x000fe400000000ff */
[----:B------:R-:W-:Y:S01]  /*0d50*/  FADD R26, R60, -R59 ;  /* 0x8000003b3c1a7221 */ /* 0x000fe20000000000 */
[----:B-----5:R-:W-:Y:S02]  /*0d60*/  HFMA2 R46, R46, 1, 1, R50 ;  /* 0x3c003c002e2e7831 */ /* 0x020fe40000000032 */
[----:B------:R-:W-:Y:S01]  /*0d70*/  HADD2 R63, R47, R51 ;  /* 0x000000332f3f7230 */ /* 0x000fe20000000000 */
[----:B------:R-:W-:Y:S01]  /*0d80*/  SHF.L.U32 R51, R65, 0x1, RZ ;  /* 0x0000000141337819 */ /* 0x000fe200000006ff */
[----:B------:R-:W-:-:S03]  /*0d90*/  FFMA R26, R24, R26, R61 ;  /* 0x0000001a181a7223 */ /* 0x000fc6000000003d */
[----:B------:R-:W-:Y:S02]  /*0da0*/  LOP3.LUT R51, R51, 0xfffffff8, RZ, 0xc0, !PT ;  /* 0xfffffff833337812 */ /* 0x000fe400078ec0ff */
[----:B------:R-:W-:Y:S01]  /*0db0*/  IADD3.X R82, PT, PT, RZ, R5, RZ, P4, !PT ;  /* 0x00000005ff527210 */ /* 0x000fe200027fe4ff */
[----:B------:R-:W-:Y:S01]  /*0dc0*/  HFMA2 R24, R46, 1, 1, R52 ;  /* 0x3c003c002e187831 */ /* 0x000fe20000000034 */
[----:B------:R-:W-:Y:S02]  /*0dd0*/  SHF.L.U64.HI R64, R65, 0x1, R64 ;  /* 0x0000000141407819 */ /* 0x000fe40000010240 */
[C---:B------:R-:W-:Y:S02]  /*0de0*/  IADD3 R46, P1, PT, R51.reuse, R10, RZ ;  /* 0x0000000a332e7210 */ /* 0x040fe40007f3e0ff */
[----:B------:R-:W-:Y:S01]  /*0df0*/  IADD3 R50, P4, PT, R51, R12, RZ ;  /* 0x0000000c33327210 */ /* 0x000fe20007f9e0ff */
[----:B------:R-:W-:Y:S01]  /*0e00*/  HADD2.F32 R62, -RZ, R4.H0_H0 ;  /* 0x20000004ff3e7230 */ /* 0x000fe20000004100 */
[----:B------:R-:W-:-:S02]  /*0e10*/  IADD3.X R47, PT, PT, R64, R11, RZ, P1, !PT ;  /* 0x0000000b402f7210 */ /* 0x000fc40000ffe4ff */
[----:B------:R-:W-:Y:S02]  /*0e20*/  IADD3.X R51, PT, PT, R64, R13, RZ, P4, !PT ;  /* 0x0000000d40337210 */ /* 0x000fe400027fe4ff */
[--C-:B------:R-:W-:Y:S02]  /*0e30*/  FADD R58, R62, -R59.reuse ;  /* 0x8000003b3e3a7221 */ /* 0x100fe40000000000 */
[----:B------:R-:W5:Y:S01]  /*0e40*/  LDG.E.64 R46, desc[UR4][R46.64] ;  /* 0x000000042e2e7981 */ /* 0x000f62000c1e1b00 */
[----:B------:R-:W-:Y:S02]  /*0e50*/  HADD2.F32 R70, -RZ, R4.H1_H1 ;  /* 0x30000004ff467230 */ /* 0x000fe40000004100 */
[----:B------:R-:W-:Y:S01]  /*0e60*/  FFMA R59, R58, 0.3333333432674407959, R59 ;  /* 0x3eaaaaab3a3b7823 */ /* 0x000fe2000000003b */
[----:B------:R-:W5:Y:S01]  /*0e70*/  LDG.E.64 R50, desc[UR8][R50.64] ;  /* 0x0000000832327981 */ /* 0x000f62000c1e1b00 */
[----:B------:R-:W-:Y:S02]  /*0e80*/  HFMA2 R63, R63, 1, 1, R53 ;  /* 0x3c003c003f3f7831 */ /* 0x000fe40000000035 */
[--C-:B------:R-:W-:Y:S01]  /*0e90*/  FADD R61, R62, -R59.reuse ;  /* 0x8000003b3e3d7221 */ /* 0x100fe20000000000 */
[--C-:B------:R-:W-:Y:S01]  /*0ea0*/  FADD R4, R70, -R59.reuse ;  /* 0x8000003b46047221 */ /* 0x100fe20000000000 */
[----:B------:R-:W5:Y:S01]  /*0eb0*/  LDG.E.64 R52, desc[UR6][R8.64+0x800] ;  /* 0x0008000608347981 */ /* 0x000f62000c1e1b00 */
[----:B------:R-:W-:Y:S01]  /*0ec0*/  IADD3.X R68, PT, PT, RZ, R68, RZ, P0, !PT ;  /* 0x00000044ff447210 */ /* 0x000fe200007fe4ff */
[----:B------:R-:W-:Y:S01]  /*0ed0*/  FFMA R26, R58, R61, R26 ;  /* 0x0000003d3a1a7223 */ /* 0x000fe2000000001a */
[----:B------:R-:W-:Y:S01]  /*0ee0*/  FFMA R61, R4, 0.25, R59 ;  /* 0x3e800000043d7823 */ /* 0x000fe2000000003b */
[----:B------:R-:W-:Y:S01]  /*0ef0*/  HADD2.F32 R64, -RZ, R24.H0_H0 ;  /* 0x20000018ff407230 */ /* 0x000fe20000004100 */
[----:B------:R-:W-:-:S02]  /*0f00*/  SHF.L.U64.HI R68, R95, 0x1, R68 ;  /* 0x000000015f447819 */ /* 0x000fc40000010244 */
[--C-:B------:R-:W-:Y:S01]  /*0f10*/  FADD R59, R70, -R61.reuse ;  /* 0x8000003d463b7221 */ /* 0x100fe20000000000 */
[----:B------:R-:W-:Y:S02]  /*0f20*/  SHF.L.U32 R95, R95, 0x1, RZ ;  /* 0x000000015f5f7819 */ /* 0x000fe400000006ff */
[----:B------:R-:W-:Y:S01]  /*0f30*/  SHF.R.S32.HI R103, RZ, 0x1f, R82 ;  /* 0x0000001fff677819 */ /* 0x000fe20000011452 */
[----:B------:R-:W-:Y:S01]  /*0f40*/  FFMA R26, R4, R59, R26 ;  /* 0x0000003b041a7223 */ /* 0x000fe2000000001a */
[----:B------:R-:W-:Y:S01]  /*0f50*/  LOP3.LUT R95, R95, 0xfffffff8, RZ, 0xc0, !PT ;  /* 0xfffffff85f5f7812 */ /* 0x000fe200078ec0ff */
[----:B------:R-:W-:Y:S01]  /*0f60*/  FADD R4, -R61, R64 ;  /* 0x000000403d047221 */ /* 0x000fe20000000100 */
[----:B------:R-:W-:Y:S01]  /*0f70*/  LEA.HI R103, P2, R103, R66, RZ, 0x2 ;  /* 0x0000004267677211 */ /* 0x000fe200078510ff */
[----:B------:R-:W-:Y:S01]  /*0f80*/  HADD2.F32 R66, -RZ, R24.H1_H1 ;  /* 0x30000018ff427230 */ /* 0x000fe20000004100 */
[C---:B------:R-:W-:Y:S01]  /*0f90*/  IADD3 R58, P0, PT, R95.reuse, R10, RZ ;  /* 0x0000000a5f3a7210 */ /* 0x040fe20007f1e0ff */
[----:B------:R-:W-:Y:S01]  /*0fa0*/  FFMA R61, R4, 0.20000000298023223877, R61 ;  /* 0x3e4ccccd043d7823 */ /* 0x000fe2000000003d */
[----:B------:R-:W-:-:S02]  /*0fb0*/  IADD3 R94, P1, PT, R95, R12, RZ ;  /* 0x0000000c5f5e7210 */ /* 0x000fc40007f3e0ff */
[----:B------:R-:W-:Y:S01]  /*0fc0*/  IADD3.X R59, PT, PT, R68, R11, RZ, P0, !PT ;  /* 0x0000000b443b7210 */ /* 0x000fe200007fe4ff */
[--C-:B------:R-:W-:Y:S01]  /*0fd0*/  FADD R24, R66, -R61.reuse ;  /* 0x8000003d42187221 */ /* 0x100fe20000000000 */
[----:B------:R-:W-:Y:S01]  /*0fe0*/  IADD3.X R95, PT, PT, R68, R13, RZ, P1, !PT ;  /* 0x0000000d445f7210 */ /* 0x000fe20000ffe4ff */
[--C-:B------:R-:W-:Y:S02]  /*0ff0*/  FADD R65, R64, -R61.reuse ;  /* 0x8000003d40417221 */ /* 0x100fe40000000000 */
[----:B------:R-:W-:Y:S01]  /*1000*/  FFMA R61, R24, 0.16666667163372039795, R61 ;  /* 0x3e2aaaab183d7823 */ /* 0x000fe2000000003d */
[----:B------:R-:W5:Y:S01]  /*1010*/  LDG.E.64 R58, desc[UR4][R58.64] ;  /* 0x000000043a3a7981 */ /* 0x000f62000c1e1b00 */
[----:B------:R-:W-:-:S03]  /*1020*/  FFMA R26, R4, R65, R26 ;  /* 0x00000041041a7223 */ /* 0x000fc6000000001a */
[----:B------:R-:W5:Y:S01]  /*1030*/  LDG.E.64 R94, desc[UR8][R94.64] ;  /* 0x000000085e5e7981 */ /* 0x000f62000c1e1b00 */
[----:B------:R-:W-:-:S04]  /*1040*/  FADD R65, R66, -R61 ;  /* 0x8000003d42417221 */ /* 0x000fc80000000000 */
[----:B------:R-:W-:Y:S01]  /*1050*/  FFMA R26, R24, R65, R26 ;  /* 0x00000041181a7223 */ /* 0x000fe2000000001a */
[----:B------:R-:W-:-:S04]  /*1060*/  IADD3.X R24, PT, PT, RZ, R82, RZ, P2, !PT ;  /* 0x00000052ff187210 */ /* 0x000fc800017fe4ff */
[C---:B------:R-:W-:Y:S02]  /*1070*/  SHF.L.U64.HI R24, R103.reuse, 0x1, R24 ;  /* 0x0000000167187819 */ /* 0x040fe40000010218 */
[----:B------:R-:W-:Y:S01]  /*1080*/  SHF.L.U32 R103, R103, 0x1, RZ ;  /* 0x0000000167677819 */ /* 0x000fe200000006ff */
[----:B------:R-:W-:Y:S01]  /*1090*/  HADD2.F32 R68, -RZ, R63.H0_H0 ;  /* 0x2000003fff447230 */ /* 0x000fe20000004100 */
[----:B------:R-:W-:Y:S02]  /*10a0*/  IADD3 R74, P4, PT, R6, 0x600, RZ ;  /* 0x00000600064a7810 */ /* 0x000fe40007f9e0ff */
[----:B------:R-:W-:Y:S01]  /*10b0*/  LOP3.LUT R103, R103, 0xfffffff8, RZ, 0xc0, !PT ;  /* 0xfffffff867677812 */ /* 0x000fe200078ec0ff */
[----:B---3--:R-:W-:Y:S01]  /*10c0*/  HFMA2 R78, R78, 1, 1, R80 ;  /* 0x3c003c004e4e7831 */ /* 0x008fe20000000050 */
[----:B------:R-:W-:Y:S02]  /*10d0*/  IADD3.X R69, PT, PT, RZ, R5, RZ, P4, !PT ;  /* 0x00000005ff457210 */ /* 0x000fe400027fe4ff */
[----:B------:R-:W-:-:S02]  /*10e0*/  IADD3 R100, P0, PT, R103, R10, RZ ;  /* 0x0000000a67647210 */ /* 0x000fc40007f1e0ff */
[----:B------:R-:W-:Y:S01]  /*10f0*/  IADD3 R102, P1, PT, R103, R12, RZ ;  /* 0x0000000c67667210 */ /* 0x000fe20007f3e0ff */
[----:B------:R-:W-:Y:S01]  /*1100*/  FADD R4, R68, -R61 ;  /* 0x8000003d44047221 */ /* 0x000fe20000000000 */
[C---:B------:R-:W-:Y:S02]  /*1110*/  IADD3.X R101, PT, PT, R24.reuse, R11, RZ, P0, !PT ;  /* 0x0000000b18657210 */ /* 0x040fe400007fe4ff */
[----:B------:R-:W-:Y:S02]  /*1120*/  IADD3.X R103, PT, PT, R24, R13, RZ, P1, !PT ;  /* 0x0000000d18677210 */ /* 0x000fe40000ffe4ff */
[----:B------:R-:W-:Y:S01]  /*1130*/  SHF.R.S32.HI R67, RZ, 0x1f, R69 ;  /* 0x0000001fff437819 */ /* 0x000fe20000011445 */
[----:B------:R-:W-:Y:S01]  /*1140*/  FFMA R61, R4, 0.14285714924335479736, R61 ;  /* 0x3e124925043d7823 */ /* 0x000fe2000000003d */
[----:B------:R-:W-:Y:S01]  /*1150*/  HFMA2 R78, R78, 1, 1, R56 ;  /* 0x3c003c004e4e7831 */ /* 0x000fe20000000038 */
[----:B------:R-:W3:Y:S01]  /*1160*/  LDG.E.64 R100, desc[UR4][R100.64] ;  /* 0x0000000464647981 */ /* 0x000ee2000c1e1b00 */
[----:B------:R-:W-:Y:S01]  /*1170*/  LEA.HI R67, P4, R67, R74, RZ, 0x2 ;  /* 0x0000004a43437211 */ /* 0x000fe200078910ff */
[----:B------:R-:W-:-:S02]  /*1180*/  HADD2.F32 R74, -RZ, R63.H1_H1 ;  /* 0x3000003fff4a7230 */ /* 0x000fc40000004100 */
[----:B------:R-:W3:Y:S01]  /*1190*/  LDG.E.64 R102, desc[UR8][R102.64] ;  /* 0x0000000866667981 */ /* 0x000ee2000c1e1b00 */
[----:B------:R-:W-:Y:S01]  /*11a0*/  FADD R63, R68, -R61 ;  /* 0x8000003d443f7221 */ /* 0x000fe20000000000 */
[----:B--2---:R-:W-:-:S03]  /*11b0*/  HFMA2 R72, R72, 1, 1, R76 ;  /* 0x3c003c0048487831 */ /* 0x004fc6000000004c */
[----:B------:R-:W-:Y:S01]  /*11c0*/  FFMA R26, R4, R63, R26 ;  /* 0x0000003f041a7223 */ /* 0x000fe2000000001a */
[--C-:B------:R-:W-:Y:S01]  /*11d0*/  FADD R4, R74, -R61.reuse ;  /* 0x8000003d4a047221 */ /* 0x100fe20000000000 */
[----:B------:R-:W-:Y:S01]  /*11e0*/  IADD3.X R56, PT, PT, RZ, R71, RZ, P3, !PT ;  /* 0x00000047ff387210 */ /* 0x000fe20001ffe4ff */
[----:B------:R-:W-:Y:S02]  /*11f0*/  HADD2 R79, R79, R81 ;  /* 0x000000514f4f7230 */ /* 0x000fe40000000000 */
[----:B------:R-:W-:Y:S02]  /*1200*/  HADD2.F32 R76, -RZ, R78.H0_H0 ;  /* 0x2000004eff4c7230 */ /* 0x000fe40000004100 */
[----:B------:R-:W-:Y:S01]  /*1210*/  FFMA R61, R4, 0.125, R61 ;  /* 0x3e000000043d7823 */ /* 0x000fe2000000003d */
[C---:B------:R-:W-:Y:S02]  /*1220*/  SHF.L.U64.HI R56, R111.reuse, 0x1, R56 ;  /* 0x000000016f387819 */ /* 0x040fe40000010238 */
[----:B------:R-:W-:Y:S01]  /*1230*/  SHF.L.U32 R111, R111, 0x1, RZ ;  /* 0x000000016f6f7819 */ /* 0x000fe200000006ff */
[----:B------:R-:W-:Y:S01]  /*1240*/  FADD R24, -R61, R76 ;  /* 0x0000004c3d187221 */ /* 0x000fe20000000100 */
[----:B------:R-:W-:-:S02]  /*1250*/  HFMA2 R79, R79, 1, 1, R57 ;  /* 0x3c003c004f4f7831 */ /* 0x000fc40000000039 */
[--C-:B------:R-:W-:Y:S01]  /*1260*/  FADD R63, R74, -R61.reuse ;  /* 0x8000003d4a3f7221 */ /* 0x100fe20000000000 */
[----:B------:R-:W-:Y:S01]  /*1270*/  HADD2.F32 R82, -RZ, R78.H1_H1 ;  /* 0x3000004eff527230 */ /* 0x000fe20000004100 */
[----:B------:R-:W-:Y:S01]  /*1280*/  LOP3.LUT R111, R111, 0xfffffff8, RZ, 0xc0, !PT ;  /* 0xfffffff86f6f7812 */ /* 0x000fe200078ec0ff */
[----:B------:R-:W-:Y:S01]  /*1290*/  FFMA R61, R24, 0.11111111193895339966, R61 ;  /* 0x3de38e39183d7823 */ /* 0x000fe2000000003d */
[----:B------:R-:W-:Y:S02]  /*12a0*/  FFMA R26, R4, R63, R26 ;  /* 0x0000003f041a7223 */ /* 0x000fe4000000001a */
[C---:B------:R-:W-:Y:S01]  /*12b0*/  IADD3 R108, P0, PT, R111.reuse, R10, RZ ;  /* 0x0000000a6f6c7210 */ /* 0x040fe20007f1e0ff */
[--C-:B------:R-:W-:Y:S01]  /*12c0*/  FADD R4, R82, -R61.reuse ;  /* 0x8000003d52047221 */ /* 0x100fe20000000000 */
[----:B------:R-:W-:Y:S01]  /*12d0*/  IADD3 R110, P1, PT, R111, R12, RZ ;  /* 0x0000000c6f6e7210 */ /* 0x000fe20007f3e0ff */
[--C-:B------:R-:W-:Y:S01]  /*12e0*/  FADD R57, R76, -R61.reuse ;  /* 0x8000003d4c397221 */ /* 0x100fe20000000000 */
[----:B------:R-:W-:Y:S01]  /*12f0*/  HADD2.F32 R78, -RZ, R79.H0_H0 ;  /* 0x2000004fff4e7230 */ /* 0x000fe20000004100 */
[----:B------:R-:W-:Y:S01]  /*1300*/  IADD3.X R109, PT, PT, R56, R11, RZ, P0, !PT ;  /* 0x0000000b386d7210 */ /* 0x000fe200007fe4ff */
[----:B------:R-:W-:Y:S01]  /*1310*/  FFMA R61, R4, 0.10000000149011611938, R61 ;  /* 0x3dcccccd043d7823 */ /* 0x000fe2000000003d */
[----:B------:R-:W-:Y:S01]  /*1320*/  IADD3.X R111, PT, PT, R56, R13, RZ, P1, !PT ;  /* 0x0000000d386f7210 */ /* 0x000fe20000ffe4ff */
[----:B------:R-:W-:-:S02]  /*1330*/  FFMA R26, R24, R57, R26 ;  /* 0x00000039181a7223 */ /* 0x000fc4000000001a */
[--C-:B------:R-:W-:Y:S01]  /*1340*/  FADD R24, R78, -R61.reuse ;  /* 0x8000003d4e187221 */ /* 0x100fe20000000000 */
[----:B------:R-:W2:Y:S01]  /*1350*/  LDG.E.64 R108, desc[UR4][R108.64] ;  /* 0x000000046c6c7981 */ /* 0x000ea2000c1e1b00 */
[----:B------:R-:W-:Y:S02]  /*1360*/  HADD2.F32 R80, -RZ, R79.H1_H1 ;  /* 0x3000004fff507230 */ /* 0x000fe40000004100 */
[--C-:B------:R-:W-:Y:S01]  /*1370*/  FADD R57, R82, -R61.reuse ;  /* 0x8000003d52397221 */ /* 0x100fe20000000000 */
[----:B------:R-:W2:Y:S01]  /*1380*/  LDG.E.64 R110, desc[UR8][R110.64] ;  /* 0x000000086e6e7981 */ /* 0x000ea2000c1e1b00 */
[----:B------:R-:W-:Y:S02]  /*1390*/  FFMA R61, R24, 0.090909093618392944336, R61 ;  /* 0x3dba2e8c183d7823 */ /* 0x000fe4000000003d */
[----:B------:R-:W-:Y:S01]  /*13a0*/  FFMA R26, R4, R57, R26 ;  /* 0x00000039041a7223 */ /* 0x000fe2000000001a */
[----:B------:R-:W-:Y:S02]  /*13b0*/  HFMA2 R54, R72, 1, 1, R54 ;  /* 0x3c003c0048367831 */ /* 0x000fe40000000036 */
[----:B------:R-:W-:Y:S01]  /*13c0*/  FADD R4, R80, -R61 ;  /* 0x8000003d50047221 */ /* 0x000fe20000000000 */
[----:B------:R-:W-:-:S03]  /*13d0*/  SHF.L.U32 R121, R67, 0x1, RZ ;  /* 0x0000000143797819 */ /* 0x000fc600000006ff */
[--C-:B------:R-:W-:Y:S01]  /*13e0*/  FFMA R57, R4, 0.083333335816860198975, R61.reuse ;  /* 0x3daaaaab04397823 */ /* 0x100fe2000000003d */
[----:B------:R-:W-:Y:S01]  /*13f0*/  FADD R61, R78, -R61 ;  /* 0x8000003d4e3d7221 */ /* 0x000fe20000000000 */
[----:B------:R-:W-:-:S03]  /*1400*/  LOP3.LUT R121, R121, 0xfffffff8, RZ, 0xc0, !PT ;  /* 0xfffffff879797812 */ /* 0x000fc600078ec0ff */
[----:B------:R-:W-:Y:S01]  /*1410*/  FFMA R26, R24, R61, R26 ;  /* 0x0000003d181a7223 */ /* 0x000fe2000000001a */
[----:B------:R-:W-:Y:S01]  /*1420*/  FADD R61, R80, -R57 ;  /* 0x80000039503d7221 */ /* 0x000fe20000000000 */
[----:B------:R-:W-:Y:S01]  /*1430*/  IADD3.X R24, PT, PT, RZ, R69, RZ, P4, !PT ;  /* 0x00000045ff187210 */ /* 0x000fe200027fe4ff */
[----:B------:R-:W-:Y:S01]  /*1440*/  HADD2.F32 R72, -RZ, R54.H0_H0 ;  /* 0x20000036ff487230 */ /* 0x000fe20000004100 */
[----:B------:R-:W-:Y:S01]  /*1450*/  IADD3 R116, P0, PT, R121, R10, RZ ;  /* 0x0000000a79747210 */ /* 0x000fe20007f1e0ff */
[----:B------:R-:W-:Y:S01]  /*1460*/  FFMA R26, R4, R61, R26 ;  /* 0x0000003d041a7223 */ /* 0x000fe2000000001a */
[----:B------:R-:W-:Y:S02]  /*1470*/  SHF.L.U64.HI R4, R67, 0x1, R24 ;  /* 0x0000000143047819 */ /* 0x000fe40000010218 */
[----:B------:R-:W-:Y:S01]  /*1480*/  IADD3 R120, P1, PT, R121, R12, RZ ;  /* 0x0000000c79787210 */ /* 0x000fe20007f3e0ff */
[----:B------:R-:W-:Y:S01]  /*1490*/  FADD R56, -R57, R72 ;  /* 0x0000004839387221 */ /* 0x000fe20000000100 */
[----:B------:R-:W-:Y:S01]  /*14a0*/  HADD2 R73, R73, R77 ;  /* 0x0000004d49497230 */ /* 0x000fe20000000000 */
[----:B------:R-:W-:-:S02]  /*14b0*/  IADD3.X R117, PT, PT, R4, R11, RZ, P0, !PT ;  /* 0x0000000b04757210 */ /* 0x000fc400007fe4ff */
[----:B------:R-:W-:Y:S01]  /*14c0*/  IADD3.X R121, PT, PT, R4, R13, RZ, P1, !PT ;  /* 0x0000000d04797210 */ /* 0x000fe20000ffe4ff */
[----:B------:R-:W-:Y:S01]  /*14d0*/  FFMA R57, R56, 0.076923079788684844971, R57 ;  /* 0x3d9d89d938397823 */ /* 0x000fe20000000039 */
[----:B------:R-:W-:Y:S01]  /*14e0*/  IADD3 R86, P2, PT, R6, 0x680, RZ ;  /* 0x0000068006567810 */ /* 0x000fe20007f5e0ff */
[----:B------:R-:W-:Y:S02]  /*14f0*/  HFMA2 R73, R73, 1, 1, R55 ;  /* 0x3c003c0049497831 */ /* 0x000fe40000000037 */
[----:B------:R-:W-:Y:S02]  /*1500*/  HADD2.F32 R84, -RZ, R54.H1_H1 ;  /* 0x30000036ff547230 */ /* 0x000fe40000004100 */
[----:B------:R-:W-:Y:S01]  /*1510*/  FADD R61, R72, -R57 ;  /* 0x80000039483d7221 */ /* 0x000fe20000000000 */
[----:B------:R-:W2:Y:S01]  /*1520*/  LDG.E.64 R116, desc[UR4][R116.64] ;  /* 0x0000000474747981 */ /* 0x000ea2000c1e1b00 */
[----:B------:R-:W-:-:S03]  /*1530*/  IADD3.X R65, PT, PT, RZ, R5, RZ, P2, !PT ;  /* 0x00000005ff417210 */ /* 0x000fc600017fe4ff */
[----:B------:R-:W2:Y:S01]  /*1540*/  LDG.E.64 R120, desc[UR8][R120.64] ;  /* 0x0000000878787981 */ /* 0x000ea2000c1e1b00 */
[----:B------:R-:W-:Y:S01]  /*1550*/  FFMA R26, R56, R61, R26 ;  /* 0x0000003d381a7223 */ /* 0x000fe2000000001a */
[----:B------:R-:W-:Y:S01]  /*1560*/  IADD3 R56, P0, PT, R6, 0x700, RZ ;  /* 0x0000070006387810 */ /* 0x000fe20007f1e0ff */
[----:B------:R-:W-:Y:S01]  /*1570*/  FADD R4, R84, -R57 ;  /* 0x8000003954047221 */ /* 0x000fe20000000000 */
[----:B------:R-:W-:Y:S01]  /*1580*/  SHF.R.S32.HI R63, RZ, 0x1f, R65 ;  /* 0x0000001fff3f7819 */ /* 0x000fe20000011441 */
[----:B------:R-:W-:Y:S01]  /*1590*/  HADD2.F32 R54, -RZ, R73.H0_H0 ;  /* 0x20000049ff367230 */ /* 0x000fe20000004100 */
[----:B------:R-:W-:Y:S01]  /*15a0*/  IADD3.X R61, PT, PT, RZ, R5, RZ, P0, !PT ;  /* 0x00000005ff3d7210 */ /* 0x000fe200007fe4ff */
[----:B------:R-:W-:Y:S01]  /*15b0*/  FFMA R57, R4, 0.071428574621677398682, R57 ;  /* 0x3d92492504397823 */ /* 0x000fe20000000039 */
[----:B------:R-:W-:-:S03]  /*15c0*/  LEA.HI R63, P0, R63, R86, RZ, 0x2 ;  /* 0x000000563f3f7211 */ /* 0x000fc600078110ff */
[--C-:B------:R-:W-:Y:S01]  /*15d0*/  FADD R55, R84, -R57.reuse ;  /* 0x8000003954377221 */ /* 0x100fe20000000000 */
[----:B------:R-:W-:Y:S01]  /*15e0*/  SHF.L.U32 R127, R63, 0x1, RZ ;  /* 0x000000013f7f7819 */ /* 0x000fe200000006ff */
[--C-:B------:R-:W-:Y:S02]  /*15f0*/  FADD R24, R54, -R57.reuse ;  /* 0x8000003936187221 */ /* 0x100fe40000000000 */
[----:B------:R-:W-:Y:S01]  /*1600*/  FFMA R26, R4, R55, R26 ;  /* 0x00000037041a7223 */ /* 0x000fe2000000001a */
[----:B------:R-:W-:Y:S01]  /*1610*/  IADD3.X R4, PT, PT, RZ, R65, RZ, P0, !PT ;  /* 0x00000041ff047210 */ /* 0x000fe200007fe4ff */
[----:B------:R-:W-:Y:S01]  /*1620*/  FFMA R57, R24, 0.066666670143604278564, R57 ;  /* 0x3d88888918397823 */ /* 0x000fe20000000039 */
[----:B------:R-:W-:Y:S02]  /*1630*/  LOP3.LUT R127, R127, 0xfffffff8, RZ, 0xc0, !PT ;  /* 0xfffffff87f7f7812 */ /* 0x000fe400078ec0ff */
[----:B------:R-:W-:Y:S01]  /*1640*/  SHF.L.U64.HI R4, R63, 0x1, R4 ;  /* 0x000000013f047819 */ /* 0x000fe20000010204 */
[----:B------:R-:W-:Y:S01]  /*1650*/  FADD R55, R54, -R57 ;  /* 0x8000003936377221 */ /* 0x000fe20000000000 */
[----:B------:R-:W-:-:S02]  /*1660*/  IADD3 R124, P0, PT, R127, R10, RZ ;  /* 0x0000000a7f7c7210 */ /* 0x000fc40007f1e0ff */
[----:B------:R-:W-:Y:S01]  /*1670*/  IADD3 R126, P1, PT, R127, R12, RZ ;  /* 0x0000000c7f7e7210 */ /* 0x000fe20007f3e0ff */
[----:B------:R-:W-:Y:S01]  /*1680*/  FFMA R26, R24, R55, R26 ;  /* 0x00000037181a7223 */ /* 0x000fe2000000001a */
[C---:B------:R-:W-:Y:S02]  /*1690*/  IADD3.X R125, PT, PT, R4.reuse, R11, RZ, P0, !PT ;  /* 0x0000000b047d7210 */ /* 0x040fe400007fe4ff */
[----:B------:R-:W-:Y:S02]  /*16a0*/  IADD3.X R127, PT, PT, R4, R13, RZ, P1, !PT ;  /* 0x0000000d047f7210 */ /* 0x000fe40000ffe4ff */
[----:B------:R-:W-:Y:S01]  /*16b0*/  IADD3 R24, P3, PT, R6, 0x780, RZ ;  /* 0x0000078006187810 */ /* 0x000fe20007f7e0ff */
[----:B------:R-:W-:Y:S01]  /*16c0*/  HFMA2 R44, R44, 1, 1, R48 ;  /* 0x3c003c002c2c7831 */ /* 0x000fe20000000030 */
[----:B------:R-:W2:Y:S01]  /*16d0*/  LDG.E.64 R124, desc[UR4][R124.64] ;  /* 0x000000047c7c7981 */ /* 0x000ea2000c1e1b00 */
[----:B------:R-:W-:Y:S02]  /*16e0*/  SHF.R.S32.HI R135, RZ, 0x1f, R61 ;  /* 0x0000001fff877819 */ /* 0x000fe4000001143d */
[----:B------:R-:W-:Y:S01]  /*16f0*/  IADD3.X R48, PT, PT, RZ, R5, RZ, P3, !PT ;  /* 0x00000005ff307210 */ /* 0x000fe20001ffe4ff */
[----:B------:R-:W2:Y:S01]  /*1700*/  LDG.E.64 R126, desc[UR8][R126.64] ;  /* 0x000000087e7e7981 */ /* 0x000ea2000c1e1b00 */
[----:B------:R-:W-:-:S02]  /*1710*/  LEA.HI R135, P2, R135, R56, RZ, 0x2 ;  /* 0x0000003887877211 */ /* 0x000fc400078510ff */
[----:B------:R-:W-:Y:S01]  /*1720*/  SHF.R.S32.HI R143, RZ, 0x1f, R48 ;  /* 0x0000001fff8f7819 */ /* 0x000fe20000011430 */
[----:B------:R-:W-:-:S03]  /*1730*/  HADD2.F32 R56, -RZ, R73.H1_H1 ;  /* 0x30000049ff387230 */ /* 0x000fc60000004100 */
[----:B------:R-:W-:Y:S02]  /*1740*/  LEA.HI R143, P3, R143, R24, RZ, 0x2 ;  /* 0x000000188f8f7211 */ /* 0x000fe400078710ff */
[----:B------:R-:W-:Y:S01]  /*1750*/  IADD3.X R24, PT, PT, RZ, R61, RZ, P2, !PT ;  /* 0x0000003dff187210 */ /* 0x000fe200017fe4ff */
[--C-:B------:R-:W-:Y:S01]  /*1760*/  FADD R4, R56, -R57.reuse ;  /* 0x8000003938047221 */ /* 0x100fe20000000000 */
[----:B------:R-:W-:Y:S02]  /*1770*/  HADD2 R44, R44, R42 ;  /* 0x0000002a2c2c7230 */ /* 0x000fe40000000000 */
[C---:B------:R-:W-:Y:S01]  /*1780*/  SHF.L.U64.HI R24, R135.reuse, 0x1, R24 ;  /* 0x0000000187187819 */ /* 0x040fe20000010218 */
[----:B------:R-:W-:Y:S01]  /*1790*/  FFMA R57, R4, 0.0625, R57 ;  /* 0x3d80000004397823 */ /* 0x000fe20000000039 */
[----:B------:R-:W-:Y:S01]  /*17a0*/  SHF.L.U32 R135, R135, 0x1, RZ ;  /* 0x0000000187877819 */ /* 0x000fe200000006ff */
[----:B------:R-:W-:Y:S02]  /*17b0*/  HADD2.F32 R86, -RZ, R44.H0_H0 ;  /* 0x2000002cff567230 */ /* 0x000fe40000004100 */
[----:B------:R-:W-:Y:S01]  /*17c0*/  FADD R55, R56, -R57 ;  /* 0x8000003938377221 */ /* 0x000fe20000000000 */
[----:B------:R-:W-:-:S03]  /*17d0*/  LOP3.LUT R135, R135, 0xfffffff8, RZ, 0xc0, !PT ;  /* 0xfffffff887877812 */ /* 0x000fc600078ec0ff */
[----:B------:R-:W-:Y:S01]  /*17e0*/  FFMA R26, R4, R55, R26 ;  /* 0x00000037041a7223 */ /* 0x000fe2000000001a */
[C---:B------:R-:W-:Y:S02]  /*17f0*/  IADD3 R132, P0, PT, R135.reuse, R10, RZ ;  /* 0x0000000a87847210 */ /* 0x040fe40007f1e0ff */
[----:B------:R-:W-:Y:S01]  /*1800*/  IADD3 R134, P1, PT, R135, R12, RZ ;  /* 0x0000000c87867210 */ /* 0x000fe20007f3e0ff */
[----:B------:R-:W-:Y:S01]  /*1810*/  FADD R4, -R57, R86 ;  /* 0x0000005639047221 */ /* 0x000fe20000000100 */
[----:B------:R-:W-:Y:S01]  /*1820*/  HFMA2 R45, R45, 1, 1, R49 ;  /* 0x3c003c002d2d7831 */ /* 0x000fe20000000031 */
[C---:B------:R-:W-:Y:S01]  /*1830*/  IADD3.X R133, PT, PT, R24.reuse, R11, RZ, P0, !PT ;  /* 0x0000000b18857210 */ /* 0x040fe200007fe4ff */
[----:B------:R-:W-:Y:S01]  /*1840*/  HADD2.F32 R88, -RZ, R44.H1_H1 ;  /* 0x3000002cff587230 */ /* 0x000fe20000004100 */
[----:B------:R-:W-:Y:S01]  /*1850*/  IADD3.X R135, PT, PT, R24, R13, RZ, P1, !PT ;  /* 0x0000000d18877210 */ /* 0x000fe20000ffe4ff */
[----:B------:R-:W-:-:S03]  /*1860*/  FFMA R57, R4, 0.058823529630899429321, R57 ;  /* 0x3d70f0f104397823 */ /* 0x000fc60000000039 */
[----:B------:R-:W2:Y:S01]  /*1870*/  LDG.E.64 R132, desc[UR4][R132.64] ;  /* 0x0000000484847981 */ /* 0x000ea2000c1e1b00 */
[--C-:B------:R-:W-:Y:S01]  /*1880*/  FADD R24, R88, -R57.reuse ;  /* 0x8000003958187221 */ /* 0x100fe20000000000 */
[----:B------:R-:W-:Y:S02]  /*1890*/  HFMA2 R45, R45, 1, 1, R43 ;  /* 0x3c003c002d2d7831 */ /* 0x000fe4000000002b */
[----:B------:R-:W2:Y:S01]  /*18a0*/  LDG.E.64 R134, desc[UR8][R134.64] ;  /* 0x0000000886867981 */ /* 0x000ea2000c1e1b00 */
[--C-:B------:R-:W-:Y:S01]  /*18b0*/  FADD R43, R86, -R57.reuse ;  /* 0x80000039562b7221 */ /* 0x100fe20000000000 */
[----:B------:R-:W-:-:S03]  /*18c0*/  FFMA R57, R24, 0.055555555969476699829, R57 ;  /* 0x3d638e3918397823 */ /* 0x000fc60000000039 */
[----:B------:R-:W-:Y:S01]  /*18d0*/  FFMA R26, R4, R43, R26 ;  /* 0x0000002b041a7223 */ /* 0x000fe2000000001a */
[----:B------:R-:W-:Y:S01]  /*18e0*/  FADD R43, R88, -R57 ;  /* 0x80000039582b7221 */ /* 0x000fe20000000000 */
[----:B------:R-:W-:Y:S01]  /*18f0*/  IADD3.X R4, PT, PT, RZ, R48, RZ, P3, !PT ;  /* 0x00000030ff047210 */ /* 0x000fe20001ffe4ff */
[----:B------:R-:W-:Y:S02]  /*1900*/  HFMA2 R30, R30, 1, 1, R34 ;  /* 0x3c003c001e1e7831 */ /* 0x000fe40000000022 */
[----:B------:R-:W-:Y:S01]  /*1910*/  FFMA R43, R24, R43, R26 ;  /* 0x0000002b182b7223 */ /* 0x000fe2000000001a */
[C---:B------:R-:W-:Y:S01]  /*1920*/  SHF.L.U64.HI R24, R143.reuse, 0x1, R4 ;  /* 0x000000018f187819 */ /* 0x040fe20000010204 */
[----:B------:R-:W-:Y:S01]  /*1930*/  HADD2.F32 R90, -RZ, R45.H0_H0 ;  /* 0x2000002dff5a7230 */ /* 0x000fe20000004100 */
[----:B------:R-:W-:-:S04]  /*1940*/  SHF.L.U32 R143, R143, 0x1, RZ ;  /* 0x000000018f8f7819 */ /* 0x000fc800000006ff */
[----:B------:R-:W-:Y:S01]  /*1950*/  LOP3.LUT R143, R143, 0xfffffff8, RZ, 0xc0, !PT ;  /* 0xfffffff88f8f7812 */ /* 0x000fe200078ec0ff */
[--C-:B------:R-:W-:Y:S01]  /*1960*/  FADD R4, R90, -R57.reuse ;  /* 0x800000395a047221 */ /* 0x100fe20000000000 */
[----:B------:R-:W-:Y:S02]  /*1970*/  HFMA2 R28, R30, 1, 1, R28 ;  /* 0x3c003c001e1c7831 */ /* 0x000fe4000000001c */
[----:B------:R-:W-:Y:S01]  /*1980*/  HADD2.F32 R92, -RZ, R45.H1_H1 ;  /* 0x3000002dff5c7230 */ /* 0x000fe20000004100 */
[C---:B------:R-:W-:Y:S01]  /*1990*/  IADD3 R140, P0, PT, R143.reuse, R10, RZ ;  /* 0x0000000a8f8c7210 */ /* 0x040fe20007f1e0ff */
[----:B------:R-:W-:Y:S01]  /*19a0*/  FFMA R57, R4, 0.052631579339504241943, R57 ;  /* 0x3d57943604397823 */ /* 0x000fe20000000039 */
[----:B------:R-:W-:Y:S02]  /*19b0*/  IADD3 R142, P1, PT, R143, R12, RZ ;  /* 0x0000000c8f8e7210 */ /* 0x000fe40007f3e0ff */
[----:B------:R-:W-:Y:S01]  /*19c0*/  IADD3.X R141, PT, PT, R24, R11, RZ, P0, !PT ;  /* 0x0000000b188d7210 */ /* 0x000fe200007fe4ff */
[----:B------:R-:W-:Y:S01]  /*19d0*/  FADD R30, R92, -R57 ;  /* 0x800000395c1e7221 */ /* 0x000fe20000000000 */
[----:B------:R-:W-:Y:S01]  /*19e0*/  IADD3.X R143, PT, PT, R24, R13, RZ, P1, !PT ;  /* 0x0000000d188f7210 */ /* 0x000fe20000ffe4ff */
[----:B------:R-:W-:-:S02]  /*19f0*/  HADD2 R35, R31, R35 ;  /* 0x000000231f237230 */ /* 0x000fc40000000000 */
[--C-:B------:R-:W-:Y:S02]  /*1a00*/  HADD2.F32 R24, -RZ, R28.reuse.H0_H0 ;  /* 0x2000001cff187230 */ /* 0x100fe40000004100 */
[----:B------:R-:W-:Y:S01]  /*1a10*/  FFMA R31, R30, 0.050000000745058059692, R57 ;  /* 0x3d4ccccd1e1f7823 */ /* 0x000fe20000000039 */
[----:B------:R-:W2:Y:S04]  /*1a20*/  LDG.E.64 R140, desc[UR4][R140.64] ;  /* 0x000000048c8c7981 */ /* 0x000ea8000c1e1b00 */
[----:B------:R-:W2:Y:S01]  /*1a30*/  LDG.E.64 R142, desc[UR8][R142.64] ;  /* 0x000000088e8e7981 */ /* 0x000ea2000c1e1b00 */
[----:B------:R-:W-:Y:S01]  /*1a40*/  FADD R34, -R31, R24 ;  /* 0x000000181f227221 */ /* 0x000fe20000000100 */
[----:B------:R-:W-:Y:S02]  /*1a50*/  HFMA2 R35, R35, 1, 1, R29 ;  /* 0x3c003c0023237831 */ /* 0x000fe4000000001d */
[----:B------:R-:W-:-:S02]  /*1a60*/  HADD2.F32 R26, -RZ, R28.H1_H1 ;  /* 0x3000001cff1a7230 */ /* 0x000fc40000004100 */
[----:B------:R-:W-:Y:S01]  /*1a70*/  FADD R57, R90, -R57 ;  /* 0x800000395a397221 */ /* 0x000fe20000000000 */
[----:B------:R-:W-:Y:S01]  /*1a80*/  FFMA R29, R34, 0.047619048506021499634, R31 ;  /* 0x3d430c31221d7823 */ /* 0x000fe2000000001f */
[----:B------:R-:W-:Y:S02]  /*1a90*/  HFMA2 R2, R2, 1, 1, R14 ;  /* 0x3c003c0002027831 */ /* 0x000fe4000000000e */
[----:B------:R-:W-:Y:S01]  /*1aa0*/  FFMA R43, R4, R57, R43 ;  /* 0x00000039042b7223 */ /* 0x000fe2000000002b */
[----:B------:R-:W-:Y:S01]  /*1ab0*/  FADD R4, R26, -R29 ;  /* 0x8000001d1a047221 */ /* 0x000fe20000000000 */
[----:B------:R-:W-:-:S03]  /*1ac0*/  HADD2.F32 R28, -RZ, R35.H0_H0 ;  /* 0x20000023ff1c7230 */ /* 0x000fc60000004100 */
[----:B------:R-:W-:Y:S01]  /*1ad0*/  FFMA R45, R4, 0.045454546809196472168, R29 ;  /* 0x3d3a2e8c042d7823 */ /* 0x000fe2000000001d */
[----:B------:R-:W-:Y:S01]  /*1ae0*/  FADD R31, R92, -R31 ;  /* 0x8000001f5c1f7221 */ /* 0x000fe20000000000 */
[----:B----4-:R-:W-:Y:S02]  /*1af0*/  HFMA2 R14, R2, 1, 1, R32 ;  /* 0x3c003c00020e7831 */ /* 0x010fe40000000020 */
[----:B------:R-:W-:Y:S01]  /*1b00*/  FADD R42, R28, -R45 ;  /* 0x8000002d1c2a7221 */ /* 0x000fe20000000000 */
[----:B------:R-:W-:Y:S01]  /*1b10*/  FFMA R31, R30, R31, R43 ;  /* 0x0000001f1e1f7223 */ /* 0x000fe2000000002b */
[----:B------:R-:W-:Y:S02]  /*1b20*/  HADD2.F32 R30, -RZ, R35.H1_H1 ;  /* 0x30000023ff1e7230 */ /* 0x000fe40000004100 */
[----:B------:R-:W-:Y:S01]  /*1b30*/  FFMA R35, R42, 0.043478261679410934448, R45 ;  /* 0x3d3216432a237823 */ /* 0x000fe2000000002d */
[----:B------:R-:W-:Y:S01]  /*1b40*/  FADD R29, R24, -R29 ;  /* 0x8000001d181d7221 */ /* 0x000fe20000000000 */
[----:B------:R-:W-:-:S02]  /*1b50*/  HFMA2 R3, R3, 1, 1, R15 ;  /* 0x3c003c0003037831 */ /* 0x000fc4000000000f */
[----:B------:R-:W-:Y:S01]  /*1b60*/  FADD R2, R30, -R35 ;  /* 0x800000231e027221 */ /* 0x000fe20000000000 */
[----:B------:R-:W-:Y:S01]  /*1b70*/  FFMA R29, R34, R29, R31 ;  /* 0x0000001d221d7223 */ /* 0x000fe2000000001f */
[----:B------:R-:W-:Y:S02]  /*1b80*/  HADD2.F32 R32, -RZ, R14.H0_H0 ;  /* 0x2000000eff207230 */ /* 0x000fe40000004100 */
[----:B------:R-:W-:Y:S01]  /*1b90*/  FFMA R31, R2, 0.041666667908430099487, R35 ;  /* 0x3d2aaaab021f7823 */ /* 0x000fe20000000023 */
[----:B------:R-:W-:-:S03]  /*1ba0*/  HFMA2 R3, R3, 1, 1, R33 ;  /* 0x3c003c0003037831 */ /* 0x000fc60000000021 */
[----:B------:R-:W-:Y:S01]  /*1bb0*/  FADD R48, -R31, R32 ;  /* 0x000000201f307221 */ /* 0x000fe20000000100 */
[----:B------:R-:W-:Y:S02]  /*1bc0*/  HADD2.F32 R34, -RZ, R14.H1_H1 ;  /* 0x3000000eff227230 */ /* 0x000fe40000004100 */
[----:B------:R-:W-:Y:S01]  /*1bd0*/  FADD R45, R26, -R45 ;  /* 0x8000002d1a2d7221 */ /* 0x000fe20000000000 */
[----:B------:R-:W-:-:S03]  /*1be0*/  FFMA R15, R48, 0.039999999105930328369, R31 ;  /* 0x3d23d70a300f7823 */ /* 0x000fc6000000001f */
[----:B------:R-:W-:Y:S01]  /*1bf0*/  FFMA R29, R4, R45, R29 ;  /* 0x0000002d041d7223 */ /* 0x000fe2000000001d */
[--C-:B------:R-:W-:Y:S01]  /*1c00*/  FADD R4, R34, -R15.reuse ;  /* 0x8000000f22047221 */ /* 0x100fe20000000000 */
[----:B------:R-:W-:Y:S02]  /*1c10*/  HADD2 R40, R36, R40 ;  /* 0x0000002824287230 */ /* 0x000fe40000000000 */
[----:B------:R-:W-:Y:S02]  /*1c20*/  HADD2.F32 R36, -RZ, R3.H0_H0 ;  /* 0x20000003ff247230 */ /* 0x000fe40000004100 */
[----:B------:R-:W-:Y:S01]  /*1c30*/  FFMA R33, R4, 0.038461539894342422485, R15 ;  /* 0x3d1d89d904217823 */ /* 0x000fe2000000000f */
[----:B------:R-:W-:-:S03]  /*1c40*/  HFMA2 R43, R40, 1, 1, R38 ;  /* 0x3c003c00282b7831 */ /* 0x000fc60000000026 */
[----:B------:R-:W-:Y:S01]  /*1c50*/  FADD R14, R36, -R33 ;  /* 0x80000021240e7221 */ /* 0x000fe20000000000 */
[----:B------:R-:W-:-:S03]  /*1c60*/  HADD2.F32 R38, -RZ, R3.H1_H1 ;  /* 0x30000003ff267230 */ /* 0x000fc60000004100 */
[----:B------:R-:W-:Y:S01]  /*1c70*/  FFMA R3, R14, 0.037037037312984466553, R33 ;  /* 0x3d17b4260e037823 */ /* 0x000fe20000000021 */
[----:B------:R-:W-:Y:S01]  /*1c80*/  FADD R35, R28, -R35 ;  /* 0x800000231c237221 */ /* 0x000fe20000000000 */
[----:B------:R-:W-:Y:S02]  /*1c90*/  HFMA2 R37, R37, 1, 1, R41 ;  /* 0x3c003c0025257831 */ /* 0x000fe40000000029 */
[----:B------:R-:W-:Y:S01]  /*1ca0*/  FADD R98, R38, -R3 ;  /* 0x8000000326627221 */ /* 0x000fe20000000000 */
[----:B------:R-:W-:Y:S01]  /*1cb0*/  FFMA R29, R42, R35, R29 ;  /* 0x000000232a1d7223 */ /* 0x000fe2000000001d */
[----:B------:R-:W-:Y:S02]  /*1cc0*/  HADD2.F32 R40, -RZ, R43.H0_H0 ;  /* 0x2000002bff287230 */ /* 0x000fe40000004100 */
[----:B------:R-:W-:Y:S01]  /*1cd0*/  FADD R31, R30, -R31 ;  /* 0x8000001f1e1f7221 */ /* 0x000fe20000000000 */
[----:B------:R-:W-:-:S03]  /*1ce0*/  FFMA R35, R98, 0.035714287310838699341, R3 ;  /* 0x3d12492562237823 */ /* 0x000fc60000000003 */
[----:B------:R-:W-:Y:S01]  /*1cf0*/  FFMA R29, R2, R31, R29 ;  /* 0x0000001f021d7223 */ /* 0x000fe2000000001d */
[----:B------:R-:W-:Y:S01]  /*1d00*/  FADD R2, -R35, R40 ;  /* 0x0000002823027221 */ /* 0x000fe20000000100 */
[----:B------:R-:W-:Y:S02]  /*1d10*/  HFMA2 R37, R37, 1, 1, R39 ;  /* 0x3c003c0025257831 */ /* 0x000fe40000000027 */
[----:B------:R-:W-:Y:S02]  /*1d20*/  HADD2.F32 R44, -RZ, R43.H1_H1 ;  /* 0x3000002bff2c7230 */ /* 0x000fe40000004100 */
[----:B------:R-:W-:Y:S01]  /*1d30*/  FFMA R31, R2, 0.034482758492231369019, R35 ;  /* 0x3d0d3dcb021f7823 */ /* 0x000fe20000000023 */
[----:B------:R-:W-:Y:S01]  /*1d40*/  FADD R15, R32, -R15 ;  /* 0x8000000f200f7221 */ /* 0x000fe20000000000 */
[----:B-----5:R-:W-:Y:S02]  /*1d50*/  HFMA2 R50, R46, 1, 1, R50 ;  /* 0x3c003c002e327831 */ /* 0x020fe40000000032 */
[----:B------:R-:W-:Y:S01]  /*1d60*/  FADD R106, R44, -R31 ;  /* 0x8000001f2c6a7221 */ /* 0x000fe20000000000 */
[----:B------:R-:W-:Y:S01]  /*1d70*/  FFMA R15, R48, R15, R29 ;  /* 0x0000000f300f7223 */ /* 0x000fe2000000001d */
[----:B------:R-:W-:Y:S01]  /*1d80*/  FADD R33, R34, -R33 ;  /* 0x8000002122217221 */ /* 0x000fe20000000000 */
[----:B------:R-:W-:-:S02]  /*1d90*/  HADD2.F32 R42, -RZ, R37.H0_H0 ;  /* 0x20000025ff2a7230 */ /* 0x000fc40000004100 */
[----:B------:R-:W-:Y:S01]  /*1da0*/  FFMA R29, R106, 0.033333335071802139282, R31 ;  /* 0x3d0888896a1d7823 */ /* 0x000fe2000000001f */
[----:B------:R-:W-:Y:S01]  /*1db0*/  FFMA R15, R4, R33, R15 ;  /* 0x00000021040f7223 */ /* 0x000fe2000000000f */
[----:B------:R-:W-:Y:S02]  /*1dc0*/  HFMA2 R50, R50, 1, 1, R52 ;  /* 0x3c003c0032327831 */ /* 0x000fe40000000034 */
[----:B------:R-:W-:Y:S01]  /*1dd0*/  FADD R4, R42, -R29 ;  /* 0x8000001d2a047221 */ /* 0x000fe20000000000 */
[----:B------:R-:W-:-:S03]  /*1de0*/  HADD2.F32 R46, -RZ, R37.H1_H1 ;  /* 0x30000025ff2e7230 */ /* 0x000fc60000004100 */
[----:B------:R-:W-:Y:S01]  /*1df0*/  FFMA R33, R4, 0.032258063554763793945, R29 ;  /* 0x3d04210804217823 */ /* 0x000fe2000000001d */
[----:B------:R-:W-:Y:S01]  /*1e00*/  FADD R3, R36, -R3 ;  /* 0x8000000324037221 */ /* 0x000fe20000000000 */
[----:B------:R-:W-:Y:S02]  /*1e10*/  HFMA2 R47, R47, 1, 1, R51 ;  /* 0x3c003c002f2f7831 */ /* 0x000fe40000000033 */
[----:B------:R-:W-:Y:S01]  /*1e20*/  FADD R114, R46, -R33 ;  /* 0x800000212e727221 */ /* 0x000fe20000000000 */
[----:B------:R-:W-:Y:S01]  /*1e30*/  FFMA R3, R14, R3, R15 ;  /* 0x000000030e037223 */ /* 0x000fe2000000000f */
[----:B------:R-:W-:Y:S02]  /*1e40*/  HADD2.F32 R48, -RZ, R50.H0_H0 ;  /* 0x20000032ff307230 */ /* 0x000fe40000004100 */
[----:B------:R-:W-:Y:S01]  /*1e50*/  FFMA R15, R114, 0.03125, R33 ;  /* 0x3d000000720f7823 */ /* 0x000fe20000000021 */
[----:B------:R-:W-:-:S03]  /*1e60*/  HFMA2 R47, R47, 1, 1, R53 ;  /* 0x3c003c002f2f7831 */ /* 0x000fc60000000035 */
[----:B------:R-:W-:Y:S01]  /*1e70*/  FADD R14, -R15, R48 ;  /* 0x000000300f0e7221 */ /* 0x000fe20000000100 */
[----:B------:R-:W-:-:S03]  /*1e80*/  HADD2.F32 R50, -RZ, R50.H1_H1 ;  /* 0x30000032ff327230 */ /* 0x000fc60000004100 */
[----:B------:R-:W-:Y:S01]  /*1e90*/  FFMA R37, R14, 0.030303031206130981445, R15 ;  /* 0x3cf83e100e257823 */ /* 0x000fe2000000000f */
[----:B------:R-:W-:-:S03]  /*1ea0*/  FADD R35, R38, -R35 ;  /* 0x8000002326237221 */ /* 0x000fc60000000000 */
[----:B------:R-:W-:Y:S01]  /*1eb0*/  FADD R122, R50, -R37 ;  /* 0x80000025327a7221 */ /* 0x000fe20000000000 */
[----:B------:R-:W-:Y:S01]  /*1ec0*/  FFMA R3, R98, R35, R3 ;  /* 0x0000002362037223 */ /* 0x000fe20000000003 */
[----:B------:R-:W-:Y:S02]  /*1ed0*/  HADD2 R58, R58, R94 ;  /* 0x0000005e3a3a7230 */ /* 0x000fe40000000000 */
[----:B------:R-:W-:Y:S02]  /*1ee0*/  HADD2.F32 R52, -RZ, R47.H0_H0 ;  /* 0x2000002fff347230 */ /* 0x000fe40000004100 */
[----:B------:R-:W-:Y:S01]  /*1ef0*/  FFMA R35, R122, 0.029411764815449714661, R37 ;  /* 0x3cf0f0f17a237823 */ /* 0x000fe20000000025 */
[----:B------:R-:W-:-:S03]  /*1f00*/  FADD R31, R40, -R31 ;  /* 0x8000001f281f7221 */ /* 0x000fc60000000000 */
[--C-:B------:R-:W-:Y:S01]  /*1f10*/  FADD R130, R52, -R35.reuse ;  /* 0x8000002334827221 */ /* 0x100fe20000000000 */
[----:B------:R-:W-:Y:S02]  /*1f20*/  HFMA2 R96, R58, 1, 1, R96 ;  /* 0x3c003c003a607831 */ /* 0x000fe40000000060 */
[----:B------:R-:W-:Y:S02]  /*1f30*/  HADD2.F32 R58, -RZ, R47.H1_H1 ;  /* 0x3000002fff3a7230 */ /* 0x000fe40000004100 */
[----:B------:R-:W-:Y:S01]  /*1f40*/  FFMA R39, R130, 0.028571428731083869934, R35 ;  /* 0x3cea0ea182277823 */ /* 0x000fe20000000023 */
[----:B------:R-:W-:Y:S01]  /*1f50*/  FFMA R3, R2, R31, R3 ;  /* 0x0000001f02037223 */ /* 0x000fe20000000003 */
[----:B------:R-:W-:Y:S02]  /*1f60*/  HFMA2 R59, R59, 1, 1, R95 ;  /* 0x3c003c003b3b7831 */ /* 0x000fe4000000005f */
[----:B------:R-:W-:Y:S01]  /*1f70*/  FADD R2, R58, -R39 ;  /* 0x800000273a027221 */ /* 0x000fe20000000000 */
[----:B------:R-:W-:-:S03]  /*1f80*/  HADD2.F32 R94, -RZ, R96.H0_H0 ;  /* 0x20000060ff5e7230 */ /* 0x000fc60000004100 */
[----:B------:R-:W-:Y:S01]  /*1f90*/  FFMA R31, R2, 0.027777777984738349915, R39 ;  /* 0x3ce38e39021f7823 */ /* 0x000fe20000000027 */
[----:B------:R-:W-:Y:S01]  /*1fa0*/  FADD R29, R44, -R29 ;  /* 0x8000001d2c1d7221 */ /* 0x000fe20000000000 */
[----:B------:R-:W-:Y:S02]  /*1fb0*/  HFMA2 R59, R59, 1, 1, R97 ;  /* 0x3c003c003b3b7831 */ /* 0x000fe40000000061 */
[----:B------:R-:W-:Y:S01]  /*1fc0*/  FADD R138, -R31, R94 ;  /* 0x0000005e1f8a7221 */ /* 0x000fe20000000100 */
[----:B------:R-:W-:Y:S01]  /*1fd0*/  FFMA R3, R106, R29, R3 ;  /* 0x0000001d6a037223 */ /* 0x000fe20000000003 */
[----:B------:R-:W-:Y:S02]  /*1fe0*/  HADD2.F32 R96, -RZ, R96.H1_H1 ;  /* 0x30000060ff607230 */ /* 0x000fe40000004100 */
[----:B------:R-:W-:Y:S01]  /*1ff0*/  FADD R33, R42, -R33 ;  /* 0x800000212a217221 */ /* 0x000fe20000000000 */
[----:B------:R-:W-:Y:S01]  /*2000*/  FFMA R29, R138, 0.027027027681469917297, R31 ;  /* 0x3cdd67c98a1d7823 */ /* 0x000fe2000000001f */
[----:B---3--:R-:W-:-:S02]  /*2010*/  HFMA2 R102, R100, 1, 1, R102 ;  /* 0x3c003c0064667831 */ /* 0x008fc40000000066 */
[----:B------:R-:W-:Y:S01]  /*2020*/  FFMA R3, R4, R33, R3 ;  /* 0x0000002104037223 */ /* 0x000fe20000000003 */
[----:B------:R-:W-:Y:S01]  /*2030*/  FADD R4, R96, -R29 ;  /* 0x8000001d60047221 */ /* 0x000fe20000000000 */
[----:B------:R-:W-:Y:S02]  /*2040*/  HADD2.F32 R98, -RZ, R59.H0_H0 ;  /* 0x2000003bff627230 */ /* 0x000fe40000004100 */
[----:B------:R-:W-:Y:S01]  /*2050*/  FADD R15, R46, -R15 ;  /* 0x8000000f2e0f7221 */ /* 0x000fe20000000000 */
[----:B------:R-:W-:-:S03]  /*2060*/  FFMA R33, R4, 0.026315789669752120972, R29 ;  /* 0x3cd7943604217823 */ /* 0x000fc6000000001d */
[----:B------:R-:W-:Y:S01]  /*2070*/  FFMA R3, R114, R15, R3 ;  /* 0x0000000f72037223 */ /* 0x000fe20000000003 */
[----:B------:R-:W-:Y:S02]  /*2080*/  HFMA2 R104, R102, 1, 1, R104 ;  /* 0x3c003c0066687831 */ /* 0x000fe40000000068 */
[----:B------:R-:W-:Y:S01]  /*2090*/  FADD R114, R98, -R33 ;  /* 0x8000002162727221 */ /* 0x000fe20000000000 */
[----:B------:R-:W-:-:S03]  /*20a0*/  HADD2.F32 R100, -RZ, R59.H1_H1 ;  /* 0x3000003bff647230 */ /* 0x000fc60000004100 */
[----:B------:R-:W-:Y:S01]  /*20b0*/  FFMA R15, R114, 0.025641025975346565247, R33 ;  /* 0x3cd20d21720f7823 */ /* 0x000fe20000000021 */
[----:B------:R-:W-:Y:S01]  /*20c0*/  FADD R37, R48, -R37 ;  /* 0x8000002530257221 */ /* 0x000fe20000000000 */
[----:B------:R-:W-:Y:S02]  /*20d0*/  HFMA2 R101, R101, 1, 1, R103 ;  /* 0x3c003c0065657831 */ /* 0x000fe40000000067 */
[----:B------:R-:W-:Y:S01]  /*20e0*/  FADD R146, R100, -R15 ;  /* 0x8000000f64927221 */ /* 0x000fe20000000000 */
[----:B------:R-:W-:Y:S01]  /*20f0*/  FFMA R3, R14, R37, R3 ;  /* 0x000000250e037223 */ /* 0x000fe20000000003 */
[----:B------:R-:W-:Y:S02]  /*2100*/  HADD2.F32 R102, -RZ, R104.H0_H0 ;  /* 0x20000068ff667230 */ /* 0x000fe40000004100 */
[----:B------:R-:W-:Y:S01]  /*2110*/  FFMA R37, R146, 0.025000000372529029846, R15 ;  /* 0x3ccccccd92257823 */ /* 0x000fe2000000000f */
[----:B------:R-:W-:Y:S01]  /*2120*/  FADD R35, R50, -R35 ;  /* 0x8000002332237221 */ /* 0x000fe20000000000 */
[----:B------:R-:W-:-:S02]  /*2130*/  HFMA2 R101, R101, 1, 1, R105 ;  /* 0x3c003c0065657831 */ /* 0x000fc40000000069 */
[----:B------:R-:W-:Y:S01]  /*2140*/  FADD R14, -R37, R102 ;  /* 0x00000066250e7221 */ /* 0x000fe20000000100 */
[----:B------:R-:W-:Y:S01]  /*2150*/  FFMA R3, R122, R35, R3 ;  /* 0x000000237a037223 */ /* 0x000fe20000000003 */
[----:B------:R-:W-:Y:S02]  /*2160*/  HADD2.F32 R104, -RZ, R104.H1_H1 ;  /* 0x30000068ff687230 */ /* 0x000fe40000004100 */
[----:B------:R-:W-:Y:S01]  /*2170*/  FFMA R35, R14, 0.024390242993831634521, R37 ;  /* 0x3cc7ce0c0e237823 */ /* 0x000fe20000000025 */
[----:B------:R-:W-:Y:S01]  /*2180*/  FADD R39, R52, -R39 ;  /* 0x8000002734277221 */ /* 0x000fe20000000000 */
[----:B--2---:R-:W-:Y:S02]  /*2190*/  HFMA2 R110, R108, 1, 1, R110 ;  /* 0x3c003c006c6e7831 */ /* 0x004fe4000000006e */
[----:B------:R-:W-:Y:S01]  /*21a0*/  FADD R122, R104, -R35 ;  /* 0x80000023687a7221 */ /* 0x000fe20000000000 */
[----:B------:R-:W-:Y:S01]  /*21b0*/  FFMA R3, R130, R39, R3 ;  /* 0x0000002782037223 */ /* 0x000fe20000000003 */
[----:B------:R-:W-:-:S02]  /*21c0*/  HADD2.F32 R106, -RZ, R101.H0_H0 ;  /* 0x20000065ff6a7230 */ /* 0x000fc40000004100 */
[----:B------:R-:W-:Y:S01]  /*21d0*/  FFMA R39, R122, 0.023809524253010749817, R35 ;  /* 0x3cc30c317a277823 */ /* 0x000fe20000000023 */
[----:B------:R-:W-:Y:S01]  /*21e0*/  FADD R31, R58, -R31 ;  /* 0x8000001f3a1f7221 */ /* 0x000fe20000000000 */
[----:B------:R-:W-:Y:S02]  /*21f0*/  HFMA2 R112, R110, 1, 1, R112 ;  /* 0x3c003c006e707831 */ /* 0x000fe40000000070 */
[----:B------:R-:W-:Y:S01]  /*2200*/  FADD R130, R106, -R39 ;  /* 0x800000276a827221 */ /* 0x000fe20000000000 */
[----:B------:R-:W-:Y:S01]  /*2210*/  FFMA R3, R2, R31, R3 ;  /* 0x0000001f02037223 */ /* 0x000fe20000000003 */
[----:B------:R-:W-:Y:S02]  /*2220*/  HADD2.F32 R108, -RZ, R101.H1_H1 ;  /* 0x30000065ff6c7230 */ /* 0x000fe40000004100 */
[----:B------:R-:W-:Y:S01]  /*2230*/  FFMA R31, R130, 0.023255813866853713989, R39 ;  /* 0x3cbe82fa821f7823 */ /* 0x000fe20000000027 */
[----:B------:R-:W-:Y:S01]  /*2240*/  FADD R29, R94, -R29 ;  /* 0x8000001d5e1d7221 */ /* 0x000fe20000000000 */
[----:B------:R-:W-:-:S02]  /*2250*/  HFMA2 R109, R109, 1, 1, R111 ;  /* 0x3c003c006d6d7831 */ /* 0x000fc4000000006f */
[----:B------:R-:W-:Y:S01]  /*2260*/  FADD R2, R108, -R31 ;  /* 0x8000001f6c027221 */ /* 0x000fe20000000000 */
[----:B------:R-:W-:Y:S01]  /*2270*/  FFMA R3, R138, R29, R3 ;  /* 0x0000001d8a037223 */ /* 0x000fe20000000003 */
[--C-:B------:R-:W-:Y:S02]  /*2280*/  HADD2.F32 R110, -RZ, R112.reuse.H0_H0 ;  /* 0x20000070ff6e7230 */ /* 0x100fe40000004100 */
[----:B------:R-:W-:Y:S01]  /*2290*/  FFMA R29, R2, 0.022727273404598236084, R31 ;  /* 0x3cba2e8c021d7823 */ /* 0x000fe2000000001f */
[----:B------:R-:W-:Y:S01]  /*22a0*/  FADD R33, R96, -R33 ;  /* 0x8000002160217221 */ /* 0x000fe20000000000 */
[----:B------:R-:W-:Y:S02]  /*22b0*/  HFMA2 R109, R109, 1, 1, R113 ;  /* 0x3c003c006d6d7831 */ /* 0x000fe40000000071 */
[----:B------:R-:W-:Y:S01]  /*22c0*/  FADD R138, -R29, R110 ;  /* 0x0000006e1d8a7221 */ /* 0x000fe20000000100 */
[----:B------:R-:W-:Y:S01]  /*22d0*/  FFMA R3, R4, R33, R3 ;  /* 0x0000002104037223 */ /* 0x000fe20000000003 */
[----:B------:R-:W-:-:S02]  /*22e0*/  HADD2.F32 R112, -RZ, R112.H1_H1 ;  /* 0x30000070ff707230 */ /* 0x000fc40000004100 */
[----:B------:R-:W-:Y:S01]  /*22f0*/  FFMA R33, R138, 0.022222222760319709778, R29 ;  /* 0x3cb60b618a217823 */ /* 0x000fe2000000001d */
[----:B------:R-:W-:Y:S01]  /*2300*/  FADD R15, R98, -R15 ;  /* 0x8000000f620f7221 */ /* 0x000fe20000000000 */
[----:B------:R-:W-:Y:S02]  /*2310*/  HFMA2 R59, R116, 1, 1, R120 ;  /* 0x3c003c00743b7831 */ /* 0x000fe40000000078 */
[----:B------:R-:W-:Y:S01]  /*2320*/  FADD R4, R112, -R33 ;  /* 0x8000002170047221 */ /* 0x000fe20000000000 */
[----:B------:R-:W-:Y:S01]  /*2330*/  FFMA R3, R114, R15, R3 ;  /* 0x0000000f72037223 */ /* 0x000fe20000000003 */
[----:B------:R-:W-:Y:S01]  /*2340*/  FADD R37, R100, -R37 ;  /* 0x8000002564257221 */ /* 0x000fe20000000000 */
[----:B------:R-:W-:Y:S02]  /*2350*/  HADD2.F32 R114, -RZ, R109.H0_H0 ;  /* 0x2000006dff727230 */ /* 0x000fe40000004100 */
[----:B------:R-:W-:Y:S01]  /*2360*/  FFMA R15, R4, 0.021739130839705467224, R33 ;  /* 0x3cb21643040f7823 */ /* 0x000fe20000000021 */
[----:B------:R-:W-:Y:S01]  /*2370*/  FADD R35, R102, -R35 ;  /* 0x8000002366237221 */ /* 0x000fe20000000000 */
[----:B------:R-:W-:Y:S01]  /*2380*/  FFMA R3, R146, R37, R3 ;  /* 0x0000002592037223 */ /* 0x000fe20000000003 */
[----:B------:R-:W-:-:S02]  /*2390*/  HFMA2 R59, R59, 1, 1, R118 ;  /* 0x3c003c003b3b7831 */ /* 0x000fc40000000076 */
[----:B------:R-:W-:Y:S01]  /*23a0*/  FADD R146, R114, -R15 ;  /* 0x8000000f72927221 */ /* 0x000fe20000000000 */
[----:B------:R-:W-:Y:S02]  /*23b0*/  HADD2.F32 R116, -RZ, R109.H1_H1 ;  /* 0x3000006dff747230 */ /* 0x000fe40000004100 */
[----:B------:R-:W-:Y:S01]  /*23c0*/  FFMA R3, R14, R35, R3 ;  /* 0x000000230e037223 */ /* 0x000fe20000000003 */
[----:B------:R-:W-:Y:S01]  /*23d0*/  FFMA R35, R146, 0.021276595070958137512, R15 ;  /* 0x3cae4c4192237823 */ /* 0x000fe2000000000f */
[----:B------:R-:W-:-:S03]  /*23e0*/  HFMA2 R117, R117, 1, 1, R121 ;  /* 0x3c003c0075757831 */ /* 0x000fc60000000079 */
[----:B------:R-:W-:Y:S01]  /*23f0*/  FADD R14, R116, -R35 ;  /* 0x80000023740e7221 */ /* 0x000fe20000000000 */
[----:B------:R-:W-:Y:S01]  /*2400*/  FADD R39, R104, -R39 ;  /* 0x8000002768277221 */ /* 0x000fe20000000000 */
[----:B------:R-:W-:Y:S02]  /*2410*/  HADD2.F32 R118, -RZ, R59.H0_H0 ;  /* 0x2000003bff767230 */ /* 0x000fe40000004100 */
[----:B------:R-:W-:Y:S01]  /*2420*/  FFMA R37, R14, 0.020833333954215049744, R35 ;  /* 0x3caaaaab0e257823 */ /* 0x000fe20000000023 */
[----:B------:R-:W-:Y:S01]  /*2430*/  FFMA R3, R122, R39, R3 ;  /* 0x000000277a037223 */ /* 0x000fe20000000003 */
[----:B------:R-:W-:Y:S01]  /*2440*/  FADD R31, R106, -R31 ;  /* 0x8000001f6a1f7221 */ /* 0x000fe20000000000 */
[----:B------:R-:W-:Y:S02]  /*2450*/  HFMA2 R117, R117, 1, 1, R119 ;  /* 0x3c003c0075757831 */ /* 0x000fe40000000077 */
[----:B------:R-:W-:Y:S01]  /*2460*/  FADD R148, -R37, R118 ;  /* 0x0000007625947221 */ /* 0x000fe20000000100 */
[----:B------:R-:W-:-:S02]  /*2470*/  HADD2.F32 R120, -RZ, R59.H1_H1 ;  /* 0x3000003bff787230 */ /* 0x000fc40000004100 */
[----:B------:R-:W-:Y:S01]  /*2480*/  FFMA R3, R130, R31, R3 ;  /* 0x0000001f82037223 */ /* 0x000fe20000000003 */
[----:B------:R-:W-:Y:S01]  /*2490*/  FADD R29, R108, -R29 ;  /* 0x8000001d6c1d7221 */ /* 0x000fe20000000000 */
[----:B------:R-:W-:Y:S01]  /*24a0*/  FFMA R31, R148, 0.02040816284716129303, R37 ;  /* 0x3ca72f05941f7823 */ /* 0x000fe20000000025 */
[----:B------:R-:W-:Y:S02]  /*24b0*/  HFMA2 R126, R124, 1, 1, R126 ;  /* 0x3c003c007c7e7831 */ /* 0x000fe4000000007e */
[----:B------:R-:W-:Y:S01]  /*24c0*/  FFMA R3, R2, R29, R3 ;  /* 0x0000001d02037223 */ /* 0x000fe20000000003 */
[----:B------:R-:W-:Y:S01]  /*24d0*/  FADD R2, R120, -R31 ;  /* 0x8000001f78027221 */ /* 0x000fe20000000000 */
[----:B------:R-:W-:Y:S01]  /*24e0*/  FADD R33, R110, -R33 ;  /* 0x800000216e217221 */ /* 0x000fe20000000000 */
[----:B------:R-:W-:Y:S02]  /*24f0*/  HADD2.F32 R122, -RZ, R117.H0_H0 ;  /* 0x20000075ff7a7230 */ /* 0x000fe40000004100 */
[----:B------:R-:W-:Y:S01]  /*2500*/  FFMA R29, R2, 0.019999999552965164185, R31 ;  /* 0x3ca3d70a021d7823 */ /* 0x000fe2000000001f */
[----:B------:R-:W-:Y:S01]  /*2510*/  FFMA R3, R138, R33, R3 ;  /* 0x000000218a037223 */ /* 0x000fe20000000003 */
[----:B------:R-:W-:Y:S01]  /*2520*/  FADD R15, R112, -R15 ;  /* 0x8000000f700f7221 */ /* 0x000fe20000000000 */
[----:B------:R-:W-:-:S02]  /*2530*/  HFMA2 R128, R126, 1, 1, R128 ;  /* 0x3c003c007e807831 */ /* 0x000fc40000000080 */
[----:B------:R-:W-:Y:S01]  /*2540*/  FADD R138, R122, -R29 ;  /* 0x8000001d7a8a7221 */ /* 0x000fe20000000000 */
[----:B------:R-:W-:Y:S02]  /*2550*/  HADD2.F32 R124, -RZ, R117.H1_H1 ;  /* 0x30000075ff7c7230 */ /* 0x000fe40000004100 */
[----:B------:R-:W-:Y:S01]  /*2560*/  FFMA R3, R4, R15, R3 ;  /* 0x0000000f04037223 */ /* 0x000fe20000000003 */
[----:B------:R-:W-:Y:S01]  /*2570*/  FFMA R15, R138, 0.019607843831181526184, R29 ;  /* 0x3ca0a0a18a0f7823 */ /* 0x000fe2000000001d */
[----:B------:R-:W-:-:S03]  /*2580*/  HFMA2 R125, R125, 1, 1, R127 ;  /* 0x3c003c007d7d7831 */ /* 0x000fc6000000007f */
[----:B------:R-:W-:Y:S01]  /*2590*/  FADD R4, R124, -R15 ;  /* 0x8000000f7c047221 */ /* 0x000fe20000000000 */
[----:B------:R-:W-:Y:S01]  /*25a0*/  FADD R35, R114, -R35 ;  /* 0x8000002372237221 */ /* 0x000fe20000000000 */
[--C-:B------:R-:W-:Y:S02]  /*25b0*/  HADD2.F32 R126, -RZ, R128.reuse.H0_H0 ;  /* 0x20000080ff7e7230 */ /* 0x100fe40000004100 */
[----:B------:R-:W-:Y:S01]  /*25c0*/  FFMA R33, R4, 0.019230769947171211243, R15 ;  /* 0x3c9d89d904217823 */ /* 0x000fe2000000000f */
[----:B------:R-:W-:Y:S01]  /*25d0*/  FFMA R3, R146, R35, R3 ;  /* 0x0000002392037223 */ /* 0x000fe20000000003 */
[----:B------:R-:W-:Y:S02]  /*25e0*/  HFMA2 R125, R125, 1, 1, R129 ;  /* 0x3c003c007d7d7831 */ /* 0x000fe40000000081 */
[----:B------:R-:W-:Y:S01]  /*25f0*/  FADD R146, -R33, R126 ;  /* 0x0000007e21927221 */ /* 0x000fe20000000100 */
[----:B------:R-:W-:Y:S01]  /*2600*/  FADD R37, R116, -R37 ;  /* 0x8000002574257221 */ /* 0x000fe20000000000 */
[----:B------:R-:W-:-:S02]  /*2610*/  HADD2.F32 R128, -RZ, R128.H1_H1 ;  /* 0x30000080ff807230 */ /* 0x000fc40000004100 */
[----:B------:R-:W-:Y:S01]  /*2620*/  FFMA R35, R146, 0.018867924809455871582, R33 ;  /* 0x3c9a90e892237823 */ /* 0x000fe20000000021 */
[----:B------:R-:W-:Y:S01]  /*2630*/  FFMA R3, R14, R37, R3 ;  /* 0x000000250e037223 */ /* 0x000fe20000000003 */
[----:B------:R-:W-:Y:S02]  /*2640*/  FADD R31, R118, -R31 ;  /* 0x8000001f761f7221 */ /* 0x000fe40000000000 */
[----:B------:R-:W-:Y:S01]  /*2650*/  FADD R14, R128, -R35 ;  /* 0x80000023800e7221 */ /* 0x000fe20000000000 */
[----:B------:R-:W-:Y:S02]  /*2660*/  HFMA2 R134, R132, 1, 1, R134 ;  /* 0x3c003c0084867831 */ /* 0x000fe40000000086 */
[----:B------:R-:W-:Y:S01]  /*2670*/  FFMA R3, R148, R31, R3 ;  /* 0x0000001f94037223 */ /* 0x000fe20000000003 */
[----:B------:R-:W-:Y:S01]  /*2680*/  FADD R29, R120, -R29 ;  /* 0x8000001d781d7221 */ /* 0x000fe20000000000 */
[----:B------:R-:W-:Y:S02]  /*2690*/  HADD2.F32 R130, -RZ, R125.H0_H0 ;  /* 0x2000007dff827230 */ /* 0x000fe40000004100 */
[----:B------:R-:W-:Y:S01]  /*26a0*/  FFMA R31, R14, 0.018518518656492233276, R35 ;  /* 0x3c97b4260e1f7823 */ /* 0x000fe20000000023 */
[----:B------:R-:W-:Y:S01]  /*26b0*/  FADD R15, R122, -R15 ;  /* 0x8000000f7a0f7221 */ /* 0x000fe20000000000 */
[----:B------:R-:W-:-:S02]  /*26c0*/  FFMA R3, R2, R29, R3 ;  /* 0x0000001d02037223 */ /* 0x000fc40000000003 */
[----:B------:R-:W-:Y:S01]  /*26d0*/  FADD R2, R130, -R31 ;  /* 0x8000001f82027221 */ /* 0x000fe20000000000 */
[----:B------:R-:W-:Y:S02]  /*26e0*/  HFMA2 R136, R134, 1, 1, R136 ;  /* 0x3c003c0086887831 */ /* 0x000fe40000000088 */
[----:B------:R-:W-:Y:S01]  /*26f0*/  FFMA R3, R138, R15, R3 ;  /* 0x0000000f8a037223 */ /* 0x000fe20000000003 */
[----:B------:R-:W-:Y:S02]  /*2700*/  HADD2.F32 R132, -RZ, R125.H1_H1 ;  /* 0x3000007dff847230 */ /* 0x000fe40000004100 */
[----:B------:R-:W-:Y:S01]  /*2710*/  FFMA R15, R2, 0.018181817606091499329, R31 ;  /* 0x3c94f209020f7823 */ /* 0x000fe2000000001f */
[----:B------:R-:W-:-:S03]  /*2720*/  FADD R33, R124, -R33 ;  /* 0x800000217c217221 */ /* 0x000fc60000000000 */
[--C-:B------:R-:W-:Y:S01]  /*2730*/  FADD R148, R132, -R15.reuse ;  /* 0x8000000f84947221 */ /* 0x100fe20000000000 */
[----:B------:R-:W-:Y:S02]  /*2740*/  HFMA2 R133, R133, 1, 1, R135 ;  /* 0x3c003c0085857831 */ /* 0x000fe40000000087 */
[----:B------:R-:W-:Y:S02]  /*2750*/  HADD2.F32 R134, -RZ, R136.H0_H0 ;  /* 0x20000088ff867230 */ /* 0x000fe40000004100 */
[----:B------:R-:W-:Y:S01]  /*2760*/  FFMA R29, R148, 0.01785714365541934967, R15 ;  /* 0x3c924925941d7823 */ /* 0x000fe2000000000f */
[----:B------:R-:W-:-:S03]  /*2770*/  FFMA R3, R4, R33, R3 ;  /* 0x0000002104037223 */ /* 0x000fc60000000003 */
[----:B------:R-:W-:Y:S01]  /*2780*/  FADD R4, -R29, R134 ;  /* 0x000000861d047221 */ /* 0x000fe20000000100 */
[----:B------:R-:W-:Y:S01]  /*2790*/  FADD R35, R126, -R35 ;  /* 0x800000237e237221 */ /* 0x000fe20000000000 */
[----:B------:R-:W-:Y:S02]  /*27a0*/  HADD2.F32 R136, -RZ, R136.H1_H1 ;  /* 0x30000088ff887230 */ /* 0x000fe40000004100 */
[----:B------:R-:W-:Y:S01]  /*27b0*/  FFMA R33, R4, 0.017543859779834747314, R29 ;  /* 0x3c8fb82404217823 */ /* 0x000fe2000000001d */
[----:B------:R-:W-:Y:S02]  /*27c0*/  HADD2 R133, R133, R137 ;  /* 0x0000008985857230 */ /* 0x000fe40000000000 */
[----:B------:R-:W-:Y:S01]  /*27d0*/  FFMA R3, R146, R35, R3 ;  /* 0x0000002392037223 */ /* 0x000fe20000000003 */
[----:B------:R-:W-:Y:S01]  /*27e0*/  FADD R31, R128, -R31 ;  /* 0x8000001f801f7221 */ /* 0x000fe20000000000 */
[----:B------:R-:W-:Y:S01]  /*27f0*/  FADD R146, R136, -R33 ;  /* 0x8000002188927221 */ /* 0x000fe20000000000 */
[----:B------:R-:W-:-:S02]  /*2800*/  HFMA2 R142, R140, 1, 1, R142 ;  /* 0x3c003c008c8e7831 */ /* 0x000fc4000000008e */
[----:B------:R-:W-:Y:S01]  /*2810*/  FFMA R3, R14, R31, R3 ;  /* 0x0000001f0e037223 */ /* 0x000fe20000000003 */
[--C-:B------:R-:W-:Y:S02]  /*2820*/  HADD2.F32 R138, -RZ, R133.reuse.H0_H0 ;  /* 0x20000085ff8a7230 */ /* 0x100fe40000004100 */
[----:B------:R-:W-:Y:S01]  /*2830*/  FADD R15, R130, -R15 ;  /* 0x8000000f820f7221 */ /* 0x000fe20000000000 */
[----:B------:R-:W-:Y:S01]  /*2840*/  FFMA R31, R146, 0.017241379246115684509, R33 ;  /* 0x3c8d3dcb921f7823 */ /* 0x000fe20000000021 */
[----:B------:R-:W-:Y:S01]  /*2850*/  FADD R29, R132, -R29 ;  /* 0x8000001d841d7221 */ /* 0x000fe20000000000 */
[----:B------:R-:W-:Y:S02]  /*2860*/  HADD2.F32 R140, -RZ, R133.H1_H1 ;  /* 0x30000085ff8c7230 */ /* 0x000fe40000004100 */
[----:B------:R-:W-:Y:S01]  /*2870*/  FFMA R3, R2, R15, R3 ;  /* 0x0000000f02037223 */ /* 0x000fe20000000003 */
[--C-:B------:R-:W-:Y:S01]  /*2880*/  FADD R2, R138, -R31.reuse ;  /* 0x8000001f8a027221 */ /* 0x100fe20000000000 */
[----:B------:R-:W-:Y:S01]  /*2890*/  HFMA2 R144, R142, 1, 1, R144 ;  /* 0x3c003c008e907831 */ /* 0x000fe20000000090 */
[----:B------:R-:W0:Y:S02]  /*28a0*/  LDC R14, c[0x0][0x3c4] ;  /* 0x0000f100ff0e7b82 */ /* 0x000e240000000800 */
[----:B------:R-:W-:Y:S01]  /*28b0*/  FFMA R15, R2, 0.016949152573943138123, R31 ;  /* 0x3c8ad8f3020f7823 */ /* 0x000fe2000000001f */
[----:B------:R-:W-:-:S03]  /*28c0*/  FFMA R3, R148, R29, R3 ;  /* 0x0000001d94037223 */ /* 0x000fc60000000003 */
[----:B------:R-:W-:Y:S01]  /*28d0*/  FADD R148, R140, -R15 ;  /* 0x8000000f8c947221 */ /* 0x000fe20000000000 */
[----:B------:R-:W-:Y:S01]  /*28e0*/  FADD R33, R134, -R33 ;  /* 0x8000002186217221 */ /* 0x000fe20000000000 */
[--C-:B------:R-:W-:Y:S02]  /*28f0*/  HADD2.F32 R142, -RZ, R144.reuse.H0_H0 ;  /* 0x20000090ff8e7230 */ /* 0x100fe40000004100 */
[----:B------:R-:W-:Y:S01]  /*2900*/  FFMA R29, R148, 0.016666667535901069641, R15 ;  /* 0x3c888889941d7823 */ /* 0x000fe2000000000f */
[----:B------:R-:W-:Y:S02]  /*2910*/  HFMA2 R141, R141, 1, 1, R143 ;  /* 0x3c003c008d8d7831 */ /* 0x000fe4000000008f */
[----:B------:R-:W-:Y:S01]  /*2920*/  FFMA R3, R4, R33, R3 ;  /* 0x0000002104037223 */ /* 0x000fe20000000003 */
[----:B------:R-:W-:Y:S01]  /*2930*/  FADD R31, R136, -R31 ;  /* 0x8000001f881f7221 */ /* 0x000fe20000000000 */
[----:B------:R-:W-:Y:S01]  /*2940*/  FADD R4, -R29, R142 ;  /* 0x0000008e1d047221 */ /* 0x000fe20000000100 */
[----:B------:R-:W-:-:S02]  /*2950*/  HADD2.F32 R144, -RZ, R144.H1_H1 ;  /* 0x30000090ff907230 */ /* 0x000fc40000004100 */
[----:B------:R-:W-:Y:S01]  /*2960*/  FADD R15, R138, -R15 ;  /* 0x8000000f8a0f7221 */ /* 0x000fe20000000000 */
[----:B------:R-:W-:Y:S01]  /*2970*/  FFMA R3, R146, R31, R3 ;  /* 0x0000001f92037223 */ /* 0x000fe20000000003 */
[----:B------:R-:W-:Y:S01]  /*2980*/  FFMA R31, R4, 0.016393441706895828247, R29 ;  /* 0x3c864b8a041f7823 */ /* 0x000fe2000000001d */
[----:B------:R-:W-:Y:S02]  /*2990*/  HFMA2 R141, R141, 1, 1, R145 ;  /* 0x3c003c008d8d7831 */ /* 0x000fe40000000091 */
[----:B------:R-:W-:Y:S01]  /*29a0*/  FFMA R3, R2, R15, R3 ;  /* 0x0000000f02037223 */ /* 0x000fe20000000003 */
[----:B------:R-:W-:Y:S01]  /*29b0*/  FADD R2, R144, -R31 ;  /* 0x8000001f90027221 */ /* 0x000fe20000000000 */
[----:B------:R-:W-:-:S03]  /*29c0*/  FADD R29, R140, -R29 ;  /* 0x8000001d8c1d7221 */ /* 0x000fc60000000000 */
[----:B------:R-:W-:Y:S01]  /*29d0*/  FFMA R15, R2, 0.016129031777381896973, R31 ;  /* 0x3c842108020f7823 */ /* 0x000fe2000000001f */
[----:B------:R-:W-:Y:S01]  /*29e0*/  FFMA R3, R148, R29, R3 ;  /* 0x0000001d94037223 */ /* 0x000fe20000000003 */
[----:B------:R-:W-:Y:S01]  /*29f0*/  FADD R31, R142, -R31 ;  /* 0x8000001f8e1f7221 */ /* 0x000fe20000000000 */
[----:B------:R-:W-:-:S03]  /*2a00*/  HADD2.F32 R146, -RZ, R141.H0_H0 ;  /* 0x2000008dff927230 */ /* 0x000fc60000004100 */
[----:B------:R-:W-:Y:S01]  /*2a10*/  FFMA R3, R4, R31, R3 ;  /* 0x0000001f04037223 */ /* 0x000fe20000000003 */
[--C-:B------:R-:W-:Y:S01]  /*2a20*/  FADD R4, R144, -R15.reuse ;  /* 0x8000000f90047221 */ /* 0x100fe20000000000 */
[----:B------:R-:W-:Y:S01]  /*2a30*/  FADD R29, R146, -R15 ;  /* 0x8000000f921d7221 */ /* 0x000fe20000000000 */
[----:B------:R-:W-:Y:S02]  /*2a40*/  HADD2.F32 R148, -RZ, R141.H1_H1 ;  /* 0x3000008dff947230 */ /* 0x000fe40000004100 */
[----:B------:R-:W-:Y:S01]  /*2a50*/  FFMA R4, R2, R4, R3 ;  /* 0x0000000402047223 */ /* 0x000fe20000000003 */
[----:B------:R-:W-:Y:S01]  /*2a60*/  LOP3.LUT R3, R20, 0x800, RZ, 0xfc, !PT ;  /* 0x0000080014037812 */ /* 0x000fe200078efcff */
[----:B------:R-:W-:-:S03]  /*2a70*/  FFMA R15, R29, 0.015873016789555549622, R15 ;  /* 0x3c8208211d0f7823 */ /* 0x000fc6000000000f */
[----:B0-----:R-:W-:Y:S01]  /*2a80*/  ISETP.GE.AND P0, PT, R3, R14, PT ;  /* 0x0000000e0300720c */ /* 0x001fe20003f06270 */
[--C-:B------:R-:W-:Y:S01]  /*2a90*/  FADD R2, R146, -R15.reuse ;  /* 0x8000000f92027221 */ /* 0x100fe20000000000 */
[--C-:B------:R-:W-:Y:S01]  /*2aa0*/  FADD R31, R148, -R15.reuse ;  /* 0x8000000f941f7221 */ /* 0x100fe20000000000 */
[C---:B------:R-:W-:Y:S02]  /*2ab0*/  IADD3 R33, PT, PT, R20.reuse, 0x880, RZ ;  /* 0x0000088014217810 */ /* 0x040fe40007ffe0ff */
[----:B------:R-:W-:Y:S01]  /*2ac0*/  FFMA R2, R29, R2, R4 ;  /* 0x000000021d027223 */ /* 0x000fe20000000004 */
[----:B------:R-:W-:Y:S01]  /*2ad0*/  FFMA R3, R31, 0.015625, R15 ;  /* 0x3c8000001f037823 */ /* 0x000fe2000000000f */
[C---:B------:R-:W-:Y:S02]  /*2ae0*/  IADD3 R15, PT, PT, R20.reuse, 0x900, RZ ;  /* 0x00000900140f7810 */ /* 0x040fe40007ffe0ff */
[----:B------:R-:W-:Y:S01]  /*2af0*/  IADD3 R29, PT, PT, R20, 0x980, RZ ;  /* 0x00000980141d7810 */ /* 0x000fe20007ffe0ff */
[----:B------:R-:W-:Y:S01]  /*2b00*/  FADD R4, R148, -R3 ;  /* 0x8000000394047221 */ /* 0x000fe20000000000 */
[----:B------:R-:W-:Y:S01]  /*2b10*/  ISETP.GE.AND P1, PT, R33, R14, PT ;  /* 0x0000000e2100720c */ /* 0x000fe20003f26270 */
[----:B------:R-:W-:Y:S01]  /*2b20*/  BSSY.RECONVERGENT B0, `(.L_x_3825) ;  /* 0x000003d000007945 */ /* 0x000fe20003800200 */
[----:B------:R-:W-:-:S02]  /*2b30*/  IADD3 R33, PT, PT, R20, 0xa00, RZ ;  /* 0x00000a0014217810 */ /* 0x000fc40007ffe0ff */
[-C--:B------:R-:W-:Y:S02]  /*2b40*/  ISETP.GE.AND P5, PT, R15, R14.reuse, PT ;  /* 0x0000000e0f00720c */ /* 0x080fe40003fa6270 */
[----:B------:R-:W-:Y:S01]  /*2b50*/  ISETP.GE.AND P6, PT, R29, R14, PT ;  /* 0x0000000e1d00720c */ /* 0x000fe20003fc6270 */
[----:B------:R-:W-:Y:S02]  /*2b60*/  HFMA2 R156, -RZ, RZ, 0, 0 ;  /* 0x00000000ff9c7431 */ /* 0x000fe400000001ff */
[----:B------:R-:W-:Y:S01]  /*2b70*/  FFMA R2, R31, R4, R2 ;  /* 0x000000041f027223 */ /* 0x000fe20000000002 */
[----:B------:R-:W-:Y:S01]  /*2b80*/  HFMA2 R154, -RZ, RZ, 0, 0 ;  /* 0x00000000ff9a7431 */ /* 0x000fe200000001ff */
[----:B------:R-:W-:Y:S02]  /*2b90*/  ISETP.GE.AND P2, PT, R33, R14, PT ;  /* 0x0000000e2100720c */ /* 0x000fe40003f46270 */
[----:B------:R-:W-:Y:S02]  /*2ba0*/  P2R R31, PR, RZ, 0x20 ;  /* 0x00000020ff1f7803 */ /* 0x000fe40000000000 */
[----:B------:R-:W-:-:S02]  /*2bb0*/  MOV R4, 0x42800000 ;  /* 0x4280000000047802 */ /* 0x000fc40000000f00 */
[----:B------:R-:W-:Y:S02]  /*2bc0*/  P2R R29, PR, RZ, 0x40 ;  /* 0x00000040ff1d7803 */ /* 0x000fe40000000000 */
[----:B------:R-:W-:Y:S02]  /*2bd0*/  MOV R150, RZ ;  /* 0x000000ff00967202 */ /* 0x000fe40000000f00 */
[----:B------:R-:W-:Y:S02]  /*2be0*/  IADD3 R37, PT, PT, R20, 0xa80, RZ ;  /* 0x00000a8014257810 */ /* 0x000fe40007ffe0ff */
        /* <DEDUP_REMOVED lines=32> */
[----:B------:R-:W-:-:S04]  /*2df0*/  FFMA R3, R4, 0.015384615398943424225, R3 ;  /* 0x3c7c0fc104037823 */ /* 0x000fc80000000003 */
[----:B------:R-:W-:-:S04]  /*2e00*/  FADD R158, R154, -R3 ;  /* 0x800000039a9e7221 */ /* 0x000fc80000000000 */
[--C-:B------:R-:W-:Y:S01]  /*2e10*/  FFMA R15, R158, 0.015151515603065490723, R3.reuse ;  /* 0x3c783e109e0f7823 */ /* 0x100fe20000000003 */
[----:B------:R-:W-:-:S03]  /*2e20*/  FADD R3, R152, -R3 ;  /* 0x8000000398037221 */ /* 0x000fc60000000000 */
[--C-:B------:R-:W-:Y:S01]  /*2e30*/  FADD R160, R150, -R15.reuse ;  /* 0x8000000f96a07221 */ /* 0x100fe20000000000 */
[----:B------:R-:W-:Y:S01]  /*2e40*/  FFMA R3, R4, R3, R2 ;  /* 0x0000000304037223 */ /* 0x000fe20000000002 */
[----:B------:R-:W-:Y:S02]  /*2e50*/  MOV R4, 0x42880000 ;  /* 0x4288000000047802 */ /* 0x000fe40000000f00 */
[--C-:B------:R-:W-:Y:S01]  /*2e60*/  FFMA R33, R160, 0.014925372786819934845, R15.reuse ;  /* 0x3c74898da0217823 */ /* 0x100fe2000000000f */
[----:B------:R-:W-:-:S03]  /*2e70*/  FADD R15, R154, -R15 ;  /* 0x8000000f9a0f7221 */ /* 0x000fc60000000000 */
[----:B------:R-:W-:Y:S01]  /*2e80*/  FADD R35, R156, -R33 ;  /* 0x800000219c237221 */ /* 0x000fe20000000000 */
[----:B------:R-:W-:Y:S01]  /*2e90*/  FFMA R15, R158, R15, R3 ;  /* 0x0000000f9e0f7223 */ /* 0x000fe20000000003 */
[--C-:B------:R-:W-:Y:S02]  /*2ea0*/  FADD R2, R150, -R33.reuse ;  /* 0x8000002196027221 */ /* 0x100fe40000000000 */
[----:B------:R-:W-:Y:S02]  /*2eb0*/  FFMA R3, R35, 0.01470588240772485733, R33 ;  /* 0x3c70f0f123037823 */ /* 0x000fe40000000021 */
[----:B------:R-:W-:Y:S02]  /*2ec0*/  FFMA R2, R160, R2, R15 ;  /* 0x00000002a0027223 */ /* 0x000fe4000000000f */
[----:B------:R-:W-:-:S04]  /*2ed0*/  FADD R15, R156, -R3 ;  /* 0x800000039c0f7221 */ /* 0x000fc80000000000 */
[----:B------:R-:W-:-:S07]  /*2ee0*/  FFMA R2, R35, R15, R2 ;  /* 0x0000000f23027223 */ /* 0x000fce0000000002 */
.L_x_3826:
[----:B------:R-:W-:Y:S05]  /*2ef0*/  BSYNC.RECONVERGENT B0 ;  /* 0x0000000000007941 */ /* 0x000fea0003800200 */
.L_x_3825:
[----:B------:R-:W-:Y:S01]  /*2f00*/  BSSY.RECONVERGENT B0, `(.L_x_3827) ;  /* 0x000005d000007945 */ /* 0x000fe20003800200 */
[----:B------:R-:W-:Y:S01]  /*2f10*/  HFMA2 R184, -RZ, RZ, 0, 0 ;  /* 0x00000000ffb87431 */ /* 0x000fe200000001ff */
[----:B------:R-:W-:Y:S01]  /*2f20*/  ISETP.GE.AND P3, PT, R37, R14, PT ;  /* 0x0000000e2500720c */ /* 0x000fe20003f66270 */
[----:B------:R-:W-:Y:S01]  /*2f30*/  HFMA2 R176, -RZ, RZ, 0, 0 ;  /* 0x00000000ffb07431 */ /* 0x000fe200000001ff */
[----:B------:R-:W-:Y:S01]  /*2f40*/  MOV R190, RZ ;  /* 0x000000ff00be7202 */ /* 0x000fe20000000f00 */
        /* <DEDUP_REMOVED lines=11> */
[----:B------:R-:W-:-:S02]  /*3000*/  MOV R162, RZ ;  /* 0x000000ff00a27202 */ /* 0x000fc40000000f00 */
        /* <DEDUP_REMOVED lines=28> */
[----:B------:R-:W-:-:S05]  /*31d0*/  FADD R15, R15, 1 ;  /* 0x3f8000000f0f7421 */ /* 0x000fca0000000000 */
[----:B------:R-:W0:Y:S01]  /*31e0*/  MUFU.RCP R190, R190 ;  /* 0x000000be00be7308 */ /* 0x000e220000001000 */
[----:B--2---:R-:W-:Y:S02]  /*31f0*/  HADD2 R4, R184, R186 ;  /* 0x000000bab8047230 */ /* 0x004fe40000000000 */
[----:B------:R-:W-:Y:S02]  /*3200*/  HFMA2 R185, R185, 1, 1, R187 ;  /* 0x3c003c00b9b97831 */ /* 0x000fe400000000bb */
[----:B---3--:R-:W-:Y:S02]  /*3210*/  HFMA2 R4, R4, 1, 1, R188 ;  /* 0x3c003c0004047831 */ /* 0x008fe400000000bc */
[----:B------:R-:W-:-:S03]  /*3220*/  HFMA2 R185, R185, 1, 1, R189 ;  /* 0x3c003c00b9b97831 */ /* 0x000fc600000000bd */
[--C-:B------:R-:W-:Y:S02]  /*3230*/  HADD2.F32 R186, -RZ, R4.reuse.H0_H0 ;  /* 0x20000004ffba7230 */ /* 0x100fe40000004100 */
[----:B------:R-:W-:-:S03]  /*3240*/  HADD2.F32 R188, -RZ, R4.H1_H1 ;  /* 0x30000004ffbc7230 */ /* 0x000fc60000004100 */
[----:B------:R-:W-:-:S04]  /*3250*/  FADD R33, -R3, R186 ;  /* 0x000000ba03217221 */ /* 0x000fc80000000100 */
[----:B------:R-:W-:-:S05]  /*3260*/  FMUL R184, R33, 16777216 ;  /* 0x4b80000021b87820 */ /* 0x000fca0000400000 */
[----:B------:R-:W-:Y:S02]  /*3270*/  FSEL R184, R184, R33, !P4 ;  /* 0x00000021b8b87208 */ /* 0x000fe40006000000 */
[----:B------:R-:W-:-:S03]  /*3280*/  FSETP.GEU.AND P4, PT, |R15|, 1.175494350822287508e-38, PT ;  /* 0x008000000f00780b */ /* 0x000fc60003f8e200 */
[----:B0-----:R-:W-:Y:S01]  /*3290*/  FFMA R3, R190, R184, R3 ;  /* 0x000000b8be037223 */ /* 0x001fe20000000003 */
[----:B------:R-:W-:-:S03]  /*32a0*/  FMUL R184, R15, 16777216 ;  /* 0x4b8000000fb87820 */ /* 0x000fc60000400000 */
[----:B------:R-:W-:Y:S02]  /*32b0*/  FADD R4, R188, -R3 ;  /* 0x80000003bc047221 */ /* 0x000fe40000000000 */
[----:B------:R-:W-:Y:S01]  /*32c0*/  FSEL R35, R184, R15, !P4 ;  /* 0x0000000fb8237208 */ /* 0x000fe20006000000 */
[----:B------:R-:W-:Y:S01]  /*32d0*/  FADD R15, R15, 1 ;  /* 0x3f8000000f0f7421 */ /* 0x000fe20000000000 */
[----:B------:R-:W-:Y:S02]  /*32e0*/  FMUL R37, R4, 16777216 ;  /* 0x4b80000004257820 */ /* 0x000fe40000400000 */
[----:B------:R-:W0:Y:S01]  /*32f0*/  MUFU.RCP R184, R35 ;  /* 0x0000002300b87308 */ /* 0x000e220000001000 */
[----:B------:R-:W-:Y:S02]  /*3300*/  FMUL R190, R15, 16777216 ;  /* 0x4b8000000fbe7820 */ /* 0x000fe40000400000 */
[----:B------:R-:W-:Y:S02]  /*3310*/  FSEL R37, R37, R4, !P4 ;  /* 0x0000000425257208 */ /* 0x000fe40006000000 */
[----:B------:R-:W-:-:S04]  /*3320*/  FSETP.GEU.AND P4, PT, |R15|, 1.175494350822287508e-38, PT ;  /* 0x008000000f00780b */ /* 0x000fc80003f8e200 */
[----:B------:R-:W-:Y:S01]  /*3330*/  FSEL R190, R190, R15, !P4 ;  /* 0x0000000fbebe7208 */ /* 0x000fe20006000000 */
[----:B------:R-:W-:-:S05]  /*3340*/  FADD R15, R15, 1 ;  /* 0x3f8000000f0f7421 */ /* 0x000fca0000000000 */
[----:B------:R-:W1:Y:S01]  /*3350*/  MUFU.RCP R190, R190 ;  /* 0x000000be00be7308 */ /* 0x000e620000001000 */
[--C-:B0-----:R-:W-:Y:S01]  /*3360*/  FFMA R37, R184, R37, R3.reuse ;  /* 0x00000025b8257223 */ /* 0x101fe20000000003 */
[----:B------:R-:W-:Y:S02]  /*3370*/  HADD2.F32 R184, -RZ, R185.H0_H0 ;  /* 0x200000b9ffb87230 */ /* 0x000fe40000004100 */
[----:B------:R-:W-:-:S03]  /*3380*/  FADD R3, R186, -R3 ;  /* 0x80000003ba037221 */ /* 0x000fc60000000000 */
[--C-:B------:R-:W-:Y:S01]  /*3390*/  FADD R35, R184, -R37.reuse ;  /* 0x80000025b8237221 */ /* 0x100fe20000000000 */
[----:B------:R-:W-:Y:S01]  /*33a0*/  FFMA R3, R33, R3, R2 ;  /* 0x0000000321037223 */ /* 0x000fe20000000002 */
[----:B------:R-:W-:Y:S02]  /*33b0*/  FADD R2, R188, -R37 ;  /* 0x80000025bc027221 */ /* 0x000fe40000000000 */
[----:B------:R-:W-:Y:S02]  /*33c0*/  FMUL R194, R35, 16777216 ;  /* 0x4b80000023c27820 */ /* 0x000fe40000400000 */
[----:B------:R-:W-:Y:S01]  /*33d0*/  FFMA R2, R4, R2, R3 ;  /* 0x0000000204027223 */ /* 0x000fe20000000003 */
[----:B------:R-:W-:Y:S02]  /*33e0*/  MOV R4, R15 ;  /* 0x0000000f00047202 */ /* 0x000fe40000000f00 */
[----:B------:R-:W-:Y:S02]  /*33f0*/  FSEL R194, R194, R35, !P4 ;  /* 0x00000023c2c27208 */ /* 0x000fe40006000000 */
[----:B------:R-:W-:-:S03]  /*3400*/  FSETP.GEU.AND P4, PT, |R15|, 1.175494350822287508e-38, PT ;  /* 0x008000000f00780b */ /* 0x000fc60003f8e200 */
[----:B-1----:R-:W-:Y:S01]  /*3410*/  FFMA R37, R190, R194, R37 ;  /* 0x000000c2be257223 */ /* 0x002fe20000000025 */
[----:B------:R-:W-:-:S05]  /*3420*/  HADD2.F32 R190, -RZ, R185.H1_H1 ;  /* 0x300000b9ffbe7230 */ /* 0x000fca0000004100 */
[----:B------:R-:W-:-:S04]  /*3430*/  FADD R33, R190, -R37 ;  /* 0x80000025be217221 */ /* 0x000fc80000000000 */
[----:B------:R-:W-:Y:S01]  /*3440*/  @!P4 FMUL R15, R15, 16777216 ;  /* 0x4b8000000f0fc820 */ /* 0x000fe20000400000 */
[----:B------:R-:W-:-:S03]  /*3450*/  FMUL R196, R33, 16777216 ;  /* 0x4b80000021c47820 */ /* 0x000fc60000400000 */
[----:B------:R-:W0:Y:S02]  /*3460*/  MUFU.RCP R194, R15 ;  /* 0x0000000f00c27308 */ /* 0x000e240000001000 */
[----:B------:R-:W-:-:S05]  /*3470*/  FSEL R196, R196, R33, !P4 ;  /* 0x00000021c4c47208 */ /* 0x000fca0006000000 */
[--C-:B0-----:R-:W-:Y:S01]  /*3480*/  FFMA R3, R194, R196, R37.reuse ;  /* 0x000000c4c2037223 */ /* 0x101fe20000000025 */
[----:B------:R-:W-:-:S04]  /*3490*/  FADD R37, R184, -R37 ;  /* 0x80000025b8257221 */ /* 0x000fc80000000000 */
[----:B------:R-:W-:Y:S01]  /*34a0*/  FFMA R2, R35, R37, R2 ;  /* 0x0000002523027223 */ /* 0x000fe20000000002 */
[----:B------:R-:W-:-:S04]  /*34b0*/  FADD R35, R190, -R3 ;  /* 0x80000003be237221 */ /* 0x000fc80000000000 */
[----:B------:R-:W-:-:S07]  /*34c0*/  FFMA R2, R33, R35, R2 ;  /* 0x0000002321027223 */ /* 0x000fce0000000002 */
.L_x_3828:
[----:B------:R-:W-:Y:S05]  /*34d0*/  BSYNC.RECONVERGENT B0 ;  /* 0x0000000000007941 */ /* 0x000fea0003800200 */
.L_x_3827:
        /* <DEDUP_REMOVED lines=26> */
[----:B------:R-:W-:-:S03]  /*3680*/  FADD R37, R33, 1 ;  /* 0x3f80000021257421 */ /* 0x000fc60000000000 */
[----:B------:R-:W-:Y:S01]  /*3690*/  FSEL R35, R182, R33, !P4 ;  /* 0x00000021b6237208 */ /* 0x000fe20006000000 */
[----:B--2---:R-:W-:Y:S02]  /*36a0*/  HFMA2 R4, R176, 1, 1, R178 ;  /* 0x3c003c00b0047831 */ /* 0x004fe400000000b2 */
[----:B------:R-:W-:Y:S02]  /*36b0*/  HFMA2 R177, R177, 1, 1, R179 ;  /* 0x3c003c00b1b17831 */ /* 0x000fe400000000b3 */
[----:B---3--:R-:W-:Y:S02]  /*36c0*/  HADD2 R4, R4, R180 ;  /* 0x000000b404047230 */ /* 0x008fe40000000000 */
[----:B------:R-:W-:Y:S01]  /*36d0*/  HFMA2 R177, R177, 1, 1, R181 ;  /* 0x3c003c00b1b17831 */ /* 0x000fe200000000b5 */
[----:B------:R-:W0:Y:S02]  /*36e0*/  MUFU.RCP R180, R35 ;  /* 0x0000002300b47308 */ /* 0x000e240000001000 */
[----:B------:R-:W-:-:S05]  /*36f0*/  HADD2.F32 R182, -RZ, R4.H0_H0 ;  /* 0x20000004ffb67230 */ /* 0x000fca0000004100 */
[----:B------:R-:W-:-:S04]  /*3700*/  FADD R15, -R3, R182 ;  /* 0x000000b6030f7221 */ /* 0x000fc80000000100 */
[----:B------:R-:W-:-:S05]  /*3710*/  FMUL R176, R15, 16777216 ;  /* 0x4b8000000fb07820 */ /* 0x000fca0000400000 */
[----:B------:R-:W-:Y:S02]  /*3720*/  FSEL R176, R176, R15, !P4 ;  /* 0x0000000fb0b07208 */ /* 0x000fe40006000000 */
[----:B------:R-:W-:-:S03]  /*3730*/  FSETP.GEU.AND P4, PT, |R37|, 1.175494350822287508e-38, PT ;  /* 0x008000002500780b */ /* 0x000fc60003f8e200 */
[----:B0-----:R-:W-:Y:S01]  /*3740*/  FFMA R3, R180, R176, R3 ;  /* 0x000000b0b4037223 */ /* 0x001fe20000000003 */
[----:B------:R-:W-:Y:S01]  /*3750*/  FMUL R176, R37, 16777216 ;  /* 0x4b80000025b07820 */ /* 0x000fe20000400000 */
[----:B------:R-:W-:-:S04]  /*3760*/  HADD2.F32 R180, -RZ, R4.H1_H1 ;  /* 0x30000004ffb47230 */ /* 0x000fc80000004100 */
[----:B------:R-:W-:Y:S01]  /*3770*/  FSEL R39, R176, R37, !P4 ;  /* 0x00000025b0277208 */ /* 0x000fe20006000000 */
[----:B------:R-:W-:Y:S01]  /*3780*/  FADD R4, R180, -R3 ;  /* 0x80000003b4047221 */ /* 0x000fe20000000000 */
[----:B------:R-:W-:Y:S02]  /*3790*/  FADD R37, R37, 1 ;  /* 0x3f80000025257421 */ /* 0x000fe40000000000 */
[----:B------:R-:W0:Y:S01]  /*37a0*/  MUFU.RCP R178, R39 ;  /* 0x0000002700b27308 */ /* 0x000e220000001000 */
[----:B------:R-:W-:-:S05]  /*37b0*/  FMUL R33, R4, 16777216 ;  /* 0x4b80000004217820 */ /* 0x000fca0000400000 */
[----:B------:R-:W-:Y:S02]  /*37c0*/  FSEL R176, R33, R4, !P4 ;  /* 0x0000000421b07208 */ /* 0x000fe40006000000 */
[----:B------:R-:W-:-:S03]  /*37d0*/  FSETP.GEU.AND P4, PT, |R37|, 1.175494350822287508e-38, PT ;  /* 0x008000002500780b */ /* 0x000fc60003f8e200 */
[--C-:B0-----:R-:W-:Y:S01]  /*37e0*/  FFMA R33, R178, R176, R3.reuse ;  /* 0x000000b0b2217223 */ /* 0x101fe20000000003 */
[----:B------:R-:W-:Y:S02]  /*37f0*/  HADD2.F32 R178, -RZ, R177.H0_H0 ;  /* 0x200000b1ffb27230 */ /* 0x000fe40000004100 */
[C---:B------:R-:W-:Y:S01]  /*3800*/  FMUL R176, R37.reuse, 16777216 ;  /* 0x4b80000025b07820 */ /* 0x040fe20000400000 */
[----:B------:R-:W-:Y:S02]  /*3810*/  FADD R3, R182, -R3 ;  /* 0x80000003b6037221 */ /* 0x000fe40000000000 */
[--C-:B------:R-:W-:Y:S02]  /*3820*/  FADD R35, R178, -R33.reuse ;  /* 0x80000021b2237221 */ /* 0x100fe40000000000 */
[----:B------:R-:W-:Y:S01]  /*3830*/  FSEL R41, R176, R37, !P4 ;  /* 0x00000025b0297208 */ /* 0x000fe20006000000 */
[----:B------:R-:W-:Y:S01]  /*3840*/  FADD R37, R37, 1 ;  /* 0x3f80000025257421 */ /* 0x000fe20000000000 */
[----:B------:R-:W-:Y:S01]  /*3850*/  FFMA R3, R15, R3, R2 ;  /* 0x000000030f037223 */ /* 0x000fe20000000002 */
[----:B------:R-:W-:Y:S01]  /*3860*/  FMUL R176, R35, 16777216 ;  /* 0x4b80000023b07820 */ /* 0x000fe20000400000 */
[----:B------:R-:W0:Y:S01]  /*3870*/  MUFU.RCP R194, R41 ;  /* 0x0000002900c27308 */ /* 0x000e220000001000 */
[----:B------:R-:W-:-:S03]  /*3880*/  FADD R2, R180, -R33 ;  /* 0x80000021b4027221 */ /* 0x000fc60000000000 */
[----:B------:R-:W-:Y:S01]  /*3890*/  FSEL R176, R176, R35, !P4 ;  /* 0x00000023b0b07208 */ /* 0x000fe20006000000 */
[----:B------:R-:W-:Y:S01]  /*38a0*/  FFMA R2, R4, R2, R3 ;  /* 0x0000000204027223 */ /* 0x000fe20000000003 */
[----:B------:R-:W-:Y:S02]  /*38b0*/  FSETP.GEU.AND P4, PT, |R37|, 1.175494350822287508e-38, PT ;  /* 0x008000002500780b */ /* 0x000fe40003f8e200 */
[----:B------:R-:W-:Y:S01]  /*38c0*/  MOV R4, R37 ;  /* 0x0000002500047202 */ /* 0x000fe20000000f00 */
[----:B0-----:R-:W-:Y:S01]  /*38d0*/  FFMA R33, R194, R176, R33 ;  /* 0x000000b0c2217223 */ /* 0x001fe20000000021 */
[----:B------:R-:W-:-:S09]  /*38e0*/  HADD2.F32 R176, -RZ, R177.H1_H1 ;  /* 0x300000b1ffb07230 */ /* 0x000fd20000004100 */
[----:B------:R-:W-:-:S04]  /*38f0*/  @!P4 FMUL R37, R37, 16777216 ;  /* 0x4b8000002525c820 */ /* 0x000fc80000400000 */
[----:B------:R-:W0:Y:S01]  /*3900*/  MUFU.RCP R196, R37 ;  /* 0x0000002500c47308 */ /* 0x000e220000001000 */
[----:B------:R-:W-:-:S04]  /*3910*/  FADD R15, R176, -R33 ;  /* 0x80000021b00f7221 */ /* 0x000fc80000000000 */
[----:B------:R-:W-:-:S05]  /*3920*/  FMUL R194, R15, 16777216 ;  /* 0x4b8000000fc27820 */ /* 0x000fca0000400000 */
[----:B------:R-:W-:-:S05]  /*3930*/  FSEL R194, R194, R15, !P4 ;  /* 0x0000000fc2c27208 */ /* 0x000fca0006000000 */
[--C-:B0-----:R-:W-:Y:S01]  /*3940*/  FFMA R3, R196, R194, R33.reuse ;  /* 0x000000c2c4037223 */ /* 0x101fe20000000021 */
[----:B------:R-:W-:-:S04]  /*3950*/  FADD R33, R178, -R33 ;  /* 0x80000021b2217221 */ /* 0x000fc80000000000 */
[----:B------:R-:W-:Y:S01]  /*3960*/  FFMA R2, R35, R33, R2 ;  /* 0x0000002123027223 */ /* 0x000fe20000000002 */
[----:B------:R-:W-:-:S04]  /*3970*/  FADD R33, R176, -R3 ;  /* 0x80000003b0217221 */ /* 0x000fc80000000000 */
[----:B------:R-:W-:-:S07]  /*3980*/  FFMA R2, R15, R33, R2 ;  /* 0x000000210f027223 */ /* 0x000fce0000000002 */
.L_x_3830:
[----:B------:R-:W-:Y:S05]  /*3990*/  BSYNC.RECONVERGENT B0 ;  /* 0x0000000000007941 */ /* 0x000fea0003800200 */
.L_x_3829:
        /* <DEDUP_REMOVED lines=75> */
.L_x_3832:
[----:B------:R-:W-:Y:S05]  /*3e50*/  BSYNC.RECONVERGENT B0 ;  /* 0x0000000000007941 */ /* 0x000fea0003800200 */
.L_x_3831:
        /* <DEDUP_REMOVED lines=75> */
.L_x_3834:
[----:B------:R-:W-:Y:S05]  /*4310*/  BSYNC.RECONVERGENT B0 ;  /* 0x0000000000007941 */ /* 0x000fea0003800200 */
.L_x_3833:
[----:B------:R-:W-:Y:S01]  /*4320*/  BSSY.RECONVERGENT B0, `(.L_x_3835) ;  /* 0x000004e000007945 */ /* 0x000fe20003800200 */
[----:B------:R-:W-:Y:S01]  /*4330*/  HFMA2 R196, -RZ, RZ, 0, 0 ;  /* 0x00000000ffc47431 */ /* 0x000fe200000001ff */
[----:B------:R-:W-:Y:S01]  /*4340*/  MOV R194, RZ ;  /* 0x000000ff00c27202 */ /* 0x000fe20000000f00 */
[----:B------:R-:W-:Y:S01]  /*4350*/  HFMA2 R198, -RZ, RZ, 0, 0 ;  /* 0x00000000ffc67431 */ /* 0x000fe200000001ff */
        /* <DEDUP_REMOVED lines=26> */
[----:B------:R-:W-:Y:S01]  /*4500*/  FADD R35, R35, 1 ;  /* 0x3f80000023237421 */ /* 0x000fe20000000000 */
[----:B--2---:R-:W-:Y:S02]  /*4510*/  HADD2 R15, R158, R194 ;  /* 0x000000c29e0f7230 */ /* 0x004fe40000000000 */
[----:B------:R-:W-:Y:S02]  /*4520*/  HFMA2 R159, R159, 1, 1, R195 ;  /* 0x3c003c009f9f7831 */ /* 0x000fe400000000c3 */
[----:B---3--:R-:W-:Y:S02]  /*4530*/  HFMA2 R15, R15, 1, 1, R196 ;  /* 0x3c003c000f0f7831 */ /* 0x008fe400000000c4 */
[----:B------:R0:W1:Y:S01]  /*4540*/  MUFU.RCP R196, R37 ;  /* 0x0000002500c47308 */ /* 0x0000620000001000 */
[----:B------:R-:W-:Y:S02]  /*4550*/  HADD2 R159, R159, R197 ;  /* 0x000000c59f9f7230 */ /* 0x000fe40000000000 */
[----:B------:R-:W-:-:S02]  /*4560*/  HADD2.F32 R198, -RZ, R15.H0_H0 ;  /* 0x2000000fffc67230 */ /* 0x000fc40000004100 */
[----:B0-----:R-:W-:Y:S01]  /*4570*/  FADD R37, R35, 1 ;  /* 0x3f80000023257421 */ /* 0x001fe20000000000 */
[----:B------:R-:W-:Y:S02]  /*4580*/  HADD2.F32 R194, -RZ, R15.H1_H1 ;  /* 0x3000000fffc27230 */ /* 0x000fe40000004100 */
[----:B------:R-:W-:-:S04]  /*4590*/  FADD R33, -R3, R198 ;  /* 0x000000c603217221 */ /* 0x000fc80000000100 */
[----:B------:R-:W-:-:S05]  /*45a0*/  FMUL R4, R33, 16777216 ;  /* 0x4b80000021047820 */ /* 0x000fca0000400000 */
[----:B------:R-:W-:Y:S02]  /*45b0*/  FSEL R4, R4, R33, !P4 ;  /* 0x0000002104047208 */ /* 0x000fe40006000000 */
[----:B------:R-:W-:-:S03]  /*45c0*/  FSETP.GEU.AND P4, PT, |R35|, 1.175494350822287508e-38, PT ;  /* 0x008000002300780b */ /* 0x000fc60003f8e200 */
[----:B-1----:R-:W-:Y:S01]  /*45d0*/  FFMA R3, R196, R4, R3 ;  /* 0x00000004c4037223 */ /* 0x002fe20000000003 */
[----:B------:R-:W-:-:S05]  /*45e0*/  FMUL R4, R35, 16777216 ;  /* 0x4b80000023047820 */ /* 0x000fca0000400000 */
[----:B------:R-:W-:Y:S01]  /*45f0*/  FSEL R39, R4, R35, !P4 ;  /* 0x0000002304277208 */ /* 0x000fe20006000000 */
[----:B------:R-:W-:-:S03]  /*4600*/  FADD R4, R194, -R3 ;  /* 0x80000003c2047221 */ /* 0x000fc60000000000 */
        /* <DEDUP_REMOVED lines=31> */
.L_x_3836:
[----:B------:R-:W-:Y:S05]  /*4800*/  BSYNC.RECONVERGENT B0 ;  /* 0x0000000000007941 */ /* 0x000fea0003800200 */
.L_x_3835:
[C---:B------:R-:W-:Y:S01]  /*4810*/  IADD3 R15, PT, PT, R20.reuse, 0xb00, RZ ;  /* 0x00000b00140f7810 */ /* 0x040fe20007ffe0ff */
[----:B------:R-:W-:Y:S01]  /*4820*/  BSSY.RECONVERGENT B0, `(.L_x_3837) ;  /* 0x0000051000007945 */ /* 0x000fe20003800200 */
[----:B------:R-:W-:Y:S01]  /*4830*/  HFMA2 R202, -RZ, RZ, 0, 0 ;  /* 0x00000000ffca7431 */ /* 0x000fe200000001ff */
[----:B------:R-:W-:Y:S01]  /*4840*/  IADD3 R35, PT, PT, R20, 0xb80, RZ ;  /* 0x00000b8014237810 */ /* 0x000fe20007ffe0ff */
[----:B------:R-:W-:Y:S01]  /*4850*/  HFMA2 R206, -RZ, RZ, 0, 0 ;  /* 0x00000000ffce7431 */ /* 0x000fe200000001ff */
[----:B------:R-:W-:Y:S02]  /*4860*/  ISETP.GE.AND P4, PT, R15, R14, PT ;  /* 0x0000000e0f00720c */ /* 0x000fe40003f86270 */
[----:B------:R-:W-:Y:S02]  /*4870*/  MOV R204, RZ ;  /* 0x000000ff00cc7202 */ /* 0x000fe40000000f00 */
[----:B------:R-:W-:-:S09]  /*4880*/  MOV R200, RZ ;  /* 0x000000ff00c87202 */ /* 0x000fd20000000f00 */
        /* <DEDUP_REMOVED lines=22> */
[----:B------:R-:W-:-:S05]  /*49f0*/  FADD R37, R4, 1 ;  /* 0x3f80000004257421 */ /* 0x000fca0000000000 */
[C---:B------:R-:W-:Y:S01]  /*4a00*/  FSETP.GEU.AND P5, PT, |R37|.reuse, 1.175494350822287508e-38, PT ;  /* 0x008000002500780b */ /* 0x040fe20003fae200 */
[----:B--2---:R-:W-:Y:S02]  /*4a10*/  HADD2 R15, R200, R202 ;  /* 0x000000cac80f7230 */ /* 0x004fe40000000000 */
[----:B------:R-:W-:Y:S02]  /*4a20*/  HFMA2 R201, R201, 1, 1, R203 ;  /* 0x3c003c00c9c97831 */ /* 0x000fe400000000cb */
[----:B---3--:R-:W-:Y:S02]  /*4a30*/  HADD2 R15, R15, R204 ;  /* 0x000000cc0f0f7230 */ /* 0x008fe40000000000 */
[----:B------:R-:W-:Y:S01]  /*4a40*/  FMUL R204, R37, 16777216 ;  /* 0x4b80000025cc7820 */ /* 0x000fe20000400000 */
[----:B------:R-:W-:Y:S02]  /*4a50*/  HFMA2 R201, R201, 1, 1, R205 ;  /* 0x3c003c00c9c97831 */ /* 0x000fe400000000cd */
[----:B------:R-:W-:-:S02]  /*4a60*/  HADD2.F32 R206, -RZ, R15.H0_H0 ;  /* 0x2000000fffce7230 */ /* 0x000fc40000004100 */
[----:B------:R-:W-:Y:S01]  /*4a70*/  FSEL R204, R204, R37, !P5 ;  /* 0x00000025cccc7208 */ /* 0x000fe20006800000 */
[----:B------:R-:W-:Y:S01]  /*4a80*/  FADD R37, R37, 1 ;  /* 0x3f80000025257421 */ /* 0x000fe20000000000 */
[----:B------:R-:W-:Y:S02]  /*4a90*/  HADD2.F32 R200, -RZ, R15.H1_H1 ;  /* 0x3000000fffc87230 */ /* 0x000fe40000004100 */
[----:B------:R-:W-:Y:S01]  /*4aa0*/  FADD R33, -R3, R206 ;  /* 0x000000ce03217221 */ /* 0x000fe20000000100 */
[----:B------:R-:W-:Y:S01]  /*4ab0*/  FMUL R202, R37, 16777216 ;  /* 0x4b80000025ca7820 */ /* 0x000fe20000400000 */
[----:B------:R-:W0:Y:S02]  /*4ac0*/  MUFU.RCP R204, R204 ;  /* 0x000000cc00cc7308 */ /* 0x000e240000001000 */
[----:B------:R-:W-:-:S05]  /*4ad0*/  FMUL R4, R33, 16777216 ;  /* 0x4b80000021047820 */ /* 0x000fca0000400000 */
[----:B------:R-:W-:Y:S02]  /*4ae0*/  FSEL R4, R4, R33, !P5 ;  /* 0x0000002104047208 */ /* 0x000fe40006800000 */
[----:B------:R-:W-:-:S03]  /*4af0*/  FSETP.GEU.AND P5, PT, |R37|, 1.175494350822287508e-38, PT ;  /* 0x008000002500780b */ /* 0x000fc60003fae200 */
[----:B0-----:R-:W-:-:S04]  /*4b00*/  FFMA R3, R204, R4, R3 ;  /* 0x00000004cc037223 */ /* 0x001fc80000000003 */
[--C-:B------:R-:W-:Y:S01]  /*4b10*/  FADD R4, R206, -R3.reuse ;  /* 0x80000003ce047221 */ /* 0x100fe20000000000 */
[----:B------:R-:W-:-:S03]  /*4b20*/  FADD R15, R200, -R3 ;  /* 0x80000003c80f7221 */ /* 0x000fc60000000000 */
[----:B------:R-:W-:Y:S01]  /*4b30*/  FFMA R4, R33, R4, R2 ;  /* 0x0000000421047223 */ /* 0x000fe20000000002 */
[----:B------:R-:W-:Y:S01]  /*4b40*/  FSEL R33, R202, R37, !P5 ;  /* 0x00000025ca217208 */ /* 0x000fe20006800000 */
[----:B------:R-:W-:Y:S01]  /*4b50*/  FMUL R2, R15, 16777216 ;  /* 0x4b8000000f027820 */ /* 0x000fe20000400000 */
[----:B------:R-:W-:Y:S02]  /*4b60*/  FADD R37, R37, 1 ;  /* 0x3f80000025257421 */ /* 0x000fe40000000000 */
[----:B------:R-:W0:Y:S02]  /*4b70*/  MUFU.RCP R202, R33 ;  /* 0x0000002100ca7308 */ /* 0x000e240000001000 */
[----:B------:R-:W-:Y:S01]  /*4b80*/  FSEL R2, R2, R15, !P5 ;  /* 0x0000000f02027208 */ /* 0x000fe20006800000 */
[C---:B------:R-:W-:Y:S01]  /*4b90*/  FMUL R204, R37.reuse, 16777216 ;  /* 0x4b80000025cc7820 */ /* 0x040fe20000400000 */
[----:B------:R-:W-:-:S04]  /*4ba0*/  FSETP.GEU.AND P5, PT, |R37|, 1.175494350822287508e-38, PT ;  /* 0x008000002500780b */ /* 0x000fc80003fae200 */
[----:B------:R-:W-:Y:S01]  /*4bb0*/  FSEL R39, R204, R37, !P5 ;  /* 0x00000025cc277208 */ /* 0x000fe20006800000 */
[----:B------:R-:W-:-:S03]  /*4bc0*/  FADD R37, R37, 1 ;  /* 0x3f80000025257421 */ /* 0x000fc60000000000 */
[----:B------:R-:W1:Y:S01]  /*4bd0*/  MUFU.RCP R204, R39 ;  /* 0x0000002700cc7308 */ /* 0x000e620000001000 */
[----:B0-----:R-:W-:Y:S01]  /*4be0*/  FFMA R3, R202, R2, R3 ;  /* 0x00000002ca037223 */ /* 0x001fe20000000003 */
[----:B------:R-:W-:-:S03]  /*4bf0*/  HADD2.F32 R202, -RZ, R201.H0_H0 ;  /* 0x200000c9ffca7230 */ /* 0x000fc60000004100 */
[----:B------:R-:W-:-:S04]  /*4c00*/  FADD R2, R200, -R3 ;  /* 0x80000003c8027221 */ /* 0x000fc80000000000 */
[----:B------:R-:W-:Y:S01]  /*4c10*/  FFMA R2, R15, R2, R4 ;  /* 0x000000020f027223 */ /* 0x000fe20000000004 */
[----:B------:R-:W-:-:S04]  /*4c20*/  FADD R15, R202, -R3 ;  /* 0x80000003ca0f7221 */ /* 0x000fc80000000000 */
[----:B------:R-:W-:-:S05]  /*4c30*/  FMUL R4, R15, 16777216 ;  /* 0x4b8000000f047820 */ /* 0x000fca0000400000 */
[----:B------:R-:W-:Y:S02]  /*4c40*/  FSEL R4, R4, R15, !P5 ;  /* 0x0000000f04047208 */ /* 0x000fe40006800000 */
[----:B------:R-:W-:-:S03]  /*4c50*/  FSETP.GEU.AND P5, PT, |R37|, 1.175494350822287508e-38, PT ;  /* 0x008000002500780b */ /* 0x000fc60003fae200 */
[----:B-1----:R-:W-:Y:S01]  /*4c60*/  FFMA R3, R204, R4, R3 ;  /* 0x00000004cc037223 */ /* 0x002fe20000000003 */
[----:B------:R-:W-:-:S03]  /*4c70*/  HADD2.F32 R204, -RZ, R201.H1_H1 ;  /* 0x300000c9ffcc7230 */ /* 0x000fc60000004100 */
[----:B------:R-:W-:-:S04]  /*4c80*/  FADD R4, R202, -R3 ;  /* 0x80000003ca047221 */ /* 0x000fc80000000000 */
[----:B------:R-:W-:Y:S01]  /*4c90*/  FFMA R2, R15, R4, R2 ;  /* 0x000000040f027223 */ /* 0x000fe20000000002 */
[----:B------:R-:W-:Y:S01]  /*4ca0*/  MOV R4, R37 ;  /* 0x0000002500047202 */ /* 0x000fe20000000f00 */
[----:B------:R-:W-:Y:S01]  /*4cb0*/  @!P5 FMUL R37, R37, 16777216 ;  /* 0x4b8000002525d820 */ /* 0x000fe20000400000 */
[----:B------:R-:W-:-:S03]  /*4cc0*/  FADD R15, R204, -R3 ;  /* 0x80000003cc0f7221 */ /* 0x000fc60000000000 */
[----:B------:R-:W0:Y:S01]  /*4cd0*/  MUFU.RCP R210, R37 ;  /* 0x0000002500d27308 */ /* 0x000e220000001000 */
[----:B------:R-:W-:-:S05]  /*4ce0*/  FMUL R208, R15, 16777216 ;  /* 0x4b8000000fd07820 */ /* 0x000fca0000400000 */
[----:B------:R-:W-:-:S05]  /*4cf0*/  FSEL R208, R208, R15, !P5 ;  /* 0x0000000fd0d07208 */ /* 0x000fca0006800000 */
[----:B0-----:R-:W-:-:S04]  /*4d00*/  FFMA R3, R210, R208, R3 ;  /* 0x000000d0d2037223 */ /* 0x001fc80000000003 */
[----:B------:R-:W-:-:S04]  /*4d10*/  FADD R33, R204, -R3 ;  /* 0x80000003cc217221 */ /* 0x000fc80000000000 */
[----:B------:R-:W-:-:S07]  /*4d20*/  FFMA R2, R15, R33, R2 ;  /* 0x000000210f027223 */ /* 0x000fce0000000002 */
.L_x_3838:
[----:B------:R-:W-:Y:S05]  /*4d30*/  BSYNC.RECONVERGENT B0 ;  /* 0x0000000000007941 */ /* 0x000fea0003800200 */
.L_x_3837:
[----:B------:R-:W-:Y:S01]  /*4d40*/  ISETP.GE.AND P5, PT, R35, R14, PT ;  /* 0x0000000e2300720c */ /* 0x000fe20003fa6270 */
[----:B------:R-:W-:Y:S01]  /*4d50*/  BSSY.RECONVERGENT B0, `(.L_x_3839) ;  /* 0x000004f000007945 */ /* 0x000fe20003800200 */
[----:B------:R-:W-:Y:S01]  /*4d60*/  HFMA2 R210, -RZ, RZ, 0, 0 ;  /* 0x00000000ffd27431 */ /* 0x000fe200000001ff */
[----:B------:R-:W-:Y:S01]  /*4d70*/  MOV R212, RZ ;  /* 0x000000ff00d47202 */ /* 0x000fe20000000f00 */
[----:B------:R-:W-:Y:S01]  /*4d80*/  HFMA2 R214, -RZ, RZ, 0, 0 ;  /* 0x00000000ffd67431 */ /* 0x000fe200000001ff */
[----:B------:R-:W-:-:S08]  /*4d90*/  MOV R208, RZ ;  /* 0x000000ff00d07202 */ /* 0x000fd00000000f00 */
        /* <DEDUP_REMOVED lines=21> */
[----:B------:R-:W2:Y:S02]  /*4ef0*/  LDG.E.64 R12, desc[UR8][R12.64] ;  /* 0x000000080c0c7981 */ /* 0x000ea4000c1e1b00 */
[----:B--2---:R-:W-:-:S04]  /*4f00*/  HADD2 R5, R6, R12 ;  /* 0x0000000c06057230 */ /* 0x004fc80000000000 */
[----:B---3--:R-:W-:Y:S02]  /*4f10*/  HFMA2 R5, R5, 1, 1, R10 ;  /* 0x3c003c0005057831 */ /* 0x008fe4000000000a */
[----:B------:R-:W-:-:S04]  /*4f20*/  FADD R10, R4, 1 ;  /* 0x3f800000040a7421 */ /* 0x000fc80000000000 */
[C---:B------:R-:W-:Y:S01]  /*4f30*/  FMUL R33, R10.reuse, 16777216 ;  /* 0x4b8000000a217820 */ /* 0x040fe20000400000 */
[----:B------:R-:W-:Y:S01]  /*4f40*/  FSETP.GEU.AND P6, PT, |R10|, 1.175494350822287508e-38, PT ;  /* 0x008000000a00780b */ /* 0x000fe20003fce200 */
[----:B------:R-:W-:-:S03]  /*4f50*/  HADD2.F32 R214, -RZ, R5.H0_H0 ;  /* 0x20000005ffd67230 */ /* 0x000fc60000004100 */
[----:B------:R-:W-:Y:S02]  /*4f60*/  FSEL R33, R33, R10, !P6 ;  /* 0x0000000a21217208 */ /* 0x000fe40007000000 */
[----:B------:R-:W-:Y:S02]  /*4f70*/  FADD R15, -R3, R214 ;  /* 0x000000d6030f7221 */ /* 0x000fe40000000100 */
[----:B------:R-:W0:Y:S01]  /*4f80*/  MUFU.RCP R6, R33 ;  /* 0x0000002100067308 */ /* 0x000e220000001000 */
[----:B------:R-:W-:Y:S01]  /*4f90*/  FADD R10, R10, 1 ;  /* 0x3f8000000a0a7421 */ /* 0x000fe20000000000 */
[----:B------:R-:W-:-:S03]  /*4fa0*/  FMUL R4, R15, 16777216 ;  /* 0x4b8000000f047820 */ /* 0x000fc60000400000 */
[----:B------:R-:W-:Y:S02]  /*4fb0*/  FMUL R35, R10, 16777216 ;  /* 0x4b8000000a237820 */ /* 0x000fe40000400000 */
[----:B------:R-:W-:Y:S02]  /*4fc0*/  FSEL R4, R4, R15, !P6 ;  /* 0x0000000f04047208 */ /* 0x000fe40007000000 */
[----:B------:R-:W-:Y:S01]  /*4fd0*/  FSETP.GEU.AND P6, PT, |R10|, 1.175494350822287508e-38, PT ;  /* 0x008000000a00780b */ /* 0x000fe20003fce200 */
[----:B------:R-:W-:-:S03]  /*4fe0*/  HADD2.F32 R208, -RZ, R5.H1_H1 ;  /* 0x30000005ffd07230 */ /* 0x000fc60000004100 */
[----:B------:R-:W-:Y:S01]  /*4ff0*/  FSEL R35, R35, R10, !P6 ;  /* 0x0000000a23237208 */ /* 0x000fe20007000000 */
[----:B0-----:R-:W-:-:S03]  /*5000*/  FFMA R3, R6, R4, R3 ;  /* 0x0000000406037223 */ /* 0x001fc60000000003 */
[----:B------:R-:W0:Y:S01]  /*5010*/  MUFU.RCP R12, R35 ;  /* 0x00000023000c7308 */ /* 0x000e220000001000 */
[----:B------:R-:W-:-:S04]  /*5020*/  FADD R6, R208, -R3 ;  /* 0x80000003d0067221 */ /* 0x000fc80000000000 */
[----:B------:R-:W-:Y:S01]  /*5030*/  FMUL R5, R6, 16777216 ;  /* 0x4b80000006057820 */ /* 0x000fe20000400000 */
[----:B------:R-:W-:-:S04]  /*5040*/  HFMA2 R7, R7, 1, 1, R13 ;  /* 0x3c003c0007077831 */ /* 0x000fc8000000000d */
[----:B------:R-:W-:-:S05]  /*5050*/  FSEL R4, R5, R6, !P6 ;  /* 0x0000000605047208 */ /* 0x000fca0007000000 */
[----:B0-----:R-:W-:Y:S01]  /*5060*/  FFMA R5, R12, R4, R3 ;  /* 0x000000040c057223 */ /* 0x001fe20000000003 */
[----:B------:R-:W-:Y:S01]  /*5070*/  FADD R12, R10, 1 ;  /* 0x3f8000000a0c7421 */ /* 0x000fe20000000000 */
[----:B------:R-:W-:-:S03]  /*5080*/  HADD2 R7, R7, R11 ;  /* 0x0000000b07077230 */ /* 0x000fc60000000000 */
[C---:B------:R-:W-:Y:S01]  /*5090*/  FMUL R13, R12.reuse, 16777216 ;  /* 0x4b8000000c0d7820 */ /* 0x040fe20000400000 */
[----:B------:R-:W-:Y:S01]  /*50a0*/  FSETP.GEU.AND P6, PT, |R12|, 1.175494350822287508e-38, PT ;  /* 0x008000000c00780b */ /* 0x000fe20003fce200 */
[----:B------:R-:W-:-:S03]  /*50b0*/  HADD2.F32 R210, -RZ, R7.H0_H0 ;  /* 0x20000007ffd27230 */ /* 0x000fc60000004100 */
[----:B------:R-:W-:-:S04]  /*50c0*/  FSEL R13, R13, R12, !P6 ;  /* 0x0000000c0d0d7208 */ /* 0x000fc80007000000 */
[----:B------:R-:W0:Y:S01]  /*50d0*/  MUFU.RCP R14, R13 ;  /* 0x0000000d000e7308 */ /* 0x000e220000001000 */
[----:B------:R-:W-:-:S04]  /*50e0*/  FADD R10, R210, -R5 ;  /* 0x80000005d20a7221 */ /* 0x000fc80000000000 */
[----:B------:R-:W-:-:S05]  /*50f0*/  FMUL R11, R10, 16777216 ;  /* 0x4b8000000a0b7820 */ /* 0x000fca0000400000 */
[----:B------:R-:W-:-:S05]  /*5100*/  FSEL R4, R11, R10, !P6 ;  /* 0x0000000a0b047208 */ /* 0x000fca0007000000 */
[----:B0-----:R-:W-:Y:S01]  /*5110*/  FFMA R11, R14, R4, R5 ;  /* 0x000000040e0b7223 */ /* 0x001fe20000000005 */
[----:B------:R-:W-:-:S05]  /*5120*/  FADD R14, R12, 1 ;  /* 0x3f8000000c0e7421 */ /* 0x000fca0000000000 */
[----:B------:R-:W-:Y:S02]  /*5130*/  FSETP.GEU.AND P6, PT, |R14|, 1.175494350822287508e-38, PT ;  /* 0x008000000e00780b */ /* 0x000fe40003fce200 */
[----:B------:R-:W-:Y:S01]  /*5140*/  MOV R4, R14 ;  /* 0x0000000e00047202 */ /* 0x000fe20000000f00 */
[----:B------:R-:W-:Y:S01]  /*5150*/  FADD R3, R214, -R3 ;  /* 0x80000003d6037221 */ /* 0x000fe20000000000 */
[----:B------:R-:W-:-:S09]  /*5160*/  HADD2.F32 R212, -RZ, R7.H1_H1 ;  /* 0x30000007ffd47230 */ /* 0x000fd20000004100 */
[----:B------:R-:W-:Y:S01]  /*5170*/  @!P6 FMUL R14, R14, 16777216 ;  /* 0x4b8000000e0ee820 */ /* 0x000fe20000400000 */
[----:B------:R-:W-:Y:S01]  /*5180*/  FFMA R3, R15, R3, R2 ;  /* 0x000000030f037223 */ /* 0x000fe20000000002 */
[----:B------:R-:W-:-:S04]  /*5190*/  FADD R2, R212, -R11 ;  /* 0x8000000bd4027221 */ /* 0x000fc80000000000 */
[----:B------:R-:W0:Y:S01]  /*51a0*/  MUFU.RCP R14, R14 ;  /* 0x0000000e000e7308 */ /* 0x000e220000001000 */
[----:B------:R-:W-:Y:S01]  /*51b0*/  FMUL R7, R2, 16777216 ;  /* 0x4b80000002077820 */ /* 0x000fe20000400000 */
[----:B------:R-:W-:-:S04]  /*51c0*/  FADD R5, R208, -R5 ;  /* 0x80000005d0057221 */ /* 0x000fc80000000000 */
[----:B------:R-:W-:Y:S01]  /*51d0*/  FSEL R12, R7, R2, !P6 ;  /* 0x00000002070c7208 */ /* 0x000fe20007000000 */
[----:B------:R-:W-:-:S04]  /*51e0*/  FFMA R5, R6, R5, R3 ;  /* 0x0000000506057223 */ /* 0x000fc80000000003 */
[--C-:B0-----:R-:W-:Y:S01]  /*51f0*/  FFMA R3, R14, R12, R11.reuse ;  /* 0x0000000c0e037223 */ /* 0x101fe2000000000b */
[----:B------:R-:W-:-:S03]  /*5200*/  FADD R11, R210, -R11 ;  /* 0x8000000bd20b7221 */ /* 0x000fc60000000000 */
[----:B------:R-:W-:Y:S01]  /*5210*/  FADD R6, R212, -R3 ;  /* 0x80000003d4067221 */ /* 0x000fe20000000000 */
[----:B------:R-:W-:-:S04]  /*5220*/  FFMA R5, R10, R11, R5 ;  /* 0x0000000b0a057223 */ /* 0x000fc80000000005 */
[----:B------:R-:W-:-:S07]  /*5230*/  FFMA R2, R2, R6, R5 ;  /* 0x0000000602027223 */ /* 0x000fce0000000005 */
.L_x_3840:
[----:B------:R-:W-:Y:S05]  /*5240*/  BSYNC.RECONVERGENT B0 ;  /* 0x0000000000007941 */ /* 0x000fea0003800200 */
.L_x_3839:
[----:B------:R-:W-:-:S03]  /*5250*/  UMOV UR4, 0xffffffff ;  /* 0xffffffff00047882 */ /* 0x000fc60000000000 */
[----:B------:R-:W-:Y:S05]  /*5260*/  BRA.DIV UR4, `(.L_x_3841) ;  /* 0x0000003204f07947 */ /* 0x000fea000b800000 */
[----:B------:R0:W1:Y:S04]  /*5270*/  SHFL.DOWN PT, R6, R3, 0x10, 0x1f ;  /* 0x0a001f0003067f89 */ /* 0x00006800000e0000 */
[----:B------:R0:W2:Y:S04]  /*5280*/  SHFL.DOWN PT, R5, R2, 0x10, 0x1f ;  /* 0x0a001f0002057f89 */ /* 0x0000a800000e0000 */
[----:B------:R0:W3:Y:S02]  /*5290*/  SHFL.DOWN PT, R14, R4, 0x10, 0x1f ;  /* 0x0a001f00040e7f89 */ /* 0x0000e400000e0000 */
.L_x_3866:
[----:B---3--:R-:W-:Y:S01]  /*52a0*/  FSETP.NEU.AND P6, PT, R14, RZ, PT ;  /* 0x000000ff0e00720b */ /* 0x008fe20003fcd000 */
[----:B------:R-:W-:-:S12]  /*52b0*/  BSSY.RECONVERGENT B0, `(.L_x_3842) ;  /* 0x0000010000007945 */ /* 0x000fd80003800200 */
[----:B------:R-:W-:Y:S05]  /*52c0*/  @!P6 BRA `(.L_x_3843) ;  /* 0x000000000038e947 */ /* 0x000fea0003800000 */
[----:B------:R-:W-:Y:S01]  /*52d0*/  FADD R7, R4, R14 ;  /* 0x0000000e04077221 */ /* 0x000fe20000000000 */
[----:B-1----:R-:W-:-:S03]  /*52e0*/  FADD R6, -R3, R6 ;  /* 0x0000000603067221 */ /* 0x002fc60000000100 */
[C---:B------:R-:W-:Y:S01]  /*52f0*/  FMUL R10, R7.reuse, 16777216 ;  /* 0x4b800000070a7820 */ /* 0x040fe20000400000 */
[----:B------:R-:W-:-:S04]  /*5300*/  FSETP.GEU.AND P6, PT, |R7|, 1.175494350822287508e-38, PT ;  /* 0x008000000700780b */ /* 0x000fc80003fce200 */
[----:B------:R-:W-:-:S04]  /*5310*/  FSEL R10, R10, R7, !P6 ;  /* 0x000000070a0a7208 */ /* 0x000fc80007000000 */
[----:B------:R-:W1:Y:S05]  /*5320*/  MUFU.RCP R11, R10 ;  /* 0x0000000a000b7308 */ /* 0x000e6a0000001000 */
[----:B------:R-:W-:-:S04]  /*5330*/  @!P6 FMUL R14, R14, 16777216 ;  /* 0x4b8000000e0ee820 */ /* 0x000fc80000400000 */
[----:B-1----:R-:W-:Y:S01]  /*5340*/  FMUL R14, R11, R14 ;  /* 0x0000000e0b0e7220 */ /* 0x002fe20000400000 */
[----:B------:R-:W-:-:S03]  /*5350*/  FMUL R11, R6, R6 ;  /* 0x00000006060b7220 */ /* 0x000fc60000400000 */
[----:B0-----:R-:W-:Y:S01]  /*5360*/  FFMA R3, R14, R6, R3 ;  /* 0x000000060e037223 */ /* 0x001fe20000000003 */
[----:B------:R-:W-:Y:S01]  /*5370*/  FMUL R11, R4, R11 ;  /* 0x0000000b040b7220 */ /* 0x000fe20000400000 */
[----:B------:R-:W-:-:S03]  /*5380*/  MOV R4, R7 ;  /* 0x0000000700047202 */ /* 0x000fc60000000f00 */
[----:B--2---:R-:W-:-:S04]  /*5390*/  FFMA R5, R14, R11, R5 ;  /* 0x0000000b0e057223 */ /* 0x004fc80000000005 */
[----:B------:R-:W-:-:S07]  /*53a0*/  FADD R2, R2, R5 ;  /* 0x0000000502027221 */ /* 0x000fce0000000000 */
.L_x_3843:
[----:B------:R-:W-:Y:S05]  /*53b0*/  BSYNC.RECONVERGENT B0 ;  /* 0x0000000000007941 */ /* 0x000fea0003800200 */
.L_x_3842:
[----:B------:R-:W-:-:S03]  /*53c0*/  UMOV UR4, 0xffffffff ;  /* 0xffffffff00047882 */ /* 0x000fc60000000000 */
[----:B------:R-:W-:Y:S05]  /*53d0*/  BRA.DIV UR4, `(.L_x_3844) ;  /* 0x0000003204f07947 */ /* 0x000fea000b800000 */
[----:B-1----:R1:W3:Y:S04]  /*53e0*/  SHFL.DOWN PT, R6, R3, 0x8, 0x1f ;  /* 0x09001f0003067f89 */ /* 0x0022e800000e0000 */
[----:B--2---:R1:W2:Y:S04]  /*53f0*/  SHFL.DOWN PT, R5, R2, 0x8, 0x1f ;  /* 0x09001f0002057f89 */ /* 0x0042a800000e0000 */
[----:B------:R1:W4:Y:S02]  /*5400*/  SHFL.DOWN PT, R14, R4, 0x8, 0x1f ;  /* 0x09001f00040e7f89 */ /* 0x00032400000e0000 */
.L_x_3871:
[----:B----4-:R-:W-:Y:S01]  /*5410*/  FSETP.NEU.AND P6, PT, R14, RZ, PT ;  /* 0x000000ff0e00720b */ /* 0x010fe20003fcd000 */
[----:B------:R-:W-:-:S12]  /*5420*/  BSSY.RECONVERGENT B0, `(.L_x_3845) ;  /* 0x0000010000007945 */ /* 0x000fd80003800200 */
        /* <DEDUP_REMOVED lines=8> */
[----:B---3--:R-:W-:Y:S01]  /*54b0*/  FMUL R14, R11, R14 ;  /* 0x0000000e0b0e7220 */ /* 0x008fe20000400000 */
[----:B------:R-:W-:-:S03]  /*54c0*/  FMUL R11, R6, R6 ;  /* 0x00000006060b7220 */ /* 0x000fc60000400000 */
[----:B01----:R-:W-:Y:S01]  /*54d0*/  FFMA R3, R14, R6, R3 ;  /* 0x000000060e037223 */ /* 0x003fe20000000003 */
[----:B------:R-:W-:Y:S01]  /*54e0*/  FMUL R11, R4, R11 ;  /* 0x0000000b040b7220 */ /* 0x000fe20000400000 */
[----:B------:R-:W-:-:S03]  /*54f0*/  MOV R4, R7 ;  /* 0x0000000700047202 */ /* 0x000fc60000000f00 */
[----:B--2---:R-:W-:-:S04]  /*5500*/  FFMA R5, R14, R11, R5 ;  /* 0x0000000b0e057223 */ /* 0x004fc80000000005 */
[----:B------:R-:W-:-:S07]  /*5510*/  FADD R2, R2, R5 ;  /* 0x0000000502027221 */ /* 0x000fce0000000000 */
.L_x_3846:
[----:B------:R-:W-:Y:S05]  /*5520*/  BSYNC.RECONVERGENT B0 ;  /* 0x0000000000007941 */ /* 0x000fea0003800200 */
.L_x_3845:
[----:B------:R-:W-:-:S03]  /*5530*/  UMOV UR4, 0xffffffff ;  /* 0xffffffff00047882 */ /* 0x000fc60000000000 */
[----:B------:R-:W-:Y:S05]  /*5540*/  BRA.DIV UR4, `(.L_x_3847) ;  /* 0x0000003204f07947 */ /* 0x000fea000b800000 */
[----:B---3--:R3:W4:Y:S04]  /*5550*/  SHFL.DOWN PT, R6, R3, 0x4, 0x1f ;  /* 0x08801f0003067f89 */ /* 0x00872800000e0000 */
[----:B--2---:R3:W2:Y:S04]  /*5560*/  SHFL.DOWN PT, R5, R2, 0x4, 0x1f ;  /* 0x08801f0002057f89 */ /* 0x0046a800000e0000 */
[----:B------:R3:W0:Y:S02]  /*5570*/  SHFL.DOWN PT, R14, R4, 0x4, 0x1f ;  /* 0x08801f00040e7f89 */ /* 0x00062400000e0000 */
.L_x_3876:
[----:B0-----:R-:W-:Y:S01]  /*5580*/  FSETP.NEU.AND P6, PT, R14, RZ, PT ;  /* 0x000000ff0e00720b */ /* 0x001fe20003fcd000 */
[----:B------:R-:W-:-:S12]  /*5590*/  BSSY.RECONVERGENT B0, `(.L_x_3848) ;  /* 0x0000010000007945 */ /* 0x000fd80003800200 */
        /* <DEDUP_REMOVED lines=10> */
[----:B-1-3--:R-:W-:Y:S01]  /*5640*/  FFMA R3, R14, R6, R3 ;  /* 0x000000060e037223 */ /* 0x00afe20000000003 */
[----:B------:R-:W-:Y:S01]  /*5650*/  FMUL R11, R4, R11 ;  /* 0x0000000b040b7220 */ /* 0x000fe20000400000 */
[----:B------:R-:W-:-:S03]  /*5660*/  MOV R4, R7 ;  /* 0x0000000700047202 */ /* 0x000fc60000000f00 */
[----:B--2---:R-:W-:-:S04]  /*5670*/  FFMA R5, R14, R11, R5 ;  /* 0x0000000b0e057223 */ /* 0x004fc80000000005 */
[----:B------:R-:W-:-:S07]  /*5680*/  FADD R2, R2, R5 ;  /* 0x0000000502027221 */ /* 0x000fce0000000000 */
.L_x_3849:
[----:B------:R-:W-:Y:S05]  /*5690*/  BSYNC.RECONVERGENT B0 ;  /* 0x0000000000007941 */ /* 0x000fea0003800200 */
.L_x_3848:
[----:B------:R-:W-:-:S03]  /*56a0*/  UMOV UR4, 0xffffffff ;  /* 0xffffffff00047882 */ /* 0x000fc60000000000 */
[----:B------:R-:W-:Y:S05]  /*56b0*/  BRA.DIV UR4, `(.L_x_3850) ;  /* 0x0000003204f07947 */ /* 0x000fea000b800000 */
[----:B----4-:R0:W4:Y:S04]  /*56c0*/  SHFL.DOWN PT, R6, R3, 0x2, 0x1f ;  /* 0x08401f0003067f89 */ /* 0x01012800000e0000 */
[----:B--2---:R0:W2:Y:S04]  /*56d0*/  SHFL.DOWN PT, R5, R2, 0x2, 0x1f ;  /* 0x08401f0002057f89 */ /* 0x0040a800000e0000 */
[----:B------:R0:W0:Y:S02]  /*56e0*/  SHFL.DOWN PT, R14, R4, 0x2, 0x1f ;  /* 0x08401f00040e7f89 */ /* 0x00002400000e0000 */
.L_x_3881:
        /* <DEDUP_REMOVED lines=17> */
.L_x_3852:
[----:B------:R-:W-:Y:S05]  /*5800*/  BSYNC.RECONVERGENT B0 ;  /* 0x0000000000007941 */ /* 0x000fea0003800200 */
.L_x_3851:
[----:B------:R-:W-:-:S03]  /*5810*/  UMOV UR4, 0xffffffff ;  /* 0xffffffff00047882 */ /* 0x000fc60000000000 */
[----:B------:R-:W-:Y:S05]  /*5820*/  BRA.DIV UR4, `(.L_x_3853) ;  /* 0x0000003204f07947 */ /* 0x000fea000b800000 */
[----:B----4-:R0:W4:Y:S04]  /*5830*/  SHFL.DOWN PT, R6, R3, 0x1, 0x1f ;  /* 0x08201f0003067f89 */ /* 0x01012800000e0000 */
[----:B--2---:R0:W2:Y:S04]  /*5840*/  SHFL.DOWN PT, R5, R2, 0x1, 0x1f ;  /* 0x08201f0002057f89 */ /* 0x0040a800000e0000 */
[----:B------:R0:W0:Y:S02]  /*5850*/  SHFL.DOWN PT, R14, R4, 0x1, 0x1f ;  /* 0x08201f00040e7f89 */ /* 0x00002400000e0000 */
.L_x_3886:
        /* <DEDUP_REMOVED lines=17> */
.L_x_3855:
[----:B------:R-:W-:Y:S05]  /*5970*/  BSYNC.RECONVERGENT B0 ;  /* 0x0000000000007941 */ /* 0x000fea0003800200 */
.L_x_3854:
[----:B------:R-:W-:-:S03]  /*5980*/  UMOV UR4, 0xffffffff ;  /* 0xffffffff00047882 */ /* 0x000fc60000000000 */
[----:B------:R-:W-:Y:S05]  /*5990*/  BRA.DIV UR4, `(.L_x_3856) ;  /* 0x0000003204f07947 */ /* 0x000fea000b800000 */
[----:B-1-3--:R-:W0:Y:S04]  /*59a0*/  SHFL.IDX PT, R3, R3, RZ, 0x1f ;  /* 0x00001fff03037589 */ /* 0x00ae2800000e0000 */
[----:B------:R-:W1:Y:S04]  /*59b0*/  SHFL.IDX PT, R2, R2, RZ, 0x1f ;  /* 0x00001fff02027589 */ /* 0x000e6800000e0000 */
[----:B------:R3:W0:Y:S02]  /*59c0*/  SHFL.IDX PT, R14, R4, RZ, 0x1f ;  /* 0x00001fff040e7589 */ /* 0x00062400000e0000 */
.L_x_3891:
[----:B0-----:R-:W-:-:S13]  /*59d0*/  FSETP.GEU.AND P6, PT, |R14|, 1.175494350822287508e-38, PT ;  /* 0x008000000e00780b */ /* 0x001fda0003fce200 */
[----:B------:R-:W-:Y:S01]  /*59e0*/  @!P6 FMUL R14, R14, 16777216 ;  /* 0x4b8000000e0ee820 */ /* 0x000fe20000400000 */
[----:B-1----:R-:W-:-:S03]  /*59f0*/  @!P6 FMUL R2, R2, 16777216 ;  /* 0x4b8000000202e820 */ /* 0x002fc60000400000 */
[----:B--2---:R-:W0:Y:S02]  /*5a00*/  MUFU.RCP R5, R14 ;  /* 0x0000000e00057308 */ /* 0x004e240000001000 */
[----:B0-----:R-:W-:-:S05]  /*5a10*/  FMUL R5, R5, R2 ;  /* 0x0000000205057220 */ /* 0x001fca0000400000 */
[----:B------:R-:W-:-:S05]  /*5a20*/  FMNMX R5, RZ, R5, !PT ;  /* 0x00000005ff057209 */ /* 0x000fca0007800000 */
[----:B------:R-:W-:-:S05]  /*5a30*/  FADD R2, R22, R5 ;  /* 0x0000000516027221 */ /* 0x000fca0000000000 */
[----:B------:R-:W-:-:S04]  /*5a40*/  FSETP.GEU.AND P6, PT, |R2|, 1.175494350822287508e-38, PT ;  /* 0x008000000200780b */ /* 0x000fc80003fce200 */
[----:B------:R-:W-:-:S09]  /*5a50*/  P2R R5, PR, RZ, 0x40 ;  /* 0x00000040ff057803 */ /* 0x000fd20000000000 */
[----:B------:R-:W-:-:S05]  /*5a60*/  @!P6 FMUL R2, R2, 16777216 ;  /* 0x4b8000000202e820 */ /* 0x000fca0000400000 */
[----:B---3--:R-:W-:-:S04]  /*5a70*/  IADD3 R4, PT, PT, R2, -0x800000, RZ ;  /* 0xff80000002047810 */ /* 0x008fc80007ffe0ff */
[----:B------:R-:W-:-:S13]  /*5a80*/  ISETP.GT.U32.AND P6, PT, R4, 0x7effffff, PT ;  /* 0x7effffff0400780c */ /* 0x000fda0003fc4070 */
[----:B------:R-:W-:Y:S05]  /*5a90*/  @P6 BRA `(.L_x_3857) ;  /* 0x0000000000406947 */ /* 0x000fea0003800000 */
[----:B------:R-:W-:Y:S02]  /*5aa0*/  LOP3.LUT R4, R2, 0xffffff, RZ, 0xc0, !PT ;  /* 0x00ffffff02047812 */ /* 0x000fe400078ec0ff */
[----:B------:R-:W-:Y:S02]  /*5ab0*/  ISETP.NE.AND P6, PT, R5, RZ, PT ;  /* 0x000000ff0500720c */ /* 0x000fe40003fc5270 */
[----:B------:R-:W-:-:S04]  /*5ac0*/  LOP3.LUT R5, R4, 0x3f000000, RZ, 0xfc, !PT ;  /* 0x3f00000004057812 */ /* 0x000fc800078efcff */
[----:B------:R-:W0:Y:S01]  /*5ad0*/  MUFU.RSQ R4, R5 ;  /* 0x0000000500047308 */ /* 0x000e220000001400 */
[----:B------:R-:W-:-:S06]  /*5ae0*/  IADD3 R2, PT, PT, -R2, R5, RZ ;  /* 0x0000000502027210 */ /* 0x000fcc0007ffe1ff */
[----:B------:R-:W-:Y:S01]  /*5af0*/  @!P6 IADD3 R2, PT, PT, R2, 0xc000000, RZ ;  /* 0x0c0000000202e810 */ /* 0x000fe20007ffe0ff */
[----:B0-----:R-:W-:-:S04]  /*5b00*/  FMUL R7, R4, R4 ;  /* 0x0000000404077220 */ /* 0x001fc80000400000 */
[----:B----4-:R-:W-:Y:S01]  /*5b10*/  FFMA R6, R4, R4, -R7 ;  /* 0x0000000404067223 */ /* 0x010fe20000000807 */
        /* <DEDUP_REMOVED lines=8> */
.L_x_3857:
[----:B------:R-:W0:Y:S02]  /*5ba0*/  MUFU.RSQ R2, R2 ;  /* 0x0000000200027308 */ /* 0x000e240000001400 */
.L_x_3858:
[----:B------:R-:W-:Y:S01]  /*5bb0*/  ISETP.NE.AND P6, PT, R75, RZ, PT ;  /* 0x000000ff4b00720c */ /* 0x000fe20003fc5270 */
[----:B------:R-:W-:-:S12]  /*5bc0*/  BSSY.RECONVERGENT B0, `(.L_x_3859) ;  /* 0x000000e000007945 */ /* 0x000fd80003800200 */
[----:B------:R-:W-:Y:S05]  /*5bd0*/  @P6 BRA `(.L_x_3860) ;  /* 0x0000000000306947 */ /* 0x000fea0003800000 */
[C---:B----4-:R-:W-:Y:S02]  /*5be0*/  SHF.L.U32 R6, R25.reuse, 0x2, RZ ;  /* 0x0000000219067819 */ /* 0x050fe400000006ff */
[----:B------:R-:W-:Y:S02]  /*5bf0*/  SHF.L.U64.HI R7, R25, 0x2, R27 ;  /* 0x0000000219077819 */ /* 0x000fe4000001021b */
[----:B------:R-:W-:Y:S02]  /*5c00*/  IADD3 R4, P6, PT, R6, UR36, RZ ;  /* 0x0000002406047c10 */ /* 0x000fe4000ffde0ff */
[C---:B------:R-:W-:Y:S02]  /*5c10*/  R2UR UR4, R192.reuse ;  /* 0x00000000c00472ca */ /* 0x040fe400000e0000 */
[----:B------:R-:W-:Y:S02]  /*5c20*/  R2UR UR5, R193 ;  /* 0x00000000c10572ca */ /* 0x000fe400000e0000 */
[----:B------:R-:W-:-:S02]  /*5c30*/  R2UR UR6, R192 ;  /* 0x00000000c00672ca */ /* 0x000fc400000e0000 */
[----:B------:R-:W-:Y:S02]  /*5c40*/  R2UR UR7, R193 ;  /* 0x00000000c10772ca */ /* 0x000fe400000e0000 */
[----:B------:R-:W-:Y:S02]  /*5c50*/  IADD3.X R5, PT, PT, R7, UR37, RZ, P6, !PT ;  /* 0x0000002507057c10 */ /* 0x000fe4000b7fe4ff */
[----:B------:R-:W-:-:S04]  /*5c60*/  IADD3 R6, P6, PT, R6, UR38, RZ ;  /* 0x0000002606067c10 */ /* 0x000fc8000ffde0ff */
[----:B------:R-:W-:Y:S01]  /*5c70*/  IADD3.X R7, PT, PT, R7, UR39, RZ, P6, !PT ;  /* 0x0000002707077c10 */ /* 0x000fe2000b7fe4ff */
[----:B------:R1:W-:Y:S04]  /*5c80*/  STG.E desc[UR4][R4.64], R3 ;  /* 0x0000000304007986 */ /* 0x0003e8000c101904 */
[----:B0-----:R1:W-:Y:S04]  /*5c90*/  STG.E desc[UR6][R6.64], R2 ;  /* 0x0000000206007986 */ /* 0x0013e8000c101906 */
.L_x_3860:
[----:B------:R-:W-:Y:S05]  /*5ca0*/  BSYNC.RECONVERGENT B0 ;  /* 0x0000000000007941 */ /* 0x000fea0003800200 */
.L_x_3859:
[----:B-1----:R-:W-:Y:S01]  /*5cb0*/  IMAD R4, R27, UR42, RZ ;  /* 0x0000002a1b047c24 */ /* 0x002fe2000f8e02ff */
[----:B------:R-:W-:Y:S01]  /*5cc0*/  R2UR UR4, R192 ;  /* 0x00000000c00472ca */ /* 0x000fe200000e0000 */
[----:B------:R-:W-:Y:S01]  /*5cd0*/  IMAD.WIDE.U32 R20, R25, UR42, R20 ;  /* 0x0000002a19147c25 */ /* 0x000fe2000f8e0014 */
[----:B------:R-:W-:-:S03]  /*5ce0*/  R2UR UR5, R193 ;  /* 0x00000000c10572ca */ /* 0x000fc600000e0000 */
[--C-:B------:R-:W-:Y:S01]  /*5cf0*/  FADD R11, R62, -R3.reuse ;  /* 0x800000033e0b7221 */ /* 0x100fe20000000000 */
[----:B------:R-:W-:Y:S01]  /*5d00*/  R2UR UR6, R192 ;  /* 0x00000000c00672ca */ /* 0x000fe200000e0000 */
[----:B------:R-:W-:Y:S01]  /*5d10*/  IMAD R5, R25, UR43, R4 ;  /* 0x0000002b19057c24 */ /* 0x000fe2000f8e0204 */
[----:B------:R-:W-:Y:S01]  /*5d20*/  IADD3 R10, P6, PT, R20, 0x80, RZ ;  /* 0x00000080140a7810 */ /* 0x000fe20007fde0ff */
[--C-:B------:R-:W-:Y:S01]  /*5d30*/  FADD R13, R70, -R3.reuse ;  /* 0x80000003460d7221 */ /* 0x100fe20000000000 */
[----:B------:R-:W-:Y:S01]  /*5d40*/  R2UR UR7, R193 ;  /* 0x00000000c10772ca */ /* 0x000fe200000e0000 */
[--C-:B------:R-:W-:Y:S01]  /*5d50*/  FADD R7, R60, -R3.reuse ;  /* 0x800000033c077221 */ /* 0x100fe20000000000 */
[----:B------:R-:W-:Y:S01]  /*5d60*/  IADD3 R4, PT, PT, R21, R5, RZ ;  /* 0x0000000515047210 */ /* 0x000fe20007ffe0ff */
[-C--:B0-----:R-:W-:Y:S01]  /*5d70*/  FMUL R11, R11, R2.reuse ;  /* 0x000000020b0b7220 */ /* 0x081fe20000400000 */
[----:B------:R-:W-:Y:S01]  /*5d80*/  FADD R5, R0, -R3 ;  /* 0x8000000300057221 */ /* 0x000fe20000000000 */
[----:B------:R-:W-:Y:S01]  /*5d90*/  FMUL R0, R7, R2 ;  /* 0x0000000207007220 */ /* 0x000fe20000400000 */
[----:B------:R-:W-:-:S02]  /*5da0*/  IADD3.X R218, PT, PT, RZ, R4, RZ, P6, !PT ;  /* 0x00000004ffda7210 */ /* 0x000fc400037fe4ff */
[----:B----4-:R-:W-:Y:S01]  /*5db0*/  IADD3 R6, P6, PT, R20, 0x100, RZ ;  /* 0x0000010014067810 */ /* 0x010fe20007fde0ff */
[----:B------:R-:W-:Y:S01]  /*5dc0*/  FMUL R5, R5, R2 ;  /* 0x0000000205057220 */ /* 0x000fe20000400000 */
[----:B------:R-:W-:Y:S02]  /*5dd0*/  SHF.R.S32.HI R39, RZ, 0x1f, R218 ;  /* 0x0000001fff277819 */ /* 0x000fe400000114da */
[----:B------:R-:W-:Y:S02]  /*5de0*/  IADD3.X R216, PT, PT, RZ, R4, RZ, P6, !PT ;  /* 0x00000004ffd87210 */ /* 0x000fe400037fe4ff */
[----:B------:R-:W-:Y:S02]  /*5df0*/  LEA.HI R39, P6, R39, R10, RZ, 0x2 ;  /* 0x0000000a27277211 */ /* 0x000fe400078d10ff */
[----:B------:R-:W-:Y:S02]  /*5e00*/  SHF.R.S32.HI R37, RZ, 0x1f, R216 ;  /* 0x0000001fff257819 */ /* 0x000fe400000114d8 */
[----:B------:R-:W-:-:S02]  /*5e10*/  IADD3.X R218, PT, PT, RZ, R218, RZ, P6, !PT ;  /* 0x000000daffda7210 */ /* 0x000fc400037fe4ff */
[----:B------:R-:W-:Y:S01]  /*5e20*/  LEA.HI R37, P6, R37, R6, RZ, 0x2 ;  /* 0x0000000625257211 */ /* 0x000fe200078d10ff */
[----:B------:R-:W-:Y:S01]  /*5e30*/  FMUL R6, R13, R2 ;  /* 0x000000020d067220 */ /* 0x000fe20000400000 */
[----:B------:R-:W-:Y:S02]  /*5e40*/  SHF.R.S32.HI R21, RZ, 0x1f, R4 ;  /* 0x0000001fff157819 */ /* 0x000fe40000011404 */
[----:B------:R-:W-:Y:S02]  /*5e50*/  IADD3.X R216, PT, PT, RZ, R216, RZ, P6, !PT ;  /* 0x000000d8ffd87210 */ /* 0x000fe400037fe4ff */
[----:B------:R-:W-:Y:S02]  /*5e60*/  F2FP.F16.F32.PACK_AB R12, R6, R11 ;  /* 0x0000000b060c723e */ /* 0x000fe400000000ff */
[----:B------:R-:W2:Y:S01]  /*5e70*/  LDG.E.64 R10, desc[UR4][R16.64] ;  /* 0x00000004100a7981 */ /* 0x000ea2000c1e1b00 */
[----:B------:R-:W-:Y:S02]  /*5e80*/  IADD3 R14, P6, PT, R20, 0x180, RZ ;  /* 0x00000180140e7810 */ /* 0x000fe40007fde0ff */
[----:B------:R-:W-:Y:S01]  /*5e90*/  F2FP.F16.F32.PACK_AB R5, R0, R5 ;  /* 0x000000050005723e */ /* 0x000fe200000000ff */
[----:B------:R-:W2:Y:S01]  /*5ea0*/  LDG.E.64 R6, desc[UR6][R18.64] ;  /* 0x0000000612067981 */ /* 0x000ea2000c1e1b00 */
[----:B------:R-:W-:-:S02]  /*5eb0*/  IADD3.X R15, PT, PT, RZ, R4, RZ, P6, !PT ;  /* 0x00000004ff0f7210 */ /* 0x000fc400037fe4ff */
[----:B------:R-:W-:Y:S02]  /*5ec0*/  LEA.HI R21, P6, R21, R20, RZ, 0x2 ;  /* 0x0000001415157211 */ /* 0x000fe400078d10ff */
[----:B------:R-:W-:Y:S02]  /*5ed0*/  SHF.R.S32.HI R35, RZ, 0x1f, R15 ;  /* 0x0000001fff237819 */ /* 0x000fe4000001140f */
[----:B------:R-:W-:Y:S02]  /*5ee0*/  IADD3.X R220, PT, PT, RZ, R4, RZ, P6, !PT ;  /* 0x00000004ffdc7210 */ /* 0x000fe400037fe4ff */
[----:B------:R-:W-:Y:S02]  /*5ef0*/  LEA.HI R35, P6, R35, R14, RZ, 0x2 ;  /* 0x0000000e23237211 */ /* 0x000fe400078d10ff */
[----:B------:R-:W-:Y:S02]  /*5f00*/  SHF.L.U32 R14, R21, 0x1, RZ ;  /* 0x00000001150e7819 */ /* 0x000fe400000006ff */
[----:B------:R-:W-:-:S02]  /*5f10*/  P2R R51, PR, RZ, 0x10 ;  /* 0x00000010ff337803 */ /* 0x000fc40000000000 */
[----:B------:R-:W-:Y:S02]  /*5f20*/  LOP3.LUT R14, R14, 0xfffffff8, RZ, 0xc0, !PT ;  /* 0xfffffff80e0e7812 */ /* 0x000fe400078ec0ff */
[----:B------:R-:W-:Y:S02]  /*5f30*/  IADD3.X R70, PT, PT, RZ, R15, RZ, P6, !PT ;  /* 0x0000000fff467210 */ /* 0x000fe400037fe4ff */
[----:B------:R-:W-:Y:S02]  /*5f40*/  SHF.L.U64.HI R0, R21, 0x1, R220 ;  /* 0x0000000115007819 */ /* 0x000fe400000102dc */
[----:B------:R-:W-:Y:S02]  /*5f50*/  IADD3 R14, P6, PT, R14, UR40, RZ ;  /* 0x000000280e0e7c10 */ /* 0x000fe4000ffde0ff */
[----:B------:R-:W-:Y:S02]  /*5f60*/  P2R R33, PR, RZ, 0x20 ;  /* 0x00000020ff217803 */ /* 0x000fe40000000000 */
[----:B------:R-:W-:Y:S01]  /*5f70*/  IADD3.X R15, PT, PT, R0, UR41, RZ, P6, !PT ;  /* 0x00000029000f7c10 */ /* 0x000fe2000b7fe4ff */
[----:B--2---:R-:W-:-:S02]  /*5f80*/  HFMA2 R11, R12, R11, R7 ;  /* 0x0000000b0c0b7231 */ /* 0x004fc40000000007 */
[----:B------:R-:W-:Y:S02]  /*5f90*/  HFMA2 R10, R5, R10, R6 ;  /* 0x0000000a050a7231 */ /* 0x000fe40000000006 */
[----:B------:R-:W-:-:S04]  /*5fa0*/  FADD R7, R66, -R3 ;  /* 0x8000000342077221 */ /* 0x000fc80000000000 */
[----:B------:R-:W-:Y:S01]  /*5fb0*/  FMUL R0, R7, R2 ;  /* 0x0000000207007220 */ /* 0x000fe20000400000 */
[----:B------:R0:W-:Y:S04]  /*5fc0*/  STG.E.64 desc[UR4][R14.64], R10 ;  /* 0x0000000a0e007986 */ /* 0x0001e8000c101b04 */
[----:B------:R-:W2:Y:S04]  /*5fd0*/  LDG.E.64 R12, desc[UR4][R16.64+0x100] ;  /* 0x00010004100c7981 */ /* 0x000ea8000c1e1b00 */
[----:B------:R-:W2:Y:S01]  /*5fe0*/  LDG.E.64 R6, desc[UR6][R18.64+0x100] ;  /* 0x0001000612067981 */ /* 0x000ea2000c1e1b00 */
[----:B------:R-:W-:-:S04]  /*5ff0*/  FADD R5, R64, -R3 ;  /* 0x8000000340057221 */ /* 0x000fc80000000000 */
[----:B------:R-:W-:Y:S01]  /*6000*/  FMUL R5, R5, R2 ;  /* 0x0000000205057220 */ /* 0x000fe20000400000 */
[----:B------:R-:W-:Y:S01]  /*6010*/  IADD3 R62, P6, PT, R20, 0x200, RZ ;  /* 0x00000200143e7810 */ /* 0x000fe20007fde0ff */
[----:B0-----:R-:W-:-:S03]  /*6020*/  FADD R11, R74, -R3 ;  /* 0x800000034a0b7221 */ /* 0x001fc60000000000 */
[----:B------:R-:W-:Y:S01]  /*6030*/  F2FP.F16.F32.PACK_AB R0, R0, R5 ;  /* 0x000000050000723e */ /* 0x000fe200000000ff */
[----:B------:R-:W-:Y:S01]  /*6040*/  FADD R5, R68, -R3 ;  /* 0x8000000344057221 */ /* 0x000fe20000000000 */
[----:B------:R-:W-:Y:S02]  /*6050*/  IADD3.X R27, PT, PT, RZ, R4, RZ, P6, !PT ;  /* 0x00000004ff1b7210 */ /* 0x000fe400037fe4ff */
[----:B------:R-:W-:Y:S01]  /*6060*/  IADD3 R60, P6, PT, R20, 0x280, RZ ;  /* 0x00000280143c7810 */ /* 0x000fe20007fde0ff */
[----:B------:R-:W-:-:S03]  /*6070*/  FMUL R5, R5, R2 ;  /* 0x0000000205057220 */ /* 0x000fc60000400000 */
[----:B------:R-:W-:Y:S02]  /*6080*/  IADD3.X R21, PT, PT, RZ, R4, RZ, P6, !PT ;  /* 0x00000004ff157210 */ /* 0x000fe400037fe4ff */
[----:B------:R-:W-:Y:S01]  /*6090*/  SHF.L.U64.HI R10, R39, 0x1, R218 ;  /* 0x00000001270a7819 */ /* 0x000fe200000102da */
[----:B--2---:R-:W-:Y:S02]  /*60a0*/  HFMA2 R12, R0, R12, R6 ;  /* 0x0000000c000c7231 */ /* 0x004fe40000000006 */
[----:B------:R-:W-:Y:S01]  /*60b0*/  FMUL R0, R11, R2 ;  /* 0x000000020b007220 */ /* 0x000fe20000400000 */
[----:B------:R-:W-:-:S04]  /*60c0*/  IADD3 R11, P6, PT, R20, 0x300, RZ ;  /* 0x00000300140b7810 */ /* 0x000fc80007fde0ff */
[----:B------:R-:W-:Y:S02]  /*60d0*/  F2FP.F16.F32.PACK_AB R6, R0, R5 ;  /* 0x000000050006723e */ /* 0x000fe400000000ff */
[----:B------:R-:W-:Y:S02]  /*60e0*/  SHF.R.S32.HI R5, RZ, 0x1f, R21 ;  /* 0x0000001fff057819 */ /* 0x000fe40000011415 */
[----:B------:R-:W-:Y:S02]  /*60f0*/  IADD3.X R15, PT, PT, RZ, R4, RZ, P6, !PT ;  /* 0x00000004ff0f7210 */ /* 0x000fe400037fe4ff */
[----:B------:R-:W-:Y:S02]  /*6100*/  LEA.HI R5, P4, R5, R60, RZ, 0x2 ;  /* 0x0000003c05057211 */ /* 0x000fe400078910ff */
[----:B------:R-:W-:Y:S02]  /*6110*/  SHF.R.S32.HI R0, RZ, 0x1f, R15 ;  /* 0x0000001fff007819 */ /* 0x000fe4000001140f */
[----:B------:R-:W-:-:S02]  /*6120*/  SHF.L.U32 R60, R39, 0x1, RZ ;  /* 0x00000001273c7819 */ /* 0x000fc400000006ff */
[----:B------:R-:W-:Y:S02]  /*6130*/  LEA.HI R0, P6, R0, R11, RZ, 0x2 ;  /* 0x0000000b00007211 */ /* 0x000fe400078d10ff */
[----:B------:R-:W-:Y:S01]  /*6140*/  LOP3.LUT R60, R60, 0xfffffff8, RZ, 0xc0, !PT ;  /* 0xfffffff83c3c7812 */ /* 0x000fe200078ec0ff */
[----:B------:R-:W-:Y:S01]  /*6150*/  HFMA2 R13, R6, R13, R7 ;  /* 0x0000000d060d7231 */ /* 0x000fe20000000007 */
[----:B------:R-:W-:Y:S01]  /*6160*/  IADD3.X R15, PT, PT, RZ, R15, RZ, P6, !PT ;  /* 0x0000000fff0f7210 */ /* 0x000fe200037fe4ff */
[--C-:B------:R-:W-:Y:S01]  /*6170*/  FADD R7, R76, -R3.reuse ;  /* 0x800000034c077221 */ /* 0x100fe20000000000 */
[----:B------:R-:W-:Y:S01]  /*6180*/  IADD3 R60, P6, PT, R60, UR40, RZ ;  /* 0x000000283c3c7c10 */ /* 0x000fe2000ffde0ff */
[----:B------:R-:W-:Y:S02]  /*6190*/  FADD R11, R82, -R3 ;  /* 0x80000003520b7221 */ /* 0x000fe40000000000 */
[-C--:B------:R-:W-:Y:S01]  /*61a0*/  FMUL R7, R7, R2.reuse ;  /* 0x0000000207077220 */ /* 0x080fe20000400000 */
[----:B------:R-:W-:Y:S01]  /*61b0*/  IADD3.X R61, PT, PT, R10, UR41, RZ, P6, !PT ;  /* 0x000000290a3d7c10 */ /* 0x000fe2000b7fe4ff */
[----:B------:R-:W-:Y:S01]  /*61c0*/  FMUL R6, R11, R2 ;  /* 0x000000020b067220 */ /* 0x000fe20000400000 */
[----:B------:R-:W-:-:S03]  /*61d0*/  IADD3.X R14, PT, PT, RZ, R21, RZ, P4, !PT ;  /* 0x00000015ff0e7210 */ /* 0x000fc600027fe4ff */
[----:B------:R0:W-:Y:S01]  /*61e0*/  STG.E.64 desc[UR4][R60.64], R12 ;  /* 0x0000000c3c007986 */ /* 0x0001e2000c101b04 */
[----:B------:R-:W-:-:S03]  /*61f0*/  F2FP.F16.F32.PACK_AB R21, R6, R7 ;  /* 0x000000070615723e */ /* 0x000fc600000000ff */
[----:B------:R-:W2:Y:S04]  /*6200*/  LDG.E.64 R10, desc[UR4][R16.64+0x200] ;  /* 0x00020004100a7981 */ /* 0x000ea8000c1e1b00 */
[----:B------:R-:W2:Y:S01]  /*6210*/  LDG.E.64 R6, desc[UR6][R18.64+0x200] ;  /* 0x0002000612067981 */ /* 0x000ea2000c1e1b00 */
[----:B------:R-:W-:Y:S02]  /*6220*/  SHF.R.S32.HI R53, RZ, 0x1f, R27 ;  /* 0x0000001fff357819 */ /* 0x000fe4000001141b */
[----:B------:R-:W-:Y:S02]  /*6230*/  IADD3 R64, P6, PT, R20, 0x380, RZ ;  /* 0x0000038014407810 */ /* 0x000fe40007fde0ff */
[----:B------:R-:W-:Y:S02]  /*6240*/  LEA.HI R53, P5, R53, R62, RZ, 0x2 ;  /* 0x0000003e35357211 */ /* 0x000fe400078b10ff */
[----:B------:R-:W-:-:S02]  /*6250*/  IADD3.X R66, PT, PT, RZ, R4, RZ, P6, !PT ;  /* 0x00000004ff427210 */ /* 0x000fc400037fe4ff */
[----:B------:R-:W-:Y:S01]  /*6260*/  IADD3 R62, P6, PT, R20, 0x400, RZ ;  /* 0x00000400143e7810 */ /* 0x000fe20007fde0ff */
[----:B0-----:R-:W-:-:S03]  /*6270*/  FADD R13, R78, -R3 ;  /* 0x800000034e0d7221 */ /* 0x001fc60000000000 */
[----:B------:R-:W-:Y:S02]  /*6280*/  IADD3.X R222, PT, PT, RZ, R4, RZ, P6, !PT ;  /* 0x00000004ffde7210 */ /* 0x000fe400037fe4ff */
[----:B------:R-:W-:Y:S01]  /*6290*/  IADD3 R12, P6, PT, R20, 0x480, RZ ;  /* 0x00000480140c7810 */ /* 0x000fe20007fde0ff */
[----:B------:R-:W-:-:S03]  /*62a0*/  FMUL R13, R13, R2 ;  /* 0x000000020d0d7220 */ /* 0x000fc60000400000 */
[----:B------:R-:W-:Y:S02]  /*62b0*/  IADD3.X R220, PT, PT, RZ, R4, RZ, P6, !PT ;  /* 0x00000004ffdc7210 */ /* 0x000fe400037fe4ff */
[----:B------:R-:W-:Y:S02]  /*62c0*/  SHF.L.U32 R60, R37, 0x1, RZ ;  /* 0x00000001253c7819 */ /* 0x000fe400000006ff */
[----:B------:R-:W-:Y:S02]  /*62d0*/  SHF.R.S32.HI R45, RZ, 0x1f, R220 ;  /* 0x0000001fff2d7819 */ /* 0x000fe400000114dc */
[----:B------:R-:W-:Y:S02]  /*62e0*/  LOP3.LUT R60, R60, 0xfffffff8, RZ, 0xc0, !PT ;  /* 0xfffffff83c3c7812 */ /* 0x000fe400078ec0ff */
[----:B------:R-:W-:Y:S02]  /*62f0*/  LEA.HI R45, P6, R45, R12, RZ, 0x2 ;  /* 0x0000000c2d2d7211 */ /* 0x000fe400078d10ff */
[----:B------:R-:W-:-:S02]  /*6300*/  SHF.L.U64.HI R12, R37, 0x1, R216 ;  /* 0x00000001250c7819 */ /* 0x000fc400000102d8 */
[----:B------:R-:W-:Y:S02]  /*6310*/  IADD3.X R220, PT, PT, RZ, R220, RZ, P6, !PT ;  /* 0x000000dcffdc7210 */ /* 0x000fe400037fe4ff */
[----:B------:R-:W-:-:S04]  /*6320*/  IADD3 R60, P6, PT, R60, UR40, RZ ;  /* 0x000000283c3c7c10 */ /* 0x000fc8000ffde0ff */
[----:B------:R-:W-:Y:S01]  /*6330*/  IADD3.X R61, PT, PT, R12, UR41, RZ, P6, !PT ;  /* 0x000000290c3d7c10 */ /* 0x000fe2000b7fe4ff */
[----:B--2---:R-:W-:Y:S02]  /*6340*/  HFMA2 R10, R21, R10, R6 ;  /* 0x0000000a150a7231 */ /* 0x004fe40000000006 */
[----:B------:R-:W-:-:S04]  /*6350*/  FADD R21, R80, -R3 ;  /* 0x8000000350157221 */ /* 0x000fc80000000000 */
[----:B------:R-:W-:-:S05]  /*6360*/  FMUL R6, R21, R2 ;  /* 0x0000000215067220 */ /* 0x000fca0000400000 */
[----:B------:R-:W-:Y:S01]  /*6370*/  F2FP.F16.F32.PACK_AB R6, R6, R13 ;  /* 0x0000000d0606723e */ /* 0x000fe200000000ff */
[----:B------:R-:W-:-:S04]  /*6380*/  FADD R13, R84, -R3 ;  /* 0x80000003540d7221 */ /* 0x000fc80000000000 */
[----:B------:R-:W-:Y:S02]  /*6390*/  HFMA2 R11, R6, R11, R7 ;  /* 0x0000000b060b7231 */ /* 0x000fe40000000007 */
[----:B------:R-:W-:Y:S01]  /*63a0*/  FADD R7, R72, -R3 ;  /* 0x8000000348077221 */ /* 0x000fe20000000000 */
[----:B------:R-:W-:-:S03]  /*63b0*/  FMUL R6, R13, R2 ;  /* 0x000000020d067220 */ /* 0x000fc60000400000 */
[----:B------:R-:W-:Y:S01]  /*63c0*/  FMUL R7, R7, R2 ;  /* 0x0000000207077220 */ /* 0x000fe20000400000 */
[----:B------:R0:W-:Y:S04]  /*63d0*/  STG.E.64 desc[UR4][R60.64], R10 ;  /* 0x0000000a3c007986 */ /* 0x0001e8000c101b04 */
[----:B------:R-:W-:Y:S01]  /*63e0*/  F2FP.F16.F32.PACK_AB R21, R6, R7 ;  /* 0x000000070615723e */ /* 0x000fe200000000ff */
[----:B------:R-:W2:Y:S04]  /*63f0*/  LDG.E.64 R12, desc[UR4][R16.64+0x300] ;  /* 0x00030004100c7981 */ /* 0x000ea8000c1e1b00 */
[----:B------:R-:W2:Y:S01]  /*6400*/  LDG.E.64 R6, desc[UR6][R18.64+0x300] ;  /* 0x0003000612067981 */ /* 0x000ea2000c1e1b00 */
[----:B------:R-:W-:-:S02]  /*6410*/  SHF.R.S32.HI R49, RZ, 0x1f, R66 ;  /* 0x0000001fff317819 */ /* 0x000fc40000011442 */
[----:B------:R-:W-:Y:S02]  /*6420*/  IADD3.X R68, PT, PT, RZ, R27, RZ, P5, !PT ;  /* 0x0000001bff447210 */ /* 0x000fe40002ffe4ff */
[----:B------:R-:W-:Y:S02]  /*6430*/  LEA.HI R49, P5, R49, R64, RZ, 0x2 ;  /* 0x0000004031317211 */ /* 0x000fe400078b10ff */
        /* <DEDUP_REMOVED lines=31> */
[----:B------:R-:W-:-:S04]  /*6630*/  IADD3 R60, P6, PT, R20, 0x680, RZ ;  /* 0x00000680143c7810 */ /* 0x000fc80007fde0ff */
[----:B------:R-:W-:Y:S02]  /*6640*/  IADD3.X R82, PT, PT, RZ, R4, RZ, P6, !PT ;  /* 0x00000004ff527210 */ /* 0x000fe400037fe4ff */
[----:B------:R-:W-:-:S04]  /*6650*/  IADD3 R56, P6, PT, R20, 0x700, RZ ;  /* 0x0000070014387810 */ /* 0x000fc80007fde0ff */
[----:B------:R-:W-:Y:S02]  /*6660*/  IADD3.X R80, PT, PT, RZ, R4, RZ, P6, !PT ;  /* 0x00000004ff507210 */ /* 0x000fe400037fe4ff */
[----:B0-----:R-:W-:-:S04]  /*6670*/  IADD3 R12, P6, PT, R20, 0x780, RZ ;  /* 0x00000780140c7810 */ /* 0x001fc80007fde0ff */
[----:B------:R-:W-:Y:S01]  /*6680*/  IADD3.X R78, PT, PT, RZ, R4, RZ, P6, !PT ;  /* 0x00000004ff4e7210 */ /* 0x000fe200037fe4ff */
[----:B------:R-:W-:-:S03]  /*6690*/  FADD R13, R90, -R3 ;  /* 0x800000035a0d7221 */ /* 0x000fc60000000000 */
[----:B------:R-:W-:Y:S01]  /*66a0*/  SHF.R.S32.HI R27, RZ, 0x1f, R78 ;  /* 0x0000001fff1b7819 */ /* 0x000fe2000001144e */
[----:B------:R-:W-:-:S03]  /*66b0*/  FMUL R13, R13, R2 ;  /* 0x000000020d0d7220 */ /* 0x000fc60000400000 */
[----:B------:R-:W-:Y:S02]  /*66c0*/  LEA.HI R27, P6, R27, R12, RZ, 0x2 ;  /* 0x0000000c1b1b7211 */ /* 0x000fe400078d10ff */
[----:B------:R-:W-:-:S04]  /*66d0*/  SHF.L.U32 R12, R53, 0x1, RZ ;  /* 0x00000001350c7819 */ /* 0x000fc800000006ff */
[----:B------:R-:W-:Y:S02]  /*66e0*/  LOP3.LUT R12, R12, 0xfffffff8, RZ, 0xc0, !PT ;  /* 0xfffffff80c0c7812 */ /* 0x000fe400078ec0ff */
[----:B------:R-:W-:Y:S02]  /*66f0*/  IADD3.X R78, PT, PT, RZ, R78, RZ, P6, !PT ;  /* 0x0000004eff4e7210 */ /* 0x000fe400037fe4ff */
[----:B------:R-:W-:Y:S02]  /*6700*/  IADD3 R12, P6, PT, R12, UR40, RZ ;  /* 0x000000280c0c7c10 */ /* 0x000fe4000ffde0ff */
[----:B------:R-:W-:Y:S02]  /*6710*/  SHF.L.U32 R72, R5, 0x1, RZ ;  /* 0x0000000105487819 */ /* 0x000fe400000006ff */
[----:B------:R-:W-:Y:S02]  /*6720*/  SHF.L.U32 R70, R0, 0x1, RZ ;  /* 0x0000000100467819 */ /* 0x000fe400000006ff */
[----:B------:R-:W-:-:S02]  /*6730*/  LOP3.LUT R72, R72, 0xfffffff8, RZ, 0xc0, !PT ;  /* 0xfffffff848487812 */ /* 0x000fc400078ec0ff */
[----:B------:R-:W-:Y:S02]  /*6740*/  SHF.L.U64.HI R14, R5, 0x1, R14 ;  /* 0x00000001050e7819 */ /* 0x000fe4000001020e */
[----:B------:R-:W-:Y:S02]  /*6750*/  LOP3.LUT R70, R70, 0xfffffff8, RZ, 0xc0, !PT ;  /* 0xfffffff846467812 */ /* 0x000fe400078ec0ff */
[----:B------:R-:W-:Y:S02]  /*6760*/  IADD3.X R66, PT, PT, RZ, R66, RZ, P5, !PT ;  /* 0x00000042ff427210 */ /* 0x000fe40002ffe4ff */
[----:B------:R-:W-:Y:S02]  /*6770*/  SHF.L.U64.HI R15, R0, 0x1, R15 ;  /* 0x00000001000f7819 */ /* 0x000fe4000001020f */
[----:B------:R-:W-:Y:S02]  /*6780*/  SHF.L.U64.HI R0, R49, 0x1, R66 ;  /* 0x0000000131007819 */ /* 0x000fe40000010242 */
[----:B------:R-:W-:-:S02]  /*6790*/  SHF.R.S32.HI R43, RZ, 0x1f, R218 ;  /* 0x0000001fff2b7819 */ /* 0x000fc400000114da */
[----:B------:R-:W-:Y:S02]  /*67a0*/  SHF.L.U32 R66, R47, 0x1, RZ ;  /* 0x000000012f427819 */ /* 0x000fe400000006ff */
[----:B------:R-:W-:Y:S02]  /*67b0*/  IADD3.X R222, PT, PT, RZ, R222, RZ, P4, !PT ;  /* 0x000000deffde7210 */ /* 0x000fe400027fe4ff */
[----:B------:R-:W-:Y:S02]  /*67c0*/  LEA.HI R43, P5, R43, R64, RZ, 0x2 ;  /* 0x000000402b2b7211 */ /* 0x000fe400078b10ff */
[----:B------:R-:W-:Y:S02]  /*67d0*/  LOP3.LUT R66, R66, 0xfffffff8, RZ, 0xc0, !PT ;  /* 0xfffffff842427812 */ /* 0x000fe400078ec0ff */
[----:B------:R-:W-:Y:S02]  /*67e0*/  SHF.R.S32.HI R41, RZ, 0x1f, R216 ;  /* 0x0000001fff297819 */ /* 0x000fe400000114d8 */
[----:B------:R-:W-:-:S02]  /*67f0*/  SHF.L.U32 R64, R45, 0x1, RZ ;  /* 0x000000012d407819 */ /* 0x000fc400000006ff */
[----:B------:R-:W-:Y:S02]  /*6800*/  LEA.HI R41, P4, R41, R62, RZ, 0x2 ;  /* 0x0000003e29297211 */ /* 0x000fe400078910ff */
[----:B------:R-:W-:Y:S02]  /*6810*/  LOP3.LUT R64, R64, 0xfffffff8, RZ, 0xc0, !PT ;  /* 0xfffffff840407812 */ /* 0x000fe400078ec0ff */
[----:B------:R-:W-:Y:S02]  /*6820*/  SHF.R.S32.HI R37, RZ, 0x1f, R82 ;  /* 0x0000001fff257819 */ /* 0x000fe40000011452 */
[----:B------:R-:W-:Y:S02]  /*6830*/  SHF.L.U32 R62, R43, 0x1, RZ ;  /* 0x000000012b3e7819 */ /* 0x000fe400000006ff */
[----:B------:R-:W-:Y:S02]  /*6840*/  IADD3.X R216, PT, PT, RZ, R216, RZ, P4, !PT ;  /* 0x000000d8ffd87210 */ /* 0x000fe400027fe4ff */
[----:B------:R-:W-:-:S02]  /*6850*/  IADD3.X R218, PT, PT, RZ, R218, RZ, P5, !PT ;  /* 0x000000daffda7210 */ /* 0x000fc40002ffe4ff */
[----:B------:R-:W-:Y:S02]  /*6860*/  LEA.HI R37, P4, R37, R60, RZ, 0x2 ;  /* 0x0000003c25257211 */ /* 0x000fe400078910ff */
[----:B------:R-:W-:Y:S02]  /*6870*/  LOP3.LUT R62, R62, 0xfffffff8, RZ, 0xc0, !PT ;  /* 0xfffffff83e3e7812 */ /* 0x000fe400078ec0ff */
[----:B------:R-:W-:Y:S02]  /*6880*/  SHF.R.S32.HI R35, RZ, 0x1f, R80 ;  /* 0x0000001fff237819 */ /* 0x000fe40000011450 */
[----:B------:R-:W-:Y:S02]  /*6890*/  SHF.L.U32 R60, R41, 0x1, RZ ;  /* 0x00000001293c7819 */ /* 0x000fe400000006ff */
[----:B------:R-:W-:Y:S02]  /*68a0*/  LEA.HI R35, P5, R35, R56, RZ, 0x2 ;  /* 0x0000003823237211 */ /* 0x000fe400078b10ff */
[----:B------:R-:W-:-:S02]  /*68b0*/  LOP3.LUT R60, R60, 0xfffffff8, RZ, 0xc0, !PT ;  /* 0xfffffff83c3c7812 */ /* 0x000fc400078ec0ff */
[----:B------:R-:W-:-:S04]  /*68c0*/  SHF.L.U32 R56, R39, 0x1, RZ ;  /* 0x0000000127387819 */ /* 0x000fc800000006ff */
[----:B------:R-:W-:Y:S02]  /*68d0*/  LOP3.LUT R56, R56, 0xfffffff8, RZ, 0xc0, !PT ;  /* 0xfffffff838387812 */ /* 0x000fe400078ec0ff */
[----:B------:R-:W-:Y:S02]  /*68e0*/  IADD3.X R82, PT, PT, RZ, R82, RZ, P4, !PT ;  /* 0x00000052ff527210 */ /* 0x000fe400027fe4ff */
[----:B------:R-:W-:Y:S01]  /*68f0*/  IADD3.X R80, PT, PT, RZ, R80, RZ, P5, !PT ;  /* 0x00000050ff507210 */ /* 0x000fe20002ffe4ff */
[--C-:B------:R-:W-:Y:S01]  /*6900*/  FADD R5, R24, -R3.reuse ;  /* 0x8000000318057221 */ /* 0x100fe20000000000 */
[----:B--2---:R-:W-:Y:S02]  /*6910*/  HFMA2 R6, R21, R6, R10 ;  /* 0x0000000615067231 */ /* 0x004fe4000000000a */
[----:B------:R-:W-:-:S04]  /*6920*/  FADD R21, R92, -R3 ;  /* 0x800000035c157221 */ /* 0x000fc80000000000 */
[----:B------:R-:W-:-:S05]  /*6930*/  FMUL R10, R21, R2 ;  /* 0x00000002150a7220 */ /* 0x000fca0000400000 */
[----:B------:R-:W-:Y:S02]  /*6940*/  F2FP.F16.F32.PACK_AB R10, R10, R13 ;  /* 0x0000000d0a0a723e */ /* 0x000fe400000000ff */
[----:B------:R-:W-:-:S04]  /*6950*/  SHF.L.U64.HI R13, R53, 0x1, R68 ;  /* 0x00000001350d7819 */ /* 0x000fc80000010244 */
[----:B------:R-:W-:Y:S02]  /*6960*/  IADD3.X R13, PT, PT, R13, UR41, RZ, P6, !PT ;  /* 0x000000290d0d7c10 */ /* 0x000fe4000b7fe4ff */
[----:B------:R-:W-:Y:S01]  /*6970*/  @!P0 IADD3 R54, P6, PT, R20, 0x800, RZ ;  /* 0x0000080014368810 */ /* 0x000fe20007fde0ff */
[----:B------:R-:W-:-:S03]  /*6980*/  HFMA2 R7, R10, R7, R11 ;  /* 0x000000070a077231 */ /* 0x000fc6000000000b */
[-C--:B------:R-:W-:Y:S02]  /*6990*/  @!P0 IADD3.X R76, PT, PT, RZ, R4.reuse, RZ, P6, !PT ;  /* 0x00000004ff4c8210 */ /* 0x080fe400037fe4ff */
[----:B------:R-:W-:Y:S02]  /*69a0*/  @!P1 IADD3 R10, P6, PT, R20, 0x880, RZ ;  /* 0x00000880140a9810 */ /* 0x000fe40007fde0ff */
[----:B------:R-:W-:Y:S02]  /*69b0*/  @!P0 SHF.R.S32.HI R11, RZ, 0x1f, R76 ;  /* 0x0000001fff0b8819 */ /* 0x000fe4000001144c */
[----:B------:R-:W-:Y:S02]  /*69c0*/  @!P1 IADD3.X R74, PT, PT, RZ, R4, RZ, P6, !PT ;  /* 0x00000004ff4a9210 */ /* 0x000fe400037fe4ff */
[----:B------:R-:W-:Y:S02]  /*69d0*/  @!P0 LEA.HI R11, P6, R11, R54, RZ, 0x2 ;  /* 0x000000360b0b8211 */ /* 0x000fe400078d10ff */
[----:B------:R-:W-:-:S02]  /*69e0*/  @!P1 SHF.R.S32.HI R21, RZ, 0x1f, R74 ;  /* 0x0000001fff159819 */ /* 0x000fc4000001144a */
[----:B------:R-:W-:Y:S02]  /*69f0*/  @!P0 IADD3.X R76, PT, PT, RZ, R76, RZ, P6, !PT ;  /* 0x0000004cff4c8210 */ /* 0x000fe400037fe4ff */
[----:B------:R-:W-:-:S04]  /*6a00*/  @!P1 LEA.HI R21, P6, R21, R10, RZ, 0x2 ;  /* 0x0000000a15159211 */ /* 0x000fc800078d10ff */
[----:B------:R-:W-:Y:S02]  /*6a10*/  @!P1 IADD3.X R74, PT, PT, RZ, R74, RZ, P6, !PT ;  /* 0x0000004aff4a9210 */ /* 0x000fe400037fe4ff */
[----:B------:R-:W-:Y:S02]  /*6a20*/  IADD3 R72, P6, PT, R72, UR40, RZ ;  /* 0x0000002848487c10 */ /* 0x000fe4000ffde0ff */
[----:B------:R-:W-:Y:S02]  /*6a30*/  SHF.L.U32 R68, R49, 0x1, RZ ;  /* 0x0000000131447819 */ /* 0x000fe400000006ff */
[----:B------:R-:W-:Y:S02]  /*6a40*/  IADD3.X R73, PT, PT, R14, UR41, RZ, P6, !PT ;  /* 0x000000290e497c10 */ /* 0x000fe4000b7fe4ff */
[----:B------:R-:W-:Y:S02]  /*6a50*/  IADD3 R70, P6, PT, R70, UR40, RZ ;  /* 0x0000002846467c10 */ /* 0x000fe4000ffde0ff */
[----:B------:R-:W-:-:S02]  /*6a60*/  LOP3.LUT R68, R68, 0xfffffff8, RZ, 0xc0, !PT ;  /* 0xfffffff844447812 */ /* 0x000fc400078ec0ff */
[----:B------:R-:W-:Y:S02]  /*6a70*/  IADD3.X R71, PT, PT, R15, UR41, RZ, P6, !PT ;  /* 0x000000290f477c10 */ /* 0x000fe4000b7fe4ff */
[----:B------:R-:W-:-:S04]  /*6a80*/  IADD3 R68, P6, PT, R68, UR40, RZ ;  /* 0x0000002844447c10 */ /* 0x000fc8000ffde0ff */
[----:B------:R-:W-:Y:S02]  /*6a90*/  IADD3.X R69, PT, PT, R0, UR41, RZ, P6, !PT ;  /* 0x0000002900457c10 */ /* 0x000fe4000b7fe4ff */
[----:B------:R-:W-:Y:S02]  /*6aa0*/  SHF.L.U64.HI R0, R47, 0x1, R222 ;  /* 0x000000012f007819 */ /* 0x000fe400000102de */
        /* <DEDUP_REMOVED lines=9> */
[----:B------:R-:W-:Y:S02]  /*6b40*/  IADD3 R60, P6, PT, R60, UR40, RZ ;  /* 0x000000283c3c7c10 */ /* 0x000fe4000ffde0ff */
[----:B------:R-:W-:Y:S02]  /*6b50*/  SHF.L.U32 R54, R37, 0x1, RZ ;  /* 0x0000000125367819 */ /* 0x000fe400000006ff */
[----:B------:R-:W-:Y:S02]  /*6b60*/  IADD3.X R61, PT, PT, R0, UR41, RZ, P6, !PT ;  /* 0x00000029003d7c10 */ /* 0x000fe4000b7fe4ff */
[----:B------:R-:W-:-:S02]  /*6b70*/  SHF.L.U64.HI R0, R39, 0x1, R84 ;  /* 0x0000000127007819 */ /* 0x000fc40000010254 */
[----:B------:R-:W-:Y:S02]  /*6b80*/  IADD3 R56, P6, PT, R56, UR40, RZ ;  /* 0x0000002838387c10 */ /* 0x000fe4000ffde0ff */
[----:B------:R-:W-:Y:S02]  /*6b90*/  LOP3.LUT R54, R54, 0xfffffff8, RZ, 0xc0, !PT ;  /* 0xfffffff836367812 */ /* 0x000fe400078ec0ff */
[----:B------:R-:W-:Y:S02]  /*6ba0*/  SHF.L.U32 R14, R35, 0x1, RZ ;  /* 0x00000001230e7819 */ /* 0x000fe400000006ff */
[----:B------:R-:W-:Y:S01]  /*6bb0*/  IADD3.X R57, PT, PT, R0, UR41, RZ, P6, !PT ;  /* 0x0000002900397c10 */ /* 0x000fe2000b7fe4ff */
[----:B------:R0:W-:Y:S01]  /*6bc0*/  STG.E.64 desc[UR4][R12.64], R6 ;  /* 0x000000060c007986 */ /* 0x0001e2000c101b04 */
[----:B------:R-:W-:Y:S02]  /*6bd0*/  SHF.L.U64.HI R0, R37, 0x1, R82 ;  /* 0x0000000125007819 */ /* 0x000fe40000010252 */
[----:B------:R-:W-:-:S02]  /*6be0*/  IADD3 R54, P6, PT, R54, UR40, RZ ;  /* 0x0000002836367c10 */ /* 0x000fc4000ffde0ff */
[----:B------:R-:W-:Y:S02]  /*6bf0*/  LOP3.LUT R14, R14, 0xfffffff8, RZ, 0xc0, !PT ;  /* 0xfffffff80e0e7812 */ /* 0x000fe400078ec0ff */
[----:B------:R-:W-:Y:S02]  /*6c00*/  IADD3.X R55, PT, PT, R0, UR41, RZ, P6, !PT ;  /* 0x0000002900377c10 */ /* 0x000fe4000b7fe4ff */
[----:B------:R-:W-:Y:S02]  /*6c10*/  SHF.L.U64.HI R0, R35, 0x1, R80 ;  /* 0x0000000123007819 */ /* 0x000fe40000010250 */
[----:B------:R-:W-:Y:S02]  /*6c20*/  IADD3 R14, P6, PT, R14, UR40, RZ ;  /* 0x000000280e0e7c10 */ /* 0x000fe4000ffde0ff */
[----:B0-----:R-:W-:Y:S02]  /*6c30*/  SHF.L.U32 R12, R27, 0x1, RZ ;  /* 0x000000011b0c7819 */ /* 0x001fe400000006ff */
[----:B------:R-:W-:-:S02]  /*6c40*/  @!P0 SHF.L.U32 R10, R11, 0x1, RZ ;  /* 0x000000010b0a8819 */ /* 0x000fc400000006ff */
[----:B------:R-:W-:Y:S02]  /*6c50*/  LOP3.LUT R12, R12, 0xfffffff8, RZ, 0xc0, !PT ;  /* 0xfffffff80c0c7812 */ /* 0x000fe400078ec0ff */
[----:B------:R-:W-:Y:S02]  /*6c60*/  IADD3.X R15, PT, PT, R0, UR41, RZ, P6, !PT ;  /* 0x00000029000f7c10 */ /* 0x000fe4000b7fe4ff */
[----:B------:R-:W-:Y:S02]  /*6c70*/  SHF.L.U64.HI R0, R27, 0x1, R78 ;  /* 0x000000011b007819 */ /* 0x000fe4000001024e */
[----:B------:R-:W-:Y:S02]  /*6c80*/  IADD3 R12, P6, PT, R12, UR40, RZ ;  /* 0x000000280c0c7c10 */ /* 0x000fe4000ffde0ff */
[----:B------:R-:W-:Y:S02]  /*6c90*/  @!P0 LOP3.LUT R10, R10, 0xfffffff8, RZ, 0xc0, !PT ;  /* 0xfffffff80a0a8812 */ /* 0x000fe400078ec0ff */
[----:B------:R-:W-:-:S02]  /*6ca0*/  @!P1 SHF.L.U32 R6, R21, 0x1, RZ ;  /* 0x0000000115069819 */ /* 0x000fc400000006ff */
[----:B------:R-:W-:Y:S02]  /*6cb0*/  IADD3.X R13, PT, PT, R0, UR41, RZ, P6, !PT ;  /* 0x00000029000d7c10 */ /* 0x000fe4000b7fe4ff */
[----:B------:R-:W-:Y:S02]  /*6cc0*/  @!P0 SHF.L.U64.HI R0, R11, 0x1, R76 ;  /* 0x000000010b008819 */ /* 0x000fe4000001024c */
[----:B------:R-:W-:Y:S02]  /*6cd0*/  @!P0 IADD3 R10, P6, PT, R10, UR40, RZ ;  /* 0x000000280a0a8c10 */ /* 0x000fe4000ffde0ff */
[----:B------:R-:W-:Y:S02]  /*6ce0*/  @!P1 LOP3.LUT R6, R6, 0xfffffff8, RZ, 0xc0, !PT ;  /* 0xfffffff806069812 */ /* 0x000fe400078ec0ff */
[----:B------:R-:W-:Y:S02]  /*6cf0*/  @!P0 IADD3.X R11, PT, PT, R0, UR41, RZ, P6, !PT ;  /* 0x00000029000b8c10 */ /* 0x000fe4000b7fe4ff */
[----:B------:R-:W-:-:S02]  /*6d00*/  @!P1 SHF.L.U64.HI R0, R21, 0x1, R74 ;  /* 0x0000000115009819 */ /* 0x000fc4000001024a */
[----:B------:R-:W-:Y:S01]  /*6d10*/  @!P1 IADD3 R6, P6, PT, R6, UR40, RZ ;  /* 0x0000002806069c10 */ /* 0x000fe2000ffde0ff */
[----:B------:R-:W-:-:S03]  /*6d20*/  FADD R27, R28, -R3 ;  /* 0x800000031c1b7221 */ /* 0x000fc60000000000 */
[----:B------:R-:W-:Y:S02]  /*6d30*/  @!P1 IADD3.X R7, PT, PT, R0, UR41, RZ, P6, !PT ;  /* 0x0000002900079c10 */ /* 0x000fe4000b7fe4ff */
[----:B------:R-:W-:Y:S01]  /*6d40*/  ISETP.NE.AND P6, PT, R29, RZ, PT ;  /* 0x000000ff1d00720c */ /* 0x000fe20003fc5270 */
[----:B------:R-:W-:Y:S01]  /*6d50*/  FADD R29, R30, -R3 ;  /* 0x800000031e1d7221 */ /* 0x000fe20000000000 */
[----:B------:R-:W-:-:S03]  /*6d60*/  FMUL R27, R27, R2 ;  /* 0x000000021b1b7220 */ /* 0x000fc60000400000 */
[-C--:B------:R-:W-:Y:S01]  /*6d70*/  FMUL R24, R29, R2.reuse ;  /* 0x000000021d187220 */ /* 0x080fe20000400000 */
[----:B------:R-:W-:Y:S01]  /*6d80*/  FADD R21, R26, -R3 ;  /* 0x800000031a157221 */ /* 0x000fe20000000000 */
[----:B------:R-:W2:Y:S03]  /*6d90*/  LDG.E.64 R28, desc[UR6][R18.64+0x500] ;  /* 0x00050006121c7981 */ /* 0x000ea6000c1e1b00 */
[----:B------:R-:W-:Y:S02]  /*6da0*/  F2FP.F16.F32.PACK_AB R24, R24, R27 ;  /* 0x0000001b1818723e */ /* 0x000fe400000000ff */
[----:B------:R-:W2:Y:S01]  /*6db0*/  LDG.E.64 R26, desc[UR4][R16.64+0x500] ;  /* 0x00050004101a7981 */ /* 0x000ea2000c1e1b00 */
[-C--:B------:R-:W-:Y:S01]  /*6dc0*/  FMUL R5, R5, R2.reuse ;  /* 0x0000000205057220 */ /* 0x080fe20000400000 */
[----:B------:R-:W-:Y:S01]  /*6dd0*/  FMUL R0, R21, R2 ;  /* 0x0000000215007220 */ /* 0x000fe20000400000 */
[----:B------:R-:W-:-:S02]  /*6de0*/  R2UR UR8, R192 ;  /* 0x00000000c00872ca */ /* 0x000fc400000e0000 */
[----:B------:R-:W-:Y:S02]  /*6df0*/  R2UR UR9, R193 ;  /* 0x00000000c10972ca */ /* 0x000fe400000e0000 */
[----:B------:R-:W-:Y:S02]  /*6e00*/  F2FP.F16.F32.PACK_AB R0, R0, R5 ;  /* 0x000000050000723e */ /* 0x000fe400000000ff */
[----:B------:R-:W-:-:S03]  /*6e10*/  ISETP.NE.AND P5, PT, R31, RZ, PT ;  /* 0x000000ff1f00720c */ /* 0x000fc60003fa5270 */
        /* <DEDUP_REMOVED lines=149> */
[----:B-1----:R-:W-:Y:S02]  /*7770*/  F2FP.F16.F32.PACK_AB R15, R0, R5 ;  /* 0x00000005000f723e */ /* 0x002fe400000000ff */
        /* <DEDUP_REMOVED lines=26> */
[C---:B------:R-:W-:Y:S02]  /*7920*/  @!P1 R2UR UR4, R192.reuse ;  /* 0x00000000c00492ca */ /* 0x040fe400000e0000 */
[----:B------:R-:W-:Y:S02]  /*7930*/  @!P1 R2UR UR5, R193 ;  /* 0x00000000c10592ca */ /* 0x000fe400000e0000 */
[----:B0-----:R-:W2:Y:S11]  /*7940*/  @!P1 LDG.E.64 R30, desc[UR6][R18.64+0x1100] ;  /* 0x00110006121e9981 */ /* 0x001eb6000c1e1b00 */
        /* <DEDUP_REMOVED lines=8> */
[----:B-1----:R-:W-:Y:S01]  /*79d0*/  FMUL R10, R21, R2 ;  /* 0x00000002150a7220 */ /* 0x002fe20000400000 */
        /* <DEDUP_REMOVED lines=20> */
[-C--:B------:R-:W-:Y:S01]  /*7b20*/  FMUL R14, R5, R2.reuse ;  /* 0x00000002050e7220 */ /* 0x080fe20000400000 */
[----:B0-----:R-:W-:Y:S01]  /*7b30*/  @!P5 SHF.L.U32 R6, R0, 0x1, RZ ;  /* 0x000000010006d819 */ /* 0x001fe200000006ff */
        /* <DEDUP_REMOVED lines=150> */
[----:B------:R-:W-:-:S03]  /*84a0*/  FADD R11, -R3, R208 ;  /* 0x000000d0030b7221 */ /* 0x000fc60000000100 */
[----:B------:R-:W-:Y:S01]  /*84b0*/  @!P5 LEA.HI R4, P0, R4, R21, RZ, 0x2 ;  /* 0x000000150404d211 */ /* 0x000fe200078110ff */
[----:B------:R-:W-:Y:S01]  /*84c0*/  FADD R13, -R3, R210 ;  /* 0x000000d2030d7221 */ /* 0x000fe20000000100 */
[----:B0-----:R-:W-:Y:S01]  /*84d0*/  FMUL R6, R5, R2 ;  /* 0x0000000205067220 */ /* 0x001fe20000400000 */
[----:B------:R-:W-:Y:S01]  /*84e0*/  FADD R3, -R3, R212 ;  /* 0x000000d403037221 */ /* 0x000fe20000000100 */
[----:B------:R-:W-:Y:S02]  /*84f0*/  @!P5 IADD3.X R5, PT, PT, RZ, R0, RZ, P0, !PT ;  /* 0x00000000ff05d210 */ /* 0x000fe400007fe4ff */
[----:B------:R-:W-:Y:S01]  /*8500*/  @!P5 SHF.L.U32 R0, R4, 0x1, RZ ;  /* 0x000000010400d819 */ /* 0x000fe200000006ff */
[-C--:B------:R-:W-:Y:S01]  /*8510*/  FMUL R11, R11, R2.reuse ;  /* 0x000000020b0b7220 */ /* 0x080fe20000400000 */
[-C--:B------:R-:W-:Y:S01]  /*8520*/  FMUL R7, R13, R2.reuse ;  /* 0x000000020d077220 */ /* 0x080fe20000400000 */
[----:B------:R-:W-:Y:S01]  /*8530*/  FMUL R10, R3, R2 ;  /* 0x00000002030a7220 */ /* 0x000fe20000400000 */
[----:B------:R-:W-:-:S02]  /*8540*/  @!P5 LOP3.LUT R2, R0, 0xfffffff8, RZ, 0xc0, !PT ;  /* 0xfffffff80002d812 */ /* 0x000fc400078ec0ff */
[----:B------:R-:W-:Y:S02]  /*8550*/  @!P5 SHF.L.U64.HI R3, R4, 0x1, R5 ;  /* 0x000000010403d819 */ /* 0x000fe40000010205 */
[----:B------:R-:W-:Y:S02]  /*8560*/  @!P5 IADD3 R2, P0, PT, R2, UR40, RZ ;  /* 0x000000280202dc10 */ /* 0x000fe4000ff1e0ff */
[----:B------:R-:W-:Y:S02]  /*8570*/  IADD3 R25, PT, PT, R23, R25, RZ ;  /* 0x0000001917197210 */ /* 0x000fe40007ffe0ff */
[----:B------:R-:W-:Y:S02]  /*8580*/  @!P5 R2UR UR4, R192 ;  /* 0x00000000c004d2ca */ /* 0x000fe400000e0000 */
[----:B------:R-:W-:Y:S02]  /*8590*/  @!P5 R2UR UR5, R193 ;  /* 0x00000000c105d2ca */ /* 0x000fe400000e0000 */
[----:B------:R-:W-:-:S02]  /*85a0*/  @!P5 F2FP.F16.F32.PACK_AB R13, R11, R6 ;  /* 0x000000060b0dd23e */ /* 0x000fc400000000ff */
[----:B------:R-:W-:Y:S02]  /*85b0*/  @!P5 IADD3.X R3, PT, PT, R3, UR41, RZ, P0, !PT ;  /* 0x000000290303dc10 */ /* 0x000fe400087fe4ff */
[----:B------:R-:W-:Y:S02]  /*85c0*/  ISETP.GE.AND P0, PT, R25, UR44, PT ;  /* 0x0000002c19007c0c */ /* 0x000fe4000bf06270 */
[----:B------:R-:W-:Y:S01]  /*85d0*/  @!P5 F2FP.F16.F32.PACK_AB R0, R10, R7 ;  /* 0x000000070a00d23e */ /* 0x000fe200000000ff */
[----:B--2---:R-:W-:-:S04]  /*85e0*/  @!P5 HFMA2 R26, R13, R26, R28 ;  /* 0x0000001a0d1ad231 */ /* 0x004fc8000000001c */
[----:B------:R-:W-:-:S05]  /*85f0*/  @!P5 HFMA2 R27, R0, R27, R29 ;  /* 0x0000001b001bd231 */ /* 0x000fca000000001d */
[----:B------:R0:W-:Y:S01]  /*8600*/  @!P5 STG.E.64 desc[UR4][R2.64], R26 ;  /* 0x0000001a0200d986 */ /* 0x0001e2000c101b04 */
[----:B------:R-:W-:Y:S05]  /*8610*/  @!P0 BRA `(.L_x_3861) ;  /* 0xffffff7c00248947 */ /* 0x000fea000383ffff */
[----:B------:R-:W-:Y:S05]  /*8620*/  EXIT ;  /* 0x000000000000794d */ /* 0x000fea0003800000 */
.L_x_3841:
[----:B------:R-:W-:Y:S01]  /*8630*/  HFMA2 R12, -RZ, RZ, 0, 9.5367431640625e-07 ;  /* 0x00000010ff0c7431 */ /* 0x000fe200000001ff */
[----:B------:R-:W-:Y:S01]  /*8640*/  BSSY B0, `(.L_x_3862) ;  /* 0x0000007000007945 */ /* 0x000fe20003800000 */
[----:B------:R-:W-:Y:S02]  /*8650*/  MOV R13, R3 ;  /* 0x00000003000d7202 */ /* 0x000fe40000000f00 */
[----:B------:R-:W-:Y:S02]  /*8660*/  MOV R11, 0x1f ;  /* 0x0000001f000b7802 */ /* 0x000fe40000000f00 */
[----:B------:R-:W-:-:S07]  /*8670*/  MOV R15, 0xffffffff ;  /* 0xffffffff000f7802 */ /* 0x000fce0000000f00 */
[----:B------:R-:W-:Y:S05]  /*8680*/  WARPSYNC.COLLECTIVE R15, `(.L_x_3863) ;  /* 0x000000000f087348 */ /* 0x000fea0003c00000 */
[----:B------:R0:W1:Y:S02]  /*8690*/  SHFL.DOWN P6, R14, R13, R12, R11 ;  /* 0x0800000c0d0e7389 */ /* 0x00006400000c000b */
[----:B01----:R-:W-:Y:S05]  /*86a0*/  ENDCOLLECTIVE ;  /* 0x000000000000791b */ /* 0x003fea0003800000 */
.L_x_3863:
[----:B------:R-:W-:Y:S05]  /*86b0*/  BSYNC B0 ;  /* 0x0000000000007941 */ /* 0x000fea0003800000 */
.L_x_3862:
        /* <DEDUP_REMOVED lines=8> */
.L_x_3864:
[----:B------:R-:W-:Y:S02]  /*8740*/  MOV R13, R4 ;  /* 0x00000004000d7202 */ /* 0x000fe40000000f00 */
[----:B------:R-:W-:-:S07]  /*8750*/  MOV R5, R14 ;  /* 0x0000000e00057202 */ /* 0x000fce0000000f00 */
[----:B------:R-:W-:Y:S05]  /*8760*/  WARPSYNC.COLLECTIVE R15, `(.L_x_3865) ;  /* 0x000000000f087348 */ /* 0x000fea0003c00000 */
[----:B------:R0:W1:Y:S02]  /*8770*/  SHFL.DOWN P6, R14, R13, R12, R11 ;  /* 0x0800000c0d0e7389 */ /* 0x00006400000c000b */
[----:B01----:R-:W-:Y:S05]  /*8780*/  ENDCOLLECTIVE ;  /* 0x000000000000791b */ /* 0x003fea0003800000 */
.L_x_3865:
[----:B------:R-:W-:Y:S05]  /*8790*/  BRA `(.L_x_3866) ;  /* 0xffffffc800c07947 */ /* 0x000fea000383ffff */
.L_x_3844:
[----:B------:R-:W-:Y:S01]  /*87a0*/  HFMA2 R12, -RZ, RZ, 0, 4.76837158203125e-07 ;  /* 0x00000008ff0c7431 */ /* 0x000fe200000001ff */
[----:B------:R-:W-:Y:S01]  /*87b0*/  BSSY B0, `(.L_x_3867) ;  /* 0x0000007000007945 */ /* 0x000fe20003800000 */
[----:B------:R-:W-:Y:S02]  /*87c0*/  MOV R13, R3 ;  /* 0x00000003000d7202 */ /* 0x000fe40000000f00 */
[----:B------:R-:W-:Y:S02]  /*87d0*/  MOV R11, 0x1f ;  /* 0x0000001f000b7802 */ /* 0x000fe40000000f00 */
[----:B------:R-:W-:-:S07]  /*87e0*/  MOV R15, 0xffffffff ;  /* 0xffffffff000f7802 */ /* 0x000fce0000000f00 */
[----:B012---:R-:W-:Y:S05]  /*87f0*/  WARPSYNC.COLLECTIVE R15, `(.L_x_3868) ;  /* 0x000000000f087348 */ /* 0x007fea0003c00000 */
[----:B------:R3:W4:Y:S02]  /*8800*/  SHFL.DOWN P6, R14, R13, R12, R11 ;  /* 0x0800000c0d0e7389 */ /* 0x00072400000c000b */
[----:B01234-:R-:W-:Y:S05]  /*8810*/  ENDCOLLECTIVE ;  /* 0x000000000000791b */ /* 0x01ffea0003800000 */
.L_x_3868:
[----:B------:R-:W-:Y:S05]  /*8820*/  BSYNC B0 ;  /* 0x0000000000007941 */ /* 0x000fea0003800000 */
.L_x_3867:
        /* <DEDUP_REMOVED lines=8> */
.L_x_3869:
[----:B------:R-:W-:Y:S02]  /*88b0*/  MOV R13, R4 ;  /* 0x00000004000d7202 */ /* 0x000fe40000000f00 */
[----:B------:R-:W-:-:S07]  /*88c0*/  MOV R5, R14 ;  /* 0x0000000e00057202 */ /* 0x000fce0000000f00 */
[----:B------:R-:W-:Y:S05]  /*88d0*/  WARPSYNC.COLLECTIVE R15, `(.L_x_3870) ;  /* 0x000000000f087348 */ /* 0x000fea0003c00000 */
[----:B------:R0:W1:Y:S02]  /*88e0*/  SHFL.DOWN P6, R14, R13, R12, R11 ;  /* 0x0800000c0d0e7389 */ /* 0x00006400000c000b */
[----:B01----:R-:W-:Y:S05]  /*88f0*/  ENDCOLLECTIVE ;  /* 0x000000000000791b */ /* 0x003fea0003800000 */
.L_x_3870:
[----:B------:R-:W-:Y:S05]  /*8900*/  BRA `(.L_x_3871) ;  /* 0xffffffc800c07947 */ /* 0x000fea000383ffff */
.L_x_3847:
        /* <DEDUP_REMOVED lines=8> */
.L_x_3873:
[----:B------:R-:W-:Y:S05]  /*8990*/  BSYNC B0 ;  /* 0x0000000000007941 */ /* 0x000fea0003800000 */
.L_x_3872:
        /* <DEDUP_REMOVED lines=8> */
.L_x_3874:
[----:B------:R-:W-:Y:S02]  /*8a20*/  MOV R13, R4 ;  /* 0x00000004000d7202 */ /* 0x000fe40000000f00 */
[----:B------:R-:W-:-:S07]  /*8a30*/  MOV R5, R14 ;  /* 0x0000000e00057202 */ /* 0x000fce0000000f00 */
[----:B------:R-:W-:Y:S05]  /*8a40*/  WARPSYNC.COLLECTIVE R15, `(.L_x_3875) ;  /* 0x000000000f087348 */ /* 0x000fea0003c00000 */
[----:B------:R0:W1:Y:S02]  /*8a50*/  SHFL.DOWN P6, R14, R13, R12, R11 ;  /* 0x0800000c0d0e7389 */ /* 0x00006400000c000b */
[----:B01----:R-:W-:Y:S05]  /*8a60*/  ENDCOLLECTIVE ;  /* 0x000000000000791b */ /* 0x003fea0003800000 */
.L_x_3875:
[----:B------:R-:W-:Y:S05]  /*8a70*/  BRA `(.L_x_3876) ;  /* 0xffffffc800c07947 */ /* 0x000fea000383ffff */
.L_x_3850:
        /* <DEDUP_REMOVED lines=8> */
.L_x_3878:
[----:B------:R-:W-:Y:S05]  /*8b00*/  BSYNC B0 ;  /* 0x0000000000007941 */ /* 0x000fea0003800000 */
.L_x_3877:
        /* <DEDUP_REMOVED lines=8> */
.L_x_3879:
[----:B------:R-:W-:Y:S02]  /*8b90*/  MOV R13, R4 ;  /* 0x00000004000d7202 */ /* 0x000fe40000000f00 */
[----:B------:R-:W-:-:S07]  /*8ba0*/  MOV R5, R14 ;  /* 0x0000000e00057202 */ /* 0x000fce0000000f00 */
[----:B------:R-:W-:Y:S05]  /*8bb0*/  WARPSYNC.COLLECTIVE R15, `(.L_x_3880) ;  /* 0x000000000f087348 */ /* 0x000fea0003c00000 */
[----:B------:R0:W1:Y:S02]  /*8bc0*/  SHFL.DOWN P6, R14, R13, R12, R11 ;  /* 0x0800000c0d0e7389 */ /* 0x00006400000c000b */
[----:B01----:R-:W-:Y:S05]  /*8bd0*/  ENDCOLLECTIVE ;  /* 0x000000000000791b */ /* 0x003fea0003800000 */
.L_x_3880:
[----:B------:R-:W-:Y:S05]  /*8be0*/  BRA `(.L_x_3881) ;  /* 0xffffffc800c07947 */ /* 0x000fea000383ffff */
.L_x_3853:
        /* <DEDUP_REMOVED lines=8> */
.L_x_3883:
[----:B------:R-:W-:Y:S05]  /*8c70*/  BSYNC B0 ;  /* 0x0000000000007941 */ /* 0x000fea0003800000 */
.L_x_3882:
        /* <DEDUP_REMOVED lines=8> */
.L_x_3884:
[----:B------:R-:W-:Y:S02]  /*8d00*/  MOV R13, R4 ;  /* 0x00000004000d7202 */ /* 0x000fe40000000f00 */
[----:B------:R-:W-:-:S07]  /*8d10*/  MOV R5, R14 ;  /* 0x0000000e00057202 */ /* 0x000fce0000000f00 */
[----:B------:R-:W-:Y:S05]  /*8d20*/  WARPSYNC.COLLECTIVE R15, `(.L_x_3885) ;  /* 0x000000000f087348 */ /* 0x000fea0003c00000 */
[----:B------:R0:W1:Y:S02]  /*8d30*/  SHFL.DOWN P6, R14, R13, R12, R11 ;  /* 0x0800000c0d0e7389 */ /* 0x00006400000c000b */
[----:B01----:R-:W-:Y:S05]  /*8d40*/  ENDCOLLECTIVE ;  /* 0x000000000000791b */ /* 0x003fea0003800000 */
.L_x_3885:
[----:B------:R-:W-:Y:S05]  /*8d50*/  BRA `(.L_x_3886) ;  /* 0xffffffc800c07947 */ /* 0x000fea000383ffff */
.L_x_3856:
        /* <DEDUP_REMOVED lines=8> */
.L_x_3888:
[----:B------:R-:W-:Y:S05]  /*8de0*/  BSYNC B0 ;  /* 0x0000000000007941 */ /* 0x000fea0003800000 */
.L_x_3887:
        /* <DEDUP_REMOVED lines=8> */
.L_x_3889:
[----:B------:R-:W-:Y:S02]  /*8e70*/  MOV R13, R4 ;  /* 0x00000004000d7202 */ /* 0x000fe40000000f00 */
[----:B------:R-:W-:-:S07]  /*8e80*/  MOV R2, R14 ;  /* 0x0000000e00027202 */ /* 0x000fce0000000f00 */
[----:B------:R-:W-:Y:S05]  /*8e90*/  WARPSYNC.COLLECTIVE R15, `(.L_x_3890) ;  /* 0x000000000f087348 */ /* 0x000fea0003c00000 */
[----:B------:R0:W1:Y:S02]  /*8ea0*/  SHFL.IDX P6, R14, R13, R12, R11 ;  /* 0x0000000c0d0e7389 */ /* 0x00006400000c000b */
[----:B01----:R-:W-:Y:S05]  /*8eb0*/  ENDCOLLECTIVE ;  /* 0x000000000000791b */ /* 0x003fea0003800000 */
.L_x_3890:
[----:B------:R-:W-:Y:S05]  /*8ec0*/  BRA `(.L_x_3891) ;  /* 0xffffffc800c07947 */ /* 0x000fea000383ffff */
.L_x_3892:
        /* <DEDUP_REMOVED lines=11> */
.L_x_7534:


//--------------------- .text._Z17LayerNormWarpImplI19BiasAddResidualLoadI6__halffE11AffineStoreIfS1_EfLi4ELi96ELi96ELi32ELi1ELb0EEvT_T0_iidPT1_S8_ --------------------------
	.section	.text._Z17LayerNormWarpImplI19BiasAddResidualLoadI6__halffE11AffineStoreIfS1_EfLi4ELi96ELi96ELi32ELi1ELb0EEvT_T0_iidPT1_S8_,"ax",@progbits
	.align	128
        .global         _Z17LayerNormWarpImplI19BiasAddResidualLoadI6__halffE11AffineStoreIfS1_EfLi4ELi96ELi96ELi32ELi1ELb0EEvT_T0_iidPT1_S8_
        .type           _Z17LayerNormWarpImplI19BiasAddResidualLoadI6__halffE11AffineStoreIfS1_EfLi4ELi96ELi96ELi32ELi1ELb0EEvT_T0_iidPT1_S8_,@function
        .size           _Z17LayerNormWarpImplI19BiasAddResidualLoadI6__halffE11AffineStoreIfS1_EfLi4ELi96ELi96ELi32ELi1ELb0EEvT_T0_iidPT1_S8_,(.L_x_7535 - _Z17LayerNormWarpImplI19BiasAddResidualLoadI6__halffE11AffineStoreIfS1_EfLi4ELi96ELi96ELi32ELi1ELb0EEvT_T0_iidPT1_S8_)
        .other          _Z17LayerNormWarpImplI19BiasAddResidualLoadI6__halffE11AffineStoreIfS1_EfLi4ELi96ELi96ELi32ELi1ELb0EEvT_T0_iidPT1_S8_,@"STO_CUDA_ENTRY STV_DEFAULT"
_Z17LayerNormWarpImplI19BiasAddResidualLoadI6__halffE11AffineStoreIfS1_EfLi4ELi96ELi96ELi32ELi1ELb0EEvT_T0_iidPT1_S8_:
.text._Z17LayerNormWarpImplI19BiasAddResidualLoadI6__halffE11AffineStoreIfS1_EfLi4ELi96ELi96ELi32ELi1ELb0EEvT_T0_iidPT1_S8_:
[----:B------:R-:W0:Y:S01]  /*0000*/  LDC R1, c[0x0][0x37c] ;  /* 0x0000df00ff017b82 */ /* 0x000e220000000800 */
[----:B------:R-:W1:Y:S01]  /*0010*/  LDCU UR4, c[0x0][0x3c4] ;  /* 0x00007880ff0477ac */ /* 0x000e620008000800 */
[----:B------:R-:W2:Y:S01]  /*0020*/  LDCU UR50, c[0x0][0x3c0] ;  /* 0x00007800ff3277ac */ /* 0x000ea20008000800 */
[----:B------:R-:W3:Y:S01]  /*0030*/  LDCU.64 UR48, c[0x0][0x380] ;  /* 0x00007000ff3077ac */ /* 0x000ee20008000a00 */
[----:B------:R-:W4:Y:S01]  /*0040*/  LDCU.128 UR36, c[0x0][0x390] ;  /* 0x00007200ff2477ac */ /* 0x000f220008000c00 */
        /* <DEDUP_REMOVED lines=20> */
.L_x_3893:
        /* <DEDUP_REMOVED lines=8> */
[----:B------:R-:W1:Y:S01]  /*0210*/  LDCU.64 UR6, c[0x0][0x3c8] ;  /* 0x00007900ff0677ac */ /* 0x000e620008000a00 */
[----:B------:R-:W2:Y:S01]  /*0220*/  LDC.64 R110, c[0x0][0x388] ;  /* 0x0000e200ff6e7b82 */ /* 0x000ea20000000a00 */
[----:B------:R-:W-:Y:S01]  /*0230*/  BSSY B0, `(.L_x_3894) ;  /* 0x00006b9000007945 */ /* 0x000fe20003800000 */
[----:B------:R-:W3:Y:S06]  /*0240*/  LDCU UR4, c[0x0][0x370] ;  /* 0x00006e00ff0477ac */ /* 0x000eec0008000800 */
[----:B------:R-:W4:Y:S08]  /*0250*/  LDC.64 R108, c[0x0][0x3b0] ;  /* 0x0000ec00ff6c7b82 */ /* 0x000f300000000a00 */
[----:B------:R-:W5:Y:S01]  /*0260*/  LDC.64 R106, c[0x0][0x3b8] ;  /* 0x0000ee00ff6a7b82 */ /* 0x000f620000000a00 */
[----:B-1----:R-:W1:Y:S01]  /*0270*/  F2F.F32.F64 R3, UR6 ;  /* 0x0000000600037d10 */ /* 0x002e620008301000 */
[----:B---3--:R-:W-:-:S06]  /*0280*/  IMAD R6, R6, UR4, RZ ;  /* 0x0000000406067c24 */ /* 0x008fcc000f8e02ff */
[----:B------:R-:W3:Y:S01]  /*0290*/  LDC.64 R104, c[0x0][0x358] ;  /* 0x0000d600ff687b82 */ /* 0x000ee20000000a00 */
[----:B0-----:R-:W-:-:S05]  /*02a0*/  SHF.L.U32 R4, R2, 0x2, RZ ;  /* 0x0000000202047819 */ /* 0x001fca00000006ff */
[----:B--2---:R-:W-:-:S04]  /*02b0*/  IMAD.WIDE.U32 R110, R4, 0x2, R110 ;  /* 0x00000002046e7825 */ /* 0x004fc800078e006e */
[----:B----4-:R-:W-:-:S04]  /*02c0*/  IMAD.WIDE.U32 R108, R4, 0x2, R108 ;  /* 0x00000002046c7825 */ /* 0x010fc800078e006c */
[----:B-1---5:R-:W-:-:S07]  /*02d0*/  IMAD.WIDE.U32 R106, R4, 0x2, R106 ;  /* 0x00000002046a7825 */ /* 0x022fce00078e006a */
.L_x_3910:
[----:B------:R-:W-:Y:S01]  /*02e0*/  HFMA2 R123, -RZ, RZ, 0, 0 ;  /* 0x00000000ff7b7431 */ /* 0x000fe200000001ff */
[----:B0-----:R-:W-:Y:S02]  /*02f0*/  SHF.R.S32.HI R8, RZ, 0x1f, R5 ;  /* 0x0000001fff087819 */ /* 0x001fe40000011405 */
[----:B------:R-:W-:Y:S02]  /*0300*/  MOV R122, R4 ;  /* 0x00000004007a7202 */ /* 0x000fe40000000f00 */
[----:B---3--:R-:W-:Y:S01]  /*0310*/  R2UR UR4, R104 ;  /* 0x00000000680472ca */ /* 0x008fe200000e0000 */
        /* <DEDUP_REMOVED lines=9> */
[----:B------:R-:W-:-:S04]  /*03b0*/  SHF.R.S32.HI R7, RZ, 0x1f, R11 ;  /* 0x0000001fff077819 */ /* 0x000fc8000001140b */
[----:B------:R-:W-:Y:S01]  /*03c0*/  LEA.HI R0, P0, R7, R114, RZ, 0x2 ;  /* 0x0000007207007211 */ /* 0x000fe200078110ff */
[----:B--2---:R-:W2:Y:S03]  /*03d0*/  LDG.E.64 R44, desc[UR6][R110.64] ;  /* 0x000000066e2c7981 */ /* 0x004ea6000c1e1b00 */
[----:B------:R-:W-:Y:S01]  /*03e0*/  SHF.L.U32 R48, R0, 0x1, RZ ;  /* 0x0000000100307819 */ /* 0x000fe200000006ff */
[----:B------:R-:W3:Y:S01]  /*03f0*/  LDG.E.64 R16, desc[UR6][R110.64+0x100] ;  /* 0x000100066e107981 */ /* 0x000ee2000c1e1b00 */
[----:B------:R-:W-:Y:S02]  /*0400*/  IADD3.X R7, PT, PT, RZ, R11, RZ, P0, !PT ;  /* 0x0000000bff077210 */ /* 0x000fe400007fe4ff */
[----:B------:R-:W-:Y:S01]  /*0410*/  LOP3.LUT R48, R48, 0xfffffff8, RZ, 0xc0, !PT ;  /* 0xfffffff830307812 */ /* 0x000fe200078ec0ff */
[----:B------:R-:W4:Y:S01]  /*0420*/  LDG.E.64 R22, desc[UR6][R110.64+0x200] ;  /* 0x000200066e167981 */ /* 0x000f22000c1e1b00 */
[----:B------:R-:W-:-:S02]  /*0430*/  SHF.L.U64.HI R0, R0, 0x1, R7 ;  /* 0x0000000100007819 */ /* 0x000fc40000010207 */
[C---:B------:R-:W-:Y:S01]  /*0440*/  IADD3 R46, P0, PT, R48.reuse, UR48, RZ ;  /* 0x00000030302e7c10 */ /* 0x040fe2000ff1e0ff */
[----:B------:R-:W5:Y:S01]  /*0450*/  LDG.E.64 R56, desc[UR6][R110.64+0x300] ;  /* 0x000300066e387981 */ /* 0x000f62000c1e1b00 */
[----:B------:R-:W-:Y:S02]  /*0460*/  IADD3 R48, P1, PT, R48, UR36, RZ ;  /* 0x0000002430307c10 */ /* 0x000fe4000ff3e0ff */
[C---:B------:R-:W-:Y:S01]  /*0470*/  IADD3.X R47, PT, PT, R0.reuse, UR49, RZ, P0, !PT ;  /* 0x00000031002f7c10 */ /* 0x040fe200087fe4ff */
[----:B------:R-:W5:Y:S01]  /*0480*/  LDG.E.64 R30, desc[UR6][R110.64+0x400] ;  /* 0x000400066e1e7981 */ /* 0x000f62000c1e1b00 */
[----:B------:R-:W-:Y:S02]  /*0490*/  IADD3.X R49, PT, PT, R0, UR37, RZ, P1, !PT ;  /* 0x0000002500317c10 */ /* 0x000fe40008ffe4ff */
[----:B------:R-:W-:Y:S01]  /*04a0*/  IADD3 R7, P0, PT, R114, 0x80, RZ ;  /* 0x0000008072077810 */ /* 0x000fe20007f1e0ff */
[----:B------:R-:W5:Y:S03]  /*04b0*/  LDG.E.64 R34, desc[UR6][R110.64+0x500] ;  /* 0x000500066e227981 */ /* 0x000f66000c1e1b00 */
[----:B------:R-:W-:Y:S01]  /*04c0*/  IADD3.X R9, PT, PT, RZ, R11, RZ, P0, !PT ;  /* 0x0000000bff097210 */ /* 0x000fe200007fe4ff */
[----:B------:R-:W2:Y:S04]  /*04d0*/  LDG.E.64 R46, desc[UR4][R46.64] ;  /* 0x000000042e2e7981 */ /* 0x000ea8000c1e1b00 */
[----:B------:R-:W2:Y:S01]  /*04e0*/  LDG.E.64 R48, desc[UR8][R48.64] ;  /* 0x0000000830307981 */ /* 0x000ea2000c1e1b00 */
[----:B------:R-:W-:-:S03]  /*04f0*/  SHF.R.S32.HI R0, RZ, 0x1f, R9 ;  /* 0x0000001fff007819 */ /* 0x000fc60000011409 */
[----:B------:R-:W5:Y:S01]  /*0500*/  LDG.E.64 R36, desc[UR6][R110.64+0x600] ;  /* 0x000600066e247981 */ /* 0x000f62000c1e1b00 */
[----:B------:R-:W-:-:S03]  /*0510*/  LEA.HI R0, P0, R0, R7, RZ, 0x2 ;  /* 0x0000000700007211 */ /* 0x000fc600078110ff */
[----:B------:R-:W5:Y:S01]  /*0520*/  LDG.E.64 R42, desc[UR6][R110.64+0x700] ;  /* 0x000700066e2a7981 */ /* 0x000f62000c1e1b00 */
[----:B------:R-:W-:Y:S02]  /*0530*/  SHF.L.U32 R20, R0, 0x1, RZ ;  /* 0x0000000100147819 */ /* 0x000fe400000006ff */
[----:B------:R-:W-:Y:S01]  /*0540*/  IADD3.X R7, PT, PT, RZ, R9, RZ, P0, !PT ;  /* 0x00000009ff077210 */ /* 0x000fe200007fe4ff */
[----:B------:R-:W5:Y:S01]  /*0550*/  LDG.E.64 R74, desc[UR6][R110.64+0xa00] ;  /* 0x000a00066e4a7981 */ /* 0x000f62000c1e1b00 */
[----:B------:R-:W-:Y:S02]  /*0560*/  LOP3.LUT R20, R20, 0xfffffff8, RZ, 0xc0, !PT ;  /* 0xfffffff814147812 */ /* 0x000fe400078ec0ff */
[----:B------:R-:W-:Y:S01]  /*0570*/  SHF.L.U64.HI R0, R0, 0x1, R7 ;  /* 0x0000000100007819 */ /* 0x000fe20000010207 */
[----:B------:R-:W5:Y:S01]  /*0580*/  LDG.E.64 R80, desc[UR6][R110.64+0xc00] ;  /* 0x000c00066e507981 */ /* 0x000f62000c1e1b00 */
[C---:B------:R-:W-:Y:S02]  /*0590*/  IADD3 R18, P0, PT, R20.reuse, UR48, RZ ;  /* 0x0000003014127c10 */ /* 0x040fe4000ff1e0ff */
[----:B------:R-:W-:-:S02]  /*05a0*/  IADD3 R20, P1, PT, R20, UR36, RZ ;  /* 0x0000002414147c10 */ /* 0x000fc4000ff3e0ff */
[C---:B------:R-:W-:Y:S02]  /*05b0*/  IADD3.X R19, PT, PT, R0.reuse, UR49, RZ, P0, !PT ;  /* 0x0000003100137c10 */ /* 0x040fe400087fe4ff */
[----:B------:R-:W-:-:S04]  /*05c0*/  IADD3.X R21, PT, PT, R0, UR37, RZ, P1, !PT ;  /* 0x0000002500157c10 */ /* 0x000fc80008ffe4ff */
[----:B------:R-:W3:Y:S04]  /*05d0*/  LDG.E.64 R18, desc[UR4][R18.64] ;  /* 0x0000000412127981 */ /* 0x000ee8000c1e1b00 */
[----:B------:R-:W3:Y:S01]  /*05e0*/  LDG.E.64 R20, desc[UR8][R20.64] ;  /* 0x0000000814147981 */ /* 0x000ee2000c1e1b00 */
        /* <DEDUP_REMOVED lines=85> */
[-C--:B------:R-:W-:Y:S02]  /*0b40*/  IADD3.X R0, PT, PT, RZ, R11.reuse, RZ, P2, !PT ;  /* 0x0000000bff007210 */ /* 0x080fe400017fe4ff */
[----:B------:R-:W-:Y:S02]  /*0b50*/  IADD3 R7, P0, PT, R114, 0x480, RZ ;  /* 0x0000048072077810 */ /* 0x000fe40007f1e0ff */
[----:B------:R-:W-:Y:S02]  /*0b60*/  SHF.R.S32.HI R68, RZ, 0x1f, R0 ;  /* 0x0000001fff447819 */ /* 0x000fe40000011400 */
[----:B------:R-:W-:Y:S02]  /*0b70*/  IADD3.X R65, PT, PT, RZ, R11, RZ, P0, !PT ;  /* 0x0000000bff417210 */ /* 0x000fe400007fe4ff */
[----:B------:R-:W-:-:S04]  /*0b80*/  LEA.HI R68, P0, R68, R9, RZ, 0x2 ;  /* 0x0000000944447211 */ /* 0x000fc800078110ff */
[----:B------:R-:W-:-:S04]  /*0b90*/  IADD3.X R9, PT, PT, RZ, R0, RZ, P0, !PT ;  /* 0x00000000ff097210 */ /* 0x000fc800007fe4ff */
[C---:B------:R-:W-:Y:S02]  /*0ba0*/  SHF.L.U64.HI R9, R68.reuse, 0x1, R9 ;  /* 0x0000000144097819 */ /* 0x040fe40000010209 */
[----:B------:R-:W-:-:S04]  /*0bb0*/  SHF.L.U32 R68, R68, 0x1, RZ ;  /* 0x0000000144447819 */ /* 0x000fc800000006ff */
[----:B------:R-:W-:Y:S02]  /*0bc0*/  LOP3.LUT R68, R68, 0xfffffff8, RZ, 0xc0, !PT ;  /* 0xfffffff844447812 */ /* 0x000fe400078ec0ff */
[----:B------:R-:W-:Y:S01]  /*0bd0*/  SHF.R.S32.HI R66, RZ, 0x1f, R65 ;  /* 0x0000001fff427819 */ /* 0x000fe20000011441 */
[----:B--2---:R-:W-:-:S04]  /*0be0*/  HADD2 R46, R46, R48 ;  /* 0x000000302e2e7230 */ /* 0x004fc80000000000 */
[----:B------:R-:W-:Y:S02]  /*0bf0*/  HFMA2 R46, R46, 1, 1, R44 ;  /* 0x3c003c002e2e7831 */ /* 0x000fe4000000002c */
[----:B------:R-:W-:Y:S01]  /*0c00*/  HADD2 R47, R47, R49 ;  /* 0x000000312f2f7230 */ /* 0x000fe20000000000 */
[C---:B------:R-:W-:Y:S02]  /*0c10*/  IADD3 R48, P1, PT, R68.reuse, UR48, RZ ;  /* 0x0000003044307c10 */ /* 0x040fe4000ff3e0ff */
[----:B------:R-:W-:Y:S02]  /*0c20*/  IADD3 R68, P2, PT, R68, UR36, RZ ;  /* 0x0000002444447c10 */ /* 0x000fe4000ff5e0ff */
[----:B------:R-:W-:Y:S01]  /*0c30*/  LEA.HI R66, P0, R66, R7, RZ, 0x2 ;  /* 0x0000000742427211 */ /* 0x000fe200078110ff */
[----:B------:R-:W-:Y:S02]  /*0c40*/  HFMA2 R10, R47, 1, 1, R45 ;  /* 0x3c003c002f0a7831 */ /* 0x000fe4000000002d */
[--C-:B------:R-:W-:Y:S01]  /*0c50*/  HADD2.F32 R0, -RZ, R46.reuse.H0_H0 ;  /* 0x2000002eff007230 */ /* 0x100fe20000004100 */
[----:B------:R-:W-:Y:S01]  /*0c60*/  IADD3 R51, P3, PT, R114, 0x500, RZ ;  /* 0x0000050072337810 */ /* 0x000fe20007f7e0ff */
[----:B------:R-:W-:Y:S01]  /*0c70*/  HADD2.F32 R7, -RZ, R46.H1_H1 ;  /* 0x3000002eff077230 */ /* 0x000fe20000004100 */
[----:B------:R-:W-:-:S02]  /*0c80*/  IADD3.X R69, PT, PT, R9, UR37, RZ, P2, !PT ;  /* 0x0000002509457c10 */ /* 0x000fc400097fe4ff */
[----:B------:R-:W-:Y:S01]  /*0c90*/  IADD3.X R49, PT, PT, R9, UR49, RZ, P1, !PT ;  /* 0x0000003109317c10 */ /* 0x000fe20008ffe4ff */
[----:B------:R-:W-:Y:S01]  /*0ca0*/  FADD R46, RZ, R0 ;  /* 0x00000000ff2e7221 */ /* 0x000fe20000000000 */
[----:B------:R-:W-:Y:S02]  /*0cb0*/  IADD3.X R50, PT, PT, RZ, R11, RZ, P3, !PT ;  /* 0x0000000bff327210 */ /* 0x000fe40001ffe4ff */
[----:B------:R-:W2:Y:S01]  /*0cc0*/  LDG.E.64 R68, desc[UR8][R68.64] ;  /* 0x0000000844447981 */ /* 0x000ea2000c1e1b00 */
[----:B------:R-:W-:Y:S01]  /*0cd0*/  FADD R60, R7, -R46 ;  /* 0x8000002e073c7221 */ /* 0x000fe20000000000 */
[----:B------:R-:W-:Y:S02]  /*0ce0*/  SHF.R.S32.HI R70, RZ, 0x1f, R50 ;  /* 0x0000001fff467819 */ /* 0x000fe40000011432 */
[----:B------:R3:W2:Y:S01]  /*0cf0*/  LDG.E.64 R44, desc[UR4][R48.64] ;  /* 0x00000004302c7981 */ /* 0x0006a2000c1e1b00 */
[----:B------:R-:W-:Y:S02]  /*0d00*/  HADD2.F32 R9, -RZ, R10.H0_H0 ;  /* 0x2000000aff097230 */ /* 0x000fe40000004100 */
[--C-:B------:R-:W-:Y:S01]  /*0d10*/  FFMA R62, R60, 0.5, R46.reuse ;  /* 0x3f0000003c3e7823 */ /* 0x100fe2000000002e */
[----:B------:R-:W-:Y:S01]  /*0d20*/  LEA.HI R70, P2, R70, R51, RZ, 0x2 ;  /* 0x0000003346467211 */ /* 0x000fe200078510ff */
[----:B------:R-:W-:-:S02]  /*0d30*/  FADD R51, R0, -R46 ;  /* 0x8000002e00337221 */ /* 0x000fc40000000000 */
[--C-:B------:R-:W-:Y:S01]  /*0d40*/  FADD R61, R9, -R62.reuse ;  /* 0x8000003e093d7221 */ /* 0x100fe20000000000 */
[----:B------:R-:W2:Y:S01]  /*0d50*/  LDG.E.64 R46, desc[UR6][R110.64+0x800] ;  /* 0x000800066e2e7981 */ /* 0x000ea2000c1e1b00 */
[----:B---3--:R-:W-:Y:S02]  /*0d60*/  HFMA2 R49, R18, 1, 1, R20 ;  /* 0x3c003c0012317831 */ /* 0x008fe40000000014 */
[----:B------:R-:W-:Y:S02]  /*0d70*/  HADD2.F32 R10, -RZ, R10.H1_H1 ;  /* 0x3000000aff0a7230 */ /* 0x000fe40000004100 */
[--C-:B------:R-:W-:Y:S01]  /*0d80*/  FFMA R63, R61, 0.3333333432674407959, R62.reuse ;  /* 0x3eaaaaab3d3f7823 */ /* 0x100fe2000000003e */
[----:B------:R-:W-:Y:S01]  /*0d90*/  FFMA R51, R0, R51, RZ ;  /* 0x0000003300337223 */ /* 0x000fe200000000ff */
[----:B------:R-:W-:Y:S02]  /*0da0*/  FADD R62, R7, -R62 ;  /* 0x8000003e073e7221 */ /* 0x000fe40000000000 */
[----:B------:R-:W-:Y:S01]  /*0db0*/  FADD R20, R10, -R63 ;  /* 0x8000003f0a147221 */ /* 0x000fe20000000000 */
[----:B------:R-:W-:-:S02]  /*0dc0*/  HFMA2 R49, R49, 1, 1, R16 ;  /* 0x3c003c0031317831 */ /* 0x000fc40000000010 */
[----:B------:R-:W-:Y:S01]  /*0dd0*/  FFMA R51, R60, R62, R51 ;  /* 0x0000003e3c337223 */ /* 0x000fe20000000033 */
[--C-:B------:R-:W-:Y:S01]  /*0de0*/  FADD R18, R9, -R63.reuse ;  /* 0x8000003f09127221 */ /* 0x100fe20000000000 */
[----:B------:R-:W-:Y:S01]  /*0df0*/  IADD3.X R65, PT, PT, RZ, R65, RZ, P0, !PT ;  /* 0x00000041ff417210 */ /* 0x000fe200007fe4ff */
[----:B------:R-:W-:Y:S02]  /*0e00*/  FFMA R63, R20, 0.25, R63 ;  /* 0x3e800000143f7823 */ /* 0x000fe4000000003f */
[----:B------:R-:W-:Y:S01]  /*0e10*/  FFMA R18, R61, R18, R51 ;  /* 0x000000123d127223 */ /* 0x000fe20000000033 */
[C---:B------:R-:W-:Y:S01]  /*0e20*/  SHF.L.U64.HI R51, R66.reuse, 0x1, R65 ;  /* 0x0000000142337819 */ /* 0x040fe20000010241 */
[----:B------:R-:W-:Y:S01]  /*0e30*/  HADD2 R21, R19, R21 ;  /* 0x0000001513157230 */ /* 0x000fe20000000000 */
[----:B------:R-:W-:Y:S01]  /*0e40*/  SHF.L.U32 R66, R66, 0x1, RZ ;  /* 0x0000000142427819 */ /* 0x000fe200000006ff */
[----:B------:R-:W-:Y:S01]  /*0e50*/  FADD R19, R10, -R63 ;  /* 0x8000003f0a137221 */ /* 0x000fe20000000000 */
[----:B------:R-:W-:-:S02]  /*0e60*/  HADD2.F32 R16, -RZ, R49.H0_H0 ;  /* 0x20000031ff107230 */ /* 0x000fc40000004100 */
[----:B------:R-:W-:Y:S01]  /*0e70*/  LOP3.LUT R66, R66, 0xfffffff8, RZ, 0xc0, !PT ;  /* 0xfffffff842427812 */ /* 0x000fe200078ec0ff */
[----:B------:R-:W-:Y:S01]  /*0e80*/  FFMA R19, R20, R19, R18 ;  /* 0x0000001314137223 */ /* 0x000fe20000000012 */
[----:B------:R-:W-:Y:S02]  /*0e90*/  HFMA2 R21, R21, 1, 1, R17 ;  /* 0x3c003c0015157831 */ /* 0x000fe40000000011 */
[----:B------:R-:W-:Y:S01]  /*0ea0*/  FADD R20, -R63, R16 ;  /* 0x000000103f147221 */ /* 0x000fe20000000100 */
[C---:B------:R-:W-:Y:S01]  /*0eb0*/  IADD3 R64, P0, PT, R66.reuse, UR48, RZ ;  /* 0x0000003042407c10 */ /* 0x040fe2000ff1e0ff */
[----:B------:R-:W-:Y:S01]  /*0ec0*/  HADD2.F32 R17, -RZ, R49.H1_H1 ;  /* 0x30000031ff117230 */ /* 0x000fe20000004100 */
[----:B------:R-:W-:Y:S01]  /*0ed0*/  IADD3 R66, P1, PT, R66, UR36, RZ ;  /* 0x0000002442427c10 */ /* 0x000fe2000ff3e0ff */
[----:B------:R-:W-:Y:S01]  /*0ee0*/  FFMA R63, R20, 0.20000000298023223877, R63 ;  /* 0x3e4ccccd143f7823 */ /* 0x000fe2000000003f */
[C---:B------:R-:W-:Y:S02]  /*0ef0*/  IADD3.X R65, PT, PT, R51.reuse, UR49, RZ, P0, !PT ;  /* 0x0000003133417c10 */ /* 0x040fe400087fe4ff */
[----:B------:R-:W-:Y:S01]  /*0f00*/  IADD3.X R67, PT, PT, R51, UR37, RZ, P1, !PT ;  /* 0x0000002533437c10 */ /* 0x000fe20008ffe4ff */
[--C-:B------:R-:W-:Y:S01]  /*0f10*/  FADD R60, R17, -R63.reuse ;  /* 0x8000003f113c7221 */ /* 0x100fe20000000000 */
[--C-:B------:R-:W-:Y:S01]  /*0f20*/  FADD R48, R16, -R63.reuse ;  /* 0x8000003f10307221 */ /* 0x100fe20000000000 */
[----:B------:R-:W-:Y:S01]  /*0f30*/  HADD2.F32 R18, -RZ, R21.H0_H0 ;  /* 0x20000015ff127230 */ /* 0x000fe20000004100 */
[----:B------:R-:W3:Y:S01]  /*0f40*/  LDG.E.64 R64, desc[UR4][R64.64] ;  /* 0x0000000440407981 */ /* 0x000ee2000c1e1b00 */
[----:B------:R-:W-:-:S03]  /*0f50*/  FFMA R63, R60, 0.16666667163372039795, R63 ;  /* 0x3e2aaaab3c3f7823 */ /* 0x000fc6000000003f */
[----:B------:R-:W3:Y:S01]  /*0f60*/  LDG.E.64 R66, desc[UR8][R66.64] ;  /* 0x0000000842427981 */ /* 0x000ee2000c1e1b00 */
[----:B------:R-:W-:Y:S01]  /*0f70*/  FADD R62, R18, -R63 ;  /* 0x8000003f123e7221 */ /* 0x000fe20000000000 */
[----:B------:R-:W-:Y:S01]  /*0f80*/  FFMA R19, R20, R48, R19 ;  /* 0x0000003014137223 */ /* 0x000fe20000000013 */
[--C-:B------:R-:W-:Y:S01]  /*0f90*/  FADD R20, R17, -R63.reuse ;  /* 0x8000003f11147221 */ /* 0x100fe20000000000 */
[----:B----4-:R-:W-:Y:S02]  /*0fa0*/  HFMA2 R12, R12, 1, 1, R14 ;  /* 0x3c003c000c0c7831 */ /* 0x010fe4000000000e */
[----:B------:R-:W-:Y:S01]  /*0fb0*/  FFMA R63, R62, 0.14285714924335479736, R63 ;  /* 0x3e1249253e3f7823 */ /* 0x000fe2000000003f */
[----:B------:R-:W4:Y:S01]  /*0fc0*/  LDG.E.64 R48, desc[UR6][R110.64+0x900] ;  /* 0x000900066e307981 */ /* 0x000f22000c1e1b00 */
[----:B------:R-:W-:Y:S01]  /*0fd0*/  FFMA R19, R60, R20, R19 ;  /* 0x000000143c137223 */ /* 0x000fe20000000013 */
[----:B------:R-:W-:Y:S01]  /*0fe0*/  SHF.L.U32 R72, R70, 0x1, RZ ;  /* 0x0000000146487819 */ /* 0x000fe200000006ff */
[----:B------:R-:W-:Y:S01]  /*0ff0*/  FADD R20, R18, -R63 ;  /* 0x8000003f12147221 */ /* 0x000fe20000000000 */
[----:B------:R-:W-:-:S02]  /*1000*/  IADD3.X R51, PT, PT, RZ, R50, RZ, P2, !PT ;  /* 0x00000032ff337210 */ /* 0x000fc400017fe4ff */
[----:B------:R-:W-:Y:S01]  /*1010*/  LOP3.LUT R72, R72, 0xfffffff8, RZ, 0xc0, !PT ;  /* 0xfffffff848487812 */ /* 0x000fe200078ec0ff */
[----:B------:R-:W-:Y:S01]  /*1020*/  FFMA R62, R62, R20, R19 ;  /* 0x000000143e3e7223 */ /* 0x000fe20000000013 */
[----:B------:R-:W-:Y:S01]  /*1030*/  HADD2.F32 R19, -RZ, R21.H1_H1 ;  /* 0x30000015ff137230 */ /* 0x000fe20000004100 */
[----:B------:R-:W-:Y:S01]  /*1040*/  SHF.L.U64.HI R50, R70, 0x1, R51 ;  /* 0x0000000146327819 */ /* 0x000fe20000010233 */
[----:B------:R-:W-:Y:S01]  /*1050*/  HADD2 R22, R12, R22 ;  /* 0x000000160c167230 */ /* 0x000fe20000000000 */
[C---:B------:R-:W-:Y:S02]  /*1060*/  IADD3 R70, P0, PT, R72.reuse, UR48, RZ ;  /* 0x0000003048467c10 */ /* 0x040fe4000ff1e0ff */
[----:B------:R-:W-:Y:S01]  /*1070*/  IADD3 R72, P1, PT, R72, UR36, RZ ;  /* 0x0000002448487c10 */ /* 0x000fe2000ff3e0ff */
[--C-:B------:R-:W-:Y:S01]  /*1080*/  FADD R12, R19, -R63.reuse ;  /* 0x8000003f130c7221 */ /* 0x100fe20000000000 */
[C---:B------:R-:W-:Y:S01]  /*1090*/  IADD3.X R71, PT, PT, R50.reuse, UR49, RZ, P0, !PT ;  /* 0x0000003132477c10 */ /* 0x040fe200087fe4ff */
[----:B------:R-:W-:Y:S01]  /*10a0*/  HADD2.F32 R20, -RZ, R22.H0_H0 ;  /* 0x20000016ff147230 */ /* 0x000fe20000004100 */
[----:B------:R-:W-:Y:S01]  /*10b0*/  IADD3.X R73, PT, PT, R50, UR37, RZ, P1, !PT ;  /* 0x0000002532497c10 */ /* 0x000fe20008ffe4ff */
[----:B------:R-:W-:Y:S01]  /*10c0*/  FFMA R63, R12, 0.125, R63 ;  /* 0x3e0000000c3f7823 */ /* 0x000fe2000000003f */
[----:B------:R-:W-:-:S02]  /*10d0*/  IADD3 R60, P0, PT, R114, 0x580, RZ ;  /* 0x00000580723c7810 */ /* 0x000fc40007f1e0ff */
[----:B------:R-:W4:Y:S01]  /*10e0*/  LDG.E.64 R70, desc[UR4][R70.64] ;  /* 0x0000000446467981 */ /* 0x000f22000c1e1b00 */
[----:B------:R-:W-:-:S03]  /*10f0*/  FADD R14, -R63, R20 ;  /* 0x000000143f0e7221 */ /* 0x000fc60000000100 */
[----:B------:R-:W4:Y:S01]  /*1100*/  LDG.E.64 R72, desc[UR8][R72.64] ;  /* 0x0000000848487981 */ /* 0x000f22000c1e1b00 */
[----:B------:R-:W-:Y:S02]  /*1110*/  HADD2.F32 R21, -RZ, R22.H1_H1 ;  /* 0x30000016ff157230 */ /* 0x000fe40000004100 */
[--C-:B------:R-:W-:Y:S01]  /*1120*/  FFMA R22, R14, 0.11111111193895339966, R63.reuse ;  /* 0x3de38e390e167823 */ /* 0x100fe2000000003f */
[----:B------:R-:W-:Y:S01]  /*1130*/  IADD3.X R76, PT, PT, RZ, R11, RZ, P0, !PT ;  /* 0x0000000bff4c7210 */ /* 0x000fe200007fe4ff */
[----:B------:R-:W-:Y:S02]  /*1140*/  FADD R63, R19, -R63 ;  /* 0x8000003f133f7221 */ /* 0x000fe40000000000 */
[----:B------:R-:W-:Y:S01]  /*1150*/  FADD R50, R21, -R22 ;  /* 0x8000001615327221 */ /* 0x000fe20000000000 */
[----:B------:R-:W-:Y:S01]  /*1160*/  SHF.R.S32.HI R61, RZ, 0x1f, R76 ;  /* 0x0000001fff3d7819 */ /* 0x000fe2000001144c */
[----:B------:R-:W-:Y:S01]  /*1170*/  FFMA R62, R12, R63, R62 ;  /* 0x0000003f0c3e7223 */ /* 0x000fe2000000003e */
[----:B------:R-:W-:Y:S01]  /*1180*/  FADD R51, R20, -R22 ;  /* 0x8000001614337221 */ /* 0x000fe20000000000 */
[----:B------:R-:W-:-:S02]  /*1190*/  HFMA2 R13, R13, 1, 1, R15 ;  /* 0x3c003c000d0d7831 */ /* 0x000fc4000000000f */
[----:B------:R-:W-:Y:S01]  /*11a0*/  FFMA R12, R50, 0.10000000149011611938, R22 ;  /* 0x3dcccccd320c7823 */ /* 0x000fe20000000016 */
[----:B------:R-:W-:Y:S01]  /*11b0*/  LEA.HI R61, P0, R61, R60, RZ, 0x2 ;  /* 0x0000003c3d3d7211 */ /* 0x000fe200078110ff */
[----:B------:R-:W-:Y:S02]  /*11c0*/  FFMA R51, R14, R51, R62 ;  /* 0x000000330e337223 */ /* 0x000fe4000000003e */
[----:B------:R-:W-:Y:S01]  /*11d0*/  FADD R14, R21, -R12 ;  /* 0x8000000c150e7221 */ /* 0x000fe20000000000 */
[----:B------:R-:W-:Y:S02]  /*11e0*/  SHF.L.U32 R15, R61, 0x1, RZ ;  /* 0x000000013d0f7819 */ /* 0x000fe400000006ff */
[----:B------:R-:W-:Y:S01]  /*11f0*/  IADD3.X R22, PT, PT, RZ, R76, RZ, P0, !PT ;  /* 0x0000004cff167210 */ /* 0x000fe200007fe4ff */
[----:B------:R-:W-:Y:S01]  /*1200*/  FFMA R60, R50, R14, R51 ;  /* 0x0000000e323c7223 */ /* 0x000fe20000000033 */
[----:B------:R-:W-:Y:S01]  /*1210*/  HADD2 R13, R13, R23 ;  /* 0x000000170d0d7230 */ /* 0x000fe20000000000 */
[----:B------:R-:W-:Y:S01]  /*1220*/  LOP3.LUT R50, R15, 0xfffffff8, RZ, 0xc0, !PT ;  /* 0xfffffff80f327812 */ /* 0x000fe200078ec0ff */
[----:B-----5:R-:W-:Y:S01]  /*1230*/  HFMA2 R24, R24, 1, 1, R26 ;  /* 0x3c003c0018187831 */ /* 0x020fe2000000001a */
[----:B------:R-:W-:-:S02]  /*1240*/  SHF.L.U64.HI R61, R61, 0x1, R22 ;  /* 0x000000013d3d7819 */ /* 0x000fc40000010216 */
[C---:B------:R-:W-:Y:S01]  /*1250*/  IADD3 R14, P0, PT, R50.reuse, UR48, RZ ;  /* 0x00000030320e7c10 */ /* 0x040fe2000ff1e0ff */
[--C-:B------:R-:W-:Y:S01]  /*1260*/  HADD2.F32 R22, -RZ, R13.reuse.H0_H0 ;  /* 0x2000000dff167230 */ /* 0x100fe20000004100 */
[----:B------:R-:W-:Y:S02]  /*1270*/  IADD3 R50, P1, PT, R50, UR36, RZ ;  /* 0x0000002432327c10 */ /* 0x000fe4000ff3e0ff */
[C---:B------:R-:W-:Y:S02]  /*1280*/  IADD3.X R15, PT, PT, R61.reuse, UR49, RZ, P0, !PT ;  /* 0x000000313d0f7c10 */ /* 0x040fe400087fe4ff */
[----:B------:R-:W-:Y:S01]  /*1290*/  IADD3.X R51, PT, PT, R61, UR37, RZ, P1, !PT ;  /* 0x000000253d337c10 */ /* 0x000fe20008ffe4ff */
[--C-:B------:R-:W-:Y:S01]  /*12a0*/  FADD R61, R22, -R12.reuse ;  /* 0x8000000c163d7221 */ /* 0x100fe20000000000 */
[----:B------:R-:W-:Y:S02]  /*12b0*/  HFMA2 R62, R24, 1, 1, R56 ;  /* 0x3c003c00183e7831 */ /* 0x000fe40000000038 */
[----:B------:R-:W-:Y:S01]  /*12c0*/  HADD2.F32 R23, -RZ, R13.H1_H1 ;  /* 0x3000000dff177230 */ /* 0x000fe20000004100 */
[----:B------:R-:W-:Y:S01]  /*12d0*/  IADD3 R79, P0, PT, R114, 0x600, RZ ;  /* 0x00000600724f7810 */ /* 0x000fe20007f1e0ff */
[----:B------:R-:W-:Y:S01]  /*12e0*/  FFMA R26, R61, 0.090909093618392944336, R12 ;  /* 0x3dba2e8c3d1a7823 */ /* 0x000fe2000000000c */
[----:B------:R-:W5:Y:S04]  /*12f0*/  LDG.E.64 R14, desc[UR4][R14.64] ;  /* 0x000000040e0e7981 */ /* 0x000f68000c1e1b00 */
[----:B------:R-:W5:Y:S01]  /*1300*/  LDG.E.64 R50, desc[UR8][R50.64] ;  /* 0x0000000832327981 */ /* 0x000f62000c1e1b00 */
[----:B------:R-:W-:Y:S01]  /*1310*/  FADD R63, R23, -R26 ;  /* 0x8000001a173f7221 */ /* 0x000fe20000000000 */
[----:B------:R-:W-:Y:S01]  /*1320*/  IADD3.X R76, PT, PT, RZ, R11, RZ, P0, !PT ;  /* 0x0000000bff4c7210 */ /* 0x000fe200007fe4ff */
[----:B------:R-:W-:-:S02]  /*1330*/  HFMA2 R25, R25, 1, 1, R27 ;  /* 0x3c003c0019197831 */ /* 0x000fc4000000001b */
[--C-:B------:R-:W-:Y:S02]  /*1340*/  HADD2.F32 R24, -RZ, R62.reuse.H0_H0 ;  /* 0x2000003eff187230 */ /* 0x100fe40000004100 */
[----:B------:R-:W-:Y:S01]  /*1350*/  FFMA R56, R63, 0.083333335816860198975, R26 ;  /* 0x3daaaaab3f387823 */ /* 0x000fe2000000001a */
[----:B------:R-:W-:Y:S01]  /*1360*/  SHF.R.S32.HI R78, RZ, 0x1f, R76 ;  /* 0x0000001fff4e7819 */ /* 0x000fe2000001144c */
[----:B------:R-:W-:Y:S01]  /*1370*/  FADD R26, R22, -R26 ;  /* 0x8000001a161a7221 */ /* 0x000fe20000000000 */
[----:B------:R-:W5:Y:S01]  /*1380*/  LDG.E.64 R12, desc[UR6][R110.64+0xb00] ;  /* 0x000b00066e0c7981 */ /* 0x000f62000c1e1b00 */
[----:B------:R-:W-:Y:S01]  /*1390*/  FADD R77, -R56, R24 ;  /* 0x00000018384d7221 */ /* 0x000fe20000000100 */
[----:B------:R-:W-:Y:S01]  /*13a0*/  LEA.HI R78, P0, R78, R79, RZ, 0x2 ;  /* 0x0000004f4e4e7211 */ /* 0x000fe200078110ff */
[----:B------:R-:W-:Y:S01]  /*13b0*/  FFMA R26, R61, R26, R60 ;  /* 0x0000001a3d1a7223 */ /* 0x000fe2000000003c */
[--C-:B------:R-:W-:Y:S01]  /*13c0*/  FADD R60, R23, -R56.reuse ;  /* 0x80000038173c7221 */ /* 0x100fe20000000000 */
[----:B------:R-:W-:Y:S01]  /*13d0*/  FFMA R56, R77, 0.076923079788684844971, R56 ;  /* 0x3d9d89d94d387823 */ /* 0x000fe20000000038 */
[----:B------:R-:W-:Y:S01]  /*13e0*/  HADD2 R57, R25, R57 ;  /* 0x0000003919397230 */ /* 0x000fe20000000000 */
[----:B------:R-:W-:Y:S01]  /*13f0*/  IADD3.X R61, PT, PT, RZ, R76, RZ, P0, !PT ;  /* 0x0000004cff3d7210 */ /* 0x000fe200007fe4ff */
[----:B------:R-:W-:-:S02]  /*1400*/  HADD2.F32 R25, -RZ, R62.H1_H1 ;  /* 0x3000003eff197230 */ /* 0x000fc40000004100 */
[----:B------:R-:W-:Y:S01]  /*1410*/  FFMA R26, R63, R60, R26 ;  /* 0x0000003c3f1a7223 */ /* 0x000fe2000000001a */
[--C-:B------:R-:W-:Y:S01]  /*1420*/  FADD R27, R24, -R56.reuse ;  /* 0x80000038181b7221 */ /* 0x100fe20000000000 */
[----:B------:R-:W-:Y:S01]  /*1430*/  SHF.L.U64.HI R63, R78, 0x1, R61 ;  /* 0x000000014e3f7819 */ /* 0x000fe2000001023d */
[----:B------:R-:W-:Y:S02]  /*1440*/  HFMA2 R28, R28, 1, 1, R54 ;  /* 0x3c003c001c1c7831 */ /* 0x000fe40000000036 */
[----:B------:R-:W-:Y:S01]  /*1450*/  FADD R61, R25, -R56 ;  /* 0x80000038193d7221 */ /* 0x000fe20000000000 */
[----:B------:R-:W-:Y:S01]  /*1460*/  FFMA R60, R77, R27, R26 ;  /* 0x0000001b4d3c7223 */ /* 0x000fe2000000001a */
[--C-:B------:R-:W-:Y:S02]  /*1470*/  HADD2.F32 R26, -RZ, R57.reuse.H0_H0 ;  /* 0x20000039ff1a7230 */ /* 0x100fe40000004100 */
[----:B------:R-:W-:Y:S01]  /*1480*/  FFMA R56, R61, 0.071428574621677398682, R56 ;  /* 0x3d9249253d387823 */ /* 0x000fe20000000038 */
[----:B------:R-:W-:-:S02]  /*1490*/  HADD2.F32 R27, -RZ, R57.H1_H1 ;  /* 0x30000039ff1b7230 */ /* 0x000fc40000004100 */
[----:B------:R-:W-:Y:S02]  /*14a0*/  HFMA2 R62, R28, 1, 1, R30 ;  /* 0x3c003c001c3e7831 */ /* 0x000fe4000000001e */
[--C-:B------:R-:W-:Y:S01]  /*14b0*/  FADD R57, R26, -R56.reuse ;  /* 0x800000381a397221 */ /* 0x100fe20000000000 */
[----:B------:R-:W-:Y:S01]  /*14c0*/  SHF.L.U32 R78, R78, 0x1, RZ ;  /* 0x000000014e4e7819 */ /* 0x000fe200000006ff */
[--C-:B------:R-:W-:Y:S02]  /*14d0*/  FADD R28, R25, -R56.reuse ;  /* 0x80000038191c7221 */ /* 0x100fe40000000000 */
[----:B------:R-:W-:Y:S01]  /*14e0*/  FFMA R56, R57, 0.066666670143604278564, R56 ;  /* 0x3d88888939387823 */ /* 0x000fe20000000038 */
[----:B------:R-:W-:Y:S01]  /*14f0*/  LOP3.LUT R78, R78, 0xfffffff8, RZ, 0xc0, !PT ;  /* 0xfffffff84e4e7812 */ /* 0x000fe200078ec0ff */
[----:B------:R-:W-:Y:S02]  /*1500*/  FFMA R60, R61, R28, R60 ;  /* 0x0000001c3d3c7223 */ /* 0x000fe4000000003c */
[----:B------:R-:W-:Y:S01]  /*1510*/  FADD R61, R27, -R56 ;  /* 0x800000381b3d7221 */ /* 0x000fe20000000000 */
[----:B------:R-:W-:Y:S01]  /*1520*/  IADD3 R76, P0, PT, R78, UR48, RZ ;  /* 0x000000304e4c7c10 */ /* 0x000fe2000ff1e0ff */
[----:B------:R-:W-:-:S02]  /*1530*/  HADD2.F32 R28, -RZ, R62.H0_H0 ;  /* 0x2000003eff1c7230 */ /* 0x000fc40000004100 */
[--C-:B------:R-:W-:Y:S01]  /*1540*/  FADD R30, R26, -R56.reuse ;  /* 0x800000381a1e7221 */ /* 0x100fe20000000000 */
[----:B------:R-:W-:Y:S01]  /*1550*/  IADD3 R78, P1, PT, R78, UR36, RZ ;  /* 0x000000244e4e7c10 */ /* 0x000fe2000ff3e0ff */
[----:B------:R-:W-:Y:S01]  /*1560*/  FFMA R56, R61, 0.0625, R56 ;  /* 0x3d8000003d387823 */ /* 0x000fe20000000038 */
[----:B------:R-:W-:Y:S02]  /*1570*/  HFMA2 R55, R29, 1, 1, R55 ;  /* 0x3c003c001d377831 */ /* 0x000fe40000000037 */
[----:B------:R-:W-:Y:S01]  /*1580*/  FFMA R30, R57, R30, R60 ;  /* 0x0000001e391e7223 */ /* 0x000fe2000000003c */
[C---:B------:R-:W-:Y:S01]  /*1590*/  IADD3.X R77, PT, PT, R63.reuse, UR49, RZ, P0, !PT ;  /* 0x000000313f4d7c10 */ /* 0x040fe200087fe4ff */
[----:B------:R-:W-:Y:S01]  /*15a0*/  FADD R57, -R56, R28 ;  /* 0x0000001c38397221 */ /* 0x000fe20000000100 */
[----:B------:R-:W-:Y:S02]  /*15b0*/  IADD3.X R79, PT, PT, R63, UR37, RZ, P1, !PT ;  /* 0x000000253f4f7c10 */ /* 0x000fe40008ffe4ff */
[----:B------:R-:W-:Y:S01]  /*15c0*/  IADD3 R63, P0, PT, R114, 0x680, RZ ;  /* 0x00000680723f7810 */ /* 0x000fe20007f1e0ff */
[----:B------:R-:W-:Y:S01]  /*15d0*/  FADD R54, R27, -R56 ;  /* 0x800000381b367221 */ /* 0x000fe20000000000 */
[----:B------:R-:W-:-:S02]  /*15e0*/  HADD2.F32 R29, -RZ, R62.H1_H1 ;  /* 0x3000003eff1d7230 */ /* 0x000fc40000004100 */
[----:B------:R-:W-:Y:S01]  /*15f0*/  FFMA R56, R57, 0.058823529630899429321, R56 ;  /* 0x3d70f0f139387823 */ /* 0x000fe20000000038 */
[----:B------:R-:W-:Y:S01]  /*1600*/  HFMA2 R55, R55, 1, 1, R31 ;  /* 0x3c003c0037377831 */ /* 0x000fe2000000001f */
[----:B------:R-:W-:Y:S01]  /*1610*/  IADD3.X R62, PT, PT, RZ, R11, RZ, P0, !PT ;  /* 0x0000000bff3e7210 */ /* 0x000fe200007fe4ff */
[----:B------:R-:W-:Y:S01]  /*1620*/  FFMA R30, R61, R54, R30 ;  /* 0x000000363d1e7223 */ /* 0x000fe2000000001e */
[--C-:B------:R-:W-:Y:S01]  /*1630*/  FADD R54, R29, -R56.reuse ;  /* 0x800000381d367221 */ /* 0x100fe20000000000 */
[----:B------:R-:W-:Y:S01]  /*1640*/  FADD R31, R28, -R56 ;  /* 0x800000381c1f7221 */ /* 0x000fe20000000000 */
[----:B------:R-:W-:Y:S01]  /*1650*/  SHF.R.S32.HI R60, RZ, 0x1f, R62 ;  /* 0x0000001fff3c7819 */ /* 0x000fe2000001143e */
[----:B------:R-:W-:Y:S02]  /*1660*/  HFMA2 R52, R32, 1, 1, R52 ;  /* 0x3c003c0020347831 */ /* 0x000fe40000000034 */
[----:B------:R-:W-:Y:S01]  /*1670*/  FFMA R56, R54, 0.055555555969476699829, R56 ;  /* 0x3d638e3936387823 */ /* 0x000fe20000000038 */
[----:B------:R-:W-:Y:S01]  /*1680*/  FFMA R31, R57, R31, R30 ;  /* 0x0000001f391f7223 */ /* 0x000fe2000000001e */
[----:B------:R-:W-:Y:S01]  /*1690*/  LEA.HI R60, P0, R60, R63, RZ, 0x2 ;  /* 0x0000003f3c3c7211 */ /* 0x000fe200078110ff */
[----:B------:R-:W-:-:S02]  /*16a0*/  HADD2.F32 R30, -RZ, R55.H0_H0 ;  /* 0x20000037ff1e7230 */ /* 0x000fc40000004100 */
[--C-:B------:R-:W-:Y:S01]  /*16b0*/  FADD R57, R29, -R56.reuse ;  /* 0x800000381d397221 */ /* 0x100fe20000000000 */
[----:B------:R-:W5:Y:S01]  /*16c0*/  LDG.E.64 R76, desc[UR4][R76.64] ;  /* 0x000000044c4c7981 */ /* 0x000f62000c1e1b00 */
[----:B------:R-:W-:Y:S01]  /*16d0*/  IADD3.X R63, PT, PT, RZ, R62, RZ, P0, !PT ;  /* 0x0000003eff3f7210 */ /* 0x000fe200007fe4ff */
[----:B------:R-:W-:Y:S02]  /*16e0*/  FADD R32, R30, -R56 ;  /* 0x800000381e207221 */ /* 0x000fe40000000000 */
[----:B------:R-:W5:Y:S01]  /*16f0*/  LDG.E.64 R78, desc[UR8][R78.64] ;  /* 0x000000084e4e7981 */ /* 0x000f62000c1e1b00 */
[----:B------:R-:W-:Y:S01]  /*1700*/  FFMA R57, R54, R57, R31 ;  /* 0x0000003936397223 */ /* 0x000fe2000000001f */
[C---:B------:R-:W-:Y:S02]  /*1710*/  SHF.L.U64.HI R62, R60.reuse, 0x1, R63 ;  /* 0x000000013c3e7819 */ /* 0x040fe4000001023f */
[----:B------:R-:W-:Y:S01]  /*1720*/  SHF.L.U32 R54, R60, 0x1, RZ ;  /* 0x000000013c367819 */ /* 0x000fe200000006ff */
[----:B------:R-:W-:-:S02]  /*1730*/  HFMA2 R60, R52, 1, 1, R34 ;  /* 0x3c003c00343c7831 */ /* 0x000fc40000000022 */
[----:B------:R-:W-:Y:S01]  /*1740*/  FFMA R56, R32, 0.052631579339504241943, R56 ;  /* 0x3d57943620387823 */ /* 0x000fe20000000038 */
[----:B------:R-:W-:Y:S02]  /*1750*/  HADD2.F32 R31, -RZ, R55.H1_H1 ;  /* 0x30000037ff1f7230 */ /* 0x000fe40000004100 */
[----:B------:R-:W-:Y:S02]  /*1760*/  HADD2 R61, R33, R53 ;  /* 0x00000035213d7230 */ /* 0x000fe40000000000 */
[--C-:B------:R-:W-:Y:S01]  /*1770*/  FADD R33, R30, -R56.reuse ;  /* 0x800000381e217221 */ /* 0x100fe20000000000 */
[----:B------:R-:W-:-:S03]  /*1780*/  FADD R34, R31, -R56 ;  /* 0x800000381f227221 */ /* 0x000fc60000000000 */
[----:B------:R-:W-:Y:S01]  /*1790*/  FFMA R57, R32, R33, R57 ;  /* 0x0000002120397223 */ /* 0x000fe20000000039 */
[--C-:B------:R-:W-:Y:S02]  /*17a0*/  HADD2.F32 R32, -RZ, R60.reuse.H0_H0 ;  /* 0x2000003cff207230 */ /* 0x100fe40000004100 */
[----:B------:R-:W-:Y:S01]  /*17b0*/  FFMA R56, R34, 0.050000000745058059692, R56 ;  /* 0x3d4ccccd22387823 */ /* 0x000fe20000000038 */
[----:B------:R-:W-:Y:S01]  /*17c0*/  LOP3.LUT R54, R54, 0xfffffff8, RZ, 0xc0, !PT ;  /* 0xfffffff836367812 */ /* 0x000fe200078ec0ff */
[----:B------:R-:W-:Y:S02]  /*17d0*/  HFMA2 R61, R61, 1, 1, R35 ;  /* 0x3c003c003d3d7831 */ /* 0x000fe40000000023 */
[----:B------:R-:W-:Y:S01]  /*17e0*/  FADD R63, -R56, R32 ;  /* 0x00000020383f7221 */ /* 0x000fe20000000100 */
[C---:B------:R-:W-:Y:S01]  /*17f0*/  IADD3 R52, P0, PT, R54.reuse, UR48, RZ ;  /* 0x0000003036347c10 */ /* 0x040fe2000ff1e0ff */
[----:B------:R-:W-:Y:S01]  /*1800*/  HADD2.F32 R33, -RZ, R60.H1_H1 ;  /* 0x3000003cff217230 */ /* 0x000fe20000004100 */
[----:B------:R-:W-:Y:S01]  /*1810*/  IADD3 R54, P1, PT, R54, UR36, RZ ;  /* 0x0000002436367c10 */ /* 0x000fe2000ff3e0ff */
[--C-:B------:R-:W-:Y:S01]  /*1820*/  FFMA R60, R63, 0.047619048506021499634, R56.reuse ;  /* 0x3d430c313f3c7823 */ /* 0x100fe20000000038 */
[----:B------:R-:W-:Y:S01]  /*1830*/  FADD R56, R31, -R56 ;  /* 0x800000381f387221 */ /* 0x000fe20000000000 */
[----:B------:R-:W-:-:S02]  /*1840*/  IADD3.X R53, PT, PT, R62, UR49, RZ, P0, !PT ;  /* 0x000000313e357c10 */ /* 0x000fc400087fe4ff */
[----:B------:R-:W-:Y:S01]  /*1850*/  IADD3.X R55, PT, PT, R62, UR37, RZ, P1, !PT ;  /* 0x000000253e377c10 */ /* 0x000fe20008ffe4ff */
[--C-:B------:R-:W-:Y:S01]  /*1860*/  FADD R62, R33, -R60.reuse ;  /* 0x8000003c213e7221 */ /* 0x100fe20000000000 */
[----:B------:R-:W-:Y:S01]  /*1870*/  FFMA R56, R34, R56, R57 ;  /* 0x0000003822387223 */ /* 0x000fe20000000039 */
[--C-:B------:R-:W-:Y:S01]  /*1880*/  FADD R35, R32, -R60.reuse ;  /* 0x8000003c20237221 */ /* 0x100fe20000000000 */
[--C-:B------:R-:W-:Y:S02]  /*1890*/  HADD2.F32 R34, -RZ, R61.reuse.H0_H0 ;  /* 0x2000003dff227230 */ /* 0x100fe40000004100 */
[----:B------:R-:W-:Y:S01]  /*18a0*/  FFMA R60, R62, 0.045454546809196472168, R60 ;  /* 0x3d3a2e8c3e3c7823 */ /* 0x000fe2000000003c */
[----:B------:R-:W5:Y:S01]  /*18b0*/  LDG.E.64 R52, desc[UR4][R52.64] ;  /* 0x0000000434347981 */ /* 0x000f62000c1e1b00 */
[----:B------:R-:W-:Y:S02]  /*18c0*/  FFMA R63, R63, R35, R56 ;  /* 0x000000233f3f7223 */ /* 0x000fe40000000038 */
[----:B------:R-:W-:Y:S01]  /*18d0*/  FADD R84, R34, -R60 ;  /* 0x8000003c22547221 */ /* 0x000fe20000000000 */
[----:B------:R-:W5:Y:S01]  /*18e0*/  LDG.E.64 R54, desc[UR8][R54.64] ;  /* 0x0000000836367981 */ /* 0x000f62000c1e1b00 */
[----:B------:R-:W-:-:S02]  /*18f0*/  HADD2.F32 R35, -RZ, R61.H1_H1 ;  /* 0x3000003dff237230 */ /* 0x000fc40000004100 */
[--C-:B------:R-:W-:Y:S01]  /*1900*/  FADD R61, R33, -R60.reuse ;  /* 0x8000003c213d7221 */ /* 0x100fe20000000000 */
[----:B------:R-:W-:Y:S01]  /*1910*/  FFMA R60, R84, 0.043478261679410934448, R60 ;  /* 0x3d321643543c7823 */ /* 0x000fe2000000003c */
[----:B------:R-:W-:Y:S01]  /*1920*/  IADD3 R86, P0, PT, R114, 0x700, RZ ;  /* 0x0000070072567810 */ /* 0x000fe20007f1e0ff */
[----:B------:R-:W-:Y:S02]  /*1930*/  HFMA2 R38, R38, 1, 1, R58 ;  /* 0x3c003c0026267831 */ /* 0x000fe4000000003a */
[----:B------:R-:W-:Y:S01]  /*1940*/  FFMA R61, R62, R61, R63 ;  /* 0x0000003d3e3d7223 */ /* 0x000fe2000000003f */
[--C-:B------:R-:W-:Y:S01]  /*1950*/  FADD R63, R35, -R60.reuse ;  /* 0x8000003c233f7221 */ /* 0x100fe20000000000 */
[----:B------:R-:W-:Y:S01]  /*1960*/  IADD3.X R87, PT, PT, RZ, R11, RZ, P0, !PT ;  /* 0x0000000bff577210 */ /* 0x000fe200007fe4ff */
[--C-:B------:R-:W-:Y:S01]  /*1970*/  FADD R62, R34, -R60.reuse ;  /* 0x8000003c223e7221 */ /* 0x100fe20000000000 */
[----:B------:R-:W5:Y:S01]  /*1980*/  LDG.E.64 R56, desc[UR6][R110.64+0xd00] ;  /* 0x000d00066e387981 */ /* 0x000f62000c1e1b00 */
[----:B------:R-:W-:Y:S01]  /*1990*/  FFMA R60, R63, 0.041666667908430099487, R60 ;  /* 0x3d2aaaab3f3c7823 */ /* 0x000fe2000000003c */
[----:B------:R-:W-:Y:S01]  /*19a0*/  SHF.R.S32.HI R85, RZ, 0x1f, R87 ;  /* 0x0000001fff557819 */ /* 0x000fe20000011457 */
[----:B------:R-:W-:Y:S01]  /*19b0*/  FFMA R61, R84, R62, R61 ;  /* 0x0000003e543d7223 */ /* 0x000fe2000000003d */
[----:B------:R-:W-:-:S02]  /*19c0*/  HADD2 R38, R38, R36 ;  /* 0x0000002426267230 */ /* 0x000fc40000000000 */
[----:B------:R-:W-:Y:S01]  /*19d0*/  FADD R36, R35, -R60 ;  /* 0x8000003c23247221 */ /* 0x000fe20000000000 */
[----:B------:R-:W-:-:S03]  /*19e0*/  LEA.HI R58, P0, R85, R86, RZ, 0x2 ;  /* 0x00000056553a7211 */ /* 0x000fc600078110ff */
[----:B------:R-:W-:Y:S01]  /*19f0*/  FFMA R84, R63, R36, R61 ;  /* 0x000000243f547223 */ /* 0x000fe2000000003d */
[----:B------:R-:W-:Y:S01]  /*1a00*/  IADD3.X R85, PT, PT, RZ, R87, RZ, P0, !PT ;  /* 0x00000057ff557210 */ /* 0x000fe200007fe4ff */
[----:B------:R-:W-:Y:S01]  /*1a10*/  HADD2.F32 R36, -RZ, R38.H0_H0 ;  /* 0x20000026ff247230 */ /* 0x000fe20000004100 */
[C---:B------:R-:W-:Y:S02]  /*1a20*/  SHF.L.U32 R61, R58.reuse, 0x1, RZ ;  /* 0x000000013a3d7819 */ /* 0x040fe400000006ff */
[----:B------:R-:W-:Y:S02]  /*1a30*/  SHF.L.U64.HI R63, R58, 0x1, R85 ;  /* 0x000000013a3f7819 */ /* 0x000fe40000010255 */
[----:B------:R-:W-:Y:S01]  /*1a40*/  FADD R85, -R60, R36 ;  /* 0x000000243c557221 */ /* 0x000fe20000000100 */
[----:B------:R-:W-:Y:S01]  /*1a50*/  LOP3.LUT R61, R61, 0xfffffff8, RZ, 0xc0, !PT ;  /* 0xfffffff83d3d7812 */ /* 0x000fe200078ec0ff */
[----:B------:R-:W-:Y:S02]  /*1a60*/  HFMA2 R39, R39, 1, 1, R59 ;  /* 0x3c003c0027277831 */ /* 0x000fe4000000003b */
[----:B------:R-:W-:Y:S01]  /*1a70*/  FFMA R62, R85, 0.039999999105930328369, R60 ;  /* 0x3d23d70a553e7823 */ /* 0x000fe2000000003c */
[----:B------:R-:W-:-:S02]  /*1a80*/  IADD3 R58, P0, PT, R61, UR48, RZ ;  /* 0x000000303d3a7c10 */ /* 0x000fc4000ff1e0ff */
[----:B------:R-:W-:Y:S02]  /*1a90*/  IADD3 R60, P1, PT, R61, UR36, RZ ;  /* 0x000000243d3c7c10 */ /* 0x000fe4000ff3e0ff */
[C---:B------:R-:W-:Y:S02]  /*1aa0*/  IADD3.X R59, PT, PT, R63.reuse, UR49, RZ, P0, !PT ;  /* 0x000000313f3b7c10 */ /* 0x040fe400087fe4ff */
[----:B------:R-:W-:Y:S01]  /*1ab0*/  IADD3.X R61, PT, PT, R63, UR37, RZ, P1, !PT ;  /* 0x000000253f3d7c10 */ /* 0x000fe20008ffe4ff */
[----:B------:R-:W-:Y:S02]  /*1ac0*/  HFMA2 R39, R39, 1, 1, R37 ;  /* 0x3c003c0027277831 */ /* 0x000fe40000000025 */
[----:B------:R-:W-:Y:S02]  /*1ad0*/  HADD2.F32 R37, -RZ, R38.H1_H1 ;  /* 0x30000026ff257230 */ /* 0x000fe40000004100 */
[----:B------:R-:W-:Y:S01]  /*1ae0*/  HFMA2 R40, R40, 1, 1, R82 ;  /* 0x3c003c0028287831 */ /* 0x000fe20000000052 */
[----:B------:R-:W5:Y:S04]  /*1af0*/  LDG.E.64 R58, desc[UR4][R58.64] ;  /* 0x000000043a3a7981 */ /* 0x000f68000c1e1b00 */
[----:B------:R-:W5:Y:S01]  /*1b00*/  LDG.E.64 R60, desc[UR8][R60.64] ;  /* 0x000000083c3c7981 */ /* 0x000f62000c1e1b00 */
[----:B------:R-:W-:Y:S01]  /*1b10*/  FADD R87, R37, -R62 ;  /* 0x8000003e25577221 */ /* 0x000fe20000000000 */
[----:B------:R-:W-:-:S02]  /*1b20*/  HFMA2 R88, R40, 1, 1, R42 ;  /* 0x3c003c0028587831 */ /* 0x000fc4000000002a */
[--C-:B------:R-:W-:Y:S01]  /*1b30*/  FADD R40, R36, -R62.reuse ;  /* 0x8000003e24287221 */ /* 0x100fe20000000000 */
[----:B------:R-:W-:Y:S02]  /*1b40*/  FFMA R86, R87, 0.038461539894342422485, R62 ;  /* 0x3d1d89d957567823 */ /* 0x000fe4000000003e */
[----:B------:R-:W5:Y:S01]  /*1b50*/  LDG.E.64 R62, desc[UR6][R110.64+0xe00] ;  /* 0x000e00066e3e7981 */ /* 0x000f62000c1e1b00 */
[--C-:B------:R-:W-:Y:S02]  /*1b60*/  HADD2.F32 R38, -RZ, R39.reuse.H0_H0 ;  /* 0x20000027ff267230 */ /* 0x100fe40000004100 */
[----:B------:R-:W-:-:S03]  /*1b70*/  HADD2.F32 R39, -RZ, R39.H1_H1 ;  /* 0x30000027ff277230 */ /* 0x000fc60000004100 */
[----:B------:R-:W-:-:S04]  /*1b80*/  FADD R89, R38, -R86 ;  /* 0x8000005626597221 */ /* 0x000fc80000000000 */
[----:B------:R-:W-:Y:S01]  /*1b90*/  FFMA R82, R89, 0.037037037312984466553, R86 ;  /* 0x3d17b42659527823 */ /* 0x000fe20000000056 */
[----:B------:R-:W-:Y:S02]  /*1ba0*/  HFMA2 R83, R41, 1, 1, R83 ;  /* 0x3c003c0029537831 */ /* 0x000fe40000000053 */
[----:B------:R-:W-:Y:S01]  /*1bb0*/  FFMA R84, R85, R40, R84 ;  /* 0x0000002855547223 */ /* 0x000fe20000000054 */
[----:B------:R-:W-:Y:S01]  /*1bc0*/  FADD R91, R39, -R82 ;  /* 0x80000052275b7221 */ /* 0x000fe20000000000 */
[----:B------:R-:W-:-:S03]  /*1bd0*/  HADD2.F32 R40, -RZ, R88.H0_H0 ;  /* 0x20000058ff287230 */ /* 0x000fc60000004100 */
[----:B------:R-:W-:Y:S01]  /*1be0*/  FFMA R42, R91, 0.035714287310838699341, R82 ;  /* 0x3d1249255b2a7823 */ /* 0x000fe20000000052 */
[----:B------:R-:W-:Y:S01]  /*1bf0*/  FADD R86, R37, -R86 ;  /* 0x8000005625567221 */ /* 0x000fe20000000000 */
[----:B------:R-:W-:Y:S02]  /*1c00*/  HFMA2 R83, R83, 1, 1, R43 ;  /* 0x3c003c0053537831 */ /* 0x000fe4000000002b */
[----:B------:R-:W-:Y:S01]  /*1c10*/  FADD R85, -R42, R40 ;  /* 0x000000282a557221 */ /* 0x000fe20000000100 */
[----:B------:R-:W-:Y:S01]  /*1c20*/  FFMA R84, R87, R86, R84 ;  /* 0x0000005657547223 */ /* 0x000fe20000000054 */
[----:B------:R-:W-:Y:S02]  /*1c30*/  HADD2.F32 R41, -RZ, R88.H1_H1 ;  /* 0x30000058ff297230 */ /* 0x000fe40000004100 */
[----:B------:R-:W-:Y:S01]  /*1c40*/  FFMA R86, R85, 0.034482758492231369019, R42 ;  /* 0x3d0d3dcb55567823 */ /* 0x000fe2000000002a */
[----:B------:R-:W-:Y:S01]  /*1c50*/  FADD R82, R38, -R82 ;  /* 0x8000005226527221 */ /* 0x000fe20000000000 */
[----:B--2---:R-:W-:-:S02]  /*1c60*/  HFMA2 R44, R44, 1, 1, R68 ;  /* 0x3c003c002c2c7831 */ /* 0x004fc40000000044 */
[----:B------:R-:W-:Y:S01]  /*1c70*/  FADD R87, R41, -R86 ;  /* 0x8000005629577221 */ /* 0x000fe20000000000 */
[----:B------:R-:W-:Y:S01]  /*1c80*/  FFMA R82, R89, R82, R84 ;  /* 0x0000005259527223 */ /* 0x000fe20000000054 */
[----:B------:R-:W-:Y:S01]  /*1c90*/  FADD R43, R39, -R42 ;  /* 0x8000002a272b7221 */ /* 0x000fe20000000000 */
[--C-:B------:R-:W-:Y:S02]  /*1ca0*/  HADD2.F32 R42, -RZ, R83.reuse.H0_H0 ;  /* 0x20000053ff2a7230 */ /* 0x100fe40000004100 */
[--C-:B------:R-:W-:Y:S01]  /*1cb0*/  FFMA R84, R87, 0.033333335071802139282, R86.reuse ;  /* 0x3d08888957547823 */ /* 0x100fe20000000056 */
[----:B------:R-:W-:Y:S01]  /*1cc0*/  FADD R86, R40, -R86 ;  /* 0x8000005628567221 */ /* 0x000fe20000000000 */
[----:B------:R-:W-:Y:S01]  /*1cd0*/  FFMA R43, R91, R43, R82 ;  /* 0x0000002b5b2b7223 */ /* 0x000fe20000000052 */
[----:B------:R-:W-:Y:S02]  /*1ce0*/  HFMA2 R82, R44, 1, 1, R46 ;  /* 0x3c003c002c527831 */ /* 0x000fe4000000002e */
[----:B------:R-:W-:Y:S01]  /*1cf0*/  FADD R89, R42, -R84 ;  /* 0x800000542a597221 */ /* 0x000fe20000000000 */
[----:B------:R-:W-:Y:S01]  /*1d00*/  FFMA R86, R85, R86, R43 ;  /* 0x0000005655567223 */ /* 0x000fe2000000002b */
[----:B------:R-:W-:-:S02]  /*1d10*/  HADD2.F32 R43, -RZ, R83.H1_H1 ;  /* 0x30000053ff2b7230 */ /* 0x000fc40000004100 */
[----:B------:R-:W-:Y:S01]  /*1d20*/  FFMA R68, R89, 0.032258063554763793945, R84 ;  /* 0x3d04210859447823 */ /* 0x000fe20000000054 */
[----:B------:R-:W-:-:S03]  /*1d30*/  HFMA2 R85, R45, 1, 1, R69 ;  /* 0x3c003c002d557831 */ /* 0x000fc60000000045 */
[----:B------:R-:W-:Y:S01]  /*1d40*/  FADD R83, R43, -R68 ;  /* 0x800000442b537221 */ /* 0x000fe20000000000 */
[----:B------:R-:W-:Y:S01]  /*1d50*/  FADD R84, R41, -R84 ;  /* 0x8000005429547221 */ /* 0x000fe20000000000 */
[--C-:B------:R-:W-:Y:S02]  /*1d60*/  HADD2.F32 R44, -RZ, R82.reuse.H0_H0 ;  /* 0x20000052ff2c7230 */ /* 0x100fe40000004100 */
[----:B------:R-:W-:Y:S01]  /*1d70*/  FFMA R46, R83, 0.03125, R68 ;  /* 0x3d000000532e7823 */ /* 0x000fe20000000044 */
[----:B------:R-:W-:Y:S01]  /*1d80*/  FFMA R84, R87, R84, R86 ;  /* 0x0000005457547223 */ /* 0x000fe20000000056 */
[----:B------:R-:W-:Y:S01]  /*1d90*/  FADD R68, R42, -R68 ;  /* 0x800000442a447221 */ /* 0x000fe20000000000 */
[----:B------:R-:W-:Y:S02]  /*1da0*/  HFMA2 R85, R85, 1, 1, R47 ;  /* 0x3c003c0055557831 */ /* 0x000fe4000000002f */
[----:B------:R-:W-:Y:S01]  /*1db0*/  FADD R87, -R46, R44 ;  /* 0x0000002c2e577221 */ /* 0x000fe20000000100 */
[----:B------:R-:W-:-:S02]  /*1dc0*/  HADD2.F32 R45, -RZ, R82.H1_H1 ;  /* 0x30000052ff2d7230 */ /* 0x000fc40000004100 */
[----:B------:R-:W-:Y:S01]  /*1dd0*/  FFMA R68, R89, R68, R84 ;  /* 0x0000004459447223 */ /* 0x000fe20000000054 */
[--C-:B------:R-:W-:Y:S01]  /*1de0*/  FADD R69, R43, -R46.reuse ;  /* 0x8000002e2b457221 */ /* 0x100fe20000000000 */
[----:B------:R-:W-:-:S03]  /*1df0*/  FFMA R82, R87, 0.030303031206130981445, R46 ;  /* 0x3cf83e1057527823 */ /* 0x000fc6000000002e */
[----:B------:R-:W-:Y:S01]  /*1e00*/  FFMA R68, R83, R69, R68 ;  /* 0x0000004553447223 */ /* 0x000fe20000000044 */
[--C-:B------:R-:W-:Y:S01]  /*1e10*/  FADD R69, R45, -R82.reuse ;  /* 0x800000522d457221 */ /* 0x100fe20000000000 */
[--C-:B------:R-:W-:Y:S02]  /*1e20*/  HADD2.F32 R46, -RZ, R85.reuse.H0_H0 ;  /* 0x20000055ff2e7230 */ /* 0x100fe40000004100 */
[--C-:B------:R-:W-:Y:S01]  /*1e30*/  FADD R47, R44, -R82.reuse ;  /* 0x800000522c2f7221 */ /* 0x100fe20000000000 */
[----:B------:R-:W-:Y:S01]  /*1e40*/  FFMA R82, R69, 0.029411764815449714661, R82 ;  /* 0x3cf0f0f145527823 */ /* 0x000fe20000000052 */
[----:B------:R-:W-:Y:S02]  /*1e50*/  IADD3 R89, P0, PT, R114, 0x780, RZ ;  /* 0x0000078072597810 */ /* 0x000fe40007f1e0ff */
[----:B------:R-:W-:Y:S01]  /*1e60*/  FFMA R68, R87, R47, R68 ;  /* 0x0000002f57447223 */ /* 0x000fe20000000044 */
[--C-:B------:R-:W-:Y:S01]  /*1e70*/  FADD R87, R46, -R82.reuse ;  /* 0x800000522e577221 */ /* 0x100fe20000000000 */
[--C-:B------:R-:W-:Y:S01]  /*1e80*/  FADD R83, R45, -R82.reuse ;  /* 0x800000522d537221 */ /* 0x100fe20000000000 */
[----:B---3--:R-:W-:Y:S01]  /*1e90*/  HFMA2 R66, R64, 1, 1, R66 ;  /* 0x3c003c0040427831 */ /* 0x008fe20000000042 */
[----:B------:R-:W-:Y:S01]  /*1ea0*/  IADD3.X R86, PT, PT, RZ, R11, RZ, P0, !PT ;  /* 0x0000000bff567210 */ /* 0x000fe200007fe4ff */
[----:B------:R-:W-:Y:S01]  /*1eb0*/  FFMA R82, R87, 0.028571428731083869934, R82 ;  /* 0x3cea0ea157527823 */ /* 0x000fe20000000052 */
[----:B------:R-:W-:-:S02]  /*1ec0*/  HADD2.F32 R47, -RZ, R85.H1_H1 ;  /* 0x30000055ff2f7230 */ /* 0x000fc40000004100 */
[----:B------:R-:W-:Y:S01]  /*1ed0*/  FFMA R68, R69, R83, R68 ;  /* 0x0000005345447223 */ /* 0x000fe20000000044 */
[----:B------:R-:W-:Y:S01]  /*1ee0*/  SHF.R.S32.HI R84, RZ, 0x1f, R86 ;  /* 0x0000001fff547819 */ /* 0x000fe20000011456 */
[--C-:B------:R-:W-:Y:S01]  /*1ef0*/  FADD R69, R46, -R82.reuse ;  /* 0x800000522e457221 */ /* 0x100fe20000000000 */
[----:B------:R-:W-:Y:S02]  /*1f00*/  FADD R83, R47, -R82 ;  /* 0x800000522f537221 */ /* 0x000fe40000000000 */
[----:B------:R-:W-:Y:S01]  /*1f10*/  LEA.HI R84, P0, R84, R89, RZ, 0x2 ;  /* 0x0000005954547211 */ /* 0x000fe200078110ff */
[----:B------:R-:W-:Y:S01]  /*1f20*/  FFMA R68, R87, R69, R68 ;  /* 0x0000004557447223 */ /* 0x000fe20000000044 */
[----:B----4-:R-:W-:Y:S02]  /*1f30*/  HADD2 R69, R66, R48 ;  /* 0x0000003042457230 */ /* 0x010fe40000000000 */
[----:B------:R-:W-:Y:S01]  /*1f40*/  FFMA R82, R83, 0.027777777984738349915, R82 ;  /* 0x3ce38e3953527823 */ /* 0x000fe20000000052 */
[----:B------:R-:W-:Y:S01]  /*1f50*/  IADD3.X R85, PT, PT, RZ, R86, RZ, P0, !PT ;  /* 0x00000056ff557210 */ /* 0x000fe200007fe4ff */
[----:B------:R-:W-:-:S02]  /*1f60*/  HFMA2 R65, R65, 1, 1, R67 ;  /* 0x3c003c0041417831 */ /* 0x000fc40000000043 */
[----:B------:R-:W-:Y:S02]  /*1f70*/  HADD2.F32 R48, -RZ, R69.H0_H0 ;  /* 0x20000045ff307230 */ /* 0x000fe40000004100 */
[----:B------:R-:W-:Y:S01]  /*1f80*/  FADD R64, R47, -R82 ;  /* 0x800000522f407221 */ /* 0x000fe20000000000 */
[C---:B------:R-:W-:Y:S02]  /*1f90*/  SHF.L.U64.HI R86, R84.reuse, 0x1, R85 ;  /* 0x0000000154567819 */ /* 0x040fe40000010255 */
[----:B------:R-:W-:Y:S01]  /*1fa0*/  SHF.L.U32 R84, R84, 0x1, RZ ;  /* 0x0000000154547819 */ /* 0x000fe200000006ff */
[----:B------:R-:W-:Y:S01]  /*1fb0*/  FFMA R68, R83, R64, R68 ;  /* 0x0000004053447223 */ /* 0x000fe20000000044 */
[----:B------:R-:W-:Y:S01]  /*1fc0*/  FADD R85, -R82, R48 ;  /* 0x0000003052557221 */ /* 0x000fe20000000100 */
[----:B------:R-:W-:Y:S01]  /*1fd0*/  HFMA2 R83, R65, 1, 1, R49 ;  /* 0x3c003c0041537831 */ /* 0x000fe20000000031 */
[----:B------:R-:W-:Y:S01]  /*1fe0*/  LOP3.LUT R66, R84, 0xfffffff8, RZ, 0xc0, !PT ;  /* 0xfffffff854427812 */ /* 0x000fe200078ec0ff */
[----:B------:R-:W-:-:S02]  /*1ff0*/  HADD2.F32 R49, -RZ, R69.H1_H1 ;  /* 0x30000045ff317230 */ /* 0x000fc40000004100 */
[----:B------:R-:W-:Y:S01]  /*2000*/  FFMA R69, R85, 0.027027027681469917297, R82 ;  /* 0x3cdd67c955457823 */ /* 0x000fe20000000052 */
[C---:B------:R-:W-:Y:S02]  /*2010*/  IADD3 R64, P0, PT, R66.reuse, UR48, RZ ;  /* 0x0000003042407c10 */ /* 0x040fe4000ff1e0ff */
[----:B------:R-:W-:Y:S01]  /*2020*/  IADD3 R66, P1, PT, R66, UR36, RZ ;  /* 0x0000002442427c10 */ /* 0x000fe2000ff3e0ff */
[--C-:B------:R-:W-:Y:S01]  /*2030*/  FADD R84, R49, -R69.reuse ;  /* 0x8000004531547221 */ /* 0x100fe20000000000 */
[----:B------:R-:W-:Y:S01]  /*2040*/  HFMA2 R72, R70, 1, 1, R72 ;  /* 0x3c003c0046487831 */ /* 0x000fe20000000048 */
[C---:B------:R-:W-:Y:S01]  /*2050*/  IADD3.X R65, PT, PT, R86.reuse, UR49, RZ, P0, !PT ;  /* 0x0000003156417c10 */ /* 0x040fe200087fe4ff */
[----:B------:R-:W-:Y:S01]  /*2060*/  HADD2.F32 R82, -RZ, R83.H0_H0 ;  /* 0x20000053ff527230 */ /* 0x000fe20000004100 */
[----:B------:R-:W-:Y:S01]  /*2070*/  IADD3.X R67, PT, PT, R86, UR37, RZ, P1, !PT ;  /* 0x0000002556437c10 */ /* 0x000fe20008ffe4ff */
[--C-:B------:R-:W-:Y:S01]  /*2080*/  FFMA R86, R84, 0.026315789669752120972, R69.reuse ;  /* 0x3cd7943654567823 */ /* 0x100fe20000000045 */
[----:B------:R-:W-:-:S02]  /*2090*/  FADD R69, R48, -R69 ;  /* 0x8000004530457221 */ /* 0x000fc40000000000 */
[----:B------:R-:W2:Y:S01]  /*20a0*/  LDG.E.64 R64, desc[UR4][R64.64] ;  /* 0x0000000440407981 */ /* 0x000ea2000c1e1b00 */
[--C-:B------:R-:W-:Y:S01]  /*20b0*/  FADD R70, R82, -R86.reuse ;  /* 0x8000005652467221 */ /* 0x100fe20000000000 */
[----:B------:R-:W-:Y:S02]  /*20c0*/  HADD2.F32 R83, -RZ, R83.H1_H1 ;  /* 0x30000053ff537230 */ /* 0x000fe40000004100 */
[----:B------:R-:W-:Y:S01]  /*20d0*/  HADD2 R88, R72, R74 ;  /* 0x0000004a48587230 */ /* 0x000fe20000000000 */
[----:B------:R-:W2:Y:S01]  /*20e0*/  LDG.E.64 R66, desc[UR8][R66.64] ;  /* 0x0000000842427981 */ /* 0x000ea2000c1e1b00 */
[----:B------:R-:W-:Y:S01]  /*20f0*/  FFMA R72, R70, 0.025641025975346565247, R86 ;  /* 0x3cd20d2146487823 */ /* 0x000fe20000000056 */
[----:B------:R-:W-:Y:S01]  /*2100*/  FFMA R85, R85, R69, R68 ;  /* 0x0000004555557223 */ /* 0x000fe20000000044 */
[----:B------:R-:W-:Y:S01]  /*2110*/  FADD R86, R49, -R86 ;  /* 0x8000005631567221 */ /* 0x000fe20000000000 */
[----:B------:R-:W-:Y:S02]  /*2120*/  HFMA2 R71, R71, 1, 1, R73 ;  /* 0x3c003c0047477831 */ /* 0x000fe40000000049 */
[----:B------:R-:W-:Y:S01]  /*2130*/  FADD R87, R83, -R72 ;  /* 0x8000004853577221 */ /* 0x000fe20000000000 */
[----:B------:R-:W3:Y:S01]  /*2140*/  LDG.E.64 R68, desc[UR6][R110.64+0xf00] ;  /* 0x000f00066e447981 */ /* 0x000ee2000c1e1b00 */
[----:B------:R-:W-:Y:S01]  /*2150*/  FFMA R85, R84, R86, R85 ;  /* 0x0000005654557223 */ /* 0x000fe20000000055 */
[----:B------:R-:W-:-:S02]  /*2160*/  HADD2.F32 R84, -RZ, R88.H0_H0 ;  /* 0x20000058ff547230 */ /* 0x000fc40000004100 */
[--C-:B------:R-:W-:Y:S01]  /*2170*/  FFMA R74, R87, 0.025000000372529029846, R72.reuse ;  /* 0x3ccccccd574a7823 */ /* 0x100fe20000000048 */
[----:B------:R-:W-:-:S03]  /*2180*/  FADD R72, R82, -R72 ;  /* 0x8000004852487221 */ /* 0x000fc60000000000 */
[----:B------:R-:W-:Y:S01]  /*2190*/  FADD R73, -R74, R84 ;  /* 0x000000544a497221 */ /* 0x000fe20000000100 */
[----:B------:R-:W-:Y:S01]  /*21a0*/  FFMA R72, R70, R72, R85 ;  /* 0x0000004846487223 */ /* 0x000fe20000000055 */
[----:B------:R-:W-:Y:S02]  /*21b0*/  HADD2.F32 R85, -RZ, R88.H1_H1 ;  /* 0x30000058ff557230 */ /* 0x000fe40000004100 */
[--C-:B------:R-:W-:Y:S01]  /*21c0*/  FADD R70, R83, -R74.reuse ;  /* 0x8000004a53467221 */ /* 0x100fe20000000000 */
[----:B------:R-:W-:Y:S01]  /*21d0*/  FFMA R74, R73, 0.024390242993831634521, R74 ;  /* 0x3cc7ce0c494a7823 */ /* 0x000fe2000000004a */
[----:B------:R-:W-:Y:S01]  /*21e0*/  IADD3 R88, P0, PT, R114, 0x800, RZ ;  /* 0x0000080072587810 */ /* 0x000fe20007f1e0ff */
[----:B------:R-:W-:Y:S02]  /*21f0*/  HFMA2 R71, R71, 1, 1, R75 ;  /* 0x3c003c0047477831 */ /* 0x000fe4000000004b */
[----:B------:R-:W-:Y:S01]  /*2200*/  FADD R75, R85, -R74 ;  /* 0x8000004a554b7221 */ /* 0x000fe20000000000 */
[----:B------:R-:W-:Y:S01]  /*2210*/  IADD3.X R89, PT, PT, RZ, R11, RZ, P0, !PT ;  /* 0x0000000bff597210 */ /* 0x000fe200007fe4ff */
[----:B------:R-:W-:Y:S01]  /*2220*/  FFMA R70, R87, R70, R72 ;  /* 0x0000004657467223 */ /* 0x000fe20000000048 */
[--C-:B------:R-:W-:Y:S01]  /*2230*/  FADD R72, R84, -R74.reuse ;  /* 0x8000004a54487221 */ /* 0x100fe20000000000 */
[----:B------:R-:W-:Y:S01]  /*2240*/  FFMA R74, R75, 0.023809524253010749817, R74 ;  /* 0x3cc30c314b4a7823 */ /* 0x000fe2000000004a */
[----:B------:R-:W-:Y:S01]  /*2250*/  SHF.R.S32.HI R87, RZ, 0x1f, R89 ;  /* 0x0000001fff577819 */ /* 0x000fe20000011459 */
[----:B-----5:R-:W-:-:S02]  /*2260*/  HFMA2 R50, R14, 1, 1, R50 ;  /* 0x3c003c000e327831 */ /* 0x020fc40000000032 */
[----:B------:R-:W-:Y:S01]  /*2270*/  FFMA R70, R73, R72, R70 ;  /* 0x0000004849467223 */ /* 0x000fe20000000046 */
[----:B------:R-:W-:Y:S01]  /*2280*/  FADD R72, R85, -R74 ;  /* 0x8000004a55487221 */ /* 0x000fe20000000000 */
[----:B------:R-:W-:Y:S01]  /*2290*/  LEA.HI R87, P0, R87, R88, RZ, 0x2 ;  /* 0x0000005857577211 */ /* 0x000fe200078110ff */
[----:B------:R-:W-:Y:S02]  /*22a0*/  HADD2.F32 R86, -RZ, R71.H0_H0 ;  /* 0x20000047ff567230 */ /* 0x000fe40000004100 */
[----:B------:R-:W-:Y:S01]  /*22b0*/  FFMA R70, R75, R72, R70 ;  /* 0x000000484b467223 */ /* 0x000fe20000000046 */
[----:B------:R-:W-:Y:S02]  /*22c0*/  IADD3.X R72, PT, PT, RZ, R89, RZ, P0, !PT ;  /* 0x00000059ff487210 */ /* 0x000fe400007fe4ff */
[----:B------:R-:W-:Y:S01]  /*22d0*/  FADD R73, R86, -R74 ;  /* 0x8000004a56497221 */ /* 0x000fe20000000000 */
[----:B------:R-:W-:Y:S01]  /*22e0*/  HADD2 R50, R50, R12 ;  /* 0x0000000c32327230 */ /* 0x000fe20000000000 */
[----:B------:R-:W-:-:S02]  /*22f0*/  SHF.L.U64.HI R12, R87, 0x1, R72 ;  /* 0x00000001570c7819 */ /* 0x000fc40000010248 */
[----:B------:R-:W-:Y:S01]  /*2300*/  SHF.L.U32 R72, R87, 0x1, RZ ;  /* 0x0000000157487819 */ /* 0x000fe200000006ff */
[----:B------:R-:W-:Y:S02]  /*2310*/  HADD2.F32 R87, -RZ, R71.H1_H1 ;  /* 0x30000047ff577230 */ /* 0x000fe40000004100 */
[----:B------:R-:W-:Y:S01]  /*2320*/  FFMA R74, R73, 0.023255813866853713989, R74 ;  /* 0x3cbe82fa494a7823 */ /* 0x000fe2000000004a */
[----:B------:R-:W-:Y:S01]  /*2330*/  HADD2.F32 R88, -RZ, R50.H0_H0 ;  /* 0x20000032ff587230 */ /* 0x000fe20000004100 */
[----:B------:R-:W-:Y:S02]  /*2340*/  LOP3.LUT R72, R72, 0xfffffff8, RZ, 0xc0, !PT ;  /* 0xfffffff848487812 */ /* 0x000fe400078ec0ff */
[--C-:B------:R-:W-:Y:S01]  /*2350*/  FADD R75, R87, -R74.reuse ;  /* 0x8000004a574b7221 */ /* 0x100fe20000000000 */
[----:B------:R-:W-:-:S03]  /*2360*/  FADD R14, R86, -R74 ;  /* 0x8000004a560e7221 */ /* 0x000fc60000000000 */
[----:B------:R-:W-:Y:S01]  /*2370*/  FFMA R74, R75, 0.022727273404598236084, R74 ;  /* 0x3cba2e8c4b4a7823 */ /* 0x000fe2000000004a */
[----:B------:R-:W-:Y:S01]  /*2380*/  FFMA R14, R73, R14, R70 ;  /* 0x0000000e490e7223 */ /* 0x000fe20000000046 */
[C---:B------:R-:W-:Y:S02]  /*2390*/  IADD3 R70, P0, PT, R72.reuse, UR48, RZ ;  /* 0x0000003048467c10 */ /* 0x040fe4000ff1e0ff */
[----:B------:R-:W-:Y:S01]  /*23a0*/  IADD3 R72, P1, PT, R72, UR36, RZ ;  /* 0x0000002448487c10 */ /* 0x000fe2000ff3e0ff */
[----:B------:R-:W-:Y:S01]  /*23b0*/  FADD R91, -R74, R88 ;  /* 0x000000584a5b7221 */ /* 0x000fe20000000100 */
[----:B------:R-:W-:Y:S01]  /*23c0*/  HADD2.F32 R89, -RZ, R50.H1_H1 ;  /* 0x30000032ff597230 */ /* 0x000fe20000004100 */
[C---:B------:R-:W-:Y:S02]  /*23d0*/  IADD3.X R71, PT, PT, R12.reuse, UR49, RZ, P0, !PT ;  /* 0x000000310c477c10 */ /* 0x040fe400087fe4ff */
[----:B------:R-:W-:Y:S01]  /*23e0*/  IADD3.X R73, PT, PT, R12, UR37, RZ, P1, !PT ;  /* 0x000000250c497c10 */ /* 0x000fe20008ffe4ff */
[--C-:B------:R-:W-:Y:S01]  /*23f0*/  FFMA R12, R91, 0.022222222760319709778, R74.reuse ;  /* 0x3cb60b615b0c7823 */ /* 0x100fe2000000004a */
[----:B------:R-:W-:Y:S01]  /*2400*/  IADD3 R95, P2, PT, R114, 0x880, RZ ;  /* 0x00000880725f7810 */ /* 0x000fe20007f5e0ff */
[----:B------:R-:W-:Y:S01]  /*2410*/  FADD R74, R87, -R74 ;  /* 0x8000004a574a7221 */ /* 0x000fe20000000000 */
[----:B------:R-:W-:-:S02]  /*2420*/  HFMA2 R15, R15, 1, 1, R51 ;  /* 0x3c003c000f0f7831 */ /* 0x000fc40000000033 */
[----:B------:R-:W-:Y:S01]  /*2430*/  FADD R93, R89, -R12 ;  /* 0x8000000c595d7221 */ /* 0x000fe20000000000 */
[----:B------:R-:W-:Y:S01]  /*2440*/  IADD3.X R94, PT, PT, RZ, R11, RZ, P2, !PT ;  /* 0x0000000bff5e7210 */ /* 0x000fe200017fe4ff */
[----:B------:R-:W4:Y:S01]  /*2450*/  LDG.E.64 R70, desc[UR4][R70.64] ;  /* 0x0000000446467981 */ /* 0x000f22000c1e1b00 */
[----:B------:R-:W-:Y:S01]  /*2460*/  FFMA R14, R75, R74, R14 ;  /* 0x0000004a4b0e7223 */ /* 0x000fe2000000000e */
[--C-:B------:R-:W-:Y:S01]  /*2470*/  FADD R50, R88, -R12.reuse ;  /* 0x8000000c58327221 */ /* 0x100fe20000000000 */
[----:B------:R-:W-:Y:S01]  /*2480*/  FFMA R90, R93, 0.021739130839705467224, R12 ;  /* 0x3cb216435d5a7823 */ /* 0x000fe2000000000c */
[----:B------:R-:W4:Y:S01]  /*2490*/  LDG.E.64 R72, desc[UR8][R72.64] ;  /* 0x0000000848487981 */ /* 0x000f22000c1e1b00 */
[----:B------:R-:W-:Y:S01]  /*24a0*/  SHF.R.S32.HI R92, RZ, 0x1f, R94 ;  /* 0x0000001fff5c7819 */ /* 0x000fe2000001145e */
[----:B------:R-:W-:Y:S01]  /*24b0*/  FFMA R14, R91, R50, R14 ;  /* 0x000000325b0e7223 */ /* 0x000fe2000000000e */
[----:B------:R-:W-:Y:S01]  /*24c0*/  FADD R12, R89, -R90 ;  /* 0x8000005a590c7221 */ /* 0x000fe20000000000 */
[----:B------:R-:W-:Y:S01]  /*24d0*/  HFMA2 R15, R15, 1, 1, R13 ;  /* 0x3c003c000f0f7831 */ /* 0x000fe2000000000d */
[----:B------:R-:W-:Y:S01]  /*24e0*/  LEA.HI R92, P0, R92, R95, RZ, 0x2 ;  /* 0x0000005f5c5c7211 */ /* 0x000fe200078110ff */
[----:B------:R-:W5:Y:S01]  /*24f0*/  LDG.E.64 R74, desc[UR6][R110.64+0x1000] ;  /* 0x001000066e4a7981 */ /* 0x000f62000c1e1b00 */
[----:B------:R-:W-:-:S02]  /*2500*/  FFMA R93, R93, R12, R14 ;  /* 0x0000000c5d5d7223 */ /* 0x000fc4000000000e */
[----:B------:R-:W-:Y:S02]  /*2510*/  IADD3.X R51, PT, PT, RZ, R94, RZ, P0, !PT ;  /* 0x0000005eff337210 */ /* 0x000fe400007fe4ff */
[C---:B------:R-:W-:Y:S02]  /*2520*/  SHF.L.U32 R14, R92.reuse, 0x1, RZ ;  /* 0x000000015c0e7819 */ /* 0x040fe400000006ff */
[----:B------:R-:W-:Y:S01]  /*2530*/  SHF.L.U64.HI R51, R92, 0x1, R51 ;  /* 0x000000015c337819 */ /* 0x000fe20000010233 */
[----:B------:R-:W-:Y:S01]  /*2540*/  HADD2.F32 R92, -RZ, R15.H0_H0 ;  /* 0x2000000fff5c7230 */ /* 0x000fe20000004100 */
[----:B------:R-:W-:-:S04]  /*2550*/  LOP3.LUT R14, R14, 0xfffffff8, RZ, 0xc0, !PT ;  /* 0xfffffff80e0e7812 */ /* 0x000fc800078ec0ff */
[----:B------:R-:W-:Y:S01]  /*2560*/  IADD3 R12, P0, PT, R14, UR48, RZ ;  /* 0x000000300e0c7c10 */ /* 0x000fe2000ff1e0ff */
[--C-:B------:R-:W-:Y:S01]  /*2570*/  FADD R50, R92, -R90.reuse ;  /* 0x8000005a5c327221 */ /* 0x100fe20000000000 */
[----:B------:R-:W-:Y:S01]  /*2580*/  IADD3 R14, P1, PT, R14, UR36, RZ ;  /* 0x000000240e0e7c10 */ /* 0x000fe2000ff3e0ff */
[----:B------:R-:W-:Y:S01]  /*2590*/  HADD2.F32 R91, -RZ, R15.H1_H1 ;  /* 0x3000000fff5b7230 */ /* 0x000fe20000004100 */
[C---:B------:R-:W-:Y:S02]  /*25a0*/  IADD3.X R13, PT, PT, R51.reuse, UR49, RZ, P0, !PT ;  /* 0x00000031330d7c10 */ /* 0x040fe400087fe4ff */
[----:B------:R-:W-:Y:S01]  /*25b0*/  IADD3.X R15, PT, PT, R51, UR37, RZ, P1, !PT ;  /* 0x00000025330f7c10 */ /* 0x000fe20008ffe4ff */
[----:B------:R-:W-:Y:S01]  /*25c0*/  FFMA R51, R50, 0.021276595070958137512, R90 ;  /* 0x3cae4c4132337823 */ /* 0x000fe2000000005a */
[----:B------:R-:W-:Y:S01]  /*25d0*/  IADD3 R94, P2, PT, R114, 0x900, RZ ;  /* 0x00000900725e7810 */ /* 0x000fe20007f5e0ff */
[----:B------:R-:W-:Y:S02]  /*25e0*/  HADD2 R76, R76, R78 ;  /* 0x0000004e4c4c7230 */ /* 0x000fe40000000000 */
[----:B------:R-:W-:-:S02]  /*25f0*/  HFMA2 R77, R77, 1, 1, R79 ;  /* 0x3c003c004d4d7831 */ /* 0x000fc4000000004f */
[--C-:B------:R-:W-:Y:S01]  /*2600*/  FADD R78, R91, -R51.reuse ;  /* 0x800000335b4e7221 */ /* 0x100fe20000000000 */
[----:B------:R-:W-:Y:S01]  /*2610*/  IADD3.X R97, PT, PT, RZ, R11, RZ, P2, !PT ;  /* 0x0000000bff617210 */ /* 0x000fe200017fe4ff */
[----:B------:R-:W-:Y:S01]  /*2620*/  HADD2 R76, R76, R80 ;  /* 0x000000504c4c7230 */ /* 0x000fe20000000000 */
[----:B------:R-:W5:Y:S01]  /*2630*/  LDG.E.64 R12, desc[UR4][R12.64] ;  /* 0x000000040c0c7981 */ /* 0x000f62000c1e1b00 */
[----:B------:R-:W-:Y:S01]  /*2640*/  FFMA R80, R78, 0.020833333954215049744, R51 ;  /* 0x3caaaaab4e507823 */ /* 0x000fe20000000033 */
[----:B------:R-:W-:Y:S01]  /*2650*/  SHF.R.S32.HI R95, RZ, 0x1f, R97 ;  /* 0x0000001fff5f7819 */ /* 0x000fe20000011461 */
[----:B------:R-:W-:Y:S01]  /*2660*/  FADD R51, R92, -R51 ;  /* 0x800000335c337221 */ /* 0x000fe20000000000 */
[--C-:B------:R-:W-:Y:S01]  /*2670*/  HADD2.F32 R90, -RZ, R76.reuse.H0_H0 ;  /* 0x2000004cff5a7230 */ /* 0x100fe20000004100 */
[----:B------:R-:W5:Y:S01]  /*2680*/  LDG.E.64 R14, desc[UR8][R14.64] ;  /* 0x000000080e0e7981 */ /* 0x000f62000c1e1b00 */
[----:B------:R-:W-:Y:S01]  /*2690*/  LEA.HI R95, P0, R95, R94, RZ, 0x2 ;  /* 0x0000005e5f5f7211 */ /* 0x000fe200078110ff */
[----:B------:R-:W-:Y:S01]  /*26a0*/  FFMA R93, R50, R51, R93 ;  /* 0x00000033325d7223 */ /* 0x000fe2000000005d */
[----:B------:R-:W-:Y:S01]  /*26b0*/  FADD R94, R91, -R80 ;  /* 0x800000505b5e7221 */ /* 0x000fe20000000000 */
[----:B------:R-:W-:Y:S01]  /*26c0*/  FADD R96, -R80, R90 ;  /* 0x0000005a50607221 */ /* 0x000fe20000000100 */
[----:B------:R-:W-:Y:S01]  /*26d0*/  HADD2 R77, R77, R81 ;  /* 0x000000514d4d7230 */ /* 0x000fe20000000000 */
[C---:B------:R-:W-:Y:S01]  /*26e0*/  SHF.L.U32 R79, R95.reuse, 0x1, RZ ;  /* 0x000000015f4f7819 */ /* 0x040fe200000006ff */
[----:B------:R-:W-:Y:S01]  /*26f0*/  FFMA R93, R78, R94, R93 ;  /* 0x0000005e4e5d7223 */ /* 0x000fe2000000005d */
[----:B------:R-:W-:Y:S01]  /*2700*/  IADD3.X R94, PT, PT, RZ, R97, RZ, P0, !PT ;  /* 0x00000061ff5e7210 */ /* 0x000fe200007fe4ff */
[----:B------:R-:W-:Y:S01]  /*2710*/  FFMA R80, R96, 0.02040816284716129303, R80 ;  /* 0x3ca72f0560507823 */ /* 0x000fe20000000050 */
[----:B------:R-:W5:Y:S02]  /*2720*/  LDG.E.64 R50, desc[UR6][R110.64+0x1100] ;  /* 0x001100066e327981 */ /* 0x000f64000c1e1b00 */
[----:B------:R-:W-:Y:S01]  /*2730*/  SHF.L.U64.HI R81, R95, 0x1, R94 ;  /* 0x000000015f517819 */ /* 0x000fe2000001025e */
[----:B------:R-:W-:-:S02]  /*2740*/  HADD2.F32 R95, -RZ, R76.H1_H1 ;  /* 0x3000004cff5f7230 */ /* 0x000fc40000004100 */
[--C-:B------:R-:W-:Y:S01]  /*2750*/  FADD R78, R90, -R80.reuse ;  /* 0x800000505a4e7221 */ /* 0x100fe20000000000 */
[----:B------:R-:W-:Y:S02]  /*2760*/  HADD2.F32 R94, -RZ, R77.H0_H0 ;  /* 0x2000004dff5e7230 */ /* 0x000fe40000004100 */
[--C-:B------:R-:W-:Y:S01]  /*2770*/  FADD R97, R95, -R80.reuse ;  /* 0x800000505f617221 */ /* 0x100fe20000000000 */
[----:B------:R-:W-:Y:S01]  /*2780*/  FFMA R96, R96, R78, R93 ;  /* 0x0000004e60607223 */ /* 0x000fe2000000005d */
[----:B------:R-:W-:Y:S02]  /*2790*/  LOP3.LUT R78, R79, 0xfffffff8, RZ, 0xc0, !PT ;  /* 0xfffffff84f4e7812 */ /* 0x000fe400078ec0ff */
[----:B------:R-:W-:Y:S01]  /*27a0*/  FFMA R80, R97, 0.019999999552965164185, R80 ;  /* 0x3ca3d70a61507823 */ /* 0x000fe20000000050 */
[----:B------:R-:W-:Y:S02]  /*27b0*/  IADD3 R101, P2, PT, R114, 0x980, RZ ;  /* 0x0000098072657810 */ /* 0x000fe40007f5e0ff */
[----:B------:R-:W-:Y:S01]  /*27c0*/  IADD3 R76, P0, PT, R78, UR48, RZ ;  /* 0x000000304e4c7c10 */ /* 0x000fe2000ff1e0ff */
[----:B------:R-:W-:Y:S01]  /*27d0*/  FADD R99, R94, -R80 ;  /* 0x800000505e637221 */ /* 0x000fe20000000000 */
[----:B------:R-:W-:Y:S01]  /*27e0*/  IADD3 R78, P1, PT, R78, UR36, RZ ;  /* 0x000000244e4e7c10 */ /* 0x000fe2000ff3e0ff */
[----:B------:R-:W-:-:S02]  /*27f0*/  HFMA2 R100, R52, 1, 1, R54 ;  /* 0x3c003c0034647831 */ /* 0x000fc40000000036 */
[----:B------:R-:W-:Y:S01]  /*2800*/  HADD2.F32 R93, -RZ, R77.H1_H1 ;  /* 0x3000004dff5d7230 */ /* 0x000fe20000004100 */
[----:B------:R-:W-:Y:S01]  /*2810*/  IADD3.X R52, PT, PT, RZ, R11, RZ, P2, !PT ;  /* 0x0000000bff347210 */ /* 0x000fe200017fe4ff */
[--C-:B------:R-:W-:Y:S01]  /*2820*/  FADD R54, R95, -R80.reuse ;  /* 0x800000505f367221 */ /* 0x100fe20000000000 */
[----:B------:R-:W-:Y:S01]  /*2830*/  IADD3.X R77, PT, PT, R81, UR49, RZ, P0, !PT ;  /* 0x00000031514d7c10 */ /* 0x000fe200087fe4ff */
[----:B------:R-:W-:Y:S01]  /*2840*/  FFMA R98, R99, 0.019607843831181526184, R80 ;  /* 0x3ca0a0a163627823 */ /* 0x000fe20000000050 */
[----:B------:R-:W-:Y:S01]  /*2850*/  IADD3.X R79, PT, PT, R81, UR37, RZ, P1, !PT ;  /* 0x00000025514f7c10 */ /* 0x000fe20008ffe4ff */
[----:B------:R-:W-:Y:S01]  /*2860*/  FFMA R54, R97, R54, R96 ;  /* 0x0000003661367223 */ /* 0x000fe20000000060 */
[----:B------:R-:W-:Y:S01]  /*2870*/  SHF.R.S32.HI R102, RZ, 0x1f, R52 ;  /* 0x0000001fff667819 */ /* 0x000fe20000011434 */
[--C-:B------:R-:W-:Y:S01]  /*2880*/  FADD R97, R93, -R98.reuse ;  /* 0x800000625d617221 */ /* 0x100fe20000000000 */
[----:B------:R-:W5:Y:S01]  /*2890*/  LDG.E.64 R76, desc[UR4][R76.64] ;  /* 0x000000044c4c7981 */ /* 0x000f62000c1e1b00 */
[----:B------:R-:W-:Y:S01]  /*28a0*/  FADD R96, R94, -R98 ;  /* 0x800000625e607221 */ /* 0x000fe20000000000 */
[----:B------:R-:W-:-:S02]  /*28b0*/  LEA.HI R102, P0, R102, R101, RZ, 0x2 ;  /* 0x0000006566667211 */ /* 0x000fc400078110ff */
[----:B------:R-:W5:Y:S01]  /*28c0*/  LDG.E.64 R78, desc[UR8][R78.64] ;  /* 0x000000084e4e7981 */ /* 0x000f62000c1e1b00 */
[----:B------:R-:W-:Y:S02]  /*28d0*/  HADD2 R100, R100, R56 ;  /* 0x0000003864647230 */ /* 0x000fe40000000000 */
[----:B------:R-:W-:Y:S01]  /*28e0*/  FFMA R98, R97, 0.019230769947171211243, R98 ;  /* 0x3c9d89d961627823 */ /* 0x000fe20000000062 */
[----:B------:R-:W-:Y:S01]  /*28f0*/  IADD3.X R101, PT, PT, RZ, R52, RZ, P0, !PT ;  /* 0x00000034ff657210 */ /* 0x000fe200007fe4ff */
[----:B------:R-:W-:Y:S01]  /*2900*/  FFMA R54, R99, R96, R54 ;  /* 0x0000006063367223 */ /* 0x000fe20000000036 */
[----:B------:R-:W-:Y:S02]  /*2910*/  HFMA2 R53, R53, 1, 1, R55 ;  /* 0x3c003c0035357831 */ /* 0x000fe40000000037 */
[----:B------:R-:W-:Y:S01]  /*2920*/  FADD R52, R93, -R98 ;  /* 0x800000625d347221 */ /* 0x000fe20000000000 */
[----:B------:R-:W-:Y:S01]  /*2930*/  HADD2.F32 R96, -RZ, R100.H0_H0 ;  /* 0x20000064ff607230 */ /* 0x000fe20000004100 */
[----:B------:R-:W-:Y:S01]  /*2940*/  SHF.L.U32 R55, R102, 0x1, RZ ;  /* 0x0000000166377819 */ /* 0x000fe200000006ff */
[----:B------:R-:W5:Y:S01]  /*2950*/  LDG.E.64 R80, desc[UR6][R110.64+0x1200] ;  /* 0x001200066e507981 */ /* 0x000f62000c1e1b00 */
[----:B------:R-:W-:-:S02]  /*2960*/  FFMA R54, R97, R52, R54 ;  /* 0x0000003461367223 */ /* 0x000fc40000000036 */
[----:B------:R-:W-:Y:S01]  /*2970*/  LOP3.LUT R52, R55, 0xfffffff8, RZ, 0xc0, !PT ;  /* 0xfffffff837347812 */ /* 0x000fe200078ec0ff */
[----:B------:R-:W-:Y:S01]  /*2980*/  FADD R99, -R98, R96 ;  /* 0x0000006062637221 */ /* 0x000fe20000000100 */
[----:B------:R-:W-:Y:S01]  /*2990*/  SHF.L.U64.HI R101, R102, 0x1, R101 ;  /* 0x0000000166657819 */ /* 0x000fe20000010265 */
[----:B------:R-:W-:Y:S01]  /*29a0*/  HADD2.F32 R97, -RZ, R100.H1_H1 ;  /* 0x30000064ff617230 */ /* 0x000fe20000004100 */
[C---:B------:R-:W-:Y:S01]  /*29b0*/  IADD3 R56, P0, PT, R52.reuse, UR48, RZ ;  /* 0x0000003034387c10 */ /* 0x040fe2000ff1e0ff */
[----:B------:R-:W-:Y:S01]  /*29c0*/  FFMA R98, R99, 0.018867924809455871582, R98 ;  /* 0x3c9a90e863627823 */ /* 0x000fe20000000062 */
[----:B------:R-:W-:Y:S01]  /*29d0*/  IADD3 R52, P1, PT, R52, UR36, RZ ;  /* 0x0000002434347c10 */ /* 0x000fe2000ff3e0ff */
[----:B------:R-:W-:Y:S01]  /*29e0*/  HFMA2 R55, R53, 1, 1, R57 ;  /* 0x3c003c0035377831 */ /* 0x000fe20000000039 */
[C---:B------:R-:W-:Y:S01]  /*29f0*/  IADD3.X R57, PT, PT, R101.reuse, UR49, RZ, P0, !PT ;  /* 0x0000003165397c10 */ /* 0x040fe200087fe4ff */
[--C-:B------:R-:W-:Y:S01]  /*2a00*/  FADD R100, R96, -R98.reuse ;  /* 0x8000006260647221 */ /* 0x100fe20000000000 */
[----:B------:R-:W-:Y:S01]  /*2a10*/  IADD3.X R53, PT, PT, R101, UR37, RZ, P1, !PT ;  /* 0x0000002565357c10 */ /* 0x000fe20008ffe4ff */
[----:B------:R-:W-:-:S02]  /*2a20*/  FADD R101, R97, -R98 ;  /* 0x8000006261657221 */ /* 0x000fc40000000000 */
[----:B------:R-:W-:Y:S01]  /*2a30*/  FFMA R54, R99, R100, R54 ;  /* 0x0000006463367223 */ /* 0x000fe20000000036 */
[----:B------:R-:W5:Y:S01]  /*2a40*/  LDG.E.64 R56, desc[UR4][R56.64] ;  /* 0x0000000438387981 */ /* 0x000f62000c1e1b00 */
[----:B------:R-:W-:Y:S01]  /*2a50*/  FFMA R100, R101, 0.018518518656492233276, R98 ;  /* 0x3c97b42665647823 */ /* 0x000fe20000000062 */
[--C-:B------:R-:W-:Y:S02]  /*2a60*/  HADD2.F32 R99, -RZ, R55.reuse.H0_H0 ;  /* 0x20000037ff637230 */ /* 0x100fe40000004100 */
[----:B------:R-:W-:Y:S02]  /*2a70*/  HFMA2 R58, R58, 1, 1, R60 ;  /* 0x3c003c003a3a7831 */ /* 0x000fe4000000003c */
[--C-:B------:R-:W-:Y:S01]  /*2a80*/  FADD R98, R97, -R100.reuse ;  /* 0x8000006461627221 */ /* 0x100fe20000000000 */
[----:B------:R-:W5:Y:S01]  /*2a90*/  LDG.E.64 R52, desc[UR8][R52.64] ;  /* 0x0000000834347981 */ /* 0x000f62000c1e1b00 */
[----:B------:R-:W-:Y:S02]  /*2aa0*/  FADD R102, R99, -R100 ;  /* 0x8000006463667221 */ /* 0x000fe40000000000 */
[----:B------:R-:W-:Y:S01]  /*2ab0*/  FFMA R101, R101, R98, R54 ;  /* 0x0000006265657223 */ /* 0x000fe20000000036 */
[----:B------:R-:W-:-:S02]  /*2ac0*/  HADD2.F32 R98, -RZ, R55.H1_H1 ;  /* 0x30000037ff627230 */ /* 0x000fc40000004100 */
[----:B------:R-:W-:Y:S01]  /*2ad0*/  FFMA R100, R102, 0.018181817606091499329, R100 ;  /* 0x3c94f20966647823 */ /* 0x000fe20000000064 */
[----:B------:R-:W5:Y:S01]  /*2ae0*/  LDG.E.64 R54, desc[UR6][R110.64+0x1300] ;  /* 0x001300066e367981 */ /* 0x000f62000c1e1b00 */
[----:B------:R-:W-:Y:S02]  /*2af0*/  HADD2 R62, R58, R62 ;  /* 0x0000003e3a3e7230 */ /* 0x000fe40000000000 */
[--C-:B------:R-:W-:Y:S01]  /*2b00*/  FADD R103, R98, -R100.reuse ;  /* 0x8000006462677221 */ /* 0x100fe20000000000 */
[----:B------:R-:W-:-:S03]  /*2b10*/  FADD R58, R99, -R100 ;  /* 0x80000064633a7221 */ /* 0x000fc60000000000 */
[----:B------:R-:W-:Y:S01]  /*2b20*/  FFMA R100, R103, 0.01785714365541934967, R100 ;  /* 0x3c92492567647823 */ /* 0x000fe20000000064 */
[----:B------:R-:W-:Y:S01]  /*2b30*/  FFMA R58, R102, R58, R101 ;  /* 0x0000003a663a7223 */ /* 0x000fe20000000065 */
[----:B------:R-:W-:Y:S02]  /*2b40*/  HADD2.F32 R101, -RZ, R62.H0_H0 ;  /* 0x2000003eff657230 */ /* 0x000fe40000004100 */
[----:B------:R-:W-:-:S04]  /*2b50*/  FADD R60, R98, -R100 ;  /* 0x80000064623c7221 */ /* 0x000fc80000000000 */
[----:B------:R-:W-:Y:S01]  /*2b60*/  FFMA R58, R103, R60, R58 ;  /* 0x0000003c673a7223 */ /* 0x000fe2000000003a */
[----:B------:R-:W-:-:S04]  /*2b70*/  FADD R103, -R100, R101 ;  /* 0x0000006564677221 */ /* 0x000fc80000000100 */
[----:B------:R-:W-:Y:S01]  /*2b80*/  FFMA R102, R103, 0.017543859779834747314, R100 ;  /* 0x3c8fb82467667823 */ /* 0x000fe20000000064 */
[----:B------:R-:W-:-:S03]  /*2b90*/  HADD2.F32 R100, -RZ, R62.H1_H1 ;  /* 0x3000003eff647230 */ /* 0x000fc60000004100 */
[----:B------:R-:W-:-:S04]  /*2ba0*/  FADD R113, R101, -R102 ;  /* 0x8000006665717221 */ /* 0x000fc80000000000 */
[----:B------:R-:W-:Y:S01]  /*2bb0*/  FFMA R58, R103, R113, R58 ;  /* 0x00000071673a7223 */ /* 0x000fe2000000003a */
[----:B------:R-:W-:Y:S01]  /*2bc0*/  IADD3 R113, P0, PT, R114, 0xa00, RZ ;  /* 0x00000a0072717810 */ /* 0x000fe20007f1e0ff */
[----:B------:R-:W-:-:S03]  /*2bd0*/  FADD R103, R100, -R102 ;  /* 0x8000006664677221 */ /* 0x000fc60000000000 */
[----:B------:R-:W-:Y:S01]  /*2be0*/  IADD3.X R62, PT, PT, RZ, R11, RZ, P0, !PT ;  /* 0x0000000bff3e7210 */ /* 0x000fe200007fe4ff */
[----:B------:R-:W-:-:S03]  /*2bf0*/  FFMA R102, R103, 0.017241379246115684509, R102 ;  /* 0x3c8d3dcb67667823 */ /* 0x000fc60000000066 */
[----:B------:R-:W-:Y:S01]  /*2c00*/  SHF.R.S32.HI R60, RZ, 0x1f, R62 ;  /* 0x0000001fff3c7819 */ /* 0x000fe2000001143e */
[----:B------:R-:W-:-:S03]  /*2c10*/  FADD R112, R100, -R102 ;  /* 0x8000006664707221 */ /* 0x000fc60000000000 */
[----:B------:R-:W-:Y:S01]  /*2c20*/  LEA.HI R60, P0, R60, R113, RZ, 0x2 ;  /* 0x000000713c3c7211 */ /* 0x000fe200078110ff */
[----:B------:R-:W-:-:S03]  /*2c30*/  FFMA R112, R103, R112, R58 ;  /* 0x0000007067707223 */ /* 0x000fc6000000003a */
[----:B------:R-:W-:-:S04]  /*2c40*/  IADD3.X R103, PT, PT, RZ, R62, RZ, P0, !PT ;  /* 0x0000003eff677210 */ /* 0x000fc800007fe4ff */
[C---:B------:R-:W-:Y:S02]  /*2c50*/  SHF.L.U64.HI R62, R60.reuse, 0x1, R103 ;  /* 0x000000013c3e7819 */ /* 0x040fe40000010267 */
[----:B------:R-:W-:-:S04]  /*2c60*/  SHF.L.U32 R60, R60, 0x1, RZ ;  /* 0x000000013c3c7819 */ /* 0x000fc800000006ff */
[----:B------:R-:W-:-:S04]  /*2c70*/  LOP3.LUT R60, R60, 0xfffffff8, RZ, 0xc0, !PT ;  /* 0xfffffff83c3c7812 */ /* 0x000fc800078ec0ff */
[C---:B------:R-:W-:Y:S02]  /*2c80*/  IADD3 R58, P0, PT, R60.reuse, UR48, RZ ;  /* 0x000000303c3a7c10 */ /* 0x040fe4000ff1e0ff */
[----:B------:R-:W-:Y:S01]  /*2c90*/  IADD3 R60, P1, PT, R60, UR36, RZ ;  /* 0x000000243c3c7c10 */ /* 0x000fe2000ff3e0ff */
[----:B------:R-:W-:Y:S01]  /*2ca0*/  HFMA2 R113, R59, 1, 1, R61 ;  /* 0x3c003c003b717831 */ /* 0x000fe2000000003d */
[C---:B------:R-:W-:Y:S02]  /*2cb0*/  IADD3.X R59, PT, PT, R62.reuse, UR49, RZ, P0, !PT ;  /* 0x000000313e3b7c10 */ /* 0x040fe400087fe4ff */
[----:B------:R-:W-:-:S04]  /*2cc0*/  IADD3.X R61, PT, PT, R62, UR37, RZ, P1, !PT ;  /* 0x000000253e3d7c10 */ /* 0x000fc80008ffe4ff */
[----:B------:R-:W5:Y:S04]  /*2cd0*/  LDG.E.64 R58, desc[UR4][R58.64] ;  /* 0x000000043a3a7981 */ /* 0x000f68000c1e1b00 */
[----:B------:R-:W5:Y:S01]  /*2ce0*/  LDG.E.64 R60, desc[UR8][R60.64] ;  /* 0x000000083c3c7981 */ /* 0x000f62000c1e1b00 */
[----:B------:R-:W-:-:S03]  /*2cf0*/  HADD2 R113, R113, R63 ;  /* 0x0000003f71717230 */ /* 0x000fc60000000000 */
[----:B------:R-:W5:Y:S02]  /*2d00*/  LDG.E.64 R62, desc[UR6][R110.64+0x1400] ;  /* 0x001400066e3e7981 */ /* 0x000f64000c1e1b00 */
[----:B------:R-:W-:-:S05]  /*2d10*/  HADD2.F32 R103, -RZ, R113.H0_H0 ;  /* 0x20000071ff677230 */ /* 0x000fca0000004100 */
[----:B------:R-:W-:-:S04]  /*2d20*/  FADD R115, R103, -R102 ;  /* 0x8000006667737221 */ /* 0x000fc80000000000 */
[----:B------:R-:W-:Y:S01]  /*2d30*/  FFMA R116, R115, 0.016949152573943138123, R102 ;  /* 0x3c8ad8f373747823 */ /* 0x000fe20000000066 */
[----:B------:R-:W-:-:S03]  /*2d40*/  HADD2.F32 R102, -RZ, R113.H1_H1 ;  /* 0x30000071ff667230 */ /* 0x000fc60000004100 */
[--C-:B------:R-:W-:Y:S02]  /*2d50*/  FADD R117, R103, -R116.reuse ;  /* 0x8000007467757221 */ /* 0x100fe40000000000 */
[----:B------:R-:W-:Y:S02]  /*2d60*/  FADD R113, R102, -R116 ;  /* 0x8000007466717221 */ /* 0x000fe40000000000 */
[----:B------:R-:W-:Y:S01]  /*2d70*/  FFMA R112, R115, R117, R112 ;  /* 0x0000007573707223 */ /* 0x000fe20000000070 */
[----:B--2---:R-:W-:Y:S02]  /*2d80*/  HFMA2 R64, R64, 1, 1, R66 ;  /* 0x3c003c0040407831 */ /* 0x004fe40000000042 */
[----:B------:R-:W-:Y:S02]  /*2d90*/  FFMA R115, R113, 0.016666667535901069641, R116 ;  /* 0x3c88888971737823 */ /* 0x000fe40000000074 */
[----:B---3--:R-:W-:-:S05]  /*2da0*/  HADD2 R64, R64, R68 ;  /* 0x0000004440407230 */ /* 0x008fca0000000000 */
[----:B------:R-:W-:Y:S02]  /*2db0*/  HADD2.F32 R66, -RZ, R64.H0_H0 ;  /* 0x20000040ff427230 */ /* 0x000fe40000004100 */
[----:B------:R-:W-:-:S03]  /*2dc0*/  FADD R117, R102, -R115 ;  /* 0x8000007366757221 */ /* 0x000fc60000000000 */
[----:B------:R-:W-:Y:S01]  /*2dd0*/  FADD R68, -R115, R66 ;  /* 0x0000004273447221 */ /* 0x000fe20000000100 */
[----:B------:R-:W-:-:S03]  /*2de0*/  FFMA R112, R113, R117, R112 ;  /* 0x0000007571707223 */ /* 0x000fc60000000070 */
[----:B------:R-:W-:Y:S01]  /*2df0*/  FFMA R115, R68, 0.016393441706895828247, R115 ;  /* 0x3c864b8a44737823 */ /* 0x000fe20000000073 */
[----:B------:R-:W-:-:S03]  /*2e00*/  HADD2.F32 R64, -RZ, R64.H1_H1 ;  /* 0x30000040ff407230 */ /* 0x000fc60000004100 */
[----:B------:R-:W-:Y:S01]  /*2e10*/  FADD R113, R66, -R115 ;  /* 0x8000007342717221 */ /* 0x000fe20000000000 */
[----:B------:R-:W-:-:S03]  /*2e20*/  HFMA2 R65, R65, 1, 1, R67 ;  /* 0x3c003c0041417831 */ /* 0x000fc60000000043 */
[----:B------:R-:W-:Y:S01]  /*2e30*/  FFMA R112, R68, R113, R112 ;  /* 0x0000007144707223 */ /* 0x000fe20000000070 */
[----:B------:R-:W-:-:S04]  /*2e40*/  FADD R68, R64, -R115 ;  /* 0x8000007340447221 */ /* 0x000fc80000000000 */
[----:B------:R-:W-:Y:S01]  /*2e50*/  FFMA R115, R68, 0.016129031777381896973, R115 ;  /* 0x3c84210844737823 */ /* 0x000fe20000000073 */
[----:B------:R-:W-:-:S03]  /*2e60*/  HADD2 R65, R65, R69 ;  /* 0x0000004541417230 */ /* 0x000fc60000000000 */
[----:B------:R-:W-:-:S04]  /*2e70*/  FADD R67, R64, -R115 ;  /* 0x8000007340437221 */ /* 0x000fc80000000000 */
[----:B------:R-:W-:Y:S01]  /*2e80*/  FFMA R112, R68, R67, R112 ;  /* 0x0000004344707223 */ /* 0x000fe20000000070 */
[--C-:B------:R-:W-:Y:S02]  /*2e90*/  HADD2.F32 R67, -RZ, R65.reuse.H0_H0 ;  /* 0x20000041ff437230 */ /* 0x100fe40000004100 */
[----:B------:R-:W-:-:S03]  /*2ea0*/  HADD2.F32 R65, -RZ, R65.H1_H1 ;  /* 0x30000041ff417230 */ /* 0x000fc60000004100 */
[----:B------:R-:W-:-:S04]  /*2eb0*/  FADD R68, R67, -R115 ;  /* 0x8000007343447221 */ /* 0x000fc80000000000 */
[----:B------:R-:W-:-:S04]  /*2ec0*/  FFMA R116, R68, 0.015873016789555549622, R115 ;  /* 0x3c82082144747823 */ /* 0x000fc80000000073 */
[--C-:B------:R-:W-:Y:S01]  /*2ed0*/  FADD R113, R65, -R116.reuse ;  /* 0x8000007441717221 */ /* 0x100fe20000000000 */
[----:B------:R-:W-:-:S03]  /*2ee0*/  FADD R69, R67, -R116 ;  /* 0x8000007443457221 */ /* 0x000fc60000000000 */
[----:B------:R-:W-:Y:S01]  /*2ef0*/  FFMA R116, R113, 0.015625, R116 ;  /* 0x3c80000071747823 */ /* 0x000fe20000000074 */
[----:B----4-:R-:W-:Y:S02]  /*2f00*/  HFMA2 R70, R70, 1, 1, R72 ;  /* 0x3c003c0046467831 */ /* 0x010fe40000000048 */
[----:B------:R-:W-:Y:S01]  /*2f10*/  FFMA R69, R68, R69, R112 ;  /* 0x0000004544457223 */ /* 0x000fe20000000070 */
[----:B------:R-:W-:-:S04]  /*2f20*/  FADD R68, R65, -R116 ;  /* 0x8000007441447221 */ /* 0x000fc80000000000 */
[----:B------:R-:W-:Y:S01]  /*2f30*/  FFMA R69, R113, R68, R69 ;  /* 0x0000004471457223 */ /* 0x000fe20000000045 */
[----:B-----5:R-:W-:-:S05]  /*2f40*/  HADD2 R70, R70, R74 ;  /* 0x0000004a46467230 */ /* 0x020fca0000000000 */
[----:B------:R-:W-:Y:S02]  /*2f50*/  HADD2.F32 R68, -RZ, R70.H0_H0 ;  /* 0x20000046ff447230 */ /* 0x000fe40000004100 */
[----:B------:R-:W-:-:S03]  /*2f60*/  HFMA2 R71, R71, 1, 1, R73 ;  /* 0x3c003c0047477831 */ /* 0x000fc60000000049 */
[----:B------:R-:W-:-:S04]  /*2f70*/  FADD R113, -R116, R68 ;  /* 0x0000004474717221 */ /* 0x000fc80000000100 */
[----:B------:R-:W-:Y:S01]  /*2f80*/  FFMA R116, R113, 0.015384615398943424225, R116 ;  /* 0x3c7c0fc171747823 */ /* 0x000fe20000000074 */
[----:B------:R-:W-:-:S03]  /*2f90*/  HFMA2 R71, R71, 1, 1, R75 ;  /* 0x3c003c0047477831 */ /* 0x000fc6000000004b */
[----:B------:R-:W-:-:S04]  /*2fa0*/  FADD R72, R68, -R116 ;  /* 0x8000007444487221 */ /* 0x000fc80000000000 */
[----:B------:R-:W-:Y:S01]  /*2fb0*/  FFMA R72, R113, R72, R69 ;  /* 0x0000004871487223 */ /* 0x000fe20000000045 */
[----:B------:R-:W-:Y:S02]  /*2fc0*/  HADD2.F32 R69, -RZ, R70.H1_H1 ;  /* 0x30000046ff457230 */ /* 0x000fe40000004100 */
[----:B------:R-:W-:-:S03]  /*2fd0*/  HADD2.F32 R70, -RZ, R71.H0_H0 ;  /* 0x20000047ff467230 */ /* 0x000fc60000004100 */
[----:B------:R-:W-:Y:S01]  /*2fe0*/  FADD R73, R69, -R116 ;  /* 0x8000007445497221 */ /* 0x000fe20000000000 */
[----:B------:R-:W-:-:S03]  /*2ff0*/  HADD2 R12, R12, R14 ;  /* 0x0000000e0c0c7230 */ /* 0x000fc60000000000 */
[----:B------:R-:W-:Y:S01]  /*3000*/  FFMA R116, R73, 0.015151515603065490723, R116 ;  /* 0x3c783e1049747823 */ /* 0x000fe20000000074 */
[----:B------:R-:W-:-:S03]  /*3010*/  HADD2.F32 R71, -RZ, R71.H1_H1 ;  /* 0x30000047ff477230 */ /* 0x000fc60000004100 */
[C-C-:B------:R-:W-:Y:S01]  /*3020*/  FADD R75, R70.reuse, -R116.reuse ;  /* 0x80000074464b7221 */ /* 0x140fe20000000000 */
[----:B------:R-:W-:Y:S02]  /*3030*/  HFMA2 R50, R12, 1, 1, R50 ;  /* 0x3c003c000c327831 */ /* 0x000fe40000000032 */
[--C-:B------:R-:W-:Y:S01]  /*3040*/  FADD R12, R69, -R116.reuse ;  /* 0x80000074450c7221 */ /* 0x100fe20000000000 */
[----:B------:R-:W-:Y:S01]  /*3050*/  FFMA R116, R75, 0.014925372786819934845, R116 ;  /* 0x3c74898d4b747823 */ /* 0x000fe20000000074 */
[----:B------:R-:W-:Y:S02]  /*3060*/  HFMA2 R15, R13, 1, 1, R15 ;  /* 0x3c003c000d0f7831 */ /* 0x000fe4000000000f */
[----:B------:R-:W-:Y:S01]  /*3070*/  FFMA R12, R73, R12, R72 ;  /* 0x0000000c490c7223 */ /* 0x000fe20000000048 */
[--C-:B------:R-:W-:Y:S01]  /*3080*/  FADD R73, R71, -R116.reuse ;  /* 0x8000007447497221 */ /* 0x100fe20000000000 */
[----:B------:R-:W-:Y:S01]  /*3090*/  FADD R13, R70, -R116 ;  /* 0x80000074460d7221 */ /* 0x000fe20000000000 */
[----:B------:R-:W-:-:S02]  /*30a0*/  HADD2.F32 R72, -RZ, R50.H0_H0 ;  /* 0x20000032ff487230 */ /* 0x000fc40000004100 */
[----:B------:R-:W-:Y:S01]  /*30b0*/  FFMA R116, R73, 0.01470588240772485733, R116 ;  /* 0x3c70f0f149747823 */ /* 0x000fe20000000074 */
[----:B------:R-:W-:Y:S01]  /*30c0*/  FFMA R12, R75, R13, R12 ;  /* 0x0000000d4b0c7223 */ /* 0x000fe2000000000c */
[----:B------:R-:W-:Y:S02]  /*30d0*/  HFMA2 R15, R15, 1, 1, R51 ;  /* 0x3c003c000f0f7831 */ /* 0x000fe40000000033 */
[----:B------:R-:W-:Y:S01]  /*30e0*/  FADD R75, -R116, R72 ;  /* 0x00000048744b7221 */ /* 0x000fe20000000100 */
[----:B------:R-:W-:Y:S02]  /*30f0*/  HADD2.F32 R74, -RZ, R50.H1_H1 ;  /* 0x30000032ff4a7230 */ /* 0x000fe40000004100 */
[--C-:B------:R-:W-:Y:S01]  /*3100*/  FADD R13, R71, -R116.reuse ;  /* 0x80000074470d7221 */ /* 0x100fe20000000000 */
[----:B------:R-:W-:-:S03]  /*3110*/  FFMA R51, R75, 0.014492753893136978149, R116 ;  /* 0x3c6d73044b337823 */ /* 0x000fc60000000074 */
[----:B------:R-:W-:Y:S01]  /*3120*/  FFMA R12, R73, R13, R12 ;  /* 0x0000000d490c7223 */ /* 0x000fe2000000000c */
[--C-:B------:R-:W-:Y:S01]  /*3130*/  FADD R14, R74, -R51.reuse ;  /* 0x800000334a0e7221 */ /* 0x100fe20000000000 */
[----:B------:R-:W-:Y:S02]  /*3140*/  HADD2.F32 R73, -RZ, R15.H0_H0 ;  /* 0x2000000fff497230 */ /* 0x000fe40000004100 */
[--C-:B------:R-:W-:Y:S01]  /*3150*/  FADD R13, R72, -R51.reuse ;  /* 0x80000033480d7221 */ /* 0x100fe20000000000 */
[----:B------:R-:W-:Y:S01]  /*3160*/  FFMA R51, R14, 0.014285714365541934967, R51 ;  /* 0x3c6a0ea10e337823 */ /* 0x000fe20000000033 */
[----:B------:R-:W-:Y:S02]  /*3170*/  HFMA2 R76, R76, 1, 1, R78 ;  /* 0x3c003c004c4c7831 */ /* 0x000fe4000000004e */
[----:B------:R-:W-:Y:S01]  /*3180*/  FFMA R12, R75, R13, R12 ;  /* 0x0000000d4b0c7223 */ /* 0x000fe2000000000c */
[----:B------:R-:W-:Y:S01]  /*3190*/  FADD R13, R73, -R51 ;  /* 0x80000033490d7221 */ /* 0x000fe20000000000 */
[----:B------:R-:W-:-:S02]  /*31a0*/  HADD2 R80, R76, R80 ;  /* 0x000000504c507230 */ /* 0x000fc40000000000 */
[----:B------:R-:W-:Y:S02]  /*31b0*/  HADD2.F32 R76, -RZ, R15.H1_H1 ;  /* 0x3000000fff4c7230 */ /* 0x000fe40000004100 */
[--C-:B------:R-:W-:Y:S01]  /*31c0*/  FFMA R15, R13, 0.014084506779909133911, R51.reuse ;  /* 0x3c66c2b40d0f7823 */ /* 0x100fe20000000033 */
[----:B------:R-:W-:-:S03]  /*31d0*/  FADD R51, R74, -R51 ;  /* 0x800000334a337221 */ /* 0x000fc60000000000 */
[--C-:B------:R-:W-:Y:S01]  /*31e0*/  FADD R50, R76, -R15.reuse ;  /* 0x8000000f4c327221 */ /* 0x100fe20000000000 */
[----:B------:R-:W-:Y:S01]  /*31f0*/  FFMA R12, R14, R51, R12 ;  /* 0x000000330e0c7223 */ /* 0x000fe2000000000c */
[--C-:B------:R-:W-:Y:S01]  /*3200*/  FADD R14, R73, -R15.reuse ;  /* 0x8000000f490e7221 */ /* 0x100fe20000000000 */
[----:B------:R-:W-:Y:S02]  /*3210*/  HADD2.F32 R75, -RZ, R80.H0_H0 ;  /* 0x20000050ff4b7230 */ /* 0x000fe40000004100 */
[----:B------:R-:W-:Y:S01]  /*3220*/  FFMA R15, R50, 0.013888888992369174957, R15 ;  /* 0x3c638e39320f7823 */ /* 0x000fe2000000000f */
[----:B------:R-:W-:Y:S02]  /*3230*/  HFMA2 R79, R77, 1, 1, R79 ;  /* 0x3c003c004d4f7831 */ /* 0x000fe4000000004f */
[----:B------:R-:W-:Y:S01]  /*3240*/  FFMA R12, R13, R14, R12 ;  /* 0x0000000e0d0c7223 */ /* 0x000fe2000000000c */
[----:B------:R-:W-:Y:S01]  /*3250*/  FADD R13, R76, -R15 ;  /* 0x8000000f4c0d7221 */ /* 0x000fe20000000000 */
[----:B------:R-:W-:Y:S01]  /*3260*/  FADD R14, -R15, R75 ;  /* 0x0000004b0f0e7221 */ /* 0x000fe20000000100 */
[----:B------:R-:W-:-:S02]  /*3270*/  IADD3 R51, P0, PT, R114, 0xa80, RZ ;  /* 0x00000a8072337810 */ /* 0x000fc40007f1e0ff */
[----:B------:R-:W-:Y:S01]  /*3280*/  FFMA R12, R50, R13, R12 ;  /* 0x0000000d320c7223 */ /* 0x000fe2000000000c */
[----:B------:R-:W-:Y:S02]  /*3290*/  HFMA2 R81, R79, 1, 1, R81 ;  /* 0x3c003c004f517831 */ /* 0x000fe40000000051 */
[----:B------:R-:W-:Y:S01]  /*32a0*/  FFMA R50, R14, 0.013698630034923553467, R15 ;  /* 0x3c6070380e327823 */ /* 0x000fe2000000000f */
[----:B------:R-:W-:Y:S01]  /*32b0*/  HADD2.F32 R77, -RZ, R80.H1_H1 ;  /* 0x30000050ff4d7230 */ /* 0x000fe20000004100 */
[----:B------:R-:W-:Y:S02]  /*32c0*/  IADD3.X R80, PT, PT, RZ, R11, RZ, P0, !PT ;  /* 0x0000000bff507210 */ /* 0x000fe400007fe4ff */
[--C-:B------:R-:W-:Y:S02]  /*32d0*/  FADD R13, R75, -R50.reuse ;  /* 0x800000324b0d7221 */ /* 0x100fe40000000000 */
[----:B------:R-:W-:Y:S01]  /*32e0*/  FADD R15, R77, -R50 ;  /* 0x800000324d0f7221 */ /* 0x000fe20000000000 */
[----:B------:R-:W-:-:S02]  /*32f0*/  HFMA2 R52, R56, 1, 1, R52 ;  /* 0x3c003c0038347831 */ /* 0x000fc40000000034 */
[----:B------:R-:W-:Y:S01]  /*3300*/  FFMA R12, R14, R13, R12 ;  /* 0x0000000d0e0c7223 */ /* 0x000fe2000000000c */
[----:B------:R-:W-:Y:S01]  /*3310*/  SHF.R.S32.HI R14, RZ, 0x1f, R80 ;  /* 0x0000001fff0e7819 */ /* 0x000fe20000011450 */
[----:B------:R-:W-:Y:S02]  /*3320*/  HADD2.F32 R79, -RZ, R81.H0_H0 ;  /* 0x20000051ff4f7230 */ /* 0x000fe40000004100 */
[----:B------:R-:W-:Y:S01]  /*3330*/  FFMA R50, R15, 0.013513513840734958649, R50 ;  /* 0x3c5d67c90f327823 */ /* 0x000fe20000000032 */
[----:B------:R-:W-:-:S03]  /*3340*/  LEA.HI R14, P0, R14, R51, RZ, 0x2 ;  /* 0x000000330e0e7211 */ /* 0x000fc600078110ff */
[--C-:B------:R-:W-:Y:S01]  /*3350*/  FADD R51, R79, -R50.reuse ;  /* 0x800000324f337221 */ /* 0x100fe20000000000 */
[----:B------:R-:W-:Y:S02]  /*3360*/  HFMA2 R52, R52, 1, 1, R54 ;  /* 0x3c003c0034347831 */ /* 0x000fe40000000036 */
[--C-:B------:R-:W-:Y:S01]  /*3370*/  FADD R13, R77, -R50.reuse ;  /* 0x800000324d0d7221 */ /* 0x100fe20000000000 */
[----:B------:R-:W-:Y:S02]  /*3380*/  HADD2.F32 R78, -RZ, R81.H1_H1 ;  /* 0x30000051ff4e7230 */ /* 0x000fe40000004100 */
[----:B------:R-:W-:Y:S01]  /*3390*/  FFMA R50, R51, 0.013333333656191825867, R50 ;  /* 0x3c5a740e33327823 */ /* 0x000fe20000000032 */
[----:B------:R-:W-:-:S03]  /*33a0*/  FFMA R12, R15, R13, R12 ;  /* 0x0000000d0f0c7223 */ /* 0x000fc6000000000c */
[--C-:B------:R-:W-:Y:S01]  /*33b0*/  FADD R13, R79, -R50.reuse ;  /* 0x800000324f0d7221 */ /* 0x100fe20000000000 */
[----:B------:R-:W-:Y:S01]  /*33c0*/  FADD R15, R78, -R50 ;  /* 0x800000324e0f7221 */ /* 0x000fe20000000000 */
[----:B------:R-:W-:Y:S01]  /*33d0*/  IADD3.X R81, PT, PT, RZ, R80, RZ, P0, !PT ;  /* 0x00000050ff517210 */ /* 0x000fe200007fe4ff */
[----:B------:R-:W-:Y:S02]  /*33e0*/  HADD2 R53, R57, R53 ;  /* 0x0000003539357230 */ /* 0x000fe40000000000 */
[----:B------:R-:W-:Y:S01]  /*33f0*/  FFMA R13, R51, R13, R12 ;  /* 0x0000000d330d7223 */ /* 0x000fe2000000000c */
[----:B------:R-:W-:Y:S02]  /*3400*/  HADD2.F32 R80, -RZ, R52.H0_H0 ;  /* 0x20000034ff507230 */ /* 0x000fe40000004100 */
[----:B------:R-:W-:Y:S01]  /*3410*/  FFMA R51, R15, 0.013157894834876060486, R50 ;  /* 0x3c5794360f337823 */ /* 0x000fe20000000032 */
[C---:B------:R-:W-:Y:S02]  /*3420*/  SHF.L.U64.HI R56, R14.reuse, 0x1, R81 ;  /* 0x000000010e387819 */ /* 0x040fe40000010251 */
[----:B------:R-:W-:Y:S01]  /*3430*/  SHF.L.U32 R14, R14, 0x1, RZ ;  /* 0x000000010e0e7819 */ /* 0x000fe200000006ff */
[----:B------:R-:W-:-:S02]  /*3440*/  HFMA2 R55, R53, 1, 1, R55 ;  /* 0x3c003c0035377831 */ /* 0x000fc40000000037 */
[----:B------:R-:W-:Y:S01]  /*3450*/  FADD R53, -R51, R80 ;  /* 0x0000005033357221 */ /* 0x000fe20000000100 */
[--C-:B------:R-:W-:Y:S01]  /*3460*/  FADD R50, R78, -R51.reuse ;  /* 0x800000334e327221 */ /* 0x100fe20000000000 */
[----:B------:R-:W-:Y:S01]  /*3470*/  LOP3.LUT R14, R14, 0xfffffff8, RZ, 0xc0, !PT ;  /* 0xfffffff80e0e7812 */ /* 0x000fe200078ec0ff */
[----:B------:R-:W-:Y:S02]  /*3480*/  HADD2.F32 R113, -RZ, R52.H1_H1 ;  /* 0x30000034ff717230 */ /* 0x000fe40000004100 */
[----:B------:R-:W-:Y:S01]  /*3490*/  FFMA R51, R53, 0.012987012974917888641, R51 ;  /* 0x3c54c77b35337823 */ /* 0x000fe20000000033 */
[C---:B------:R-:W-:Y:S02]  /*34a0*/  IADD3 R12, P0, PT, R14.reuse, UR48, RZ ;  /* 0x000000300e0c7c10 */ /* 0x040fe4000ff1e0ff */
[----:B------:R-:W-:Y:S01]  /*34b0*/  IADD3 R14, P1, PT, R14, UR36, RZ ;  /* 0x000000240e0e7c10 */ /* 0x000fe2000ff3e0ff */
[----:B------:R-:W-:Y:S01]  /*34c0*/  FADD R54, R113, -R51 ;  /* 0x8000003371367221 */ /* 0x000fe20000000000 */
[----:B------:R-:W-:Y:S01]  /*34d0*/  FFMA R50, R15, R50, R13 ;  /* 0x000000320f327223 */ /* 0x000fe2000000000d */
[----:B------:R-:W-:Y:S01]  /*34e0*/  IADD3.X R13, PT, PT, R56, UR49, RZ, P0, !PT ;  /* 0x00000031380d7c10 */ /* 0x000fe200087fe4ff */
[--C-:B------:R-:W-:Y:S01]  /*34f0*/  FADD R52, R80, -R51.reuse ;  /* 0x8000003350347221 */ /* 0x100fe20000000000 */
[----:B------:R-:W-:Y:S01]  /*3500*/  IADD3.X R15, PT, PT, R56, UR37, RZ, P1, !PT ;  /* 0x00000025380f7c10 */ /* 0x000fe20008ffe4ff */
[----:B------:R-:W-:Y:S01]  /*3510*/  FFMA R56, R54, 0.012820512987673282623, R51 ;  /* 0x3c520d2136387823 */ /* 0x000fe20000000033 */
[----:B------:R-:W-:-:S02]  /*3520*/  HADD2.F32 R112, -RZ, R55.H0_H0 ;  /* 0x20000037ff707230 */ /* 0x000fc40000004100 */
[----:B------:R-:W-:Y:S01]  /*3530*/  FFMA R52, R53, R52, R50 ;  /* 0x0000003435347223 */ /* 0x000fe20000000032 */
[----:B------:R-:W2:Y:S01]  /*3540*/  LDG.E.64 R12, desc[UR4][R12.64] ;  /* 0x000000040c0c7981 */ /* 0x000ea2000c1e1b00 */
[----:B------:R-:W-:-:S03]  /*3550*/  FADD R53, R113, -R56 ;  /* 0x8000003871357221 */ /* 0x000fc60000000000 */
[----:B------:R-:W2:Y:S01]  /*3560*/  LDG.E.64 R14, desc[UR8][R14.64] ;  /* 0x000000080e0e7981 */ /* 0x000ea2000c1e1b00 */
[----:B------:R-:W-:Y:S01]  /*3570*/  FFMA R52, R54, R53, R52 ;  /* 0x0000003536347223 */ /* 0x000fe20000000034 */
[--C-:B------:R-:W-:Y:S01]  /*3580*/  FADD R53, R112, -R56.reuse ;  /* 0x8000003870357221 */ /* 0x100fe20000000000 */
[----:B------:R-:W-:Y:S01]  /*3590*/  HADD2.F32 R81, -RZ, R55.H1_H1 ;  /* 0x30000037ff517230 */ /* 0x000fe20000004100 */
[----:B------:R-:W3:Y:S02]  /*35a0*/  LDG.E.64 R50, desc[UR6][R110.64+0x1500] ;  /* 0x001500066e327981 */ /* 0x000ee4000c1e1b00 */
[----:B------:R-:W-:-:S04]  /*35b0*/  FFMA R56, R53, 0.012658228166401386261, R56 ;  /* 0x3c4f647535387823 */ /* 0x000fc80000000038 */
[----:B------:R-:W-:-:S04]  /*35c0*/  FADD R57, R112, -R56 ;  /* 0x8000003870397221 */ /* 0x000fc80000000000 */
[----:B------:R-:W-:Y:S01]  /*35d0*/  FFMA R52, R53, R57, R52 ;  /* 0x0000003935347223 */ /* 0x000fe20000000034 */
[----:B------:R-:W-:-:S04]  /*35e0*/  IADD3 R53, P0, PT, R114, 0xb00, RZ ;  /* 0x00000b0072357810 */ /* 0x000fc80007f1e0ff */
[----:B------:R-:W-:-:S04]  /*35f0*/  IADD3.X R55, PT, PT, RZ, R11, RZ, P0, !PT ;  /* 0x0000000bff377210 */ /* 0x000fc800007fe4ff */
[----:B------:R-:W-:Y:S01]  /*3600*/  SHF.R.S32.HI R54, RZ, 0x1f, R55 ;  /* 0x0000001fff367819 */ /* 0x000fe20000011437 */
[----:B------:R-:W-:-:S03]  /*3610*/  HFMA2 R58, R58, 1, 1, R60 ;  /* 0x3c003c003a3a7831 */ /* 0x000fc6000000003c */
[----:B------:R-:W-:Y:S01]  /*3620*/  LEA.HI R54, P0, R54, R53, RZ, 0x2 ;  /* 0x0000003536367211 */ /* 0x000fe200078110ff */
[----:B------:R-:W-:-:S03]  /*3630*/  FADD R117, R81, -R56 ;  /* 0x8000003851757221 */ /* 0x000fc60000000000 */
[----:B------:R-:W-:Y:S01]  /*3640*/  IADD3.X R55, PT, PT, RZ, R55, RZ, P0, !PT ;  /* 0x00000037ff377210 */ /* 0x000fe200007fe4ff */
[----:B------:R-:W-:Y:S02]  /*3650*/  FFMA R116, R117, 0.012500000186264514923, R56 ;  /* 0x3c4ccccd75747823 */ /* 0x000fe40000000038 */
[----:B------:R-:W4:Y:S01]  /*3660*/  LDG.E.64 R56, desc[UR6][R110.64+0x1600] ;  /* 0x001600066e387981 */ /* 0x000f22000c1e1b00 */
[C---:B------:R-:W-:Y:S01]  /*3670*/  SHF.L.U64.HI R55, R54.reuse, 0x1, R55 ;  /* 0x0000000136377819 */ /* 0x040fe20000010237 */
[----:B------:R-:W-:Y:S01]  /*3680*/  HADD2 R62, R58, R62 ;  /* 0x0000003e3a3e7230 */ /* 0x000fe20000000000 */
[----:B------:R-:W-:Y:S01]  /*3690*/  SHF.L.U32 R54, R54, 0x1, RZ ;  /* 0x0000000136367819 */ /* 0x000fe200000006ff */
[----:B------:R-:W-:-:S03]  /*36a0*/  FADD R53, R81, -R116 ;  /* 0x8000007451357221 */ /* 0x000fc60000000000 */
[----:B------:R-:W-:Y:S01]  /*36b0*/  LOP3.LUT R54, R54, 0xfffffff8, RZ, 0xc0, !PT ;  /* 0xfffffff836367812 */ /* 0x000fe200078ec0ff */
[----:B------:R-:W-:Y:S02]  /*36c0*/  HADD2.F32 R115, -RZ, R62.H0_H0 ;  /* 0x2000003eff737230 */ /* 0x000fe40000004100 */
[----:B------:R-:W-:Y:S01]  /*36d0*/  FFMA R117, R117, R53, R52 ;  /* 0x0000003575757223 */ /* 0x000fe20000000034 */
[C---:B------:R-:W-:Y:S02]  /*36e0*/  IADD3 R52, P0, PT, R54.reuse, UR48, RZ ;  /* 0x0000003036347c10 */ /* 0x040fe4000ff1e0ff */
[----:B------:R-:W-:Y:S01]  /*36f0*/  IADD3 R54, P1, PT, R54, UR36, RZ ;  /* 0x0000002436367c10 */ /* 0x000fe2000ff3e0ff */
[----:B------:R-:W-:Y:S01]  /*3700*/  FADD R119, -R116, R115 ;  /* 0x0000007374777221 */ /* 0x000fe20000000100 */
[C---:B------:R-:W-:Y:S02]  /*3710*/  IADD3.X R53, PT, PT, R55.reuse, UR49, RZ, P0, !PT ;  /* 0x0000003137357c10 */ /* 0x040fe400087fe4ff */
[----:B------:R-:W-:Y:S01]  /*3720*/  IADD3.X R55, PT, PT, R55, UR37, RZ, P1, !PT ;  /* 0x0000002537377c10 */ /* 0x000fe20008ffe4ff */
[----:B------:R-:W-:-:S03]  /*3730*/  FFMA R116, R119, 0.012345679104328155518, R116 ;  /* 0x3c4a458877747823 */ /* 0x000fc60000000074 */
[----:B------:R-:W5:Y:S01]  /*3740*/  LDG.E.64 R52, desc[UR4][R52.64] ;  /* 0x0000000434347981 */ /* 0x000f62000c1e1b00 */
[----:B------:R-:W-:-:S03]  /*3750*/  FADD R58, R115, -R116 ;  /* 0x80000074733a7221 */ /* 0x000fc60000000000 */
[----:B------:R-:W5:Y:S01]  /*3760*/  LDG.E.64 R54, desc[UR8][R54.64] ;  /* 0x0000000836367981 */ /* 0x000f62000c1e1b00 */
[----:B------:R-:W-:Y:S01]  /*3770*/  FFMA R117, R119, R58, R117 ;  /* 0x0000003a77757223 */ /* 0x000fe20000000075 */
[----:B------:R-:W-:Y:S01]  /*3780*/  IADD3 R119, P0, PT, R114, 0xb80, RZ ;  /* 0x00000b8072777810 */ /* 0x000fe20007f1e0ff */
[----:B------:R-:W-:-:S03]  /*3790*/  HADD2.F32 R114, -RZ, R62.H1_H1 ;  /* 0x3000003eff727230 */ /* 0x000fc60000004100 */
[----:B------:R-:W-:Y:S02]  /*37a0*/  IADD3.X R118, PT, PT, RZ, R11, RZ, P0, !PT ;  /* 0x0000000bff767210 */ /* 0x000fe400007fe4ff */
[----:B------:R-:W-:Y:S02]  /*37b0*/  FADD R11, R114, -R116 ;  /* 0x80000074720b7221 */ /* 0x000fe40000000000 */
[----:B------:R-:W-:Y:S02]  /*37c0*/  SHF.R.S32.HI R60, RZ, 0x1f, R118 ;  /* 0x0000001fff3c7819 */ /* 0x000fe40000011476 */
[----:B------:R-:W-:Y:S02]  /*37d0*/  FFMA R62, R11, 0.012195121496915817261, R116 ;  /* 0x3c47ce0c0b3e7823 */ /* 0x000fe40000000074 */
[----:B------:R-:W-:Y:S02]  /*37e0*/  LEA.HI R60, P0, R60, R119, RZ, 0x2 ;  /* 0x000000773c3c7211 */ /* 0x000fe400078110ff */
[----:B------:R-:W-:Y:S01]  /*37f0*/  FADD R58, R114, -R62 ;  /* 0x8000003e723a7221 */ /* 0x000fe20000000000 */
[----:B------:R-:W-:-:S03]  /*3800*/  HFMA2 R116, R59, 1, 1, R61 ;  /* 0x3c003c003b747831 */ /* 0x000fc6000000003d */
[----:B------:R-:W-:Y:S01]  /*3810*/  FFMA R11, R11, R58, R117 ;  /* 0x0000003a0b0b7223 */ /* 0x000fe20000000075 */
[----:B------:R-:W-:-:S04]  /*3820*/  IADD3.X R117, PT, PT, RZ, R118, RZ, P0, !PT ;  /* 0x00000076ff757210 */ /* 0x000fc800007fe4ff */
[C---:B------:R-:W-:Y:S02]  /*3830*/  SHF.L.U64.HI R61, R60.reuse, 0x1, R117 ;  /* 0x000000013c3d7819 */ /* 0x040fe40000010275 */
[----:B------:R-:W-:Y:S01]  /*3840*/  SHF.L.U32 R60, R60, 0x1, RZ ;  /* 0x000000013c3c7819 */ /* 0x000fe200000006ff */
[----:B------:R-:W-:-:S03]  /*3850*/  HADD2 R116, R116, R63 ;  /* 0x0000003f74747230 */ /* 0x000fc60000000000 */
[----:B------:R-:W-:Y:S02]  /*3860*/  LOP3.LUT R60, R60, 0xfffffff8, RZ, 0xc0, !PT ;  /* 0xfffffff83c3c7812 */ /* 0x000fe400078ec0ff */
[----:B------:R-:W-:Y:S02]  /*3870*/  HADD2.F32 R117, -RZ, R116.H0_H0 ;  /* 0x20000074ff757230 */ /* 0x000fe40000004100 */
[C---:B------:R-:W-:Y:S02]  /*3880*/  IADD3 R58, P0, PT, R60.reuse, UR48, RZ ;  /* 0x000000303c3a7c10 */ /* 0x040fe4000ff1e0ff */
[----:B------:R-:W-:Y:S02]  /*3890*/  IADD3 R60, P1, PT, R60, UR36, RZ ;  /* 0x000000243c3c7c10 */ /* 0x000fe4000ff3e0ff */
[C---:B------:R-:W-:Y:S02]  /*38a0*/  IADD3.X R59, PT, PT, R61.reuse, UR49, RZ, P0, !PT ;  /* 0x000000313d3b7c10 */ /* 0x040fe400087fe4ff */
[----:B------:R-:W-:Y:S01]  /*38b0*/  IADD3.X R61, PT, PT, R61, UR37, RZ, P1, !PT ;  /* 0x000000253d3d7c10 */ /* 0x000fe20008ffe4ff */
[----:B------:R-:W-:-:S03]  /*38c0*/  FADD R63, R117, -R62 ;  /* 0x8000003e753f7221 */ /* 0x000fc60000000000 */
[----:B------:R-:W4:Y:S01]  /*38d0*/  LDG.E.64 R58, desc[UR4][R58.64] ;  /* 0x000000043a3a7981 */ /* 0x000f22000c1e1b00 */
[----:B------:R-:W-:-:S03]  /*38e0*/  FFMA R118, R63, 0.012048192322254180908, R62 ;  /* 0x3c4565c83f767823 */ /* 0x000fc6000000003e */
[----:B------:R-:W4:Y:S01]  /*38f0*/  LDG.E.64 R60, desc[UR8][R60.64] ;  /* 0x000000083c3c7981 */ /* 0x000f22000c1e1b00 */
[----:B------:R-:W-:-:S04]  /*3900*/  FADD R62, R117, -R118 ;  /* 0x80000076753e7221 */ /* 0x000fc80000000000 */
[----:B------:R-:W-:Y:S02]  /*3910*/  FFMA R11, R63, R62, R11 ;  /* 0x0000003e3f0b7223 */ /* 0x000fe4000000000b */
[----:B------:R-:W4:Y:S01]  /*3920*/  LDG.E.64 R62, desc[UR6][R110.64+0x1700] ;  /* 0x001700066e3e7981 */ /* 0x000f22000c1e1b00 */
[----:B------:R-:W-:-:S05]  /*3930*/  HADD2.F32 R116, -RZ, R116.H1_H1 ;  /* 0x30000074ff747230 */ /* 0x000fca0000004100 */
[----:B------:R-:W-:-:S04]  /*3940*/  FADD R119, R116, -R118 ;  /* 0x8000007674777221 */ /* 0x000fc80000000000 */
[----:B------:R-:W-:Y:S01]  /*3950*/  FFMA R118, R119, 0.011904762126505374908, R118 ;  /* 0x3c430c3177767823 */ /* 0x000fe20000000076 */
[----:B------:R-:W-:Y:S01]  /*3960*/  UMOV UR4, 0xffffffff ;  /* 0xffffffff00047882 */ /* 0x000fe20000000000 */
[----:B--2---:R-:W-:-:S04]  /*3970*/  HFMA2 R12, R12, 1, 1, R14 ;  /* 0x3c003c000c0c7831 */ /* 0x004fc8000000000e */
[----:B---3--:R-:W-:Y:S02]  /*3980*/  HADD2 R50, R12, R50 ;  /* 0x000000320c327230 */ /* 0x008fe40000000000 */
[----:B------:R-:W-:-:S04]  /*3990*/  FADD R12, R116, -R118 ;  /* 0x80000076740c7221 */ /* 0x000fc80000000000 */
[----:B------:R-:W-:Y:S01]  /*39a0*/  FFMA R11, R119, R12, R11 ;  /* 0x0000000c770b7223 */ /* 0x000fe2000000000b */
[----:B------:R-:W-:Y:S02]  /*39b0*/  HADD2.F32 R119, -RZ, R50.H0_H0 ;  /* 0x20000032ff777230 */ /* 0x000fe40000004100 */
[----:B------:R-:W-:-:S03]  /*39c0*/  HFMA2 R13, R13, 1, 1, R15 ;  /* 0x3c003c000d0d7831 */ /* 0x000fc6000000000f */
[----:B------:R-:W-:-:S04]  /*39d0*/  FADD R121, -R118, R119 ;  /* 0x0000007776797221 */ /* 0x000fc80000000100 */
[----:B------:R-:W-:Y:S01]  /*39e0*/  FFMA R12, R121, 0.011764706112444400787, R118 ;  /* 0x3c40c0c1790c7823 */ /* 0x000fe20000000076 */
[----:B------:R-:W-:Y:S02]  /*39f0*/  HADD2.F32 R118, -RZ, R50.H1_H1 ;  /* 0x30000032ff767230 */ /* 0x000fe40000004100 */
[----:B------:R-:W-:-:S03]  /*3a00*/  HADD2 R13, R13, R51 ;  /* 0x000000330d0d7230 */ /* 0x000fc60000000000 */
[--C-:B------:R-:W-:Y:S01]  /*3a10*/  FADD R15, R118, -R12.reuse ;  /* 0x8000000c760f7221 */ /* 0x100fe20000000000 */
[----:B------:R-:W-:-:S03]  /*3a20*/  FADD R14, R119, -R12 ;  /* 0x8000000c770e7221 */ /* 0x000fc60000000000 */
[----:B------:R-:W-:Y:S01]  /*3a30*/  FFMA R12, R15, 0.011627906933426856995, R12 ;  /* 0x3c3e82fa0f0c7823 */ /* 0x000fe2000000000c */
[----:B------:R-:W-:Y:S01]  /*3a40*/  FFMA R11, R121, R14, R11 ;  /* 0x0000000e790b7223 */ /* 0x000fe2000000000b */
[----:B------:R-:W-:Y:S02]  /*3a50*/  HADD2.F32 R121, -RZ, R13.H0_H0 ;  /* 0x2000000dff797230 */ /* 0x000fe40000004100 */
[----:B------:R-:W-:-:S04]  /*3a60*/  FADD R14, R118, -R12 ;  /* 0x8000000c760e7221 */ /* 0x000fc80000000000 */
[----:B------:R-:W-:Y:S01]  /*3a70*/  FFMA R11, R15, R14, R11 ;  /* 0x0000000e0f0b7223 */ /* 0x000fe2000000000b */
[----:B------:R-:W-:Y:S01]  /*3a80*/  FADD R15, R121, -R12 ;  /* 0x8000000c790f7221 */ /* 0x000fe20000000000 */
[----:B------:R-:W-:-:S03]  /*3a90*/  HADD2.F32 R120, -RZ, R13.H1_H1 ;  /* 0x3000000dff787230 */ /* 0x000fc60000004100 */
[----:B------:R-:W-:-:S04]  /*3aa0*/  FFMA R12, R15, 0.011494252830743789673, R12 ;  /* 0x3c3c52640f0c7823 */ /* 0x000fc8000000000c */
[--C-:B------:R-:W-:Y:S01]  /*3ab0*/  FADD R14, R121, -R12.reuse ;  /* 0x8000000c790e7221 */ /* 0x100fe20000000000 */
[--C-:B------:R-:W-:Y:S01]  /*3ac0*/  FADD R13, R120, -R12.reuse ;  /* 0x8000000c780d7221 */ /* 0x100fe20000000000 */
[----:B-----5:R-:W-:Y:S02]  /*3ad0*/  HFMA2 R52, R52, 1, 1, R54 ;  /* 0x3c003c0034347831 */ /* 0x020fe40000000036 */
[----:B------:R-:W-:Y:S01]  /*3ae0*/  FFMA R11, R15, R14, R11 ;  /* 0x0000000e0f0b7223 */ /* 0x000fe2000000000b */
[----:B------:R-:W-:Y:S01]  /*3af0*/  FFMA R15, R13, 0.011363636702299118042, R12 ;  /* 0x3c3a2e8c0d0f7823 */ /* 0x000fe2000000000c */
[----:B----4-:R-:W-:-:S03]  /*3b00*/  HADD2 R52, R52, R56 ;  /* 0x0000003834347230 */ /* 0x010fc60000000000 */
[----:B------:R-:W-:Y:S02]  /*3b10*/  FADD R12, R120, -R15 ;  /* 0x8000000f780c7221 */ /* 0x000fe40000000000 */
[----:B------:R-:W-:Y:S02]  /*3b20*/  HADD2.F32 R54, -RZ, R52.H0_H0 ;  /* 0x20000034ff367230 */ /* 0x000fe40000004100 */
[----:B------:R-:W-:-:S03]  /*3b30*/  FFMA R11, R13, R12, R11 ;  /* 0x0000000c0d0b7223 */ /* 0x000fc6000000000b */
[----:B------:R-:W-:Y:S01]  /*3b40*/  FADD R12, -R15, R54 ;  /* 0x000000360f0c7221 */ /* 0x000fe20000000100 */
[----:B------:R-:W-:-:S03]  /*3b50*/  HFMA2 R53, R53, 1, 1, R55 ;  /* 0x3c003c0035357831 */ /* 0x000fc60000000037 */
[----:B------:R-:W-:Y:S01]  /*3b60*/  FFMA R15, R12, 0.011235955171287059784, R15 ;  /* 0x3c3817030c0f7823 */ /* 0x000fe2000000000f */
[----:B------:R-:W-:-:S03]  /*3b70*/  HADD2.F32 R52, -RZ, R52.H1_H1 ;  /* 0x30000034ff347230 */ /* 0x000fc60000004100 */
[----:B------:R-:W-:-:S04]  /*3b80*/  FADD R14, R54, -R15 ;  /* 0x8000000f360e7221 */ /* 0x000fc80000000000 */
[----:B------:R-:W-:Y:S01]  /*3b90*/  FFMA R11, R12, R14, R11 ;  /* 0x0000000e0c0b7223 */ /* 0x000fe2000000000b */
[----:B------:R-:W-:Y:S01]  /*3ba0*/  FADD R12, R52, -R15 ;  /* 0x8000000f340c7221 */ /* 0x000fe20000000000 */
[----:B------:R-:W-:-:S03]  /*3bb0*/  HADD2 R53, R53, R57 ;  /* 0x0000003935357230 */ /* 0x000fc60000000000 */
[----:B------:R-:W-:Y:S02]  /*3bc0*/  FFMA R15, R12, 0.011111111380159854889, R15 ;  /* 0x3c360b610c0f7823 */ /* 0x000fe4000000000f */
[----:B------:R-:W-:Y:S02]  /*3bd0*/  HADD2.F32 R55, -RZ, R53.H0_H0 ;  /* 0x20000035ff377230 */ /* 0x000fe40000004100 */
[----:B------:R-:W-:-:S04]  /*3be0*/  FADD R14, R52, -R15 ;  /* 0x8000000f340e7221 */ /* 0x000fc80000000000 */
[----:B------:R-:W-:Y:S01]  /*3bf0*/  FFMA R11, R12, R14, R11 ;  /* 0x0000000e0c0b7223 */ /* 0x000fe2000000000b */
[--C-:B------:R-:W-:Y:S01]  /*3c00*/  FADD R12, R55, -R15.reuse ;  /* 0x8000000f370c7221 */ /* 0x100fe20000000000 */
[----:B------:R-:W-:Y:S02]  /*3c10*/  HADD2.F32 R53, -RZ, R53.H1_H1 ;  /* 0x30000035ff357230 */ /* 0x000fe40000004100 */
[----:B------:R-:W-:Y:S02]  /*3c20*/  HFMA2 R58, R58, 1, 1, R60 ;  /* 0x3c003c003a3a7831 */ /* 0x000fe4000000003c */
[----:B------:R-:W-:-:S04]  /*3c30*/  FFMA R14, R12, 0.010989011265337467194, R15 ;  /* 0x3c340b410c0e7823 */ /* 0x000fc8000000000f */
[--C-:B------:R-:W-:Y:S01]  /*3c40*/  FADD R13, R53, -R14.reuse ;  /* 0x8000000e350d7221 */ /* 0x100fe20000000000 */
[----:B------:R-:W-:-:S03]  /*3c50*/  FADD R50, R55, -R14 ;  /* 0x8000000e37327221 */ /* 0x000fc60000000000 */
[----:B------:R-:W-:Y:S01]  /*3c60*/  FFMA R14, R13, 0.010869565419852733612, R14 ;  /* 0x3c3216430d0e7823 */ /* 0x000fe2000000000e */
[----:B------:R-:W-:Y:S02]  /*3c70*/  HADD2 R58, R58, R62 ;  /* 0x0000003e3a3a7230 */ /* 0x000fe40000000000 */
[----:B------:R-:W-:Y:S01]  /*3c80*/  FFMA R11, R12, R50, R11 ;  /* 0x000000320c0b7223 */ /* 0x000fe2000000000b */
[----:B------:R-:W-:Y:S02]  /*3c90*/  FADD R12, R53, -R14 ;  /* 0x8000000e350c7221 */ /* 0x000fe40000000000 */
[----:B------:R-:W-:Y:S02]  /*3ca0*/  HADD2.F32 R57, -RZ, R58.H0_H0 ;  /* 0x2000003aff397230 */ /* 0x000fe40000004100 */
[----:B------:R-:W-:-:S03]  /*3cb0*/  FFMA R11, R13, R12, R11 ;  /* 0x0000000c0d0b7223 */ /* 0x000fc6000000000b */
[----:B------:R-:W-:Y:S01]  /*3cc0*/  FADD R13, -R14, R57 ;  /* 0x000000390e0d7221 */ /* 0x000fe20000000100 */
[----:B------:R-:W-:-:S03]  /*3cd0*/  HFMA2 R59, R59, 1, 1, R61 ;  /* 0x3c003c003b3b7831 */ /* 0x000fc6000000003d */
[----:B------:R-:W-:Y:S01]  /*3ce0*/  FFMA R14, R13, 0.01075268816202878952, R14 ;  /* 0x3c302c0b0d0e7823 */ /* 0x000fe2000000000e */
[----:B------:R-:W-:-:S03]  /*3cf0*/  HADD2.F32 R56, -RZ, R58.H1_H1 ;  /* 0x3000003aff387230 */ /* 0x000fc60000004100 */
[----:B------:R-:W-:-:S04]  /*3d00*/  FADD R12, R57, -R14 ;  /* 0x8000000e390c7221 */ /* 0x000fc80000000000 */
[----:B------:R-:W-:Y:S01]  /*3d10*/  FFMA R11, R13, R12, R11 ;  /* 0x0000000c0d0b7223 */ /* 0x000fe2000000000b */
[----:B------:R-:W-:Y:S01]  /*3d20*/  FADD R13, R56, -R14 ;  /* 0x8000000e380d7221 */ /* 0x000fe20000000000 */
[----:B------:R-:W-:-:S03]  /*3d30*/  HADD2 R63, R59, R63 ;  /* 0x0000003f3b3f7230 */ /* 0x000fc60000000000 */
[----:B------:R-:W-:Y:S02]  /*3d40*/  FFMA R14, R13, 0.010638297535479068756, R14 ;  /* 0x3c2e4c410d0e7823 */ /* 0x000fe4000000000e */
[----:B------:R-:W-:Y:S02]  /*3d50*/  HADD2.F32 R59, -RZ, R63.H0_H0 ;  /* 0x2000003fff3b7230 */ /* 0x000fe40000004100 */
[----:B------:R-:W-:-:S04]  /*3d60*/  FADD R12, R56, -R14 ;  /* 0x8000000e380c7221 */ /* 0x000fc80000000000 */
[----:B------:R-:W-:Y:S01]  /*3d70*/  FFMA R11, R13, R12, R11 ;  /* 0x0000000c0d0b7223 */ /* 0x000fe2000000000b */
[----:B------:R-:W-:Y:S01]  /*3d80*/  FADD R13, R59, -R14 ;  /* 0x8000000e3b0d7221 */ /* 0x000fe20000000000 */
[----:B------:R-:W-:-:S03]  /*3d90*/  HADD2.F32 R58, -RZ, R63.H1_H1 ;  /* 0x3000003fff3a7230 */ /* 0x000fc60000004100 */
[----:B------:R-:W-:-:S04]  /*3da0*/  FFMA R14, R13, 0.010526316240429878235, R14 ;  /* 0x3c2c76920d0e7823 */ /* 0x000fc8000000000e */
[--C-:B------:R-:W-:Y:S01]  /*3db0*/  FADD R51, R58, -R14.reuse ;  /* 0x8000000e3a337221 */ /* 0x100fe20000000000 */
[----:B------:R-:W-:-:S03]  /*3dc0*/  FADD R12, R59, -R14 ;  /* 0x8000000e3b0c7221 */ /* 0x000fc60000000000 */
[----:B------:R-:W-:Y:S01]  /*3dd0*/  FFMA R60, R51, 0.010416666977107524872, R14 ;  /* 0x3c2aaaab333c7823 */ /* 0x000fe2000000000e */
[----:B------:R-:W-:Y:S01]  /*3de0*/  FFMA R11, R13, R12, R11 ;  /* 0x0000000c0d0b7223 */ /* 0x000fe2000000000b */
[----:B------:R-:W-:Y:S02]  /*3df0*/  HFMA2 R50, -RZ, RZ, 3.375, 0 ;  /* 0x42c00000ff327431 */ /* 0x000fe400000001ff */
[----:B------:R-:W-:Y:S01]  /*3e00*/  FADD R12, R58, -R60 ;  /* 0x8000003c3a0c7221 */ /* 0x000fe20000000000 */
[----:B------:R-:W-:-:S03]  /*3e10*/  MOV R63, 0x42c00000 ;  /* 0x42c00000003f7802 */ /* 0x000fc60000000f00 */
[----:B------:R-:W-:Y:S01]  /*3e20*/  FFMA R51, R51, R12, R11 ;  /* 0x0000000c33337223 */ /* 0x000fe2000000000b */
[----:B------:R-:W-:Y:S06]  /*3e30*/  BRA.DIV UR4, `(.L_x_3895) ;  /* 0x0000002e04e87947 */ /* 0x000fec000b800000 */
[----:B------:R0:W1:Y:S04]  /*3e40*/  SHFL.DOWN PT, R14, R63, 0x10, 0x1f ;  /* 0x0a001f003f0e7f89 */ /* 0x00006800000e0000 */
[----:B------:R0:W2:Y:S04]  /*3e50*/  SHFL.DOWN PT, R61, R60, 0x10, 0x1f ;  /* 0x0a001f003c3d7f89 */ /* 0x0000a800000e0000 */
[----:B------:R0:W3:Y:S02]  /*3e60*/  SHFL.DOWN PT, R62, R51, 0x10, 0x1f ;  /* 0x0a001f00333e7f89 */ /* 0x0000e400000e0000 */
.L_x_3915:
        /* <DEDUP_REMOVED lines=15> */
.L_x_3896:
[----:B------:R-:W-:-:S03]  /*3f60*/  UMOV UR4, 0xffffffff ;  /* 0xffffffff00047882 */ /* 0x000fc60000000000 */
[----:B------:R-:W-:Y:S05]  /*3f70*/  BRA.DIV UR4, `(.L_x_3897) ;  /* 0x0000002e04f47947 */ /* 0x000fea000b800000 */
[----:B0-----:R0:W1:Y:S04]  /*3f80*/  SHFL.DOWN PT, R63, R60, 0x8, 0x1f ;  /* 0x09001f003c3f7f89 */ /* 0x00106800000e0000 */
[----:B--2---:R0:W2:Y:S04]  /*3f90*/  SHFL.DOWN PT, R61, R51, 0x8, 0x1f ;  /* 0x09001f00333d7f89 */ /* 0x0040a800000e0000 */
[----:B------:R0:W4:Y:S02]  /*3fa0*/  SHFL.DOWN PT, R14, R50, 0x8, 0x1f ;  /* 0x09001f00320e7f89 */ /* 0x00012400000e0000 */
.L_x_3920:
[----:B----4-:R-:W-:-:S13]  /*3fb0*/  FSETP.NEU.AND P0, PT, R14, RZ, PT ;  /* 0x000000ff0e00720b */ /* 0x010fda0003f0d000 */
        /* <DEDUP_REMOVED lines=11> */
[----:B------:R-:W-:-:S04]  /*4070*/  FMUL R13, R50, R13 ;  /* 0x0000000d320d7220 */ /* 0x000fc80000400000 */
[----:B--2---:R-:W-:-:S04]  /*4080*/  FFMA R50, R14, R13, R61 ;  /* 0x0000000d0e327223 */ /* 0x004fc8000000003d */
[----:B------:R-:W-:Y:S01]  /*4090*/  FADD R51, R51, R50 ;  /* 0x0000003233337221 */ /* 0x000fe20000000000 */
[----:B------:R-:W-:-:S07]  /*40a0*/  MOV R50, R11 ;  /* 0x0000000b00327202 */ /* 0x000fce0000000f00 */
.L_x_3898:
[----:B------:R-:W-:-:S03]  /*40b0*/  UMOV UR4, 0xffffffff ;  /* 0xffffffff00047882 */ /* 0x000fc60000000000 */
[----:B------:R-:W-:Y:S05]  /*40c0*/  BRA.DIV UR4, `(.L_x_3899) ;  /* 0x0000002e04fc7947 */ /* 0x000fea000b800000 */
[----:B-1----:R1:W4:Y:S04]  /*40d0*/  SHFL.DOWN PT, R63, R60, 0x4, 0x1f ;  /* 0x08801f003c3f7f89 */ /* 0x00232800000e0000 */
[----:B--2---:R1:W2:Y:S04]  /*40e0*/  SHFL.DOWN PT, R61, R51, 0x4, 0x1f ;  /* 0x08801f00333d7f89 */ /* 0x0042a800000e0000 */
[----:B------:R1:W0:Y:S02]  /*40f0*/  SHFL.DOWN PT, R14, R50, 0x4, 0x1f ;  /* 0x08801f00320e7f89 */ /* 0x00022400000e0000 */
.L_x_3925:
        /* <DEDUP_REMOVED lines=12> */
[----:B------:R-:W-:-:S04]  /*41c0*/  FMUL R13, R50, R13 ;  /* 0x0000000d320d7220 */ /* 0x000fc80000400000 */
[----:B--2---:R-:W-:-:S04]  /*41d0*/  FFMA R50, R14, R13, R61 ;  /* 0x0000000d0e327223 */ /* 0x004fc8000000003d */
[----:B------:R-:W-:Y:S01]  /*41e0*/  FADD R51, R51, R50 ;  /* 0x0000003233337221 */ /* 0x000fe20000000000 */
[----:B------:R-:W-:-:S07]  /*41f0*/  MOV R50, R11 ;  /* 0x0000000b00327202 */ /* 0x000fce0000000f00 */
.L_x_3900:
[----:B------:R-:W-:-:S03]  /*4200*/  UMOV UR4, 0xffffffff ;  /* 0xffffffff00047882 */ /* 0x000fc60000000000 */
[----:B------:R-:W-:Y:S05]  /*4210*/  BRA.DIV UR4, `(.L_x_3901) ;  /* 0x0000003204047947 */ /* 0x000fea000b800000 */
[----:B----4-:R0:W4:Y:S04]  /*4220*/  SHFL.DOWN PT, R63, R60, 0x2, 0x1f ;  /* 0x08401f003c3f7f89 */ /* 0x01012800000e0000 */
[----:B--2---:R0:W2:Y:S04]  /*4230*/  SHFL.DOWN PT, R61, R51, 0x2, 0x1f ;  /* 0x08401f00333d7f89 */ /* 0x0040a800000e0000 */
[----:B------:R0:W0:Y:S02]  /*4240*/  SHFL.DOWN PT, R14, R50, 0x2, 0x1f ;  /* 0x08401f00320e7f89 */ /* 0x00002400000e0000 */
.L_x_3930:
        /* <DEDUP_REMOVED lines=16> */
.L_x_3902:
[----:B------:R-:W-:-:S03]  /*4350*/  UMOV UR4, 0xffffffff ;  /* 0xffffffff00047882 */ /* 0x000fc60000000000 */
[----:B------:R-:W-:Y:S05]  /*4360*/  BRA.DIV UR4, `(.L_x_3903) ;  /* 0x00000032040c7947 */ /* 0x000fea000b800000 */
[----:B----4-:R0:W4:Y:S04]  /*4370*/  SHFL.DOWN PT, R63, R60, 0x1, 0x1f ;  /* 0x08201f003c3f7f89 */ /* 0x01012800000e0000 */
[----:B--2---:R0:W2:Y:S04]  /*4380*/  SHFL.DOWN PT, R61, R51, 0x1, 0x1f ;  /* 0x08201f00333d7f89 */ /* 0x0040a800000e0000 */
[----:B------:R0:W0:Y:S02]  /*4390*/  SHFL.DOWN PT, R14, R50, 0x1, 0x1f ;  /* 0x08201f00320e7f89 */ /* 0x00002400000e0000 */
.L_x_3935:
        /* <DEDUP_REMOVED lines=16> */
.L_x_3904:
[----:B------:R-:W-:-:S03]  /*44a0*/  UMOV UR4, 0xffffffff ;  /* 0xffffffff00047882 */ /* 0x000fc60000000000 */
[----:B------:R-:W-:Y:S05]  /*44b0*/  BRA.DIV UR4, `(.L_x_3905) ;  /* 0x0000003204147947 */ /* 0x000fea000b800000 */
[----:B-1----:R-:W0:Y:S04]  /*44c0*/  SHFL.IDX PT, R60, R60, RZ, 0x1f ;  /* 0x00001fff3c3c7589 */ /* 0x002e2800000e0000 */
[----:B------:R-:W1:Y:S04]  /*44d0*/  SHFL.IDX PT, R51, R51, RZ, 0x1f ;  /* 0x00001fff33337589 */ /* 0x000e6800000e0000 */
[----:B------:R0:W0:Y:S02]  /*44e0*/  SHFL.IDX PT, R14, R50, RZ, 0x1f ;  /* 0x00001fff320e7589 */ /* 0x00002400000e0000 */
.L_x_3940:
        /* <DEDUP_REMOVED lines=27> */
.L_x_3906:
[----:B------:R0:W1:Y:S02]  /*46a0*/  MUFU.RSQ R14, R12 ;  /* 0x0000000c000e7308 */ /* 0x0000640000001400 */
.L_x_3907:
[----:B------:R-:W-:Y:S01]  /*46b0*/  ISETP.NE.AND P0, PT, R2, RZ, PT ;  /* 0x000000ff0200720c */ /* 0x000fe20003f05270 */
[----:B------:R-:W-:-:S12]  /*46c0*/  BSSY.RECONVERGENT B1, `(.L_x_3908) ;  /* 0x000000c000017945 */ /* 0x000fd80003800200 */
[----:B------:R-:W-:Y:S05]  /*46d0*/  @P0 BRA `(.L_x_3909) ;  /* 0x0000000000280947 */ /* 0x000fea0003800000 */
[----:B0-----:R-:W-:Y:S02]  /*46e0*/  SHF.L.U32 R12, R5, 0x2, RZ ;  /* 0x00000002050c7819 */ /* 0x001fe400000006ff */
[----:B------:R-:W-:Y:S02]  /*46f0*/  R2UR UR4, R104 ;  /* 0x00000000680472ca */ /* 0x000fe400000e0000 */
[----:B------:R-:W-:Y:S02]  /*4700*/  R2UR UR5, R105 ;  /* 0x00000000690572ca */ /* 0x000fe400000e0000 */
[----:B------:R-:W-:Y:S02]  /*4710*/  SHF.L.U64.HI R11, R5, 0x2, R8 ;  /* 0x00000002050b7819 */ /* 0x000fe40000010208 */
[----:B------:R-:W-:-:S04]  /*4720*/  IADD3 R50, P0, PT, R12, UR40, RZ ;  /* 0x000000280c327c10 */ /* 0x000fc8000ff1e0ff */
[----:B------:R-:W-:Y:S02]  /*4730*/  IADD3.X R51, PT, PT, R11, UR41, RZ, P0, !PT ;  /* 0x000000290b337c10 */ /* 0x000fe400087fe4ff */
[----:B------:R-:W-:-:S03]  /*4740*/  IADD3 R12, P0, PT, R12, UR42, RZ ;  /* 0x0000002a0c0c7c10 */ /* 0x000fc6000ff1e0ff */
[----:B------:R0:W-:Y:S01]  /*4750*/  STG.E desc[UR4][R50.64], R60 ;  /* 0x0000003c32007986 */ /* 0x0001e2000c101904 */
[----:B------:R-:W-:-:S05]  /*4760*/  IADD3.X R13, PT, PT, R11, UR43, RZ, P0, !PT ;  /* 0x0000002b0b0d7c10 */ /* 0x000fca00087fe4ff */
[----:B-1----:R0:W-:Y:S04]  /*4770*/  STG.E desc[UR4][R12.64], R14 ;  /* 0x0000000e0c007986 */ /* 0x0021e8000c101904 */
.L_x_3909:
[----:B------:R-:W-:Y:S05]  /*4780*/  BSYNC.RECONVERGENT B1 ;  /* 0x0000000000017941 */ /* 0x000fea0003800200 */
.L_x_3908:
[C---:B------:R-:W-:Y:S02]  /*4790*/  R2UR UR4, R104.reuse ;  /* 0x00000000680472ca */ /* 0x040fe400000e0000 */
[C---:B------:R-:W-:Y:S02]  /*47a0*/  R2UR UR5, R105.reuse ;  /* 0x00000000690572ca */ /* 0x040fe400000e0000 */
[----:B------:R-:W-:Y:S02]  /*47b0*/  R2UR UR6, R104 ;  /* 0x00000000680672ca */ /* 0x000fe400000e0000 */
[----:B------:R-:W-:-:S09]  /*47c0*/  R2UR UR7, R105 ;  /* 0x00000000690772ca */ /* 0x000fd200000e0000 */
[----:B0-----:R-:W5:Y:S04]  /*47d0*/  LDG.E.64 R12, desc[UR4][R108.64] ;  /* 0x000000046c0c7981 */ /* 0x001f68000c1e1b00 */
[----:B------:R-:W5:Y:S01]  /*47e0*/  LDG.E.64 R50, desc[UR6][R106.64] ;  /* 0x000000066a327981 */ /* 0x000f62000c1e1b00 */
[--C-:B------:R-:W-:Y:S01]  /*47f0*/  FADD R11, R0, -R60.reuse ;  /* 0x8000003c000b7221 */ /* 0x100fe20000000000 */
[----:B------:R-:W-:Y:S01]  /*4800*/  FADD R7, R7, -R60 ;  /* 0x8000003c07077221 */ /* 0x000fe20000000000 */
[----:B---34-:R-:W-:-:S04]  /*4810*/  IMAD.WIDE.U32 R62, R5, UR46, R122 ;  /* 0x0000002e053e7c25 */ /* 0x018fc8000f8e007a */
[--C-:B------:R-:W-:Y:S01]  /*4820*/  FADD R9, R9, -R60.reuse ;  /* 0x8000003c09097221 */ /* 0x100fe20000000000 */
[-C--:B-1----:R-:W-:Y:S01]  /*4830*/  FMUL R0, R11, R14.reuse ;  /* 0x0000000e0b007220 */ /* 0x082fe20000400000 */
[-C--:B------:R-:W-:Y:S01]  /*4840*/  FMUL R7, R7, R14.reuse ;  /* 0x0000000e07077220 */ /* 0x080fe20000400000 */
[----:B------:R-:W-:Y:S01]  /*4850*/  R2UR UR8, R104 ;  /* 0x00000000680872ca */ /* 0x000fe200000e0000 */
[----:B------:R-:W-:Y:S01]  /*4860*/  FMUL R9, R9, R14 ;  /* 0x0000000e09097220 */ /* 0x000fe20000400000 */
[----:B------:R-:W-:Y:S02]  /*4870*/  R2UR UR9, R105 ;  /* 0x00000000690972ca */ /* 0x000fe400000e0000 */
[----:B------:R-:W-:Y:S01]  /*4880*/  F2FP.F16.F32.PACK_AB R0, R7, R0 ;  /* 0x000000000700723e */ /* 0x000fe200000000ff */
[----:B------:R-:W-:Y:S01]  /*4890*/  FADD R7, R10, -R60 ;  /* 0x8000003c0a077221 */ /* 0x000fe20000000000 */
[----:B------:R-:W-:-:S03]  /*48a0*/  IMAD R10, R8, UR46, RZ ;  /* 0x0000002e080a7c24 */ /* 0x000fc6000f8e02ff */
[----:B------:R-:W-:Y:S01]  /*48b0*/  FMUL R8, R7, R14 ;  /* 0x0000000e07087220 */ /* 0x000fe20000400000 */
[----:B------:R-:W-:-:S04]  /*48c0*/  IMAD R7, R5, UR47, R10 ;  /* 0x0000002f05077c24 */ /* 0x000fc8000f8e020a */
[----:B------:R-:W-:Y:S01]  /*48d0*/  F2FP.F16.F32.PACK_AB R8, R8, R9 ;  /* 0x000000090808723e */ /* 0x000fe200000000ff */
[----:B-----5:R-:W-:Y:S01]  /*48e0*/  HFMA2 R12, R0, R12, R50 ;  /* 0x0000000c000c7231 */ /* 0x020fe20000000032 */
[----:B------:R-:W-:-:S03]  /*48f0*/  IADD3 R0, PT, PT, R63, R7, RZ ;  /* 0x000000073f007210 */ /* 0x000fc60007ffe0ff */
[----:B------:R-:W-:Y:S01]  /*4900*/  HFMA2 R13, R8, R13, R51 ;  /* 0x0000000d080d7231 */ /* 0x000fe20000000033 */
[----:B------:R-:W-:-:S04]  /*4910*/  SHF.R.S32.HI R7, RZ, 0x1f, R0 ;  /* 0x0000001fff077819 */ /* 0x000fc80000011400 */
[----:B------:R-:W-:-:S04]  /*4920*/  LEA.HI R7, P0, R7, R62, RZ, 0x2 ;  /* 0x0000003e07077211 */ /* 0x000fc800078110ff */
[C---:B------:R-:W-:Y:S02]  /*4930*/  SHF.L.U32 R50, R7.reuse, 0x1, RZ ;  /* 0x0000000107327819 */ /* 0x040fe400000006ff */
[----:B------:R-:W-:Y:S02]  /*4940*/  IADD3.X R8, PT, PT, RZ, R0, RZ, P0, !PT ;  /* 0x00000000ff087210 */ /* 0x000fe400007fe4ff */
[----:B------:R-:W-:Y:S02]  /*4950*/  LOP3.LUT R50, R50, 0xfffffff8, RZ, 0xc0, !PT ;  /* 0xfffffff832327812 */ /* 0x000fe400078ec0ff */
[----:B------:R-:W-:Y:S02]  /*4960*/  SHF.L.U64.HI R7, R7, 0x1, R8 ;  /* 0x0000000107077819 */ /* 0x000fe40000010208 */
[----:B------:R-:W-:-:S04]  /*4970*/  IADD3 R50, P0, PT, R50, UR44, RZ ;  /* 0x0000002c32327c10 */ /* 0x000fc8000ff1e0ff */
[----:B------:R-:W-:-:S05]  /*4980*/  IADD3.X R51, PT, PT, R7, UR45, RZ, P0, !PT ;  /* 0x0000002d07337c10 */ /* 0x000fca00087fe4ff */
[----:B------:R0:W-:Y:S04]  /*4990*/  STG.E.64 desc[UR4][R50.64], R12 ;  /* 0x0000000c32007986 */ /* 0x0001e8000c101b04 */
[----:B------:R-:W3:Y:S04]  /*49a0*/  LDG.E.64 R8, desc[UR6][R108.64+0x100] ;  /* 0x000100066c087981 */ /* 0x000ee8000c1e1b00 */
[----:B------:R-:W3:Y:S01]  /*49b0*/  LDG.E.64 R10, desc[UR8][R106.64+0x100] ;  /* 0x000100086a0a7981 */ /* 0x000ee2000c1e1b00 */
[----:B------:R-:W-:Y:S01]  /*49c0*/  IADD3 R122, P0, PT, R62, 0x80, RZ ;  /* 0x000000803e7a7810 */ /* 0x000fe20007f1e0ff */
[--C-:B------:R-:W-:Y:S01]  /*49d0*/  FADD R7, R16, -R60.reuse ;  /* 0x8000003c10077221 */ /* 0x100fe20000000000 */
[--C-:B------:R-:W-:Y:S01]  /*49e0*/  FADD R17, R17, -R60.reuse ;  /* 0x8000003c11117221 */ /* 0x100fe20000000000 */
[----:B------:R-:W-:Y:S01]  /*49f0*/  FADD R19, R19, -R60 ;  /* 0x8000003c13137221 */ /* 0x000fe20000000000 */
[----:B------:R-:W-:Y:S01]  /*4a00*/  IADD3.X R15, PT, PT, RZ, R0, RZ, P0, !PT ;  /* 0x00000000ff0f7210 */ /* 0x000fe200007fe4ff */
[-C--:B------:R-:W-:Y:S01]  /*4a10*/  FMUL R7, R7, R14.reuse ;  /* 0x0000000e07077220 */ /* 0x080fe20000400000 */
[----:B------:R-:W-:-:S02]  /*4a20*/  FMUL R16, R17, R14 ;  /* 0x0000000e11107220 */ /* 0x000fc40000400000 */
[----:B------:R-:W-:-:S03]  /*4a30*/  SHF.R.S32.HI R17, RZ, 0x1f, R15 ;  /* 0x0000001fff117819 */ /* 0x000fc6000001140f */
[----:B0-----:R-:W-:Y:S01]  /*4a40*/  F2FP.F16.F32.PACK_AB R12, R16, R7 ;  /* 0x00000007100c723e */ /* 0x001fe200000000ff */
[----:B------:R-:W-:Y:S01]  /*4a50*/  FADD R7, R18, -R60 ;  /* 0x8000003c12077221 */ /* 0x000fe20000000000 */
[----:B------:R-:W-:Y:S01]  /*4a60*/  LEA.HI R17, P0, R17, R122, RZ, 0x2 ;  /* 0x0000007a11117211 */ /* 0x000fe200078110ff */
[-C--:B------:R-:W-:Y:S02]  /*4a70*/  FMUL R16, R19, R14.reuse ;  /* 0x0000000e13107220 */ /* 0x080fe40000400000 */
[----:B------:R-:W-:Y:S01]  /*4a80*/  FMUL R7, R7, R14 ;  /* 0x0000000e07077220 */ /* 0x000fe20000400000 */
[----:B------:R-:W-:Y:S02]  /*4a90*/  SHF.L.U32 R13, R17, 0x1, RZ ;  /* 0x00000001110d7819 */ /* 0x000fe400000006ff */
[----:B------:R-:W-:Y:S02]  /*4aa0*/  IADD3.X R18, PT, PT, RZ, R15, RZ, P0, !PT ;  /* 0x0000000fff127210 */ /* 0x000fe400007fe4ff */
[----:B------:R-:W-:-:S02]  /*4ab0*/  F2FP.F16.F32.PACK_AB R7, R16, R7 ;  /* 0x000000071007723e */ /* 0x000fc400000000ff */
[----:B------:R-:W-:Y:S02]  /*4ac0*/  LOP3.LUT R16, R13, 0xfffffff8, RZ, 0xc0, !PT ;  /* 0xfffffff80d107812 */ /* 0x000fe400078ec0ff */
[----:B------:R-:W-:Y:S02]  /*4ad0*/  SHF.L.U64.HI R15, R17, 0x1, R18 ;  /* 0x00000001110f7819 */ /* 0x000fe40000010212 */
[----:B------:R-:W-:-:S04]  /*4ae0*/  IADD3 R16, P0, PT, R16, UR44, RZ ;  /* 0x0000002c10107c10 */ /* 0x000fc8000ff1e0ff */
[----:B------:R-:W-:Y:S01]  /*4af0*/  IADD3.X R17, PT, PT, R15, UR45, RZ, P0, !PT ;  /* 0x0000002d0f117c10 */ /* 0x000fe200087fe4ff */
[----:B---3--:R-:W-:Y:S02]  /*4b00*/  HFMA2 R12, R12, R8, R10 ;  /* 0x000000080c0c7231 */ /* 0x008fe4000000000a */
[----:B------:R-:W-:-:S05]  /*4b10*/  HFMA2 R13, R7, R9, R11 ;  /* 0x00000009070d7231 */ /* 0x000fca000000000b */
        /* <DEDUP_REMOVED lines=9> */
[-C--:B0-----:R-:W-:Y:S01]  /*4bb0*/  FMUL R16, R23, R14.reuse ;  /* 0x0000000e17107220 */ /* 0x081fe20000400000 */
[----:B------:R-:W-:Y:S01]  /*4bc0*/  FMUL R12, R21, R14 ;  /* 0x0000000e150c7220 */ /* 0x000fe20000400000 */
[----:B------:R-:W-:-:S04]  /*4bd0*/  SHF.R.S32.HI R18, RZ, 0x1f, R19 ;  /* 0x0000001fff127819 */ /* 0x000fc80000011413 */
[----:B------:R-:W-:Y:S01]  /*4be0*/  LEA.HI R18, P0, R18, R7, RZ, 0x2 ;  /* 0x0000000712127211 */ /* 0x000fe200078110ff */
[----:B------:R-:W-:-:S03]  /*4bf0*/  FADD R7, R20, -R60 ;  /* 0x8000003c14077221 */ /* 0x000fc60000000000 */
[----:B------:R-:W-:Y:S01]  /*4c00*/  IADD3.X R13, PT, PT, RZ, R19, RZ, P0, !PT ;  /* 0x00000013ff0d7210 */ /* 0x000fe200007fe4ff */
[----:B------:R-:W-:Y:S01]  /*4c10*/  FMUL R7, R7, R14 ;  /* 0x0000000e07077220 */ /* 0x000fe20000400000 */
[C---:B------:R-:W-:Y:S02]  /*4c20*/  SHF.L.U32 R17, R18.reuse, 0x1, RZ ;  /* 0x0000000112117819 */ /* 0x040fe400000006ff */
[----:B------:R-:W-:Y:S02]  /*4c30*/  SHF.L.U64.HI R18, R18, 0x1, R13 ;  /* 0x0000000112127819 */ /* 0x000fe4000001020d */
[----:B------:R-:W-:Y:S02]  /*4c40*/  F2FP.F16.F32.PACK_AB R13, R16, R15 ;  /* 0x0000000f100d723e */ /* 0x000fe400000000ff */
[----:B------:R-:W-:Y:S02]  /*4c50*/  F2FP.F16.F32.PACK_AB R12, R12, R7 ;  /* 0x000000070c0c723e */ /* 0x000fe400000000ff */
[----:B------:R-:W-:-:S04]  /*4c60*/  LOP3.LUT R16, R17, 0xfffffff8, RZ, 0xc0, !PT ;  /* 0xfffffff811107812 */ /* 0x000fc800078ec0ff */
        /* <DEDUP_REMOVED lines=237> */
[-C--:B0-----:R-:W-:Y:S01]  /*5b40*/  FMUL R12, R95, R14.reuse ;  /* 0x0000000e5f0c7220 */ /* 0x081fe20000400000 */
[-C--:B------:R-:W-:Y:S01]  /*5b50*/  FMUL R15, R15, R14.reuse ;  /* 0x0000000e0f0f7220 */ /* 0x080fe20000400000 */
[----:B------:R-:W-:Y:S01]  /*5b60*/  FMUL R16, R93, R14 ;  /* 0x0000000e5d107220 */ /* 0x000fe20000400000 */
[----:B------:R-:W-:-:S04]  /*5b70*/  SHF.R.S32.HI R18, RZ, 0x1f, R19 ;  /* 0x0000001fff127819 */ /* 0x000fc80000011413 */
[----:B------:R-:W-:Y:S01]  /*5b80*/  LEA.HI R18, P0, R18, R7, RZ, 0x2 ;  /* 0x0000000712127211 */ /* 0x000fe200078110ff */
[----:B------:R-:W-:Y:S01]  /*5b90*/  FADD R7, R90, -R60 ;  /* 0x8000003c5a077221 */ /* 0x000fe20000000000 */
[----:B------:R-:W-:Y:S02]  /*5ba0*/  F2FP.F16.F32.PACK_AB R15, R16, R15 ;  /* 0x0000000f100f723e */ /* 0x000fe400000000ff */
[----:B------:R-:W-:Y:S01]  /*5bb0*/  SHF.L.U32 R13, R18, 0x1, RZ ;  /* 0x00000001120d7819 */ /* 0x000fe200000006ff */
[----:B------:R-:W-:Y:S01]  /*5bc0*/  FMUL R7, R7, R14 ;  /* 0x0000000e07077220 */ /* 0x000fe20000400000 */
[----:B------:R-:W-:-:S04]  /*5bd0*/  IADD3.X R17, PT, PT, RZ, R19, RZ, P0, !PT ;  /* 0x00000013ff117210 */ /* 0x000fc800007fe4ff */
[----:B------:R-:W-:Y:S02]  /*5be0*/  F2FP.F16.F32.PACK_AB R7, R12, R7 ;  /* 0x000000070c07723e */ /* 0x000fe400000000ff */
        /* <DEDUP_REMOVED lines=19> */
[----:B------:R-:W-:-:S03]  /*5d20*/  FADD R7, R96, -R60 ;  /* 0x8000003c60077221 */ /* 0x000fc60000000000 */
[----:B------:R-:W-:Y:S01]  /*5d30*/  SHF.L.U32 R13, R18, 0x1, RZ ;  /* 0x00000001120d7819 */ /* 0x000fe200000006ff */
[----:B------:R-:W-:Y:S01]  /*5d40*/  FMUL R7, R7, R14 ;  /* 0x0000000e07077220 */ /* 0x000fe20000400000 */
[----:B------:R-:W-:-:S04]  /*5d50*/  IADD3.X R17, PT, PT, RZ, R19, RZ, P0, !PT ;  /* 0x00000013ff117210 */ /* 0x000fc800007fe4ff */
[----:B------:R-:W-:Y:S02]  /*5d60*/  F2FP.F16.F32.PACK_AB R7, R12, R7 ;  /* 0x000000070c07723e */ /* 0x000fe400000000ff */
[----:B------:R-:W-:Y:S02]  /*5d70*/  LOP3.LUT R12, R13, 0xfffffff8, RZ, 0xc0, !PT ;  /* 0xfffffff80d0c7812 */ /* 0x000fe400078ec0ff */
[----:B------:R-:W-:Y:S02]  /*5d80*/  SHF.L.U64.HI R15, R18, 0x1, R17 ;  /* 0x00000001120f7819 */ /* 0x000fe40000010211 */
[----:B------:R-:W-:Y:S02]  /*5d90*/  F2FP.F16.F32.PACK_AB R17, R16, R99 ;  /* 0x000000631011723e */ /* 0x000fe400000000ff */
        /* <DEDUP_REMOVED lines=19> */
[----:B------:R-:W-:Y:S01]  /*5ed0*/  IADD3.X R13, PT, PT, RZ, R19, RZ, P0, !PT ;  /* 0x00000013ff0d7210 */ /* 0x000fe200007fe4ff */
[----:B------:R-:W-:Y:S01]  /*5ee0*/  FMUL R12, R7, R14 ;  /* 0x0000000e070c7220 */ /* 0x000fe20000400000 */
[C---:B------:R-:W-:Y:S02]  /*5ef0*/  SHF.L.U32 R7, R18.reuse, 0x1, RZ ;  /* 0x0000000112077819 */ /* 0x040fe400000006ff */
[----:B------:R-:W-:Y:S02]  /*5f00*/  SHF.L.U64.HI R13, R18, 0x1, R13 ;  /* 0x00000001120d7819 */ /* 0x000fe4000001020d */
[----:B------:R-:W-:-:S02]  /*5f10*/  F2FP.F16.F32.PACK_AB R101, R12, R101 ;  /* 0x000000650c65723e */ /* 0x000fc400000000ff */
        /* <DEDUP_REMOVED lines=61> */
[--C-:B------:R-:W-:Y:S01]  /*62f0*/  FADD R11, R76, -R60.reuse ;  /* 0x8000003c4c0b7221 */ /* 0x100fe20000000000 */
[----:B------:R-:W-:Y:S01]  /*6300*/  IADD3.X R10, PT, PT, RZ, R0, RZ, P0, !PT ;  /* 0x00000000ff0a7210 */ /* 0x000fe200007fe4ff */
[----:B------:R-:W-:Y:S01]  /*6310*/  FADD R73, R73, -R60 ;  /* 0x8000003c49497221 */ /* 0x000fe20000000000 */
[----:B------:R-:W-:-:S02]  /*6320*/  FMUL R7, R7, R14 ;  /* 0x0000000e07077220 */ /* 0x000fc40000400000 */
[----:B------:R-:W-:Y:S01]  /*6330*/  SHF.R.S32.HI R15, RZ, 0x1f, R10 ;  /* 0x0000001fff0f7819 */ /* 0x000fe2000001140a */
[----:B------:R-:W-:-:S03]  /*6340*/  FMUL R73, R73, R14 ;  /* 0x0000000e49497220 */ /* 0x000fc60000400000 */
[----:B------:R-:W-:Y:S01]  /*6350*/  LEA.HI R15, P0, R15, R8, RZ, 0x2 ;  /* 0x000000080f0f7211 */ /* 0x000fe200078110ff */
[----:B------:R-:W-:-:S03]  /*6360*/  FMUL R8, R9, R14 ;  /* 0x0000000e09087220 */ /* 0x000fc60000400000 */
[----:B0-----:R-:W-:Y:S01]  /*6370*/  IADD3.X R12, PT, PT, RZ, R10, RZ, P0, !PT ;  /* 0x0000000aff0c7210 */ /* 0x001fe200007fe4ff */
[----:B------:R-:W-:Y:S01]  /*6380*/  FMUL R10, R11, R14 ;  /* 0x0000000e0b0a7220 */ /* 0x000fe20000400000 */
[----:B------:R-:W-:Y:S02]  /*6390*/  SHF.L.U32 R11, R15, 0x1, RZ ;  /* 0x000000010f0b7819 */ /* 0x000fe400000006ff */
[----:B------:R-:W-:Y:S02]  /*63a0*/  F2FP.F16.F32.PACK_AB R9, R8, R7 ;  /* 0x000000070809723e */ /* 0x000fe400000000ff */
[----:B------:R-:W-:Y:S02]  /*63b0*/  LOP3.LUT R8, R11, 0xfffffff8, RZ, 0xc0, !PT ;  /* 0xfffffff80b087812 */ /* 0x000fe400078ec0ff */
[----:B------:R-:W-:Y:S02]  /*63c0*/  F2FP.F16.F32.PACK_AB R10, R10, R73 ;  /* 0x000000490a0a723e */ /* 0x000fe400000000ff */
[----:B------:R-:W-:-:S02]  /*63d0*/  SHF.L.U64.HI R12, R15, 0x1, R12 ;  /* 0x000000010f0c7819 */ /* 0x000fc4000001020c */
[----:B------:R-:W-:Y:S01]  /*63e0*/  IADD3 R8, P0, PT, R8, UR44, RZ ;  /* 0x0000002c08087c10 */ /* 0x000fe2000ff1e0ff */
[----:B---3--:R-:W-:-:S03]  /*63f0*/  HFMA2 R18, R9, R18, R20 ;  /* 0x0000001209127231 */ /* 0x008fc60000000014 */
[----:B------:R-:W-:Y:S01]  /*6400*/  IADD3.X R9, PT, PT, R12, UR45, RZ, P0, !PT ;  /* 0x0000002d0c097c10 */ /* 0x000fe200087fe4ff */
        /* <DEDUP_REMOVED lines=10> */
[-C--:B------:R-:W-:Y:S01]  /*64b0*/  FMUL R75, R75, R14.reuse ;  /* 0x0000000e4b4b7220 */ /* 0x080fe20000400000 */
[-C--:B0-----:R-:W-:Y:S01]  /*64c0*/  FMUL R8, R77, R14.reuse ;  /* 0x0000000e4d087220 */ /* 0x081fe20000400000 */
[----:B------:R-:W-:Y:S01]  /*64d0*/  SHF.R.S32.HI R11, RZ, 0x1f, R15 ;  /* 0x0000001fff0b7819 */ /* 0x000fe2000001140f */
[----:B------:R-:W-:-:S03]  /*64e0*/  FMUL R79, R79, R14 ;  /* 0x0000000e4f4f7220 */ /* 0x000fc60000400000 */
[----:B------:R-:W-:Y:S01]  /*64f0*/  LEA.HI R11, P0, R11, R10, RZ, 0x2 ;  /* 0x0000000a0b0b7211 */ /* 0x000fe200078110ff */
[----:B------:R-:W-:Y:S01]  /*6500*/  FMUL R10, R7, R14 ;  /* 0x0000000e070a7220 */ /* 0x000fe20000400000 */
        /* <DEDUP_REMOVED lines=118> */
[-C--:B------:R-:W-:Y:S01]  /*6c70*/  FMUL R57, R57, R14.reuse ;  /* 0x0000000e39397220 */ /* 0x080fe20000400000 */
[-C--:B------:R-:W-:Y:S01]  /*6c80*/  FMUL R0, R7, R14.reuse ;  /* 0x0000000e07007220 */ /* 0x080fe20000400000 */
[----:B------:R-:W-:Y:S01]  /*6c90*/  FADD R11, R58, -R60 ;  /* 0x8000003c3a0b7221 */ /* 0x000fe20000000000 */
[----:B------:R-:W-:Y:S01]  /*6ca0*/  SHF.R.S32.HI R10, RZ, 0x1f, R15 ;  /* 0x0000001fff0a7819 */ /* 0x000fe2000001140f */
[-C--:B------:R-:W-:Y:S01]  /*6cb0*/  FMUL R59, R59, R14.reuse ;  /* 0x0000000e3b3b7220 */ /* 0x080fe20000400000 */
[----:B------:R-:W-:Y:S01]  /*6cc0*/  IADD3 R5, PT, PT, R6, R5, RZ ;  /* 0x0000000506057210 */ /* 0x000fe20007ffe0ff */
[----:B------:R-:W-:Y:S01]  /*6cd0*/  FMUL R14, R11, R14 ;  /* 0x0000000e0b0e7220 */ /* 0x000fe20000400000 */
[----:B------:R-:W-:-:S02]  /*6ce0*/  LEA.HI R10, P0, R10, R63, RZ, 0x2 ;  /* 0x0000003f0a0a7211 */ /* 0x000fc400078110ff */
[----:B0-----:R-:W-:Y:S02]  /*6cf0*/  F2FP.F16.F32.PACK_AB R9, R0, R57 ;  /* 0x000000390009723e */ /* 0x001fe400000000ff */
[----:B------:R-:W-:Y:S02]  /*6d00*/  SHF.L.U32 R8, R10, 0x1, RZ ;  /* 0x000000010a087819 */ /* 0x000fe400000006ff */
[----:B------:R-:W-:Y:S02]  /*6d10*/  IADD3.X R7, PT, PT, RZ, R15, RZ, P0, !PT ;  /* 0x0000000fff077210 */ /* 0x000fe400007fe4ff */
[----:B------:R-:W-:Y:S02]  /*6d20*/  LOP3.LUT R8, R8, 0xfffffff8, RZ, 0xc0, !PT ;  /* 0xfffffff808087812 */ /* 0x000fe400078ec0ff */
[----:B------:R-:W-:Y:S02]  /*6d30*/  SHF.L.U64.HI R7, R10, 0x1, R7 ;  /* 0x000000010a077819 */ /* 0x000fe40000010207 */
[----:B------:R-:W-:-:S02]  /*6d40*/  IADD3 R8, P0, PT, R8, UR44, RZ ;  /* 0x0000002c08087c10 */ /* 0x000fc4000ff1e0ff */
[----:B------:R-:W-:Y:S01]  /*6d50*/  F2FP.F16.F32.PACK_AB R14, R14, R59 ;  /* 0x0000003b0e0e723e */ /* 0x000fe200000000ff */
[----:B---3--:R-:W-:Y:S01]  /*6d60*/  HFMA2 R16, R9, R16, R18 ;  /* 0x0000001009107231 */ /* 0x008fe20000000012 */
[----:B------:R-:W-:-:S03]  /*6d70*/  IADD3.X R9, PT, PT, R7, UR45, RZ, P0, !PT ;  /* 0x0000002d07097c10 */ /* 0x000fc600087fe4ff */
[----:B------:R-:W-:Y:S01]  /*6d80*/  HFMA2 R17, R14, R17, R19 ;  /* 0x000000110e117231 */ /* 0x000fe20000000013 */
[----:B------:R-:W-:-:S04]  /*6d90*/  ISETP.GE.AND P0, PT, R5, UR50, PT ;  /* 0x0000003205007c0c */ /* 0x000fc8000bf06270 */
[----:B------:R0:W-:Y:S09]  /*6da0*/  STG.E.64 desc[UR4][R8.64], R16 ;  /* 0x0000001008007986 */ /* 0x0001f2000c101b04 */
[----:B------:R-:W-:Y:S05]  /*6db0*/  @!P0 BRA `(.L_x_3910) ;  /* 0xffffff9400488947 */ /* 0x000fea000383ffff */
[----:B------:R-:W-:Y:S05]  /*6dc0*/  BSYNC B0 ;  /* 0x0000000000007941 */ /* 0x000fea0003800000 */
.L_x_3894:
[----:B------:R-:W-:Y:S05]  /*6dd0*/  EXIT ;  /* 0x000000000000794d */ /* 0x000fea0003800000 */
.L_x_3895:
        /* <DEDUP_REMOVED lines=8> */
.L_x_3912:
[----:B------:R-:W-:Y:S05]  /*6e60*/  BSYNC B1 ;  /* 0x0000000000017941 */ /* 0x000fea0003800000 */
.L_x_3911:
        /* <DEDUP_REMOVED lines=8> */
.L_x_3913:
[----:B------:R-:W-:Y:S02]  /*6ef0*/  MOV R13, R63 ;  /* 0x0000003f000d7202 */ /* 0x000fe40000000f00 */
[----:B------:R-:W-:-:S07]  /*6f00*/  MOV R62, R14 ;  /* 0x0000000e003e7202 */ /* 0x000fce0000000f00 */
[----:B------:R-:W-:Y:S05]  /*6f10*/  WARPSYNC.COLLECTIVE R15, `(.L_x_3914) ;  /* 0x000000000f087348 */ /* 0x000fea0003c00000 */
[----:B------:R0:W1:Y:S02]  /*6f20*/  SHFL.DOWN P6, R14, R13, R12, R11 ;  /* 0x0800000c0d0e7389 */ /* 0x00006400000c000b */
[----:B01----:R-:W-:Y:S05]  /*6f30*/  ENDCOLLECTIVE ;  /* 0x000000000000791b */ /* 0x003fea0003800000 */
.L_x_3914:
[----:B------:R-:W-:Y:S05]  /*6f40*/  BRA `(.L_x_3915) ;  /* 0xffffffcc00c87947 */ /* 0x000fea000383ffff */
.L_x_3897:
        /* <DEDUP_REMOVED lines=8> */
.L_x_3917:
[----:B------:R-:W-:Y:S05]  /*6fd0*/  BSYNC B1 ;  /* 0x0000000000017941 */ /* 0x000fea0003800000 */
.L_x_3916:
        /* <DEDUP_REMOVED lines=8> */
.L_x_3918:
[----:B------:R-:W-:Y:S02]  /*7060*/  MOV R13, R50 ;  /* 0x00000032000d7202 */ /* 0x000fe40000000f00 */
[----:B------:R-:W-:-:S07]  /*7070*/  MOV R61, R14 ;  /* 0x0000000e003d7202 */ /* 0x000fce0000000f00 */
[----:B------:R-:W-:Y:S05]  /*7080*/  WARPSYNC.COLLECTIVE R15, `(.L_x_3919) ;  /* 0x000000000f087348 */ /* 0x000fea0003c00000 */
[----:B------:R0:W1:Y:S02]  /*7090*/  SHFL.DOWN P6, R14, R13, R12, R11 ;  /* 0x0800000c0d0e7389 */ /* 0x00006400000c000b */
[----:B01----:R-:W-:Y:S05]  /*70a0*/  ENDCOLLECTIVE ;  /* 0x000000000000791b */ /* 0x003fea0003800000 */
.L_x_3919:
[----:B------:R-:W-:Y:S05]  /*70b0*/  BRA `(.L_x_3920) ;  /* 0xffffffcc00bc7947 */ /* 0x000fea000383ffff */
.L_x_3899:
        /* <DEDUP_REMOVED lines=8> */
.L_x_3922:
[----:B------:R-:W-:Y:S05]  /*7140*/  BSYNC B1 ;  /* 0x0000000000017941 */ /* 0x000fea0003800000 */
.L_x_3921:
        /* <DEDUP_REMOVED lines=8> */
.L_x_3923:
[----:B------:R-:W-:Y:S02]  /*71d0*/  MOV R13, R50 ;  /* 0x00000032000d7202 */ /* 0x000fe40000000f00 */
[----:B------:R-:W-:-:S07]  /*71e0*/  MOV R61, R14 ;  /* 0x0000000e003d7202 */ /* 0x000fce0000000f00 */
[----:B------:R-:W-:Y:S05]  /*71f0*/  WARPSYNC.COLLECTIVE R15, `(.L_x_3924) ;  /* 0x000000000f087348 */ /* 0x000fea0003c00000 */
[----:B------:R0:W1:Y:S02]  /*7200*/  SHFL.DOWN P6, R14, R13, R12, R11 ;  /* 0x0800000c0d0e7389 */ /* 0x00006400000c000b */
[----:B01----:R-:W-:Y:S05]  /*7210*/  ENDCOLLECTIVE ;  /* 0x000000000000791b */ /* 0x003fea0003800000 */
.L_x_3924:
[----:B------:R-:W-:Y:S05]  /*7220*/  BRA `(.L_x_3925) ;  /* 0xffffffcc00b47947 */ /* 0x000fea000383ffff */
.L_x_3901:
        /* <DEDUP_REMOVED lines=8> */
.L_x_3927:
[----:B------:R-:W-:Y:S05]  /*72b0*/  BSYNC B1 ;  /* 0x0000000000017941 */ /* 0x000fea0003800000 */
.L_x_3926:
        /* <DEDUP_REMOVED lines=8> */
.L_x_3928:
[----:B------:R-:W-:Y:S02]  /*7340*/  MOV R13, R50 ;  /* 0x00000032000d7202 */ /* 0x000fe40000000f00 */
[----:B------:R-:W-:-:S07]  /*7350*/  MOV R61, R14 ;  /* 0x0000000e003d7202 */ /* 0x000fce0000000f00 */
[----:B------:R-:W-:Y:S05]  /*7360*/  WARPSYNC.COLLECTIVE R15, `(.L_x_3929) ;  /* 0x000000000f087348 */ /* 0x000fea0003c00000 */
[----:B------:R0:W1:Y:S02]  /*7370*/  SHFL.DOWN P6, R14, R13, R12, R11 ;  /* 0x0800000c0d0e7389 */ /* 0x00006400000c000b */
[----:B01----:R-:W-:Y:S05]  /*7380*/  ENDCOLLECTIVE ;  /* 0x000000000000791b */ /* 0x003fea0003800000 */
.L_x_3929:
[----:B------:R-:W-:Y:S05]  /*7390*/  BRA `(.L_x_3930) ;  /* 0xffffffcc00ac7947 */ /* 0x000fea000383ffff */
.L_x_3903:
        /* <DEDUP_REMOVED lines=8> */
.L_x_3932:
[----:B------:R-:W-:Y:S05]  /*7420*/  BSYNC B1 ;  /* 0x0000000000017941 */ /* 0x000fea0003800000 */
.L_x_3931:
        /* <DEDUP_REMOVED lines=8> */
.L_x_3933:
[----:B------:R-:W-:Y:S02]  /*74b0*/  MOV R13, R50 ;  /* 0x00000032000d7202 */ /* 0x000fe40000000f00 */
[----:B------:R-:W-:-:S07]  /*74c0*/  MOV R61, R14 ;  /* 0x0000000e003d7202 */ /* 0x000fce0000000f00 */
[----:B------:R-:W-:Y:S05]  /*74d0*/  WARPSYNC.COLLECTIVE R15, `(.L_x_3934) ;  /* 0x000000000f087348 */ /* 0x000fea0003c00000 */
[----:B------:R0:W1:Y:S02]  /*74e0*/  SHFL.DOWN P6, R14, R13, R12, R11 ;  /* 0x0800000c0d0e7389 */ /* 0x00006400000c000b */
[----:B01----:R-:W-:Y:S05]  /*74f0*/  ENDCOLLECTIVE ;  /* 0x000000000000791b */ /* 0x003fea0003800000 */
.L_x_3934:
[----:B------:R-:W-:Y:S05]  /*7500*/  BRA `(.L_x_3935) ;  /* 0xffffffcc00a47947 */ /* 0x000fea000383ffff */
.L_x_3905:
        /* <DEDUP_REMOVED lines=8> */
.L_x_3937:
[----:B------:R-:W-:Y:S05]  /*7590*/  BSYNC B1 ;  /* 0x0000000000017941 */ /* 0x000fea0003800000 */
.L_x_3936:
        /* <DEDUP_REMOVED lines=8> */
.L_x_3938:
[----:B------:R-:W-:Y:S02]  /*7620*/  MOV R13, R50 ;  /* 0x00000032000d7202 */ /* 0x000fe40000000f00 */
[----:B------:R-:W-:-:S07]  /*7630*/  MOV R51, R14 ;  /* 0x0000000e00337202 */ /* 0x000fce0000000f00 */
[----:B------:R-:W-:Y:S05]  /*7640*/  WARPSYNC.COLLECTIVE R15, `(.L_x_3939) ;  /* 0x000000000f087348 */ /* 0x000fea0003c00000 */
[----:B------:R0:W1:Y:S02]  /*7650*/  SHFL.IDX P6, R14, R13, R12, R11 ;  /* 0x0000000c0d0e7389 */ /* 0x00006400000c000b */
[----:B01----:R-:W-:Y:S05]  /*7660*/  ENDCOLLECTIVE ;  /* 0x000000000000791b */ /* 0x003fea0003800000 */
.L_x_3939:
[----:B------:R-:W-:Y:S05]  /*7670*/  BRA `(.L_x_3940) ;  /* 0xffffffcc009c7947 */ /* 0x000fea000383ffff */
.L_x_3941:
        /* <DEDUP_REMOVED lines=16> */
.L_x_7535:


//--------------------- .text._Z17LayerNormWarpImplI19BiasAddResidualLoadI6__halffE11AffineStoreIfS1_EfLi4ELi64ELi32ELi32ELi1ELb1EEvT_T0_iidPT1_S8_ --------------------------
	.section	.text._Z17LayerNormWarpImplI19BiasAddResidualLoadI6__halffE11AffineStoreIfS1_EfLi4ELi64ELi32ELi32ELi1ELb1EEvT_T0_iidPT1_S8_,"ax",@progbits
	.align	128
        .global         _Z17LayerNormWarpImplI19BiasAddResidualLoadI6__halffE11AffineStoreIfS1_EfLi4ELi64ELi32ELi32ELi1ELb1EEvT_T0_iidPT1_S8_
        .type           _Z17LayerNormWarpImplI19BiasAddResidualLoadI6__halffE11AffineStoreIfS1_EfLi4ELi64ELi32ELi32ELi1ELb1EEvT_T0_iidPT1_S8_,@function
        .size           _Z17LayerNormWarpImplI19BiasAddResidualLoadI6__halffE11AffineStoreIfS1_EfLi4ELi64ELi32ELi32ELi1ELb1EEvT_T0_iidPT1_S8_,(.L_x_7536 - _Z17LayerNormWarpImplI19BiasAddResidualLoadI6__halffE11AffineStoreIfS1_EfLi4ELi64ELi32ELi32ELi1ELb1EEvT_T0_iidPT1_S8_)
        .other          _Z17LayerNormWarpImplI19BiasAddResidualLoadI6__halffE11AffineStoreIfS1_EfLi4ELi64ELi32ELi32ELi1ELb1EEvT_T0_iidPT1_S8_,@"STO_CUDA_ENTRY STV_DEFAULT"
_Z17LayerNormWarpImplI19BiasAddResidualLoadI6__halffE11AffineStoreIfS1_EfLi4ELi64ELi32ELi32ELi1ELb1EEvT_T0_iidPT1_S8_:
.text._Z17LayerNormWarpImplI19BiasAddResidualLoadI6__halffE11AffineStoreIfS1_EfLi4ELi64ELi32ELi32ELi1ELb1EEvT_T0_iidPT1_S8_:
        /* <DEDUP_REMOVED lines=23> */
.L_x_3942:
        /* <DEDUP_REMOVED lines=8> */
[----:B------:R-:W2:Y:S08]  /*01f0*/  LDC.64 R62, c[0x0][0x3b0] ;  /* 0x0000ec00ff3e7b82 */ /* 0x000eb00000000a00 */
[----:B------:R-:W3:Y:S08]  /*0200*/  LDC.64 R60, c[0x0][0x3b8] ;  /* 0x0000ee00ff3c7b82 */ /* 0x000ef00000000a00 */
[----:B------:R-:W4:Y:S01]  /*0210*/  LDC.64 R64, c[0x0][0x358] ;  /* 0x0000d600ff407b82 */ /* 0x000f220000000a00 */
[----:B-1----:R-:W-:-:S04]  /*0220*/  SHF.L.U32 R58, R58, 0x2, RZ ;  /* 0x000000023a3a7819 */ /* 0x002fc800000006ff */
[C---:B------:R-:W-:Y:S01]  /*0230*/  LOP3.LUT R0, R58.reuse, 0x400, RZ, 0xfc, !PT ;  /* 0x000004003a007812 */ /* 0x040fe200078efcff */
[----:B--2---:R-:W-:-:S04]  /*0240*/  IMAD.WIDE.U32 R62, R58, 0x2, R62 ;  /* 0x000000023a3e7825 */ /* 0x004fc800078e003e */
[----:B---3--:R-:W-:-:S07]  /*0250*/  IMAD.WIDE.U32 R60, R58, 0x2, R60 ;  /* 0x000000023a3c7825 */ /* 0x008fce00078e003c */
.L_x_3977:
[----:B-1----:R-:W1:Y:S01]  /*0260*/  LDC.64 R10, c[0x0][0x398] ;  /* 0x0000e600ff0a7b82 */ /* 0x002e620000000a00 */
[----:B------:R-:W-:Y:S01]  /*0270*/  SHF.R.S32.HI R47, RZ, 0x1f, R48 ;  /* 0x0000001fff2f7819 */ /* 0x000fe20000011430 */
[----:B------:R-:W-:Y:S01]  /*0280*/  IMAD.MOV.U32 R59, RZ, RZ, RZ ;  /* 0x000000ffff3b7224 */ /* 0x000fe200078e00ff */
[C---:B----4-:R-:W-:Y:S02]  /*0290*/  R2UR UR4, R64.reuse ;  /* 0x00000000400472ca */ /* 0x050fe400000e0000 */
[C---:B------:R-:W-:Y:S02]  /*02a0*/  R2UR UR5, R65.reuse ;  /* 0x00000000410572ca */ /* 0x040fe400000e0000 */
[C---:B------:R-:W-:Y:S01]  /*02b0*/  R2UR UR8, R64.reuse ;  /* 0x00000000400872ca */ /* 0x040fe200000e0000 */
[----:B------:R-:W2:Y:S01]  /*02c0*/  LDC.64 R14, c[0x0][0x380] ;  /* 0x0000e000ff0e7b82 */ /* 0x000ea20000000a00 */
[----:B------:R-:W-:Y:S02]  /*02d0*/  R2UR UR9, R65 ;  /* 0x00000000410972ca */ /* 0x000fe400000e0000 */
[----:B------:R-:W-:-:S02]  /*02e0*/  R2UR UR6, R64 ;  /* 0x00000000400672ca */ /* 0x000fc400000e0000 */
[----:B------:R-:W-:-:S03]  /*02f0*/  R2UR UR7, R65 ;  /* 0x00000000410772ca */ /* 0x000fc600000e0000 */
[----:B------:R-:W3:Y:S01]  /*0300*/  LDC.64 R66, c[0x0][0x390] ;  /* 0x0000e400ff427b82 */ /* 0x000ee20000000a00 */
[----:B-1----:R-:W-:-:S07]  /*0310*/  IMAD R2, R47, R10, RZ ;  /* 0x0000000a2f027224 */ /* 0x002fce00078e02ff */
[----:B------:R-:W1:Y:S01]  /*0320*/  LDC.64 R68, c[0x0][0x388] ;  /* 0x0000e200ff447b82 */ /* 0x000e620000000a00 */
[----:B------:R-:W-:-:S04]  /*0330*/  IMAD.WIDE.U32 R12, R48, R10, R58 ;  /* 0x0000000a300c7225 */ /* 0x000fc800078e003a */
[----:B------:R-:W-:-:S03]  /*0340*/  IMAD R11, R48, R11, R2 ;  /* 0x0000000b300b7224 */ /* 0x000fc600078e0202 */
[----:B------:R-:W4:Y:S02]  /*0350*/  LDC R89, c[0x0][0x3c4] ;  /* 0x0000f100ff597b82 */ /* 0x000f240000000800 */
[----:B------:R-:W-:-:S04]  /*0360*/  IADD3 R11, PT, PT, R13, R11, RZ ;  /* 0x0000000b0d0b7210 */ /* 0x000fc80007ffe0ff */
[----:B------:R-:W-:-:S04]  /*0370*/  SHF.R.S32.HI R3, RZ, 0x1f, R11 ;  /* 0x0000001fff037819 */ /* 0x000fc8000001140b */
        /* <DEDUP_REMOVED lines=9> */
[----:B------:R-:W-:Y:S01]  /*0410*/  IADD3 R3, P2, PT, R12, 0x80, RZ ;  /* 0x000000800c037810 */ /* 0x000fe20007f5e0ff */
[----:B------:R-:W3:Y:S01]  /*0420*/  LDG.E.64 R38, desc[UR6][R68.64+0x100] ;  /* 0x0001000644267981 */ /* 0x000ee2000c1e1b00 */
[C---:B------:R-:W-:Y:S02]  /*0430*/  IADD3.X R43, PT, PT, R2.reuse, R15, RZ, P0, !PT ;  /* 0x0000000f022b7210 */ /* 0x040fe400007fe4ff */
[----:B------:R-:W-:Y:S01]  /*0440*/  IADD3.X R45, PT, PT, R2, R67, RZ, P1, !PT ;  /* 0x00000043022d7210 */ /* 0x000fe20000ffe4ff */
[----:B------:R-:W5:Y:S01]  /*0450*/  LDG.E.64 R34, desc[UR6][R68.64+0x200] ;  /* 0x0002000644227981 */ /* 0x000f62000c1e1b00 */
[----:B------:R-:W-:-:S03]  /*0460*/  IADD3.X R6, PT, PT, RZ, R11, RZ, P2, !PT ;  /* 0x0000000bff067210 */ /* 0x000fc600017fe4ff */
[----:B------:R-:W4:Y:S01]  /*0470*/  LDG.E.64 R42, desc[UR4][R42.64] ;  /* 0x000000042a2a7981 */ /* 0x000f22000c1e1b00 */
[----:B------:R-:W-:-:S03]  /*0480*/  SHF.R.S32.HI R2, RZ, 0x1f, R6 ;  /* 0x0000001fff027819 */ /* 0x000fc60000011406 */
[----:B------:R-:W4:Y:S01]  /*0490*/  LDG.E.64 R44, desc[UR8][R44.64] ;  /* 0x000000082c2c7981 */ /* 0x000f22000c1e1b00 */
[----:B------:R-:W-:-:S03]  /*04a0*/  LEA.HI R2, P0, R2, R3, RZ, 0x2 ;  /* 0x0000000302027211 */ /* 0x000fc600078110ff */
[----:B------:R-:W5:Y:S01]  /*04b0*/  LDG.E.64 R32, desc[UR6][R68.64+0x300] ;  /* 0x0003000644207981 */ /* 0x000f62000c1e1b00 */
[C---:B------:R-:W-:Y:S02]  /*04c0*/  SHF.L.U32 R71, R2.reuse, 0x1, RZ ;  /* 0x0000000102477819 */ /* 0x040fe400000006ff */
[----:B------:R-:W-:Y:S01]  /*04d0*/  IADD3.X R3, PT, PT, RZ, R6, RZ, P0, !PT ;  /* 0x00000006ff037210 */ /* 0x000fe200007fe4ff */
[----:B------:R-:W5:Y:S01]  /*04e0*/  LDG.E.64 R28, desc[UR6][R68.64+0x400] ;  /* 0x00040006441c7981 */ /* 0x000f62000c1e1b00 */
[----:B------:R-:W-:Y:S02]  /*04f0*/  LOP3.LUT R71, R71, 0xfffffff8, RZ, 0xc0, !PT ;  /* 0xfffffff847477812 */ /* 0x000fe400078ec0ff */
[----:B------:R-:W-:Y:S01]  /*0500*/  SHF.L.U64.HI R2, R2, 0x1, R3 ;  /* 0x0000000102027819 */ /* 0x000fe20000010203 */
[----:B------:R-:W5:Y:S01]  /*0510*/  LDG.E.64 R24, desc[UR6][R68.64+0x500] ;  /* 0x0005000644187981 */ /* 0x000f62000c1e1b00 */
[C---:B------:R-:W-:Y:S02]  /*0520*/  IADD3 R40, P0, PT, R71.reuse, R14, RZ ;  /* 0x0000000e47287210 */ /* 0x040fe40007f1e0ff */
[----:B------:R-:W-:Y:S01]  /*0530*/  IADD3 R70, P1, PT, R71, R66, RZ ;  /* 0x0000004247467210 */ /* 0x000fe20007f3e0ff */
[----:B------:R-:W5:Y:S01]  /*0540*/  LDG.E.64 R18, desc[UR6][R68.64+0x600] ;  /* 0x0006000644127981 */ /* 0x000f62000c1e1b00 */
[----:B------:R-:W-:-:S02]  /*0550*/  IADD3.X R41, PT, PT, R2, R15, RZ, P0, !PT ;  /* 0x0000000f02297210 */ /* 0x000fc400007fe4ff */
[----:B------:R-:W-:Y:S02]  /*0560*/  IADD3.X R71, PT, PT, R2, R67, RZ, P1, !PT ;  /* 0x0000004302477210 */ /* 0x000fe40000ffe4ff */
[----:B------:R-:W-:Y:S02]  /*0570*/  IADD3 R3, P2, PT, R12, 0x100, RZ ;  /* 0x000001000c037810 */ /* 0x000fe40007f5e0ff */
[----:B------:R-:W3:Y:S03]  /*0580*/  LDG.E.64 R40, desc[UR4][R40.64] ;  /* 0x0000000428287981 */ /* 0x000ee6000c1e1b00 */
[----:B------:R-:W-:Y:S01]  /*0590*/  IMAD.X R6, RZ, RZ, R11, P2 ;  /* 0x000000ffff067224 */ /* 0x000fe200010e060b */
[----:B------:R-:W3:Y:S04]  /*05a0*/  LDG.E.64 R70, desc[UR8][R70.64] ;  /* 0x0000000846467981 */ /* 0x000ee8000c1e1b00 */
        /* <DEDUP_REMOVED lines=11> */
[----:B------:R-:W5:Y:S02]  /*0660*/  LDG.E.64 R36, desc[UR4][R36.64] ;  /* 0x0000000424247981 */ /* 0x000f64000c1e1b00 */
[----:B------:R-:W-:Y:S02]  /*0670*/  IADD3.X R6, PT, PT, RZ, R11, RZ, P2, !PT ;  /* 0x0000000bff067210 */ /* 0x000fe400017fe4ff */
[----:B------:R-:W5:Y:S02]  /*0680*/  LDG.E.64 R56, desc[UR8][R56.64] ;  /* 0x0000000838387981 */ /* 0x000f64000c1e1b00 */
        /* <DEDUP_REMOVED lines=15> */
[----:B------:R-:W-:-:S05]  /*0780*/  LEA.HI R2, P0, R2, R3, RZ, 0x2 ;  /* 0x0000000302027211 */ /* 0x000fca00078110ff */
[----:B------:R-:W-:Y:S01]  /*0790*/  IMAD.SHL.U32 R53, R2, 0x2, RZ ;  /* 0x0000000202357824 */ /* 0x000fe200078e00ff */
[----:B------:R-:W-:-:S04]  /*07a0*/  IADD3.X R3, PT, PT, RZ, R6, RZ, P0, !PT ;  /* 0x00000006ff037210 */ /* 0x000fc800007fe4ff */
[----:B------:R-:W-:Y:S02]  /*07b0*/  LOP3.LUT R53, R53, 0xfffffff8, RZ, 0xc0, !PT ;  /* 0xfffffff835357812 */ /* 0x000fe400078ec0ff */
[----:B------:R-:W-:Y:S02]  /*07c0*/  SHF.L.U64.HI R2, R2, 0x1, R3 ;  /* 0x0000000102027819 */ /* 0x000fe40000010203 */
[C---:B------:R-:W-:Y:S02]  /*07d0*/  IADD3 R26, P0, PT, R53.reuse, R14, RZ ;  /* 0x0000000e351a7210 */ /* 0x040fe40007f1e0ff */
[----:B------:R-:W-:Y:S02]  /*07e0*/  IADD3 R52, P1, PT, R53, R66, RZ ;  /* 0x0000004235347210 */ /* 0x000fe40007f3e0ff */
[C---:B------:R-:W-:Y:S02]  /*07f0*/  IADD3.X R27, PT, PT, R2.reuse, R15, RZ, P0, !PT ;  /* 0x0000000f021b7210 */ /* 0x040fe400007fe4ff */
[----:B------:R-:W-:-:S02]  /*0800*/  IADD3.X R53, PT, PT, R2, R67, RZ, P1, !PT ;  /* 0x0000004302357210 */ /* 0x000fc40000ffe4ff */
        /* <DEDUP_REMOVED lines=20> */
[----:B------:R-:W-:Y:S01]  /*0950*/  SHF.L.U32 R21, R2, 0x1, RZ ;  /* 0x0000000102157819 */ /* 0x000fe200000006ff */
[----:B------:R-:W-:-:S03]  /*0960*/  IMAD.X R3, RZ, RZ, R6, P0 ;  /* 0x000000ffff037224 */ /* 0x000fc600000e0606 */
        /* <DEDUP_REMOVED lines=20> */
[----:B------:R-:W5:Y:S04]  /*0ab0*/  LDG.E.64 R2, desc[UR6][R68.64+0x700] ;  /* 0x0007000644027981 */ /* 0x000f68000c1e1b00 */
[----:B------:R-:W5:Y:S04]  /*0ac0*/  LDG.E.64 R6, desc[UR4][R6.64] ;  /* 0x0000000406067981 */ /* 0x000f68000c1e1b00 */
[----:B------:R-:W5:Y:S01]  /*0ad0*/  LDG.E.64 R8, desc[UR8][R8.64] ;  /* 0x0000000808087981 */ /* 0x000f62000c1e1b00 */
[----:B----4-:R-:W-:-:S02]  /*0ae0*/  HADD2 R42, R42, R44 ;  /* 0x0000002c2a2a7230 */ /* 0x010fc40000000000 */
[----:B------:R-:W-:Y:S02]  /*0af0*/  HFMA2 R43, R43, 1, 1, R45 ;  /* 0x3c003c002b2b7831 */ /* 0x000fe4000000002d */
[----:B--2---:R-:W-:Y:S02]  /*0b00*/  HFMA2 R42, R42, 1, 1, R4 ;  /* 0x3c003c002a2a7831 */ /* 0x004fe40000000004 */
[----:B------:R-:W-:-:S03]  /*0b10*/  HFMA2 R43, R43, 1, 1, R5 ;  /* 0x3c003c002b2b7831 */ /* 0x000fc60000000005 */
[--C-:B------:R-:W-:Y:S02]  /*0b20*/  HADD2.F32 R4, -RZ, R42.reuse.H0_H0 ;  /* 0x2000002aff047230 */ /* 0x100fe40000004100 */
[----:B------:R-:W-:-:S03]  /*0b30*/  HADD2.F32 R46, -RZ, R42.H1_H1 ;  /* 0x3000002aff2e7230 */ /* 0x000fc60000004100 */
[----:B------:R-:W-:Y:S01]  /*0b40*/  FADD R49, RZ, R4 ;  /* 0x00000004ff317221 */ /* 0x000fe20000000000 */
[----:B------:R-:W-:-:S03]  /*0b50*/  HADD2.F32 R45, -RZ, R43.H0_H0 ;  /* 0x2000002bff2d7230 */ /* 0x000fc60000004100 */
[----:B------:R-:W-:Y:S01]  /*0b60*/  FADD R10, R46, -R49 ;  /* 0x800000312e0a7221 */ /* 0x000fe20000000000 */
[----:B---3--:R-:W-:-:S03]  /*0b70*/  HFMA2 R40, R40, 1, 1, R70 ;  /* 0x3c003c0028287831 */ /* 0x008fc60000000046 */
[----:B------:R-:W-:Y:S01]  /*0b80*/  FFMA R5, R10, 0.5, R49 ;  /* 0x3f0000000a057823 */ /* 0x000fe20000000031 */
[----:B------:R-:W-:-:S03]  /*0b90*/  HADD2.F32 R44, -RZ, R43.H1_H1 ;  /* 0x3000002bff2c7230 */ /* 0x000fc60000004100 */
[----:B------:R-:W-:Y:S01]  /*0ba0*/  FADD R72, R45, -R5 ;  /* 0x800000052d487221 */ /* 0x000fe20000000000 */
[----:B------:R-:W-:-:S03]  /*0bb0*/  HFMA2 R40, R40, 1, 1, R38 ;  /* 0x3c003c0028287831 */ /* 0x000fc60000000026 */
[----:B------:R-:W-:Y:S01]  /*0bc0*/  FFMA R70, R72, 0.3333333432674407959, R5 ;  /* 0x3eaaaaab48467823 */ /* 0x000fe20000000005 */
[----:B------:R-:W-:-:S03]  /*0bd0*/  HFMA2 R41, R41, 1, 1, R71 ;  /* 0x3c003c0029297831 */ /* 0x000fc60000000047 */
[----:B------:R-:W-:Y:S01]  /*0be0*/  FADD R73, R44, -R70 ;  /* 0x800000462c497221 */ /* 0x000fe20000000000 */
[----:B------:R-:W-:-:S03]  /*0bf0*/  HADD2.F32 R43, -RZ, R40.H0_H0 ;  /* 0x20000028ff2b7230 */ /* 0x000fc60000004100 */
[----:B------:R-:W-:Y:S01]  /*0c00*/  FFMA R74, R73, 0.25, R70 ;  /* 0x3e800000494a7823 */ /* 0x000fe20000000046 */
[----:B------:R-:W-:-:S03]  /*0c10*/  HFMA2 R39, R41, 1, 1, R39 ;  /* 0x3c003c0029277831 */ /* 0x000fc60000000027 */
[----:B------:R-:W-:Y:S01]  /*0c20*/  FADD R75, -R74, R43 ;  /* 0x0000002b4a4b7221 */ /* 0x000fe20000000100 */
[----:B------:R-:W-:-:S03]  /*0c30*/  HADD2.F32 R42, -RZ, R40.H1_H1 ;  /* 0x30000028ff2a7230 */ /* 0x000fc60000004100 */
[----:B------:R-:W-:-:S04]  /*0c40*/  FFMA R71, R75, 0.20000000298023223877, R74 ;  /* 0x3e4ccccd4b477823 */ /* 0x000fc8000000004a */
[--C-:B------:R-:W-:Y:S01]  /*0c50*/  FADD R76, R42, -R71.reuse ;  /* 0x800000472a4c7221 */ /* 0x100fe20000000000 */
[--C-:B------:R-:W-:Y:S02]  /*0c60*/  HADD2.F32 R41, -RZ, R39.reuse.H0_H0 ;  /* 0x20000027ff297230 */ /* 0x100fe40000004100 */
[----:B-----5:R-:W-:Y:S02]  /*0c70*/  HFMA2 R36, R36, 1, 1, R56 ;  /* 0x3c003c0024247831 */ /* 0x020fe40000000038 */
[----:B------:R-:W-:Y:S01]  /*0c80*/  FFMA R77, R76, 0.16666667163372039795, R71 ;  /* 0x3e2aaaab4c4d7823 */ /* 0x000fe20000000047 */
[----:B------:R-:W-:-:S03]  /*0c90*/  HADD2.F32 R40, -RZ, R39.H1_H1 ;  /* 0x30000027ff287230 */ /* 0x000fc60000004100 */
[----:B------:R-:W-:Y:S01]  /*0ca0*/  FADD R78, R41, -R77 ;  /* 0x8000004d294e7221 */ /* 0x000fe20000000000 */
[----:B------:R-:W-:-:S03]  /*0cb0*/  HFMA2 R36, R36, 1, 1, R34 ;  /* 0x3c003c0024247831 */ /* 0x000fc60000000022 */
[----:B------:R-:W-:Y:S01]  /*0cc0*/  FFMA R56, R78, 0.14285714924335479736, R77 ;  /* 0x3e1249254e387823 */ /* 0x000fe2000000004d */
[----:B------:R-:W-:-:S03]  /*0cd0*/  HFMA2 R37, R37, 1, 1, R57 ;  /* 0x3c003c0025257831 */ /* 0x000fc60000000039 */
[----:B------:R-:W-:-:S04]  /*0ce0*/  FADD R79, R40, -R56 ;  /* 0x80000038284f7221 */ /* 0x000fc80000000000 */
[----:B------:R-:W-:Y:S01]  /*0cf0*/  FFMA R80, R79, 0.125, R56 ;  /* 0x3e0000004f507823 */ /* 0x000fe20000000038 */
[--C-:B------:R-:W-:Y:S02]  /*0d00*/  HADD2.F32 R39, -RZ, R36.reuse.H0_H0 ;  /* 0x20000024ff277230 */ /* 0x100fe40000004100 */
[----:B------:R-:W-:Y:S02]  /*0d10*/  HFMA2 R35, R37, 1, 1, R35 ;  /* 0x3c003c0025237831 */ /* 0x000fe40000000023 */
[----:B------:R-:W-:Y:S01]  /*0d20*/  FADD R49, R4, -R49 ;  /* 0x8000003104317221 */ /* 0x000fe20000000000 */
[----:B------:R-:W-:Y:S01]  /*0d30*/  FADD R57, -R80, R39 ;  /* 0x0000002750397221 */ /* 0x000fe20000000100 */
[----:B------:R-:W-:-:S03]  /*0d40*/  HADD2.F32 R38, -RZ, R36.H1_H1 ;  /* 0x30000024ff267230 */ /* 0x000fc60000004100 */
[----:B------:R-:W-:Y:S01]  /*0d50*/  FFMA R81, R57, 0.11111111193895339966, R80 ;  /* 0x3de38e3939517823 */ /* 0x000fe20000000050 */
[----:B------:R-:W-:Y:S01]  /*0d60*/  FFMA R49, R4, R49, RZ ;  /* 0x0000003104317223 */ /* 0x000fe200000000ff */
[----:B------:R-:W-:Y:S02]  /*0d70*/  FADD R5, R46, -R5 ;  /* 0x800000052e057221 */ /* 0x000fe40000000000 */
[----:B------:R-:W-:Y:S01]  /*0d80*/  FADD R82, R38, -R81 ;  /* 0x8000005126527221 */ /* 0x000fe20000000000 */
[----:B------:R-:W-:Y:S02]  /*0d90*/  HFMA2 R54, R30, 1, 1, R54 ;  /* 0x3c003c001e367831 */ /* 0x000fe40000000036 */
[----:B------:R-:W-:Y:S01]  /*0da0*/  FFMA R5, R10, R5, R49 ;  /* 0x000000050a057223 */ /* 0x000fe20000000031 */
[----:B------:R-:W-:Y:S01]  /*0db0*/  FADD R70, R45, -R70 ;  /* 0x800000462d467221 */ /* 0x000fe20000000000 */
[----:B------:R-:W-:Y:S02]  /*0dc0*/  HADD2.F32 R37, -RZ, R35.H0_H0 ;  /* 0x20000023ff257230 */ /* 0x000fe40000004100 */
[----:B------:R-:W-:Y:S01]  /*0dd0*/  FFMA R49, R82, 0.10000000149011611938, R81 ;  /* 0x3dcccccd52317823 */ /* 0x000fe20000000051 */
[----:B------:R-:W-:-:S03]  /*0de0*/  FFMA R5, R72, R70, R5 ;  /* 0x0000004648057223 */ /* 0x000fc60000000005 */
[--C-:B------:R-:W-:Y:S01]  /*0df0*/  FADD R70, R37, -R49.reuse ;  /* 0x8000003125467221 */ /* 0x100fe20000000000 */
[----:B------:R-:W-:Y:S02]  /*0e00*/  HFMA2 R32, R54, 1, 1, R32 ;  /* 0x3c003c0036207831 */ /* 0x000fe40000000020 */
[----:B------:R-:W-:Y:S02]  /*0e10*/  HADD2.F32 R36, -RZ, R35.H1_H1 ;  /* 0x30000023ff247230 */ /* 0x000fe40000004100 */
[----:B------:R-:W-:Y:S01]  /*0e20*/  FFMA R30, R70, 0.090909093618392944336, R49 ;  /* 0x3dba2e8c461e7823 */ /* 0x000fe20000000031 */
[----:B------:R-:W-:Y:S01]  /*0e30*/  FADD R74, R44, -R74 ;  /* 0x8000004a2c4a7221 */ /* 0x000fe20000000000 */
[----:B------:R-:W-:Y:S02]  /*0e40*/  HFMA2 R31, R31, 1, 1, R55 ;  /* 0x3c003c001f1f7831 */ /* 0x000fe40000000037 */
[----:B------:R-:W-:Y:S01]  /*0e50*/  FADD R54, R36, -R30 ;  /* 0x8000001e24367221 */ /* 0x000fe20000000000 */
[----:B------:R-:W-:Y:S01]  /*0e60*/  FFMA R5, R73, R74, R5 ;  /* 0x0000004a49057223 */ /* 0x000fe20000000005 */
[----:B------:R-:W-:Y:S01]  /*0e70*/  FADD R10, R43, -R71 ;  /* 0x800000472b0a7221 */ /* 0x000fe20000000000 */
[----:B------:R-:W-:-:S02]  /*0e80*/  HADD2.F32 R35, -RZ, R32.H0_H0 ;  /* 0x20000020ff237230 */ /* 0x000fc40000004100 */
[----:B------:R-:W-:Y:S01]  /*0e90*/  FFMA R71, R54, 0.083333335816860198975, R30 ;  /* 0x3daaaaab36477823 */ /* 0x000fe2000000001e */
[----:B------:R-:W-:Y:S01]  /*0ea0*/  FADD R77, R42, -R77 ;  /* 0x8000004d2a4d7221 */ /* 0x000fe20000000000 */
[----:B------:R-:W-:Y:S01]  /*0eb0*/  FFMA R5, R75, R10, R5 ;  /* 0x0000000a4b057223 */ /* 0x000fe20000000005 */
[----:B------:R-:W-:Y:S02]  /*0ec0*/  HFMA2 R31, R31, 1, 1, R33 ;  /* 0x3c003c001f1f7831 */ /* 0x000fe40000000021 */
[----:B------:R-:W-:Y:S01]  /*0ed0*/  FADD R72, -R71, R35 ;  /* 0x0000002347487221 */ /* 0x000fe20000000100 */
[----:B------:R-:W-:Y:S02]  /*0ee0*/  HADD2.F32 R34, -RZ, R32.H1_H1 ;  /* 0x30000020ff227230 */ /* 0x000fe40000004100 */
[----:B------:R-:W-:Y:S01]  /*0ef0*/  FFMA R5, R76, R77, R5 ;  /* 0x0000004d4c057223 */ /* 0x000fe20000000005 */
[----:B------:R-:W-:Y:S01]  /*0f00*/  FADD R56, R41, -R56 ;  /* 0x8000003829387221 */ /* 0x000fe20000000000 */
[----:B------:R-:W-:-:S03]  /*0f10*/  FFMA R55, R72, 0.076923079788684844971, R71 ;  /* 0x3d9d89d948377823 */ /* 0x000fc60000000047 */
[----:B------:R-:W-:Y:S01]  /*0f20*/  FFMA R5, R78, R56, R5 ;  /* 0x000000384e057223 */ /* 0x000fe20000000005 */
[--C-:B------:R-:W-:Y:S01]  /*0f30*/  FADD R56, R34, -R55.reuse ;  /* 0x8000003722387221 */ /* 0x100fe20000000000 */
[----:B------:R-:W-:Y:S02]  /*0f40*/  HFMA2 R26, R26, 1, 1, R52 ;  /* 0x3c003c001a1a7831 */ /* 0x000fe40000000034 */
[----:B------:R-:W-:Y:S01]  /*0f50*/  FADD R80, R40, -R80 ;  /* 0x8000005028507221 */ /* 0x000fe20000000000 */
[----:B------:R-:W-:Y:S02]  /*0f60*/  HADD2.F32 R33, -RZ, R31.H0_H0 ;  /* 0x2000001fff217230 */ /* 0x000fe40000004100 */
[----:B------:R-:W-:Y:S01]  /*0f70*/  FFMA R73, R56, 0.071428574621677398682, R55 ;  /* 0x3d92492538497823 */ /* 0x000fe20000000037 */
[----:B------:R-:W-:Y:S01]  /*0f80*/  FADD R10, R39, -R81 ;  /* 0x80000051270a7221 */ /* 0x000fe20000000000 */
[----:B------:R-:W-:Y:S02]  /*0f90*/  FFMA R5, R79, R80, R5 ;  /* 0x000000504f057223 */ /* 0x000fe40000000005 */
[----:B------:R-:W-:Y:S01]  /*0fa0*/  FADD R74, R33, -R73 ;  /* 0x80000049214a7221 */ /* 0x000fe20000000000 */
[----:B------:R-:W-:-:S02]  /*0fb0*/  HFMA2 R28, R26, 1, 1, R28 ;  /* 0x3c003c001a1c7831 */ /* 0x000fc4000000001c */
[----:B------:R-:W-:Y:S01]  /*0fc0*/  FFMA R5, R57, R10, R5 ;  /* 0x0000000a39057223 */ /* 0x000fe20000000005 */
[----:B------:R-:W-:Y:S02]  /*0fd0*/  HADD2.F32 R32, -RZ, R31.H1_H1 ;  /* 0x3000001fff207230 */ /* 0x000fe40000004100 */
[----:B------:R-:W-:Y:S01]  /*0fe0*/  FFMA R10, R74, 0.066666670143604278564, R73 ;  /* 0x3d8888894a0a7823 */ /* 0x000fe20000000049 */
[----:B------:R-:W-:Y:S01]  /*0ff0*/  FADD R49, R38, -R49 ;  /* 0x8000003126317221 */ /* 0x000fe20000000000 */
[----:B------:R-:W-:Y:S02]  /*1000*/  HFMA2 R27, R27, 1, 1, R53 ;  /* 0x3c003c001b1b7831 */ /* 0x000fe40000000035 */
[--C-:B------:R-:W-:Y:S01]  /*1010*/  FADD R26, R32, -R10.reuse ;  /* 0x8000000a201a7221 */ /* 0x100fe20000000000 */
[----:B------:R-:W-:Y:S01]  /*1020*/  FFMA R5, R82, R49, R5 ;  /* 0x0000003152057223 */ /* 0x000fe20000000005 */
[----:B------:R-:W-:Y:S02]  /*1030*/  HADD2.F32 R31, -RZ, R28.H0_H0 ;  /* 0x2000001cff1f7230 */ /* 0x000fe40000004100 */
[----:B------:R-:W-:Y:S01]  /*1040*/  FFMA R49, R26, 0.0625, R10 ;  /* 0x3d8000001a317823 */ /* 0x000fe2000000000a */
[----:B------:R-:W-:Y:S01]  /*1050*/  FADD R30, R37, -R30 ;  /* 0x8000001e251e7221 */ /* 0x000fe20000000000 */
[----:B------:R-:W-:-:S02]  /*1060*/  HFMA2 R27, R27, 1, 1, R29 ;  /* 0x3c003c001b1b7831 */ /* 0x000fc4000000001d */
[----:B------:R-:W-:Y:S01]  /*1070*/  FADD R52, -R49, R31 ;  /* 0x0000001f31347221 */ /* 0x000fe20000000100 */
[----:B------:R-:W-:Y:S01]  /*1080*/  FFMA R5, R70, R30, R5 ;  /* 0x0000001e46057223 */ /* 0x000fe20000000005 */
[----:B------:R-:W-:Y:S02]  /*1090*/  HADD2.F32 R30, -RZ, R28.H1_H1 ;  /* 0x3000001cff1e7230 */ /* 0x000fe40000004100 */
[----:B------:R-:W-:Y:S01]  /*10a0*/  FADD R71, R36, -R71 ;  /* 0x8000004724477221 */ /* 0x000fe20000000000 */
[----:B------:R-:W-:-:S03]  /*10b0*/  FFMA R53, R52, 0.058823529630899429321, R49 ;  /* 0x3d70f0f134357823 */ /* 0x000fc60000000031 */
[----:B------:R-:W-:Y:S01]  /*10c0*/  FFMA R5, R54, R71, R5 ;  /* 0x0000004736057223 */ /* 0x000fe20000000005 */
[--C-:B------:R-:W-:Y:S01]  /*10d0*/  FADD R54, R30, -R53.reuse ;  /* 0x800000351e367221 */ /* 0x100fe20000000000 */
[----:B------:R-:W-:Y:S02]  /*10e0*/  HFMA2 R50, R22, 1, 1, R50 ;  /* 0x3c003c0016327831 */ /* 0x000fe40000000032 */
[----:B------:R-:W-:Y:S02]  /*10f0*/  HADD2.F32 R29, -RZ, R27.H0_H0 ;  /* 0x2000001bff1d7230 */ /* 0x000fe40000004100 */
[----:B------:R-:W-:Y:S01]  /*1100*/  FFMA R57, R54, 0.055555555969476699829, R53 ;  /* 0x3d638e3936397823 */ /* 0x000fe20000000035 */
[----:B------:R-:W-:-:S03]  /*1110*/  FADD R55, R35, -R55 ;  /* 0x8000003723377221 */ /* 0x000fc60000000000 */
[----:B------:R-:W-:Y:S01]  /*1120*/  FADD R70, R29, -R57 ;  /* 0x800000391d467221 */ /* 0x000fe20000000000 */
[----:B------:R-:W-:Y:S02]  /*1130*/  HFMA2 R24, R50, 1, 1, R24 ;  /* 0x3c003c0032187831 */ /* 0x000fe40000000018 */
[----:B------:R-:W-:Y:S01]  /*1140*/  FFMA R5, R72, R55, R5 ;  /* 0x0000003748057223 */ /* 0x000fe20000000005 */
[----:B------:R-:W-:Y:S01]  /*1150*/  FADD R73, R34, -R73 ;  /* 0x8000004922497221 */ /* 0x000fe20000000000 */
[----:B------:R-:W-:Y:S02]  /*1160*/  HADD2.F32 R28, -RZ, R27.H1_H1 ;  /* 0x3000001bff1c7230 */ /* 0x000fe40000004100 */
[----:B------:R-:W-:Y:S01]  /*1170*/  FFMA R22, R70, 0.052631579339504241943, R57 ;  /* 0x3d57943646167823 */ /* 0x000fe20000000039 */
[----:B------:R-:W-:Y:S01]  /*1180*/  FADD R10, R33, -R10 ;  /* 0x8000000a210a7221 */ /* 0x000fe20000000000 */
[----:B------:R-:W-:Y:S01]  /*1190*/  FFMA R5, R56, R73, R5 ;  /* 0x0000004938057223 */ /* 0x000fe20000000005 */
[----:B------:R-:W-:-:S02]  /*11a0*/  HFMA2 R23, R23, 1, 1, R51 ;  /* 0x3c003c0017177831 */ /* 0x000fc40000000033 */
[--C-:B------:R-:W-:Y:S01]  /*11b0*/  FADD R50, R28, -R22.reuse ;  /* 0x800000161c327221 */ /* 0x100fe20000000000 */
[----:B------:R-:W-:Y:S01]  /*11c0*/  FFMA R5, R74, R10, R5 ;  /* 0x0000000a4a057223 */ /* 0x000fe20000000005 */
[--C-:B------:R-:W-:Y:S02]  /*11d0*/  HADD2.F32 R27, -RZ, R24.reuse.H0_H0 ;  /* 0x20000018ff1b7230 */ /* 0x100fe40000004100 */
[----:B------:R-:W-:Y:S01]  /*11e0*/  FFMA R10, R50, 0.050000000745058059692, R22 ;  /* 0x3d4ccccd320a7823 */ /* 0x000fe20000000016 */
[----:B------:R-:W-:Y:S01]  /*11f0*/  FADD R49, R32, -R49 ;  /* 0x8000003120317221 */ /* 0x000fe20000000000 */
[----:B------:R-:W-:Y:S02]  /*1200*/  HFMA2 R23, R23, 1, 1, R25 ;  /* 0x3c003c0017177831 */ /* 0x000fe40000000019 */
[----:B------:R-:W-:Y:S01]  /*1210*/  FADD R51, -R10, R27 ;  /* 0x0000001b0a337221 */ /* 0x000fe20000000100 */
[----:B------:R-:W-:Y:S01]  /*1220*/  FFMA R5, R26, R49, R5 ;  /* 0x000000311a057223 */ /* 0x000fe20000000005 */
[----:B------:R-:W-:-:S02]  /*1230*/  HADD2.F32 R26, -RZ, R24.H1_H1 ;  /* 0x30000018ff1a7230 */ /* 0x000fc40000004100 */
[----:B------:R-:W-:Y:S01]  /*1240*/  FADD R53, R31, -R53 ;  /* 0x800000351f357221 */ /* 0x000fe20000000000 */
[----:B------:R-:W-:Y:S01]  /*1250*/  FFMA R49, R51, 0.047619048506021499634, R10 ;  /* 0x3d430c3133317823 */ /* 0x000fe2000000000a */
[----:B------:R-:W-:Y:S02]  /*1260*/  FADD R57, R30, -R57 ;  /* 0x800000391e397221 */ /* 0x000fe40000000000 */
[----:B------:R-:W-:Y:S01]  /*1270*/  FFMA R5, R52, R53, R5 ;  /* 0x0000003534057223 */ /* 0x000fe20000000005 */
[----:B------:R-:W-:Y:S01]  /*1280*/  FADD R52, R26, -R49 ;  /* 0x800000311a347221 */ /* 0x000fe20000000000 */
[----:B------:R-:W-:Y:S02]  /*1290*/  HFMA2 R20, R16, 1, 1, R20 ;  /* 0x3c003c0010147831 */ /* 0x000fe40000000014 */
[----:B------:R-:W-:Y:S02]  /*12a0*/  HADD2.F32 R25, -RZ, R23.H0_H0 ;  /* 0x20000017ff197230 */ /* 0x000fe40000004100 */
[----:B------:R-:W-:Y:S01]  /*12b0*/  FFMA R5, R54, R57, R5 ;  /* 0x0000003936057223 */ /* 0x000fe20000000005 */
[----:B------:R-:W-:Y:S01]  /*12c0*/  FFMA R53, R52, 0.045454546809196472168, R49 ;  /* 0x3d3a2e8c34357823 */ /* 0x000fe20000000031 */
[----:B------:R-:W-:-:S03]  /*12d0*/  FADD R22, R29, -R22 ;  /* 0x800000161d167221 */ /* 0x000fc60000000000 */
[----:B------:R-:W-:Y:S01]  /*12e0*/  FADD R54, R25, -R53 ;  /* 0x8000003519367221 */ /* 0x000fe20000000000 */
[----:B------:R-:W-:Y:S01]  /*12f0*/  FFMA R5, R70, R22, R5 ;  /* 0x0000001646057223 */ /* 0x000fe20000000005 */
[----:B------:R-:W-:Y:S02]  /*1300*/  HFMA2 R22, R20, 1, 1, R18 ;  /* 0x3c003c0014167831 */ /* 0x000fe40000000012 */
[----:B------:R-:W-:Y:S02]  /*1310*/  HADD2.F32 R24, -RZ, R23.H1_H1 ;  /* 0x30000017ff187230 */ /* 0x000fe40000004100 */
[----:B------:R-:W-:Y:S01]  /*1320*/  FFMA R16, R54, 0.043478261679410934448, R53 ;  /* 0x3d32164336107823 */ /* 0x000fe20000000035 */
[----:B------:R-:W-:-:S03]  /*1330*/  FADD R10, R28, -R10 ;  /* 0x8000000a1c0a7221 */ /* 0x000fc60000000000 */
[--C-:B------:R-:W-:Y:S01]  /*1340*/  FADD R18, R24, -R16.reuse ;  /* 0x8000001018127221 */ /* 0x100fe20000000000 */
[----:B------:R-:W-:Y:S02]  /*1350*/  HFMA2 R17, R17, 1, 1, R21 ;  /* 0x3c003c0011117831 */ /* 0x000fe40000000015 */
[--C-:B------:R-:W-:Y:S02]  /*1360*/  HADD2.F32 R23, -RZ, R22.reuse.H0_H0 ;  /* 0x20000016ff177230 */ /* 0x100fe40000004100 */
[----:B------:R-:W-:Y:S01]  /*1370*/  FFMA R20, R18, 0.041666667908430099487, R16 ;  /* 0x3d2aaaab12147823 */ /* 0x000fe20000000010 */
[----:B------:R-:W-:Y:S01]  /*1380*/  FFMA R5, R50, R10, R5 ;  /* 0x0000000a32057223 */ /* 0x000fe20000000005 */
[----:B------:R-:W-:Y:S02]  /*1390*/  FADD R10, R27, -R49 ;  /* 0x800000311b0a7221 */ /* 0x000fe40000000000 */
[----:B------:R-:W-:Y:S01]  /*13a0*/  FADD R49, -R20, R23 ;  /* 0x0000001714317221 */ /* 0x000fe20000000100 */
[----:B------:R-:W-:-:S02]  /*13b0*/  HADD2.F32 R22, -RZ, R22.H1_H1 ;  /* 0x30000016ff167230 */ /* 0x000fc40000004100 */
[----:B------:R-:W-:Y:S01]  /*13c0*/  FFMA R5, R51, R10, R5 ;  /* 0x0000000a33057223 */ /* 0x000fe20000000005 */
[----:B------:R-:W-:Y:S01]  /*13d0*/  FFMA R10, R49, 0.039999999105930328369, R20 ;  /* 0x3d23d70a310a7823 */ /* 0x000fe20000000014 */
[----:B------:R-:W-:Y:S02]  /*13e0*/  HADD2 R17, R17, R19 ;  /* 0x0000001311117230 */ /* 0x000fe40000000000 */
[----:B------:R-:W-:Y:S01]  /*13f0*/  FADD R53, R26, -R53 ;  /* 0x800000351a357221 */ /* 0x000fe20000000000 */
[----:B------:R-:W-:Y:S01]  /*1400*/  FADD R50, R22, -R10 ;  /* 0x8000000a16327221 */ /* 0x000fe20000000000 */
[----:B------:R-:W-:Y:S02]  /*1410*/  HFMA2 R19, R6, 1, 1, R8 ;  /* 0x3c003c0006137831 */ /* 0x000fe40000000008 */
[----:B------:R-:W-:Y:S01]  /*1420*/  FFMA R5, R52, R53, R5 ;  /* 0x0000003534057223 */ /* 0x000fe20000000005 */
[--C-:B------:R-:W-:Y:S02]  /*1430*/  HADD2.F32 R21, -RZ, R17.reuse.H0_H0 ;  /* 0x20000011ff157230 */ /* 0x100fe40000004100 */
[----:B------:R-:W-:Y:S01]  /*1440*/  FADD R16, R25, -R16 ;  /* 0x8000001019107221 */ /* 0x000fe20000000000 */
[----:B------:R-:W-:Y:S01]  /*1450*/  FFMA R51, R50, 0.038461539894342422485, R10 ;  /* 0x3d1d89d932337823 */ /* 0x000fe2000000000a */
[----:B------:R-:W-:Y:S01]  /*1460*/  FADD R6, R24, -R20 ;  /* 0x8000001418067221 */ /* 0x000fe20000000000 */
[----:B------:R-:W-:-:S02]  /*1470*/  HADD2.F32 R20, -RZ, R17.H1_H1 ;  /* 0x30000011ff147230 */ /* 0x000fc40000004100 */
[----:B------:R-:W-:Y:S01]  /*1480*/  FFMA R5, R54, R16, R5 ;  /* 0x0000001036057223 */ /* 0x000fe20000000005 */
[----:B------:R-:W-:Y:S01]  /*1490*/  FADD R16, R21, -R51 ;  /* 0x8000003315107221 */ /* 0x000fe20000000000 */
[----:B------:R-:W-:-:S03]  /*14a0*/  HFMA2 R17, R19, 1, 1, R2 ;  /* 0x3c003c0013117831 */ /* 0x000fc60000000002 */
[----:B------:R-:W-:Y:S01]  /*14b0*/  FFMA R8, R16, 0.037037037312984466553, R51 ;  /* 0x3d17b42610087823 */ /* 0x000fe20000000033 */
[----:B------:R-:W-:-:S03]  /*14c0*/  HFMA2 R7, R7, 1, 1, R9 ;  /* 0x3c003c0007077831 */ /* 0x000fc60000000009 */
[--C-:B------:R-:W-:Y:S01]  /*14d0*/  FADD R2, R20, -R8.reuse ;  /* 0x8000000814027221 */ /* 0x100fe20000000000 */
[----:B------:R-:W-:Y:S01]  /*14e0*/  FFMA R5, R18, R6, R5 ;  /* 0x0000000612057223 */ /* 0x000fe20000000005 */
[----:B------:R-:W-:Y:S02]  /*14f0*/  HADD2.F32 R19, -RZ, R17.H0_H0 ;  /* 0x20000011ff137230 */ /* 0x000fe40000004100 */
[----:B------:R-:W-:Y:S01]  /*1500*/  FFMA R6, R2, 0.035714287310838699341, R8 ;  /* 0x3d12492502067823 */ /* 0x000fe20000000008 */
[----:B------:R-:W-:Y:S01]  /*1510*/  FADD R10, R23, -R10 ;  /* 0x8000000a170a7221 */ /* 0x000fe20000000000 */
[----:B------:R-:W-:Y:S02]  /*1520*/  HFMA2 R7, R7, 1, 1, R3 ;  /* 0x3c003c0007077831 */ /* 0x000fe40000000003 */
[----:B------:R-:W-:Y:S01]  /*1530*/  FADD R9, -R6, R19 ;  /* 0x0000001306097221 */ /* 0x000fe20000000100 */
[----:B------:R-:W-:Y:S01]  /*1540*/  FFMA R5, R49, R10, R5 ;  /* 0x0000000a31057223 */ /* 0x000fe20000000005 */
[----:B------:R-:W-:Y:S01]  /*1550*/  FADD R51, R22, -R51 ;  /* 0x8000003316337221 */ /* 0x000fe20000000000 */
[----:B------:R-:W-:-:S02]  /*1560*/  HADD2.F32 R18, -RZ, R17.H1_H1 ;  /* 0x30000011ff127230 */ /* 0x000fc40000004100 */
[----:B------:R-:W-:Y:S01]  /*1570*/  FFMA R10, R9, 0.034482758492231369019, R6 ;  /* 0x3d0d3dcb090a7823 */ /* 0x000fe20000000006 */
[----:B------:R-:W-:Y:S01]  /*1580*/  FADD R8, R21, -R8 ;  /* 0x8000000815087221 */ /* 0x000fe20000000000 */
[----:B------:R-:W-:Y:S02]  /*1590*/  FFMA R5, R50, R51, R5 ;  /* 0x0000003332057223 */ /* 0x000fe40000000005 */
[----:B------:R-:W-:Y:S01]  /*15a0*/  FADD R3, R18, -R10 ;  /* 0x8000000a12037221 */ /* 0x000fe20000000000 */
[----:B------:R-:W-:Y:S01]  /*15b0*/  FADD R6, R20, -R6 ;  /* 0x8000000614067221 */ /* 0x000fe20000000000 */
[----:B------:R-:W-:Y:S01]  /*15c0*/  FFMA R5, R16, R8, R5 ;  /* 0x0000000810057223 */ /* 0x000fe20000000005 */
[----:B------:R-:W-:Y:S02]  /*15d0*/  HADD2.F32 R17, -RZ, R7.H0_H0 ;  /* 0x20000007ff117230 */ /* 0x000fe40000004100 */
[--C-:B------:R-:W-:Y:S01]  /*15e0*/  FFMA R8, R3, 0.033333335071802139282, R10.reuse ;  /* 0x3d08888903087823 */ /* 0x100fe2000000000a */
[----:B------:R-:W-:Y:S01]  /*15f0*/  FADD R10, R19, -R10 ;  /* 0x8000000a130a7221 */ /* 0x000fe20000000000 */
[----:B------:R-:W-:-:S02]  /*1600*/  FFMA R5, R2, R6, R5 ;  /* 0x0000000602057223 */ /* 0x000fc40000000005 */
[--C-:B------:R-:W-:Y:S01]  /*1610*/  FADD R49, R17, -R8.reuse ;  /* 0x8000000811317221 */ /* 0x100fe20000000000 */
[--C-:B------:R-:W-:Y:S01]  /*1620*/  FADD R2, R18, -R8.reuse ;  /* 0x8000000812027221 */ /* 0x100fe20000000000 */
[----:B------:R-:W-:Y:S01]  /*1630*/  FFMA R5, R9, R10, R5 ;  /* 0x0000000a09057223 */ /* 0x000fe20000000005 */
[----:B------:R-:W-:Y:S02]  /*1640*/  HADD2.F32 R16, -RZ, R7.H1_H1 ;  /* 0x30000007ff107230 */ /* 0x000fe40000004100 */
[----:B------:R-:W-:Y:S01]  /*1650*/  FFMA R8, R49, 0.032258063554763793945, R8 ;  /* 0x3d04210831087823 */ /* 0x000fe20000000008 */
[----:B------:R-:W-:Y:S01]  /*1660*/  ISETP.GE.AND P3, PT, R0, R89, PT ;  /* 0x000000590000720c */ /* 0x000fe20003f66270 */
[----:B------:R-:W-:Y:S02]  /*1670*/  FFMA R2, R3, R2, R5 ;  /* 0x0000000203027223 */ /* 0x000fe40000000005 */
[--C-:B------:R-:W-:Y:S01]  /*1680*/  FADD R3, R17, -R8.reuse ;  /* 0x8000000811037221 */ /* 0x100fe20000000000 */
[----:B------:R-:W-:Y:S01]  /*1690*/  FADD R5, R16, -R8 ;  /* 0x8000000810057221 */ /* 0x000fe20000000000 */
[----:B------:R-:W-:-:S02]  /*16a0*/  IADD3 R6, PT, PT, R58, 0x480, RZ ;  /* 0x000004803a067810 */ /* 0x000fc40007ffe0ff */
[----:B------:R-:W-:Y:S01]  /*16b0*/  FFMA R2, R49, R3, R2 ;  /* 0x0000000331027223 */ /* 0x000fe20000000002 */
[C---:B------:R-:W-:Y:S01]  /*16c0*/  FFMA R3, R5.reuse, 0.03125, R8 ;  /* 0x3d00000005037823 */ /* 0x040fe20000000008 */
[C---:B------:R-:W-:Y:S01]  /*16d0*/  IADD3 R8, PT, PT, R58.reuse, 0x580, RZ ;  /* 0x000005803a087810 */ /* 0x040fe20007ffe0ff */
[----:B------:R-:W-:Y:S01]  /*16e0*/  VIADD R50, R58, 0x600 ;  /* 0x000006003a327836 */ /* 0x000fe20000000000 */
[-C--:B------:R-:W-:Y:S01]  /*16f0*/  ISETP.GE.AND P5, PT, R6, R89.reuse, PT ;  /* 0x000000590600720c */ /* 0x080fe20003fa6270 */
[----:B------:R-:W-:Y:S01]  /*1700*/  FADD R0, R16, -R3 ;  /* 0x8000000310007221 */ /* 0x000fe20000000000 */
[----:B------:R-:W-:Y:S01]  /*1710*/  IADD3 R6, PT, PT, R58, 0x500, RZ ;  /* 0x000005003a067810 */ /* 0x000fe20007ffe0ff */
[----:B------:R-:W-:Y:S01]  /*1720*/  BSSY.RECONVERGENT B0, `(.L_x_3943) ;  /* 0x000003b000007945 */ /* 0x000fe20003800200 */
[-C--:B------:R-:W-:Y:S01]  /*1730*/  ISETP.GE.AND P1, PT, R8, R89.reuse, PT ;  /* 0x000000590800720c */ /* 0x080fe20003f26270 */
[----:B------:R-:W-:Y:S01]  /*1740*/  HFMA2 R8, -RZ, RZ, 0, 0 ;  /* 0x00000000ff087431 */ /* 0x000fe200000001ff */
[----:B------:R-:W-:Y:S01]  /*1750*/  ISETP.GE.AND P0, PT, R6, R89, PT ;  /* 0x000000590600720c */ /* 0x000fe20003f06270 */
[----:B------:R-:W-:Y:S01]  /*1760*/  FFMA R2, R5, R0, R2 ;  /* 0x0000000005027223 */ /* 0x000fe20000000002 */
[----:B------:R-:W-:-:S02]  /*1770*/  P2R R10, PR, RZ, 0x8 ;  /* 0x00000008ff0a7803 */ /* 0x000fc40000000000 */
[----:B------:R-:W-:Y:S02]  /*1780*/  CS2R R6, SRZ ;  /* 0x0000000000067805 */ /* 0x000fe4000001ff00 */
[----:B------:R-:W-:Y:S02]  /*1790*/  P2R R9, PR, RZ, 0x20 ;  /* 0x00000020ff097803 */ /* 0x000fe40000000000 */
[----:B------:R-:W-:Y:S02]  /*17a0*/  ISETP.GE.AND P2, PT, R50, R89, PT ;  /* 0x000000593200720c */ /* 0x000fe40003f46270 */
[----:B------:R-:W-:Y:S02]  /*17b0*/  MOV R0, 0x42000000 ;  /* 0x4200000000007802 */ /* 0x000fe40000000f00 */
        /* <DEDUP_REMOVED lines=33> */
[----:B------:R-:W-:-:S04]  /*19d0*/  FFMA R3, R49, 0.030303031206130981445, R3 ;  /* 0x3cf83e1031037823 */ /* 0x000fc80000000003 */
[----:B------:R-:W-:-:S04]  /*19e0*/  FADD R0, R6, -R3 ;  /* 0x8000000306007221 */ /* 0x000fc80000000000 */
[--C-:B------:R-:W-:Y:S01]  /*19f0*/  FFMA R50, R0, 0.029411764815449714661, R3.reuse ;  /* 0x3cf0f0f100327823 */ /* 0x100fe20000000003 */
[----:B------:R-:W-:-:S03]  /*1a00*/  FADD R3, R5, -R3 ;  /* 0x8000000305037221 */ /* 0x000fc60000000000 */
[----:B------:R-:W-:Y:S01]  /*1a10*/  FADD R53, R7, -R50 ;  /* 0x8000003207357221 */ /* 0x000fe20000000000 */
[----:B------:R-:W-:-:S03]  /*1a20*/  FFMA R3, R49, R3, R2 ;  /* 0x0000000331037223 */ /* 0x000fc60000000002 */
[--C-:B------:R-:W-:Y:S01]  /*1a30*/  FFMA R51, R53, 0.028571428731083869934, R50.reuse ;  /* 0x3cea0ea135337823 */ /* 0x100fe20000000032 */
[----:B------:R-:W-:-:S03]  /*1a40*/  FADD R50, R6, -R50 ;  /* 0x8000003206327221 */ /* 0x000fc60000000000 */
[----:B------:R-:W-:Y:S01]  /*1a50*/  FADD R2, R8, -R51 ;  /* 0x8000003308027221 */ /* 0x000fe20000000000 */
[----:B------:R-:W-:Y:S01]  /*1a60*/  FFMA R50, R0, R50, R3 ;  /* 0x0000003200327223 */ /* 0x000fe20000000003 */
[--C-:B------:R-:W-:Y:S02]  /*1a70*/  FADD R0, R7, -R51.reuse ;  /* 0x8000003307007221 */ /* 0x100fe40000000000 */
[----:B------:R-:W-:Y:S02]  /*1a80*/  FFMA R3, R2, 0.027777777984738349915, R51 ;  /* 0x3ce38e3902037823 */ /* 0x000fe40000000033 */
[----:B------:R-:W-:Y:S01]  /*1a90*/  FFMA R50, R53, R0, R50 ;  /* 0x0000000035327223 */ /* 0x000fe20000000032 */
[----:B------:R-:W-:Y:S01]  /*1aa0*/  MOV R0, 0x42100000 ;  /* 0x4210000000007802 */ /* 0x000fe20000000f00 */
[----:B------:R-:W-:-:S04]  /*1ab0*/  FADD R49, R8, -R3 ;  /* 0x8000000308317221 */ /* 0x000fc80000000000 */
[----:B------:R-:W-:-:S07]  /*1ac0*/  FFMA R2, R2, R49, R50 ;  /* 0x0000003102027223 */ /* 0x000fce0000000032 */
.L_x_3944:
[----:B------:R-:W-:Y:S05]  /*1ad0*/  BSYNC.RECONVERGENT B0 ;  /* 0x0000000000007941 */ /* 0x000fea0003800200 */
.L_x_3943:
[----:B------:R-:W-:Y:S01]  /*1ae0*/  BSSY.RECONVERGENT B0, `(.L_x_3945) ;  /* 0x0000057000007945 */ /* 0x000fe20003800200 */
[----:B------:R-:W-:Y:S01]  /*1af0*/  ISETP.GE.AND P3, PT, R54, R89, PT ;  /* 0x000000593600720c */ /* 0x000fe20003f66270 */
[----:B------:R-:W-:Y:S01]  /*1b00*/  IMAD.MOV.U32 R86, RZ, RZ, RZ ;  /* 0x000000ffff567224 */ /* 0x000fe200078e00ff */
[----:B------:R-:W-:Y:S02]  /*1b10*/  CS2R R84, SRZ ;  /* 0x0000000000547805 */ /* 0x000fe4000001ff00 */
[----:B------:R-:W-:Y:S02]  /*1b20*/  CS2R R76, SRZ ;  /* 0x00000000004c7805 */ /* 0x000fe4000001ff00 */
[----:B------:R-:W-:Y:S02]  /*1b30*/  CS2R R82, SRZ ;  /* 0x0000000000527805 */ /* 0x000fe4000001ff00 */
[----:B------:R-:W-:Y:S02]  /*1b40*/  CS2R R80, SRZ ;  /* 0x0000000000507805 */ /* 0x000fe4000001ff00 */
[----:B------:R-:W-:-:S02]  /*1b50*/  CS2R R78, SRZ ;  /* 0x00000000004e7805 */ /* 0x000fc4000001ff00 */
[----:B------:R-:W-:Y:S02]  /*1b60*/  CS2R R56, SRZ ;  /* 0x0000000000387805 */ /* 0x000fe4000001ff00 */
[----:B------:R-:W-:Y:S02]  /*1b70*/  CS2R R54, SRZ ;  /* 0x0000000000367805 */ /* 0x000fe4000001ff00 */
[----:B------:R-:W-:Y:S02]  /*1b80*/  CS2R R50, SRZ ;  /* 0x0000000000327805 */ /* 0x000fe4000001ff00 */
[----:B------:R-:W-:Y:S02]  /*1b90*/  CS2R R52, SRZ ;  /* 0x0000000000347805 */ /* 0x000fe4000001ff00 */
        /* <DEDUP_REMOVED lines=26> */
[----:B------:R-:W-:-:S06]  /*1d40*/  FSEL R84, R84, R77, !P4 ;  /* 0x0000004d54547208 */ /* 0x000fcc0006000000 */
[----:B------:R-:W1:Y:S01]  /*1d50*/  MUFU.RCP R84, R84 ;  /* 0x0000005400547308 */ /* 0x000e620000001000 */
[----:B--2---:R-:W-:Y:S02]  /*1d60*/  HFMA2 R0, R70, 1, 1, R72 ;  /* 0x3c003c0046007831 */ /* 0x004fe40000000048 */
[----:B------:R-:W-:Y:S01]  /*1d70*/  FADD R72, R77, 1 ;  /* 0x3f8000004d487421 */ /* 0x000fe20000000000 */
[----:B------:R-:W-:Y:S02]  /*1d80*/  HFMA2 R71, R71, 1, 1, R73 ;  /* 0x3c003c0047477831 */ /* 0x000fe40000000049 */
[----:B---3--:R-:W-:Y:S02]  /*1d90*/  HADD2 R0, R0, R74 ;  /* 0x0000004a00007230 */ /* 0x008fe40000000000 */
[----:B------:R-:W-:-:S03]  /*1da0*/  HADD2 R71, R71, R75 ;  /* 0x0000004b47477230 */ /* 0x000fc60000000000 */
[--C-:B------:R-:W-:Y:S02]  /*1db0*/  HADD2.F32 R85, -RZ, R0.reuse.H0_H0 ;  /* 0x20000000ff557230 */ /* 0x100fe40000004100 */
[----:B------:R-:W-:Y:S02]  /*1dc0*/  HADD2.F32 R77, -RZ, R0.H1_H1 ;  /* 0x30000000ff4d7230 */ /* 0x000fe40000004100 */
[----:B------:R-:W-:Y:S02]  /*1dd0*/  HADD2.F32 R86, -RZ, R71.H1_H1 ;  /* 0x30000047ff567230 */ /* 0x000fe40000004100 */
[----:B------:R-:W-:-:S04]  /*1de0*/  FADD R87, -R3, R85 ;  /* 0x0000005503577221 */ /* 0x000fc80000000100 */
[----:B------:R-:W-:-:S05]  /*1df0*/  FMUL R70, R87, 16777216 ;  /* 0x4b80000057467820 */ /* 0x000fca0000400000 */
[----:B------:R-:W-:Y:S02]  /*1e00*/  FSEL R70, R70, R87, !P4 ;  /* 0x0000005746467208 */ /* 0x000fe40006000000 */
[----:B------:R-:W-:-:S03]  /*1e10*/  FSETP.GEU.AND P4, PT, |R72|, 1.175494350822287508e-38, PT ;  /* 0x008000004800780b */ /* 0x000fc60003f8e200 */
[----:B-1----:R-:W-:Y:S01]  /*1e20*/  FFMA R70, R84, R70, R3 ;  /* 0x0000004654467223 */ /* 0x002fe20000000003 */
[----:B------:R-:W-:Y:S01]  /*1e30*/  FMUL R3, R72, 16777216 ;  /* 0x4b80000048037820 */ /* 0x000fe20000400000 */
[----:B------:R-:W-:-:S04]  /*1e40*/  HADD2.F32 R84, -RZ, R71.H0_H0 ;  /* 0x20000047ff547230 */ /* 0x000fc80000004100 */
[----:B------:R-:W-:Y:S01]  /*1e50*/  FSEL R74, R3, R72, !P4 ;  /* 0x00000048034a7208 */ /* 0x000fe20006000000 */
[----:B------:R-:W-:Y:S01]  /*1e60*/  FADD R3, R77, -R70 ;  /* 0x800000464d037221 */ /* 0x000fe20000000000 */
[----:B------:R-:W-:Y:S02]  /*1e70*/  FADD R72, R72, 1 ;  /* 0x3f80000048487421 */ /* 0x000fe40000000000 */
[----:B------:R1:W2:Y:S01]  /*1e80*/  MUFU.RCP R91, R74 ;  /* 0x0000004a005b7308 */ /* 0x0002a20000001000 */
[----:B------:R-:W-:Y:S01]  /*1e90*/  FMUL R0, R3, 16777216 ;  /* 0x4b80000003007820 */ /* 0x000fe20000400000 */
[----:B------:R-:W-:-:S04]  /*1ea0*/  FMUL R73, R72, 16777216 ;  /* 0x4b80000048497820 */ /* 0x000fc80000400000 */
[----:B------:R-:W-:Y:S02]  /*1eb0*/  FSEL R0, R0, R3, !P4 ;  /* 0x0000000300007208 */ /* 0x000fe40006000000 */
[----:B------:R-:W-:-:S04]  /*1ec0*/  FSETP.GEU.AND P4, PT, |R72|, 1.175494350822287508e-38, PT ;  /* 0x008000004800780b */ /* 0x000fc80003f8e200 */
[----:B-1----:R-:W-:Y:S01]  /*1ed0*/  FSEL R74, R73, R72, !P4 ;  /* 0x00000048494a7208 */ /* 0x002fe20006000000 */
[----:B------:R-:W-:Y:S01]  /*1ee0*/  FADD R72, R72, 1 ;  /* 0x3f80000048487421 */ /* 0x000fe20000000000 */
[----:B--2---:R-:W-:-:S04]  /*1ef0*/  FFMA R91, R91, R0, R70 ;  /* 0x000000005b5b7223 */ /* 0x004fc80000000046 */
        /* <DEDUP_REMOVED lines=10> */
[----:B------:R-:W-:Y:S02]  /*1fa0*/  FADD R71, R86, -R75 ;  /* 0x8000004b56477221 */ /* 0x000fe40000000000 */
[----:B------:R-:W-:Y:S02]  /*1fb0*/  FFMA R70, R3, R91, R70 ;  /* 0x0000005b03467223 */ /* 0x000fe40000000046 */
[----:B------:R-:W-:Y:S02]  /*1fc0*/  FMUL R74, R71, 16777216 ;  /* 0x4b800000474a7820 */ /* 0x000fe40000400000 */
[----:B------:R-:W-:-:S03]  /*1fd0*/  @!P4 FMUL R72, R72, 16777216 ;  /* 0x4b8000004848c820 */ /* 0x000fc60000400000 */
[----:B------:R-:W-:Y:S01]  /*1fe0*/  FSEL R74, R74, R71, !P4 ;  /* 0x000000474a4a7208 */ /* 0x000fe20006000000 */
[----:B------:R-:W1:Y:S04]  /*1ff0*/  MUFU.RCP R2, R72 ;  /* 0x0000004800027308 */ /* 0x000e680000001000 */
[--C-:B-1----:R-:W-:Y:S01]  /*2000*/  FFMA R3, R2, R74, R75.reuse ;  /* 0x0000004a02037223 */ /* 0x102fe2000000004b */
[----:B------:R-:W-:-:S03]  /*2010*/  FADD R75, R84, -R75 ;  /* 0x8000004b544b7221 */ /* 0x000fc60000000000 */
[----:B------:R-:W-:Y:S01]  /*2020*/  FADD R2, R86, -R3 ;  /* 0x8000000356027221 */ /* 0x000fe20000000000 */
[----:B------:R-:W-:-:S04]  /*2030*/  FFMA R70, R73, R75, R70 ;  /* 0x0000004b49467223 */ /* 0x000fc80000000046 */
[----:B------:R-:W-:-:S07]  /*2040*/  FFMA R2, R71, R2, R70 ;  /* 0x0000000247027223 */ /* 0x000fce0000000046 */
.L_x_3946:
[----:B------:R-:W-:Y:S05]  /*2050*/  BSYNC.RECONVERGENT B0 ;  /* 0x0000000000007941 */ /* 0x000fea0003800200 */
.L_x_3945:
        /* <DEDUP_REMOVED lines=14> */
[----:B------:R-:W-:Y:S02]  /*2140*/  IADD3 R70, P4, PT, R73, R14, RZ ;  /* 0x0000000e49467210 */ /* 0x000fe40007f9e0ff */
[----:B------:R-:W-:Y:S02]  /*2150*/  R2UR UR6, R64 ;  /* 0x00000000400672ca */ /* 0x000fe400000e0000 */
[----:B------:R-:W-:Y:S01]  /*2160*/  R2UR UR7, R65 ;  /* 0x00000000410772ca */ /* 0x000fe200000e0000 */
[----:B------:R-:W-:Y:S01]  /*2170*/  IMAD.X R71, R74, 0x1, R15, P4 ;  /* 0x000000014a477824 */ /* 0x000fe200020e060f */
[----:B------:R-:W-:-:S04]  /*2180*/  IADD3 R72, P4, PT, R73, R66, RZ ;  /* 0x0000004249487210 */ /* 0x000fc80007f9e0ff */
[----:B------:R-:W-:Y:S01]  /*2190*/  IADD3.X R73, PT, PT, R74, R67, RZ, P4, !PT ;  /* 0x000000434a497210 */ /* 0x000fe200027fe4ff */
[----:B------:R-:W2:Y:S05]  /*21a0*/  LDG.E.64 R70, desc[UR4][R70.64] ;  /* 0x0000000446467981 */ /* 0x000eaa000c1e1b00 */
[----:B------:R-:W2:Y:S04]  /*21b0*/  LDG.E.64 R72, desc[UR8][R72.64] ;  /* 0x0000000848487981 */ /* 0x000ea8000c1e1b00 */
[----:B------:R-:W3:Y:S01]  /*21c0*/  LDG.E.64 R74, desc[UR6][R68.64+0xa00] ;  /* 0x000a0006444a7981 */ /* 0x000ee2000c1e1b00 */
[----:B------:R-:W-:-:S04]  /*21d0*/  FADD R76, R0, 1 ;  /* 0x3f800000004c7421 */ /* 0x000fc80000000000 */
[C---:B------:R-:W-:Y:S01]  /*21e0*/  FMUL R81, R76.reuse, 16777216 ;  /* 0x4b8000004c517820 */ /* 0x040fe20000400000 */
[----:B------:R-:W-:-:S04]  /*21f0*/  FSETP.GEU.AND P4, PT, |R76|, 1.175494350822287508e-38, PT ;  /* 0x008000004c00780b */ /* 0x000fc80003f8e200 */
[----:B------:R-:W-:Y:S01]  /*2200*/  FSEL R81, R81, R76, !P4 ;  /* 0x0000004c51517208 */ /* 0x000fe20006000000 */
[----:B--2---:R-:W-:Y:S02]  /*2210*/  HFMA2 R0, R70, 1, 1, R72 ;  /* 0x3c003c0046007831 */ /* 0x004fe40000000048 */
[----:B------:R-:W-:Y:S01]  /*2220*/  FADD R72, R76, 1 ;  /* 0x3f8000004c487421 */ /* 0x000fe20000000000 */
[----:B------:R-:W-:Y:S02]  /*2230*/  HFMA2 R71, R71, 1, 1, R73 ;  /* 0x3c003c0047477831 */ /* 0x000fe40000000049 */
[----:B---3--:R-:W-:Y:S02]  /*2240*/  HADD2 R0, R0, R74 ;  /* 0x0000004a00007230 */ /* 0x008fe40000000000 */
[----:B------:R1:W2:Y:S01]  /*2250*/  MUFU.RCP R74, R81 ;  /* 0x00000051004a7308 */ /* 0x0002a20000001000 */
[----:B------:R-:W-:Y:S02]  /*2260*/  HADD2 R71, R71, R75 ;  /* 0x0000004b47477230 */ /* 0x000fe40000000000 */
[----:B------:R-:W-:-:S02]  /*2270*/  HADD2.F32 R83, -RZ, R0.H0_H0 ;  /* 0x20000000ff537230 */ /* 0x000fc40000004100 */
[----:B------:R-:W-:Y:S02]  /*2280*/  HADD2.F32 R76, -RZ, R0.H1_H1 ;  /* 0x30000000ff4c7230 */ /* 0x000fe40000004100 */
[--C-:B------:R-:W-:Y:S02]  /*2290*/  HADD2.F32 R82, -RZ, R71.reuse.H1_H1 ;  /* 0x30000047ff527230 */ /* 0x100fe40000004100 */
[----:B------:R-:W-:Y:S01]  /*22a0*/  FADD R87, -R3, R83 ;  /* 0x0000005303577221 */ /* 0x000fe20000000100 */
[----:B-1----:R-:W-:-:S03]  /*22b0*/  HADD2.F32 R81, -RZ, R71.H0_H0 ;  /* 0x20000047ff517230 */ /* 0x002fc60000004100 */
[----:B------:R-:W-:-:S05]  /*22c0*/  FMUL R70, R87, 16777216 ;  /* 0x4b80000057467820 */ /* 0x000fca0000400000 */
[----:B------:R-:W-:Y:S02]  /*22d0*/  FSEL R70, R70, R87, !P4 ;  /* 0x0000005746467208 */ /* 0x000fe40006000000 */
[----:B------:R-:W-:-:S03]  /*22e0*/  FSETP.GEU.AND P4, PT, |R72|, 1.175494350822287508e-38, PT ;  /* 0x008000004800780b */ /* 0x000fc60003f8e200 */
[----:B--2---:R-:W-:Y:S01]  /*22f0*/  FFMA R70, R74, R70, R3 ;  /* 0x000000464a467223 */ /* 0x004fe20000000003 */
[----:B------:R-:W-:-:S05]  /*2300*/  FMUL R3, R72, 16777216 ;  /* 0x4b80000048037820 */ /* 0x000fca0000400000 */
[----:B------:R-:W-:Y:S01]  /*2310*/  FSEL R74, R3, R72, !P4 ;  /* 0x00000048034a7208 */ /* 0x000fe20006000000 */
[----:B------:R-:W-:Y:S01]  /*2320*/  FADD R3, R76, -R70 ;  /* 0x800000464c037221 */ /* 0x000fe20000000000 */
[----:B------:R-:W-:Y:S02]  /*2330*/  FADD R72, R72, 1 ;  /* 0x3f80000048487421 */ /* 0x000fe40000000000 */
[----:B------:R1:W2:Y:S01]  /*2340*/  MUFU.RCP R91, R74 ;  /* 0x0000004a005b7308 */ /* 0x0002a20000001000 */
[----:B------:R-:W-:Y:S01]  /*2350*/  FMUL R0, R3, 16777216 ;  /* 0x4b80000003007820 */ /* 0x000fe20000400000 */
[C---:B------:R-:W-:Y:S01]  /*2360*/  FMUL R75, R72.reuse, 16777216 ;  /* 0x4b800000484b7820 */ /* 0x040fe20000400000 */
[----:B------:R-:W-:-:S03]  /*2370*/  FADD R88, R72, 1 ;  /* 0x3f80000048587421 */ /* 0x000fc60000000000 */
[----:B------:R-:W-:Y:S02]  /*2380*/  FSEL R73, R0, R3, !P4 ;  /* 0x0000000300497208 */ /* 0x000fe40006000000 */
[----:B------:R-:W-:-:S04]  /*2390*/  FSETP.GEU.AND P4, PT, |R72|, 1.175494350822287508e-38, PT ;  /* 0x008000004800780b */ /* 0x000fc80003f8e200 */
[----:B-1----:R-:W-:Y:S01]  /*23a0*/  FSEL R74, R75, R72, !P4 ;  /* 0x000000484b4a7208 */ /* 0x002fe20006000000 */
[----:B--2---:R-:W-:-:S05]  /*23b0*/  FFMA R73, R91, R73, R70 ;  /* 0x000000495b497223 */ /* 0x004fca0000000046 */
        /* <DEDUP_REMOVED lines=17> */
[----:B------:R-:W-:-:S04]  /*24d0*/  FADD R2, R81, -R2 ;  /* 0x8000000251027221 */ /* 0x000fc80000000000 */
[----:B------:R-:W-:Y:S01]  /*24e0*/  FFMA R2, R75, R2, R70 ;  /* 0x000000024b027223 */ /* 0x000fe20000000046 */
[----:B------:R-:W-:-:S04]  /*24f0*/  FADD R70, R82, -R3 ;  /* 0x8000000352467221 */ /* 0x000fc80000000000 */
[----:B------:R-:W-:-:S07]  /*2500*/  FFMA R2, R71, R70, R2 ;  /* 0x0000004647027223 */ /* 0x000fce0000000002 */
.L_x_3948:
[----:B------:R-:W-:Y:S05]  /*2510*/  BSYNC.RECONVERGENT B0 ;  /* 0x0000000000007941 */ /* 0x000fea0003800200 */
.L_x_3947:
        /* <DEDUP_REMOVED lines=34> */
[----:B------:R-:W-:-:S03]  /*2740*/  HADD2.F32 R57, -RZ, R0.H1_H1 ;  /* 0x30000000ff397230 */ /* 0x000fc60000004100 */
[----:B------:R-:W-:-:S04]  /*2750*/  FADD R87, -R3, R80 ;  /* 0x0000005003577221 */ /* 0x000fc80000000100 */
[----:B------:R-:W-:-:S05]  /*2760*/  FMUL R70, R87, 16777216 ;  /* 0x4b80000057467820 */ /* 0x000fca0000400000 */
[----:B------:R-:W-:Y:S02]  /*2770*/  FSEL R70, R70, R87, !P4 ;  /* 0x0000005746467208 */ /* 0x000fe40006000000 */
[----:B------:R-:W-:-:S03]  /*2780*/  FSETP.GEU.AND P4, PT, |R72|, 1.175494350822287508e-38, PT ;  /* 0x008000004800780b */ /* 0x000fc60003f8e200 */
[----:B-1----:R-:W-:Y:S01]  /*2790*/  FFMA R70, R78, R70, R3 ;  /* 0x000000464e467223 */ /* 0x002fe20000000003 */
[C---:B------:R-:W-:Y:S01]  /*27a0*/  FMUL R3, R72.reuse, 16777216 ;  /* 0x4b80000048037820 */ /* 0x040fe20000400000 */
[----:B------:R-:W-:-:S04]  /*27b0*/  FADD R78, R72, 1 ;  /* 0x3f800000484e7421 */ /* 0x000fc80000000000 */
[----:B------:R-:W-:Y:S01]  /*27c0*/  FSEL R74, R3, R72, !P4 ;  /* 0x00000048034a7208 */ /* 0x000fe20006000000 */
[----:B------:R-:W-:Y:S01]  /*27d0*/  FADD R3, R57, -R70 ;  /* 0x8000004639037221 */ /* 0x000fe20000000000 */
[----:B------:R-:W-:Y:S02]  /*27e0*/  FADD R88, R78, 1 ;  /* 0x3f8000004e587421 */ /* 0x000fe40000000000 */
[----:B------:R-:W1:Y:S01]  /*27f0*/  MUFU.RCP R79, R74 ;  /* 0x0000004a004f7308 */ /* 0x000e620000001000 */
[----:B------:R-:W-:-:S05]  /*2800*/  FMUL R0, R3, 16777216 ;  /* 0x4b80000003007820 */ /* 0x000fca0000400000 */
[----:B------:R-:W-:Y:S02]  /*2810*/  FSEL R73, R0, R3, !P4 ;  /* 0x0000000300497208 */ /* 0x000fe40006000000 */
[----:B------:R-:W-:-:S03]  /*2820*/  FSETP.GEU.AND P4, PT, |R78|, 1.175494350822287508e-38, PT ;  /* 0x008000004e00780b */ /* 0x000fc60003f8e200 */
[--C-:B-1----:R-:W-:Y:S01]  /*2830*/  FFMA R72, R79, R73, R70.reuse ;  /* 0x000000494f487223 */ /* 0x102fe20000000046 */
[----:B------:R-:W-:Y:S01]  /*2840*/  FMUL R73, R78, 16777216 ;  /* 0x4b8000004e497820 */ /* 0x000fe20000400000 */
[--C-:B------:R-:W-:Y:S02]  /*2850*/  HADD2.F32 R79, -RZ, R71.reuse.H0_H0 ;  /* 0x20000047ff4f7230 */ /* 0x100fe40000004100 */
[----:B------:R-:W-:Y:S02]  /*2860*/  FADD R70, R80, -R70 ;  /* 0x8000004650467221 */ /* 0x000fe40000000000 */
[----:B------:R-:W-:Y:S01]  /*2870*/  FSEL R74, R73, R78, !P4 ;  /* 0x0000004e494a7208 */ /* 0x000fe20006000000 */
[----:B------:R-:W-:Y:S01]  /*2880*/  FADD R73, R79, -R72 ;  /* 0x800000484f497221 */ /* 0x000fe20000000000 */
[----:B------:R-:W-:Y:S02]  /*2890*/  HADD2.F32 R78, -RZ, R71.H1_H1 ;  /* 0x30000047ff4e7230 */ /* 0x000fe40000004100 */
[----:B------:R-:W-:Y:S01]  /*28a0*/  FFMA R70, R87, R70, R2 ;  /* 0x0000004657467223 */ /* 0x000fe20000000002 */
[----:B------:R-:W1:Y:S01]  /*28b0*/  MUFU.RCP R91, R74 ;  /* 0x0000004a005b7308 */ /* 0x000e620000001000 */
[----:B------:R-:W-:-:S05]  /*28c0*/  FMUL R0, R73, 16777216 ;  /* 0x4b80000049007820 */ /* 0x000fca0000400000 */
[----:B------:R-:W-:Y:S02]  /*28d0*/  FSEL R75, R0, R73, !P4 ;  /* 0x00000049004b7208 */ /* 0x000fe40006000000 */
[----:B------:R-:W-:Y:S02]  /*28e0*/  FSETP.GEU.AND P4, PT, |R88|, 1.175494350822287508e-38, PT ;  /* 0x008000005800780b */ /* 0x000fe40003f8e200 */
[----:B------:R-:W-:Y:S01]  /*28f0*/  MOV R0, R88 ;  /* 0x0000005800007202 */ /* 0x000fe20000000f00 */
[--C-:B-1----:R-:W-:Y:S01]  /*2900*/  FFMA R75, R91, R75, R72.reuse ;  /* 0x0000004b5b4b7223 */ /* 0x102fe20000000048 */
[----:B------:R-:W-:-:S09]  /*2910*/  FADD R72, R57, -R72 ;  /* 0x8000004839487221 */ /* 0x000fd20000000000 */
[----:B------:R-:W-:Y:S01]  /*2920*/  @!P4 FMUL R88, R88, 16777216 ;  /* 0x4b8000005858c820 */ /* 0x000fe20000400000 */
[----:B------:R-:W-:Y:S01]  /*2930*/  FADD R71, R78, -R75 ;  /* 0x8000004b4e477221 */ /* 0x000fe20000000000 */
[----:B------:R-:W-:Y:S02]  /*2940*/  FFMA R70, R3, R72, R70 ;  /* 0x0000004803467223 */ /* 0x000fe40000000046 */
[----:B------:R-:W1:Y:S01]  /*2950*/  MUFU.RCP R74, R88 ;  /* 0x00000058004a7308 */ /* 0x000e620000001000 */
[----:B------:R-:W-:-:S05]  /*2960*/  FMUL R2, R71, 16777216 ;  /* 0x4b80000047027820 */ /* 0x000fca0000400000 */
[----:B------:R-:W-:-:S05]  /*2970*/  FSEL R2, R2, R71, !P4 ;  /* 0x0000004702027208 */ /* 0x000fca0006000000 */
[--C-:B-1----:R-:W-:Y:S01]  /*2980*/  FFMA R3, R74, R2, R75.reuse ;  /* 0x000000024a037223 */ /* 0x102fe2000000004b */
[----:B------:R-:W-:-:S03]  /*2990*/  FADD R75, R79, -R75 ;  /* 0x8000004b4f4b7221 */ /* 0x000fc60000000000 */
[----:B------:R-:W-:Y:S01]  /*29a0*/  FADD R2, R78, -R3 ;  /* 0x800000034e027221 */ /* 0x000fe20000000000 */
[----:B------:R-:W-:-:S04]  /*29b0*/  FFMA R70, R73, R75, R70 ;  /* 0x0000004b49467223 */ /* 0x000fc80000000046 */
[----:B------:R-:W-:-:S07]  /*29c0*/  FFMA R2, R71, R2, R70 ;  /* 0x0000000247027223 */ /* 0x000fce0000000046 */
.L_x_3950:
[----:B------:R-:W-:Y:S05]  /*29d0*/  BSYNC.RECONVERGENT B0 ;  /* 0x0000000000007941 */ /* 0x000fea0003800200 */
.L_x_3949:
        /* <DEDUP_REMOVED lines=25> */
[----:B------:R-:W-:Y:S01]  /*2b70*/  FSETP.GEU.AND P4, PT, |R74|, 1.175494350822287508e-38, PT ;  /* 0x008000004a00780b */ /* 0x000fe20003f8e200 */
[----:B--2---:R-:W-:-:S04]  /*2b80*/  HFMA2 R0, R54, 1, 1, R70 ;  /* 0x3c003c0036007831 */ /* 0x004fc80000000046 */
[----:B---3--:R-:W-:Y:S01]  /*2b90*/  HADD2 R0, R0, R72 ;  /* 0x0000004800007230 */ /* 0x008fe20000000000 */
[----:B------:R-:W-:-:S04]  /*2ba0*/  FSEL R72, R75, R74, !P4 ;  /* 0x0000004a4b487208 */ /* 0x000fc80006000000 */
[----:B------:R-:W-:Y:S02]  /*2bb0*/  HADD2.F32 R56, -RZ, R0.H0_H0 ;  /* 0x20000000ff387230 */ /* 0x000fe40000004100 */
[----:B------:R-:W1:Y:S03]  /*2bc0*/  MUFU.RCP R72, R72 ;  /* 0x0000004800487308 */ /* 0x000e660000001000 */
[----:B------:R-:W-:Y:S01]  /*2bd0*/  FADD R75, -R3, R56 ;  /* 0x00000038034b7221 */ /* 0x000fe20000000100 */
[----:B------:R-:W-:-:S03]  /*2be0*/  FADD R74, R74, 1 ;  /* 0x3f8000004a4a7421 */ /* 0x000fc60000000000 */
[----:B------:R-:W-:Y:S01]  /*2bf0*/  FMUL R50, R75, 16777216 ;  /* 0x4b8000004b327820 */ /* 0x000fe20000400000 */
[----:B------:R-:W-:-:S04]  /*2c00*/  FMUL R87, R74, 16777216 ;  /* 0x4b8000004a577820 */ /* 0x000fc80000400000 */
[----:B------:R-:W-:Y:S02]  /*2c10*/  FSEL R50, R50, R75, !P4 ;  /* 0x0000004b32327208 */ /* 0x000fe40006000000 */
[----:B------:R-:W-:-:S03]  /*2c20*/  FSETP.GEU.AND P4, PT, |R74|, 1.175494350822287508e-38, PT ;  /* 0x008000004a00780b */ /* 0x000fc60003f8e200 */
[----:B-1----:R-:W-:Y:S01]  /*2c30*/  FFMA R3, R72, R50, R3 ;  /* 0x0000003248037223 */ /* 0x002fe20000000003 */
[----:B------:R-:W-:Y:S01]  /*2c40*/  FSEL R87, R87, R74, !P4 ;  /* 0x0000004a57577208 */ /* 0x000fe20006000000 */
[----:B------:R-:W-:Y:S02]  /*2c50*/  HADD2.F32 R50, -RZ, R0.H1_H1 ;  /* 0x30000000ff327230 */ /* 0x000fe40000004100 */
[----:B------:R-:W-:Y:S01]  /*2c60*/  HFMA2 R55, R55, 1, 1, R71 ;  /* 0x3c003c0037377831 */ /* 0x000fe20000000047 */
[----:B------:R-:W1:Y:S02]  /*2c70*/  MUFU.RCP R54, R87 ;  /* 0x0000005700367308 */ /* 0x000e640000001000 */
[----:B------:R-:W-:-:S04]  /*2c80*/  FADD R70, R50, -R3 ;  /* 0x8000000332467221 */ /* 0x000fc80000000000 */
[----:B------:R-:W-:Y:S01]  /*2c90*/  FMUL R71, R70, 16777216 ;  /* 0x4b80000046477820 */ /* 0x000fe20000400000 */
[----:B------:R-:W-:Y:S01]  /*2ca0*/  FADD R74, R74, 1 ;  /* 0x3f8000004a4a7421 */ /* 0x000fe20000000000 */
[----:B------:R-:W-:-:S03]  /*2cb0*/  HADD2 R73, R55, R73 ;  /* 0x0000004937497230 */ /* 0x000fc60000000000 */
[----:B------:R-:W-:Y:S01]  /*2cc0*/  FSEL R0, R71, R70, !P4 ;  /* 0x0000004647007208 */ /* 0x000fe20006000000 */
[C---:B------:R-:W-:Y:S01]  /*2cd0*/  FMUL R91, R74.reuse, 16777216 ;  /* 0x4b8000004a5b7820 */ /* 0x040fe20000400000 */
[----:B------:R-:W-:Y:S01]  /*2ce0*/  HADD2.F32 R55, -RZ, R73.H0_H0 ;  /* 0x20000049ff377230 */ /* 0x000fe20000004100 */
[----:B------:R-:W-:Y:S02]  /*2cf0*/  FSETP.GEU.AND P4, PT, |R74|, 1.175494350822287508e-38, PT ;  /* 0x008000004a00780b */ /* 0x000fe40003f8e200 */
[----:B-1----:R-:W-:Y:S02]  /*2d00*/  FFMA R71, R54, R0, R3 ;  /* 0x0000000036477223 */ /* 0x002fe40000000003 */
[----:B------:R-:W-:Y:S02]  /*2d10*/  FSEL R91, R91, R74, !P4 ;  /* 0x0000004a5b5b7208 */ /* 0x000fe40006000000 */
[----:B------:R-:W-:Y:S02]  /*2d20*/  FADD R72, R55, -R71 ;  /* 0x8000004737487221 */ /* 0x000fe40000000000 */
[----:B------:R-:W1:Y:S01]  /*2d30*/  MUFU.RCP R54, R91 ;  /* 0x0000005b00367308 */ /* 0x000e620000001000 */
[----:B------:R-:W-:Y:S01]  /*2d40*/  FADD R74, R74, 1 ;  /* 0x3f8000004a4a7421 */ /* 0x000fe20000000000 */
[----:B------:R-:W-:-:S05]  /*2d50*/  FMUL R87, R72, 16777216 ;  /* 0x4b80000048577820 */ /* 0x000fca0000400000 */
[----:B------:R-:W-:Y:S02]  /*2d60*/  FSEL R0, R87, R72, !P4 ;  /* 0x0000004857007208 */ /* 0x000fe40006000000 */
[----:B------:R-:W-:Y:S01]  /*2d70*/  FSETP.GEU.AND P4, PT, |R74|, 1.175494350822287508e-38, PT ;  /* 0x008000004a00780b */ /* 0x000fe20003f8e200 */
[----:B------:R-:W-:-:S04]  /*2d80*/  FADD R3, R56, -R3 ;  /* 0x8000000338037221 */ /* 0x000fc80000000000 */
[----:B------:R-:W-:Y:S01]  /*2d90*/  FFMA R3, R75, R3, R2 ;  /* 0x000000034b037223 */ /* 0x000fe20000000002 */
[----:B-1----:R-:W-:Y:S01]  /*2da0*/  FFMA R2, R54, R0, R71 ;  /* 0x0000000036027223 */ /* 0x002fe20000000047 */
[----:B------:R-:W-:Y:S01]  /*2db0*/  MOV R0, R74 ;  /* 0x0000004a00007202 */ /* 0x000fe20000000f00 */
[----:B------:R-:W-:-:S05]  /*2dc0*/  HADD2.F32 R54, -RZ, R73.H1_H1 ;  /* 0x30000049ff367230 */ /* 0x000fca0000004100 */
[----:B------:R-:W-:Y:S01]  /*2dd0*/  @!P4 FMUL R74, R74, 16777216 ;  /* 0x4b8000004a4ac820 */ /* 0x000fe20000400000 */
[----:B------:R-:W-:-:S03]  /*2de0*/  FADD R71, R50, -R71 ;  /* 0x8000004732477221 */ /* 0x000fc60000000000 */
[----:B------:R-:W1:Y:S01]  /*2df0*/  MUFU.RCP R75, R74 ;  /* 0x0000004a004b7308 */ /* 0x000e620000001000 */
[----:B------:R-:W-:Y:S01]  /*2e00*/  FADD R73, R54, -R2 ;  /* 0x8000000236497221 */ /* 0x000fe20000000000 */
[----:B------:R-:W-:-:S03]  /*2e10*/  FFMA R71, R70, R71, R3 ;  /* 0x0000004746477223 */ /* 0x000fc60000000003 */
[----:B------:R-:W-:-:S05]  /*2e20*/  FMUL R70, R73, 16777216 ;  /* 0x4b80000049467820 */ /* 0x000fca0000400000 */
[----:B------:R-:W-:-:S05]  /*2e30*/  FSEL R3, R70, R73, !P4 ;  /* 0x0000004946037208 */ /* 0x000fca0006000000 */
[--C-:B-1----:R-:W-:Y:S01]  /*2e40*/  FFMA R3, R75, R3, R2.reuse ;  /* 0x000000034b037223 */ /* 0x102fe20000000002 */
[----:B------:R-:W-:-:S03]  /*2e50*/  FADD R2, R55, -R2 ;  /* 0x8000000237027221 */ /* 0x000fc60000000000 */
[----:B------:R-:W-:Y:S01]  /*2e60*/  FADD R70, R54, -R3 ;  /* 0x8000000336467221 */ /* 0x000fe20000000000 */
[----:B------:R-:W-:-:S04]  /*2e70*/  FFMA R2, R72, R2, R71 ;  /* 0x0000000248027223 */ /* 0x000fc80000000047 */
[----:B------:R-:W-:-:S07]  /*2e80*/  FFMA R2, R73, R70, R2 ;  /* 0x0000004649027223 */ /* 0x000fce0000000002 */
.L_x_3952:
[----:B------:R-:W-:Y:S05]  /*2e90*/  BSYNC.RECONVERGENT B0 ;  /* 0x0000000000007941 */ /* 0x000fea0003800200 */
.L_x_3951:
        /* <DEDUP_REMOVED lines=27> */
[----:B------:R-:W-:-:S06]  /*3050*/  FSEL R74, R74, R49, !P4 ;  /* 0x000000314a4a7208 */ /* 0x000fcc0006000000 */
[----:B------:R-:W1:Y:S01]  /*3060*/  MUFU.RCP R74, R74 ;  /* 0x0000004a004a7308 */ /* 0x000e620000001000 */
[----:B--2---:R-:W-:Y:S02]  /*3070*/  HFMA2 R0, R52, 1, 1, R70 ;  /* 0x3c003c0034007831 */ /* 0x004fe40000000046 */
[----:B------:R-:W-:Y:S01]  /*3080*/  FMUL R70, R51, 16777216 ;  /* 0x4b80000033467820 */ /* 0x000fe20000400000 */
        /* <DEDUP_REMOVED lines=10> */
[----:B------:R-:W-:Y:S01]  /*3130*/  FSEL R87, R70, R51, !P4 ;  /* 0x0000003346577208 */ /* 0x000fe20006000000 */
[----:B------:R-:W-:Y:S02]  /*3140*/  FADD R74, R51, 1 ;  /* 0x3f800000334a7421 */ /* 0x000fe40000000000 */
[----:B------:R-:W-:Y:S02]  /*3150*/  FADD R3, R49, -R52 ;  /* 0x8000003431037221 */ /* 0x000fe40000000000 */
[----:B------:R-:W-:Y:S01]  /*3160*/  FMUL R71, R74, 16777216 ;  /* 0x4b8000004a477820 */ /* 0x000fe20000400000 */
[----:B------:R-:W1:Y:S01]  /*3170*/  MUFU.RCP R87, R87 ;  /* 0x0000005700577308 */ /* 0x000e620000001000 */
[----:B------:R-:W-:-:S05]  /*3180*/  FMUL R0, R3, 16777216 ;  /* 0x4b80000003007820 */ /* 0x000fca0000400000 */
[----:B------:R-:W-:Y:S02]  /*3190*/  FSEL R51, R0, R3, !P4 ;  /* 0x0000000300337208 */ /* 0x000fe40006000000 */
[----:B------:R-:W-:-:S03]  /*31a0*/  FSETP.GEU.AND P4, PT, |R74|, 1.175494350822287508e-38, PT ;  /* 0x008000004a00780b */ /* 0x000fc60003f8e200 */
[--C-:B-1----:R-:W-:Y:S01]  /*31b0*/  FFMA R70, R87, R51, R52.reuse ;  /* 0x0000003357467223 */ /* 0x102fe20000000034 */
[--C-:B------:R-:W-:Y:S01]  /*31c0*/  HADD2.F32 R51, -RZ, R53.reuse.H0_H0 ;  /* 0x20000035ff337230 */ /* 0x100fe20000004100 */
[----:B------:R-:W-:Y:S01]  /*31d0*/  FSEL R87, R71, R74, !P4 ;  /* 0x0000004a47577208 */ /* 0x000fe20006000000 */
[----:B------:R-:W-:Y:S01]  /*31e0*/  FADD R74, R74, 1 ;  /* 0x3f8000004a4a7421 */ /* 0x000fe20000000000 */
[----:B------:R-:W-:Y:S02]  /*31f0*/  FADD R52, R72, -R52 ;  /* 0x8000003448347221 */ /* 0x000fe40000000000 */
[----:B------:R-:W-:Y:S02]  /*3200*/  FADD R71, R51, -R70 ;  /* 0x8000004633477221 */ /* 0x000fe40000000000 */
[----:B------:R-:W1:Y:S01]  /*3210*/  MUFU.RCP R87, R87 ;  /* 0x0000005700577308 */ /* 0x000e620000001000 */
[----:B------:R-:W-:Y:S01]  /*3220*/  FFMA R2, R75, R52, R2 ;  /* 0x000000344b027223 */ /* 0x000fe20000000002 */
[----:B------:R-:W-:Y:S01]  /*3230*/  FMUL R0, R71, 16777216 ;  /* 0x4b80000047007820 */ /* 0x000fe20000400000 */
[----:B------:R-:W-:Y:S01]  /*3240*/  HADD2.F32 R52, -RZ, R53.H1_H1 ;  /* 0x30000035ff347230 */ /* 0x000fe20000004100 */
[----:B------:R-:W-:-:S03]  /*3250*/  MOV R53, R72 ;  /* 0x0000004800357202 */ /* 0x000fc60000000f00 */
[----:B------:R-:W-:Y:S02]  /*3260*/  FSEL R73, R0, R71, !P4 ;  /* 0x0000004700497208 */ /* 0x000fe40006000000 */
[----:B------:R-:W-:Y:S02]  /*3270*/  FSETP.GEU.AND P4, PT, |R74|, 1.175494350822287508e-38, PT ;  /* 0x008000004a00780b */ /* 0x000fe40003f8e200 */
[----:B------:R-:W-:Y:S01]  /*3280*/  MOV R0, R74 ;  /* 0x0000004a00007202 */ /* 0x000fe20000000f00 */
[--C-:B-1----:R-:W-:Y:S01]  /*3290*/  FFMA R73, R87, R73, R70.reuse ;  /* 0x0000004957497223 */ /* 0x102fe20000000046 */
[----:B------:R-:W-:-:S03]  /*32a0*/  FADD R70, R49, -R70 ;  /* 0x8000004631467221 */ /* 0x000fc60000000000 */
[----:B------:R-:W-:-:S06]  /*32b0*/  FADD R75, R52, -R73 ;  /* 0x80000049344b7221 */ /* 0x000fcc0000000000 */
[----:B------:R-:W-:Y:S01]  /*32c0*/  @!P4 FMUL R74, R74, 16777216 ;  /* 0x4b8000004a4ac820 */ /* 0x000fe20000400000 */
[----:B------:R-:W-:Y:S01]  /*32d0*/  FFMA R2, R3, R70, R2 ;  /* 0x0000004603027223 */ /* 0x000fe20000000002 */
[----:B------:R-:W-:-:S04]  /*32e0*/  FMUL R70, R75, 16777216 ;  /* 0x4b8000004b467820 */ /* 0x000fc80000400000 */
[----:B------:R-:W1:Y:S01]  /*32f0*/  MUFU.RCP R74, R74 ;  /* 0x0000004a004a7308 */ /* 0x000e620000001000 */
[----:B------:R-:W-:-:S05]  /*3300*/  FSEL R70, R70, R75, !P4 ;  /* 0x0000004b46467208 */ /* 0x000fca0006000000 */
[--C-:B-1----:R-:W-:Y:S01]  /*3310*/  FFMA R3, R74, R70, R73.reuse ;  /* 0x000000464a037223 */ /* 0x102fe20000000049 */
[----:B------:R-:W-:-:S03]  /*3320*/  FADD R73, R51, -R73 ;  /* 0x8000004933497221 */ /* 0x000fc60000000000 */
[----:B------:R-:W-:Y:S01]  /*3330*/  FADD R70, R52, -R3 ;  /* 0x8000000334467221 */ /* 0x000fe20000000000 */
[----:B------:R-:W-:-:S04]  /*3340*/  FFMA R2, R71, R73, R2 ;  /* 0x0000004947027223 */ /* 0x000fc80000000002 */
[----:B------:R-:W-:-:S07]  /*3350*/  FFMA R2, R75, R70, R2 ;  /* 0x000000464b027223 */ /* 0x000fce0000000002 */
.L_x_3954:
[----:B------:R-:W-:Y:S05]  /*3360*/  BSYNC.RECONVERGENT B0 ;  /* 0x0000000000007941 */ /* 0x000fea0003800200 */
.L_x_3953:
[C---:B------:R-:W-:Y:S01]  /*3370*/  VIADD R70, R58.reuse, 0x700 ;  /* 0x000007003a467836 */ /* 0x040fe20000000000 */
[----:B------:R-:W-:Y:S01]  /*3380*/  BSSY.RECONVERGENT B0, `(.L_x_3955) ;  /* 0x0000050000007945 */ /* 0x000fe20003800200 */
[----:B------:R-:W-:Y:S02]  /*3390*/  IADD3 R90, PT, PT, R58, 0x780, RZ ;  /* 0x000007803a5a7810 */ /* 0x000fe40007ffe0ff */
[----:B------:R-:W-:Y:S02]  /*33a0*/  CS2R R72, SRZ ;  /* 0x0000000000487805 */ /* 0x000fe4000001ff00 */
[----:B------:R-:W-:Y:S02]  /*33b0*/  ISETP.GE.AND P4, PT, R70, R89, PT ;  /* 0x000000594600720c */ /* 0x000fe40003f86270 */
[----:B------:R-:W-:-:S11]  /*33c0*/  CS2R R70, SRZ ;  /* 0x0000000000467805 */ /* 0x000fd6000001ff00 */
        /* <DEDUP_REMOVED lines=28> */
[----:B--2---:R-:W-:Y:S02]  /*3590*/  HFMA2 R87, R70, 1, 1, R72 ;  /* 0x3c003c0046577831 */ /* 0x004fe40000000048 */
[----:B------:R-:W1:Y:S01]  /*35a0*/  MUFU.RCP R70, R93 ;  /* 0x0000005d00467308 */ /* 0x000e620000001000 */
[----:B------:R-:W-:Y:S02]  /*35b0*/  HFMA2 R71, R71, 1, 1, R73 ;  /* 0x3c003c0047477831 */ /* 0x000fe40000000049 */
[----:B---3--:R-:W-:Y:S02]  /*35c0*/  HADD2 R87, R87, R74 ;  /* 0x0000004a57577230 */ /* 0x008fe40000000000 */
[----:B------:R-:W-:-:S03]  /*35d0*/  HADD2 R75, R71, R75 ;  /* 0x0000004b474b7230 */ /* 0x000fc60000000000 */
[----:B------:R-:W-:Y:S02]  /*35e0*/  HADD2.F32 R74, -RZ, R87.H0_H0 ;  /* 0x20000057ff4a7230 */ /* 0x000fe40000004100 */
[----:B------:R-:W-:-:S03]  /*35f0*/  HADD2.F32 R71, -RZ, R75.H0_H0 ;  /* 0x2000004bff477230 */ /* 0x000fc60000004100 */
        /* <DEDUP_REMOVED lines=8> */
[----:B------:R-:W1:Y:S02]  /*3680*/  MUFU.RCP R92, R95 ;  /* 0x0000005f005c7308 */ /* 0x000e640000001000 */
[----:B------:R-:W-:-:S04]  /*3690*/  FADD R87, R70, -R3 ;  /* 0x8000000346577221 */ /* 0x000fc80000000000 */
[----:B------:R-:W-:-:S05]  /*36a0*/  FMUL R0, R87, 16777216 ;  /* 0x4b80000057007820 */ /* 0x000fca0000400000 */
[----:B------:R-:W-:Y:S01]  /*36b0*/  FSEL R72, R0, R87, !P5 ;  /* 0x0000005700487208 */ /* 0x000fe20006800000 */
[----:B------:R-:W-:Y:S01]  /*36c0*/  FADD R0, R74, -R3 ;  /* 0x800000034a007221 */ /* 0x000fe20000000000 */
[----:B------:R-:W-:-:S03]  /*36d0*/  FSETP.GEU.AND P5, PT, |R88|, 1.175494350822287508e-38, PT ;  /* 0x008000005800780b */ /* 0x000fc60003fae200 */
[----:B------:R-:W-:Y:S01]  /*36e0*/  FFMA R0, R91, R0, R2 ;  /* 0x000000005b007223 */ /* 0x000fe20000000002 */
[----:B-1----:R-:W-:Y:S01]  /*36f0*/  FFMA R72, R92, R72, R3 ;  /* 0x000000485c487223 */ /* 0x002fe20000000003 */
[C---:B------:R-:W-:Y:S01]  /*3700*/  FMUL R3, R88.reuse, 16777216 ;  /* 0x4b80000058037820 */ /* 0x040fe20000400000 */
[----:B------:R-:W-:Y:S02]  /*3710*/  FADD R92, R88, 1 ;  /* 0x3f800000585c7421 */ /* 0x000fe40000000000 */
[----:B------:R-:W-:Y:S02]  /*3720*/  FADD R73, R71, -R72 ;  /* 0x8000004847497221 */ /* 0x000fe40000000000 */
[----:B------:R-:W-:Y:S02]  /*3730*/  FSEL R91, R3, R88, !P5 ;  /* 0x00000058035b7208 */ /* 0x000fe40006800000 */
[----:B------:R-:W-:-:S04]  /*3740*/  FMUL R2, R73, 16777216 ;  /* 0x4b80000049027820 */ /* 0x000fc80000400000 */
[----:B------:R-:W1:Y:S01]  /*3750*/  MUFU.RCP R91, R91 ;  /* 0x0000005b005b7308 */ /* 0x000e620000001000 */
[----:B------:R-:W-:Y:S01]  /*3760*/  FSEL R3, R2, R73, !P5 ;  /* 0x0000004902037208 */ /* 0x000fe20006800000 */
[----:B------:R-:W-:Y:S01]  /*3770*/  FADD R2, R70, -R72 ;  /* 0x8000004846027221 */ /* 0x000fe20000000000 */
[----:B------:R-:W-:-:S03]  /*3780*/  FSETP.GEU.AND P5, PT, |R92|, 1.175494350822287508e-38, PT ;  /* 0x008000005c00780b */ /* 0x000fc60003fae200 */
[----:B------:R-:W-:Y:S01]  /*3790*/  FFMA R2, R87, R2, R0 ;  /* 0x0000000257027223 */ /* 0x000fe20000000000 */
[----:B------:R-:W-:-:S09]  /*37a0*/  MOV R0, R92 ;  /* 0x0000005c00007202 */ /* 0x000fd20000000f00 */
[----:B------:R-:W-:Y:S01]  /*37b0*/  @!P5 FMUL R92, R92, 16777216 ;  /* 0x4b8000005c5cd820 */ /* 0x000fe20000400000 */
[----:B-1----:R-:W-:Y:S01]  /*37c0*/  FFMA R87, R91, R3, R72 ;  /* 0x000000035b577223 */ /* 0x002fe20000000048 */
[----:B------:R-:W-:-:S04]  /*37d0*/  HADD2.F32 R72, -RZ, R75.H1_H1 ;  /* 0x3000004bff487230 */ /* 0x000fc80000004100 */
[----:B------:R-:W1:Y:S01]  /*37e0*/  MUFU.RCP R92, R92 ;  /* 0x0000005c005c7308 */ /* 0x000e620000001000 */
[----:B------:R-:W-:-:S04]  /*37f0*/  FADD R75, R72, -R87 ;  /* 0x80000057484b7221 */ /* 0x000fc80000000000 */
[----:B------:R-:W-:-:S05]  /*3800*/  FMUL R88, R75, 16777216 ;  /* 0x4b8000004b587820 */ /* 0x000fca0000400000 */
[----:B------:R-:W-:-:S05]  /*3810*/  FSEL R88, R88, R75, !P5 ;  /* 0x0000004b58587208 */ /* 0x000fca0006800000 */
[--C-:B-1----:R-:W-:Y:S01]  /*3820*/  FFMA R3, R92, R88, R87.reuse ;  /* 0x000000585c037223 */ /* 0x102fe20000000057 */
[----:B------:R-:W-:-:S04]  /*3830*/  FADD R87, R71, -R87 ;  /* 0x8000005747577221 */ /* 0x000fc80000000000 */
[----:B------:R-:W-:Y:S01]  /*3840*/  FFMA R2, R73, R87, R2 ;  /* 0x0000005749027223 */ /* 0x000fe20000000002 */
[----:B------:R-:W-:-:S04]  /*3850*/  FADD R73, R72, -R3 ;  /* 0x8000000348497221 */ /* 0x000fc80000000000 */
[----:B------:R-:W-:Y:S01]  /*3860*/  FFMA R2, R75, R73, R2 ;  /* 0x000000494b027223 */ /* 0x000fe20000000002 */
[----:B------:R-:W-:-:S07]  /*3870*/  MOV R73, R74 ;  /* 0x0000004a00497202 */ /* 0x000fce0000000f00 */
.L_x_3956:
[----:B------:R-:W-:Y:S05]  /*3880*/  BSYNC.RECONVERGENT B0 ;  /* 0x0000000000007941 */ /* 0x000fea0003800200 */
.L_x_3955:
[----:B------:R-:W-:Y:S01]  /*3890*/  ISETP.GE.AND P5, PT, R90, R89, PT ;  /* 0x000000595a00720c */ /* 0x000fe20003fa6270 */
[----:B------:R-:W-:Y:S01]  /*38a0*/  BSSY.RECONVERGENT B0, `(.L_x_3957) ;  /* 0x000004e000007945 */ /* 0x000fe20003800200 */
[----:B------:R-:W-:Y:S01]  /*38b0*/  HFMA2 R88, -RZ, RZ, 0, 0 ;  /* 0x00000000ff587431 */ /* 0x000fe200000001ff */
[----:B------:R-:W-:Y:S02]  /*38c0*/  MOV R87, RZ ;  /* 0x000000ff00577202 */ /* 0x000fe40000000f00 */
[----:B------:R-:W-:-:S08]  /*38d0*/  CS2R R74, SRZ ;  /* 0x00000000004a7805 */ /* 0x000fd0000001ff00 */
[----:B------:R-:W-:Y:S05]  /*38e0*/  @P5 BRA `(.L_x_3958) ;  /* 0x0000000400245947 */ /* 0x000fea0003800000 */
[----:B------:R-:W-:Y:S02]  /*38f0*/  IADD3 R13, P6, PT, R12, 0x780, RZ ;  /* 0x000007800c0d7810 */ /* 0x000fe40007fde0ff */
[C---:B------:R-:W-:Y:S02]  /*3900*/  R2UR UR4, R64.reuse ;  /* 0x00000000400472ca */ /* 0x040fe400000e0000 */
[C---:B------:R-:W-:Y:S01]  /*3910*/  R2UR UR5, R65.reuse ;  /* 0x00000000410572ca */ /* 0x040fe200000e0000 */
[----:B------:R-:W-:Y:S01]  /*3920*/  IMAD.X R11, RZ, RZ, R11, P6 ;  /* 0x000000ffff0b7224 */ /* 0x000fe200030e060b */
[----:B------:R-:W-:Y:S02]  /*3930*/  R2UR UR8, R64 ;  /* 0x00000000400872ca */ /* 0x000fe400000e0000 */
[----:B------:R-:W-:Y:S02]  /*3940*/  R2UR UR9, R65 ;  /* 0x00000000410972ca */ /* 0x000fe400000e0000 */
[----:B------:R-:W-:-:S02]  /*3950*/  SHF.R.S32.HI R74, RZ, 0x1f, R11 ;  /* 0x0000001fff4a7819 */ /* 0x000fc4000001140b */
[----:B------:R-:W-:Y:S02]  /*3960*/  R2UR UR6, R64 ;  /* 0x00000000400672ca */ /* 0x000fe400000e0000 */
[----:B------:R-:W-:Y:S02]  /*3970*/  LEA.HI R74, P6, R74, R13, RZ, 0x2 ;  /* 0x0000000d4a4a7211 */ /* 0x000fe400078d10ff */
[----:B------:R-:W-:Y:S02]  /*3980*/  R2UR UR7, R65 ;  /* 0x00000000410772ca */ /* 0x000fe400000e0000 */
[----:B------:R-:W-:Y:S02]  /*3990*/  IADD3.X R13, PT, PT, RZ, R11, RZ, P6, !PT ;  /* 0x0000000bff0d7210 */ /* 0x000fe400037fe4ff */
[C---:B------:R-:W-:Y:S02]  /*39a0*/  SHF.L.U32 R11, R74.reuse, 0x1, RZ ;  /* 0x000000014a0b7819 */ /* 0x040fe400000006ff */
[----:B------:R-:W-:-:S02]  /*39b0*/  SHF.L.U64.HI R74, R74, 0x1, R13 ;  /* 0x000000014a4a7819 */ /* 0x000fc4000001020d */
[----:B------:R-:W-:-:S04]  /*39c0*/  LOP3.LUT R11, R11, 0xfffffff8, RZ, 0xc0, !PT ;  /* 0xfffffff80b0b7812 */ /* 0x000fc800078ec0ff */
[C---:B------:R-:W-:Y:S01]  /*39d0*/  IADD3 R12, P6, PT, R11.reuse, R14, RZ ;  /* 0x0000000e0b0c7210 */ /* 0x040fe20007fde0ff */
[----:B------:R-:W2:Y:S03]  /*39e0*/  LDG.E.64 R68, desc[UR6][R68.64+0xf00] ;  /* 0x000f000644447981 */ /* 0x000ea6000c1e1b00 */
[----:B------:R-:W-:Y:S02]  /*39f0*/  IADD3.X R13, PT, PT, R74, R15, RZ, P6, !PT ;  /* 0x0000000f4a0d7210 */ /* 0x000fe400037fe4ff */
[----:B------:R-:W-:-:S04]  /*3a00*/  IADD3 R14, P6, PT, R11, R66, RZ ;  /* 0x000000420b0e7210 */ /* 0x000fc80007fde0ff */
[----:B------:R-:W-:Y:S01]  /*3a10*/  IADD3.X R15, PT, PT, R74, R67, RZ, P6, !PT ;  /* 0x000000434a0f7210 */ /* 0x000fe200037fe4ff */
[----:B------:R-:W3:Y:S05]  /*3a20*/  LDG.E.64 R12, desc[UR4][R12.64] ;  /* 0x000000040c0c7981 */ /* 0x000eea000c1e1b00 */
[----:B------:R-:W3:Y:S01]  /*3a30*/  LDG.E.64 R14, desc[UR8][R14.64] ;  /* 0x000000080e0e7981 */ /* 0x000ee2000c1e1b00 */
[----:B------:R-:W-:-:S04]  /*3a40*/  FADD R66, R0, 1 ;  /* 0x3f80000000427421 */ /* 0x000fc80000000000 */
[C---:B------:R-:W-:Y:S01]  /*3a50*/  FMUL R87, R66.reuse, 16777216 ;  /* 0x4b80000042577820 */ /* 0x040fe20000400000 */
[----:B------:R-:W-:-:S04]  /*3a60*/  FSETP.GEU.AND P6, PT, |R66|, 1.175494350822287508e-38, PT ;  /* 0x008000004200780b */ /* 0x000fc80003fce200 */
[----:B------:R-:W-:Y:S01]  /*3a70*/  FSEL R87, R87, R66, !P6 ;  /* 0x0000004257577208 */ /* 0x000fe20007000000 */
[----:B------:R-:W-:-:S04]  /*3a80*/  FADD R66, R66, 1 ;  /* 0x3f80000042427421 */ /* 0x000fc80000000000 */
[----:B------:R-:W-:Y:S01]  /*3a90*/  FMUL R89, R66, 16777216 ;  /* 0x4b80000042597820 */ /* 0x000fe20000400000 */
[----:B---3--:R-:W-:-:S04]  /*3aa0*/  HADD2 R11, R12, R14 ;  /* 0x0000000e0c0b7230 */ /* 0x008fc80000000000 */
[----:B--2---:R-:W-:Y:S01]  /*3ab0*/  HFMA2 R11, R11, 1, 1, R68 ;  /* 0x3c003c000b0b7831 */ /* 0x004fe20000000044 */
[----:B------:R-:W1:Y:S04]  /*3ac0*/  MUFU.RCP R12, R87 ;  /* 0x00000057000c7308 */ /* 0x000e680000001000 */
[----:B------:R-:W-:-:S05]  /*3ad0*/  HADD2.F32 R75, -RZ, R11.H0_H0 ;  /* 0x2000000bff4b7230 */ /* 0x000fca0000004100 */
[----:B------:R-:W-:-:S04]  /*3ae0*/  FADD R67, -R3, R75 ;  /* 0x0000004b03437221 */ /* 0x000fc80000000100 */
[----:B------:R-:W-:Y:S01]  /*3af0*/  FMUL R0, R67, 16777216 ;  /* 0x4b80000043007820 */ /* 0x000fe20000400000 */
[----:B------:R-:W-:-:S04]  /*3b00*/  HADD2.F32 R74, -RZ, R11.H1_H1 ;  /* 0x3000000bff4a7230 */ /* 0x000fc80000004100 */
[----:B------:R-:W-:Y:S02]  /*3b10*/  FSEL R0, R0, R67, !P6 ;  /* 0x0000004300007208 */ /* 0x000fe40007000000 */
[----:B------:R-:W-:Y:S01]  /*3b20*/  FSETP.GEU.AND P6, PT, |R66|, 1.175494350822287508e-38, PT ;  /* 0x008000004200780b */ /* 0x000fe20003fce200 */
[----:B------:R-:W-:Y:S02]  /*3b30*/  HFMA2 R13, R13, 1, 1, R15 ;  /* 0x3c003c000d0d7831 */ /* 0x000fe4000000000f */
[----:B-1----:R-:W-:Y:S01]  /*3b40*/  FFMA R3, R12, R0, R3 ;  /* 0x000000000c037223 */ /* 0x002fe20000000003 */
[----:B------:R-:W-:-:S03]  /*3b50*/  FSEL R89, R89, R66, !P6 ;  /* 0x0000004259597208 */ /* 0x000fc60007000000 */
[----:B------:R-:W-:Y:S01]  /*3b60*/  FADD R12, R74, -R3 ;  /* 0x800000034a0c7221 */ /* 0x000fe20000000000 */
[----:B------:R-:W1:Y:S01]  /*3b70*/  MUFU.RCP R14, R89 ;  /* 0x00000059000e7308 */ /* 0x000e620000001000 */
[----:B------:R-:W-:Y:S02]  /*3b80*/  FADD R66, R66, 1 ;  /* 0x3f80000042427421 */ /* 0x000fe40000000000 */
[----:B------:R-:W-:Y:S01]  /*3b90*/  FMUL R11, R12, 16777216 ;  /* 0x4b8000000c0b7820 */ /* 0x000fe20000400000 */
[----:B------:R-:W-:Y:S02]  /*3ba0*/  HADD2 R13, R13, R69 ;  /* 0x000000450d0d7230 */ /* 0x000fe40000000000 */
[C---:B------:R-:W-:Y:S02]  /*3bb0*/  FMUL R69, R66.reuse, 16777216 ;  /* 0x4b80000042457820 */ /* 0x040fe40000400000 */
[----:B------:R-:W-:Y:S02]  /*3bc0*/  FSEL R0, R11, R12, !P6 ;  /* 0x0000000c0b007208 */ /* 0x000fe40007000000 */
[----:B------:R-:W-:Y:S01]  /*3bd0*/  FSETP.GEU.AND P6, PT, |R66|, 1.175494350822287508e-38, PT ;  /* 0x008000004200780b */ /* 0x000fe20003fce200 */
[----:B------:R-:W-:-:S03]  /*3be0*/  HADD2.F32 R87, -RZ, R13.H0_H0 ;  /* 0x2000000dff577230 */ /* 0x000fc60000004100 */
[----:B------:R-:W-:Y:S01]  /*3bf0*/  FSEL R69, R69, R66, !P6 ;  /* 0x0000004245457208 */ /* 0x000fe20007000000 */
[----:B-1----:R-:W-:-:S03]  /*3c00*/  FFMA R11, R14, R0, R3 ;  /* 0x000000000e0b7223 */ /* 0x002fc60000000003 */
[----:B------:R-:W1:Y:S01]  /*3c10*/  MUFU.RCP R68, R69 ;  /* 0x0000004500447308 */ /* 0x000e620000001000 */
[----:B------:R-:W-:-:S04]  /*3c20*/  FADD R14, R87, -R11 ;  /* 0x8000000b570e7221 */ /* 0x000fc80000000000 */
[----:B------:R-:W-:Y:S01]  /*3c30*/  FMUL R15, R14, 16777216 ;  /* 0x4b8000000e0f7820 */ /* 0x000fe20000400000 */
[----:B------:R-:W-:-:S04]  /*3c40*/  HADD2.F32 R88, -RZ, R13.H1_H1 ;  /* 0x3000000dff587230 */ /* 0x000fc80000004100 */
[----:B------:R-:W-:-:S05]  /*3c50*/  FSEL R0, R15, R14, !P6 ;  /* 0x0000000e0f007208 */ /* 0x000fca0007000000 */
[----:B-1----:R-:W-:Y:S01]  /*3c60*/  FFMA R13, R68, R0, R11 ;  /* 0x00000000440d7223 */ /* 0x002fe2000000000b */
[----:B------:R-:W-:-:S05]  /*3c70*/  FADD R68, R66, 1 ;  /* 0x3f80000042447421 */ /* 0x000fca0000000000 */
[----:B------:R-:W-:Y:S02]  /*3c80*/  FSETP.GEU.AND P6, PT, |R68|, 1.175494350822287508e-38, PT ;  /* 0x008000004400780b */ /* 0x000fe40003fce200 */
[----:B------:R-:W-:Y:S01]  /*3c90*/  MOV R0, R68 ;  /* 0x0000004400007202 */ /* 0x000fe20000000f00 */
[----:B------:R-:W-:-:S10]  /*3ca0*/  FADD R15, R88, -R13 ;  /* 0x8000000d580f7221 */ /* 0x000fd40000000000 */
[----:B------:R-:W-:-:S06]  /*3cb0*/  @!P6 FMUL R68, R68, 16777216 ;  /* 0x4b8000004444e820 */ /* 0x000fcc0000400000 */
[----:B------:R-:W1:Y:S01]  /*3cc0*/  MUFU.RCP R68, R68 ;  /* 0x0000004400447308 */ /* 0x000e620000001000 */
[----:B------:R-:W-:Y:S01]  /*3cd0*/  FMUL R66, R15, 16777216 ;  /* 0x4b8000000f427820 */ /* 0x000fe20000400000 */
[----:B------:R-:W-:Y:S01]  /*3ce0*/  FADD R3, R75, -R3 ;  /* 0x800000034b037221 */ /* 0x000fe20000000000 */
[----:B------:R-:W-:-:S03]  /*3cf0*/  FADD R11, R74, -R11 ;  /* 0x8000000b4a0b7221 */ /* 0x000fc60000000000 */
[----:B------:R-:W-:Y:S01]  /*3d00*/  FSEL R66, R66, R15, !P6 ;  /* 0x0000000f42427208 */ /* 0x000fe20007000000 */
[----:B------:R-:W-:Y:S01]  /*3d10*/  FFMA R3, R67, R3, R2 ;  /* 0x0000000343037223 */ /* 0x000fe20000000002 */
[----:B------:R-:W-:-:S03]  /*3d20*/  FADD R2, R87, -R13 ;  /* 0x8000000d57027221 */ /* 0x000fc60000000000 */
[----:B------:R-:W-:Y:S01]  /*3d30*/  FFMA R11, R12, R11, R3 ;  /* 0x0000000b0c0b7223 */ /* 0x000fe20000000003 */
[----:B-1----:R-:W-:-:S03]  /*3d40*/  FFMA R3, R68, R66, R13 ;  /* 0x0000004244037223 */ /* 0x002fc6000000000d */
[----:B------:R-:W-:Y:S01]  /*3d50*/  FFMA R2, R14, R2, R11 ;  /* 0x000000020e027223 */ /* 0x000fe2000000000b */
[----:B------:R-:W-:-:S04]  /*3d60*/  FADD R11, R88, -R3 ;  /* 0x80000003580b7221 */ /* 0x000fc80000000000 */
[----:B------:R-:W-:-:S07]  /*3d70*/  FFMA R2, R15, R11, R2 ;  /* 0x0000000b0f027223 */ /* 0x000fce0000000002 */
.L_x_3958:
[----:B------:R-:W-:Y:S05]  /*3d80*/  BSYNC.RECONVERGENT B0 ;  /* 0x0000000000007941 */ /* 0x000fea0003800200 */
.L_x_3957:
[----:B------:R-:W-:-:S03]  /*3d90*/  UMOV UR4, 0xffffffff ;  /* 0xffffffff00047882 */ /* 0x000fc60000000000 */
[----:B------:R-:W-:Y:S05]  /*3da0*/  BRA.DIV UR4, `(.L_x_3959) ;  /* 0x0000002604dc7947 */ /* 0x000fea000b800000 */
[----:B------:R1:W2:Y:S04]  /*3db0*/  SHFL.DOWN PT, R66, R3, 0x10, 0x1f ;  /* 0x0a001f0003427f89 */ /* 0x0002a800000e0000 */
[----:B------:R1:W3:Y:S04]  /*3dc0*/  SHFL.DOWN PT, R67, R2, 0x10, 0x1f ;  /* 0x0a001f0002437f89 */ /* 0x0002e800000e0000 */
[----:B------:R1:W4:Y:S02]  /*3dd0*/  SHFL.DOWN PT, R14, R0, 0x10, 0x1f ;  /* 0x0a001f00000e7f89 */ /* 0x00032400000e0000 */
.L_x_3982:
        /* <DEDUP_REMOVED lines=17> */
.L_x_3961:
[----:B------:R-:W-:Y:S05]  /*3ef0*/  BSYNC.RECONVERGENT B0 ;  /* 0x0000000000007941 */ /* 0x000fea0003800200 */
.L_x_3960:
[----:B------:R-:W-:-:S03]  /*3f00*/  UMOV UR4, 0xffffffff ;  /* 0xffffffff00047882 */ /* 0x000fc60000000000 */
[----:B------:R-:W-:Y:S05]  /*3f10*/  BRA.DIV UR4, `(.L_x_3962) ;  /* 0x0000002604dc7947 */ /* 0x000fea000b800000 */
[----:B--2---:R2:W4:Y:S04]  /*3f20*/  SHFL.DOWN PT, R66, R3, 0x8, 0x1f ;  /* 0x09001f0003427f89 */ /* 0x00452800000e0000 */
[----:B---3--:R2:W3:Y:S04]  /*3f30*/  SHFL.DOWN PT, R67, R2, 0x8, 0x1f ;  /* 0x09001f0002437f89 */ /* 0x0084e800000e0000 */
[----:B------:R2:W0:Y:S02]  /*3f40*/  SHFL.DOWN PT, R14, R0, 0x8, 0x1f ;  /* 0x09001f00000e7f89 */ /* 0x00042400000e0000 */
.L_x_3987:
        /* <DEDUP_REMOVED lines=17> */
.L_x_3964:
[----:B------:R-:W-:Y:S05]  /*4060*/  BSYNC.RECONVERGENT B0 ;  /* 0x0000000000007941 */ /* 0x000fea0003800200 */
.L_x_3963:
[----:B------:R-:W-:-:S03]  /*4070*/  UMOV UR4, 0xffffffff ;  /* 0xffffffff00047882 */ /* 0x000fc60000000000 */
[----:B------:R-:W-:Y:S05]  /*4080*/  BRA.DIV UR4, `(.L_x_3965) ;  /* 0x0000002604dc7947 */ /* 0x000fea000b800000 */
[----:B----4-:R0:W4:Y:S04]  /*4090*/  SHFL.DOWN PT, R66, R3, 0x4, 0x1f ;  /* 0x08801f0003427f89 */ /* 0x01012800000e0000 */
[----:B---3--:R0:W3:Y:S04]  /*40a0*/  SHFL.DOWN PT, R67, R2, 0x4, 0x1f ;  /* 0x08801f0002437f89 */ /* 0x0080e800000e0000 */
[----:B------:R0:W0:Y:S02]  /*40b0*/  SHFL.DOWN PT, R14, R0, 0x4, 0x1f ;  /* 0x08801f00000e7f89 */ /* 0x00002400000e0000 */
.L_x_3992:
        /* <DEDUP_REMOVED lines=17> */
.L_x_3967:
[----:B------:R-:W-:Y:S05]  /*41d0*/  BSYNC.RECONVERGENT B0 ;  /* 0x0000000000007941 */ /* 0x000fea0003800200 */
.L_x_3966:
[----:B------:R-:W-:-:S03]  /*41e0*/  UMOV UR4, 0xffffffff ;  /* 0xffffffff00047882 */ /* 0x000fc60000000000 */
[----:B------:R-:W-:Y:S05]  /*41f0*/  BRA.DIV UR4, `(.L_x_3968) ;  /* 0x0000002604dc7947 */ /* 0x000fea000b800000 */
[----:B----4-:R0:W4:Y:S04]  /*4200*/  SHFL.DOWN PT, R66, R3, 0x2, 0x1f ;  /* 0x08401f0003427f89 */ /* 0x01012800000e0000 */
[----:B---3--:R0:W3:Y:S04]  /*4210*/  SHFL.DOWN PT, R67, R2, 0x2, 0x1f ;  /* 0x08401f0002437f89 */ /* 0x0080e800000e0000 */
[----:B------:R0:W0:Y:S02]  /*4220*/  SHFL.DOWN PT, R14, R0, 0x2, 0x1f ;  /* 0x08401f00000e7f89 */ /* 0x00002400000e0000 */
.L_x_3997:
        /* <DEDUP_REMOVED lines=17> */
.L_x_3970:
[----:B------:R-:W-:Y:S05]  /*4340*/  BSYNC.RECONVERGENT B0 ;  /* 0x0000000000007941 */ /* 0x000fea0003800200 */
.L_x_3969:
[----:B------:R-:W-:-:S03]  /*4350*/  UMOV UR4, 0xffffffff ;  /* 0xffffffff00047882 */ /* 0x000fc60000000000 */
[----:B------:R-:W-:Y:S05]  /*4360*/  BRA.DIV UR4, `(.L_x_3971) ;  /* 0x0000002604dc7947 */ /* 0x000fea000b800000 */
[----:B----4-:R0:W4:Y:S04]  /*4370*/  SHFL.DOWN PT, R66, R3, 0x1, 0x1f ;  /* 0x08201f0003427f89 */ /* 0x01012800000e0000 */
[----:B---3--:R0:W3:Y:S04]  /*4380*/  SHFL.DOWN PT, R67, R2, 0x1, 0x1f ;  /* 0x08201f0002437f89 */ /* 0x0080e800000e0000 */
[----:B------:R0:W0:Y:S02]  /*4390*/  SHFL.DOWN PT, R14, R0, 0x1, 0x1f ;  /* 0x08201f00000e7f89 */ /* 0x00002400000e0000 */
.L_x_4002:
        /* <DEDUP_REMOVED lines=17> */
.L_x_3973:
[----:B------:R-:W-:Y:S05]  /*44b0*/  BSYNC.RECONVERGENT B0 ;  /* 0x0000000000007941 */ /* 0x000fea0003800200 */
.L_x_3972:
[----:B------:R-:W-:-:S03]  /*44c0*/  UMOV UR4, 0xffffffff ;  /* 0xffffffff00047882 */ /* 0x000fc60000000000 */
[----:B------:R-:W-:Y:S05]  /*44d0*/  BRA.DIV UR4, `(.L_x_3974) ;  /* 0x0000002604dc7947 */ /* 0x000fea000b800000 */
[----:B------:R0:W0:Y:S04]  /*44e0*/  SHFL.IDX PT, R89, R3, RZ, 0x1f ;  /* 0x00001fff03597589 */ /* 0x00002800000e0000 */
[----:B-12---:R-:W1:Y:S04]  /*44f0*/  SHFL.IDX PT, R2, R2, RZ, 0x1f ;  /* 0x00001fff02027589 */ /* 0x006e6800000e0000 */
[----:B------:R2:W0:Y:S02]  /*4500*/  SHFL.IDX PT, R14, R0, RZ, 0x1f ;  /* 0x00001fff000e7589 */ /* 0x00042400000e0000 */
.L_x_4007:
[----:B0-----:R-:W-:Y:S01]  /*4510*/  FSETP.GEU.AND P6, PT, |R14|, 1.175494350822287508e-38, PT ;  /* 0x008000000e00780b */ /* 0x001fe20003fce200 */
[----:B--2---:R-:W0:-:S12]  /*4520*/  F2F.F32.F64 R0, UR36 ;  /* 0x0000002400007d10 */ /* 0x004e180008301000 */
[----:B------:R-:W-:Y:S01]  /*4530*/  @!P6 FMUL R14, R14, 16777216 ;  /* 0x4b8000000e0ee820 */ /* 0x000fe20000400000 */
[----:B-1----:R-:W-:-:S03]  /*4540*/  @!P6 FMUL R2, R2, 16777216 ;  /* 0x4b8000000202e820 */ /* 0x002fc60000400000 */
[----:B------:R-:W1:Y:S02]  /*4550*/  MUFU.RCP R3, R14 ;  /* 0x0000000e00037308 */ /* 0x000e640000001000 */
[----:B-1----:R-:W-:-:S05]  /*4560*/  FMUL R3, R3, R2 ;  /* 0x0000000203037220 */ /* 0x002fca0000400000 */
[----:B------:R-:W-:-:S05]  /*4570*/  FMNMX R3, RZ, R3, !PT ;  /* 0x00000003ff037209 */ /* 0x000fca0007800000 */
[----:B0-----:R-:W-:-:S05]  /*4580*/  FADD R0, R3, R0 ;  /* 0x0000000003007221 */ /* 0x001fca0000000000 */
[----:B------:R-:W-:-:S04]  /*4590*/  FSETP.GEU.AND P6, PT, |R0|, 1.175494350822287508e-38, PT ;  /* 0x008000000000780b */ /* 0x000fc80003fce200 */
[----:B------:R-:W-:-:S09]  /*45a0*/  P2R R3, PR, RZ, 0x40 ;  /* 0x00000040ff037803 */ /* 0x000fd20000000000 */
[----:B------:R-:W-:-:S04]  /*45b0*/  @!P6 FMUL R0, R0, 16777216 ;  /* 0x4b8000000000e820 */ /* 0x000fc80000400000 */
[----:B------:R-:W-:-:S05]  /*45c0*/  VIADD R2, R0, 0xff800000 ;  /* 0xff80000000027836 */ /* 0x000fca0000000000 */
        /* <DEDUP_REMOVED lines=18> */
.L_x_3975:
[----:B------:R-:W0:Y:S02]  /*46f0*/  MUFU.RSQ R0, R0 ;  /* 0x0000000000007308 */ /* 0x000e240000001400 */
.L_x_3976:
[----:B------:R-:W-:Y:S01]  /*4700*/  P2R R95, PR, RZ, 0x20 ;  /* 0x00000020ff5f7803 */ /* 0x000fe20000000000 */
[----:B------:R-:W-:Y:S01]  /*4710*/  IMAD R47, R47, UR42, RZ ;  /* 0x0000002a2f2f7c24 */ /* 0x000fe2000f8e02ff */
[----:B------:R-:W-:Y:S01]  /*4720*/  ISETP.NE.AND P5, PT, R9, RZ, PT ;  /* 0x000000ff0900720c */ /* 0x000fe20003fa5270 */
[C---:B------:R-:W-:Y:S01]  /*4730*/  IMAD.WIDE.U32 R58, R48.reuse, UR42, R58 ;  /* 0x0000002a303a7c25 */ /* 0x040fe2000f8e003a */
[----:B------:R-:W1:Y:S01]  /*4740*/  S2R R9, SR_TID.X ;  /* 0x0000000000097919 */ /* 0x000e620000002100 */
[----:B------:R-:W-:Y:S01]  /*4750*/  P2R R94, PR, RZ, 0x10 ;  /* 0x00000010ff5e7803 */ /* 0x000fe20000000000 */
[----:B------:R-:W2:Y:S01]  /*4760*/  LDC.64 R2, c[0x0][0x3d8] ;  /* 0x0000f600ff027b82 */ /* 0x000ea20000000a00 */
[----:B------:R-:W-:Y:S01]  /*4770*/  IMAD R47, R48, UR43, R47 ;  /* 0x0000002b302f7c24 */ /* 0x000fe2000f8e022f */
[----:B------:R-:W-:Y:S02]  /*4780*/  IADD3 R13, P6, PT, R58, 0x80, RZ ;  /* 0x000000803a0d7810 */ /* 0x000fe40007fde0ff */
[----:B------:R-:W-:-:S02]  /*4790*/  ISETP.NE.AND P4, PT, R10, RZ, PT ;  /* 0x000000ff0a00720c */ /* 0x000fc40003f85270 */
[----:B------:R-:W-:Y:S02]  /*47a0*/  IADD3 R59, PT, PT, R59, R47, RZ ;  /* 0x0000002f3b3b7210 */ /* 0x000fe40007ffe0ff */
[----:B------:R-:W5:Y:S01]  /*47b0*/  LDC.64 R10, c[0x0][0x3d0] ;  /* 0x0000f400ff0a7b82 */ /* 0x000f620000000a00 */
[----:B------:R-:W-:Y:S02]  /*47c0*/  P2R R90, PR, RZ, 0x8 ;  /* 0x00000008ff5a7803 */ /* 0x000fe40000000000 */
[-C--:B------:R-:W-:Y:S02]  /*47d0*/  IADD3.X R15, PT, PT, RZ, R59.reuse, RZ, P6, !PT ;  /* 0x0000003bff0f7210 */ /* 0x080fe400037fe4ff */
[----:B------:R-:W-:Y:S02]  /*47e0*/  IADD3 R12, P6, PT, R58, 0x100, RZ ;  /* 0x000001003a0c7810 */ /* 0x000fe40007fde0ff */
[----:B------:R-:W-:Y:S02]  /*47f0*/  SHF.R.S32.HI R14, RZ, 0x1f, R15 ;  /* 0x0000001fff0e7819 */ /* 0x000fe4000001140f */
[----:B------:R-:W-:-:S04]  /*4800*/  IADD3.X R68, PT, PT, RZ, R59, RZ, P6, !PT ;  /* 0x0000003bff447210 */ /* 0x000fc800037fe4ff */
[----:B------:R-:W-:Y:S02]  /*4810*/  SHF.R.S32.HI R69, RZ, 0x1f, R68 ;  /* 0x0000001fff457819 */ /* 0x000fe40000011444 */
[----:B-1----:R-:W-:-:S13]  /*4820*/  ISETP.NE.AND P6, PT, R9, RZ, PT ;  /* 0x000000ff0900720c */ /* 0x002fda0003fc5270 */
[----:B------:R-:W-:Y:S01]  /*4830*/  @!P6 R2UR UR4, R64 ;  /* 0x000000004004e2ca */ /* 0x000fe200000e0000 */
[----:B-----5:R-:W-:Y:S01]  /*4840*/  @!P6 IMAD.WIDE R10, R48, 0x4, R10 ;  /* 0x00000004300ae825 */ /* 0x020fe200078e020a */
[C---:B------:R-:W-:Y:S02]  /*4850*/  @!P6 R2UR UR5, R65.reuse ;  /* 0x000000004105e2ca */ /* 0x040fe400000e0000 */
[----:B------:R-:W-:Y:S01]  /*4860*/  @!P6 R2UR UR6, R64 ;  /* 0x000000004006e2ca */ /* 0x000fe200000e0000 */
[----:B--2---:R-:W-:Y:S01]  /*4870*/  @!P6 IMAD.WIDE R2, R48, 0x4, R2 ;  /* 0x000000043002e825 */ /* 0x004fe200078e0202 */
[----:B------:R-:W-:-:S09]  /*4880*/  @!P6 R2UR UR7, R65 ;  /* 0x000000004107e2ca */ /* 0x000fd200000e0000 */
[----:B------:R1:W-:Y:S01]  /*4890*/  @!P6 STG.E desc[UR4][R10.64], R89 ;  /* 0x000000590a00e986 */ /* 0x0003e2000c101904 */
[----:B------:R-:W-:Y:S02]  /*48a0*/  R2UR UR4, R64 ;  /* 0x00000000400472ca */ /* 0x000fe400000e0000 */
[----:B------:R-:W-:Y:S01]  /*48b0*/  R2UR UR5, R65 ;  /* 0x00000000410572ca */ /* 0x000fe200000e0000 */
[----:B0-----:R0:W-:Y:S01]  /*48c0*/  @!P6 STG.E desc[UR6][R2.64], R0 ;  /* 0x000000000200e986 */ /* 0x0011e2000c101906 */
[----:B------:R-:W-:Y:S02]  /*48d0*/  IADD3 R47, P6, PT, R58, 0x180, RZ ;  /* 0x000001803a2f7810 */ /* 0x000fe40007fde0ff */
[----:B------:R-:W-:Y:S02]  /*48e0*/  R2UR UR6, R64 ;  /* 0x00000000400672ca */ /* 0x000fe400000e0000 */
[----:B---3--:R-:W-:Y:S02]  /*48f0*/  IADD3.X R67, PT, PT, RZ, R59, RZ, P6, !PT ;  /* 0x0000003bff437210 */ /* 0x008fe400037fe4ff */
[----:B------:R-:W-:Y:S01]  /*4900*/  LEA.HI R14, P6, R14, R13, RZ, 0x2 ;  /* 0x0000000d0e0e7211 */ /* 0x000fe200078d10ff */
[----:B-1----:R-:W-:Y:S01]  /*4910*/  FADD R11, R46, -R89 ;  /* 0x800000592e0b7221 */ /* 0x002fe20000000000 */
[----:B----4-:R-:W-:-:S02]  /*4920*/  SHF.R.S32.HI R66, RZ, 0x1f, R67 ;  /* 0x0000001fff427819 */ /* 0x010fc40000011443 */
[----:B------:R-:W-:Y:S01]  /*4930*/  IADD3.X R15, PT, PT, RZ, R15, RZ, P6, !PT ;  /* 0x0000000fff0f7210 */ /* 0x000fe200037fe4ff */
[----:B0-----:R-:W-:Y:S01]  /*4940*/  FADD R3, R4, -R89 ;  /* 0x8000005904037221 */ /* 0x001fe20000000000 */
[----:B------:R-:W-:Y:S01]  /*4950*/  LEA.HI R69, P6, R69, R12, RZ, 0x2 ;  /* 0x0000000c45457211 */ /* 0x000fe200078d10ff */
[-C--:B------:R-:W-:Y:S01]  /*4960*/  FMUL R2, R11, R0.reuse ;  /* 0x000000000b027220 */ /* 0x080fe20000400000 */
[----:B------:R-:W-:Y:S01]  /*4970*/  R2UR UR7, R65 ;  /* 0x00000000410772ca */ /* 0x000fe200000e0000 */
[----:B------:R-:W-:Y:S01]  /*4980*/  FMUL R3, R3, R0 ;  /* 0x0000000003037220 */ /* 0x000fe20000400000 */
[----:B------:R-:W-:Y:S02]  /*4990*/  IADD3.X R68, PT, PT, RZ, R68, RZ, P6, !PT ;  /* 0x00000044ff447210 */ /* 0x000fe400037fe4ff */
[----:B------:R-:W-:Y:S02]  /*49a0*/  IADD3 R13, P6, PT, R58, 0x200, RZ ;  /* 0x000002003a0d7810 */ /* 0x000fe40007fde0ff */
[----:B------:R-:W-:-:S02]  /*49b0*/  F2FP.F16.F32.PACK_AB R4, R2, R3 ;  /* 0x000000030204723e */ /* 0x000fc400000000ff */
[----:B------:R-:W-:Y:S01]  /*49c0*/  IADD3.X R10, PT, PT, RZ, R59, RZ, P6, !PT ;  /* 0x0000003bff0a7210 */ /* 0x000fe200037fe4ff */
[----:B------:R-:W2:Y:S01]  /*49d0*/  LDG.E.64 R2, desc[UR4][R62.64] ;  /* 0x000000043e027981 */ /* 0x000ea2000c1e1b00 */
[----:B------:R-:W-:Y:S02]  /*49e0*/  LEA.HI R66, P6, R66, R47, RZ, 0x2 ;  /* 0x0000002f42427211 */ /* 0x000fe400078d10ff */
[----:B------:R-:W-:-:S03]  /*49f0*/  SHF.R.S32.HI R12, RZ, 0x1f, R10 ;  /* 0x0000001fff0c7819 */ /* 0x000fc6000001140a */
[----:B------:R-:W-:Y:S01]  /*4a00*/  IMAD.X R67, RZ, RZ, R67, P6 ;  /* 0x000000ffff437224 */ /* 0x000fe200030e0643 */
[----:B------:R-:W-:-:S04]  /*4a10*/  LEA.HI R12, P6, R12, R13, RZ, 0x2 ;  /* 0x0000000d0c0c7211 */ /* 0x000fc800078d10ff */
[----:B------:R-:W-:Y:S02]  /*4a20*/  IADD3.X R13, PT, PT, RZ, R10, RZ, P6, !PT ;  /* 0x0000000aff0d7210 */ /* 0x000fe400037fe4ff */
[----:B------:R-:W2:Y:S01]  /*4a30*/  LDG.E.64 R10, desc[UR6][R60.64] ;  /* 0x000000063c0a7981 */ /* 0x000ea2000c1e1b00 */
[----:B------:R-:W-:-:S04]  /*4a40*/  IADD3 R47, P6, PT, R58, 0x280, RZ ;  /* 0x000002803a2f7810 */ /* 0x000fc80007fde0ff */
[----:B------:R-:W-:Y:S01]  /*4a50*/  IADD3.X R97, PT, PT, RZ, R59, RZ, P6, !PT ;  /* 0x0000003bff617210 */ /* 0x000fe200037fe4ff */
[----:B------:R-:W-:-:S04]  /*4a60*/  FADD R45, R45, -R89 ;  /* 0x800000592d2d7221 */ /* 0x000fc80000000000 */
[----:B------:R-:W-:Y:S01]  /*4a70*/  FMUL R45, R45, R0 ;  /* 0x000000002d2d7220 */ /* 0x000fe20000400000 */
[----:B------:R-:W-:-:S04]  /*4a80*/  FADD R43, R43, -R89 ;  /* 0x800000592b2b7221 */ /* 0x000fc80000000000 */
[----:B------:R-:W-:Y:S01]  /*4a90*/  FMUL R43, R43, R0 ;  /* 0x000000002b2b7220 */ /* 0x000fe20000400000 */
[----:B--2---:R-:W-:Y:S01]  /*4aa0*/  HFMA2 R2, R4, R2, R10 ;  /* 0x0000000204027231 */ /* 0x004fe2000000000a */
[----:B------:R-:W-:-:S04]  /*4ab0*/  SHF.R.S32.HI R4, RZ, 0x1f, R97 ;  /* 0x0000001fff047819 */ /* 0x000fc80000011461 */
[----:B------:R-:W-:Y:S01]  /*4ac0*/  LEA.HI R4, P6, R4, R47, RZ, 0x2 ;  /* 0x0000002f04047211 */ /* 0x000fe200078d10ff */
[----:B------:R-:W-:-:S04]  /*4ad0*/  FADD R47, R44, -R89 ;  /* 0x800000592c2f7221 */ /* 0x000fc80000000000 */
[----:B------:R-:W-:Y:S01]  /*4ae0*/  FMUL R10, R47, R0 ;  /* 0x000000002f0a7220 */ /* 0x000fe20000400000 */
[----:B------:R-:W-:Y:S02]  /*4af0*/  IADD3.X R97, PT, PT, RZ, R97, RZ, P6, !PT ;  /* 0x00000061ff617210 */ /* 0x000fe400037fe4ff */
[----:B------:R-:W-:Y:S02]  /*4b00*/  SHF.R.S32.HI R47, RZ, 0x1f, R59 ;  /* 0x0000001fff2f7819 */ /* 0x000fe4000001143b */
[----:B------:R-:W-:Y:S02]  /*4b10*/  F2FP.F16.F32.PACK_AB R10, R10, R45 ;  /* 0x0000002d0a0a723e */ /* 0x000fe400000000ff */
[----:B------:R-:W-:-:S04]  /*4b20*/  IADD3 R45, P6, PT, R58, 0x300, RZ ;  /* 0x000003003a2d7810 */ /* 0x000fc80007fde0ff */
[-C--:B------:R-:W-:Y:S02]  /*4b30*/  IADD3.X R46, PT, PT, RZ, R59.reuse, RZ, P6, !PT ;  /* 0x0000003bff2e7210 */ /* 0x080fe400037fe4ff */
[----:B------:R-:W-:Y:S01]  /*4b40*/  LEA.HI R47, P6, R47, R58, RZ, 0x2 ;  /* 0x0000003a2f2f7211 */ /* 0x000fe200078d10ff */
[----:B------:R-:W-:Y:S01]  /*4b50*/  HFMA2 R3, R10, R3, R11 ;  /* 0x000000030a037231 */ /* 0x000fe2000000000b */
[----:B------:R-:W-:Y:S02]  /*4b60*/  SHF.R.S32.HI R44, RZ, 0x1f, R46 ;  /* 0x0000001fff2c7819 */ /* 0x000fe4000001142e */
[----:B------:R-:W-:Y:S02]  /*4b70*/  SHF.L.U32 R10, R47, 0x1, RZ ;  /* 0x000000012f0a7819 */ /* 0x000fe400000006ff */
[----:B------:R-:W-:Y:S02]  /*4b80*/  IADD3.X R92, PT, PT, RZ, R59, RZ, P6, !PT ;  /* 0x0000003bff5c7210 */ /* 0x000fe400037fe4ff */
[----:B------:R-:W-:-:S02]  /*4b90*/  LEA.HI R44, P6, R44, R45, RZ, 0x2 ;  /* 0x0000002d2c2c7211 */ /* 0x000fc400078d10ff */
[----:B------:R-:W-:Y:S02]  /*4ba0*/  LOP3.LUT R10, R10, 0xfffffff8, RZ, 0xc0, !PT ;  /* 0xfffffff80a0a7812 */ /* 0x000fe400078ec0ff */
[----:B------:R-:W-:Y:S02]  /*4bb0*/  IADD3.X R45, PT, PT, RZ, R46, RZ, P6, !PT ;  /* 0x0000002eff2d7210 */ /* 0x000fe400037fe4ff */
[----:B------:R-:W-:Y:S02]  /*4bc0*/  SHF.L.U64.HI R11, R47, 0x1, R92 ;  /* 0x000000012f0b7819 */ /* 0x000fe4000001025c */
[----:B------:R-:W-:Y:S01]  /*4bd0*/  IADD3 R10, P6, PT, R10, UR40, RZ ;  /* 0x000000280a0a7c10 */ /* 0x000fe2000ffde0ff */
[----:B------:R-:W-:-:S03]  /*4be0*/  FADD R47, R42, -R89 ;  /* 0x800000592a2f7221 */ /* 0x000fc60000000000 */
[----:B------:R-:W-:-:S05]  /*4bf0*/  IADD3.X R11, PT, PT, R11, UR41, RZ, P6, !PT ;  /* 0x000000290b0b7c10 */ /* 0x000fca000b7fe4ff */
[----:B------:R0:W-:Y:S02]  /*4c00*/  STG.E.64 desc[UR4][R10.64], R2 ;  /* 0x000000020a007986 */ /* 0x0001e4000c101b04 */
[----:B0-----:R-:W-:Y:S02]  /*4c10*/  FMUL R2, R47, R0 ;  /* 0x000000002f027220 */ /* 0x001fe40000400000 */
[----:B------:R-:W2:Y:S03]  /*4c20*/  LDG.E.64 R46, desc[UR4][R62.64+0x100] ;  /* 0x000100043e2e7981 */ /* 0x000ea6000c1e1b00 */
[----:B------:R-:W-:Y:S02]  /*4c30*/  F2FP.F16.F32.PACK_AB R43, R2, R43 ;  /* 0x0000002b022b723e */ /* 0x000fe400000000ff */
[----:B------:R-:W2:Y:S01]  /*4c40*/  LDG.E.64 R2, desc[UR6][R60.64+0x100] ;  /* 0x000100063c027981 */ /* 0x000ea2000c1e1b00 */
[--C-:B------:R-:W-:Y:S01]  /*4c50*/  FADD R41, R41, -R89.reuse ;  /* 0x8000005929297221 */ /* 0x100fe20000000000 */
[----:B------:R-:W-:-:S03]  /*4c60*/  FADD R91, R40, -R89 ;  /* 0x80000059285b7221 */ /* 0x000fc60000000000 */
[-C--:B------:R-:W-:Y:S01]  /*4c70*/  FMUL R41, R41, R0.reuse ;  /* 0x0000000029297220 */ /* 0x080fe20000400000 */
[----:B------:R-:W-:Y:S01]  /*4c80*/  FMUL R10, R91, R0 ;  /* 0x000000005b0a7220 */ /* 0x000fe20000400000 */
[----:B------:R-:W-:-:S04]  /*4c90*/  IADD3 R99, P6, PT, R58, 0x380, RZ ;  /* 0x000003803a637810 */ /* 0x000fc80007fde0ff */
[----:B------:R-:W-:Y:S02]  /*4ca0*/  F2FP.F16.F32.PACK_AB R10, R10, R41 ;  /* 0x000000290a0a723e */ /* 0x000fe400000000ff */
[----:B------:R-:W-:Y:S02]  /*4cb0*/  IADD3.X R96, PT, PT, RZ, R59, RZ, P6, !PT ;  /* 0x0000003bff607210 */ /* 0x000fe400037fe4ff */
[----:B------:R-:W-:-:S04]  /*4cc0*/  @!P4 IADD3 R92, P6, PT, R58, 0x400, RZ ;  /* 0x000004003a5cc810 */ /* 0x000fc80007fde0ff */
[----:B------:R-:W-:Y:S02]  /*4cd0*/  @!P4 IADD3.X R93, PT, PT, RZ, R59, RZ, P6, !PT ;  /* 0x0000003bff5dc210 */ /* 0x000fe400037fe4ff */
[C---:B------:R-:W-:Y:S02]  /*4ce0*/  SHF.L.U64.HI R15, R14.reuse, 0x1, R15 ;  /* 0x000000010e0f7819 */ /* 0x040fe4000001020f */
[----:B------:R-:W-:Y:S02]  /*4cf0*/  @!P4 SHF.R.S32.HI R41, RZ, 0x1f, R93 ;  /* 0x0000001fff29c819 */ /* 0x000fe4000001145d */
[----:B------:R-:W-:Y:S02]  /*4d00*/  SHF.L.U32 R14, R14, 0x1, RZ ;  /* 0x000000010e0e7819 */ /* 0x000fe400000006ff */
[----:B------:R-:W-:Y:S02]  /*4d10*/  @!P4 LEA.HI R41, P3, R41, R92, RZ, 0x2 ;  /* 0x0000005c2929c211 */ /* 0x000fe400078710ff */
[----:B------:R-:W-:-:S02]  /*4d20*/  LOP3.LUT R14, R14, 0xfffffff8, RZ, 0xc0, !PT ;  /* 0xfffffff80e0e7812 */ /* 0x000fc400078ec0ff */
[----:B------:R-:W-:Y:S01]  /*4d30*/  SHF.L.U32 R92, R69, 0x1, RZ ;  /* 0x00000001455c7819 */ /* 0x000fe200000006ff */
[----:B------:R-:W-:-:S03]  /*4d40*/  @!P4 IMAD.X R42, RZ, RZ, R93, P3 ;  /* 0x000000ffff2ac224 */ /* 0x000fc600018e065d */
[----:B------:R-:W-:Y:S02]  /*4d50*/  LOP3.LUT R92, R92, 0xfffffff8, RZ, 0xc0, !PT ;  /* 0xfffffff85c5c7812 */ /* 0x000fe400078ec0ff */
[----:B------:R-:W-:Y:S02]  /*4d60*/  ISETP.NE.AND P3, PT, R90, RZ, PT ;  /* 0x000000ff5a00720c */ /* 0x000fe40003f65270 */
[----:B------:R-:W-:Y:S02]  /*4d70*/  SHF.L.U64.HI R68, R69, 0x1, R68 ;  /* 0x0000000145447819 */ /* 0x000fe40000010244 */
[----:B------:R-:W-:-:S04]  /*4d80*/  SHF.L.U32 R90, R66, 0x1, RZ ;  /* 0x00000001425a7819 */ /* 0x000fc800000006ff */
[----:B------:R-:W-:Y:S02]  /*4d90*/  LOP3.LUT R90, R90, 0xfffffff8, RZ, 0xc0, !PT ;  /* 0xfffffff85a5a7812 */ /* 0x000fe400078ec0ff */
[----:B------:R-:W-:Y:S02]  /*4da0*/  SHF.L.U64.HI R67, R66, 0x1, R67 ;  /* 0x0000000142437819 */ /* 0x000fe40000010243 */
[----:B------:R-:W-:Y:S02]  /*4db0*/  SHF.L.U32 R66, R4, 0x1, RZ ;  /* 0x0000000104427819 */ /* 0x000fe400000006ff */
[----:B------:R-:W-:Y:S02]  /*4dc0*/  SHF.L.U64.HI R13, R12, 0x1, R13 ;  /* 0x000000010c0d7819 */ /* 0x000fe4000001020d */
[----:B------:R-:W-:Y:S02]  /*4dd0*/  LOP3.LUT R66, R66, 0xfffffff8, RZ, 0xc0, !PT ;  /* 0xfffffff842427812 */ /* 0x000fe400078ec0ff */
[----:B------:R-:W-:-:S02]  /*4de0*/  SHF.L.U64.HI R97, R4, 0x1, R97 ;  /* 0x0000000104617819 */ /* 0x000fc40000010261 */
[----:B------:R-:W-:Y:S02]  /*4df0*/  SHF.L.U64.HI R45, R44, 0x1, R45 ;  /* 0x000000012c2d7819 */ /* 0x000fe4000001022d */
[----:B------:R-:W-:Y:S02]  /*4e00*/  R2UR UR8, R64 ;  /* 0x00000000400872ca */ /* 0x000fe400000e0000 */
[----:B------:R-:W-:Y:S02]  /*4e10*/  R2UR UR9, R65 ;  /* 0x00000000410972ca */ /* 0x000fe400000e0000 */
[----:B------:R-:W-:Y:S01]  /*4e20*/  @!P4 SHF.L.U64.HI R42, R41, 0x1, R42 ;  /* 0x00000001292ac819 */ /* 0x000fe2000001022a */
[----:B--2---:R-:W-:Y:S01]  /*4e30*/  HFMA2 R47, R10, R47, R3 ;  /* 0x0000002f0a2f7231 */ /* 0x004fe20000000003 */
[----:B------:R-:W-:Y:S01]  /*4e40*/  SHF.R.S32.HI R10, RZ, 0x1f, R96 ;  /* 0x0000001fff0a7819 */ /* 0x000fe20000011460 */
[----:B------:R-:W-:-:S03]  /*4e50*/  HFMA2 R46, R43, R46, R2 ;  /* 0x0000002e2b2e7231 */ /* 0x000fc60000000002 */
[----:B------:R-:W-:-:S04]  /*4e60*/  LEA.HI R10, P6, R10, R99, RZ, 0x2 ;  /* 0x000000630a0a7211 */ /* 0x000fc800078d10ff */
[----:B------:R-:W-:Y:S02]  /*4e70*/  P2R R2, PR, RZ, 0x40 ;  /* 0x00000040ff027803 */ /* 0x000fe40000000000 */
[----:B------:R-:W-:-:S04]  /*4e80*/  @!P5 IADD3 R3, P6, PT, R58, 0x480, RZ ;  /* 0x000004803a03d810 */ /* 0x000fc80007fde0ff */
[----:B------:R-:W-:Y:S02]  /*4e90*/  @!P5 IADD3.X R43, PT, PT, RZ, R59, RZ, P6, !PT ;  /* 0x0000003bff2bd210 */ /* 0x000fe400037fe4ff */
[----:B------:R-:W-:Y:S02]  /*4ea0*/  ISETP.NE.AND P6, PT, R2, RZ, PT ;  /* 0x000000ff0200720c */ /* 0x000fe40003fc5270 */
[----:B------:R-:W-:Y:S02]  /*4eb0*/  @!P5 SHF.R.S32.HI R40, RZ, 0x1f, R43 ;  /* 0x0000001fff28d819 */ /* 0x000fe4000001142b */
[----:B------:R-:W-:Y:S02]  /*4ec0*/  IADD3.X R11, PT, PT, RZ, R96, RZ, P6, !PT ;  /* 0x00000060ff0b7210 */ /* 0x000fe400037fe4ff */
[----:B------:R-:W-:-:S04]  /*4ed0*/  @!P5 LEA.HI R40, P6, R40, R3, RZ, 0x2 ;  /* 0x000000032828d211 */ /* 0x000fc800078d10ff */
[----:B------:R-:W-:Y:S02]  /*4ee0*/  @!P5 IADD3.X R43, PT, PT, RZ, R43, RZ, P6, !PT ;  /* 0x0000002bff2bd210 */ /* 0x000fe400037fe4ff */
[----:B------:R-:W-:-:S04]  /*4ef0*/  IADD3 R14, P6, PT, R14, UR40, RZ ;  /* 0x000000280e0e7c10 */ /* 0x000fc8000ffde0ff */
[----:B------:R-:W-:Y:S02]  /*4f00*/  IADD3.X R15, PT, PT, R15, UR41, RZ, P6, !PT ;  /* 0x000000290f0f7c10 */ /* 0x000fe4000b7fe4ff */
[----:B------:R-:W-:-:S04]  /*4f10*/  IADD3 R92, P6, PT, R92, UR40, RZ ;  /* 0x000000285c5c7c10 */ /* 0x000fc8000ffde0ff */
[----:B------:R-:W-:Y:S02]  /*4f20*/  IADD3.X R93, PT, PT, R68, UR41, RZ, P6, !PT ;  /* 0x00000029445d7c10 */ /* 0x000fe4000b7fe4ff */
[----:B------:R-:W-:Y:S02]  /*4f30*/  SHF.L.U32 R68, R12, 0x1, RZ ;  /* 0x000000010c447819 */ /* 0x000fe400000006ff */
[----:B------:R-:W-:Y:S02]  /*4f40*/  IADD3 R90, P6, PT, R90, UR40, RZ ;  /* 0x000000285a5a7c10 */ /* 0x000fe4000ffde0ff */
[----:B------:R-:W-:Y:S02]  /*4f50*/  LOP3.LUT R68, R68, 0xfffffff8, RZ, 0xc0, !PT ;  /* 0xfffffff844447812 */ /* 0x000fe400078ec0ff */
[----:B------:R-:W-:Y:S02]  /*4f60*/  IADD3.X R91, PT, PT, R67, UR41, RZ, P6, !PT ;  /* 0x00000029435b7c10 */ /* 0x000fe4000b7fe4ff */
[----:B------:R-:W-:-:S02]  /*4f70*/  IADD3 R68, P6, PT, R68, UR40, RZ ;  /* 0x0000002844447c10 */ /* 0x000fc4000ffde0ff */
[----:B------:R-:W-:Y:S02]  /*4f80*/  SHF.L.U32 R2, R44, 0x1, RZ ;  /* 0x000000012c027819 */ /* 0x000fe400000006ff */
[----:B------:R-:W-:Y:S02]  /*4f90*/  IADD3.X R69, PT, PT, R13, UR41, RZ, P6, !PT ;  /* 0x000000290d457c10 */ /* 0x000fe4000b7fe4ff */
[----:B------:R-:W-:Y:S02]  /*4fa0*/  IADD3 R66, P6, PT, R66, UR40, RZ ;  /* 0x0000002842427c10 */ /* 0x000fe4000ffde0ff */
[----:B------:R-:W-:Y:S02]  /*4fb0*/  LOP3.LUT R2, R2, 0xfffffff8, RZ, 0xc0, !PT ;  /* 0xfffffff802027812 */ /* 0x000fe400078ec0ff */
[C---:B------:R-:W-:Y:S02]  /*4fc0*/  SHF.L.U64.HI R11, R10.reuse, 0x1, R11 ;  /* 0x000000010a0b7819 */ /* 0x040fe4000001020b */
[----:B------:R-:W-:-:S02]  /*4fd0*/  SHF.L.U32 R10, R10, 0x1, RZ ;  /* 0x000000010a0a7819 */ /* 0x000fc400000006ff */
[----:B------:R-:W-:Y:S02]  /*4fe0*/  IADD3.X R67, PT, PT, R97, UR41, RZ, P6, !PT ;  /* 0x0000002961437c10 */ /* 0x000fe4000b7fe4ff */
[----:B------:R-:W-:Y:S02]  /*4ff0*/  IADD3 R2, P6, PT, R2, UR40, RZ ;  /* 0x0000002802027c10 */ /* 0x000fe4000ffde0ff */
[----:B------:R-:W-:Y:S02]  /*5000*/  LOP3.LUT R10, R10, 0xfffffff8, RZ, 0xc0, !PT ;  /* 0xfffffff80a0a7812 */ /* 0x000fe400078ec0ff */
[----:B------:R-:W-:Y:S02]  /*5010*/  @!P4 SHF.L.U32 R12, R41, 0x1, RZ ;  /* 0x00000001290cc819 */ /* 0x000fe400000006ff */
[----:B------:R-:W-:Y:S02]  /*5020*/  IADD3.X R3, PT, PT, R45, UR41, RZ, P6, !PT ;  /* 0x000000292d037c10 */ /* 0x000fe4000b7fe4ff */
[----:B------:R-:W-:-:S02]  /*5030*/  IADD3 R10, P6, PT, R10, UR40, RZ ;  /* 0x000000280a0a7c10 */ /* 0x000fc4000ffde0ff */
[----:B------:R-:W-:Y:S02]  /*5040*/  @!P4 LOP3.LUT R12, R12, 0xfffffff8, RZ, 0xc0, !PT ;  /* 0xfffffff80c0cc812 */ /* 0x000fe400078ec0ff */
[C---:B------:R-:W-:Y:S02]  /*5050*/  @!P5 SHF.L.U64.HI R43, R40.reuse, 0x1, R43 ;  /* 0x00000001282bd819 */ /* 0x040fe4000001022b */
[----:B------:R-:W-:Y:S02]  /*5060*/  @!P5 SHF.L.U32 R40, R40, 0x1, RZ ;  /* 0x000000012828d819 */ /* 0x000fe400000006ff */
[----:B------:R-:W-:Y:S02]  /*5070*/  IADD3.X R11, PT, PT, R11, UR41, RZ, P6, !PT ;  /* 0x000000290b0b7c10 */ /* 0x000fe4000b7fe4ff */
[----:B------:R-:W-:Y:S02]  /*5080*/  @!P4 IADD3 R12, P6, PT, R12, UR40, RZ ;  /* 0x000000280c0ccc10 */ /* 0x000fe4000ffde0ff */
[----:B------:R-:W-:-:S02]  /*5090*/  @!P5 LOP3.LUT R40, R40, 0xfffffff8, RZ, 0xc0, !PT ;  /* 0xfffffff82828d812 */ /* 0x000fc400078ec0ff */
[----:B------:R-:W-:Y:S02]  /*50a0*/  @!P4 IADD3.X R13, PT, PT, R42, UR41, RZ, P6, !PT ;  /* 0x000000292a0dcc10 */ /* 0x000fe4000b7fe4ff */
[----:B------:R-:W-:Y:S01]  /*50b0*/  @!P5 IADD3 R40, P6, PT, R40, UR40, RZ ;  /* 0x000000282828dc10 */ /* 0x000fe2000ffde0ff */
[----:B------:R0:W-:Y:S03]  /*50c0*/  STG.E.64 desc[UR4][R14.64], R46 ;  /* 0x0000002e0e007986 */ /* 0x0001e6000c101b04 */
[----:B------:R-:W-:Y:S01]  /*50d0*/  @!P5 IADD3.X R41, PT, PT, R43, UR41, RZ, P6, !PT ;  /* 0x000000292b29dc10 */ /* 0x000fe2000b7fe4ff */
        /* <DEDUP_REMOVED lines=18> */
[--C-:B0-----:R-:W-:Y:S01]  /*5200*/  FADD R15, R34, -R89.reuse ;  /* 0x80000059220f7221 */ /* 0x101fe20000000000 */
        /* <DEDUP_REMOVED lines=78> */
[C---:B0-----:R-:W-:Y:S01]  /*56f0*/  FADD R3, -R89.reuse, R6 ;  /* 0x0000000659037221 */ /* 0x041fe20000000100 */
        /* <DEDUP_REMOVED lines=17> */
[----:B-1----:R-:W2:Y:S11]  /*5810*/  @!P5 LDG.E.64 R10, desc[UR6][R60.64+0x900] ;  /* 0x000900063c0ad981 */ /* 0x002eb6000c1e1b00 */
        /* <DEDUP_REMOVED lines=29> */
[-C--:B-1----:R-:W-:Y:S01]  /*59f0*/  FMUL R6, R3, R0.reuse ;  /* 0x0000000003067220 */ /* 0x082fe20000400000 */
[----:B------:R-:W-:Y:S01]  /*5a00*/  @!P0 IMAD.X R3, RZ, RZ, R2, P6 ;  /* 0x000000ffff038224 */ /* 0x000fe200030e0602 */
[----:B------:R-:W-:Y:S01]  /*5a10*/  @!P0 SHF.L.U32 R2, R4, 0x1, RZ ;  /* 0x0000000104028819 */ /* 0x000fe200000006ff */
[-C--:B------:R-:W-:Y:S01]  /*5a20*/  FMUL R81, R81, R0.reuse ;  /* 0x0000000051517220 */ /* 0x080fe20000400000 */
        /* <DEDUP_REMOVED lines=84> */
[C---:B------:R-:W-:Y:S01]  /*5f70*/  FADD R53, -R89.reuse, R53 ;  /* 0x0000003559357221 */ /* 0x040fe20000000100 */
[C---:B------:R-:W-:Y:S02]  /*5f80*/  FADD R49, -R89.reuse, R49 ;  /* 0x0000003159317221 */ /* 0x040fe40000000100 */
[----:B------:R-:W-:Y:S01]  /*5f90*/  @!P3 LEA.HI R4, P0, R4, R5, RZ, 0x2 ;  /* 0x000000050404b211 */ /* 0x000fe200078110ff */
[C---:B------:R-:W-:Y:S01]  /*5fa0*/  FADD R51, -R89.reuse, R51 ;  /* 0x0000003359337221 */ /* 0x040fe20000000100 */
[----:B------:R-:W-:Y:S01]  /*5fb0*/  FADD R5, -R89, R52 ;  /* 0x0000003459057221 */ /* 0x000fe20000000100 */
[-C--:B------:R-:W-:Y:S01]  /*5fc0*/  FMUL R53, R53, R0.reuse ;  /* 0x0000000035357220 */ /* 0x080fe20000400000 */
[----:B------:R-:W-:Y:S01]  /*5fd0*/  FMUL R12, R49, R0 ;  /* 0x00000000310c7220 */ /* 0x000fe20000400000 */
[----:B0-----:R-:W-:-:S02]  /*5fe0*/  @!P3 IADD3.X R3, PT, PT, RZ, R8, RZ, P0, !PT ;  /* 0x00000008ff03b210 */ /* 0x001fc400007fe4ff */
[C---:B------:R-:W-:Y:S01]  /*5ff0*/  @!P3 SHF.L.U32 R2, R4.reuse, 0x1, RZ ;  /* 0x000000010402b819 */ /* 0x040fe200000006ff */
[-C--:B------:R-:W-:Y:S01]  /*6000*/  FMUL R51, R51, R0.reuse ;  /* 0x0000000033337220 */ /* 0x080fe20000400000 */
        /* <DEDUP_REMOVED lines=30> */
[-C--:B------:R-:W-:Y:S01]  /*61f0*/  FMUL R71, R71, R0.reuse ;  /* 0x0000000047477220 */ /* 0x080fe20000400000 */
[----:B------:R-:W-:Y:S01]  /*6200*/  FMUL R10, R7, R0 ;  /* 0x00000000070a7220 */ /* 0x000fe20000400000 */
[----:B------:R-:W-:Y:S01]  /*6210*/  @!P4 IMAD.X R3, RZ, RZ, R6, P0 ;  /* 0x000000ffff03c224 */ /* 0x000fe200000e0606 */
        /* <DEDUP_REMOVED lines=17> */
[----:B------:R-:W1:Y:S01]  /*6330*/  LDCU UR4, c[0x0][0x370] ;  /* 0x00006e00ff0477ac */ /* 0x000e620008000800 */
[----:B------:R-:W-:Y:S01]  /*6340*/  @!P5 IADD3 R15, P0, PT, R58, 0x780, RZ ;  /* 0x000007803a0fd810 */ /* 0x000fe20007f1e0ff */
[----:B0-----:R-:W1:Y:S03]  /*6350*/  LDC R7, c[0x0][0x364] ;  /* 0x0000d900ff077b82 */ /* 0x001e660000000800 */
[----:B------:R-:W-:-:S04]  /*6360*/  @!P5 IADD3.X R59, PT, PT, RZ, R59, RZ, P0, !PT ;  /* 0x0000003bff3bd210 */ /* 0x000fc800007fe4ff */
[----:B------:R-:W-:-:S04]  /*6370*/  @!P5 SHF.R.S32.HI R4, RZ, 0x1f, R59 ;  /* 0x0000001fff04d819 */ /* 0x000fc8000001143b */
[----:B------:R-:W-:Y:S01]  /*6380*/  @!P5 LEA.HI R4, P0, R4, R15, RZ, 0x2 ;  /* 0x0000000f0404d211 */ /* 0x000fe200078110ff */
[----:B------:R-:W-:-:S03]  /*6390*/  FADD R75, -R89, R75 ;  /* 0x0000004b594b7221 */ /* 0x000fc60000000100 */
[----:B------:R-:W-:Y:S01]  /*63a0*/  @!P5 SHF.L.U32 R2, R4, 0x1, RZ ;  /* 0x000000010402d819 */ /* 0x000fe200000006ff */
[C---:B------:R-:W-:Y:S01]  /*63b0*/  FADD R5, -R89.reuse, R74 ;  /* 0x0000004a59057221 */ /* 0x040fe20000000100 */
[----:B------:R-:W-:Y:S01]  /*63c0*/  @!P5 IADD3.X R3, PT, PT, RZ, R59, RZ, P0, !PT ;  /* 0x0000003bff03d210 */ /* 0x000fe200007fe4ff */
[C---:B------:R-:W-:Y:S01]  /*63d0*/  FADD R87, -R89.reuse, R87 ;  /* 0x0000005759577221 */ /* 0x040fe20000000100 */
[----:B------:R-:W-:Y:S01]  /*63e0*/  @!P5 LOP3.LUT R2, R2, 0xfffffff8, RZ, 0xc0, !PT ;  /* 0xfffffff80202d812 */ /* 0x000fe200078ec0ff */
[----:B------:R-:W-:Y:S01]  /*63f0*/  FADD R89, -R89, R88 ;  /* 0x0000005859597221 */ /* 0x000fe20000000100 */
[-C--:B------:R-:W-:Y:S01]  /*6400*/  FMUL R75, R75, R0.reuse ;  /* 0x000000004b4b7220 */ /* 0x080fe20000400000 */
[-C--:B------:R-:W-:Y:S01]  /*6410*/  FMUL R6, R5, R0.reuse ;  /* 0x0000000005067220 */ /* 0x080fe20000400000 */
[----:B------:R-:W-:Y:S01]  /*6420*/  @!P5 SHF.L.U64.HI R3, R4, 0x1, R3 ;  /* 0x000000010403d819 */ /* 0x000fe20000010203 */
[----:B------:R-:W-:Y:S01]  /*6430*/  FMUL R87, R87, R0 ;  /* 0x0000000057577220 */ /* 0x000fe20000400000 */
[----:B------:R-:W-:Y:S01]  /*6440*/  @!P5 IADD3 R2, P0, PT, R2, UR40, RZ ;  /* 0x000000280202dc10 */ /* 0x000fe2000ff1e0ff */
[----:B-1----:R-:W-:-:S02]  /*6450*/  IMAD R48, R7, UR4, R48 ;  /* 0x0000000407307c24 */ /* 0x002fc4000f8e0230 */
[----:B------:R-:W-:Y:S01]  /*6460*/  FMUL R0, R89, R0 ;  /* 0x0000000059007220 */ /* 0x000fe20000400000 */
[----:B------:R-:W-:Y:S02]  /*6470*/  @!P5 F2FP.F16.F32.PACK_AB R5, R6, R75 ;  /* 0x0000004b0605d23e */ /* 0x000fe400000000ff */
[----:B------:R-:W-:Y:S02]  /*6480*/  @!P5 IADD3.X R3, PT, PT, R3, UR41, RZ, P0, !PT ;  /* 0x000000290303dc10 */ /* 0x000fe400087fe4ff */
[----:B------:R-:W-:Y:S02]  /*6490*/  ISETP.GE.AND P0, PT, R48, UR38, PT ;  /* 0x0000002630007c0c */ /* 0x000fe4000bf06270 */
[----:B------:R-:W-:Y:S02]  /*64a0*/  @!P5 F2FP.F16.F32.PACK_AB R0, R0, R87 ;  /* 0x000000570000d23e */ /* 0x000fe400000000ff */
[----:B------:R-:W-:Y:S01]  /*64b0*/  SHF.L.U32 R58, R9, 0x2, RZ ;  /* 0x00000002093a7819 */ /* 0x000fe200000006ff */
[----:B--2---:R-:W-:-:S02]  /*64c0*/  @!P5 HFMA2 R10, R5, R10, R12 ;  /* 0x0000000a050ad231 */ /* 0x004fc4000000000c */
[----:B------:R-:W-:Y:S01]  /*64d0*/  @!P5 HFMA2 R11, R0, R11, R13 ;  /* 0x0000000b000bd231 */ /* 0x000fe2000000000d */
[----:B------:R-:W-:-:S04]  /*64e0*/  LOP3.LUT R0, R58, 0x400, RZ, 0xfc, !PT ;  /* 0x000004003a007812 */ /* 0x000fc800078efcff */
[----:B------:R1:W-:Y:S01]  /*64f0*/  @!P5 STG.E.64 desc[UR6][R2.64], R10 ;  /* 0x0000000a0200d986 */ /* 0x0003e2000c101b06 */
[----:B------:R-:W-:Y:S05]  /*6500*/  @!P0 BRA `(.L_x_3977) ;  /* 0xffffff9c00548947 */ /* 0x000fea000383ffff */
[----:B------:R-:W-:Y:S05]  /*6510*/  EXIT ;  /* 0x000000000000794d */ /* 0x000fea0003800000 */
.L_x_3959:
        /* <DEDUP_REMOVED lines=8> */
.L_x_3979:
[----:B------:R-:W-:Y:S05]  /*65a0*/  BSYNC B0 ;  /* 0x0000000000007941 */ /* 0x000fea0003800000 */
.L_x_3978:
        /* <DEDUP_REMOVED lines=8> */
.L_x_3980:
[----:B------:R-:W-:Y:S02]  /*6630*/  MOV R13, R0 ;  /* 0x00000000000d7202 */ /* 0x000fe40000000f00 */
[----:B------:R-:W-:-:S07]  /*6640*/  MOV R67, R14 ;  /* 0x0000000e00437202 */ /* 0x000fce0000000f00 */
[----:B------:R-:W-:Y:S05]  /*6650*/  WARPSYNC.COLLECTIVE R15, `(.L_x_3981) ;  /* 0x000000000f087348 */ /* 0x000fea0003c00000 */
[----:B------:R0:W1:Y:S02]  /*6660*/  SHFL.DOWN P6, R14, R13, R12, R11 ;  /* 0x0800000c0d0e7389 */ /* 0x00006400000c000b */
[----:B01----:R-:W-:Y:S05]  /*6670*/  ENDCOLLECTIVE ;  /* 0x000000000000791b */ /* 0x003fea0003800000 */
.L_x_3981:
[----:B------:R-:W-:Y:S05]  /*6680*/  BRA `(.L_x_3982) ;  /* 0xffffffd400d47947 */ /* 0x000fea000383ffff */
.L_x_3962:
        /* <DEDUP_REMOVED lines=8> */
.L_x_3984:
[----:B------:R-:W-:Y:S05]  /*6710*/  BSYNC B0 ;  /* 0x0000000000007941 */ /* 0x000fea0003800000 */
.L_x_3983:
        /* <DEDUP_REMOVED lines=8> */
.L_x_3985:
[----:B------:R-:W-:Y:S02]  /*67a0*/  MOV R13, R0 ;  /* 0x00000000000d7202 */ /* 0x000fe40000000f00 */
[----:B------:R-:W-:-:S07]  /*67b0*/  MOV R67, R14 ;  /* 0x0000000e00437202 */ /* 0x000fce0000000f00 */
[----:B------:R-:W-:Y:S05]  /*67c0*/  WARPSYNC.COLLECTIVE R15, `(.L_x_3986) ;  /* 0x000000000f087348 */ /* 0x000fea0003c00000 */
[----:B------:R0:W1:Y:S02]  /*67d0*/  SHFL.DOWN P6, R14, R13, R12, R11 ;  /* 0x0800000c0d0e7389 */ /* 0x00006400000c000b */
[----:B01----:R-:W-:Y:S05]  /*67e0*/  ENDCOLLECTIVE ;  /* 0x000000000000791b */ /* 0x003fea0003800000 */
.L_x_3986:
[----:B------:R-:W-:Y:S05]  /*67f0*/  BRA `(.L_x_3987) ;  /* 0xffffffd400d47947 */ /* 0x000fea000383ffff */
.L_x_3965:
        /* <DEDUP_REMOVED lines=8> */
.L_x_3989:
[----:B------:R-:W-:Y:S05]  /*6880*/  BSYNC B0 ;  /* 0x0000000000007941 */ /* 0x000fea0003800000 */
.L_x_3988:
        /* <DEDUP_REMOVED lines=8> */
.L_x_3990:
[----:B------:R-:W-:Y:S02]  /*6910*/  MOV R13, R0 ;  /* 0x00000000000d7202 */ /* 0x000fe40000000f00 */
[----:B------:R-:W-:-:S07]  /*6920*/  MOV R67, R14 ;  /* 0x0000000e00437202 */ /* 0x000fce0000000f00 */
[----:B------:R-:W-:Y:S05]  /*6930*/  WARPSYNC.COLLECTIVE R15, `(.L_x_3991) ;  /* 0x000000000f087348 */ /* 0x000fea0003c00000 */
[----:B------:R0:W1:Y:S02]  /*6940*/  SHFL.DOWN P6, R14, R13, R12, R11 ;  /* 0x0800000c0d0e7389 */ /* 0x00006400000c000b */
[----:B01----:R-:W-:Y:S05]  /*6950*/  ENDCOLLECTIVE ;  /* 0x000000000000791b */ /* 0x003fea0003800000 */
.L_x_3991:
[----:B------:R-:W-:Y:S05]  /*6960*/  BRA `(.L_x_3992) ;  /* 0xffffffd400d47947 */ /* 0x000fea000383ffff */
.L_x_3968:
        /* <DEDUP_REMOVED lines=8> */
.L_x_3994:
[----:B------:R-:W-:Y:S05]  /*69f0*/  BSYNC B0 ;  /* 0x0000000000007941 */ /* 0x000fea0003800000 */
.L_x_3993:
        /* <DEDUP_REMOVED lines=8> */
.L_x_3995:
[----:B------:R-:W-:Y:S01]  /*6a80*/  MOV R13, R0 ;  /* 0x00000000000d7202 */ /* 0x000fe20000000f00 */
[----:B------:R-:W-:-:S07]  /*6a90*/  IMAD.MOV.U32 R67, RZ, RZ, R14 ;  /* 0x000000ffff437224 */ /* 0x000fce00078e000e */
[----:B------:R-:W-:Y:S05]  /*6aa0*/  WARPSYNC.COLLECTIVE R15, `(.L_x_3996) ;  /* 0x000000000f087348 */ /* 0x000fea0003c00000 */
[----:B------:R0:W1:Y:S02]  /*6ab0*/  SHFL.DOWN P6, R14, R13, R12, R11 ;  /* 0x0800000c0d0e7389 */ /* 0x00006400000c000b */
[----:B01----:R-:W-:Y:S05]  /*6ac0*/  ENDCOLLECTIVE ;  /* 0x000000000000791b */ /* 0x003fea0003800000 */
.L_x_3996:
[----:B------:R-:W-:Y:S05]  /*6ad0*/  BRA `(.L_x_3997) ;  /* 0xffffffd400d47947 */ /* 0x000fea000383ffff */
.L_x_3971:
        /* <DEDUP_REMOVED lines=8> */
.L_x_3999:
[----:B------:R-:W-:Y:S05]  /*6b60*/  BSYNC B0 ;  /* 0x0000000000007941 */ /* 0x000fea0003800000 */
.L_x_3998:
        /* <DEDUP_REMOVED lines=8> */
.L_x_4000:
[----:B------:R-:W-:Y:S01]  /*6bf0*/  IMAD.MOV.U32 R13, RZ, RZ, R0 ;  /* 0x000000ffff0d7224 */ /* 0x000fe200078e0000 */
[----:B------:R-:W-:-:S07]  /*6c00*/  MOV R67, R14 ;  /* 0x0000000e00437202 */ /* 0x000fce0000000f00 */
[----:B------:R-:W-:Y:S05]  /*6c10*/  WARPSYNC.COLLECTIVE R15, `(.L_x_4001) ;  /* 0x000000000f087348 */ /* 0x000fea0003c00000 */
[----:B------:R0:W1:Y:S02]  /*6c20*/  SHFL.DOWN P6, R14, R13, R12, R11 ;  /* 0x0800000c0d0e7389 */ /* 0x00006400000c000b */
[----:B01----:R-:W-:Y:S05]  /*6c30*/  ENDCOLLECTIVE ;  /* 0x000000000000791b */ /* 0x003fea0003800000 */
.L_x_4001:
[----:B------:R-:W-:Y:S05]  /*6c40*/  BRA `(.L_x_4002) ;  /* 0xffffffd400d47947 */ /* 0x000fea000383ffff */
.L_x_3974:
        /* <DEDUP_REMOVED lines=8> */
.L_x_4004:
[----:B------:R-:W-:Y:S05]  /*6cd0*/  BSYNC B0 ;  /* 0x0000000000007941 */ /* 0x000fea0003800000 */
.L_x_4003:
        /* <DEDUP_REMOVED lines=8> */
.L_x_4005:
[----:B------:R-:W-:Y:S02]  /*6d60*/  MOV R13, R0 ;  /* 0x00000000000d7202 */ /* 0x000fe40000000f00 */
[----:B------:R-:W-:-:S07]  /*6d70*/  MOV R2, R14 ;  /* 0x0000000e00027202 */ /* 0x000fce0000000f00 */
[----:B------:R-:W-:Y:S05]  /*6d80*/  WARPSYNC.COLLECTIVE R15, `(.L_x_4006) ;  /* 0x000000000f087348 */ /* 0x000fea0003c00000 */
[----:B------:R0:W1:Y:S02]  /*6d90*/  SHFL.IDX P6, R14, R13, R12, R11 ;  /* 0x0000000c0d0e7389 */ /* 0x00006400000c000b */
[----:B01----:R-:W-:Y:S05]  /*6da0*/  ENDCOLLECTIVE ;  /* 0x000000000000791b */ /* 0x003fea0003800000 */
.L_x_4006:
[----:B------:R-:W-:Y:S05]  /*6db0*/  BRA `(.L_x_4007) ;  /* 0xffffffd400d47947 */ /* 0x000fea000383ffff */
.L_x_4008:
        /* <DEDUP_REMOVED lines=12> */
.L_x_7536:


//--------------------- .text._Z17LayerNormWarpImplI19BiasAddResidualLoadI6__halffE11AffineStoreIfS1_EfLi4ELi64ELi64ELi32ELi1ELb0EEvT_T0_iidPT1_S8_ --------------------------
	.section	.text._Z17LayerNormWarpImplI19BiasAddResidualLoadI6__halffE11AffineStoreIfS1_EfLi4ELi64ELi64ELi32ELi1ELb0EEvT_T0_iidPT1_S8_,"ax",@progbits
	.align	128
        .global         _Z17LayerNormWarpImplI19BiasAddResidualLoadI6__halffE11AffineStoreIfS1_EfLi4ELi64ELi64ELi32ELi1ELb0EEvT_T0_iidPT1_S8_
        .type           _Z17LayerNormWarpImplI19BiasAddResidualLoadI6__halffE11AffineStoreIfS1_EfLi4ELi64ELi64ELi32ELi1ELb0EEvT_T0_iidPT1_S8_,@function
        .size           _Z17LayerNormWarpImplI19BiasAddResidualLoadI6__halffE11AffineStoreIfS1_EfLi4ELi64ELi64ELi32ELi1ELb0EEvT_T0_iidPT1_S8_,(.L_x_7537 - _Z17LayerNormWarpImplI19BiasAddResidualLoadI6__halffE11AffineStoreIfS1_EfLi4ELi64ELi64ELi32ELi1ELb0EEvT_T0_iidPT1_S8_)
        .other          _Z17LayerNormWarpImplI19BiasAddResidualLoadI6__halffE11AffineStoreIfS1_EfLi4ELi64ELi64ELi32ELi1ELb0EEvT_T0_iidPT1_S8_,@"STO_CUDA_ENTRY STV_DEFAULT"
_Z17LayerNormWarpImplI19BiasAddResidualLoadI6__halffE11AffineStoreIfS1_EfLi4ELi64ELi64ELi32ELi1ELb0EEvT_T0_iidPT1_S8_:
.text._Z17LayerNormWarpImplI19BiasAddResidualLoadI6__halffE11AffineStoreIfS1_EfLi4ELi64ELi64ELi32ELi1ELb0EEvT_T0_iidPT1_S8_:
[----:B------:R-:W0:Y:S01]  /*0000*/  LDC R1, c[0x0][0x37c] ;  /* 0x0000df00ff017b82 */ /* 0x000e220000000800 */
[----:B------:R-:W1:Y:S01]  /*0010*/  LDCU UR4, c[0x0][0x3c4] ;  /* 0x00007880ff0477ac */ /* 0x000e620008000800 */
[----:B------:R-:W2:Y:S01]  /*0020*/  LDCU UR38, c[0x0][0x3c0] ;  /* 0x00007800ff2677ac */ /* 0x000ea20008000800 */
[----:B------:R-:W3:Y:S01]  /*0030*/  LDCU.64 UR36, c[0x0][0x3c8] ;  /* 0x00007900ff2477ac */ /* 0x000ee20008000a00 */
[----:B------:R-:W4:Y:S01]  /*0040*/  LDCU.128 UR40, c[0x0][0x380] ;  /* 0x00007000ff2877ac */ /* 0x000f220008000c00 */
[----:B------:R-:W0:Y:S01]  /*0050*/  LDCU.128 UR44, c[0x0][0x390] ;  /* 0x00007200ff2c77ac */ /* 0x000e220008000c00 */
[----:B-1----:R-:W-:Y:S01]  /*0060*/  UISETP.GE.AND UP0, UPT, UR4, 0x801, UPT ;  /* 0x000008010400788c */ /* 0x002fe2000bf06270 */
[----:B------:R-:W1:Y:S01]  /*0070*/  LDCU.128 UR48, c[0x0][0x3d0] ;  /* 0x00007a00ff3077ac */ /* 0x000e620008000c00 */
[----:B------:R-:W0:Y:S01]  /*0080*/  LDCU.128 UR52, c[0x0][0x3b0] ;  /* 0x00007600ff3477ac */ /* 0x000e220008000c00 */
[----:B------:R-:W0:Y:S06]  /*0090*/  LDCU.128 UR56, c[0x0][0x3a0] ;  /* 0x00007400ff3877ac */ /* 0x000e2c0008000c00 */
        /* <DEDUP_REMOVED lines=17> */
.L_x_4009:
        /* <DEDUP_REMOVED lines=9> */
[----:B------:R-:W2:Y:S01]  /*0240*/  LDCU UR4, c[0x0][0x370] ;  /* 0x00006e00ff0477ac */ /* 0x000ea20008000800 */
[----:B------:R-:W-:Y:S01]  /*0250*/  BSSY B0, `(.L_x_4010) ;  /* 0x00004bb000007945 */ /* 0x000fe20003800000 */
[----:B--2---:R-:W-:Y:S01]  /*0260*/  IMAD R47, R47, UR4, RZ ;  /* 0x000000042f2f7c24 */ /* 0x004fe2000f8e02ff */
[----:B0-----:R-:W-:-:S07]  /*0270*/  SHF.L.U32 R8, R61, 0x2, RZ ;  /* 0x000000023d087819 */ /* 0x001fce00000006ff */
.L_x_4026:
[----:B------:R-:W-:Y:S02]  /*0280*/  SHF.R.S32.HI R116, RZ, 0x1f, R49 ;  /* 0x0000001fff747819 */ /* 0x000fe40000011431 */
[----:B------:R-:W-:Y:S02]  /*0290*/  MOV R9, RZ ;  /* 0x000000ff00097202 */ /* 0x000fe40000000f00 */
[----:B-1----:R-:W-:Y:S01]  /*02a0*/  R2UR UR4, R88 ;  /* 0x00000000580472ca */ /* 0x002fe200000e0000 */
[----:B------:R-:W-:Y:S01]  /*02b0*/  IMAD R0, R116, UR46, RZ ;  /* 0x0000002e74007c24 */ /* 0x000fe2000f8e02ff */
[----:B------:R-:W-:Y:S01]  /*02c0*/  R2UR UR5, R89 ;  /* 0x00000000590572ca */ /* 0x000fe200000e0000 */
[----:B------:R-:W-:Y:S01]  /*02d0*/  IMAD.WIDE.U32 R34, R49, UR46, R8 ;  /* 0x0000002e31227c25 */ /* 0x000fe2000f8e0008 */
[C---:B------:R-:W-:Y:S02]  /*02e0*/  R2UR UR8, R88.reuse ;  /* 0x00000000580872ca */ /* 0x040fe400000e0000 */
[----:B------:R-:W-:Y:S01]  /*02f0*/  R2UR UR9, R89 ;  /* 0x00000000590972ca */ /* 0x000fe200000e0000 */
[----:B0-----:R-:W-:Y:S01]  /*0300*/  IMAD R3, R49, UR47, R0 ;  /* 0x0000002f31037c24 */ /* 0x001fe2000f8e0200 */
[----:B------:R-:W-:-:S02]  /*0310*/  R2UR UR6, R88 ;  /* 0x00000000580672ca */ /* 0x000fc400000e0000 */
[----:B------:R-:W-:Y:S02]  /*0320*/  R2UR UR7, R89 ;  /* 0x00000000590772ca */ /* 0x000fe400000e0000 */
[----:B------:R-:W-:Y:S02]  /*0330*/  IADD3 R35, PT, PT, R35, R3, RZ ;  /* 0x0000000323237210 */ /* 0x000fe40007ffe0ff */
[C---:B------:R-:W-:Y:S02]  /*0340*/  LEA R40, P1, R8.reuse, UR42, 0x1 ;  /* 0x0000002a08287c11 */ /* 0x040fe4000f8208ff */
[----:B------:R-:W-:Y:S02]  /*0350*/  SHF.R.S32.HI R3, RZ, 0x1f, R35 ;  /* 0x0000001fff037819 */ /* 0x000fe40000011423 */
[----:B------:R-:W-:Y:S02]  /*0360*/  LEA.HI.X R41, R8, UR43, RZ, 0x1, P1 ;  /* 0x0000002b08297c11 */ /* 0x000fe400088f0cff */
[----:B------:R-:W-:-:S03]  /*0370*/  LEA.HI R0, P0, R3, R34, RZ, 0x2 ;  /* 0x0000002203007211 */ /* 0x000fc600078110ff */
[----:B------:R-:W2:Y:S01]  /*0380*/  LDG.E.64 R62, desc[UR6][R40.64] ;  /* 0x00000006283e7981 */ /* 0x000ea2000c1e1b00 */
[----:B------:R-:W-:Y:S02]  /*0390*/  SHF.L.U32 R66, R0, 0x1, RZ ;  /* 0x0000000100427819 */ /* 0x000fe400000006ff */
[----:B------:R-:W-:Y:S01]  /*03a0*/  IADD3.X R3, PT, PT, RZ, R35, RZ, P0, !PT ;  /* 0x00000023ff037210 */ /* 0x000fe200007fe4ff */
[----:B------:R-:W3:Y:S01]  /*03b0*/  LDG.E.64 R54, desc[UR6][R40.64+0x200] ;  /* 0x0002000628367981 */ /* 0x000ee2000c1e1b00 */
[----:B------:R-:W-:Y:S02]  /*03c0*/  LOP3.LUT R66, R66, 0xfffffff8, RZ, 0xc0, !PT ;  /* 0xfffffff842427812 */ /* 0x000fe400078ec0ff */
[----:B------:R-:W-:Y:S01]  /*03d0*/  SHF.L.U64.HI R0, R0, 0x1, R3 ;  /* 0x0000000100007819 */ /* 0x000fe20000010203 */
[----:B------:R-:W4:Y:S01]  /*03e0*/  LDG.E.64 R50, desc[UR6][R40.64+0x300] ;  /* 0x0003000628327981 */ /* 0x000f22000c1e1b00 */
[C---:B------:R-:W-:Y:S02]  /*03f0*/  IADD3 R64, P0, PT, R66.reuse, UR40, RZ ;  /* 0x0000002842407c10 */ /* 0x040fe4000ff1e0ff */
[----:B------:R-:W-:Y:S01]  /*0400*/  IADD3 R66, P2, PT, R66, UR44, RZ ;  /* 0x0000002c42427c10 */ /* 0x000fe2000ff5e0ff */
[----:B------:R-:W5:Y:S01]  /*0410*/  LDG.E.64 R38, desc[UR6][R40.64+0x400] ;  /* 0x0004000628267981 */ /* 0x000f62000c1e1b00 */
[----:B------:R-:W-:-:S02]  /*0420*/  IADD3.X R65, PT, PT, R0, UR41, RZ, P0, !PT ;  /* 0x0000002900417c10 */ /* 0x000fc400087fe4ff */
[----:B------:R-:W-:Y:S01]  /*0430*/  IADD3.X R67, PT, PT, R0, UR45, RZ, P2, !PT ;  /* 0x0000002d00437c10 */ /* 0x000fe200097fe4ff */
[----:B------:R-:W5:Y:S01]  /*0440*/  LDG.E.64 R14, desc[UR6][R40.64+0x500] ;  /* 0x00050006280e7981 */ /* 0x000f62000c1e1b00 */
[----:B------:R-:W-:-:S03]  /*0450*/  IADD3 R3, P0, PT, R34, 0x80, RZ ;  /* 0x0000008022037810 */ /* 0x000fc60007f1e0ff */
[----:B------:R-:W2:Y:S01]  /*0460*/  LDG.E.64 R64, desc[UR4][R64.64] ;  /* 0x0000000440407981 */ /* 0x000ea2000c1e1b00 */
[----:B------:R-:W-:-:S03]  /*0470*/  IADD3.X R0, PT, PT, RZ, R35, RZ, P0, !PT ;  /* 0x00000023ff007210 */ /* 0x000fc600007fe4ff */
[----:B------:R-:W2:Y:S01]  /*0480*/  LDG.E.64 R66, desc[UR8][R66.64] ;  /* 0x0000000842427981 */ /* 0x000ea2000c1e1b00 */
[----:B------:R-:W-:-:S03]  /*0490*/  SHF.R.S32.HI R2, RZ, 0x1f, R0 ;  /* 0x0000001fff027819 */ /* 0x000fc60000011400 */
[----:B------:R-:W5:Y:S01]  /*04a0*/  LDG.E.64 R28, desc[UR6][R40.64+0x600] ;  /* 0x00060006281c7981 */ /* 0x000f62000c1e1b00 */
[----:B------:R-:W-:-:S03]  /*04b0*/  LEA.HI R2, P0, R2, R3, RZ, 0x2 ;  /* 0x0000000302027211 */ /* 0x000fc600078110ff */
[----:B------:R-:W5:Y:S01]  /*04c0*/  LDG.E.64 R20, desc[UR4][R40.64+0x700] ;  /* 0x0007000428147981 */ /* 0x000f62000c1e1b00 */
[----:B------:R-:W-:Y:S02]  /*04d0*/  IADD3.X R3, PT, PT, RZ, R0, RZ, P0, !PT ;  /* 0x00000000ff037210 */ /* 0x000fe400007fe4ff */
[C---:B------:R-:W-:Y:S02]  /*04e0*/  SHF.L.U32 R58, R2.reuse, 0x1, RZ ;  /* 0x00000001023a7819 */ /* 0x040fe400000006ff */
[----:B------:R-:W-:Y:S02]  /*04f0*/  SHF.L.U64.HI R2, R2, 0x1, R3 ;  /* 0x0000000102027819 */ /* 0x000fe40000010203 */
[----:B------:R-:W-:Y:S02]  /*0500*/  IADD3 R3, P0, PT, R34, 0x100, RZ ;  /* 0x0000010022037810 */ /* 0x000fe40007f1e0ff */
[----:B------:R-:W-:Y:S02]  /*0510*/  LOP3.LUT R58, R58, 0xfffffff8, RZ, 0xc0, !PT ;  /* 0xfffffff83a3a7812 */ /* 0x000fe400078ec0ff */
[----:B------:R-:W-:-:S02]  /*0520*/  IADD3.X R7, PT, PT, RZ, R35, RZ, P0, !PT ;  /* 0x00000023ff077210 */ /* 0x000fc400007fe4ff */
[C---:B------:R-:W-:Y:S02]  /*0530*/  IADD3 R4, P0, PT, R58.reuse, UR40, RZ ;  /* 0x000000283a047c10 */ /* 0x040fe4000ff1e0ff */
[----:B------:R-:W-:Y:S02]  /*0540*/  IADD3 R58, P1, PT, R58, UR44, RZ ;  /* 0x0000002c3a3a7c10 */ /* 0x000fe4000ff3e0ff */
[C---:B------:R-:W-:Y:S02]  /*0550*/  IADD3.X R5, PT, PT, R2.reuse, UR41, RZ, P0, !PT ;  /* 0x0000002902057c10 */ /* 0x040fe400087fe4ff */
[----:B------:R-:W-:Y:S02]  /*0560*/  IADD3.X R59, PT, PT, R2, UR45, RZ, P1, !PT ;  /* 0x0000002d023b7c10 */ /* 0x000fe40008ffe4ff */
[----:B------:R-:W-:Y:S02]  /*0570*/  SHF.R.S32.HI R0, RZ, 0x1f, R7 ;  /* 0x0000001fff007819 */ /* 0x000fe40000011407 */
[----:B------:R-:W3:Y:S04]  /*0580*/  LDG.E.64 R4, desc[UR4][R4.64] ;  /* 0x0000000404047981 */ /* 0x000ee8000c1e1b00 */
[----:B------:R-:W3:Y:S01]  /*0590*/  LDG.E.64 R58, desc[UR8][R58.64] ;  /* 0x000000083a3a7981 */ /* 0x000ee2000c1e1b00 */
[----:B------:R-:W-:-:S03]  /*05a0*/  LEA.HI R0, P0, R0, R3, RZ, 0x2 ;  /* 0x0000000300007211 */ /* 0x000fc600078110ff */
[----:B------:R-:W4:Y:S01]  /*05b0*/  LDG.E.64 R2, desc[UR6][R40.64+0x100] ;  /* 0x0001000628027981 */ /* 0x000f22000c1e1b00 */
        /* <DEDUP_REMOVED lines=23> */
[----:B------:R-:W5:Y:S02]  /*0730*/  LDG.E.64 R44, desc[UR4][R44.64] ;  /* 0x000000042c2c7981 */ /* 0x000f64000c1e1b00 */
[----:B------:R-:W-:Y:S02]  /*0740*/  IADD3.X R10, PT, PT, RZ, R35, RZ, P2, !PT ;  /* 0x00000023ff0a7210 */ /* 0x000fe400017fe4ff */
[----:B------:R-:W5:Y:S02]  /*0750*/  LDG.E.64 R52, desc[UR8][R52.64] ;  /* 0x0000000834347981 */ /* 0x000f64000c1e1b00 */
        /* <DEDUP_REMOVED lines=65> */
[C---:B------:R-:W-:Y:S02]  /*0b70*/  IADD3.X R25, PT, PT, R0.reuse, UR41, RZ, P0, !PT ;  /* 0x0000002900197c10 */ /* 0x040fe400087fe4ff */
[----:B------:R-:W-:-:S04]  /*0b80*/  IADD3.X R27, PT, PT, R0, UR45, RZ, P1, !PT ;  /* 0x0000002d001b7c10 */ /* 0x000fc80008ffe4ff */
[----:B------:R-:W5:Y:S04]  /*0b90*/  LDG.E.64 R24, desc[UR4][R24.64] ;  /* 0x0000000418187981 */ /* 0x000f68000c1e1b00 */
[----:B------:R-:W5:Y:S01]  /*0ba0*/  LDG.E.64 R26, desc[UR8][R26.64] ;  /* 0x000000081a1a7981 */ /* 0x000f62000c1e1b00 */
[----:B--2---:R-:W-:Y:S02]  /*0bb0*/  HADD2 R64, R64, R66 ;  /* 0x0000004240407230 */ /* 0x004fe40000000000 */
[----:B------:R-:W-:Y:S02]  /*0bc0*/  HFMA2 R65, R65, 1, 1, R67 ;  /* 0x3c003c0041417831 */ /* 0x000fe40000000043 */
[----:B------:R-:W-:Y:S02]  /*0bd0*/  HFMA2 R64, R64, 1, 1, R62 ;  /* 0x3c003c0040407831 */ /* 0x000fe4000000003e */
[----:B------:R-:W-:-:S03]  /*0be0*/  HFMA2 R65, R65, 1, 1, R63 ;  /* 0x3c003c0041417831 */ /* 0x000fc6000000003f */
[--C-:B------:R-:W-:Y:S02]  /*0bf0*/  HADD2.F32 R0, -RZ, R64.reuse.H0_H0 ;  /* 0x20000040ff007230 */ /* 0x100fe40000004100 */
[----:B------:R-:W-:-:S03]  /*0c00*/  HADD2.F32 R114, -RZ, R64.H1_H1 ;  /* 0x30000040ff727230 */ /* 0x000fc60000004100 */
[----:B------:R-:W-:Y:S01]  /*0c10*/  FADD R67, RZ, R0 ;  /* 0x00000000ff437221 */ /* 0x000fe20000000000 */
[----:B------:R-:W-:-:S03]  /*0c20*/  HADD2.F32 R112, -RZ, R65.H0_H0 ;  /* 0x20000041ff707230 */ /* 0x000fc60000004100 */
[----:B------:R-:W-:Y:S01]  /*0c30*/  FADD R46, R114, -R67 ;  /* 0x80000043722e7221 */ /* 0x000fe20000000000 */
[----:B------:R-:W-:-:S03]  /*0c40*/  IADD3 R69, P0, PT, R34, 0x480, RZ ;  /* 0x0000048022457810 */ /* 0x000fc60007f1e0ff */
[--C-:B------:R-:W-:Y:S01]  /*0c50*/  FFMA R63, R46, 0.5, R67.reuse ;  /* 0x3f0000002e3f7823 */ /* 0x100fe20000000043 */
[----:B------:R-:W-:-:S03]  /*0c60*/  FADD R67, R0, -R67 ;  /* 0x8000004300437221 */ /* 0x000fc60000000000 */
[--C-:B------:R-:W-:Y:S01]  /*0c70*/  FADD R60, R112, -R63.reuse ;  /* 0x8000003f703c7221 */ /* 0x100fe20000000000 */
[----:B---3--:R-:W-:Y:S02]  /*0c80*/  HFMA2 R4, R4, 1, 1, R58 ;  /* 0x3c003c0004047831 */ /* 0x008fe4000000003a */
[----:B------:R-:W-:Y:S02]  /*0c90*/  HADD2.F32 R110, -RZ, R65.H1_H1 ;  /* 0x30000041ff6e7230 */ /* 0x000fe40000004100 */
[----:B------:R-:W-:Y:S01]  /*0ca0*/  FFMA R67, R0, R67, RZ ;  /* 0x0000004300437223 */ /* 0x000fe200000000ff */
[--C-:B------:R-:W-:Y:S01]  /*0cb0*/  FADD R48, R114, -R63.reuse ;  /* 0x8000003f72307221 */ /* 0x100fe20000000000 */
[----:B------:R-:W-:Y:S01]  /*0cc0*/  IADD3.X R64, PT, PT, RZ, R35, RZ, P0, !PT ;  /* 0x00000023ff407210 */ /* 0x000fe200007fe4ff */
[----:B------:R-:W-:Y:S02]  /*0cd0*/  FFMA R63, R60, 0.3333333432674407959, R63 ;  /* 0x3eaaaaab3c3f7823 */ /* 0x000fe4000000003f */
[----:B------:R-:W-:Y:S01]  /*0ce0*/  FFMA R48, R46, R48, R67 ;  /* 0x000000302e307223 */ /* 0x000fe20000000043 */
[----:B------:R-:W-:Y:S01]  /*0cf0*/  SHF.R.S32.HI R62, RZ, 0x1f, R64 ;  /* 0x0000001fff3e7819 */ /* 0x000fe20000011440 */
[----:B------:R-:W-:Y:S01]  /*0d00*/  FADD R46, R110, -R63 ;  /* 0x8000003f6e2e7221 */ /* 0x000fe20000000000 */
[----:B----4-:R-:W-:-:S02]  /*0d10*/  HADD2 R4, R4, R2 ;  /* 0x0000000204047230 */ /* 0x010fc40000000000 */
[--C-:B------:R-:W-:Y:S01]  /*0d20*/  FADD R65, R112, -R63.reuse ;  /* 0x8000003f70417221 */ /* 0x100fe20000000000 */
[----:B------:R-:W-:Y:S01]  /*0d30*/  LEA.HI R58, P0, R62, R69, RZ, 0x2 ;  /* 0x000000453e3a7211 */ /* 0x000fe200078110ff */
[----:B------:R-:W-:Y:S01]  /*0d40*/  FFMA R63, R46, 0.25, R63 ;  /* 0x3e8000002e3f7823 */ /* 0x000fe2000000003f */
[----:B------:R-:W-:Y:S02]  /*0d50*/  HFMA2 R5, R5, 1, 1, R59 ;  /* 0x3c003c0005057831 */ /* 0x000fe4000000003b */
[----:B------:R-:W-:Y:S01]  /*0d60*/  FFMA R48, R60, R65, R48 ;  /* 0x000000413c307223 */ /* 0x000fe20000000030 */
[----:B------:R-:W-:Y:S01]  /*0d70*/  IADD3.X R67, PT, PT, RZ, R64, RZ, P0, !PT ;  /* 0x00000040ff437210 */ /* 0x000fe200007fe4ff */
[--C-:B------:R-:W-:Y:S02]  /*0d80*/  HADD2.F32 R108, -RZ, R4.reuse.H0_H0 ;  /* 0x20000004ff6c7230 */ /* 0x100fe40000004100 */
[----:B------:R-:W-:Y:S01]  /*0d90*/  FADD R65, R110, -R63 ;  /* 0x8000003f6e417221 */ /* 0x000fe20000000000 */
[C---:B------:R-:W-:Y:S01]  /*0da0*/  SHF.L.U32 R2, R58.reuse, 0x1, RZ ;  /* 0x000000013a027819 */ /* 0x040fe200000006ff */
[----:B------:R-:W-:Y:S01]  /*0db0*/  HADD2.F32 R106, -RZ, R4.H1_H1 ;  /* 0x30000004ff6a7230 */ /* 0x000fe20000004100 */
[----:B------:R-:W-:Y:S01]  /*0dc0*/  SHF.L.U64.HI R59, R58, 0x1, R67 ;  /* 0x000000013a3b7819 */ /* 0x000fe20000010243 */
[----:B------:R-:W-:Y:S01]  /*0dd0*/  FFMA R48, R46, R65, R48 ;  /* 0x000000412e307223 */ /* 0x000fe20000000030 */
[----:B------:R-:W-:Y:S01]  /*0de0*/  FADD R58, -R63, R108 ;  /* 0x0000006c3f3a7221 */ /* 0x000fe20000000100 */
[----:B------:R-:W-:Y:S01]  /*0df0*/  HFMA2 R46, R5, 1, 1, R3 ;  /* 0x3c003c00052e7831 */ /* 0x000fe20000000003 */
[----:B------:R-:W-:-:S02]  /*0e00*/  LOP3.LUT R4, R2, 0xfffffff8, RZ, 0xc0, !PT ;  /* 0xfffffff802047812 */ /* 0x000fc400078ec0ff */
[----:B------:R-:W-:Y:S02]  /*0e10*/  FFMA R63, R58, 0.20000000298023223877, R63 ;  /* 0x3e4ccccd3a3f7823 */ /* 0x000fe4000000003f */
[C---:B------:R-:W-:Y:S01]  /*0e20*/  IADD3 R2, P0, PT, R4.reuse, UR40, RZ ;  /* 0x0000002804027c10 */ /* 0x040fe2000ff1e0ff */
[----:B-----5:R-:W-:Y:S01]  /*0e30*/  HFMA2 R56, R6, 1, 1, R56 ;  /* 0x3c003c0006387831 */ /* 0x020fe20000000038 */
[----:B------:R-:W-:Y:S01]  /*0e40*/  IADD3 R4, P1, PT, R4, UR44, RZ ;  /* 0x0000002c04047c10 */ /* 0x000fe2000ff3e0ff */
[--C-:B------:R-:W-:Y:S01]  /*0e50*/  FADD R6, R106, -R63.reuse ;  /* 0x8000003f6a067221 */ /* 0x100fe20000000000 */
[C---:B------:R-:W-:Y:S01]  /*0e60*/  IADD3.X R3, PT, PT, R59.reuse, UR41, RZ, P0, !PT ;  /* 0x000000293b037c10 */ /* 0x040fe200087fe4ff */
[----:B------:R-:W-:Y:S01]  /*0e70*/  HADD2.F32 R104, -RZ, R46.H0_H0 ;  /* 0x2000002eff687230 */ /* 0x000fe20000004100 */
[----:B------:R-:W-:Y:S01]  /*0e80*/  IADD3.X R5, PT, PT, R59, UR45, RZ, P1, !PT ;  /* 0x0000002d3b057c10 */ /* 0x000fe20008ffe4ff */
[----:B------:R-:W-:Y:S01]  /*0e90*/  FFMA R59, R6, 0.16666667163372039795, R63 ;  /* 0x3e2aaaab063b7823 */ /* 0x000fe2000000003f */
[----:B------:R-:W-:-:S02]  /*0ea0*/  HFMA2 R7, R7, 1, 1, R57 ;  /* 0x3c003c0007077831 */ /* 0x000fc40000000039 */
[----:B------:R-:W-:Y:S02]  /*0eb0*/  HFMA2 R56, R56, 1, 1, R54 ;  /* 0x3c003c0038387831 */ /* 0x000fe40000000036 */
[----:B------:R-:W-:Y:S01]  /*0ec0*/  FADD R54, R104, -R59 ;  /* 0x8000003b68367221 */ /* 0x000fe20000000000 */
[----:B------:R-:W2:Y:S01]  /*0ed0*/  LDG.E.64 R2, desc[UR4][R2.64] ;  /* 0x0000000402027981 */ /* 0x000ea2000c1e1b00 */
[----:B------:R-:W-:-:S03]  /*0ee0*/  FADD R63, R108, -R63 ;  /* 0x8000003f6c3f7221 */ /* 0x000fc60000000000 */
[----:B------:R-:W2:Y:S01]  /*0ef0*/  LDG.E.64 R4, desc[UR6][R4.64] ;  /* 0x0000000604047981 */ /* 0x000ea2000c1e1b00 */
[--C-:B------:R-:W-:Y:S01]  /*0f00*/  FFMA R65, R54, 0.14285714924335479736, R59.reuse ;  /* 0x3e12492536417823 */ /* 0x100fe2000000003b */
[----:B------:R-:W-:Y:S01]  /*0f10*/  FFMA R48, R58, R63, R48 ;  /* 0x0000003f3a307223 */ /* 0x000fe20000000030 */
[----:B------:R-:W-:Y:S01]  /*0f20*/  FADD R59, R106, -R59 ;  /* 0x8000003b6a3b7221 */ /* 0x000fe20000000000 */
[----:B------:R-:W-:Y:S02]  /*0f30*/  HADD2 R55, R7, R55 ;  /* 0x0000003707377230 */ /* 0x000fe40000000000 */
[----:B------:R-:W-:Y:S02]  /*0f40*/  HADD2.F32 R102, -RZ, R46.H1_H1 ;  /* 0x3000002eff667230 */ /* 0x000fe40000004100 */
[----:B------:R-:W-:Y:S02]  /*0f50*/  FFMA R48, R6, R59, R48 ;  /* 0x0000003b06307223 */ /* 0x000fe40000000030 */
[----:B------:R-:W3:Y:S01]  /*0f60*/  LDG.E.64 R6, desc[UR4][R40.64+0x900] ;  /* 0x0009000428067981 */ /* 0x000ee2000c1e1b00 */
[----:B------:R-:W-:Y:S01]  /*0f70*/  FADD R46, R102, -R65 ;  /* 0x80000041662e7221 */ /* 0x000fe20000000000 */
[----:B------:R-:W-:-:S03]  /*0f80*/  HADD2.F32 R100, -RZ, R56.H0_H0 ;  /* 0x20000038ff647230 */ /* 0x000fc60000004100 */
[----:B------:R-:W-:Y:S01]  /*0f90*/  FFMA R63, R46, 0.125, R65 ;  /* 0x3e0000002e3f7823 */ /* 0x000fe20000000041 */
[----:B------:R-:W-:-:S03]  /*0fa0*/  HADD2.F32 R98, -RZ, R56.H1_H1 ;  /* 0x30000038ff627230 */ /* 0x000fc60000004100 */
[----:B------:R-:W-:Y:S01]  /*0fb0*/  FADD R57, -R63, R100 ;  /* 0x000000643f397221 */ /* 0x000fe20000000100 */
[----:B------:R-:W-:-:S03]  /*0fc0*/  FADD R65, R104, -R65 ;  /* 0x8000004168417221 */ /* 0x000fc60000000000 */
[----:B------:R-:W-:Y:S01]  /*0fd0*/  FFMA R59, R57, 0.11111111193895339966, R63 ;  /* 0x3de38e39393b7823 */ /* 0x000fe2000000003f */
[----:B------:R-:W-:-:S03]  /*0fe0*/  FFMA R48, R54, R65, R48 ;  /* 0x0000004136307223 */ /* 0x000fc60000000030 */
[----:B------:R-:W-:Y:S01]  /*0ff0*/  FADD R56, R98, -R59 ;  /* 0x8000003b62387221 */ /* 0x000fe20000000000 */
[----:B------:R-:W-:Y:S02]  /*1000*/  HADD2.F32 R96, -RZ, R55.H0_H0 ;  /* 0x20000037ff607230 */ /* 0x000fe40000004100 */
[----:B------:R-:W-:Y:S01]  /*1010*/  FADD R63, R102, -R63 ;  /* 0x8000003f663f7221 */ /* 0x000fe20000000000 */
[----:B------:R-:W-:Y:S02]  /*1020*/  HFMA2 R44, R44, 1, 1, R52 ;  /* 0x3c003c002c2c7831 */ /* 0x000fe40000000034 */
[----:B------:R-:W-:Y:S01]  /*1030*/  FFMA R65, R56, 0.10000000149011611938, R59 ;  /* 0x3dcccccd38417823 */ /* 0x000fe2000000003b */
[----:B------:R-:W-:-:S03]  /*1040*/  FFMA R48, R46, R63, R48 ;  /* 0x0000003f2e307223 */ /* 0x000fc60000000030 */
[----:B------:R-:W-:Y:S01]  /*1050*/  FADD R46, R96, -R65 ;  /* 0x80000041602e7221 */ /* 0x000fe20000000000 */
[----:B------:R-:W-:-:S03]  /*1060*/  HADD2.F32 R94, -RZ, R55.H1_H1 ;  /* 0x30000037ff5e7230 */ /* 0x000fc60000004100 */
[----:B------:R-:W-:Y:S01]  /*1070*/  FFMA R55, R46, 0.090909093618392944336, R65 ;  /* 0x3dba2e8c2e377823 */ /* 0x000fe20000000041 */
[----:B------:R-:W-:Y:S02]  /*1080*/  HADD2 R50, R44, R50 ;  /* 0x000000322c327230 */ /* 0x000fe40000000000 */
[----:B------:R-:W-:Y:S01]  /*1090*/  FADD R59, R100, -R59 ;  /* 0x8000003b643b7221 */ /* 0x000fe20000000000 */
[----:B------:R-:W-:Y:S02]  /*10a0*/  HFMA2 R45, R45, 1, 1, R53 ;  /* 0x3c003c002d2d7831 */ /* 0x000fe40000000035 */
[--C-:B------:R-:W-:Y:S01]  /*10b0*/  FADD R44, R94, -R55.reuse ;  /* 0x800000375e2c7221 */ /* 0x100fe20000000000 */
[----:B------:R-:W-:Y:S01]  /*10c0*/  FFMA R48, R57, R59, R48 ;  /* 0x0000003b39307223 */ /* 0x000fe20000000030 */
[----:B------:R-:W-:Y:S02]  /*10d0*/  HADD2.F32 R92, -RZ, R50.H0_H0 ;  /* 0x20000032ff5c7230 */ /* 0x000fe40000004100 */
[----:B------:R-:W-:Y:S01]  /*10e0*/  FFMA R57, R44, 0.083333335816860198975, R55 ;  /* 0x3daaaaab2c397823 */ /* 0x000fe20000000037 */
[----:B------:R-:W-:Y:S01]  /*10f0*/  FADD R65, R98, -R65 ;  /* 0x8000004162417221 */ /* 0x000fe20000000000 */
[----:B------:R-:W-:-:S02]  /*1100*/  HFMA2 R45, R45, 1, 1, R51 ;  /* 0x3c003c002d2d7831 */ /* 0x000fc40000000033 */
[----:B------:R-:W-:Y:S01]  /*1110*/  FADD R52, -R57, R92 ;  /* 0x0000005c39347221 */ /* 0x000fe20000000100 */
[----:B------:R-:W-:Y:S01]  /*1120*/  FFMA R48, R56, R65, R48 ;  /* 0x0000004138307223 */ /* 0x000fe20000000030 */
[----:B------:R-:W-:Y:S01]  /*1130*/  FADD R55, R96, -R55 ;  /* 0x8000003760377221 */ /* 0x000fe20000000000 */
[----:B------:R-:W-:Y:S02]  /*1140*/  HADD2.F32 R90, -RZ, R50.H1_H1 ;  /* 0x30000032ff5a7230 */ /* 0x000fe40000004100 */
[----:B------:R-:W-:Y:S01]  /*1150*/  FFMA R53, R52, 0.076923079788684844971, R57 ;  /* 0x3d9d89d934357823 */ /* 0x000fe20000000039 */
[----:B------:R-:W-:-:S03]  /*1160*/  FFMA R48, R46, R55, R48 ;  /* 0x000000372e307223 */ /* 0x000fc60000000030 */
[--C-:B------:R-:W-:Y:S01]  /*1170*/  FADD R46, R90, -R53.reuse ;  /* 0x800000355a2e7221 */ /* 0x100fe20000000000 */
[--C-:B------:R-:W-:Y:S02]  /*1180*/  HADD2.F32 R86, -RZ, R45.reuse.H0_H0 ;  /* 0x2000002dff567230 */ /* 0x100fe40000004100 */
[----:B------:R-:W-:Y:S02]  /*1190*/  HFMA2 R42, R10, 1, 1, R42 ;  /* 0x3c003c000a2a7831 */ /* 0x000fe4000000002a */
[----:B------:R-:W-:Y:S01]  /*11a0*/  FFMA R51, R46, 0.071428574621677398682, R53 ;  /* 0x3d9249252e337823 */ /* 0x000fe20000000035 */
[----:B------:R-:W-:Y:S01]  /*11b0*/  FADD R57, R94, -R57 ;  /* 0x800000395e397221 */ /* 0x000fe20000000000 */
[----:B------:R-:W-:Y:S02]  /*11c0*/  FADD R53, R92, -R53 ;  /* 0x800000355c357221 */ /* 0x000fe40000000000 */
[----:B------:R-:W-:Y:S01]  /*11d0*/  FADD R10, R86, -R51 ;  /* 0x80000033560a7221 */ /* 0x000fe20000000000 */
[----:B------:R-:W-:Y:S01]  /*11e0*/  FFMA R48, R44, R57, R48 ;  /* 0x000000392c307223 */ /* 0x000fe20000000030 */
[----:B------:R-:W-:-:S02]  /*11f0*/  HADD2.F32 R84, -RZ, R45.H1_H1 ;  /* 0x3000002dff547230 */ /* 0x000fc40000004100 */
[--C-:B------:R-:W-:Y:S01]  /*1200*/  FFMA R45, R10, 0.066666670143604278564, R51.reuse ;  /* 0x3d8888890a2d7823 */ /* 0x100fe20000000033 */
[----:B------:R-:W-:Y:S01]  /*1210*/  FFMA R48, R52, R53, R48 ;  /* 0x0000003534307223 */ /* 0x000fe20000000030 */
[----:B------:R-:W-:Y:S02]  /*1220*/  HADD2 R42, R42, R38 ;  /* 0x000000262a2a7230 */ /* 0x000fe40000000000 */
[----:B------:R-:W-:Y:S01]  /*1230*/  FADD R51, R90, -R51 ;  /* 0x800000335a337221 */ /* 0x000fe20000000000 */
[--C-:B------:R-:W-:Y:S01]  /*1240*/  FADD R38, R84, -R45.reuse ;  /* 0x8000002d54267221 */ /* 0x100fe20000000000 */
[----:B------:R-:W-:Y:S02]  /*1250*/  HFMA2 R11, R11, 1, 1, R43 ;  /* 0x3c003c000b0b7831 */ /* 0x000fe4000000002b */
[----:B------:R-:W-:Y:S01]  /*1260*/  FFMA R48, R46, R51, R48 ;  /* 0x000000332e307223 */ /* 0x000fe20000000030 */
[----:B------:R-:W-:Y:S02]  /*1270*/  HADD2.F32 R82, -RZ, R42.H0_H0 ;  /* 0x2000002aff527230 */ /* 0x000fe40000004100 */
[--C-:B------:R-:W-:Y:S01]  /*1280*/  FADD R51, R86, -R45.reuse ;  /* 0x8000002d56337221 */ /* 0x100fe20000000000 */
[----:B------:R-:W-:-:S03]  /*1290*/  FFMA R45, R38, 0.0625, R45 ;  /* 0x3d800000262d7823 */ /* 0x000fc6000000002d */
[----:B------:R-:W-:Y:S01]  /*12a0*/  FFMA R48, R10, R51, R48 ;  /* 0x000000330a307223 */ /* 0x000fe20000000030 */
[----:B------:R-:W-:Y:S01]  /*12b0*/  FADD R10, -R45, R82 ;  /* 0x000000522d0a7221 */ /* 0x000fe20000000100 */
[----:B------:R-:W-:Y:S02]  /*12c0*/  HADD2 R11, R11, R39 ;  /* 0x000000270b0b7230 */ /* 0x000fe40000000000 */
[----:B------:R-:W-:Y:S02]  /*12d0*/  HADD2.F32 R80, -RZ, R42.H1_H1 ;  /* 0x3000002aff507230 */ /* 0x000fe40000004100 */
[--C-:B------:R-:W-:Y:S01]  /*12e0*/  FFMA R39, R10, 0.058823529630899429321, R45.reuse ;  /* 0x3d70f0f10a277823 */ /* 0x100fe2000000002d */
[----:B------:R-:W-:Y:S02]  /*12f0*/  HFMA2 R12, R12, 1, 1, R36 ;  /* 0x3c003c000c0c7831 */ /* 0x000fe40000000024 */
[----:B------:R-:W-:Y:S01]  /*1300*/  FADD R45, R84, -R45 ;  /* 0x8000002d542d7221 */ /* 0x000fe20000000000 */
[----:B------:R-:W-:Y:S01]  /*1310*/  FADD R42, R80, -R39 ;  /* 0x80000027502a7221 */ /* 0x000fe20000000000 */
[----:B------:R-:W-:-:S02]  /*1320*/  HADD2.F32 R78, -RZ, R11.H0_H0 ;  /* 0x2000000bff4e7230 */ /* 0x000fc40000004100 */
[----:B------:R-:W-:Y:S01]  /*1330*/  FFMA R45, R38, R45, R48 ;  /* 0x0000002d262d7223 */ /* 0x000fe20000000030 */
[--C-:B------:R-:W-:Y:S01]  /*1340*/  FFMA R43, R42, 0.055555555969476699829, R39.reuse ;  /* 0x3d638e392a2b7823 */ /* 0x100fe20000000027 */
[----:B------:R-:W-:Y:S01]  /*1350*/  FADD R39, R82, -R39 ;  /* 0x8000002752277221 */ /* 0x000fe20000000000 */
[----:B------:R-:W-:Y:S02]  /*1360*/  HFMA2 R36, R12, 1, 1, R14 ;  /* 0x3c003c000c247831 */ /* 0x000fe4000000000e */
[----:B------:R-:W-:Y:S01]  /*1370*/  FADD R38, R78, -R43 ;  /* 0x8000002b4e267221 */ /* 0x000fe20000000000 */
[----:B------:R-:W-:Y:S01]  /*1380*/  IADD3 R51, P0, PT, R34, 0x500, RZ ;  /* 0x0000050022337810 */ /* 0x000fe20007f1e0ff */
[----:B------:R-:W-:Y:S01]  /*1390*/  FFMA R39, R10, R39, R45 ;  /* 0x000000270a277223 */ /* 0x000fe2000000002d */
[--C-:B------:R-:W-:Y:S01]  /*13a0*/  FADD R10, R80, -R43.reuse ;  /* 0x8000002b500a7221 */ /* 0x100fe20000000000 */
[----:B------:R-:W-:Y:S02]  /*13b0*/  HADD2.F32 R76, -RZ, R11.H1_H1 ;  /* 0x3000000bff4c7230 */ /* 0x000fe40000004100 */
[----:B------:R-:W-:Y:S01]  /*13c0*/  FFMA R43, R38, 0.052631579339504241943, R43 ;  /* 0x3d579436262b7823 */ /* 0x000fe2000000002b */
[----:B------:R-:W-:Y:S01]  /*13d0*/  IADD3.X R44, PT, PT, RZ, R35, RZ, P0, !PT ;  /* 0x00000023ff2c7210 */ /* 0x000fe200007fe4ff */
[----:B------:R-:W-:-:S02]  /*13e0*/  FFMA R10, R42, R10, R39 ;  /* 0x0000000a2a0a7223 */ /* 0x000fc40000000027 */
[--C-:B------:R-:W-:Y:S01]  /*13f0*/  FADD R14, R76, -R43.reuse ;  /* 0x8000002b4c0e7221 */ /* 0x100fe20000000000 */
[----:B------:R-:W-:Y:S01]  /*1400*/  SHF.R.S32.HI R46, RZ, 0x1f, R44 ;  /* 0x0000001fff2e7819 */ /* 0x000fe2000001142c */
[--C-:B------:R-:W-:Y:S01]  /*1410*/  FADD R39, R78, -R43.reuse ;  /* 0x8000002b4e277221 */ /* 0x100fe20000000000 */
[----:B------:R-:W-:Y:S02]  /*1420*/  HADD2 R13, R13, R37 ;  /* 0x000000250d0d7230 */ /* 0x000fe40000000000 */
[--C-:B------:R-:W-:Y:S02]  /*1430*/  HADD2.F32 R74, -RZ, R36.reuse.H0_H0 ;  /* 0x20000024ff4a7230 */ /* 0x100fe40000004100 */
[----:B------:R-:W-:Y:S01]  /*1440*/  FFMA R43, R14, 0.050000000745058059692, R43 ;  /* 0x3d4ccccd0e2b7823 */ /* 0x000fe2000000002b */
[----:B------:R-:W-:Y:S01]  /*1450*/  LEA.HI R46, P0, R46, R51, RZ, 0x2 ;  /* 0x000000332e2e7211 */ /* 0x000fe200078110ff */
[----:B------:R-:W-:Y:S02]  /*1460*/  HADD2.F32 R72, -RZ, R36.H1_H1 ;  /* 0x30000024ff487230 */ /* 0x000fe40000004100 */
[----:B------:R-:W-:Y:S01]  /*1470*/  FADD R36, -R43, R74 ;  /* 0x0000004a2b247221 */ /* 0x000fe20000000100 */
[----:B------:R-:W-:Y:S01]  /*1480*/  HFMA2 R37, R13, 1, 1, R15 ;  /* 0x3c003c000d257831 */ /* 0x000fe2000000000f */
[----:B------:R-:W-:-:S02]  /*1490*/  SHF.L.U32 R42, R46, 0x1, RZ ;  /* 0x000000012e2a7819 */ /* 0x000fc400000006ff */
[--C-:B------:R-:W-:Y:S01]  /*14a0*/  FFMA R15, R36, 0.047619048506021499634, R43.reuse ;  /* 0x3d430c31240f7823 */ /* 0x100fe2000000002b */
[----:B------:R-:W-:Y:S01]  /*14b0*/  IADD3.X R45, PT, PT, RZ, R44, RZ, P0, !PT ;  /* 0x0000002cff2d7210 */ /* 0x000fe200007fe4ff */
[----:B------:R-:W-:Y:S01]  /*14c0*/  FFMA R39, R38, R39, R10 ;  /* 0x0000002726277223 */ /* 0x000fe2000000000a */
[----:B------:R-:W-:Y:S01]  /*14d0*/  LOP3.LUT R12, R42, 0xfffffff8, RZ, 0xc0, !PT ;  /* 0xfffffff82a0c7812 */ /* 0x000fe200078ec0ff */
[----:B------:R-:W-:Y:S01]  /*14e0*/  FADD R43, R76, -R43 ;  /* 0x8000002b4c2b7221 */ /* 0x000fe20000000000 */
[----:B------:R-:W-:Y:S01]  /*14f0*/  FADD R42, R72, -R15 ;  /* 0x8000000f482a7221 */ /* 0x000fe20000000000 */
[----:B------:R-:W-:Y:S01]  /*1500*/  HFMA2 R30, R30, 1, 1, R32 ;  /* 0x3c003c001e1e7831 */ /* 0x000fe20000000020 */
[----:B------:R-:W-:Y:S01]  /*1510*/  IADD3 R10, P0, PT, R12, UR40, RZ ;  /* 0x000000280c0a7c10 */ /* 0x000fe2000ff1e0ff */
[----:B------:R-:W-:Y:S01]  /*1520*/  FFMA R39, R14, R43, R39 ;  /* 0x0000002b0e277223 */ /* 0x000fe20000000027 */
[----:B------:R-:W-:Y:S01]  /*1530*/  SHF.L.U64.HI R44, R46, 0x1, R45 ;  /* 0x000000012e2c7819 */ /* 0x000fe2000001022d */
[----:B------:R-:W-:Y:S01]  /*1540*/  HADD2.F32 R70, -RZ, R37.H0_H0 ;  /* 0x20000025ff467230 */ /* 0x000fe20000004100 */
[----:B------:R-:W-:Y:S01]  /*1550*/  IADD3 R12, P1, PT, R12, UR44, RZ ;  /* 0x0000002c0c0c7c10 */ /* 0x000fe2000ff3e0ff */
[----:B------:R-:W-:Y:S01]  /*1560*/  FFMA R43, R42, 0.045454546809196472168, R15 ;  /* 0x3d3a2e8c2a2b7823 */ /* 0x000fe2000000000f */
[----:B------:R-:W-:-:S02]  /*1570*/  IADD3.X R11, PT, PT, R44, UR41, RZ, P0, !PT ;  /* 0x000000292c0b7c10 */ /* 0x000fc400087fe4ff */
[----:B------:R-:W-:Y:S01]  /*1580*/  IADD3.X R13, PT, PT, R44, UR45, RZ, P1, !PT ;  /* 0x0000002d2c0d7c10 */ /* 0x000fe20008ffe4ff */
[----:B------:R-:W-:Y:S01]  /*1590*/  FADD R44, R70, -R43 ;  /* 0x8000002b462c7221 */ /* 0x000fe20000000000 */
[----:B------:R-:W-:Y:S02]  /*15a0*/  HFMA2 R30, R30, 1, 1, R28 ;  /* 0x3c003c001e1e7831 */ /* 0x000fe4000000001c */
[----:B------:R-:W-:Y:S02]  /*15b0*/  HADD2.F32 R68, -RZ, R37.H1_H1 ;  /* 0x30000025ff447230 */ /* 0x000fe40000004100 */
[----:B------:R-:W-:Y:S01]  /*15c0*/  FADD R38, R74, -R15 ;  /* 0x8000000f4a267221 */ /* 0x000fe20000000000 */
[----:B------:R-:W-:Y:S01]  /*15d0*/  FFMA R37, R44, 0.043478261679410934448, R43 ;  /* 0x3d3216432c257823 */ /* 0x000fe2000000002b */
[----:B------:R-:W-:Y:S01]  /*15e0*/  HADD2 R33, R31, R33 ;  /* 0x000000211f217230 */ /* 0x000fe20000000000 */
[----:B------:R-:W4:Y:S02]  /*15f0*/  LDG.E.64 R10, desc[UR4][R10.64] ;  /* 0x000000040a0a7981 */ /* 0x000f24000c1e1b00 */
[--C-:B------:R-:W-:Y:S01]  /*1600*/  FADD R28, R68, -R37.reuse ;  /* 0x80000025441c7221 */ /* 0x100fe20000000000 */
[----:B------:R-:W-:Y:S01]  /*1610*/  FADD R31, R70, -R37 ;  /* 0x80000025461f7221 */ /* 0x000fe20000000000 */
[----:B------:R-:W4:Y:S01]  /*1620*/  LDG.E.64 R12, desc[UR8][R12.64] ;  /* 0x000000080c0c7981 */ /* 0x000f22000c1e1b00 */
[----:B------:R-:W-:-:S02]  /*1630*/  HADD2.F32 R66, -RZ, R30.H0_H0 ;  /* 0x2000001eff427230 */ /* 0x000fc40000004100 */
[----:B------:R-:W-:Y:S01]  /*1640*/  FFMA R37, R28, 0.041666667908430099487, R37 ;  /* 0x3d2aaaab1c257823 */ /* 0x000fe20000000025 */
[----:B------:R-:W-:Y:S01]  /*1650*/  FFMA R38, R36, R38, R39 ;  /* 0x0000002624267223 */ /* 0x000fe20000000027 */
[----:B------:R-:W-:Y:S01]  /*1660*/  FADD R43, R72, -R43 ;  /* 0x8000002b482b7221 */ /* 0x000fe20000000000 */
[----:B------:R-:W-:Y:S02]  /*1670*/  HADD2.F32 R64, -RZ, R30.H1_H1 ;  /* 0x3000001eff407230 */ /* 0x000fe40000004100 */
[----:B------:R-:W-:Y:S01]  /*1680*/  FADD R32, -R37, R66 ;  /* 0x0000004225207221 */ /* 0x000fe20000000100 */
[----:B------:R-:W-:Y:S02]  /*1690*/  HFMA2 R33, R33, 1, 1, R29 ;  /* 0x3c003c0021217831 */ /* 0x000fe4000000001d */
[----:B------:R-:W-:Y:S01]  /*16a0*/  FFMA R38, R42, R43, R38 ;  /* 0x0000002b2a267223 */ /* 0x000fe20000000026 */
[--C-:B------:R-:W-:Y:S01]  /*16b0*/  FADD R29, R68, -R37.reuse ;  /* 0x80000025441d7221 */ /* 0x100fe20000000000 */
[----:B------:R-:W-:Y:S01]  /*16c0*/  FFMA R37, R32, 0.039999999105930328369, R37 ;  /* 0x3d23d70a20257823 */ /* 0x000fe20000000025 */
[----:B------:R-:W5:Y:S01]  /*16d0*/  LDG.E.64 R14, desc[UR6][R40.64+0xa00] ;  /* 0x000a0006280e7981 */ /* 0x000f62000c1e1b00 */
[----:B------:R-:W-:-:S02]  /*16e0*/  FFMA R31, R44, R31, R38 ;  /* 0x0000001f2c1f7223 */ /* 0x000fc40000000026 */
[----:B------:R-:W-:Y:S02]  /*16f0*/  FADD R30, R64, -R37 ;  /* 0x80000025401e7221 */ /* 0x000fe40000000000 */
[----:B------:R-:W-:Y:S01]  /*1700*/  FFMA R29, R28, R29, R31 ;  /* 0x0000001d1c1d7223 */ /* 0x000fe2000000001f */
[--C-:B------:R-:W-:Y:S01]  /*1710*/  FADD R28, R66, -R37.reuse ;  /* 0x80000025421c7221 */ /* 0x100fe20000000000 */
[----:B------:R-:W-:-:S03]  /*1720*/  FFMA R37, R30, 0.038461539894342422485, R37 ;  /* 0x3d1d89d91e257823 */ /* 0x000fc60000000025 */
[----:B------:R-:W-:Y:S01]  /*1730*/  FFMA R28, R32, R28, R29 ;  /* 0x0000001c201c7223 */ /* 0x000fe2000000001d */
[--C-:B------:R-:W-:Y:S01]  /*1740*/  FADD R29, R64, -R37.reuse ;  /* 0x80000025401d7221 */ /* 0x100fe20000000000 */
[--C-:B------:R-:W-:Y:S01]  /*1750*/  HADD2.F32 R62, -RZ, R33.reuse.H0_H0 ;  /* 0x20000021ff3e7230 */ /* 0x100fe20000004100 */
[----:B------:R-:W-:Y:S02]  /*1760*/  IADD3 R39, P0, PT, R34, 0x580, RZ ;  /* 0x0000058022277810 */ /* 0x000fe40007f1e0ff */
[----:B------:R-:W-:Y:S01]  /*1770*/  FFMA R28, R30, R29, R28 ;  /* 0x0000001d1e1c7223 */ /* 0x000fe2000000001c */
[----:B------:R-:W-:Y:S02]  /*1780*/  HFMA2 R30, R16, 1, 1, R18 ;  /* 0x3c003c00101e7831 */ /* 0x000fe40000000012 */
[----:B------:R-:W-:Y:S01]  /*1790*/  FADD R31, R62, -R37 ;  /* 0x800000253e1f7221 */ /* 0x000fe20000000000 */
[----:B------:R-:W-:Y:S01]  /*17a0*/  IADD3.X R38, PT, PT, RZ, R35, RZ, P0, !PT ;  /* 0x00000023ff267210 */ /* 0x000fe200007fe4ff */
[----:B------:R-:W-:-:S02]  /*17b0*/  HADD2.F32 R60, -RZ, R33.H1_H1 ;  /* 0x30000021ff3c7230 */ /* 0x000fc40000004100 */
[----:B------:R-:W-:Y:S01]  /*17c0*/  FFMA R37, R31, 0.037037037312984466553, R37 ;  /* 0x3d17b4261f257823 */ /* 0x000fe20000000025 */
[----:B------:R-:W-:Y:S01]  /*17d0*/  SHF.R.S32.HI R36, RZ, 0x1f, R38 ;  /* 0x0000001fff247819 */ /* 0x000fe20000011426 */
[----:B------:R-:W-:Y:S02]  /*17e0*/  HFMA2 R30, R30, 1, 1, R20 ;  /* 0x3c003c001e1e7831 */ /* 0x000fe40000000014 */
[--C-:B------:R-:W-:Y:S01]  /*17f0*/  FADD R29, R60, -R37.reuse ;  /* 0x800000253c1d7221 */ /* 0x100fe20000000000 */
[----:B------:R-:W-:Y:S01]  /*1800*/  LEA.HI R36, P0, R36, R39, RZ, 0x2 ;  /* 0x0000002724247211 */ /* 0x000fe200078110ff */
[--C-:B------:R-:W-:Y:S02]  /*1810*/  FADD R16, R62, -R37.reuse ;  /* 0x800000253e107221 */ /* 0x100fe40000000000 */
[----:B------:R-:W-:Y:S01]  /*1820*/  FFMA R37, R29, 0.035714287310838699341, R37 ;  /* 0x3d1249251d257823 */ /* 0x000fe20000000025 */
[----:B------:R-:W-:Y:S01]  /*1830*/  SHF.L.U32 R18, R36, 0x1, RZ ;  /* 0x0000000124127819 */ /* 0x000fe200000006ff */
[----:B------:R-:W-:-:S02]  /*1840*/  HADD2 R32, R17, R19 ;  /* 0x0000001311207230 */ /* 0x000fc40000000000 */
[----:B------:R-:W-:Y:S01]  /*1850*/  FFMA R28, R31, R16, R28 ;  /* 0x000000101f1c7223 */ /* 0x000fe2000000001c */
[----:B------:R-:W-:Y:S01]  /*1860*/  FADD R17, R60, -R37 ;  /* 0x800000253c117221 */ /* 0x000fe20000000000 */
[--C-:B------:R-:W-:Y:S01]  /*1870*/  HADD2.F32 R58, -RZ, R30.reuse.H0_H0 ;  /* 0x2000001eff3a7230 */ /* 0x100fe20000004100 */
[----:B------:R-:W-:Y:S02]  /*1880*/  IADD3.X R33, PT, PT, RZ, R38, RZ, P0, !PT ;  /* 0x00000026ff217210 */ /* 0x000fe400007fe4ff */
[----:B------:R-:W-:Y:S01]  /*1890*/  LOP3.LUT R18, R18, 0xfffffff8, RZ, 0xc0, !PT ;  /* 0xfffffff812127812 */ /* 0x000fe200078ec0ff */
[----:B------:R-:W-:Y:S01]  /*18a0*/  FFMA R28, R29, R17, R28 ;  /* 0x000000111d1c7223 */ /* 0x000fe2000000001c */
[----:B------:R-:W-:Y:S01]  /*18b0*/  SHF.L.U64.HI R33, R36, 0x1, R33 ;  /* 0x0000000124217819 */ /* 0x000fe20000010221 */
[----:B------:R-:W-:Y:S01]  /*18c0*/  FADD R29, -R37, R58 ;  /* 0x0000003a251d7221 */ /* 0x000fe20000000100 */
[C---:B------:R-:W-:Y:S02]  /*18d0*/  IADD3 R16, P0, PT, R18.reuse, UR40, RZ ;  /* 0x0000002812107c10 */ /* 0x040fe4000ff1e0ff */
[----:B------:R-:W-:Y:S01]  /*18e0*/  IADD3 R18, P1, PT, R18, UR44, RZ ;  /* 0x0000002c12127c10 */ /* 0x000fe2000ff3e0ff */
[----:B------:R-:W-:Y:S01]  /*18f0*/  HADD2.F32 R56, -RZ, R30.H1_H1 ;  /* 0x3000001eff387230 */ /* 0x000fe20000004100 */
[----:B------:R-:W-:Y:S01]  /*1900*/  IADD3.X R17, PT, PT, R33, UR41, RZ, P0, !PT ;  /* 0x0000002921117c10 */ /* 0x000fe200087fe4ff */
[----:B------:R-:W-:Y:S01]  /*1910*/  FFMA R37, R29, 0.034482758492231369019, R37 ;  /* 0x3d0d3dcb1d257823 */ /* 0x000fe20000000025 */
[----:B------:R-:W-:Y:S01]  /*1920*/  IADD3.X R19, PT, PT, R33, UR45, RZ, P1, !PT ;  /* 0x0000002d21137c10 */ /* 0x000fe20008ffe4ff */
[----:B------:R-:W-:Y:S01]  /*1930*/  HADD2 R32, R32, R21 ;  /* 0x0000001520207230 */ /* 0x000fe20000000000 */
[----:B------:R-:W-:Y:S01]  /*1940*/  IADD3 R42, P0, PT, R34, 0x600, RZ ;  /* 0x00000600222a7810 */ /* 0x000fe20007f1e0ff */
[----:B------:R-:W-:Y:S01]  /*1950*/  FADD R31, R56, -R37 ;  /* 0x80000025381f7221 */ /* 0x000fe20000000000 */
[----:B------:R-:W-:Y:S01]  /*1960*/  HFMA2 R24, R24, 1, 1, R26 ;  /* 0x3c003c0018187831 */ /* 0x000fe2000000001a */
[----:B------:R-:W5:Y:S01]  /*1970*/  LDG.E.64 R16, desc[UR4][R16.64] ;  /* 0x0000000410107981 */ /* 0x000f62000c1e1b00 */
[----:B------:R-:W-:Y:S01]  /*1980*/  IADD3.X R43, PT, PT, RZ, R35, RZ, P0, !PT ;  /* 0x00000023ff2b7210 */ /* 0x000fe200007fe4ff */
[----:B------:R-:W-:-:S02]  /*1990*/  HADD2.F32 R54, -RZ, R32.H0_H0 ;  /* 0x20000020ff367230 */ /* 0x000fc40000004100 */
[--C-:B------:R-:W-:Y:S01]  /*19a0*/  FADD R30, R58, -R37.reuse ;  /* 0x800000253a1e7221 */ /* 0x100fe20000000000 */
[----:B------:R-:W5:Y:S01]  /*19b0*/  LDG.E.64 R18, desc[UR8][R18.64] ;  /* 0x0000000812127981 */ /* 0x000f62000c1e1b00 */
[----:B------:R-:W-:Y:S01]  /*19c0*/  IADD3 R36, P1, PT, R34, 0x680, RZ ;  /* 0x0000068022247810 */ /* 0x000fe20007f3e0ff */
[----:B------:R-:W-:Y:S01]  /*19d0*/  FFMA R37, R31, 0.033333335071802139282, R37 ;  /* 0x3d0888891f257823 */ /* 0x000fe20000000025 */
[----:B------:R-:W-:Y:S01]  /*19e0*/  SHF.R.S32.HI R39, RZ, 0x1f, R43 ;  /* 0x0000001fff277819 */ /* 0x000fe2000001142b */
[----:B------:R-:W-:Y:S01]  /*19f0*/  FFMA R28, R29, R30, R28 ;  /* 0x0000001e1d1c7223 */ /* 0x000fe2000000001c */
[----:B------:R-:W-:Y:S01]  /*1a00*/  IADD3.X R38, PT, PT, RZ, R35, RZ, P1, !PT ;  /* 0x00000023ff267210 */ /* 0x000fe20000ffe4ff */
[--C-:B------:R-:W-:Y:S01]  /*1a10*/  FADD R30, R54, -R37.reuse ;  /* 0x80000025361e7221 */ /* 0x100fe20000000000 */
[----:B------:R-:W-:Y:S01]  /*1a20*/  LEA.HI R39, P1, R39, R42, RZ, 0x2 ;  /* 0x0000002a27277211 */ /* 0x000fe200078310ff */
[----:B------:R-:W-:Y:S02]  /*1a30*/  HFMA2 R26, R24, 1, 1, R22 ;  /* 0x3c003c00181a7831 */ /* 0x000fe40000000016 */
[----:B------:R-:W-:Y:S01]  /*1a40*/  FADD R29, R56, -R37 ;  /* 0x80000025381d7221 */ /* 0x000fe20000000000 */
[----:B------:R-:W-:-:S02]  /*1a50*/  HADD2.F32 R52, -RZ, R32.H1_H1 ;  /* 0x30000020ff347230 */ /* 0x000fc40000004100 */
[----:B------:R-:W-:Y:S01]  /*1a60*/  FFMA R37, R30, 0.032258063554763793945, R37 ;  /* 0x3d0421081e257823 */ /* 0x000fe20000000025 */
[----:B------:R-:W5:Y:S01]  /*1a70*/  LDG.E.64 R20, desc[UR6][R40.64+0xb00] ;  /* 0x000b000628147981 */ /* 0x000f62000c1e1b00 */
[----:B------:R-:W-:Y:S01]  /*1a80*/  IADD3.X R24, PT, PT, RZ, R43, RZ, P1, !PT ;  /* 0x0000002bff187210 */ /* 0x000fe20000ffe4ff */
[----:B------:R-:W-:Y:S01]  /*1a90*/  FFMA R28, R31, R29, R28 ;  /* 0x0000001d1f1c7223 */ /* 0x000fe2000000001c */
[--C-:B------:R-:W-:Y:S02]  /*1aa0*/  FADD R22, R52, -R37.reuse ;  /* 0x8000002534167221 */ /* 0x100fe40000000000 */
[C---:B------:R-:W-:Y:S01]  /*1ab0*/  SHF.L.U64.HI R31, R39.reuse, 0x1, R24 ;  /* 0x00000001271f7819 */ /* 0x040fe20000010218 */
[--C-:B------:R-:W-:Y:S01]  /*1ac0*/  FADD R29, R54, -R37.reuse ;  /* 0x80000025361d7221 */ /* 0x100fe20000000000 */
[----:B------:R-:W-:Y:S01]  /*1ad0*/  SHF.L.U32 R24, R39, 0x1, RZ ;  /* 0x0000000127187819 */ /* 0x000fe200000006ff */
[----:B------:R-:W-:Y:S02]  /*1ae0*/  HADD2.F32 R50, -RZ, R26.H0_H0 ;  /* 0x2000001aff327230 */ /* 0x000fe40000004100 */
[----:B------:R-:W-:Y:S01]  /*1af0*/  FFMA R37, R22, 0.03125, R37 ;  /* 0x3d00000016257823 */ /* 0x000fe20000000025 */
[----:B------:R-:W-:Y:S01]  /*1b00*/  HADD2 R51, R25, R27 ;  /* 0x0000001b19337230 */ /* 0x000fe20000000000 */
[----:B------:R-:W-:Y:S01]  /*1b10*/  LOP3.LUT R24, R24, 0xfffffff8, RZ, 0xc0, !PT ;  /* 0xfffffff818187812 */ /* 0x000fe200078ec0ff */
[----:B------:R-:W-:Y:S01]  /*1b20*/  FFMA R29, R30, R29, R28 ;  /* 0x0000001d1e1d7223 */ /* 0x000fe2000000001c */
[----:B------:R-:W-:Y:S01]  /*1b30*/  FADD R27, -R37, R50 ;  /* 0x00000032251b7221 */ /* 0x000fe20000000100 */
[----:B------:R-:W-:Y:S01]  /*1b40*/  FADD R25, R52, -R37 ;  /* 0x8000002534197221 */ /* 0x000fe20000000000 */
[----:B------:R-:W-:-:S02]  /*1b50*/  IADD3 R28, P1, PT, R24, UR40, RZ ;  /* 0x00000028181c7c10 */ /* 0x000fc4000ff3e0ff */
[----:B------:R-:W-:Y:S01]  /*1b60*/  IADD3 R24, P2, PT, R24, UR44, RZ ;  /* 0x0000002c18187c10 */ /* 0x000fe2000ff5e0ff */
[----:B------:R-:W-:Y:S01]  /*1b70*/  FFMA R37, R27, 0.030303031206130981445, R37 ;  /* 0x3cf83e101b257823 */ /* 0x000fe20000000025 */
[----:B------:R-:W-:Y:S01]  /*1b80*/  FFMA R22, R22, R25, R29 ;  /* 0x0000001916167223 */ /* 0x000fe2000000001d */
[C---:B------:R-:W-:Y:S02]  /*1b90*/  IADD3.X R29, PT, PT, R31.reuse, UR41, RZ, P1, !PT ;  /* 0x000000291f1d7c10 */ /* 0x040fe40008ffe4ff */
[----:B------:R-:W-:Y:S01]  /*1ba0*/  IADD3.X R25, PT, PT, R31, UR45, RZ, P2, !PT ;  /* 0x0000002d1f197c10 */ /* 0x000fe200097fe4ff */
[----:B------:R-:W-:Y:S01]  /*1bb0*/  FADD R30, R50, -R37 ;  /* 0x80000025321e7221 */ /* 0x000fe20000000000 */
[----:B------:R-:W-:-:S03]  /*1bc0*/  HFMA2 R51, R51, 1, 1, R23 ;  /* 0x3c003c0033337831 */ /* 0x000fc60000000017 */
[----:B------:R-:W-:Y:S01]  /*1bd0*/  FFMA R32, R27, R30, R22 ;  /* 0x0000001e1b207223 */ /* 0x000fe20000000016 */
[----:B------:R-:W5:Y:S01]  /*1be0*/  LDG.E.64 R24, desc[UR8][R24.64] ;  /* 0x0000000818187981 */ /* 0x000f62000c1e1b00 */
[----:B------:R-:W-:-:S03]  /*1bf0*/  SHF.R.S32.HI R33, RZ, 0x1f, R38 ;  /* 0x0000001fff217819 */ /* 0x000fc60000011426 */
[----:B------:R0:W5:Y:S01]  /*1c00*/  LDG.E.64 R22, desc[UR4][R28.64] ;  /* 0x000000041c167981 */ /* 0x000162000c1e1b00 */
[----:B------:R-:W-:Y:S01]  /*1c10*/  LEA.HI R33, P0, R33, R36, RZ, 0x2 ;  /* 0x0000002421217211 */ /* 0x000fe200078110ff */
[----:B------:R-:W-:Y:S02]  /*1c20*/  HADD2.F32 R48, -RZ, R26.H1_H1 ;  /* 0x3000001aff307230 */ /* 0x000fe40000004100 */
[----:B------:R-:W5:Y:S01]  /*1c30*/  LDG.E.64 R26, desc[UR6][R40.64+0xc00] ;  /* 0x000c0006281a7981 */ /* 0x000f62000c1e1b00 */
[----:B------:R-:W-:-:S04]  /*1c40*/  IADD3.X R30, PT, PT, RZ, R38, RZ, P0, !PT ;  /* 0x00000026ff1e7210 */ /* 0x000fc800007fe4ff */
[C---:B------:R-:W-:Y:S02]  /*1c50*/  SHF.L.U64.HI R31, R33.reuse, 0x1, R30 ;  /* 0x00000001211f7819 */ /* 0x040fe4000001021e */
[----:B------:R-:W-:-:S04]  /*1c60*/  SHF.L.U32 R30, R33, 0x1, RZ ;  /* 0x00000001211e7819 */ /* 0x000fc800000006ff */
[----:B------:R-:W-:Y:S01]  /*1c70*/  LOP3.LUT R30, R30, 0xfffffff8, RZ, 0xc0, !PT ;  /* 0xfffffff81e1e7812 */ /* 0x000fe200078ec0ff */
[----:B------:R-:W-:-:S03]  /*1c80*/  FADD R33, R48, -R37 ;  /* 0x8000002530217221 */ /* 0x000fc60000000000 */
[C---:B0-----:R-:W-:Y:S02]  /*1c90*/  IADD3 R28, P0, PT, R30.reuse, UR40, RZ ;  /* 0x000000281e1c7c10 */ /* 0x041fe4000ff1e0ff */
[----:B------:R-:W-:Y:S01]  /*1ca0*/  IADD3 R30, P1, PT, R30, UR44, RZ ;  /* 0x0000002c1e1e7c10 */ /* 0x000fe2000ff3e0ff */
[----:B------:R-:W-:Y:S02]  /*1cb0*/  HADD2.F32 R46, -RZ, R51.H0_H0 ;  /* 0x20000033ff2e7230 */ /* 0x000fe40000004100 */
[----:B------:R-:W-:Y:S01]  /*1cc0*/  FFMA R37, R33, 0.029411764815449714661, R37 ;  /* 0x3cf0f0f121257823 */ /* 0x000fe20000000025 */
[C---:B------:R-:W-:Y:S02]  /*1cd0*/  IADD3.X R29, PT, PT, R31.reuse, UR41, RZ, P0, !PT ;  /* 0x000000291f1d7c10 */ /* 0x040fe400087fe4ff */
[----:B------:R-:W-:Y:S02]  /*1ce0*/  IADD3 R42, P2, PT, R34, 0x700, RZ ;  /* 0x00000700222a7810 */ /* 0x000fe40007f5e0ff */
[----:B------:R-:W-:Y:S01]  /*1cf0*/  IADD3.X R31, PT, PT, R31, UR45, RZ, P1, !PT ;  /* 0x0000002d1f1f7c10 */ /* 0x000fe20008ffe4ff */
[--C-:B------:R-:W-:Y:S01]  /*1d00*/  FADD R38, R46, -R37.reuse ;  /* 0x800000252e267221 */ /* 0x100fe20000000000 */
[----:B------:R-:W-:Y:S01]  /*1d10*/  IADD3.X R43, PT, PT, RZ, R35, RZ, P2, !PT ;  /* 0x00000023ff2b7210 */ /* 0x000fe200017fe4ff */
[----:B------:R-:W5:Y:S01]  /*1d20*/  LDG.E.64 R28, desc[UR4][R28.64] ;  /* 0x000000041c1c7981 */ /* 0x000f62000c1e1b00 */
[--C-:B------:R-:W-:Y:S01]  /*1d30*/  FADD R36, R48, -R37.reuse ;  /* 0x8000002530247221 */ /* 0x100fe20000000000 */
[----:B------:R-:W-:-:S02]  /*1d40*/  FFMA R53, R38, 0.028571428731083869934, R37 ;  /* 0x3cea0ea126357823 */ /* 0x000fc40000000025 */
[----:B------:R-:W5:Y:S01]  /*1d50*/  LDG.E.64 R30, desc[UR8][R30.64] ;  /* 0x000000081e1e7981 */ /* 0x000f62000c1e1b00 */
[----:B------:R-:W-:Y:S01]  /*1d60*/  SHF.R.S32.HI R39, RZ, 0x1f, R43 ;  /* 0x0000001fff277819 */ /* 0x000fe2000001142b */
[----:B------:R-:W-:Y:S01]  /*1d70*/  FFMA R36, R33, R36, R32 ;  /* 0x0000002421247223 */ /* 0x000fe20000000020 */
[----:B------:R-:W-:Y:S01]  /*1d80*/  FADD R37, R46, -R53 ;  /* 0x800000352e257221 */ /* 0x000fe20000000000 */
[----:B------:R-:W5:Y:S01]  /*1d90*/  LDG.E.64 R32, desc[UR6][R40.64+0xd00] ;  /* 0x000d000628207981 */ /* 0x000f62000c1e1b00 */
[----:B------:R-:W-:Y:S02]  /*1da0*/  LEA.HI R39, P0, R39, R42, RZ, 0x2 ;  /* 0x0000002a27277211 */ /* 0x000fe400078110ff */
[----:B------:R-:W-:Y:S02]  /*1db0*/  FFMA R55, R38, R37, R36 ;  /* 0x0000002526377223 */ /* 0x000fe40000000024 */
[----:B------:R-:W-:Y:S02]  /*1dc0*/  IADD3.X R38, PT, PT, RZ, R43, RZ, P0, !PT ;  /* 0x0000002bff267210 */ /* 0x000fe400007fe4ff */
[----:B------:R-:W-:-:S02]  /*1dd0*/  IADD3 R37, P0, PT, R34, 0x780, RZ ;  /* 0x0000078022257810 */ /* 0x000fc40007f1e0ff */
[C---:B------:R-:W-:Y:S02]  /*1de0*/  SHF.L.U32 R36, R39.reuse, 0x1, RZ ;  /* 0x0000000127247819 */ /* 0x040fe400000006ff */
[----:B------:R-:W-:Y:S02]  /*1df0*/  SHF.L.U64.HI R38, R39, 0x1, R38 ;  /* 0x0000000127267819 */ /* 0x000fe40000010226 */
[----:B------:R-:W-:Y:S02]  /*1e00*/  IADD3.X R39, PT, PT, RZ, R35, RZ, P0, !PT ;  /* 0x00000023ff277210 */ /* 0x000fe400007fe4ff */
[----:B------:R-:W-:Y:S02]  /*1e10*/  LOP3.LUT R36, R36, 0xfffffff8, RZ, 0xc0, !PT ;  /* 0xfffffff824247812 */ /* 0x000fe400078ec0ff */
[----:B------:R-:W-:Y:S02]  /*1e20*/  SHF.R.S32.HI R44, RZ, 0x1f, R39 ;  /* 0x0000001fff2c7819 */ /* 0x000fe40000011427 */
[----:B------:R-:W-:-:S02]  /*1e30*/  IADD3 R34, P0, PT, R36, UR40, RZ ;  /* 0x0000002824227c10 */ /* 0x000fc4000ff1e0ff */
[----:B------:R-:W-:Y:S02]  /*1e40*/  IADD3 R36, P1, PT, R36, UR44, RZ ;  /* 0x0000002c24247c10 */ /* 0x000fe4000ff3e0ff */
[----:B------:R-:W-:Y:S02]  /*1e50*/  LEA.HI R44, P2, R44, R37, RZ, 0x2 ;  /* 0x000000252c2c7211 */ /* 0x000fe400078510ff */
[C---:B------:R-:W-:Y:S02]  /*1e60*/  IADD3.X R35, PT, PT, R38.reuse, UR41, RZ, P0, !PT ;  /* 0x0000002926237c10 */ /* 0x040fe400087fe4ff */
[----:B------:R-:W-:Y:S01]  /*1e70*/  IADD3.X R37, PT, PT, R38, UR45, RZ, P1, !PT ;  /* 0x0000002d26257c10 */ /* 0x000fe20008ffe4ff */
[----:B--2---:R-:W-:Y:S01]  /*1e80*/  HFMA2 R2, R2, 1, 1, R4 ;  /* 0x3c003c0002027831 */ /* 0x004fe20000000004 */
[----:B------:R-:W-:Y:S02]  /*1e90*/  IADD3.X R39, PT, PT, RZ, R39, RZ, P2, !PT ;  /* 0x00000027ff277210 */ /* 0x000fe400017fe4ff */
[----:B------:R-:W2:Y:S04]  /*1ea0*/  LDG.E.64 R34, desc[UR4][R34.64] ;  /* 0x0000000422227981 */ /* 0x000ea8000c1e1b00 */
[----:B------:R-:W2:Y:S01]  /*1eb0*/  LDG.E.64 R36, desc[UR8][R36.64] ;  /* 0x0000000824247981 */ /* 0x000ea2000c1e1b00 */
[----:B---3--:R-:W-:Y:S01]  /*1ec0*/  HADD2 R6, R2, R6 ;  /* 0x0000000602067230 */ /* 0x008fe20000000000 */
[----:B------:R-:W-:-:S02]  /*1ed0*/  SHF.L.U64.HI R2, R44, 0x1, R39 ;  /* 0x000000012c027819 */ /* 0x000fc40000010227 */
[----:B------:R-:W3:Y:S01]  /*1ee0*/  LDG.E.64 R38, desc[UR6][R40.64+0xe00] ;  /* 0x000e000628267981 */ /* 0x000ee2000c1e1b00 */
[----:B------:R-:W-:-:S04]  /*1ef0*/  SHF.L.U32 R44, R44, 0x1, RZ ;  /* 0x000000012c2c7819 */ /* 0x000fc800000006ff */
[----:B------:R-:W-:-:S04]  /*1f00*/  LOP3.LUT R44, R44, 0xfffffff8, RZ, 0xc0, !PT ;  /* 0xfffffff82c2c7812 */ /* 0x000fc800078ec0ff */
[C---:B------:R-:W-:Y:S01]  /*1f10*/  IADD3 R42, P0, PT, R44.reuse, UR40, RZ ;  /* 0x000000282c2a7c10 */ /* 0x040fe2000ff1e0ff */
[----:B------:R-:W3:Y:S01]  /*1f20*/  LDG.E.64 R40, desc[UR6][R40.64+0xf00] ;  /* 0x000f000628287981 */ /* 0x000ee2000c1e1b00 */
[----:B------:R-:W-:Y:S02]  /*1f30*/  IADD3 R44, P1, PT, R44, UR44, RZ ;  /* 0x0000002c2c2c7c10 */ /* 0x000fe4000ff3e0ff */
[C---:B------:R-:W-:Y:S02]  /*1f40*/  IADD3.X R43, PT, PT, R2.reuse, UR41, RZ, P0, !PT ;  /* 0x00000029022b7c10 */ /* 0x040fe400087fe4ff */
[----:B------:R-:W-:-:S04]  /*1f50*/  IADD3.X R45, PT, PT, R2, UR45, RZ, P1, !PT ;  /* 0x0000002d022d7c10 */ /* 0x000fc80008ffe4ff */
[----:B------:R-:W3:Y:S04]  /*1f60*/  LDG.E.64 R42, desc[UR4][R42.64] ;  /* 0x000000042a2a7981 */ /* 0x000ee8000c1e1b00 */
[----:B------:R-:W3:Y:S01]  /*1f70*/  LDG.E.64 R44, desc[UR8][R44.64] ;  /* 0x000000082c2c7981 */ /* 0x000ee2000c1e1b00 */
[----:B------:R-:W-:-:S05]  /*1f80*/  HADD2.F32 R120, -RZ, R51.H1_H1 ;  /* 0x30000033ff787230 */ /* 0x000fca0000004100 */
[----:B------:R-:W-:-:S04]  /*1f90*/  FADD R2, R120, -R53 ;  /* 0x8000003578027221 */ /* 0x000fc80000000000 */
[----:B------:R-:W-:Y:S01]  /*1fa0*/  FFMA R53, R2, 0.027777777984738349915, R53 ;  /* 0x3ce38e3902357823 */ /* 0x000fe20000000035 */
[----:B------:R-:W-:-:S03]  /*1fb0*/  HADD2.F32 R118, -RZ, R6.H0_H0 ;  /* 0x20000006ff767230 */ /* 0x000fc60000004100 */
[----:B------:R-:W-:-:S04]  /*1fc0*/  FADD R4, R120, -R53 ;  /* 0x8000003578047221 */ /* 0x000fc80000000000 */
[----:B------:R-:W-:Y:S01]  /*1fd0*/  FFMA R4, R2, R4, R55 ;  /* 0x0000000402047223 */ /* 0x000fe20000000037 */
[----:B------:R-:W-:Y:S01]  /*1fe0*/  FADD R2, -R53, R118 ;  /* 0x0000007635027221 */ /* 0x000fe20000000100 */
[----:B------:R-:W-:-:S03]  /*1ff0*/  HFMA2 R3, R3, 1, 1, R5 ;  /* 0x3c003c0003037831 */ /* 0x000fc60000000005 */
[----:B------:R-:W-:Y:S01]  /*2000*/  FFMA R53, R2, 0.027027027681469917297, R53 ;  /* 0x3cdd67c902357823 */ /* 0x000fe20000000035 */
[----:B------:R-:W-:-:S03]  /*2010*/  HADD2.F32 R122, -RZ, R6.H1_H1 ;  /* 0x30000006ff7a7230 */ /* 0x000fc60000004100 */
[----:B------:R-:W-:Y:S01]  /*2020*/  FADD R5, R118, -R53 ;  /* 0x8000003576057221 */ /* 0x000fe20000000000 */
[----:B------:R-:W-:-:S03]  /*2030*/  HFMA2 R3, R3, 1, 1, R7 ;  /* 0x3c003c0003037831 */ /* 0x000fc60000000007 */
[----:B------:R-:W-:Y:S01]  /*2040*/  FFMA R4, R2, R5, R4 ;  /* 0x0000000502047223 */ /* 0x000fe20000000004 */
[----:B------:R-:W-:-:S04]  /*2050*/  FADD R2, R122, -R53 ;  /* 0x800000357a027221 */ /* 0x000fc80000000000 */
[----:B------:R-:W-:Y:S01]  /*2060*/  FFMA R53, R2, 0.026315789669752120972, R53 ;  /* 0x3cd7943602357823 */ /* 0x000fe20000000035 */
[----:B------:R-:W-:-:S03]  /*2070*/  HADD2.F32 R51, -RZ, R3.H0_H0 ;  /* 0x20000003ff337230 */ /* 0x000fc60000004100 */
[----:B------:R-:W-:-:S04]  /*2080*/  FADD R5, R122, -R53 ;  /* 0x800000357a057221 */ /* 0x000fc80000000000 */
[----:B------:R-:W-:Y:S01]  /*2090*/  FFMA R4, R2, R5, R4 ;  /* 0x0000000502047223 */ /* 0x000fe20000000004 */
[----:B------:R-:W-:-:S04]  /*20a0*/  FADD R2, R51, -R53 ;  /* 0x8000003533027221 */ /* 0x000fc80000000000 */
[----:B------:R-:W-:Y:S01]  /*20b0*/  FFMA R53, R2, 0.025641025975346565247, R53 ;  /* 0x3cd20d2102357823 */ /* 0x000fe20000000035 */
[----:B------:R-:W-:-:S03]  /*20c0*/  HADD2.F32 R124, -RZ, R3.H1_H1 ;  /* 0x30000003ff7c7230 */ /* 0x000fc60000004100 */
[----:B------:R-:W-:-:S04]  /*20d0*/  FADD R5, R51, -R53 ;  /* 0x8000003533057221 */ /* 0x000fc80000000000 */
[----:B------:R-:W-:Y:S01]  /*20e0*/  FFMA R4, R2, R5, R4 ;  /* 0x0000000502047223 */ /* 0x000fe20000000004 */
[----:B------:R-:W-:-:S04]  /*20f0*/  FADD R2, R124, -R53 ;  /* 0x800000357c027221 */ /* 0x000fc80000000000 */
[----:B------:R-:W-:-:S04]  /*2100*/  FFMA R53, R2, 0.025000000372529029846, R53 ;  /* 0x3ccccccd02357823 */ /* 0x000fc80000000035 */
[----:B------:R-:W-:Y:S01]  /*2110*/  FADD R3, R124, -R53 ;  /* 0x800000357c037221 */ /* 0x000fe20000000000 */
[----:B----4-:R-:W-:-:S03]  /*2120*/  HFMA2 R7, R10, 1, 1, R12 ;  /* 0x3c003c000a077831 */ /* 0x010fc6000000000c */
[----:B------:R-:W-:Y:S01]  /*2130*/  FFMA R3, R2, R3, R4 ;  /* 0x0000000302037223 */ /* 0x000fe20000000004 */
[----:B-----5:R-:W-:-:S05]  /*2140*/  HADD2 R7, R7, R14 ;  /* 0x0000000e07077230 */ /* 0x020fca0000000000 */
[----:B------:R-:W-:Y:S02]  /*2150*/  HADD2.F32 R55, -RZ, R7.H0_H0 ;  /* 0x20000007ff377230 */ /* 0x000fe40000004100 */
[----:B------:R-:W-:-:S03]  /*2160*/  HFMA2 R11, R11, 1, 1, R13 ;  /* 0x3c003c000b0b7831 */ /* 0x000fc6000000000d */
[----:B------:R-:W-:-:S04]  /*2170*/  FADD R2, -R53, R55 ;  /* 0x0000003735027221 */ /* 0x000fc80000000100 */
[----:B------:R-:W-:Y:S01]  /*2180*/  FFMA R4, R2, 0.024390242993831634521, R53 ;  /* 0x3cc7ce0c02047823 */ /* 0x000fe20000000035 */
[----:B------:R-:W-:Y:S02]  /*2190*/  HADD2.F32 R53, -RZ, R7.H1_H1 ;  /* 0x30000007ff357230 */ /* 0x000fe40000004100 */
[----:B------:R-:W-:-:S03]  /*21a0*/  HADD2 R11, R11, R15 ;  /* 0x0000000f0b0b7230 */ /* 0x000fc60000000000 */
[--C-:B------:R-:W-:Y:S01]  /*21b0*/  FADD R5, R53, -R4.reuse ;  /* 0x8000000435057221 */ /* 0x100fe20000000000 */
[----:B------:R-:W-:-:S03]  /*21c0*/  FADD R6, R55, -R4 ;  /* 0x8000000437067221 */ /* 0x000fc60000000000 */
[----:B------:R-:W-:Y:S01]  /*21d0*/  FFMA R4, R5, 0.023809524253010749817, R4 ;  /* 0x3cc30c3105047823 */ /* 0x000fe20000000004 */
[----:B------:R-:W-:Y:S01]  /*21e0*/  FFMA R3, R2, R6, R3 ;  /* 0x0000000602037223 */ /* 0x000fe20000000003 */
[----:B------:R-:W-:Y:S02]  /*21f0*/  HADD2.F32 R59, -RZ, R11.H0_H0 ;  /* 0x2000000bff3b7230 */ /* 0x000fe40000004100 */
[----:B------:R-:W-:-:S04]  /*2200*/  FADD R2, R53, -R4 ;  /* 0x8000000435027221 */ /* 0x000fc80000000000 */
[----:B------:R-:W-:Y:S01]  /*2210*/  FFMA R2, R5, R2, R3 ;  /* 0x0000000205027223 */ /* 0x000fe20000000003 */
[----:B------:R-:W-:-:S04]  /*2220*/  FADD R3, R59, -R4 ;  /* 0x800000043b037221 */ /* 0x000fc80000000000 */
[----:B------:R-:W-:Y:S01]  /*2230*/  FFMA R4, R3, 0.023255813866853713989, R4 ;  /* 0x3cbe82fa03047823 */ /* 0x000fe20000000004 */
[----:B------:R-:W-:-:S03]  /*2240*/  HADD2.F32 R57, -RZ, R11.H1_H1 ;  /* 0x3000000bff397230 */ /* 0x000fc60000004100 */
[----:B------:R-:W-:-:S04]  /*2250*/  FADD R5, R59, -R4 ;  /* 0x800000043b057221 */ /* 0x000fc80000000000 */
[----:B------:R-:W-:Y:S01]  /*2260*/  FFMA R2, R3, R5, R2 ;  /* 0x0000000503027223 */ /* 0x000fe20000000002 */
[----:B------:R-:W-:Y:S01]  /*2270*/  FADD R3, R57, -R4 ;  /* 0x8000000439037221 */ /* 0x000fe20000000000 */
[----:B------:R-:W-:-:S03]  /*2280*/  HFMA2 R10, R16, 1, 1, R18 ;  /* 0x3c003c00100a7831 */ /* 0x000fc60000000012 */
[----:B------:R-:W-:-:S04]  /*2290*/  FFMA R4, R3, 0.022727273404598236084, R4 ;  /* 0x3cba2e8c03047823 */ /* 0x000fc80000000004 */
[----:B------:R-:W-:Y:S01]  /*22a0*/  FADD R5, R57, -R4 ;  /* 0x8000000439057221 */ /* 0x000fe20000000000 */
[----:B------:R-:W-:-:S03]  /*22b0*/  HADD2 R10, R10, R20 ;  /* 0x000000140a0a7230 */ /* 0x000fc60000000000 */
[----:B------:R-:W-:Y:S02]  /*22c0*/  FFMA R2, R3, R5, R2 ;  /* 0x0000000503027223 */ /* 0x000fe40000000002 */
[--C-:B------:R-:W-:Y:S02]  /*22d0*/  HADD2.F32 R18, -RZ, R10.reuse.H0_H0 ;  /* 0x2000000aff127230 */ /* 0x100fe40000004100 */
[----:B------:R-:W-:Y:S02]  /*22e0*/  HFMA2 R17, R17, 1, 1, R19 ;  /* 0x3c003c0011117831 */ /* 0x000fe40000000013 */
[----:B------:R-:W-:Y:S02]  /*22f0*/  HADD2.F32 R16, -RZ, R10.H1_H1 ;  /* 0x3000000aff107230 */ /* 0x000fe40000004100 */
[----:B------:R-:W-:-:S04]  /*2300*/  FADD R3, -R4, R18 ;  /* 0x0000001204037221 */ /* 0x000fc80000000100 */
[----:B------:R-:W-:-:S04]  /*2310*/  FFMA R5, R3, 0.022222222760319709778, R4 ;  /* 0x3cb60b6103057823 */ /* 0x000fc80000000004 */
[--C-:B------:R-:W-:Y:S01]  /*2320*/  FADD R4, R16, -R5.reuse ;  /* 0x8000000510047221 */ /* 0x100fe20000000000 */
[--C-:B------:R-:W-:Y:S01]  /*2330*/  FADD R7, R18, -R5.reuse ;  /* 0x8000000512077221 */ /* 0x100fe20000000000 */
[----:B------:R-:W-:Y:S02]  /*2340*/  HADD2 R17, R17, R21 ;  /* 0x0000001511117230 */ /* 0x000fe40000000000 */
[----:B------:R-:W-:Y:S01]  /*2350*/  FFMA R5, R4, 0.021739130839705467224, R5 ;  /* 0x3cb2164304057823 */ /* 0x000fe20000000005 */
[----:B------:R-:W-:Y:S02]  /*2360*/  FFMA R2, R3, R7, R2 ;  /* 0x0000000703027223 */ /* 0x000fe40000000002 */
[----:B------:R-:W-:Y:S02]  /*2370*/  HADD2.F32 R20, -RZ, R17.H0_H0 ;  /* 0x20000011ff147230 */ /* 0x000fe40000004100 */
[----:B------:R-:W-:Y:S01]  /*2380*/  FADD R3, R16, -R5 ;  /* 0x8000000510037221 */ /* 0x000fe20000000000 */
[----:B------:R-:W-:-:S03]  /*2390*/  HFMA2 R13, R22, 1, 1, R24 ;  /* 0x3c003c00160d7831 */ /* 0x000fc60000000018 */
[----:B------:R-:W-:Y:S01]  /*23a0*/  FFMA R2, R4, R3, R2 ;  /* 0x0000000304027223 */ /* 0x000fe20000000002 */
[--C-:B------:R-:W-:Y:S01]  /*23b0*/  FADD R3, R20, -R5.reuse ;  /* 0x8000000514037221 */ /* 0x100fe20000000000 */
[----:B------:R-:W-:Y:S02]  /*23c0*/  HADD2.F32 R22, -RZ, R17.H1_H1 ;  /* 0x30000011ff167230 */ /* 0x000fe40000004100 */
[----:B------:R-:W-:Y:S02]  /*23d0*/  HFMA2 R13, R13, 1, 1, R26 ;  /* 0x3c003c000d0d7831 */ /* 0x000fe4000000001a */
[----:B------:R-:W-:Y:S01]  /*23e0*/  FFMA R5, R3, 0.021276595070958137512, R5 ;  /* 0x3cae4c4103057823 */ /* 0x000fe20000000005 */
[----:B------:R-:W-:-:S03]  /*23f0*/  HFMA2 R23, R23, 1, 1, R25 ;  /* 0x3c003c0017177831 */ /* 0x000fc60000000019 */
[--C-:B------:R-:W-:Y:S01]  /*2400*/  FADD R6, R22, -R5.reuse ;  /* 0x8000000516067221 */ /* 0x100fe20000000000 */
[----:B------:R-:W-:-:S03]  /*2410*/  FADD R4, R20, -R5 ;  /* 0x8000000514047221 */ /* 0x000fc60000000000 */
[----:B------:R-:W-:Y:S01]  /*2420*/  FFMA R5, R6, 0.020833333954215049744, R5 ;  /* 0x3caaaaab06057823 */ /* 0x000fe20000000005 */
[----:B------:R-:W-:Y:S02]  /*2430*/  HADD2.F32 R24, -RZ, R13.H0_H0 ;  /* 0x2000000dff187230 */ /* 0x000fe40000004100 */
[----:B------:R-:W-:Y:S01]  /*2440*/  FFMA R2, R3, R4, R2 ;  /* 0x0000000403027223 */ /* 0x000fe20000000002 */
[----:B------:R-:W-:Y:S02]  /*2450*/  HFMA2 R23, R23, 1, 1, R27 ;  /* 0x3c003c0017177831 */ /* 0x000fe4000000001b */
[----:B------:R-:W-:Y:S01]  /*2460*/  FADD R4, -R5, R24 ;  /* 0x0000001805047221 */ /* 0x000fe20000000100 */
[----:B------:R-:W-:Y:S02]  /*2470*/  HADD2.F32 R26, -RZ, R13.H1_H1 ;  /* 0x3000000dff1a7230 */ /* 0x000fe40000004100 */
[--C-:B------:R-:W-:Y:S01]  /*2480*/  FADD R3, R22, -R5.reuse ;  /* 0x8000000516037221 */ /* 0x100fe20000000000 */
[----:B------:R-:W-:-:S03]  /*2490*/  FFMA R5, R4, 0.02040816284716129303, R5 ;  /* 0x3ca72f0504057823 */ /* 0x000fc60000000005 */
[----:B------:R-:W-:Y:S01]  /*24a0*/  FFMA R2, R6, R3, R2 ;  /* 0x0000000306027223 */ /* 0x000fe20000000002 */
[--C-:B------:R-:W-:Y:S01]  /*24b0*/  FADD R3, R26, -R5.reuse ;  /* 0x800000051a037221 */ /* 0x100fe20000000000 */
[----:B------:R-:W-:Y:S02]  /*24c0*/  HADD2.F32 R17, -RZ, R23.H0_H0 ;  /* 0x20000017ff117230 */ /* 0x000fe40000004100 */
[----:B------:R-:W-:Y:S02]  /*24d0*/  HADD2 R28, R28, R30 ;  /* 0x0000001e1c1c7230 */ /* 0x000fe40000000000 */
[--C-:B------:R-:W-:Y:S01]  /*24e0*/  FFMA R6, R3, 0.019999999552965164185, R5.reuse ;  /* 0x3ca3d70a03067823 */ /* 0x100fe20000000005 */
[----:B------:R-:W-:-:S03]  /*24f0*/  FADD R5, R24, -R5 ;  /* 0x8000000518057221 */ /* 0x000fc60000000000 */
[--C-:B------:R-:W-:Y:S01]  /*2500*/  FADD R7, R17, -R6.reuse ;  /* 0x8000000611077221 */ /* 0x100fe20000000000 */
[----:B------:R-:W-:Y:S02]  /*2510*/  HFMA2 R28, R28, 1, 1, R32 ;  /* 0x3c003c001c1c7831 */ /* 0x000fe40000000020 */
[----:B------:R-:W-:Y:S02]  /*2520*/  HADD2.F32 R32, -RZ, R23.H1_H1 ;  /* 0x30000017ff207230 */ /* 0x000fe40000004100 */
[----:B------:R-:W-:Y:S01]  /*2530*/  FFMA R10, R7, 0.019607843831181526184, R6 ;  /* 0x3ca0a0a1070a7823 */ /* 0x000fe20000000006 */
[----:B------:R-:W-:Y:S01]  /*2540*/  FFMA R2, R4, R5, R2 ;  /* 0x0000000504027223 */ /* 0x000fe20000000002 */
[----:B------:R-:W-:Y:S02]  /*2550*/  HFMA2 R29, R29, 1, 1, R31 ;  /* 0x3c003c001d1d7831 */ /* 0x000fe4000000001f */
[----:B------:R-:W-:Y:S01]  /*2560*/  FADD R5, R32, -R10 ;  /* 0x8000000a20057221 */ /* 0x000fe20000000000 */
[----:B------:R-:W-:Y:S01]  /*2570*/  FADD R6, R26, -R6 ;  /* 0x800000061a067221 */ /* 0x000fe20000000000 */
[----:B------:R-:W-:-:S02]  /*2580*/  HADD2.F32 R19, -RZ, R28.H0_H0 ;  /* 0x2000001cff137230 */ /* 0x000fc40000004100 */
[----:B------:R-:W-:Y:S01]  /*2590*/  FFMA R4, R5, 0.019230769947171211243, R10 ;  /* 0x3c9d89d905047823 */ /* 0x000fe2000000000a */
[----:B------:R-:W-:Y:S01]  /*25a0*/  FFMA R2, R3, R6, R2 ;  /* 0x0000000603027223 */ /* 0x000fe20000000002 */
[----:B------:R-:W-:Y:S02]  /*25b0*/  HFMA2 R29, R29, 1, 1, R33 ;  /* 0x3c003c001d1d7831 */ /* 0x000fe40000000021 */
[----:B------:R-:W-:Y:S01]  /*25c0*/  FADD R3, -R4, R19 ;  /* 0x0000001304037221 */ /* 0x000fe20000000100 */
[----:B------:R-:W-:Y:S02]  /*25d0*/  HADD2.F32 R23, -RZ, R28.H1_H1 ;  /* 0x3000001cff177230 */ /* 0x000fe40000004100 */
[----:B------:R-:W-:Y:S01]  /*25e0*/  FADD R10, R17, -R10 ;  /* 0x8000000a110a7221 */ /* 0x000fe20000000000 */
[----:B------:R-:W-:-:S03]  /*25f0*/  FFMA R6, R3, 0.018867924809455871582, R4 ;  /* 0x3c9a90e803067823 */ /* 0x000fc60000000004 */
[----:B------:R-:W-:Y:S01]  /*2600*/  FFMA R2, R7, R10, R2 ;  /* 0x0000000a07027223 */ /* 0x000fe20000000002 */
[----:B------:R-:W-:Y:S01]  /*2610*/  FADD R7, R23, -R6 ;  /* 0x8000000617077221 */ /* 0x000fe20000000000 */
[--C-:B------:R-:W-:Y:S02]  /*2620*/  HADD2.F32 R21, -RZ, R29.reuse.H0_H0 ;  /* 0x2000001dff157230 */ /* 0x100fe40000004100 */
[----:B------:R-:W-:Y:S01]  /*2630*/  FADD R4, R32, -R4 ;  /* 0x8000000420047221 */ /* 0x000fe20000000000 */
[----:B------:R-:W-:Y:S01]  /*2640*/  FFMA R10, R7, 0.018518518656492233276, R6 ;  /* 0x3c97b426070a7823 */ /* 0x000fe20000000006 */
[----:B--2---:R-:W-:Y:S02]  /*2650*/  HFMA2 R36, R34, 1, 1, R36 ;  /* 0x3c003c0022247831 */ /* 0x004fe40000000024 */
[----:B------:R-:W-:Y:S01]  /*2660*/  FFMA R2, R5, R4, R2 ;  /* 0x0000000405027223 */ /* 0x000fe20000000002 */
[----:B------:R-:W-:Y:S01]  /*2670*/  FADD R5, R21, -R10 ;  /* 0x8000000a15057221 */ /* 0x000fe20000000000 */
[----:B------:R-:W-:-:S02]  /*2680*/  HADD2.F32 R34, -RZ, R29.H1_H1 ;  /* 0x3000001dff227230 */ /* 0x000fc40000004100 */
[----:B---3--:R-:W-:Y:S02]  /*2690*/  HFMA2 R38, R36, 1, 1, R38 ;  /* 0x3c003c0024267831 */ /* 0x008fe40000000026 */
[----:B------:R-:W-:Y:S01]  /*26a0*/  FFMA R4, R5, 0.018181817606091499329, R10 ;  /* 0x3c94f20905047823 */ /* 0x000fe2000000000a */
[----:B------:R-:W-:Y:S01]  /*26b0*/  FADD R6, R19, -R6 ;  /* 0x8000000613067221 */ /* 0x000fe20000000000 */
[----:B------:R-:W-:Y:S02]  /*26c0*/  HFMA2 R35, R35, 1, 1, R37 ;  /* 0x3c003c0023237831 */ /* 0x000fe40000000025 */
[----:B------:R-:W-:Y:S01]  /*26d0*/  FADD R11, R34, -R4 ;  /* 0x80000004220b7221 */ /* 0x000fe20000000000 */
[----:B------:R-:W-:-:S03]  /*26e0*/  FFMA R2, R3, R6, R2 ;  /* 0x0000000603027223 */ /* 0x000fc60000000002 */
[----:B------:R-:W-:Y:S01]  /*26f0*/  FFMA R3, R11, 0.01785714365541934967, R4 ;  /* 0x3c9249250b037823 */ /* 0x000fe20000000004 */
[--C-:B------:R-:W-:Y:S02]  /*2700*/  HADD2.F32 R36, -RZ, R38.reuse.H0_H0 ;  /* 0x20000026ff247230 */ /* 0x100fe40000004100 */
[----:B------:R-:W-:Y:S02]  /*2710*/  HFMA2 R35, R35, 1, 1, R39 ;  /* 0x3c003c0023237831 */ /* 0x000fe40000000027 */
[----:B------:R-:W-:Y:S02]  /*2720*/  HADD2.F32 R38, -RZ, R38.H1_H1 ;  /* 0x30000026ff267230 */ /* 0x000fe40000004100 */
[----:B------:R-:W-:Y:S01]  /*2730*/  FADD R6, -R3, R36 ;  /* 0x0000002403067221 */ /* 0x000fe20000000100 */
[----:B------:R-:W-:-:S03]  /*2740*/  FADD R10, R23, -R10 ;  /* 0x8000000a170a7221 */ /* 0x000fc60000000000 */
[----:B------:R-:W-:Y:S01]  /*2750*/  FFMA R13, R6, 0.017543859779834747314, R3 ;  /* 0x3c8fb824060d7823 */ /* 0x000fe20000000003 */
[----:B------:R-:W-:Y:S01]  /*2760*/  FFMA R2, R7, R10, R2 ;  /* 0x0000000a07027223 */ /* 0x000fe20000000002 */
[----:B------:R-:W-:Y:S02]  /*2770*/  HADD2 R44, R42, R44 ;  /* 0x0000002c2a2c7230 */ /* 0x000fe40000000000 */
[----:B------:R-:W-:Y:S01]  /*2780*/  FADD R7, R38, -R13 ;  /* 0x8000000d26077221 */ /* 0x000fe20000000000 */
[----:B------:R-:W-:-:S03]  /*2790*/  HADD2.F32 R42, -RZ, R35.H0_H0 ;  /* 0x20000023ff2a7230 */ /* 0x000fc60000004100 */
[----:B------:R-:W-:Y:S01]  /*27a0*/  FFMA R15, R7, 0.017241379246115684509, R13 ;  /* 0x3c8d3dcb070f7823 */ /* 0x000fe2000000000d */
[----:B------:R-:W-:Y:S01]  /*27b0*/  FADD R4, R21, -R4 ;  /* 0x8000000415047221 */ /* 0x000fe20000000000 */
[----:B------:R-:W-:Y:S02]  /*27c0*/  HFMA2 R12, R44, 1, 1, R40 ;  /* 0x3c003c002c0c7831 */ /* 0x000fe40000000028 */
[--C-:B------:R-:W-:Y:S01]  /*27d0*/  FADD R10, R42, -R15.reuse ;  /* 0x8000000f2a0a7221 */ /* 0x100fe20000000000 */
[----:B------:R-:W-:Y:S01]  /*27e0*/  FFMA R2, R5, R4, R2 ;  /* 0x0000000405027223 */ /* 0x000fe20000000002 */
[----:B------:R-:W-:Y:S02]  /*27f0*/  HADD2.F32 R44, -RZ, R35.H1_H1 ;  /* 0x30000023ff2c7230 */ /* 0x000fe40000004100 */
[----:B------:R-:W-:Y:S01]  /*2800*/  FFMA R5, R10, 0.016949152573943138123, R15 ;  /* 0x3c8ad8f30a057823 */ /* 0x000fe2000000000f */
[----:B------:R-:W-:-:S03]  /*2810*/  FADD R3, R34, -R3 ;  /* 0x8000000322037221 */ /* 0x000fc60000000000 */
[----:B------:R-:W-:Y:S01]  /*2820*/  FADD R4, R44, -R5 ;  /* 0x800000052c047221 */ /* 0x000fe20000000000 */
[----:B------:R-:W-:Y:S01]  /*2830*/  FFMA R2, R11, R3, R2 ;  /* 0x000000030b027223 */ /* 0x000fe20000000002 */
[--C-:B------:R-:W-:Y:S02]  /*2840*/  HADD2.F32 R40, -RZ, R12.reuse.H0_H0 ;  /* 0x2000000cff287230 */ /* 0x100fe40000004100 */
[----:B------:R-:W-:Y:S01]  /*2850*/  FADD R13, R36, -R13 ;  /* 0x8000000d240d7221 */ /* 0x000fe20000000000 */
[----:B------:R-:W-:Y:S01]  /*2860*/  FFMA R3, R4, 0.016666667535901069641, R5 ;  /* 0x3c88888904037823 */ /* 0x000fe20000000005 */
[----:B------:R-:W-:Y:S02]  /*2870*/  HFMA2 R43, R43, 1, 1, R45 ;  /* 0x3c003c002b2b7831 */ /* 0x000fe4000000002d */
[----:B------:R-:W-:Y:S01]  /*2880*/  FFMA R2, R6, R13, R2 ;  /* 0x0000000d06027223 */ /* 0x000fe20000000002 */
[----:B------:R-:W-:Y:S01]  /*2890*/  FADD R6, -R3, R40 ;  /* 0x0000002803067221 */ /* 0x000fe20000000100 */
[----:B------:R-:W-:Y:S01]  /*28a0*/  FADD R15, R38, -R15 ;  /* 0x8000000f260f7221 */ /* 0x000fe20000000000 */
[----:B------:R-:W-:-:S02]  /*28b0*/  HADD2.F32 R33, -RZ, R12.H1_H1 ;  /* 0x3000000cff217230 */ /* 0x000fc40000004100 */
[----:B------:R-:W-:Y:S01]  /*28c0*/  FFMA R11, R6, 0.016393441706895828247, R3 ;  /* 0x3c864b8a060b7823 */ /* 0x000fe20000000003 */
[----:B------:R-:W-:Y:S01]  /*28d0*/  FFMA R2, R7, R15, R2 ;  /* 0x0000000f07027223 */ /* 0x000fe20000000002 */
[----:B------:R-:W-:Y:S01]  /*28e0*/  FADD R5, R42, -R5 ;  /* 0x800000052a057221 */ /* 0x000fe20000000000 */
[----:B------:R-:W-:Y:S02]  /*28f0*/  HADD2 R43, R43, R41 ;  /* 0x000000292b2b7230 */ /* 0x000fe40000000000 */
[--C-:B------:R-:W-:Y:S01]  /*2900*/  FADD R7, R33, -R11.reuse ;  /* 0x8000000b21077221 */ /* 0x100fe20000000000 */
[----:B------:R-:W-:Y:S02]  /*2910*/  FFMA R2, R10, R5, R2 ;  /* 0x000000050a027223 */ /* 0x000fe40000000002 */
[----:B------:R-:W-:Y:S02]  /*2920*/  HADD2.F32 R27, -RZ, R43.H0_H0 ;  /* 0x2000002bff1b7230 */ /* 0x000fe40000004100 */
[----:B------:R-:W-:Y:S01]  /*2930*/  FFMA R10, R7, 0.016129031777381896973, R11 ;  /* 0x3c842108070a7823 */ /* 0x000fe2000000000b */
[----:B------:R-:W-:-:S03]  /*2940*/  FADD R3, R44, -R3 ;  /* 0x800000032c037221 */ /* 0x000fc60000000000 */
[----:B------:R-:W-:Y:S01]  /*2950*/  FADD R5, R27, -R10 ;  /* 0x8000000a1b057221 */ /* 0x000fe20000000000 */
[----:B------:R-:W-:Y:S01]  /*2960*/  FFMA R2, R4, R3, R2 ;  /* 0x0000000304027223 */ /* 0x000fe20000000002 */
[----:B------:R-:W-:Y:S01]  /*2970*/  FADD R11, R40, -R11 ;  /* 0x8000000b280b7221 */ /* 0x000fe20000000000 */
[----:B------:R-:W-:Y:S02]  /*2980*/  HADD2.F32 R25, -RZ, R43.H1_H1 ;  /* 0x3000002bff197230 */ /* 0x000fe40000004100 */
[--C-:B------:R-:W-:Y:S01]  /*2990*/  FFMA R4, R5, 0.015873016789555549622, R10.reuse ;  /* 0x3c82082105047823 */ /* 0x100fe2000000000a */
[----:B------:R-:W-:Y:S01]  /*29a0*/  FADD R10, R33, -R10 ;  /* 0x8000000a210a7221 */ /* 0x000fe20000000000 */
[----:B------:R-:W-:Y:S02]  /*29b0*/  FFMA R2, R6, R11, R2 ;  /* 0x0000000b06027223 */ /* 0x000fe40000000002 */
[--C-:B------:R-:W-:Y:S01]  /*29c0*/  FADD R11, R25, -R4.reuse ;  /* 0x80000004190b7221 */ /* 0x100fe20000000000 */
[----:B------:R-:W-:Y:S01]  /*29d0*/  FADD R6, R27, -R4 ;  /* 0x800000041b067221 */ /* 0x000fe20000000000 */
[----:B------:R-:W-:-:S02]  /*29e0*/  FFMA R2, R7, R10, R2 ;  /* 0x0000000a07027223 */ /* 0x000fc40000000002 */
[----:B------:R-:W-:Y:S01]  /*29f0*/  FFMA R3, R11, 0.015625, R4 ;  /* 0x3c8000000b037823 */ /* 0x000fe20000000004 */
[----:B------:R-:W-:Y:S01]  /*2a00*/  UMOV UR4, 0xffffffff ;  /* 0xffffffff00047882 */ /* 0x000fe20000000000 */
[----:B------:R-:W-:Y:S02]  /*2a10*/  FFMA R4, R5, R6, R2 ;  /* 0x0000000605047223 */ /* 0x000fe40000000002 */
[----:B------:R-:W-:Y:S01]  /*2a20*/  FADD R5, R25, -R3 ;  /* 0x8000000319057221 */ /* 0x000fe20000000000 */
[----:B------:R-:W-:Y:S01]  /*2a30*/  HFMA2 R2, -RZ, RZ, 3.25, 0 ;  /* 0x42800000ff027431 */ /* 0x000fe200000001ff */
[----:B------:R-:W-:Y:S02]  /*2a40*/  MOV R7, 0x42800000 ;  /* 0x4280000000077802 */ /* 0x000fe40000000f00 */
[----:B------:R-:W-:Y:S01]  /*2a50*/  FFMA R4, R11, R5, R4 ;  /* 0x000000050b047223 */ /* 0x000fe20000000004 */
[----:B------:R-:W-:Y:S06]  /*2a60*/  BRA.DIV UR4, `(.L_x_4011) ;  /* 0x0000002204ec7947 */ /* 0x000fec000b800000 */
[----:B------:R0:W1:Y:S04]  /*2a70*/  SHFL.DOWN PT, R14, R7, 0x10, 0x1f ;  /* 0x0a001f00070e7f89 */ /* 0x00006800000e0000 */
[----:B------:R0:W2:Y:S04]  /*2a80*/  SHFL.DOWN PT, R6, R3, 0x10, 0x1f ;  /* 0x0a001f0003067f89 */ /* 0x0000a800000e0000 */
[----:B------:R0:W3:Y:S02]  /*2a90*/  SHFL.DOWN PT, R5, R4, 0x10, 0x1f ;  /* 0x0a001f0004057f89 */ /* 0x0000e400000e0000 */
.L_x_4031:
        /* <DEDUP_REMOVED lines=15> */
.L_x_4012:
[----:B------:R-:W-:-:S03]  /*2b90*/  UMOV UR4, 0xffffffff ;  /* 0xffffffff00047882 */ /* 0x000fc60000000000 */
[----:B------:R-:W-:Y:S05]  /*2ba0*/  BRA.DIV UR4, `(.L_x_4013) ;  /* 0x0000002204f87947 */ /* 0x000fea000b800000 */
[----:B--2---:R1:W2:Y:S04]  /*2bb0*/  SHFL.DOWN PT, R6, R3, 0x8, 0x1f ;  /* 0x09001f0003067f89 */ /* 0x0042a800000e0000 */
[----:B---3--:R1:W3:Y:S04]  /*2bc0*/  SHFL.DOWN PT, R5, R4, 0x8, 0x1f ;  /* 0x09001f0004057f89 */ /* 0x0082e800000e0000 */
[----:B------:R1:W4:Y:S02]  /*2bd0*/  SHFL.DOWN PT, R14, R2, 0x8, 0x1f ;  /* 0x09001f00020e7f89 */ /* 0x00032400000e0000 */
.L_x_4036:
[----:B----4-:R-:W-:-:S13]  /*2be0*/  FSETP.NEU.AND P0, PT, R14, RZ, PT ;  /* 0x000000ff0e00720b */ /* 0x010fda0003f0d000 */
[----:B------:R-:W-:Y:S05]  /*2bf0*/  @!P0 BRA `(.L_x_4014) ;  /* 0x0000000000388947 */ /* 0x000fea0003800000 */
[----:B0-----:R-:W-:Y:S01]  /*2c00*/  FADD R7, R2, R14 ;  /* 0x0000000e02077221 */ /* 0x001fe20000000000 */
        /* <DEDUP_REMOVED lines=10> */
[C---:B---3--:R-:W-:Y:S01]  /*2cb0*/  FFMA R5, R14.reuse, R13, R5 ;  /* 0x0000000d0e057223 */ /* 0x048fe20000000005 */
[----:B------:R-:W-:-:S03]  /*2cc0*/  FFMA R3, R14, R6, R3 ;  /* 0x000000060e037223 */ /* 0x000fc60000000003 */
[----:B------:R-:W-:-:S07]  /*2cd0*/  FADD R4, R4, R5 ;  /* 0x0000000504047221 */ /* 0x000fce0000000000 */
.L_x_4014:
[----:B------:R-:W-:-:S03]  /*2ce0*/  UMOV UR4, 0xffffffff ;  /* 0xffffffff00047882 */ /* 0x000fc60000000000 */
[----:B------:R-:W-:Y:S05]  /*2cf0*/  BRA.DIV UR4, `(.L_x_4015) ;  /* 0x0000002604007947 */ /* 0x000fea000b800000 */
[----:B--2---:R2:W4:Y:S04]  /*2d00*/  SHFL.DOWN PT, R6, R3, 0x4, 0x1f ;  /* 0x08801f0003067f89 */ /* 0x00452800000e0000 */
[----:B---3--:R2:W3:Y:S04]  /*2d10*/  SHFL.DOWN PT, R5, R4, 0x4, 0x1f ;  /* 0x08801f0004057f89 */ /* 0x0084e800000e0000 */
[----:B------:R2:W0:Y:S02]  /*2d20*/  SHFL.DOWN PT, R14, R2, 0x4, 0x1f ;  /* 0x08801f00020e7f89 */ /* 0x00042400000e0000 */
.L_x_4041:
        /* <DEDUP_REMOVED lines=16> */
.L_x_4016:
[----:B------:R-:W-:-:S03]  /*2e30*/  UMOV UR4, 0xffffffff ;  /* 0xffffffff00047882 */ /* 0x000fc60000000000 */
[----:B------:R-:W-:Y:S05]  /*2e40*/  BRA.DIV UR4, `(.L_x_4017) ;  /* 0x0000002604087947 */ /* 0x000fea000b800000 */
[----:B----4-:R0:W4:Y:S04]  /*2e50*/  SHFL.DOWN PT, R6, R3, 0x2, 0x1f ;  /* 0x08401f0003067f89 */ /* 0x01012800000e0000 */
[----:B---3--:R0:W3:Y:S04]  /*2e60*/  SHFL.DOWN PT, R5, R4, 0x2, 0x1f ;  /* 0x08401f0004057f89 */ /* 0x0080e800000e0000 */
[----:B------:R0:W0:Y:S02]  /*2e70*/  SHFL.DOWN PT, R14, R2, 0x2, 0x1f ;  /* 0x08401f00020e7f89 */ /* 0x00002400000e0000 */
.L_x_4046:
        /* <DEDUP_REMOVED lines=16> */
.L_x_4018:
[----:B------:R-:W-:-:S03]  /*2f80*/  UMOV UR4, 0xffffffff ;  /* 0xffffffff00047882 */ /* 0x000fc60000000000 */
[----:B------:R-:W-:Y:S05]  /*2f90*/  BRA.DIV UR4, `(.L_x_4019) ;  /* 0x0000002604107947 */ /* 0x000fea000b800000 */
[----:B----4-:R0:W4:Y:S04]  /*2fa0*/  SHFL.DOWN PT, R6, R3, 0x1, 0x1f ;  /* 0x08201f0003067f89 */ /* 0x01012800000e0000 */
[----:B---3--:R0:W3:Y:S04]  /*2fb0*/  SHFL.DOWN PT, R5, R4, 0x1, 0x1f ;  /* 0x08201f0004057f89 */ /* 0x0080e800000e0000 */
[----:B------:R0:W0:Y:S02]  /*2fc0*/  SHFL.DOWN PT, R14, R2, 0x1, 0x1f ;  /* 0x08201f00020e7f89 */ /* 0x00002400000e0000 */
.L_x_4051:
        /* <DEDUP_REMOVED lines=16> */
.L_x_4020:
[----:B------:R-:W-:-:S03]  /*30d0*/  UMOV UR4, 0xffffffff ;  /* 0xffffffff00047882 */ /* 0x000fc60000000000 */
[----:B------:R-:W-:Y:S05]  /*30e0*/  BRA.DIV UR4, `(.L_x_4021) ;  /* 0x0000002604187947 */ /* 0x000fea000b800000 */
[----:B-12---:R-:W0:Y:S04]  /*30f0*/  SHFL.IDX PT, R3, R3, RZ, 0x1f ;  /* 0x00001fff03037589 */ /* 0x006e2800000e0000 */
[----:B------:R-:W1:Y:S04]  /*3100*/  SHFL.IDX PT, R4, R4, RZ, 0x1f ;  /* 0x00001fff04047589 */ /* 0x000e6800000e0000 */
[----:B------:R2:W0:Y:S02]  /*3110*/  SHFL.IDX PT, R14, R2, RZ, 0x1f ;  /* 0x00001fff020e7589 */ /* 0x00042400000e0000 */
.L_x_4056:
[----:B0-----:R-:W-:Y:S01]  /*3120*/  FSETP.GEU.AND P0, PT, |R14|, 1.175494350822287508e-38, PT ;  /* 0x008000000e00780b */ /* 0x001fe20003f0e200 */
[----:B--2---:R-:W0:-:S12]  /*3130*/  F2F.F32.F64 R2, UR36 ;  /* 0x0000002400027d10 */ /* 0x004e180008301000 */
[----:B------:R-:W-:Y:S01]  /*3140*/  @!P0 FMUL R14, R14, 16777216 ;  /* 0x4b8000000e0e8820 */ /* 0x000fe20000400000 */
[----:B-1----:R-:W-:-:S03]  /*3150*/  @!P0 FMUL R4, R4, 16777216 ;  /* 0x4b80000004048820 */ /* 0x002fc60000400000 */
[----:B---3--:R-:W1:Y:S02]  /*3160*/  MUFU.RCP R5, R14 ;  /* 0x0000000e00057308 */ /* 0x008e640000001000 */
        /* <DEDUP_REMOVED lines=23> */
.L_x_4022:
[----:B------:R0:W1:Y:S02]  /*32e0*/  MUFU.RSQ R35, R2 ;  /* 0x0000000200237308 */ /* 0x0000640000001400 */
.L_x_4023:
[----:B------:R-:W-:Y:S01]  /*32f0*/  ISETP.NE.AND P0, PT, R61, RZ, PT ;  /* 0x000000ff3d00720c */ /* 0x000fe20003f05270 */
[----:B------:R-:W-:-:S12]  /*3300*/  BSSY.RECONVERGENT B1, `(.L_x_4024) ;  /* 0x000000e000017945 */ /* 0x000fd80003800200 */
[----:B------:R-:W-:Y:S05]  /*3310*/  @P0 BRA `(.L_x_4025) ;  /* 0x0000000000300947 */ /* 0x000fea0003800000 */
[----:B----4-:R-:W-:Y:S02]  /*3320*/  SHF.L.U32 R6, R49, 0x2, RZ ;  /* 0x0000000231067819 */ /* 0x010fe400000006ff */
[C---:B------:R-:W-:Y:S02]  /*3330*/  R2UR UR4, R88.reuse ;  /* 0x00000000580472ca */ /* 0x040fe400000e0000 */
[C---:B------:R-:W-:Y:S02]  /*3340*/  R2UR UR5, R89.reuse ;  /* 0x00000000590572ca */ /* 0x040fe400000e0000 */
[----:B------:R-:W-:Y:S02]  /*3350*/  R2UR UR6, R88 ;  /* 0x00000000580672ca */ /* 0x000fe400000e0000 */
[----:B------:R-:W-:Y:S02]  /*3360*/  R2UR UR7, R89 ;  /* 0x00000000590772ca */ /* 0x000fe400000e0000 */
[----:B0-----:R-:W-:-:S02]  /*3370*/  SHF.L.U64.HI R2, R49, 0x2, R116 ;  /* 0x0000000231027819 */ /* 0x001fc40000010274 */
[C---:B------:R-:W-:Y:S02]  /*3380*/  IADD3 R4, P0, PT, R6.reuse, UR48, RZ ;  /* 0x0000003006047c10 */ /* 0x040fe4000ff1e0ff */
[----:B------:R-:W-:Y:S02]  /*3390*/  IADD3 R6, P1, PT, R6, UR50, RZ ;  /* 0x0000003206067c10 */ /* 0x000fe4000ff3e0ff */
[C---:B------:R-:W-:Y:S02]  /*33a0*/  IADD3.X R5, PT, PT, R2.reuse, UR49, RZ, P0, !PT ;  /* 0x0000003102057c10 */ /* 0x040fe400087fe4ff */
[----:B------:R-:W-:-:S03]  /*33b0*/  IADD3.X R7, PT, PT, R2, UR51, RZ, P1, !PT ;  /* 0x0000003302077c10 */ /* 0x000fc60008ffe4ff */
[----:B------:R2:W-:Y:S04]  /*33c0*/  STG.E desc[UR4][R4.64], R3 ;  /* 0x0000000304007986 */ /* 0x0005e8000c101904 */
[----:B-1----:R2:W-:Y:S02]  /*33d0*/  STG.E desc[UR6][R6.64], R35 ;  /* 0x0000002306007986 */ /* 0x0025e4000c101906 */
.L_x_4025:
[----:B------:R-:W-:Y:S05]  /*33e0*/  BSYNC.RECONVERGENT B1 ;  /* 0x0000000000017941 */ /* 0x000fea0003800200 */
.L_x_4024:
[----:B--2-4-:R-:W-:Y:S02]  /*33f0*/  SHF.L.U32 R6, R8, 0x1, RZ ;  /* 0x0000000108067819 */ /* 0x014fe400000006ff */
[C---:B------:R-:W-:Y:S02]  /*3400*/  R2UR UR4, R88.reuse ;  /* 0x00000000580472ca */ /* 0x040fe400000e0000 */
[C---:B------:R-:W-:Y:S02]  /*3410*/  R2UR UR5, R89.reuse ;  /* 0x00000000590572ca */ /* 0x040fe400000e0000 */
[----:B------:R-:W-:Y:S02]  /*3420*/  R2UR UR6, R88 ;  /* 0x00000000580672ca */ /* 0x000fe400000e0000 */
[----:B------:R-:W-:Y:S02]  /*3430*/  R2UR UR7, R89 ;  /* 0x00000000590772ca */ /* 0x000fe400000e0000 */
[----:B------:R-:W-:-:S02]  /*3440*/  IADD3 R4, P0, PT, R6, UR52, RZ ;  /* 0x0000003406047c10 */ /* 0x000fc4000ff1e0ff */
[----:B0-----:R-:W-:Y:S02]  /*3450*/  SHF.R.U32.HI R2, RZ, 0x1f, R8 ;  /* 0x0000001fff027819 */ /* 0x001fe40000011608 */
[----:B------:R-:W-:Y:S02]  /*3460*/  IADD3 R6, P1, PT, R6, UR54, RZ ;  /* 0x0000003606067c10 */ /* 0x000fe4000ff3e0ff */
[C---:B------:R-:W-:Y:S02]  /*3470*/  IADD3.X R5, PT, PT, R2.reuse, UR53, RZ, P0, !PT ;  /* 0x0000003502057c10 */ /* 0x040fe400087fe4ff */
[----:B------:R-:W-:-:S03]  /*3480*/  IADD3.X R7, PT, PT, R2, UR55, RZ, P1, !PT ;  /* 0x0000003702077c10 */ /* 0x000fc60008ffe4ff */
[----:B------:R-:W2:Y:S04]  /*3490*/  LDG.E.64 R10, desc[UR4][R4.64] ;  /* 0x00000004040a7981 */ /* 0x000ea8000c1e1b00 */
[----:B------:R-:W2:Y:S01]  /*34a0*/  LDG.E.64 R12, desc[UR6][R6.64] ;  /* 0x00000006060c7981 */ /* 0x000ea2000c1e1b00 */
[----:B------:R-:W-:Y:S02]  /*34b0*/  IMAD R116, R116, UR58, RZ ;  /* 0x0000003a74747c24 */ /* 0x000fe4000f8e02ff */
[----:B------:R-:W-:Y:S01]  /*34c0*/  FADD R2, R0, -R3 ;  /* 0x8000000300027221 */ /* 0x000fe20000000000 */
[----:B------:R-:W-:-:S04]  /*34d0*/  IMAD.WIDE.U32 R14, R49, UR58, R8 ;  /* 0x0000003a310e7c25 */ /* 0x000fc8000f8e0008 */
[--C-:B------:R-:W-:Y:S01]  /*34e0*/  FADD R114, R114, -R3.reuse ;  /* 0x8000000372727221 */ /* 0x100fe20000000000 */
[--C-:B------:R-:W-:Y:S01]  /*34f0*/  FADD R112, R112, -R3.reuse ;  /* 0x8000000370707221 */ /* 0x100fe20000000000 */
[----:B------:R-:W-:Y:S01]  /*3500*/  FADD R110, R110, -R3 ;  /* 0x800000036e6e7221 */ /* 0x000fe20000000000 */
[----:B------:R-:W-:Y:S02]  /*3510*/  IMAD R9, R49, UR59, R116 ;  /* 0x0000003b31097c24 */ /* 0x000fe4000f8e0274 */
[-C--:B-1----:R-:W-:Y:S01]  /*3520*/  FMUL R2, R2, R35.reuse ;  /* 0x0000002302027220 */ /* 0x082fe20000400000 */
[----:B------:R-:W-:Y:S01]  /*3530*/  FMUL R112, R112, R35 ;  /* 0x0000002370707220 */ /* 0x000fe20000400000 */
[----:B------:R-:W-:Y:S02]  /*3540*/  R2UR UR8, R88 ;  /* 0x00000000580872ca */ /* 0x000fe400000e0000 */
[----:B------:R-:W-:Y:S01]  /*3550*/  IADD3 R0, PT, PT, R15, R9, RZ ;  /* 0x000000090f007210 */ /* 0x000fe20007ffe0ff */
[-C--:B------:R-:W-:Y:S01]  /*3560*/  FMUL R9, R114, R35.reuse ;  /* 0x0000002372097220 */ /* 0x080fe20000400000 */
[----:B------:R-:W-:Y:S01]  /*3570*/  FMUL R15, R110, R35 ;  /* 0x000000236e0f7220 */ /* 0x000fe20000400000 */
[----:B------:R-:W-:-:S02]  /*3580*/  R2UR UR9, R89 ;  /* 0x00000000590972ca */ /* 0x000fc400000e0000 */
[----:B------:R-:W-:Y:S02]  /*3590*/  SHF.R.S32.HI R29, RZ, 0x1f, R0 ;  /* 0x0000001fff1d7819 */ /* 0x000fe40000011400 */
[----:B------:R-:W-:Y:S02]  /*35a0*/  F2FP.F16.F32.PACK_AB R2, R9, R2 ;  /* 0x000000020902723e */ /* 0x000fe400000000ff */
[----:B------:R-:W-:Y:S02]  /*35b0*/  LEA.HI R29, P0, R29, R14, RZ, 0x2 ;  /* 0x0000000e1d1d7211 */ /* 0x000fe400078110ff */
[----:B------:R-:W-:Y:S02]  /*35c0*/  F2FP.F16.F32.PACK_AB R15, R15, R112 ;  /* 0x000000700f0f723e */ /* 0x000fe400000000ff */
[----:B------:R-:W-:Y:S02]  /*35d0*/  SHF.L.U32 R28, R29, 0x1, RZ ;  /* 0x000000011d1c7819 */ /* 0x000fe400000006ff */
[----:B------:R-:W-:-:S02]  /*35e0*/  IADD3.X R30, PT, PT, RZ, R0, RZ, P0, !PT ;  /* 0x00000000ff1e7210 */ /* 0x000fc400007fe4ff */
        /* <DEDUP_REMOVED lines=16> */
[----:B------:R-:W-:Y:S01]  /*36f0*/  FMUL R104, R104, R35 ;  /* 0x0000002368687220 */ /* 0x000fe20000400000 */
[----:B------:R-:W-:-:S04]  /*3700*/  SHF.R.S32.HI R2, RZ, 0x1f, R15 ;  /* 0x0000001fff027819 */ /* 0x000fc8000001140f */
[----:B------:R-:W-:Y:S01]  /*3710*/  LEA.HI R2, P0, R2, R9, RZ, 0x2 ;  /* 0x0000000902027211 */ /* 0x000fe200078110ff */
[----:B------:R-:W-:-:S03]  /*3720*/  FMUL R9, R106, R35 ;  /* 0x000000236a097220 */ /* 0x000fc60000400000 */
[----:B0-----:R-:W-:Y:S02]  /*3730*/  SHF.L.U32 R28, R2, 0x1, RZ ;  /* 0x00000001021c7819 */ /* 0x001fe400000006ff */
[----:B------:R-:W-:Y:S01]  /*3740*/  IADD3.X R29, PT, PT, RZ, R15, RZ, P0, !PT ;  /* 0x0000000fff1d7210 */ /* 0x000fe200007fe4ff */
[----:B------:R-:W-:Y:S01]  /*3750*/  FMUL R15, R102, R35 ;  /* 0x00000023660f7220 */ /* 0x000fe20000400000 */
[----:B------:R-:W-:Y:S02]  /*3760*/  F2FP.F16.F32.PACK_AB R9, R9, R108 ;  /* 0x0000006c0909723e */ /* 0x000fe400000000ff */
        /* <DEDUP_REMOVED lines=23> */
[----:B------:R-:W-:Y:S02]  /*38e0*/  IADD3.X R15, PT, PT, RZ, R15, RZ, P0, !PT ;  /* 0x0000000fff0f7210 */ /* 0x000fe400007fe4ff */
[C---:B------:R-:W-:Y:S02]  /*38f0*/  SHF.L.U32 R10, R2.reuse, 0x1, RZ ;  /* 0x00000001020a7819 */ /* 0x040fe400000006ff */
[----:B------:R-:W-:Y:S02]  /*3900*/  SHF.L.U64.HI R2, R2, 0x1, R15 ;  /* 0x0000000102027819 */ /* 0x000fe4000001020f */
[----:B------:R-:W-:-:S02]  /*3910*/  F2FP.F16.F32.PACK_AB R15, R9, R100 ;  /* 0x00000064090f723e */ /* 0x000fc400000000ff */
        /* <DEDUP_REMOVED lines=174> */
[----:B------:R-:W-:Y:S02]  /*4400*/  LOP3.LUT R10, R10, 0xfffffff8, RZ, 0xc0, !PT ;  /* 0xfffffff80a0a7812 */ /* 0x000fe400078ec0ff */
        /* <DEDUP_REMOVED lines=143> */
[----:B------:R-:W-:Y:S01]  /*4d00*/  FMUL R35, R12, R35 ;  /* 0x000000230c237220 */ /* 0x000fe20000400000 */
[----:B------:R-:W-:-:S02]  /*4d10*/  IADD3 R49, PT, PT, R47, R49, RZ ;  /* 0x000000312f317210 */ /* 0x000fc40007ffe0ff */
[----:B------:R-:W-:Y:S02]  /*4d20*/  LEA.HI R9, P0, R9, R14, RZ, 0x2 ;  /* 0x0000000e09097211 */ /* 0x000fe400078110ff */
[----:B------:R-:W-:Y:S02]  /*4d30*/  F2FP.F16.F32.PACK_AB R3, R3, R40 ;  /* 0x000000280303723e */ /* 0x000fe400000000ff */
[----:B------:R-:W-:Y:S02]  /*4d40*/  SHF.L.U32 R0, R9, 0x1, RZ ;  /* 0x0000000109007819 */ /* 0x000fe400000006ff */
[----:B0-----:R-:W-:Y:S02]  /*4d50*/  IADD3.X R10, PT, PT, RZ, R13, RZ, P0, !PT ;  /* 0x0000000dff0a7210 */ /* 0x001fe400007fe4ff */
[----:B------:R-:W-:Y:S02]  /*4d60*/  LOP3.LUT R0, R0, 0xfffffff8, RZ, 0xc0, !PT ;  /* 0xfffffff800007812 */ /* 0x000fe400078ec0ff */
[----:B------:R-:W-:-:S02]  /*4d70*/  F2FP.F16.F32.PACK_AB R35, R35, R2 ;  /* 0x000000022323723e */ /* 0x000fc400000000ff */
[----:B------:R-:W-:Y:S02]  /*4d80*/  SHF.L.U64.HI R9, R9, 0x1, R10 ;  /* 0x0000000109097819 */ /* 0x000fe4000001020a */
[----:B------:R-:W-:Y:S01]  /*4d90*/  IADD3 R2, P0, PT, R0, UR56, RZ ;  /* 0x0000003800027c10 */ /* 0x000fe2000ff1e0ff */
[----:B--2---:R-:W-:-:S03]  /*4da0*/  HFMA2 R4, R3, R4, R6 ;  /* 0x0000000403047231 */ /* 0x004fc60000000006 */
[----:B------:R-:W-:Y:S01]  /*4db0*/  IADD3.X R3, PT, PT, R9, UR57, RZ, P0, !PT ;  /* 0x0000003909037c10 */ /* 0x000fe200087fe4ff */
[----:B------:R-:W-:Y:S01]  /*4dc0*/  HFMA2 R5, R35, R5, R7 ;  /* 0x0000000523057231 */ /* 0x000fe20000000007 */
[----:B------:R-:W-:-:S04]  /*4dd0*/  ISETP.GE.AND P0, PT, R49, UR38, PT ;  /* 0x0000002631007c0c */ /* 0x000fc8000bf06270 */
[----:B------:R0:W-:Y:S09]  /*4de0*/  STG.E.64 desc[UR4][R2.64], R4 ;  /* 0x0000000402007986 */ /* 0x0001f2000c101b04 */
[----:B------:R-:W-:Y:S05]  /*4df0*/  @!P0 BRA `(.L_x_4026) ;  /* 0xffffffb400208947 */ /* 0x000fea000383ffff */
[----:B------:R-:W-:Y:S05]  /*4e00*/  BSYNC B0 ;  /* 0x0000000000007941 */ /* 0x000fea0003800000 */
.L_x_4010:
[----:B------:R-:W-:Y:S05]  /*4e10*/  EXIT ;  /* 0x000000000000794d */ /* 0x000fea0003800000 */
.L_x_4011:
        /* <DEDUP_REMOVED lines=8> */
.L_x_4028:
[----:B------:R-:W-:Y:S05]  /*4ea0*/  BSYNC B1 ;  /* 0x0000000000017941 */ /* 0x000fea0003800000 */
.L_x_4027:
        /* <DEDUP_REMOVED lines=8> */
.L_x_4029:
[----:B------:R-:W-:Y:S02]  /*4f30*/  MOV R13, R7 ;  /* 0x00000007000d7202 */ /* 0x000fe40000000f00 */
[----:B------:R-:W-:-:S07]  /*4f40*/  MOV R5, R14 ;  /* 0x0000000e00057202 */ /* 0x000fce0000000f00 */
[----:B------:R-:W-:Y:S05]  /*4f50*/  WARPSYNC.COLLECTIVE R15, `(.L_x_4030) ;  /* 0x000000000f087348 */ /* 0x000fea0003c00000 */
[----:B------:R0:W1:Y:S02]  /*4f60*/  SHFL.DOWN P6, R14, R13, R12, R11 ;  /* 0x0800000c0d0e7389 */ /* 0x00006400000c000b */
[----:B01----:R-:W-:Y:S05]  /*4f70*/  ENDCOLLECTIVE ;  /* 0x000000000000791b */ /* 0x003fea0003800000 */
.L_x_4030:
[----:B------:R-:W-:Y:S05]  /*4f80*/  BRA `(.L_x_4031) ;  /* 0xffffffd800c47947 */ /* 0x000fea000383ffff */
.L_x_4013:
        /* <DEDUP_REMOVED lines=8> */
.L_x_4033:
[----:B------:R-:W-:Y:S05]  /*5010*/  BSYNC B1 ;  /* 0x0000000000017941 */ /* 0x000fea0003800000 */
.L_x_4032:
        /* <DEDUP_REMOVED lines=8> */
.L_x_4034:
[----:B------:R-:W-:Y:S02]  /*50a0*/  MOV R13, R2 ;  /* 0x00000002000d7202 */ /* 0x000fe40000000f00 */
[----:B------:R-:W-:-:S07]  /*50b0*/  MOV R5, R14 ;  /* 0x0000000e00057202 */ /* 0x000fce0000000f00 */
[----:B------:R-:W-:Y:S05]  /*50c0*/  WARPSYNC.COLLECTIVE R15, `(.L_x_4035) ;  /* 0x000000000f087348 */ /* 0x000fea0003c00000 */
[----:B------:R0:W1:Y:S02]  /*50d0*/  SHFL.DOWN P6, R14, R13, R12, R11 ;  /* 0x0800000c0d0e7389 */ /* 0x00006400000c000b */
[----:B01----:R-:W-:Y:S05]  /*50e0*/  ENDCOLLECTIVE ;  /* 0x000000000000791b */ /* 0x003fea0003800000 */
.L_x_4035:
[----:B------:R-:W-:Y:S05]  /*50f0*/  BRA `(.L_x_4036) ;  /* 0xffffffd800b87947 */ /* 0x000fea000383ffff */
.L_x_4015:
        /* <DEDUP_REMOVED lines=8> */
.L_x_4038:
[----:B------:R-:W-:Y:S05]  /*5180*/  BSYNC B1 ;  /* 0x0000000000017941 */ /* 0x000fea0003800000 */
.L_x_4037:
        /* <DEDUP_REMOVED lines=8> */
.L_x_4039:
[----:B------:R-:W-:Y:S02]  /*5210*/  MOV R13, R2 ;  /* 0x00000002000d7202 */ /* 0x000fe40000000f00 */
[----:B------:R-:W-:-:S07]  /*5220*/  MOV R5, R14 ;  /* 0x0000000e00057202 */ /* 0x000fce0000000f00 */
[----:B------:R-:W-:Y:S05]  /*5230*/  WARPSYNC.COLLECTIVE R15, `(.L_x_4040) ;  /* 0x000000000f087348 */ /* 0x000fea0003c00000 */
[----:B------:R0:W1:Y:S02]  /*5240*/  SHFL.DOWN P6, R14, R13, R12, R11 ;  /* 0x0800000c0d0e7389 */ /* 0x00006400000c000b */
[----:B01----:R-:W-:Y:S05]  /*5250*/  ENDCOLLECTIVE ;  /* 0x000000000000791b */ /* 0x003fea0003800000 */
.L_x_4040:
[----:B------:R-:W-:Y:S05]  /*5260*/  BRA `(.L_x_4041) ;  /* 0xffffffd800b07947 */ /* 0x000fea000383ffff */
.L_x_4017:
        /* <DEDUP_REMOVED lines=8> */
.L_x_4043:
[----:B------:R-:W-:Y:S05]  /*52f0*/  BSYNC B1 ;  /* 0x0000000000017941 */ /* 0x000fea0003800000 */
.L_x_4042:
        /* <DEDUP_REMOVED lines=8> */
.L_x_4044:
[----:B------:R-:W-:Y:S02]  /*5380*/  MOV R13, R2 ;  /* 0x00000002000d7202 */ /* 0x000fe40000000f00 */
[----:B------:R-:W-:-:S07]  /*5390*/  MOV R5, R14 ;  /* 0x0000000e00057202 */ /* 0x000fce0000000f00 */
[----:B------:R-:W-:Y:S05]  /*53a0*/  WARPSYNC.COLLECTIVE R15, `(.L_x_4045) ;  /* 0x000000000f087348 */ /* 0x000fea0003c00000 */
[----:B------:R0:W1:Y:S02]  /*53b0*/  SHFL.DOWN P6, R14, R13, R12, R11 ;  /* 0x0800000c0d0e7389 */ /* 0x00006400000c000b */
[----:B01----:R-:W-:Y:S05]  /*53c0*/  ENDCOLLECTIVE ;  /* 0x000000000000791b */ /* 0x003fea0003800000 */
.L_x_4045:
[----:B------:R-:W-:Y:S05]  /*53d0*/  BRA `(.L_x_4046) ;  /* 0xffffffd800a87947 */ /* 0x000fea000383ffff */
.L_x_4019:
        /* <DEDUP_REMOVED lines=8> */
.L_x_4048:
[----:B------:R-:W-:Y:S05]  /*5460*/  BSYNC B1 ;  /* 0x0000000000017941 */ /* 0x000fea0003800000 */
.L_x_4047:
        /* <DEDUP_REMOVED lines=8> */
.L_x_4049:
[----:B------:R-:W-:Y:S02]  /*54f0*/  MOV R13, R2 ;  /* 0x00000002000d7202 */ /* 0x000fe40000000f00 */
[----:B------:R-:W-:-:S07]  /*5500*/  MOV R5, R14 ;  /* 0x0000000e00057202 */ /* 0x000fce0000000f00 */
[----:B------:R-:W-:Y:S05]  /*5510*/  WARPSYNC.COLLECTIVE R15, `(.L_x_4050) ;  /* 0x000000000f087348 */ /* 0x000fea0003c00000 */
[----:B------:R0:W1:Y:S02]  /*5520*/  SHFL.DOWN P6, R14, R13, R12, R11 ;  /* 0x0800000c0d0e7389 */ /* 0x00006400000c000b */
[----:B01----:R-:W-:Y:S05]  /*5530*/  ENDCOLLECTIVE ;  /* 0x000000000000791b */ /* 0x003fea0003800000 */
.L_x_4050:
[----:B------:R-:W-:Y:S05]  /*5540*/  BRA `(.L_x_4051) ;  /* 0xffffffd800a07947 */ /* 0x000fea000383ffff */
.L_x_4021:
        /* <DEDUP_REMOVED lines=8> */
.L_x_4053:
[----:B------:R-:W-:Y:S05]  /*55d0*/  BSYNC B1 ;  /* 0x0000000000017941 */ /* 0x000fea0003800000 */
.L_x_4052:
        /* <DEDUP_REMOVED lines=8> */
.L_x_4054:
[----:B------:R-:W-:Y:S02]  /*5660*/  MOV R13, R2 ;  /* 0x00000002000d7202 */ /* 0x000fe40000000f00 */
[----:B------:R-:W-:-:S07]  /*5670*/  MOV R4, R14 ;  /* 0x0000000e00047202 */ /* 0x000fce0000000f00 */
[----:B------:R-:W-:Y:S05]  /*5680*/  WARPSYNC.COLLECTIVE R15, `(.L_x_4055) ;  /* 0x000000000f087348 */ /* 0x000fea0003c00000 */
[----:B------:R0:W1:Y:S02]  /*5690*/  SHFL.IDX P6, R14, R13, R12, R11 ;  /* 0x0000000c0d0e7389 */ /* 0x00006400000c000b */
[----:B01----:R-:W-:Y:S05]  /*56a0*/  ENDCOLLECTIVE ;  /* 0x000000000000791b */ /* 0x003fea0003800000 */
.L_x_4055:
[----:B------:R-:W-:Y:S05]  /*56b0*/  BRA `(.L_x_4056) ;  /* 0xffffffd800987947 */ /* 0x000fea000383ffff */
.L_x_4057:
        /* <DEDUP_REMOVED lines=12> */
.L_x_7537:


//--------------------- .text._Z17LayerNormWarpImplI19BiasAddResidualLoadI6__halffE11AffineStoreIfS1_EfLi4ELi32ELi28ELi32ELi1ELb1EEvT_T0_iidPT1_S8_ --------------------------
	.section	.text._Z17LayerNormWarpImplI19BiasAddResidualLoadI6__halffE11AffineStoreIfS1_EfLi4ELi32ELi28ELi32ELi1ELb1EEvT_T0_iidPT1_S8_,"ax",@progbits
	.align	128
        .global         _Z17LayerNormWarpImplI19BiasAddResidualLoadI6__halffE11AffineStoreIfS1_EfLi4ELi32ELi28ELi32ELi1ELb1EEvT_T0_iidPT1_S8_
        .type           _Z17LayerNormWarpImplI19BiasAddResidualLoadI6__halffE11AffineStoreIfS1_EfLi4ELi32ELi28ELi32ELi1ELb1EEvT_T0_iidPT1_S8_,@function
        .size           _Z17LayerNormWarpImplI19BiasAddResidualLoadI6__halffE11AffineStoreIfS1_EfLi4ELi32ELi28ELi32ELi1ELb1EEvT_T0_iidPT1_S8_,(.L_x_7538 - _Z17LayerNormWarpImplI19BiasAddResidualLoadI6__halffE11AffineStoreIfS1_EfLi4ELi32ELi28ELi32ELi1ELb1EEvT_T0_iidPT1_S8_)
        .other          _Z17LayerNormWarpImplI19BiasAddResidualLoadI6__halffE11AffineStoreIfS1_EfLi4ELi32ELi28ELi32ELi1ELb1EEvT_T0_iidPT1_S8_,@"STO_CUDA_ENTRY STV_DEFAULT"
_Z17LayerNormWarpImplI19BiasAddResidualLoadI6__halffE11AffineStoreIfS1_EfLi4ELi32ELi28ELi32ELi1ELb1EEvT_T0_iidPT1_S8_:
.text._Z17LayerNormWarpImplI19BiasAddResidualLoadI6__halffE11AffineStoreIfS1_EfLi4ELi32ELi28ELi32ELi1ELb1EEvT_T0_iidPT1_S8_:
[----:B------:R-:W0:Y:S01]  /*0000*/  LDC R1, c[0x0][0x37c] ;  /* 0x0000df00ff017b82 */ /* 0x000e220000000800 */
[----:B------:R-:W1:Y:S01]  /*0010*/  LDCU UR4, c[0x0][0x3c4] ;  /* 0x00007880ff0477ac */ /* 0x000e620008000800 */
[----:B------:R-:W2:Y:S01]  /*0020*/  LDCU UR44, c[0x0][0x3c4] ;  /* 0x00007880ff2c77ac */ /* 0x000ea20008000800 */
[----:B------:R-:W3:Y:S01]  /*0030*/  LDCU UR45, c[0x0][0x3c0] ;  /* 0x00007800ff2d77ac */ /* 0x000ee20008000800 */
[----:B------:R-:W4:Y:S01]  /*0040*/  LDCU.128 UR40, c[0x0][0x3d0] ;  /* 0x00007a00ff2877ac */ /* 0x000f220008000c00 */
[----:B------:R-:W0:Y:S01]  /*0050*/  LDCU.128 UR36, c[0x0][0x3a0] ;  /* 0x00007400ff2477ac */ /* 0x000e220008000c00 */
        /* <DEDUP_REMOVED lines=18> */
.L_x_4058:
[----:B------:R-:W1:Y:S01]  /*0180*/  S2R R7, SR_TID.Y ;  /* 0x0000000000077919 */ /* 0x000e620000002200 */
[----:B------:R-:W1:Y:S01]  /*0190*/  S2UR UR4, SR_CTAID.X ;  /* 0x00000000000479c3 */ /* 0x000e620000002500 */
[----:B------:R-:W2:Y:S07]  /*01a0*/  LDCU UR5, c[0x0][0x3c0] ;  /* 0x00007800ff0577ac */ /* 0x000eae0008000800 */
[----:B------:R-:W1:Y:S02]  /*01b0*/  LDC R6, c[0x0][0x364] ;  /* 0x0000d900ff067b82 */ /* 0x000e640000000800 */
[----:B-1----:R-:W-:-:S05]  /*01c0*/  IMAD R7, R6, UR4, R7 ;  /* 0x0000000406077c24 */ /* 0x002fca000f8e0207 */
[----:B--2---:R-:W-:-:S13]  /*01d0*/  ISETP.GE.AND P0, PT, R7, UR5, PT ;  /* 0x0000000507007c0c */ /* 0x004fda000bf06270 */
[----:B0-----:R-:W-:Y:S05]  /*01e0*/  @P0 EXIT ;  /* 0x000000000000094d */ /* 0x001fea0003800000 */
[----:B------:R-:W0:Y:S01]  /*01f0*/  S2R R2, SR_TID.X ;  /* 0x0000000000027919 */ /* 0x000e220000002100 */
[----:B------:R-:W1:Y:S01]  /*0200*/  LDCU.64 UR6, c[0x0][0x3c8] ;  /* 0x00007900ff0677ac */ /* 0x000e620008000a00 */
[----:B------:R-:W2:Y:S01]  /*0210*/  LDC.64 R54, c[0x0][0x388] ;  /* 0x0000e200ff367b82 */ /* 0x000ea20000000a00 */
[----:B------:R-:W3:Y:S07]  /*0220*/  LDCU UR4, c[0x0][0x370] ;  /* 0x00006e00ff0477ac */ /* 0x000eee0008000800 */
[----:B------:R-:W4:Y:S08]  /*0230*/  LDC.64 R52, c[0x0][0x3b0] ;  /* 0x0000ec00ff347b82 */ /* 0x000f300000000a00 */
[----:B------:R-:W5:Y:S01]  /*0240*/  LDC.64 R50, c[0x0][0x3b8] ;  /* 0x0000ee00ff327b82 */ /* 0x000f620000000a00 */
[----:B-1----:R-:W1:Y:S01]  /*0250*/  F2F.F32.F64 R5, UR6 ;  /* 0x0000000600057d10 */ /* 0x002e620008301000 */
[----:B---3--:R-:W-:-:S06]  /*0260*/  IMAD R6, R6, UR4, RZ ;  /* 0x0000000406067c24 */ /* 0x008fcc000f8e02ff */
[----:B------:R-:W3:Y:S01]  /*0270*/  LDC.64 R48, c[0x0][0x358] ;  /* 0x0000d600ff307b82 */ /* 0x000ee20000000a00 */
[----:B0-----:R-:W-:-:S04]  /*0280*/  SHF.L.U32 R4, R2, 0x2, RZ ;  /* 0x0000000202047819 */ /* 0x001fc800000006ff */
[----:B------:R-:W-:-:S04]  /*0290*/  IADD3 R3, PT, PT, R4, 0x380, RZ ;  /* 0x0000038004037810 */ /* 0x000fc80007ffe0ff */
[----:B------:R-:W-:-:S05]  /*02a0*/  SHF.R.U32.HI R9, RZ, 0x2, R3 ;  /* 0x00000002ff097819 */ /* 0x000fca0000011603 */
[----:B--2---:R-:W-:-:S04]  /*02b0*/  IMAD.WIDE.U32 R54, R9, 0x8, R54 ;  /* 0x0000000809367825 */ /* 0x004fc800078e0036 */
[----:B----4-:R-:W-:-:S04]  /*02c0*/  IMAD.WIDE.U32 R52, R9, 0x8, R52 ;  /* 0x0000000809347825 */ /* 0x010fc800078e0034 */
[----:B-1---5:R-:W-:-:S07]  /*02d0*/  IMAD.WIDE.U32 R50, R9, 0x8, R50 ;  /* 0x0000000809327825 */ /* 0x022fce00078e0032 */
.L_x_4081:
[----:B------:R-:W0:Y:S01]  /*02e0*/  LDC.64 R10, c[0x0][0x398] ;  /* 0x0000e600ff0a7b82 */ /* 0x000e220000000a00 */
[----:B------:R-:W-:Y:S01]  /*02f0*/  HFMA2 R57, -RZ, RZ, 0, 0 ;  /* 0x00000000ff397431 */ /* 0x000fe200000001ff */
[----:B------:R-:W-:Y:S02]  /*0300*/  SHF.R.S32.HI R40, RZ, 0x1f, R7 ;  /* 0x0000001fff287819 */ /* 0x000fe40000011407 */
[----:B------:R-:W-:Y:S02]  /*0310*/  MOV R56, R4 ;  /* 0x0000000400387202 */ /* 0x000fe40000000f00 */
[C---:B---3--:R-:W-:Y:S02]  /*0320*/  R2UR UR4, R48.reuse ;  /* 0x00000000300472ca */ /* 0x048fe400000e0000 */
[----:B------:R-:W1:Y:S01]  /*0330*/  LDC.64 R14, c[0x0][0x380] ;  /* 0x0000e000ff0e7b82 */ /* 0x000e620000000a00 */
[----:B------:R-:W-:Y:S02]  /*0340*/  R2UR UR5, R49 ;  /* 0x00000000310572ca */ /* 0x000fe400000e0000 */
[----:B------:R-:W-:-:S02]  /*0350*/  R2UR UR8, R48 ;  /* 0x00000000300872ca */ /* 0x000fc400000e0000 */
[C---:B------:R-:W-:Y:S02]  /*0360*/  R2UR UR9, R49.reuse ;  /* 0x00000000310972ca */ /* 0x040fe400000e0000 */
[----:B------:R-:W-:Y:S01]  /*0370*/  R2UR UR6, R48 ;  /* 0x00000000300672ca */ /* 0x000fe200000e0000 */
[----:B------:R-:W2:Y:S01]  /*0380*/  LDC.64 R28, c[0x0][0x390] ;  /* 0x0000e400ff1c7b82 */ /* 0x000ea20000000a00 */
[----:B------:R-:W-:Y:S01]  /*0390*/  R2UR UR7, R49 ;  /* 0x00000000310772ca */ /* 0x000fe200000e0000 */
[-C--:B0-----:R-:W-:Y:S02]  /*03a0*/  IMAD R0, R40, R10.reuse, RZ ;  /* 0x0000000a28007224 */ /* 0x081fe400078e02ff */
[----:B------:R-:W-:-:S04]  /*03b0*/  IMAD.WIDE.U32 R58, R7, R10, R56 ;  /* 0x0000000a073a7225 */ /* 0x000fc800078e0038 */
[----:B------:R-:W-:-:S06]  /*03c0*/  IMAD R11, R7, R11, R0 ;  /* 0x0000000b070b7224 */ /* 0x000fcc00078e0200 */
[----:B------:R-:W3:Y:S01]  /*03d0*/  LDG.E.64 R24, desc[UR6][R54.64+-0x700] ;  /* 0xfff9000636187981 */ /* 0x000ee2000c1e1b00 */
[----:B------:R-:W-:-:S03]  /*03e0*/  IADD3 R11, PT, PT, R59, R11, RZ ;  /* 0x0000000b3b0b7210 */ /* 0x000fc60007ffe0ff */
[----:B------:R-:W4:Y:S01]  /*03f0*/  LDG.E.64 R20, desc[UR6][R54.64+-0x600] ;  /* 0xfffa000636147981 */ /* 0x000f22000c1e1b00 */
[----:B------:R-:W-:-:S03]  /*0400*/  SHF.R.S32.HI R9, RZ, 0x1f, R11 ;  /* 0x0000001fff097819 */ /* 0x000fc6000001140b */
[----:B------:R-:W5:Y:S01]  /*0410*/  LDG.E.64 R16, desc[UR6][R54.64+-0x500] ;  /* 0xfffb000636107981 */ /* 0x000f62000c1e1b00 */
[----:B------:R-:W-:-:S03]  /*0420*/  LEA.HI R10, P0, R9, R58, RZ, 0x2 ;  /* 0x0000003a090a7211 */ /* 0x000fc600078110ff */
[----:B------:R-:W5:Y:S01]  /*0430*/  LDG.E.64 R32, desc[UR6][R54.64+-0x400] ;  /* 0xfffc000636207981 */ /* 0x000f62000c1e1b00 */
[----:B------:R-:W-:-:S03]  /*0440*/  SHF.L.U32 R45, R10, 0x1, RZ ;  /* 0x000000010a2d7819 */ /* 0x000fc600000006ff */
[----:B------:R-:W5:Y:S01]  /*0450*/  LDG.E.64 R38, desc[UR6][R54.64+-0x300] ;  /* 0xfffd000636267981 */ /* 0x000f62000c1e1b00 */
[-C--:B------:R-:W-:Y:S02]  /*0460*/  IADD3.X R13, PT, PT, RZ, R11.reuse, RZ, P0, !PT ;  /* 0x0000000bff0d7210 */ /* 0x080fe400007fe4ff */
[----:B------:R-:W-:Y:S02]  /*0470*/  IADD3 R9, P0, PT, R58, 0x80, RZ ;  /* 0x000000803a097810 */ /* 0x000fe40007f1e0ff */
[----:B------:R-:W-:Y:S02]  /*0480*/  LOP3.LUT R45, R45, 0xfffffff8, RZ, 0xc0, !PT ;  /* 0xfffffff82d2d7812 */ /* 0x000fe400078ec0ff */
[----:B------:R-:W-:Y:S02]  /*0490*/  IADD3.X R8, PT, PT, RZ, R11, RZ, P0, !PT ;  /* 0x0000000bff087210 */ /* 0x000fe400007fe4ff */
[----:B------:R-:W-:Y:S02]  /*04a0*/  SHF.L.U64.HI R10, R10, 0x1, R13 ;  /* 0x000000010a0a7819 */ /* 0x000fe4000001020d */
[----:B-1----:R-:W-:-:S02]  /*04b0*/  IADD3 R26, P0, PT, R45, R14, RZ ;  /* 0x0000000e2d1a7210 */ /* 0x002fc40007f1e0ff */
[----:B--2---:R-:W-:Y:S02]  /*04c0*/  IADD3 R44, P1, PT, R45, R28, RZ ;  /* 0x0000001c2d2c7210 */ /* 0x004fe40007f3e0ff */
[C---:B------:R-:W-:Y:S02]  /*04d0*/  IADD3.X R27, PT, PT, R10.reuse, R15, RZ, P0, !PT ;  /* 0x0000000f0a1b7210 */ /* 0x040fe400007fe4ff */
[----:B------:R-:W-:Y:S02]  /*04e0*/  IADD3.X R45, PT, PT, R10, R29, RZ, P1, !PT ;  /* 0x0000001d0a2d7210 */ /* 0x000fe40000ffe4ff */
[----:B------:R-:W-:Y:S02]  /*04f0*/  SHF.R.S32.HI R0, RZ, 0x1f, R8 ;  /* 0x0000001fff007819 */ /* 0x000fe40000011408 */
[----:B------:R-:W2:Y:S02]  /*0500*/  LDG.E.64 R26, desc[UR4][R26.64] ;  /* 0x000000041a1a7981 */ /* 0x000ea4000c1e1b00 */
[----:B------:R-:W-:-:S02]  /*0510*/  LEA.HI R0, P2, R0, R9, RZ, 0x2 ;  /* 0x0000000900007211 */ /* 0x000fc400078510ff */
[----:B------:R-:W2:Y:S02]  /*0520*/  LDG.E.64 R44, desc[UR8][R44.64] ;  /* 0x000000082c2c7981 */ /* 0x000ea4000c1e1b00 */
[C---:B------:R-:W-:Y:S02]  /*0530*/  SHF.L.U32 R23, R0.reuse, 0x1, RZ ;  /* 0x0000000100177819 */ /* 0x040fe400000006ff */
[----:B------:R-:W-:Y:S02]  /*0540*/  IADD3.X R9, PT, PT, RZ, R8, RZ, P2, !PT ;  /* 0x00000008ff097210 */ /* 0x000fe400017fe4ff */
[----:B------:R-:W-:Y:S02]  /*0550*/  LOP3.LUT R23, R23, 0xfffffff8, RZ, 0xc0, !PT ;  /* 0xfffffff817177812 */ /* 0x000fe400078ec0ff */
[----:B------:R-:W-:Y:S02]  /*0560*/  SHF.L.U64.HI R0, R0, 0x1, R9 ;  /* 0x0000000100007819 */ /* 0x000fe40000010209 */
[----:B------:R-:W-:-:S02]  /*0570*/  IADD3 R8, P0, PT, R23, R14, RZ ;  /* 0x0000000e17087210 */ /* 0x000fc40007f1e0ff */
[----:B------:R-:W-:Y:S02]  /*0580*/  IADD3 R22, P1, PT, R23, R28, RZ ;  /* 0x0000001c17167210 */ /* 0x000fe40007f3e0ff */
[C---:B------:R-:W-:Y:S02]  /*0590*/  IADD3.X R9, PT, PT, R0.reuse, R15, RZ, P0, !PT ;  /* 0x0000000f00097210 */ /* 0x040fe400007fe4ff */
[----:B------:R-:W-:Y:S02]  /*05a0*/  IADD3.X R23, PT, PT, R0, R29, RZ, P1, !PT ;  /* 0x0000001d00177210 */ /* 0x000fe40000ffe4ff */
[----:B------:R-:W-:Y:S02]  /*05b0*/  IADD3 R13, P0, PT, R58, 0x100, RZ ;  /* 0x000001003a0d7810 */ /* 0x000fe40007f1e0ff */
[----:B------:R-:W4:Y:S02]  /*05c0*/  LDG.E.64 R8, desc[UR4][R8.64] ;  /* 0x0000000408087981 */ /* 0x000f24000c1e1b00 */
[----:B------:R-:W-:-:S02]  /*05d0*/  IADD3.X R10, PT, PT, RZ, R11, RZ, P0, !PT ;  /* 0x0000000bff0a7210 */ /* 0x000fc400007fe4ff */
        /* <DEDUP_REMOVED lines=25> */
[----:B------:R-:W5:Y:S01]  /*0770*/  LDG.E.64 R12, desc[UR4][R12.64] ;  /* 0x000000040c0c7981 */ /* 0x000f62000c1e1b00 */
[----:B------:R-:W-:-:S03]  /*0780*/  IADD3 R35, P0, PT, R58, 0x200, RZ ;  /* 0x000002003a237810 */ /* 0x000fc60007f1e0ff */
        /* <DEDUP_REMOVED lines=12> */
[----:B------:R-:W5:Y:S04]  /*0850*/  LDG.E.64 R34, desc[UR4][R34.64] ;  /* 0x0000000422227981 */ /* 0x000f68000c1e1b00 */
[----:B------:R-:W5:Y:S01]  /*0860*/  LDG.E.64 R36, desc[UR8][R36.64] ;  /* 0x0000000824247981 */ /* 0x000f62000c1e1b00 */
[----:B--2---:R-:W-:Y:S02]  /*0870*/  HADD2 R26, R26, R44 ;  /* 0x0000002c1a1a7230 */ /* 0x004fe40000000000 */
[----:B------:R-:W-:Y:S02]  /*0880*/  HFMA2 R45, R27, 1, 1, R45 ;  /* 0x3c003c001b2d7831 */ /* 0x000fe4000000002d */
[----:B---3--:R-:W-:Y:S02]  /*0890*/  HFMA2 R26, R26, 1, 1, R24 ;  /* 0x3c003c001a1a7831 */ /* 0x008fe40000000018 */
[----:B------:R-:W-:-:S03]  /*08a0*/  HFMA2 R45, R45, 1, 1, R25 ;  /* 0x3c003c002d2d7831 */ /* 0x000fc60000000019 */
[--C-:B------:R-:W-:Y:S02]  /*08b0*/  HADD2.F32 R0, -RZ, R26.reuse.H0_H0 ;  /* 0x2000001aff007230 */ /* 0x100fe40000004100 */
[----:B------:R-:W-:-:S03]  /*08c0*/  HADD2.F32 R27, -RZ, R26.H1_H1 ;  /* 0x3000001aff1b7230 */ /* 0x000fc60000004100 */
[----:B------:R-:W-:Y:S01]  /*08d0*/  FADD R41, RZ, R0 ;  /* 0x00000000ff297221 */ /* 0x000fe20000000000 */
[----:B----4-:R-:W-:-:S03]  /*08e0*/  HADD2 R22, R8, R22 ;  /* 0x0000001608167230 */ /* 0x010fc60000000000 */
[----:B------:R-:W-:Y:S01]  /*08f0*/  FADD R10, R27, -R41 ;  /* 0x800000291b0a7221 */ /* 0x000fe20000000000 */
[----:B------:R-:W-:-:S03]  /*0900*/  HADD2.F32 R8, -RZ, R45.H0_H0 ;  /* 0x2000002dff087230 */ /* 0x000fc60000004100 */
[--C-:B------:R-:W-:Y:S01]  /*0910*/  FFMA R25, R10, 0.5, R41.reuse ;  /* 0x3f0000000a197823 */ /* 0x100fe20000000029 */
[----:B------:R-:W-:Y:S01]  /*0920*/  FADD R41, R0, -R41 ;  /* 0x8000002900297221 */ /* 0x000fe20000000000 */
[----:B------:R-:W-:Y:S02]  /*0930*/  HFMA2 R20, R22, 1, 1, R20 ;  /* 0x3c003c0016147831 */ /* 0x000fe40000000014 */
[--C-:B------:R-:W-:Y:S01]  /*0940*/  FADD R22, R8, -R25.reuse ;  /* 0x8000001908167221 */ /* 0x100fe20000000000 */
[----:B------:R-:W-:Y:S02]  /*0950*/  HADD2.F32 R26, -RZ, R45.H1_H1 ;  /* 0x3000002dff1a7230 */ /* 0x000fe40000004100 */
[----:B------:R-:W-:Y:S01]  /*0960*/  FFMA R41, R0, R41, RZ ;  /* 0x0000002900297223 */ /* 0x000fe200000000ff */
[--C-:B------:R-:W-:Y:S01]  /*0970*/  FADD R24, R27, -R25.reuse ;  /* 0x800000191b187221 */ /* 0x100fe20000000000 */
[----:B------:R-:W-:Y:S01]  /*0980*/  FFMA R45, R22, 0.3333333432674407959, R25 ;  /* 0x3eaaaaab162d7823 */ /* 0x000fe20000000019 */
[----:B------:R-:W-:-:S02]  /*0990*/  HFMA2 R23, R9, 1, 1, R23 ;  /* 0x3c003c0009177831 */ /* 0x000fc40000000017 */
[----:B------:R-:W-:Y:S01]  /*09a0*/  FFMA R41, R10, R24, R41 ;  /* 0x000000180a297223 */ /* 0x000fe20000000029 */
[--C-:B------:R-:W-:Y:S01]  /*09b0*/  FADD R10, R26, -R45.reuse ;  /* 0x8000002d1a0a7221 */ /* 0x100fe20000000000 */
[----:B------:R-:W-:Y:S02]  /*09c0*/  HADD2.F32 R25, -RZ, R20.H0_H0 ;  /* 0x20000014ff197230 */ /* 0x000fe40000004100 */
[--C-:B------:R-:W-:Y:S01]  /*09d0*/  FADD R9, R8, -R45.reuse ;  /* 0x8000002d08097221 */ /* 0x100fe20000000000 */
[----:B------:R-:W-:-:S03]  /*09e0*/  FFMA R44, R10, 0.25, R45 ;  /* 0x3e8000000a2c7823 */ /* 0x000fc6000000002d */
[----:B------:R-:W-:Y:S01]  /*09f0*/  FFMA R41, R22, R9, R41 ;  /* 0x0000000916297223 */ /* 0x000fe20000000029 */
[----:B------:R-:W-:Y:S02]  /*0a00*/  HFMA2 R21, R23, 1, 1, R21 ;  /* 0x3c003c0017157831 */ /* 0x000fe40000000015 */
[----:B------:R-:W-:Y:S01]  /*0a10*/  FADD R9, -R44, R25 ;  /* 0x000000192c097221 */ /* 0x000fe20000000100 */
[----:B------:R-:W-:Y:S02]  /*0a20*/  HADD2.F32 R24, -RZ, R20.H1_H1 ;  /* 0x30000014ff187230 */ /* 0x000fe40000004100 */
[--C-:B------:R-:W-:Y:S01]  /*0a30*/  FADD R20, R26, -R44.reuse ;  /* 0x8000002c1a147221 */ /* 0x100fe20000000000 */
[----:B------:R-:W-:-:S03]  /*0a40*/  FFMA R45, R9, 0.20000000298023223877, R44 ;  /* 0x3e4ccccd092d7823 */ /* 0x000fc6000000002c */
[----:B------:R-:W-:Y:S01]  /*0a50*/  FFMA R20, R10, R20, R41 ;  /* 0x000000140a147223 */ /* 0x000fe20000000029 */
[----:B-----5:R-:W-:Y:S02]  /*0a60*/  HFMA2 R18, R18, 1, 1, R42 ;  /* 0x3c003c0012127831 */ /* 0x020fe4000000002a */
[--C-:B------:R-:W-:Y:S01]  /*0a70*/  FADD R10, R24, -R45.reuse ;  /* 0x8000002d180a7221 */ /* 0x100fe20000000000 */
[----:B------:R-:W-:Y:S02]  /*0a80*/  HADD2.F32 R23, -RZ, R21.H0_H0 ;  /* 0x20000015ff177230 */ /* 0x000fe40000004100 */
[--C-:B------:R-:W-:Y:S01]  /*0a90*/  FADD R22, R25, -R45.reuse ;  /* 0x8000002d19167221 */ /* 0x100fe20000000000 */
[----:B------:R-:W-:-:S03]  /*0aa0*/  FFMA R44, R10, 0.16666667163372039795, R45 ;  /* 0x3e2aaaab0a2c7823 */ /* 0x000fc6000000002d */
[----:B------:R-:W-:Y:S01]  /*0ab0*/  FFMA R41, R9, R22, R20 ;  /* 0x0000001609297223 */ /* 0x000fe20000000014 */
[----:B------:R-:W-:Y:S02]  /*0ac0*/  HFMA2 R18, R18, 1, 1, R16 ;  /* 0x3c003c0012127831 */ /* 0x000fe40000000010 */
[----:B------:R-:W-:Y:S01]  /*0ad0*/  FADD R9, R23, -R44 ;  /* 0x8000002c17097221 */ /* 0x000fe20000000000 */
[----:B------:R-:W-:-:S03]  /*0ae0*/  HADD2.F32 R22, -RZ, R21.H1_H1 ;  /* 0x30000015ff167230 */ /* 0x000fc60000004100 */
[--C-:B------:R-:W-:Y:S01]  /*0af0*/  FFMA R45, R9, 0.14285714924335479736, R44.reuse ;  /* 0x3e124925092d7823 */ /* 0x100fe2000000002c */
[----:B------:R-:W-:Y:S01]  /*0b00*/  FADD R44, R24, -R44 ;  /* 0x8000002c182c7221 */ /* 0x000fe20000000000 */
[----:B------:R-:W-:Y:S02]  /*0b10*/  HFMA2 R19, R19, 1, 1, R43 ;  /* 0x3c003c0013137831 */ /* 0x000fe4000000002b */
[----:B------:R-:W-:Y:S01]  /*0b20*/  FADD R16, R22, -R45 ;  /* 0x8000002d16107221 */ /* 0x000fe20000000000 */
[----:B------:R-:W-:Y:S01]  /*0b30*/  FFMA R44, R10, R44, R41 ;  /* 0x0000002c0a2c7223 */ /* 0x000fe20000000029 */
[----:B------:R-:W-:Y:S02]  /*0b40*/  HADD2.F32 R21, -RZ, R18.H0_H0 ;  /* 0x20000012ff157230 */ /* 0x000fe40000004100 */
[----:B------:R-:W-:Y:S01]  /*0b50*/  FFMA R41, R16, 0.125, R45 ;  /* 0x3e00000010297823 */ /* 0x000fe2000000002d */
[----:B------:R-:W-:-:S03]  /*0b60*/  HFMA2 R17, R19, 1, 1, R17 ;  /* 0x3c003c0013117831 */ /* 0x000fc60000000011 */
[----:B------:R-:W-:Y:S01]  /*0b70*/  FADD R10, -R41, R21 ;  /* 0x00000015290a7221 */ /* 0x000fe20000000100 */
[----:B------:R-:W-:Y:S01]  /*0b80*/  FADD R45, R23, -R45 ;  /* 0x8000002d172d7221 */ /* 0x000fe20000000000 */
[----:B------:R-:W-:Y:S02]  /*0b90*/  HADD2.F32 R20, -RZ, R18.H1_H1 ;  /* 0x30000012ff147230 */ /* 0x000fe40000004100 */
[--C-:B------:R-:W-:Y:S01]  /*0ba0*/  FFMA R18, R10, 0.11111111193895339966, R41.reuse ;  /* 0x3de38e390a127823 */ /* 0x100fe20000000029 */
[----:B------:R-:W-:Y:S01]  /*0bb0*/  FFMA R45, R9, R45, R44 ;  /* 0x0000002d092d7223 */ /* 0x000fe2000000002c */
[----:B------:R-:W-:Y:S01]  /*0bc0*/  FADD R41, R22, -R41 ;  /* 0x8000002916297221 */ /* 0x000fe20000000000 */
[----:B------:R-:W-:Y:S02]  /*0bd0*/  HFMA2 R12, R12, 1, 1, R30 ;  /* 0x3c003c000c0c7831 */ /* 0x000fe4000000001e */
[----:B------:R-:W-:Y:S01]  /*0be0*/  FADD R9, R20, -R18 ;  /* 0x8000001214097221 */ /* 0x000fe20000000000 */
[----:B------:R-:W-:-:S02]  /*0bf0*/  HADD2.F32 R19, -RZ, R17.H0_H0 ;  /* 0x20000011ff137230 */ /* 0x000fc40000004100 */
[----:B------:R-:W-:Y:S01]  /*0c00*/  FFMA R41, R16, R41, R45 ;  /* 0x0000002910297223 */ /* 0x000fe2000000002d */
[--C-:B------:R-:W-:Y:S01]  /*0c10*/  FFMA R43, R9, 0.10000000149011611938, R18.reuse ;  /* 0x3dcccccd092b7823 */ /* 0x100fe20000000012 */
[----:B------:R-:W-:Y:S01]  /*0c20*/  FADD R18, R21, -R18 ;  /* 0x8000001215127221 */ /* 0x000fe20000000000 */
[----:B------:R-:W-:Y:S02]  /*0c30*/  HFMA2 R32, R12, 1, 1, R32 ;  /* 0x3c003c000c207831 */ /* 0x000fe40000000020 */
[----:B------:R-:W-:Y:S01]  /*0c40*/  FADD R16, R19, -R43 ;  /* 0x8000002b13107221 */ /* 0x000fe20000000000 */
[----:B------:R-:W-:Y:S01]  /*0c50*/  FFMA R42, R10, R18, R41 ;  /* 0x000000120a2a7223 */ /* 0x000fe20000000029 */
[----:B------:R-:W-:Y:S02]  /*0c60*/  HADD2.F32 R18, -RZ, R17.H1_H1 ;  /* 0x30000011ff127230 */ /* 0x000fe40000004100 */
[--C-:B------:R-:W-:Y:S01]  /*0c70*/  FFMA R41, R16, 0.090909093618392944336, R43.reuse ;  /* 0x3dba2e8c10297823 */ /* 0x100fe2000000002b */
[----:B------:R-:W-:-:S03]  /*0c80*/  FADD R43, R20, -R43 ;  /* 0x8000002b142b7221 */ /* 0x000fc60000000000 */
[--C-:B------:R-:W-:Y:S01]  /*0c90*/  FADD R10, R18, -R41.reuse ;  /* 0x80000029120a7221 */ /* 0x100fe20000000000 */
[----:B------:R-:W-:Y:S01]  /*0ca0*/  FFMA R43, R9, R43, R42 ;  /* 0x0000002b092b7223 */ /* 0x000fe2000000002a */
[--C-:B------:R-:W-:Y:S01]  /*0cb0*/  FADD R9, R19, -R41.reuse ;  /* 0x8000002913097221 */ /* 0x100fe20000000000 */
[--C-:B------:R-:W-:Y:S02]  /*0cc0*/  HADD2.F32 R17, -RZ, R32.reuse.H0_H0 ;  /* 0x20000020ff117230 */ /* 0x100fe40000004100 */
[----:B------:R-:W-:Y:S01]  /*0cd0*/  FFMA R41, R10, 0.083333335816860198975, R41 ;  /* 0x3daaaaab0a297823 */ /* 0x000fe20000000029 */
[----:B------:R-:W-:Y:S01]  /*0ce0*/  IADD3 R45, P0, PT, R58, 0x280, RZ ;  /* 0x000002803a2d7810 */ /* 0x000fe20007f1e0ff */
[----:B------:R-:W-:Y:S02]  /*0cf0*/  HFMA2 R13, R13, 1, 1, R31 ;  /* 0x3c003c000d0d7831 */ /* 0x000fe4000000001f */
[----:B------:R-:W-:Y:S01]  /*0d00*/  FFMA R43, R16, R9, R43 ;  /* 0x00000009102b7223 */ /* 0x000fe2000000002b */
[----:B------:R-:W-:Y:S01]  /*0d10*/  FADD R12, -R41, R17 ;  /* 0x00000011290c7221 */ /* 0x000fe20000000100 */
[----:B------:R-:W-:Y:S01]  /*0d20*/  IADD3.X R9, PT, PT, RZ, R11, RZ, P0, !PT ;  /* 0x0000000bff097210 */ /* 0x000fe200007fe4ff */
[----:B------:R-:W-:-:S02]  /*0d30*/  HADD2.F32 R16, -RZ, R32.H1_H1 ;  /* 0x30000020ff107230 */ /* 0x000fc40000004100 */
[--C-:B------:R-:W-:Y:S01]  /*0d40*/  FADD R30, R18, -R41.reuse ;  /* 0x80000029121e7221 */ /* 0x100fe20000000000 */
[----:B------:R-:W-:Y:S01]  /*0d50*/  FFMA R41, R12, 0.076923079788684844971, R41 ;  /* 0x3d9d89d90c297823 */ /* 0x000fe20000000029 */
[----:B------:R-:W-:Y:S02]  /*0d60*/  SHF.R.S32.HI R42, RZ, 0x1f, R9 ;  /* 0x0000001fff2a7819 */ /* 0x000fe40000011409 */
[----:B------:R-:W-:Y:S01]  /*0d70*/  FFMA R43, R10, R30, R43 ;  /* 0x0000001e0a2b7223 */ /* 0x000fe2000000002b */
[--C-:B------:R-:W-:Y:S01]  /*0d80*/  FADD R30, R16, -R41.reuse ;  /* 0x80000029101e7221 */ /* 0x100fe20000000000 */
[--C-:B------:R-:W-:Y:S01]  /*0d90*/  FADD R10, R17, -R41.reuse ;  /* 0x80000029110a7221 */ /* 0x100fe20000000000 */
[----:B------:R-:W-:Y:S01]  /*0da0*/  HADD2 R13, R13, R33 ;  /* 0x000000210d0d7230 */ /* 0x000fe20000000000 */
[----:B------:R-:W-:Y:S01]  /*0db0*/  LEA.HI R42, P0, R42, R45, RZ, 0x2 ;  /* 0x0000002d2a2a7211 */ /* 0x000fe200078110ff */
[----:B------:R-:W-:Y:S01]  /*0dc0*/  FFMA R31, R30, 0.071428574621677398682, R41 ;  /* 0x3d9249251e1f7823 */ /* 0x000fe20000000029 */
[----:B------:R-:W-:Y:S01]  /*0dd0*/  FFMA R43, R12, R10, R43 ;  /* 0x0000000a0c2b7223 */ /* 0x000fe2000000002b */
[----:B------:R-:W-:Y:S01]  /*0de0*/  HFMA2 R36, R34, 1, 1, R36 ;  /* 0x3c003c0022247831 */ /* 0x000fe20000000024 */
[----:B------:R-:W-:Y:S01]  /*0df0*/  IADD3.X R41, PT, PT, RZ, R9, RZ, P0, !PT ;  /* 0x00000009ff297210 */ /* 0x000fe200007fe4ff */
[----:B------:R-:W-:-:S02]  /*0e00*/  HADD2.F32 R10, -RZ, R13.H0_H0 ;  /* 0x2000000dff0a7230 */ /* 0x000fc40000004100 */
[----:B------:R-:W-:Y:S01]  /*0e10*/  FADD R9, R16, -R31 ;  /* 0x8000001f10097221 */ /* 0x000fe20000000000 */
[C---:B------:R-:W-:Y:S02]  /*0e20*/  SHF.L.U32 R33, R42.reuse, 0x1, RZ ;  /* 0x000000012a217819 */ /* 0x040fe400000006ff */
[----:B------:R-:W-:Y:S01]  /*0e30*/  SHF.L.U64.HI R42, R42, 0x1, R41 ;  /* 0x000000012a2a7819 */ /* 0x000fe20000010229 */
[----:B------:R-:W-:Y:S01]  /*0e40*/  FADD R41, R10, -R31 ;  /* 0x8000001f0a297221 */ /* 0x000fe20000000000 */
[----:B------:R-:W-:Y:S01]  /*0e50*/  FFMA R30, R30, R9, R43 ;  /* 0x000000091e1e7223 */ /* 0x000fe2000000002b */
[----:B------:R-:W-:Y:S01]  /*0e60*/  LOP3.LUT R33, R33, 0xfffffff8, RZ, 0xc0, !PT ;  /* 0xfffffff821217812 */ /* 0x000fe200078ec0ff */
[----:B------:R-:W-:Y:S02]  /*0e70*/  HADD2.F32 R9, -RZ, R13.H1_H1 ;  /* 0x3000000dff097230 */ /* 0x000fe40000004100 */
[----:B------:R-:W-:Y:S01]  /*0e80*/  FFMA R34, R41, 0.066666670143604278564, R31 ;  /* 0x3d88888929227823 */ /* 0x000fe2000000001f */
[----:B------:R-:W-:Y:S01]  /*0e90*/  HADD2 R38, R36, R38 ;  /* 0x0000002624267230 */ /* 0x000fe20000000000 */
[----:B------:R-:W-:-:S02]  /*0ea0*/  IADD3 R32, P0, PT, R33, R14, RZ ;  /* 0x0000000e21207210 */ /* 0x000fc40007f1e0ff */
[----:B------:R-:W-:Y:S01]  /*0eb0*/  IADD3 R12, P1, PT, R33, R28, RZ ;  /* 0x0000001c210c7210 */ /* 0x000fe20007f3e0ff */
[--C-:B------:R-:W-:Y:S01]  /*0ec0*/  FADD R31, R9, -R34.reuse ;  /* 0x80000022091f7221 */ /* 0x100fe20000000000 */
[----:B------:R-:W-:Y:S01]  /*0ed0*/  IADD3.X R33, PT, PT, R42, R15, RZ, P0, !PT ;  /* 0x0000000f2a217210 */ /* 0x000fe200007fe4ff */
[--C-:B------:R-:W-:Y:S01]  /*0ee0*/  FADD R36, R10, -R34.reuse ;  /* 0x800000220a247221 */ /* 0x100fe20000000000 */
[----:B------:R-:W-:Y:S01]  /*0ef0*/  IADD3.X R13, PT, PT, R42, R29, RZ, P1, !PT ;  /* 0x0000001d2a0d7210 */ /* 0x000fe20000ffe4ff */
[----:B------:R-:W-:Y:S02]  /*0f00*/  HADD2.F32 R42, -RZ, R38.H0_H0 ;  /* 0x20000026ff2a7230 */ /* 0x000fe40000004100 */
[----:B------:R-:W-:Y:S01]  /*0f10*/  FFMA R34, R31, 0.0625, R34 ;  /* 0x3d8000001f227823 */ /* 0x000fe20000000022 */
[----:B------:R-:W-:Y:S01]  /*0f20*/  FFMA R30, R41, R36, R30 ;  /* 0x00000024291e7223 */ /* 0x000fe2000000001e */
[----:B------:R-:W2:Y:S02]  /*0f30*/  LDG.E.64 R32, desc[UR4][R32.64] ;  /* 0x0000000420207981 */ /* 0x000ea4000c1e1b00 */
[----:B------:R-:W-:-:S02]  /*0f40*/  FADD R43, -R34, R42 ;  /* 0x0000002a222b7221 */ /* 0x000fc40000000100 */
[----:B------:R-:W2:Y:S01]  /*0f50*/  LDG.E.64 R12, desc[UR8][R12.64] ;  /* 0x000000080c0c7981 */ /* 0x000ea2000c1e1b00 */
[--C-:B------:R-:W-:Y:S01]  /*0f60*/  FADD R36, R9, -R34.reuse ;  /* 0x8000002209247221 */ /* 0x100fe20000000000 */
[----:B------:R-:W-:Y:S01]  /*0f70*/  FFMA R34, R43, 0.058823529630899429321, R34 ;  /* 0x3d70f0f12b227823 */ /* 0x000fe20000000022 */
[----:B------:R-:W-:Y:S02]  /*0f80*/  HADD2.F32 R41, -RZ, R38.H1_H1 ;  /* 0x30000026ff297230 */ /* 0x000fe40000004100 */
[----:B------:R-:W-:Y:S01]  /*0f90*/  FFMA R36, R31, R36, R30 ;  /* 0x000000241f247223 */ /* 0x000fe2000000001e */
[----:B------:R-:W-:Y:S01]  /*0fa0*/  FADD R45, R42, -R34 ;  /* 0x800000222a2d7221 */ /* 0x000fe20000000000 */
[----:B------:R-:W3:Y:S03]  /*0fb0*/  LDG.E.64 R30, desc[UR6][R54.64+-0x200] ;  /* 0xfffe0006361e7981 */ /* 0x000ee6000c1e1b00 */
[----:B------:R-:W-:Y:S01]  /*0fc0*/  FFMA R36, R43, R45, R36 ;  /* 0x0000002d2b247223 */ /* 0x000fe20000000024 */
[----:B------:R-:W-:-:S04]  /*0fd0*/  FADD R43, R41, -R34 ;  /* 0x80000022292b7221 */ /* 0x000fc80000000000 */
[----:B------:R-:W-:-:S04]  /*0fe0*/  FFMA R45, R43, 0.055555555969476699829, R34 ;  /* 0x3d638e392b2d7823 */ /* 0x000fc80000000022 */
[----:B------:R-:W-:-:S04]  /*0ff0*/  FADD R47, R41, -R45 ;  /* 0x8000002d292f7221 */ /* 0x000fc80000000000 */
[----:B------:R-:W-:Y:S01]  /*1000*/  FFMA R38, R43, R47, R36 ;  /* 0x0000002f2b267223 */ /* 0x000fe20000000024 */
[----:B------:R-:W-:-:S04]  /*1010*/  IADD3 R43, P0, PT, R58, 0x300, RZ ;  /* 0x000003003a2b7810 */ /* 0x000fc80007f1e0ff */
[----:B------:R-:W-:-:S04]  /*1020*/  IADD3.X R34, PT, PT, RZ, R11, RZ, P0, !PT ;  /* 0x0000000bff227210 */ /* 0x000fc800007fe4ff */
[----:B------:R-:W-:-:S04]  /*1030*/  SHF.R.S32.HI R46, RZ, 0x1f, R34 ;  /* 0x0000001fff2e7819 */ /* 0x000fc80000011422 */
[----:B------:R-:W-:Y:S01]  /*1040*/  LEA.HI R46, P0, R46, R43, RZ, 0x2 ;  /* 0x0000002b2e2e7211 */ /* 0x000fe200078110ff */
[----:B------:R-:W-:-:S03]  /*1050*/  HFMA2 R43, R35, 1, 1, R37 ;  /* 0x3c003c00232b7831 */ /* 0x000fc60000000025 */
[C---:B------:R-:W-:Y:S02]  /*1060*/  SHF.L.U32 R37, R46.reuse, 0x1, RZ ;  /* 0x000000012e257819 */ /* 0x040fe400000006ff */
[----:B------:R-:W-:Y:S02]  /*1070*/  IADD3.X R35, PT, PT, RZ, R34, RZ, P0, !PT ;  /* 0x00000022ff237210 */ /* 0x000fe400007fe4ff */
[----:B------:R-:W-:Y:S01]  /*1080*/  LOP3.LUT R37, R37, 0xfffffff8, RZ, 0xc0, !PT ;  /* 0xfffffff825257812 */ /* 0x000fe200078ec0ff */
[----:B------:R-:W-:Y:S01]  /*1090*/  HADD2 R43, R43, R39 ;  /* 0x000000272b2b7230 */ /* 0x000fe20000000000 */
[----:B------:R-:W-:Y:S02]  /*10a0*/  SHF.L.U64.HI R46, R46, 0x1, R35 ;  /* 0x000000012e2e7819 */ /* 0x000fe40000010223 */
[C---:B------:R-:W-:Y:S02]  /*10b0*/  IADD3 R34, P0, PT, R37.reuse, R14, RZ ;  /* 0x0000000e25227210 */ /* 0x040fe40007f1e0ff */
[----:B------:R-:W-:Y:S01]  /*10c0*/  IADD3 R36, P1, PT, R37, R28, RZ ;  /* 0x0000001c25247210 */ /* 0x000fe20007f3e0ff */
[----:B------:R-:W-:Y:S01]  /*10d0*/  HADD2.F32 R44, -RZ, R43.H0_H0 ;  /* 0x2000002bff2c7230 */ /* 0x000fe20000004100 */
[----:B------:R-:W-:-:S02]  /*10e0*/  IADD3.X R35, PT, PT, R46, R15, RZ, P0, !PT ;  /* 0x0000000f2e237210 */ /* 0x000fc400007fe4ff */
[----:B------:R-:W-:Y:S02]  /*10f0*/  IADD3.X R37, PT, PT, R46, R29, RZ, P1, !PT ;  /* 0x0000001d2e257210 */ /* 0x000fe40000ffe4ff */
[--C-:B------:R-:W-:Y:S02]  /*1100*/  FADD R46, R44, -R45.reuse ;  /* 0x8000002d2c2e7221 */ /* 0x100fe40000000000 */
[----:B------:R-:W4:Y:S02]  /*1110*/  LDG.E.64 R34, desc[UR4][R34.64] ;  /* 0x0000000422227981 */ /* 0x000f24000c1e1b00 */
[----:B------:R-:W-:Y:S02]  /*1120*/  FFMA R45, R46, 0.052631579339504241943, R45 ;  /* 0x3d5794362e2d7823 */ /* 0x000fe4000000002d */
[----:B------:R-:W4:Y:S02]  /*1130*/  LDG.E.64 R36, desc[UR8][R36.64] ;  /* 0x0000000824247981 */ /* 0x000f24000c1e1b00 */
[----:B------:R-:W-:-:S04]  /*1140*/  FADD R39, R44, -R45 ;  /* 0x8000002d2c277221 */ /* 0x000fc80000000000 */
[----:B------:R-:W-:Y:S02]  /*1150*/  FFMA R46, R46, R39, R38 ;  /* 0x000000272e2e7223 */ /* 0x000fe40000000026 */
[----:B------:R-:W5:Y:S01]  /*1160*/  LDG.E.64 R38, desc[UR6][R54.64+-0x100] ;  /* 0xffff000636267981 */ /* 0x000f62000c1e1b00 */
[----:B------:R-:W-:Y:S01]  /*1170*/  HADD2.F32 R43, -RZ, R43.H1_H1 ;  /* 0x3000002bff2b7230 */ /* 0x000fe20000004100 */
[----:B------:R-:W-:Y:S01]  /*1180*/  ISETP.GE.AND P0, PT, R3, UR44, PT ;  /* 0x0000002c03007c0c */ /* 0x000fe2000bf06270 */
[----:B------:R-:W-:Y:S01]  /*1190*/  BSSY.RECONVERGENT B0, `(.L_x_4059) ;  /* 0x0000068000007945 */ /* 0x000fe20003800200 */
[----:B--2---:R-:W-:Y:S02]  /*11a0*/  HFMA2 R47, R32, 1, 1, R12 ;  /* 0x3c003c00202f7831 */ /* 0x004fe4000000000c */
[----:B------:R-:W-:-:S04]  /*11b0*/  FADD R32, R43, -R45 ;  /* 0x8000002d2b207221 */ /* 0x000fc80000000000 */
[----:B------:R-:W-:-:S04]  /*11c0*/  FFMA R12, R32, 0.050000000745058059692, R45 ;  /* 0x3d4ccccd200c7823 */ /* 0x000fc8000000002d */
[----:B------:R-:W-:Y:S01]  /*11d0*/  FADD R45, R43, -R12 ;  /* 0x8000000c2b2d7221 */ /* 0x000fe20000000000 */
[----:B---3--:R-:W-:-:S03]  /*11e0*/  HADD2 R30, R47, R30 ;  /* 0x0000001e2f1e7230 */ /* 0x008fc60000000000 */
[----:B------:R-:W-:Y:S02]  /*11f0*/  FFMA R46, R32, R45, R46 ;  /* 0x0000002d202e7223 */ /* 0x000fe4000000002e */
[----:B------:R-:W-:-:S05]  /*1200*/  HADD2.F32 R45, -RZ, R30.H0_H0 ;  /* 0x2000001eff2d7230 */ /* 0x000fca0000004100 */
[----:B------:R-:W-:-:S04]  /*1210*/  FADD R47, -R12, R45 ;  /* 0x0000002d0c2f7221 */ /* 0x000fc80000000100 */
[----:B------:R-:W-:Y:S01]  /*1220*/  FFMA R12, R47, 0.047619048506021499634, R12 ;  /* 0x3d430c312f0c7823 */ /* 0x000fe2000000000c */
[----:B------:R-:W-:Y:S02]  /*1230*/  HADD2.F32 R32, -RZ, R30.H1_H1 ;  /* 0x3000001eff207230 */ /* 0x000fe40000004100 */
[----:B------:R-:W-:Y:S02]  /*1240*/  HFMA2 R33, R33, 1, 1, R13 ;  /* 0x3c003c0021217831 */ /* 0x000fe4000000000d */
[----:B------:R-:W-:-:S04]  /*1250*/  FADD R61, R45, -R12 ;  /* 0x8000000c2d3d7221 */ /* 0x000fc80000000000 */
[----:B------:R-:W-:Y:S01]  /*1260*/  FFMA R46, R47, R61, R46 ;  /* 0x0000003d2f2e7223 */ /* 0x000fe2000000002e */
[----:B------:R-:W-:-:S04]  /*1270*/  FADD R47, R32, -R12 ;  /* 0x8000000c202f7221 */ /* 0x000fc80000000000 */
[----:B------:R-:W-:Y:S01]  /*1280*/  FFMA R13, R47, 0.045454546809196472168, R12 ;  /* 0x3d3a2e8c2f0d7823 */ /* 0x000fe2000000000c */
[----:B------:R-:W-:-:S03]  /*1290*/  HADD2 R31, R33, R31 ;  /* 0x0000001f211f7230 */ /* 0x000fc60000000000 */
[----:B------:R-:W-:-:S04]  /*12a0*/  FADD R33, R32, -R13 ;  /* 0x8000000d20217221 */ /* 0x000fc80000000000 */
[----:B------:R-:W-:Y:S01]  /*12b0*/  FFMA R12, R47, R33, R46 ;  /* 0x000000212f0c7223 */ /* 0x000fe2000000002e */
[----:B------:R-:W-:-:S05]  /*12c0*/  HADD2.F32 R46, -RZ, R31.H0_H0 ;  /* 0x2000001fff2e7230 */ /* 0x000fca0000004100 */
[----:B------:R-:W-:-:S04]  /*12d0*/  FADD R30, R46, -R13 ;  /* 0x8000000d2e1e7221 */ /* 0x000fc80000000000 */
[----:B------:R-:W-:-:S04]  /*12e0*/  FFMA R13, R30, 0.043478261679410934448, R13 ;  /* 0x3d3216431e0d7823 */ /* 0x000fc8000000000d */
[----:B------:R-:W-:-:S04]  /*12f0*/  FADD R33, R46, -R13 ;  /* 0x8000000d2e217221 */ /* 0x000fc80000000000 */
[----:B------:R-:W-:Y:S01]  /*1300*/  FFMA R12, R30, R33, R12 ;  /* 0x000000211e0c7223 */ /* 0x000fe2000000000c */
[----:B----4-:R-:W-:Y:S02]  /*1310*/  HFMA2 R34, R34, 1, 1, R36 ;  /* 0x3c003c0022227831 */ /* 0x010fe40000000024 */
[----:B------:R-:W-:-:S05]  /*1320*/  HADD2.F32 R33, -RZ, R31.H1_H1 ;  /* 0x3000001fff217230 */ /* 0x000fca0000004100 */
[----:B------:R-:W-:Y:S01]  /*1330*/  FADD R30, R33, -R13 ;  /* 0x8000000d211e7221 */ /* 0x000fe20000000000 */
[----:B-----5:R-:W-:-:S03]  /*1340*/  HADD2 R38, R34, R38 ;  /* 0x0000002622267230 */ /* 0x020fc60000000000 */
[----:B------:R-:W-:-:S04]  /*1350*/  FFMA R13, R30, 0.041666667908430099487, R13 ;  /* 0x3d2aaaab1e0d7823 */ /* 0x000fc8000000000d */
[----:B------:R-:W-:Y:S01]  /*1360*/  FADD R31, R33, -R13 ;  /* 0x8000000d211f7221 */ /* 0x000fe20000000000 */
[----:B------:R-:W-:-:S03]  /*1370*/  HADD2.F32 R34, -RZ, R38.H0_H0 ;  /* 0x20000026ff227230 */ /* 0x000fc60000004100 */
[----:B------:R-:W-:Y:S02]  /*1380*/  FFMA R12, R30, R31, R12 ;  /* 0x0000001f1e0c7223 */ /* 0x000fe4000000000c */
[----:B------:R-:W-:Y:S01]  /*1390*/  FADD R30, -R13, R34 ;  /* 0x000000220d1e7221 */ /* 0x000fe20000000100 */
[----:B------:R-:W-:-:S03]  /*13a0*/  HFMA2 R35, R35, 1, 1, R37 ;  /* 0x3c003c0023237831 */ /* 0x000fc60000000025 */
[----:B------:R-:W-:Y:S01]  /*13b0*/  FFMA R13, R30, 0.039999999105930328369, R13 ;  /* 0x3d23d70a1e0d7823 */ /* 0x000fe2000000000d */
[----:B------:R-:W-:-:S03]  /*13c0*/  HADD2.F32 R36, -RZ, R38.H1_H1 ;  /* 0x30000026ff247230 */ /* 0x000fc60000004100 */
[----:B------:R-:W-:-:S04]  /*13d0*/  FADD R31, R34, -R13 ;  /* 0x8000000d221f7221 */ /* 0x000fc80000000000 */
[----:B------:R-:W-:Y:S01]  /*13e0*/  FFMA R12, R30, R31, R12 ;  /* 0x0000001f1e0c7223 */ /* 0x000fe2000000000c */
[----:B------:R-:W-:Y:S01]  /*13f0*/  FADD R30, R36, -R13 ;  /* 0x8000000d241e7221 */ /* 0x000fe20000000000 */
[----:B------:R-:W-:-:S03]  /*1400*/  HADD2 R35, R35, R39 ;  /* 0x0000002723237230 */ /* 0x000fc60000000000 */
[----:B------:R-:W-:Y:S02]  /*1410*/  FFMA R13, R30, 0.038461539894342422485, R13 ;  /* 0x3d1d89d91e0d7823 */ /* 0x000fe4000000000d */
[----:B------:R-:W-:Y:S02]  /*1420*/  HADD2.F32 R37, -RZ, R35.H0_H0 ;  /* 0x20000023ff257230 */ /* 0x000fe40000004100 */
[----:B------:R-:W-:-:S04]  /*1430*/  FADD R31, R36, -R13 ;  /* 0x8000000d241f7221 */ /* 0x000fc80000000000 */
[----:B------:R-:W-:Y:S01]  /*1440*/  FFMA R12, R30, R31, R12 ;  /* 0x0000001f1e0c7223 */ /* 0x000fe2000000000c */
[----:B------:R-:W-:-:S04]  /*1450*/  FADD R30, R37, -R13 ;  /* 0x8000000d251e7221 */ /* 0x000fc80000000000 */
[----:B------:R-:W-:Y:S01]  /*1460*/  FFMA R38, R30, 0.037037037312984466553, R13 ;  /* 0x3d17b4261e267823 */ /* 0x000fe2000000000d */
[----:B------:R-:W-:-:S03]  /*1470*/  HADD2.F32 R35, -RZ, R35.H1_H1 ;  /* 0x30000023ff237230 */ /* 0x000fc60000004100 */
[----:B------:R-:W-:-:S04]  /*1480*/  FADD R13, R37, -R38 ;  /* 0x80000026250d7221 */ /* 0x000fc80000000000 */
[----:B------:R-:W-:Y:S01]  /*1490*/  FFMA R12, R30, R13, R12 ;  /* 0x0000000d1e0c7223 */ /* 0x000fe2000000000c */
[----:B------:R-:W-:-:S04]  /*14a0*/  FADD R13, R35, -R38 ;  /* 0x80000026230d7221 */ /* 0x000fc80000000000 */
[----:B------:R-:W-:-:S04]  /*14b0*/  FFMA R47, R13, 0.035714287310838699341, R38 ;  /* 0x3d1249250d2f7823 */ /* 0x000fc80000000026 */
[----:B------:R-:W-:Y:S01]  /*14c0*/  FADD R31, R35, -R47 ;  /* 0x8000002f231f7221 */ /* 0x000fe20000000000 */
[----:B------:R-:W-:Y:S02]  /*14d0*/  MOV R61, 0x41e00000 ;  /* 0x41e00000003d7802 */ /* 0x000fe40000000f00 */
[----:B------:R-:W-:Y:S01]  /*14e0*/  CS2R R38, SRZ ;  /* 0x0000000000267805 */ /* 0x000fe2000001ff00 */
[----:B------:R-:W-:Y:S01]  /*14f0*/  FFMA R60, R13, R31, R12 ;  /* 0x0000001f0d3c7223 */ /* 0x000fe2000000000c */
[----:B------:R-:W-:Y:S01]  /*1500*/  CS2R R30, SRZ ;  /* 0x00000000001e7805 */ /* 0x000fe2000001ff00 */
        /* <DEDUP_REMOVED lines=22> */
[----:B------:R-:W-:Y:S01]  /*1670*/  MOV R61, 0x42000000 ;  /* 0x42000000003d7802 */ /* 0x000fe20000000f00 */
[----:B--2---:R-:W-:-:S02]  /*1680*/  HFMA2 R11, R14, 1, 1, R28 ;  /* 0x3c003c000e0b7831 */ /* 0x004fc4000000001c */
[----:B------:R-:W-:Y:S02]  /*1690*/  HFMA2 R15, R15, 1, 1, R29 ;  /* 0x3c003c000f0f7831 */ /* 0x000fe4000000001d */
[----:B---3--:R-:W-:Y:S02]  /*16a0*/  HADD2 R30, R11, R30 ;  /* 0x0000001e0b1e7230 */ /* 0x008fe40000000000 */
[----:B------:R-:W-:-:S03]  /*16b0*/  HFMA2 R15, R15, 1, 1, R31 ;  /* 0x3c003c000f0f7831 */ /* 0x000fc6000000001f */
[--C-:B------:R-:W-:Y:S02]  /*16c0*/  HADD2.F32 R12, -RZ, R30.reuse.H0_H0 ;  /* 0x2000001eff0c7230 */ /* 0x100fe40000004100 */
[----:B------:R-:W-:-:S03]  /*16d0*/  HADD2.F32 R30, -RZ, R30.H1_H1 ;  /* 0x3000001eff1e7230 */ /* 0x000fc60000004100 */
[----:B------:R-:W-:Y:S01]  /*16e0*/  FADD R11, -R47, R12 ;  /* 0x0000000c2f0b7221 */ /* 0x000fe20000000100 */
[--C-:B------:R-:W-:Y:S01]  /*16f0*/  HADD2.F32 R38, -RZ, R15.reuse.H0_H0 ;  /* 0x2000000fff267230 */ /* 0x100fe20000004100 */
[----:B------:R-:W-:Y:S01]  /*1700*/  MOV R31, R12 ;  /* 0x0000000c001f7202 */ /* 0x000fe20000000f00 */
[----:B------:R-:W-:Y:S02]  /*1710*/  HADD2.F32 R39, -RZ, R15.H1_H1 ;  /* 0x3000000fff277230 */ /* 0x000fe40000004100 */
[----:B------:R-:W-:-:S04]  /*1720*/  FFMA R47, R11, 0.034482758492231369019, R47 ;  /* 0x3d0d3dcb0b2f7823 */ /* 0x000fc8000000002f */
[----:B------:R-:W-:-:S04]  /*1730*/  FADD R14, R30, -R47 ;  /* 0x8000002f1e0e7221 */ /* 0x000fc80000000000 */
[--C-:B------:R-:W-:Y:S01]  /*1740*/  FFMA R28, R14, 0.033333335071802139282, R47.reuse ;  /* 0x3d0888890e1c7823 */ /* 0x100fe2000000002f */
[----:B------:R-:W-:-:S03]  /*1750*/  FADD R47, R12, -R47 ;  /* 0x8000002f0c2f7221 */ /* 0x000fc60000000000 */
[----:B------:R-:W-:Y:S01]  /*1760*/  FADD R13, R38, -R28 ;  /* 0x8000001c260d7221 */ /* 0x000fe20000000000 */
[----:B------:R-:W-:-:S03]  /*1770*/  FFMA R47, R11, R47, R60 ;  /* 0x0000002f0b2f7223 */ /* 0x000fc6000000003c */
[--C-:B------:R-:W-:Y:S01]  /*1780*/  FFMA R11, R13, 0.032258063554763793945, R28.reuse ;  /* 0x3d0421080d0b7823 */ /* 0x100fe2000000001c */
[----:B------:R-:W-:-:S03]  /*1790*/  FADD R28, R30, -R28 ;  /* 0x8000001c1e1c7221 */ /* 0x000fc60000000000 */
[----:B------:R-:W-:Y:S01]  /*17a0*/  FADD R60, R39, -R11 ;  /* 0x8000000b273c7221 */ /* 0x000fe20000000000 */
[----:B------:R-:W-:Y:S01]  /*17b0*/  FFMA R28, R14, R28, R47 ;  /* 0x0000001c0e1c7223 */ /* 0x000fe2000000002f */
[--C-:B------:R-:W-:Y:S02]  /*17c0*/  FADD R14, R38, -R11.reuse ;  /* 0x8000000b260e7221 */ /* 0x100fe40000000000 */
[----:B------:R-:W-:Y:S02]  /*17d0*/  FFMA R47, R60, 0.03125, R11 ;  /* 0x3d0000003c2f7823 */ /* 0x000fe4000000000b */
[----:B------:R-:W-:Y:S02]  /*17e0*/  FFMA R13, R13, R14, R28 ;  /* 0x0000000e0d0d7223 */ /* 0x000fe4000000001c */
[----:B------:R-:W-:-:S04]  /*17f0*/  FADD R11, R39, -R47 ;  /* 0x8000002f270b7221 */ /* 0x000fc80000000000 */
[----:B------:R-:W-:-:S07]  /*1800*/  FFMA R60, R60, R11, R13 ;  /* 0x0000000b3c3c7223 */ /* 0x000fce000000000d */
.L_x_4060:
[----:B------:R-:W-:Y:S05]  /*1810*/  BSYNC.RECONVERGENT B0 ;  /* 0x0000000000007941 */ /* 0x000fea0003800200 */
.L_x_4059:
[----:B------:R-:W-:-:S03]  /*1820*/  UMOV UR4, 0xffffffff ;  /* 0xffffffff00047882 */ /* 0x000fc60000000000 */
[----:B------:R-:W-:Y:S05]  /*1830*/  BRA.DIV UR4, `(.L_x_4061) ;  /* 0x0000001604f07947 */ /* 0x000fea000b800000 */
[----:B------:R0:W1:Y:S04]  /*1840*/  SHFL.DOWN PT, R58, R47, 0x10, 0x1f ;  /* 0x0a001f002f3a7f89 */ /* 0x00006800000e0000 */
[----:B------:R0:W2:Y:S04]  /*1850*/  SHFL.DOWN PT, R28, R60, 0x10, 0x1f ;  /* 0x0a001f003c1c7f89 */ /* 0x0000a800000e0000 */
[----:B------:R0:W3:Y:S02]  /*1860*/  SHFL.DOWN PT, R14, R61, 0x10, 0x1f ;  /* 0x0a001f003d0e7f89 */ /* 0x0000e400000e0000 */
.L_x_4086:
        /* <DEDUP_REMOVED lines=17> */
.L_x_4063:
[----:B------:R-:W-:Y:S05]  /*1980*/  BSYNC.RECONVERGENT B0 ;  /* 0x0000000000007941 */ /* 0x000fea0003800200 */
.L_x_4062:
[----:B------:R-:W-:-:S03]  /*1990*/  UMOV UR4, 0xffffffff ;  /* 0xffffffff00047882 */ /* 0x000fc60000000000 */
[----:B------:R-:W-:Y:S05]  /*19a0*/  BRA.DIV UR4, `(.L_x_4064) ;  /* 0x0000001604f07947 */ /* 0x000fea000b800000 */
[----:B-1----:R1:W3:Y:S04]  /*19b0*/  SHFL.DOWN PT, R58, R47, 0x8, 0x1f ;  /* 0x09001f002f3a7f89 */ /* 0x0022e800000e0000 */
[----:B--2---:R1:W2:Y:S04]  /*19c0*/  SHFL.DOWN PT, R28, R60, 0x8, 0x1f ;  /* 0x09001f003c1c7f89 */ /* 0x0042a800000e0000 */
[----:B------:R1:W4:Y:S02]  /*19d0*/  SHFL.DOWN PT, R14, R61, 0x8, 0x1f ;  /* 0x09001f003d0e7f89 */ /* 0x00032400000e0000 */
.L_x_4091:
        /* <DEDUP_REMOVED lines=17> */
.L_x_4066:
[----:B------:R-:W-:Y:S05]  /*1af0*/  BSYNC.RECONVERGENT B0 ;  /* 0x0000000000007941 */ /* 0x000fea0003800200 */
.L_x_4065:
[----:B------:R-:W-:-:S03]  /*1b00*/  UMOV UR4, 0xffffffff ;  /* 0xffffffff00047882 */ /* 0x000fc60000000000 */
[----:B------:R-:W-:Y:S05]  /*1b10*/  BRA.DIV UR4, `(.L_x_4067) ;  /* 0x0000001604f07947 */ /* 0x000fea000b800000 */
[----:B---3--:R3:W4:Y:S04]  /*1b20*/  SHFL.DOWN PT, R58, R47, 0x4, 0x1f ;  /* 0x08801f002f3a7f89 */ /* 0x00872800000e0000 */
[----:B--2---:R3:W2:Y:S04]  /*1b30*/  SHFL.DOWN PT, R28, R60, 0x4, 0x1f ;  /* 0x08801f003c1c7f89 */ /* 0x0046a800000e0000 */
[----:B------:R3:W0:Y:S02]  /*1b40*/  SHFL.DOWN PT, R14, R61, 0x4, 0x1f ;  /* 0x08801f003d0e7f89 */ /* 0x00062400000e0000 */
.L_x_4096:
        /* <DEDUP_REMOVED lines=17> */
.L_x_4069:
[----:B------:R-:W-:Y:S05]  /*1c60*/  BSYNC.RECONVERGENT B0 ;  /* 0x0000000000007941 */ /* 0x000fea0003800200 */
.L_x_4068:
[----:B------:R-:W-:-:S03]  /*1c70*/  UMOV UR4, 0xffffffff ;  /* 0xffffffff00047882 */ /* 0x000fc60000000000 */
[----:B------:R-:W-:Y:S05]  /*1c80*/  BRA.DIV UR4, `(.L_x_4070) ;  /* 0x0000001604f07947 */ /* 0x000fea000b800000 */
[----:B----4-:R0:W4:Y:S04]  /*1c90*/  SHFL.DOWN PT, R58, R47, 0x2, 0x1f ;  /* 0x08401f002f3a7f89 */ /* 0x01012800000e0000 */
[----:B--2---:R0:W2:Y:S04]  /*1ca0*/  SHFL.DOWN PT, R28, R60, 0x2, 0x1f ;  /* 0x08401f003c1c7f89 */ /* 0x0040a800000e0000 */
[----:B------:R0:W0:Y:S02]  /*1cb0*/  SHFL.DOWN PT, R14, R61, 0x2, 0x1f ;  /* 0x08401f003d0e7f89 */ /* 0x00002400000e0000 */
.L_x_4101:
        /* <DEDUP_REMOVED lines=17> */
.L_x_4072:
[----:B------:R-:W-:Y:S05]  /*1dd0*/  BSYNC.RECONVERGENT B0 ;  /* 0x0000000000007941 */ /* 0x000fea0003800200 */
.L_x_4071:
[----:B------:R-:W-:-:S03]  /*1de0*/  UMOV UR4, 0xffffffff ;  /* 0xffffffff00047882 */ /* 0x000fc60000000000 */
[----:B------:R-:W-:Y:S05]  /*1df0*/  BRA.DIV UR4, `(.L_x_4073) ;  /* 0x0000001604f07947 */ /* 0x000fea000b800000 */
[----:B----4-:R0:W4:Y:S04]  /*1e00*/  SHFL.DOWN PT, R58, R47, 0x1, 0x1f ;  /* 0x08201f002f3a7f89 */ /* 0x01012800000e0000 */
[----:B--2---:R0:W2:Y:S04]  /*1e10*/  SHFL.DOWN PT, R28, R60, 0x1, 0x1f ;  /* 0x08201f003c1c7f89 */ /* 0x0040a800000e0000 */
[----:B------:R0:W0:Y:S02]  /*1e20*/  SHFL.DOWN PT, R14, R61, 0x1, 0x1f ;  /* 0x08201f003d0e7f89 */ /* 0x00002400000e0000 */
.L_x_4106:
        /* <DEDUP_REMOVED lines=17> */
.L_x_4075:
[----:B------:R-:W-:Y:S05]  /*1f40*/  BSYNC.RECONVERGENT B0 ;  /* 0x0000000000007941 */ /* 0x000fea0003800200 */
.L_x_4074:
[----:B------:R-:W-:-:S03]  /*1f50*/  UMOV UR4, 0xffffffff ;  /* 0xffffffff00047882 */ /* 0x000fc60000000000 */
[----:B------:R-:W-:Y:S05]  /*1f60*/  BRA.DIV UR4, `(.L_x_4076) ;  /* 0x0000001604f07947 */ /* 0x000fea000b800000 */
[----:B-1-3--:R-:W0:Y:S04]  /*1f70*/  SHFL.IDX PT, R47, R47, RZ, 0x1f ;  /* 0x00001fff2f2f7589 */ /* 0x00ae2800000e0000 */
[----:B------:R-:W1:Y:S04]  /*1f80*/  SHFL.IDX PT, R60, R60, RZ, 0x1f ;  /* 0x00001fff3c3c7589 */ /* 0x000e6800000e0000 */
[----:B------:R3:W0:Y:S02]  /*1f90*/  SHFL.IDX PT, R14, R61, RZ, 0x1f ;  /* 0x00001fff3d0e7589 */ /* 0x00062400000e0000 */
.L_x_4111:
        /* <DEDUP_REMOVED lines=22> */
[----:B--2---:R-:W-:Y:S01]  /*2100*/  FFMA R28, R14, R15, 0.5 ;  /* 0x3f0000000e1c7423 */ /* 0x004fe2000000000f */
[----:B------:R-:W-:-:S04]  /*2110*/  FMUL R14, R13, R14 ;  /* 0x0000000e0d0e7220 */ /* 0x000fc80000400000 */
[----:B------:R-:W-:-:S05]  /*2120*/  FFMA R14, R28, R14, R13 ;  /* 0x0000000e1c0e7223 */ /* 0x000fca000000000d */
[----:B------:R-:W-:Y:S01]  /*2130*/  LEA.HI.SX32 R11, R11, R14, 0x1f ;  /* 0x0000000e0b0b7211 */ /* 0x000fe200078ffaff */
[----:B------:R-:W-:Y:S06]  /*2140*/  BRA `(.L_x_4078) ;  /* 0x0000000000047947 */ /* 0x000fec0003800000 */
.L_x_4077:
[----:B------:R-:W0:Y:S02]  /*2150*/  MUFU.RSQ R11, R11 ;  /* 0x0000000b000b7308 */ /* 0x000e240000001400 */
.L_x_4078:
[----:B------:R-:W-:Y:S01]  /*2160*/  ISETP.NE.AND P1, PT, R2, RZ, PT ;  /* 0x000000ff0200720c */ /* 0x000fe20003f25270 */
[----:B------:R-:W-:-:S12]  /*2170*/  BSSY.RECONVERGENT B0, `(.L_x_4079) ;  /* 0x000000e000007945 */ /* 0x000fd80003800200 */
[----:B------:R-:W-:Y:S05]  /*2180*/  @P1 BRA `(.L_x_4080) ;  /* 0x0000000000301947 */ /* 0x000fea0003800000 */
[----:B------:R-:W-:Y:S02]  /*2190*/  SHF.L.U32 R12, R7, 0x2, RZ ;  /* 0x00000002070c7819 */ /* 0x000fe400000006ff */
[C---:B------:R-:W-:Y:S02]  /*21a0*/  R2UR UR4, R48.reuse ;  /* 0x00000000300472ca */ /* 0x040fe400000e0000 */
[C---:B------:R-:W-:Y:S02]  /*21b0*/  R2UR UR5, R49.reuse ;  /* 0x00000000310572ca */ /* 0x040fe400000e0000 */
[----:B------:R-:W-:Y:S02]  /*21c0*/  R2UR UR6, R48 ;  /* 0x00000000300672ca */ /* 0x000fe400000e0000 */
[----:B------:R-:W-:Y:S02]  /*21d0*/  R2UR UR7, R49 ;  /* 0x00000000310772ca */ /* 0x000fe400000e0000 */
[----:B------:R-:W-:-:S02]  /*21e0*/  SHF.L.U64.HI R13, R7, 0x2, R40 ;  /* 0x00000002070d7819 */ /* 0x000fc40000010228 */
[C---:B------:R-:W-:Y:S02]  /*21f0*/  IADD3 R14, P1, PT, R12.reuse, UR40, RZ ;  /* 0x000000280c0e7c10 */ /* 0x040fe4000ff3e0ff */
[----:B------:R-:W-:Y:S02]  /*2200*/  IADD3 R12, P2, PT, R12, UR42, RZ ;  /* 0x0000002a0c0c7c10 */ /* 0x000fe4000ff5e0ff */
[C---:B------:R-:W-:Y:S02]  /*2210*/  IADD3.X R15, PT, PT, R13.reuse, UR41, RZ, P1, !PT ;  /* 0x000000290d0f7c10 */ /* 0x040fe40008ffe4ff */
[----:B------:R-:W-:-:S03]  /*2220*/  IADD3.X R13, PT, PT, R13, UR43, RZ, P2, !PT ;  /* 0x0000002b0d0d7c10 */ /* 0x000fc600097fe4ff */
[----:B------:R1:W-:Y:S04]  /*2230*/  STG.E desc[UR4][R14.64], R47 ;  /* 0x0000002f0e007986 */ /* 0x0003e8000c101904 */
[----:B0-----:R1:W-:Y:S02]  /*2240*/  STG.E desc[UR6][R12.64], R11 ;  /* 0x0000000b0c007986 */ /* 0x0013e4000c101906 */
.L_x_4080:
[----:B------:R-:W-:Y:S05]  /*2250*/  BSYNC.RECONVERGENT B0 ;  /* 0x0000000000007941 */ /* 0x000fea0003800200 */
.L_x_4079:
[C---:B------:R-:W-:Y:S02]  /*2260*/  R2UR UR4, R48.reuse ;  /* 0x00000000300472ca */ /* 0x040fe400000e0000 */
[C---:B------:R-:W-:Y:S02]  /*2270*/  R2UR UR5, R49.reuse ;  /* 0x00000000310572ca */ /* 0x040fe400000e0000 */
[----:B------:R-:W-:Y:S02]  /*2280*/  R2UR UR6, R48 ;  /* 0x00000000300672ca */ /* 0x000fe400000e0000 */
[----:B------:R-:W-:-:S09]  /*2290*/  R2UR UR7, R49 ;  /* 0x00000000310772ca */ /* 0x000fd200000e0000 */
[----:B-1----:R-:W5:Y:S04]  /*22a0*/  LDG.E.64 R12, desc[UR4][R52.64+-0x700] ;  /* 0xfff90004340c7981 */ /* 0x002f68000c1e1b00 */
[----:B--2---:R-:W5:Y:S01]  /*22b0*/  LDG.E.64 R28, desc[UR6][R50.64+-0x700] ;  /* 0xfff90006321c7981 */ /* 0x004f62000c1e1b00 */
[----:B------:R-:W-:Y:S02]  /*22c0*/  IMAD R40, R40, UR38, RZ ;  /* 0x0000002628287c24 */ /* 0x000fe4000f8e02ff */
[----:B------:R-:W-:Y:S01]  /*22d0*/  FADD R0, R0, -R47 ;  /* 0x8000002f00007221 */ /* 0x000fe20000000000 */
[----:B------:R-:W-:-:S04]  /*22e0*/  IMAD.WIDE.U32 R14, R7, UR38, R56 ;  /* 0x00000026070e7c25 */ /* 0x000fc8000f8e0038 */
[--C-:B----4-:R-:W-:Y:S01]  /*22f0*/  FADD R58, R27, -R47.reuse ;  /* 0x8000002f1b3a7221 */ /* 0x110fe20000000000 */
[--C-:B------:R-:W-:Y:S01]  /*2300*/  FADD R26, R26, -R47.reuse ;  /* 0x8000002f1a1a7221 */ /* 0x100fe20000000000 */
[-C--:B0-----:R-:W-:Y:S01]  /*2310*/  FMUL R27, R0, R11.reuse ;  /* 0x0000000b001b7220 */ /* 0x081fe20000400000 */
[----:B------:R-:W-:Y:S02]  /*2320*/  IMAD R57, R7, UR39, R40 ;  /* 0x0000002707397c24 */ /* 0x000fe4000f8e0228 */
[----:B------:R-:W-:Y:S01]  /*2330*/  FADD R8, R8, -R47 ;  /* 0x8000002f08087221 */ /* 0x000fe20000000000 */
[----:B------:R-:W-:Y:S01]  /*2340*/  FMUL R58, R58, R11 ;  /* 0x0000000b3a3a7220 */ /* 0x000fe20000400000 */
[----:B------:R-:W-:Y:S02]  /*2350*/  R2UR UR8, R48 ;  /* 0x00000000300872ca */ /* 0x000fe400000e0000 */
[----:B------:R-:W-:Y:S01]  /*2360*/  IADD3 R0, PT, PT, R15, R57, RZ ;  /* 0x000000390f007210 */ /* 0x000fe20007ffe0ff */
[-C--:B------:R-:W-:Y:S01]  /*2370*/  FMUL R15, R26, R11.reuse ;  /* 0x0000000b1a0f7220 */ /* 0x080fe20000400000 */
[----:B------:R-:W-:Y:S01]  /*2380*/  FMUL R8, R8, R11 ;  /* 0x0000000b08087220 */ /* 0x000fe20000400000 */
[----:B------:R-:W-:-:S02]  /*2390*/  F2FP.F16.F32.PACK_AB R27, R58, R27 ;  /* 0x0000001b3a1b723e */ /* 0x000fc400000000ff */
[----:B------:R-:W-:Y:S02]  /*23a0*/  SHF.R.S32.HI R57, RZ, 0x1f, R0 ;  /* 0x0000001fff397819 */ /* 0x000fe40000011400 */
[----:B------:R-:W-:Y:S02]  /*23b0*/  F2FP.F16.F32.PACK_AB R8, R15, R8 ;  /* 0x000000080f08723e */ /* 0x000fe400000000ff */
[----:B------:R-:W-:Y:S02]  /*23c0*/  LEA.HI R26, P1, R57, R14, RZ, 0x2 ;  /* 0x0000000e391a7211 */ /* 0x000fe400078310ff */
[----:B------:R-:W-:Y:S02]  /*23d0*/  R2UR UR9, R49 ;  /* 0x00000000310972ca */ /* 0x000fe400000e0000 */
[----:B------:R-:W-:Y:S02]  /*23e0*/  SHF.L.U32 R56, R26, 0x1, RZ ;  /* 0x000000011a387819 */ /* 0x000fe400000006ff */
[----:B------:R-:W-:-:S02]  /*23f0*/  IADD3.X R15, PT, PT, RZ, R0, RZ, P1, !PT ;  /* 0x00000000ff0f7210 */ /* 0x000fc40000ffe4ff */
[----:B------:R-:W-:Y:S02]  /*2400*/  LOP3.LUT R56, R56, 0xfffffff8, RZ, 0xc0, !PT ;  /* 0xfffffff838387812 */ /* 0x000fe400078ec0ff */
[----:B------:R-:W-:Y:S02]  /*2410*/  SHF.L.U64.HI R15, R26, 0x1, R15 ;  /* 0x000000011a0f7819 */ /* 0x000fe4000001020f */
[----:B------:R-:W-:-:S04]  /*2420*/  IADD3 R56, P1, PT, R56, UR36, RZ ;  /* 0x0000002438387c10 */ /* 0x000fc8000ff3e0ff */
[----:B------:R-:W-:Y:S01]  /*2430*/  IADD3.X R57, PT, PT, R15, UR37, RZ, P1, !PT ;  /* 0x000000250f397c10 */ /* 0x000fe20008ffe4ff */
[----:B-----5:R-:W-:Y:S02]  /*2440*/  HFMA2 R28, R27, R12, R28 ;  /* 0x0000000c1b1c7231 */ /* 0x020fe4000000001c */
        /* <DEDUP_REMOVED lines=13> */
[----:B------:R-:W-:-:S03]  /*2520*/  FMUL R58, R58, R11 ;  /* 0x0000000b3a3a7220 */ /* 0x000fc60000400000 */
[----:B------:R-:W-:Y:S02]  /*2530*/  LEA.HI R8, P1, R8, R59, RZ, 0x2 ;  /* 0x0000003b08087211 */ /* 0x000fe400078310ff */
[----:B------:R-:W-:Y:S02]  /*2540*/  F2FP.F16.F32.PACK_AB R23, R23, R40 ;  /* 0x000000281717723e */ /* 0x000fe400000000ff */
[----:B------:R-:W-:Y:S02]  /*2550*/  SHF.L.U32 R24, R8, 0x1, RZ ;  /* 0x0000000108187819 */ /* 0x000fe400000006ff */
[----:B------:R-:W-:Y:S01]  /*2560*/  IADD3.X R25, PT, PT, RZ, R15, RZ, P1, !PT ;  /* 0x0000000fff197210 */ /* 0x000fe20000ffe4ff */
[----:B------:R-:W-:Y:S01]  /*2570*/  FMUL R15, R22, R11 ;  /* 0x0000000b160f7220 */ /* 0x000fe20000400000 */
[----:B------:R-:W-:Y:S02]  /*2580*/  LOP3.LUT R24, R24, 0xfffffff8, RZ, 0xc0, !PT ;  /* 0xfffffff818187812 */ /* 0x000fe400078ec0ff */
[----:B------:R-:W-:-:S02]  /*2590*/  SHF.L.U64.HI R8, R8, 0x1, R25 ;  /* 0x0000000108087819 */ /* 0x000fc40000010219 */
        /* <DEDUP_REMOVED lines=10> */
[--C-:B0-----:R-:W-:Y:S01]  /*2640*/  FADD R28, R19, -R47.reuse ;  /* 0x8000002f131c7221 */ /* 0x101fe20000000000 */
[----:B------:R-:W-:Y:S01]  /*2650*/  FADD R18, R18, -R47 ;  /* 0x8000002f12127221 */ /* 0x000fe20000000000 */
[----:B------:R-:W-:Y:S01]  /*2660*/  IADD3.X R40, PT, PT, RZ, R0, RZ, P1, !PT ;  /* 0x00000000ff287210 */ /* 0x000fe20000ffe4ff */
[-C--:B------:R-:W-:Y:S01]  /*2670*/  FMUL R15, R20, R11.reuse ;  /* 0x0000000b140f7220 */ /* 0x080fe20000400000 */
        /* <DEDUP_REMOVED lines=8> */
[----:B-1----:R-:W-:Y:S02]  /*2700*/  IADD3.X R24, PT, PT, RZ, R40, RZ, P1, !PT ;  /* 0x00000028ff187210 */ /* 0x002fe40000ffe4ff */
        /* <DEDUP_REMOVED lines=15> */
[----:B------:R-:W-:-:S02]  /*2800*/  FMUL R9, R16, R11 ;  /* 0x0000000b10097220 */ /* 0x000fc40000400000 */
[----:B------:R-:W-:Y:S01]  /*2810*/  FMUL R10, R10, R11 ;  /* 0x0000000b0a0a7220 */ /* 0x000fe20000400000 */
[----:B------:R-:W-:-:S04]  /*2820*/  SHF.R.S32.HI R25, RZ, 0x1f, R15 ;  /* 0x0000001fff197819 */ /* 0x000fc8000001140f */
[----:B------:R-:W-:Y:S01]  /*2830*/  LEA.HI R25, P1, R25, R8, RZ, 0x2 ;  /* 0x0000000819197211 */ /* 0x000fe200078310ff */
[----:B------:R-:W-:-:S03]  /*2840*/  FADD R8, R17, -R47 ;  /* 0x8000002f11087221 */ /* 0x000fc60000000000 */
[----:B0-----:R-:W-:Y:S01]  /*2850*/  IADD3.X R20, PT, PT, RZ, R15, RZ, P1, !PT ;  /* 0x0000000fff147210 */ /* 0x001fe20000ffe4ff */
[-C--:B------:R-:W-:Y:S01]  /*2860*/  FMUL R8, R8, R11.reuse ;  /* 0x0000000b08087220 */ /* 0x080fe20000400000 */
[C---:B------:R-:W-:Y:S02]  /*2870*/  IMAD.SHL.U32 R16, R25.reuse, 0x2, RZ ;  /* 0x0000000219107824 */ /* 0x040fe400078e00ff */
[----:B------:R-:W-:Y:S01]  /*2880*/  FMUL R15, R24, R11 ;  /* 0x0000000b180f7220 */ /* 0x000fe20000400000 */
        /* <DEDUP_REMOVED lines=22> */
[----:B------:R-:W-:Y:S01]  /*29f0*/  SHF.L.U32 R16, R21, 0x1, RZ ;  /* 0x0000000115107819 */ /* 0x000fe200000006ff */
[----:B------:R-:W-:Y:S01]  /*2a00*/  FMUL R15, R10, R11 ;  /* 0x0000000b0a0f7220 */ /* 0x000fe20000400000 */
[----:B------:R-:W-:Y:S02]  /*2a10*/  IADD3.X R10, PT, PT, RZ, R22, RZ, P1, !PT ;  /* 0x00000016ff0a7210 */ /* 0x000fe40000ffe4ff */
[----:B------:R-:W-:Y:S02]  /*2a20*/  LOP3.LUT R16, R16, 0xfffffff8, RZ, 0xc0, !PT ;  /* 0xfffffff810107812 */ /* 0x000fe400078ec0ff */
[----:B------:R-:W-:Y:S02]  /*2a30*/  F2FP.F16.F32.PACK_AB R15, R15, R42 ;  /* 0x0000002a0f0f723e */ /* 0x000fe400000000ff */
        /* <DEDUP_REMOVED lines=42> */
[----:B------:R-:W-:-:S02]  /*2ce0*/  SHF.R.S32.HI R19, RZ, 0x1f, R22 ;  /* 0x0000001fff137819 */ /* 0x000fc40000011416 */
[----:B------:R-:W-:Y:S02]  /*2cf0*/  @!P0 R2UR UR6, R48 ;  /* 0x00000000300682ca */ /* 0x000fe400000e0000 */
[----:B------:R-:W-:Y:S01]  /*2d00*/  LEA.HI R19, P1, R19, R10, RZ, 0x2 ;  /* 0x0000000a13137211 */ /* 0x000fe200078310ff */
[----:B------:R-:W-:Y:S01]  /*2d10*/  FADD R10, R37, -R47 ;  /* 0x8000002f250a7221 */ /* 0x000fe20000000000 */
[----:B------:R-:W-:Y:S02]  /*2d20*/  F2FP.F16.F32.PACK_AB R15, R15, R34 ;  /* 0x000000220f0f723e */ /* 0x000fe400000000ff */
[----:B------:R-:W-:Y:S01]  /*2d30*/  SHF.L.U32 R16, R19, 0x1, RZ ;  /* 0x0000000113107819 */ /* 0x000fe200000006ff */
[----:B------:R-:W-:Y:S01]  /*2d40*/  FMUL R10, R10, R11 ;  /* 0x0000000b0a0a7220 */ /* 0x000fe20000400000 */
[----:B------:R-:W-:Y:S02]  /*2d50*/  IADD3.X R20, PT, PT, RZ, R22, RZ, P1, !PT ;  /* 0x00000016ff147210 */ /* 0x000fe40000ffe4ff */
[----:B------:R-:W-:-:S02]  /*2d60*/  LOP3.LUT R16, R16, 0xfffffff8, RZ, 0xc0, !PT ;  /* 0xfffffff810107812 */ /* 0x000fc400078ec0ff */
[C---:B------:R-:W-:Y:S02]  /*2d70*/  @!P0 R2UR UR7, R49.reuse ;  /* 0x00000000310782ca */ /* 0x040fe400000e0000 */
[----:B------:R-:W-:Y:S02]  /*2d80*/  @!P0 R2UR UR8, R48 ;  /* 0x00000000300882ca */ /* 0x000fe400000e0000 */
[----:B------:R-:W-:Y:S02]  /*2d90*/  @!P0 R2UR UR9, R49 ;  /* 0x00000000310982ca */ /* 0x000fe400000e0000 */
[----:B------:R-:W-:Y:S02]  /*2da0*/  SHF.L.U64.HI R19, R19, 0x1, R20 ;  /* 0x0000000113137819 */ /* 0x000fe40000010214 */
[----:B------:R-:W-:Y:S02]  /*2db0*/  F2FP.F16.F32.PACK_AB R10, R17, R10 ;  /* 0x0000000a110a723e */ /* 0x000fe400000000ff */
[----:B------:R-:W-:-:S04]  /*2dc0*/  IADD3 R16, P1, PT, R16, UR36, RZ ;  /* 0x0000002410107c10 */ /* 0x000fc8000ff3e0ff */
[----:B------:R-:W-:Y:S01]  /*2dd0*/  IADD3.X R17, PT, PT, R19, UR37, RZ, P1, !PT ;  /* 0x0000002513117c10 */ /* 0x000fe20008ffe4ff */
[----:B--2---:R-:W-:Y:S02]  /*2de0*/  HFMA2 R18, R15, R8, R12 ;  /* 0x000000080f127231 */ /* 0x004fe4000000000c */
[----:B------:R-:W-:-:S05]  /*2df0*/  HFMA2 R19, R10, R9, R13 ;  /* 0x000000090a137231 */ /* 0x000fca000000000d */
[----:B------:R0:W-:Y:S04]  /*2e00*/  STG.E.64 desc[UR4][R16.64], R18 ;  /* 0x0000001210007986 */ /* 0x0001e8000c101b04 */
[----:B------:R-:W2:Y:S04]  /*2e10*/  @!P0 LDG.E.64 R8, desc[UR6][R52.64] ;  /* 0x0000000634088981 */ /* 0x000ea8000c1e1b00 */
[----:B------:R-:W2:Y:S01]  /*2e20*/  @!P0 LDG.E.64 R12, desc[UR8][R50.64] ;  /* 0x00000008320c8981 */ /* 0x000ea2000c1e1b00 */
[----:B------:R-:W-:Y:S01]  /*2e30*/  @!P0 IADD3 R15, P1, PT, R14, 0x380, RZ ;  /* 0x000003800e0f8810 */ /* 0x000fe20007f3e0ff */
[C---:B------:R-:W-:Y:S01]  /*2e40*/  FADD R30, -R47.reuse, R30 ;  /* 0x0000001e2f1e7221 */ /* 0x040fe20000000100 */
[C---:B------:R-:W-:Y:S01]  /*2e50*/  FADD R38, -R47.reuse, R38 ;  /* 0x000000262f267221 */ /* 0x040fe20000000100 */
[C---:B------:R-:W-:Y:S01]  /*2e60*/  FADD R10, -R47.reuse, R39 ;  /* 0x000000272f0a7221 */ /* 0x040fe20000000100 */
[----:B------:R-:W-:Y:S01]  /*2e70*/  @!P0 IADD3.X R20, PT, PT, RZ, R0, RZ, P1, !PT ;  /* 0x00000000ff148210 */ /* 0x000fe20000ffe4ff */
[----:B------:R-:W-:Y:S01]  /*2e80*/  FADD R0, -R47, R31 ;  /* 0x0000001f2f007221 */ /* 0x000fe20000000100 */
[-C--:B0-----:R-:W-:Y:S01]  /*2e90*/  FMUL R17, R30, R11.reuse ;  /* 0x0000000b1e117220 */ /* 0x081fe20000400000 */
[-C--:B------:R-:W-:Y:S01]  /*2ea0*/  FMUL R38, R38, R11.reuse ;  /* 0x0000000b26267220 */ /* 0x080fe20000400000 */
[----:B------:R-:W-:Y:S01]  /*2eb0*/  @!P0 SHF.R.S32.HI R14, RZ, 0x1f, R20 ;  /* 0x0000001fff0e8819 */ /* 0x000fe20000011414 */
[-C--:B------:R-:W-:Y:S01]  /*2ec0*/  FMUL R16, R0, R11.reuse ;  /* 0x0000000b00107220 */ /* 0x080fe20000400000 */
[----:B------:R-:W-:Y:S01]  /*2ed0*/  FMUL R19, R10, R11 ;  /* 0x0000000b0a137220 */ /* 0x000fe20000400000 */
[----:B------:R-:W-:-:S02]  /*2ee0*/  @!P0 R2UR UR4, R48 ;  /* 0x00000000300482ca */ /* 0x000fc400000e0000 */
[----:B------:R-:W-:Y:S02]  /*2ef0*/  @!P0 LEA.HI R14, P1, R14, R15, RZ, 0x2 ;  /* 0x0000000f0e0e8211 */ /* 0x000fe400078310ff */
[----:B------:R-:W-:Y:S02]  /*2f00*/  @!P0 R2UR UR5, R49 ;  /* 0x00000000310582ca */ /* 0x000fe400000e0000 */
[----:B------:R-:W-:Y:S02]  /*2f10*/  @!P0 SHF.L.U32 R0, R14, 0x1, RZ ;  /* 0x000000010e008819 */ /* 0x000fe400000006ff */
[----:B------:R-:W-:Y:S02]  /*2f20*/  @!P0 IADD3.X R15, PT, PT, RZ, R20, RZ, P1, !PT ;  /* 0x00000014ff0f8210 */ /* 0x000fe40000ffe4ff */
[----:B------:R-:W-:Y:S02]  /*2f30*/  @!P0 LOP3.LUT R10, R0, 0xfffffff8, RZ, 0xc0, !PT ;  /* 0xfffffff8000a8812 */ /* 0x000fe400078ec0ff */
[----:B------:R-:W-:-:S02]  /*2f40*/  @!P0 F2FP.F16.F32.PACK_AB R0, R17, R16 ;  /* 0x000000101100823e */ /* 0x000fc400000000ff */
[----:B------:R-:W-:Y:S02]  /*2f50*/  @!P0 SHF.L.U64.HI R11, R14, 0x1, R15 ;  /* 0x000000010e0b8819 */ /* 0x000fe4000001020f */
[----:B------:R-:W-:Y:S02]  /*2f60*/  @!P0 F2FP.F16.F32.PACK_AB R14, R19, R38 ;  /* 0x00000026130e823e */ /* 0x000fe400000000ff */
[----:B------:R-:W-:Y:S02]  /*2f70*/  @!P0 IADD3 R10, P1, PT, R10, UR36, RZ ;  /* 0x000000240a0a8c10 */ /* 0x000fe4000ff3e0ff */
[----:B------:R-:W-:Y:S02]  /*2f80*/  IADD3 R7, PT, PT, R6, R7, RZ ;  /* 0x0000000706077210 */ /* 0x000fe40007ffe0ff */
[----:B------:R-:W-:Y:S01]  /*2f90*/  @!P0 IADD3.X R11, PT, PT, R11, UR37, RZ, P1, !PT ;  /* 0x000000250b0b8c10 */ /* 0x000fe20008ffe4ff */
[----:B--2---:R-:W-:Y:S02]  /*2fa0*/  @!P0 HFMA2 R8, R0, R8, R12 ;  /* 0x0000000800088231 */ /* 0x004fe4000000000c */
[----:B------:R-:W-:-:S05]  /*2fb0*/  @!P0 HFMA2 R9, R14, R9, R13 ;  /* 0x000000090e098231 */ /* 0x000fca000000000d */
[----:B------:R0:W-:Y:S01]  /*2fc0*/  @!P0 STG.E.64 desc[UR4][R10.64], R8 ;  /* 0x000000080a008986 */ /* 0x0001e2000c101b04 */
[----:B------:R-:W-:-:S13]  /*2fd0*/  ISETP.GE.AND P0, PT, R7, UR45, PT ;  /* 0x0000002d07007c0c */ /* 0x000fda000bf06270 */
[----:B0-----:R-:W-:Y:S05]  /*2fe0*/  @!P0 BRA `(.L_x_4081) ;  /* 0xffffffd000bc8947 */ /* 0x001fea000383ffff */
[----:B------:R-:W-:Y:S05]  /*2ff0*/  EXIT ;  /* 0x000000000000794d */ /* 0x000fea0003800000 */
.L_x_4061:
        /* <DEDUP_REMOVED lines=8> */
.L_x_4083:
[----:B------:R-:W-:Y:S05]  /*3080*/  BSYNC B0 ;  /* 0x0000000000007941 */ /* 0x000fea0003800000 */
.L_x_4082:
        /* <DEDUP_REMOVED lines=8> */
.L_x_4084:
[----:B------:R-:W-:Y:S02]  /*3110*/  MOV R13, R61 ;  /* 0x0000003d000d7202 */ /* 0x000fe40000000f00 */
[----:B------:R-:W-:-:S07]  /*3120*/  MOV R28, R14 ;  /* 0x0000000e001c7202 */ /* 0x000fce0000000f00 */
[----:B------:R-:W-:Y:S05]  /*3130*/  WARPSYNC.COLLECTIVE R15, `(.L_x_4085) ;  /* 0x000000000f087348 */ /* 0x000fea0003c00000 */
[----:B------:R0:W1:Y:S02]  /*3140*/  SHFL.DOWN P6, R14, R13, R12, R11 ;  /* 0x0800000c0d0e7389 */ /* 0x00006400000c000b */
[----:B01----:R-:W-:Y:S05]  /*3150*/  ENDCOLLECTIVE ;  /* 0x000000000000791b */ /* 0x003fea0003800000 */
.L_x_4085:
[----:B------:R-:W-:Y:S05]  /*3160*/  BRA `(.L_x_4086) ;  /* 0xffffffe400c07947 */ /* 0x000fea000383ffff */
.L_x_4064:
        /* <DEDUP_REMOVED lines=8> */
.L_x_4088:
[----:B------:R-:W-:Y:S05]  /*31f0*/  BSYNC B0 ;  /* 0x0000000000007941 */ /* 0x000fea0003800000 */
.L_x_4087:
        /* <DEDUP_REMOVED lines=8> */
.L_x_4089:
[----:B------:R-:W-:Y:S02]  /*3280*/  MOV R13, R61 ;  /* 0x0000003d000d7202 */ /* 0x000fe40000000f00 */
[----:B------:R-:W-:-:S07]  /*3290*/  MOV R28, R14 ;  /* 0x0000000e001c7202 */ /* 0x000fce0000000f00 */
[----:B------:R-:W-:Y:S05]  /*32a0*/  WARPSYNC.COLLECTIVE R15, `(.L_x_4090) ;  /* 0x000000000f087348 */ /* 0x000fea0003c00000 */
[----:B------:R0:W1:Y:S02]  /*32b0*/  SHFL.DOWN P6, R14, R13, R12, R11 ;  /* 0x0800000c0d0e7389 */ /* 0x00006400000c000b */
[----:B01----:R-:W-:Y:S05]  /*32c0*/  ENDCOLLECTIVE ;  /* 0x000000000000791b */ /* 0x003fea0003800000 */
.L_x_4090:
[----:B------:R-:W-:Y:S05]  /*32d0*/  BRA `(.L_x_4091) ;  /* 0xffffffe400c07947 */ /* 0x000fea000383ffff */
.L_x_4067:
        /* <DEDUP_REMOVED lines=8> */
.L_x_4093:
[----:B------:R-:W-:Y:S05]  /*3360*/  BSYNC B0 ;  /* 0x0000000000007941 */ /* 0x000fea0003800000 */
.L_x_4092:
        /* <DEDUP_REMOVED lines=8> */
.L_x_4094:
[----:B------:R-:W-:Y:S02]  /*33f0*/  MOV R13, R61 ;  /* 0x0000003d000d7202 */ /* 0x000fe40000000f00 */
[----:B------:R-:W-:-:S07]  /*3400*/  MOV R28, R14 ;  /* 0x0000000e001c7202 */ /* 0x000fce0000000f00 */
[----:B------:R-:W-:Y:S05]  /*3410*/  WARPSYNC.COLLECTIVE R15, `(.L_x_4095) ;  /* 0x000000000f087348 */ /* 0x000fea0003c00000 */
[----:B------:R0:W1:Y:S02]  /*3420*/  SHFL.DOWN P6, R14, R13, R12, R11 ;  /* 0x0800000c0d0e7389 */ /* 0x00006400000c000b */
[----:B01----:R-:W-:Y:S05]  /*3430*/  ENDCOLLECTIVE ;  /* 0x000000000000791b */ /* 0x003fea0003800000 */
.L_x_4095:
[----:B------:R-:W-:Y:S05]  /*3440*/  BRA `(.L_x_4096) ;  /* 0xffffffe400c07947 */ /* 0x000fea000383ffff */
.L_x_4070:
        /* <DEDUP_REMOVED lines=8> */
.L_x_4098:
[----:B------:R-:W-:Y:S05]  /*34d0*/  BSYNC B0 ;  /* 0x0000000000007941 */ /* 0x000fea0003800000 */
.L_x_4097:
        /* <DEDUP_REMOVED lines=8> */
.L_x_4099:
[----:B------:R-:W-:Y:S02]  /*3560*/  MOV R13, R61 ;  /* 0x0000003d000d7202 */ /* 0x000fe40000000f00 */
[----:B------:R-:W-:-:S07]  /*3570*/  MOV R28, R14 ;  /* 0x0000000e001c7202 */ /* 0x000fce0000000f00 */
[----:B------:R-:W-:Y:S05]  /*3580*/  WARPSYNC.COLLECTIVE R15, `(.L_x_4100) ;  /* 0x000000000f087348 */ /* 0x000fea0003c00000 */
[----:B------:R0:W1:Y:S02]  /*3590*/  SHFL.DOWN P6, R14, R13, R12, R11 ;  /* 0x0800000c0d0e7389 */ /* 0x00006400000c000b */
[----:B01----:R-:W-:Y:S05]  /*35a0*/  ENDCOLLECTIVE ;  /* 0x000000000000791b */ /* 0x003fea0003800000 */
.L_x_4100:
[----:B------:R-:W-:Y:S05]  /*35b0*/  BRA `(.L_x_4101) ;  /* 0xffffffe400c07947 */ /* 0x000fea000383ffff */
.L_x_4073:
        /* <DEDUP_REMOVED lines=8> */
.L_x_4103:
[----:B------:R-:W-:Y:S05]  /*3640*/  BSYNC B0 ;  /* 0x0000000000007941 */ /* 0x000fea0003800000 */
.L_x_4102:
        /* <DEDUP_REMOVED lines=8> */
.L_x_4104:
[----:B------:R-:W-:Y:S02]  /*36d0*/  MOV R13, R61 ;  /* 0x0000003d000d7202 */ /* 0x000fe40000000f00 */
[----:B------:R-:W-:-:S07]  /*36e0*/  MOV R28, R14 ;  /* 0x0000000e001c7202 */ /* 0x000fce0000000f00 */
[----:B------:R-:W-:Y:S05]  /*36f0*/  WARPSYNC.COLLECTIVE R15, `(.L_x_4105) ;  /* 0x000000000f087348 */ /* 0x000fea0003c00000 */
[----:B------:R0:W1:Y:S02]  /*3700*/  SHFL.DOWN P6, R14, R13, R12, R11 ;  /* 0x0800000c0d0e7389 */ /* 0x00006400000c000b */
[----:B01----:R-:W-:Y:S05]  /*3710*/  ENDCOLLECTIVE ;  /* 0x000000000000791b */ /* 0x003fea0003800000 */
.L_x_4105:
[----:B------:R-:W-:Y:S05]  /*3720*/  BRA `(.L_x_4106) ;  /* 0xffffffe400c07947 */ /* 0x000fea000383ffff */
.L_x_4076:
        /* <DEDUP_REMOVED lines=8> */
.L_x_4108:
[----:B------:R-:W-:Y:S05]  /*37b0*/  BSYNC B0 ;  /* 0x0000000000007941 */ /* 0x000fea0003800000 */
.L_x_4107:
        /* <DEDUP_REMOVED lines=8> */
.L_x_4109:
[----:B------:R-:W-:Y:S02]  /*3840*/  MOV R13, R61 ;  /* 0x0000003d000d7202 */ /* 0x000fe40000000f00 */
[----:B------:R-:W-:-:S07]  /*3850*/  MOV R60, R14 ;  /* 0x0000000e003c7202 */ /* 0x000fce0000000f00 */
[----:B------:R-:W-:Y:S05]  /*3860*/  WARPSYNC.COLLECTIVE R15, `(.L_x_4110) ;  /* 0x000000000f087348 */ /* 0x000fea0003c00000 */
[----:B------:R0:W1:Y:S02]  /*3870*/  SHFL.IDX P6, R14, R13, R12, R11 ;  /* 0x0000000c0d0e7389 */ /* 0x00006400000c000b */
[----:B01----:R-:W-:Y:S05]  /*3880*/  ENDCOLLECTIVE ;  /* 0x000000000000791b */ /* 0x003fea0003800000 */
.L_x_4110:
[----:B------:R-:W-:Y:S05]  /*3890*/  BRA `(.L_x_4111) ;  /* 0xffffffe400c07947 */ /* 0x000fea000383ffff */
.L_x_4112:
        /* <DEDUP_REMOVED lines=14> */
.L_x_7538:


//--------------------- .text._Z17LayerNormWarpImplI19BiasAddResidualLoadI6__halffE11AffineStoreIfS1_EfLi4ELi32ELi32ELi32ELi1ELb0EEvT_T0_iidPT1_S8_ --------------------------
	.section	.text._Z17LayerNormWarpImplI19BiasAddResidualLoadI6__halffE11AffineStoreIfS1_EfLi4ELi32ELi32ELi32ELi1ELb0EEvT_T0_iidPT1_S8_,"ax",@progbits
	.align	128
        .global         _Z17LayerNormWarpImplI19BiasAddResidualLoadI6__halffE11AffineStoreIfS1_EfLi4ELi32ELi32ELi32ELi1ELb0EEvT_T0_iidPT1_S8_
        .type           _Z17LayerNormWarpImplI19BiasAddResidualLoadI6__halffE11AffineStoreIfS1_EfLi4ELi32ELi32ELi32ELi1ELb0EEvT_T0_iidPT1_S8_,@function
        .size           _Z17LayerNormWarpImplI19BiasAddResidualLoadI6__halffE11AffineStoreIfS1_EfLi4ELi32ELi32ELi32ELi1ELb0EEvT_T0_iidPT1_S8_,(.L_x_7539 - _Z17LayerNormWarpImplI19BiasAddResidualLoadI6__halffE11AffineStoreIfS1_EfLi4ELi32ELi32ELi32ELi1ELb0EEvT_T0_iidPT1_S8_)
        .other          _Z17LayerNormWarpImplI19BiasAddResidualLoadI6__halffE11AffineStoreIfS1_EfLi4ELi32ELi32ELi32ELi1ELb0EEvT_T0_iidPT1_S8_,@"STO_CUDA_ENTRY STV_DEFAULT"
_Z17LayerNormWarpImplI19BiasAddResidualLoadI6__halffE11AffineStoreIfS1_EfLi4ELi32ELi32ELi32ELi1ELb0EEvT_T0_iidPT1_S8_:
.text._Z17LayerNormWarpImplI19BiasAddResidualLoadI6__halffE11AffineStoreIfS1_EfLi4ELi32ELi32ELi32ELi1ELb0EEvT_T0_iidPT1_S8_:
        /* <DEDUP_REMOVED lines=25> */
.L_x_4113:
        /* <DEDUP_REMOVED lines=21> */
.L_x_4130:
[----:B------:R-:W-:Y:S01]  /*02e0*/  HFMA2 R59, -RZ, RZ, 0, 0 ;  /* 0x00000000ff3b7431 */ /* 0x000fe200000001ff */
[----:B------:R-:W-:Y:S02]  /*02f0*/  SHF.R.S32.HI R51, RZ, 0x1f, R6 ;  /* 0x0000001fff337819 */ /* 0x000fe40000011406 */
[----:B------:R-:W-:Y:S02]  /*0300*/  MOV R58, R4 ;  /* 0x00000004003a7202 */ /* 0x000fe40000000f00 */
[C---:B---3--:R-:W-:Y:S01]  /*0310*/  R2UR UR4, R22.reuse ;  /* 0x00000000160472ca */ /* 0x048fe200000e0000 */
[----:B------:R-:W-:Y:S01]  /*0320*/  IMAD R7, R51, UR38, RZ ;  /* 0x0000002633077c24 */ /* 0x000fe2000f8e02ff */
[C---:B------:R-:W-:Y:S02]  /*0330*/  R2UR UR5, R23.reuse ;  /* 0x00000000170572ca */ /* 0x040fe400000e0000 */
[----:B------:R-:W-:Y:S01]  /*0340*/  R2UR UR8, R22 ;  /* 0x00000000160872ca */ /* 0x000fe200000e0000 */
[----:B------:R-:W-:Y:S01]  /*0350*/  IMAD.WIDE.U32 R34, R6, UR38, R58 ;  /* 0x0000002606227c25 */ /* 0x000fe2000f8e003a */
[----:B------:R-:W-:-:S02]  /*0360*/  R2UR UR9, R23 ;  /* 0x00000000170972ca */ /* 0x000fc400000e0000 */
[----:B------:R-:W-:Y:S01]  /*0370*/  R2UR UR6, R22 ;  /* 0x00000000160672ca */ /* 0x000fe200000e0000 */
[----:B------:R-:W-:Y:S01]  /*0380*/  IMAD R7, R6, UR39, R7 ;  /* 0x0000002706077c24 */ /* 0x000fe2000f8e0207 */
[----:B------:R-:W-:-:S04]  /*0390*/  R2UR UR7, R23 ;  /* 0x00000000170772ca */ /* 0x000fc800000e0000 */
[----:B0-----:R-:W-:-:S04]  /*03a0*/  IADD3 R11, PT, PT, R35, R7, RZ ;  /* 0x00000007230b7210 */ /* 0x001fc80007ffe0ff */
[----:B------:R-:W-:-:S04]  /*03b0*/  SHF.R.S32.HI R7, RZ, 0x1f, R11 ;  /* 0x0000001fff077819 */ /* 0x000fc8000001140b */
[----:B------:R-:W-:Y:S01]  /*03c0*/  LEA.HI R0, P0, R7, R34, RZ, 0x2 ;  /* 0x0000002207007211 */ /* 0x000fe200078110ff */
[----:B------:R-:W2:Y:S03]  /*03d0*/  LDG.E.64 R40, desc[UR6][R56.64] ;  /* 0x0000000638287981 */ /* 0x000ea6000c1e1b00 */
        /* <DEDUP_REMOVED lines=9> */
[----:B------:R-:W-:Y:S02]  /*0470*/  IADD3 R7, P2, PT, R34, 0x80, RZ ;  /* 0x0000008022077810 */ /* 0x000fe40007f5e0ff */
[C---:B------:R-:W-:Y:S02]  /*0480*/  IADD3.X R43, PT, PT, R0.reuse, UR49, RZ, P0, !PT ;  /* 0x00000031002b7c10 */ /* 0x040fe400087fe4ff */
[----:B------:R-:W-:Y:S02]  /*0490*/  IADD3.X R45, PT, PT, R0, UR37, RZ, P1, !PT ;  /* 0x00000025002d7c10 */ /* 0x000fe40008ffe4ff */
[----:B------:R-:W-:-:S02]  /*04a0*/  IADD3.X R8, PT, PT, RZ, R11, RZ, P2, !PT ;  /* 0x0000000bff087210 */ /* 0x000fc400017fe4ff */
[----:B------:R-:W2:Y:S02]  /*04b0*/  LDG.E.64 R42, desc[UR4][R42.64] ;  /* 0x000000042a2a7981 */ /* 0x000ea4000c1e1b00 */
[----:B------:R-:W-:Y:S02]  /*04c0*/  SHF.R.S32.HI R0, RZ, 0x1f, R8 ;  /* 0x0000001fff007819 */ /* 0x000fe40000011408 */
[----:B------:R-:W2:Y:S02]  /*04d0*/  LDG.E.64 R44, desc[UR8][R44.64] ;  /* 0x000000082c2c7981 */ /* 0x000ea4000c1e1b00 */
        /* <DEDUP_REMOVED lines=10> */
[----:B------:R-:W3:Y:S02]  /*0580*/  LDG.E.64 R36, desc[UR4][R36.64] ;  /* 0x0000000424247981 */ /* 0x000ee4000c1e1b00 */
[----:B------:R-:W-:Y:S02]  /*0590*/  IADD3.X R8, PT, PT, RZ, R11, RZ, P2, !PT ;  /* 0x0000000bff087210 */ /* 0x000fe400017fe4ff */
[----:B------:R-:W3:Y:S02]  /*05a0*/  LDG.E.64 R38, desc[UR8][R38.64] ;  /* 0x0000000826267981 */ /* 0x000ee4000c1e1b00 */
        /* <DEDUP_REMOVED lines=18> */
[----:B------:R-:W-:Y:S01]  /*06d0*/  LOP3.LUT R28, R28, 0xfffffff8, RZ, 0xc0, !PT ;  /* 0xfffffff81c1c7812 */ /* 0x000fe200078ec0ff */
[----:B------:R-:W5:Y:S01]  /*06e0*/  LDG.E.64 R8, desc[UR6][R56.64+0x300] ;  /* 0x0003000638087981 */ /* 0x000f62000c1e1b00 */
        /* <DEDUP_REMOVED lines=34> */
[----:B------:R-:W-:-:S03]  /*0910*/  FADD R35, R0, -R35 ;  /* 0x8000002300237221 */ /* 0x000fc60000000000 */
[----:B------:R-:W-:Y:S01]  /*0920*/  FFMA R43, R10, 0.3333333432674407959, R41 ;  /* 0x3eaaaaab0a2b7823 */ /* 0x000fe20000000029 */
[----:B------:R-:W-:Y:S02]  /*0930*/  HADD2 R38, R36, R20 ;  /* 0x0000001424267230 */ /* 0x000fe40000000000 */
[----:B------:R-:W-:Y:S02]  /*0940*/  HFMA2 R37, R37, 1, 1, R39 ;  /* 0x3c003c0025257831 */ /* 0x000fe40000000027 */
[----:B------:R-:W-:Y:S01]  /*0950*/  FADD R20, R7, -R43 ;  /* 0x8000002b07147221 */ /* 0x000fe20000000000 */
[----:B------:R-:W-:Y:S01]  /*0960*/  FFMA R35, R0, R35, RZ ;  /* 0x0000002300237223 */ /* 0x000fe200000000ff */
[----:B------:R-:W-:Y:S01]  /*0970*/  FADD R41, R50, -R41 ;  /* 0x8000002932297221 */ /* 0x000fe20000000000 */
[----:B------:R-:W-:Y:S02]  /*0980*/  HADD2.F32 R48, -RZ, R38.H0_H0 ;  /* 0x20000026ff307230 */ /* 0x000fe40000004100 */
[----:B------:R-:W-:Y:S01]  /*0990*/  FFMA R36, R20, 0.25, R43 ;  /* 0x3e80000014247823 */ /* 0x000fe2000000002b */
[----:B------:R-:W-:Y:S01]  /*09a0*/  FFMA R41, R40, R41, R35 ;  /* 0x0000002928297223 */ /* 0x000fe20000000023 */
[----:B------:R-:W-:-:S02]  /*09b0*/  HFMA2 R37, R37, 1, 1, R21 ;  /* 0x3c003c0025257831 */ /* 0x000fc40000000015 */
[----:B------:R-:W-:Y:S01]  /*09c0*/  FADD R35, -R36, R48 ;  /* 0x0000003024237221 */ /* 0x000fe20000000100 */
[----:B------:R-:W-:Y:S01]  /*09d0*/  FADD R43, R49, -R43 ;  /* 0x8000002b312b7221 */ /* 0x000fe20000000000 */
[----:B------:R-:W-:Y:S02]  /*09e0*/  HADD2.F32 R47, -RZ, R38.H1_H1 ;  /* 0x30000026ff2f7230 */ /* 0x000fe40000004100 */
[--C-:B------:R-:W-:Y:S01]  /*09f0*/  FFMA R39, R35, 0.20000000298023223877, R36.reuse ;  /* 0x3e4ccccd23277823 */ /* 0x100fe20000000024 */
[----:B------:R-:W-:Y:S01]  /*0a00*/  FFMA R41, R10, R43, R41 ;  /* 0x0000002b0a297223 */ /* 0x000fe20000000029 */
[----:B------:R-:W-:Y:S02]  /*0a10*/  FADD R36, R7, -R36 ;  /* 0x8000002407247221 */ /* 0x000fe40000000000 */
[----:B------:R-:W-:Y:S01]  /*0a20*/  FADD R10, R47, -R39 ;  /* 0x800000272f0a7221 */ /* 0x000fe20000000000 */
[----:B------:R-:W-:Y:S02]  /*0a30*/  HADD2.F32 R46, -RZ, R37.H0_H0 ;  /* 0x20000025ff2e7230 */ /* 0x000fe40000004100 */
[----:B------:R-:W-:Y:S01]  /*0a40*/  FFMA R36, R20, R36, R41 ;  /* 0x0000002414247223 */ /* 0x000fe20000000029 */
[----:B----4-:R-:W-:-:S02]  /*0a50*/  HFMA2 R18, R18, 1, 1, R30 ;  /* 0x3c003c0012127831 */ /* 0x010fc4000000001e */
[--C-:B------:R-:W-:Y:S01]  /*0a60*/  FFMA R20, R10, 0.16666667163372039795, R39.reuse ;  /* 0x3e2aaaab0a147823 */ /* 0x100fe20000000027 */
[----:B------:R-:W-:-:S03]  /*0a70*/  FADD R39, R48, -R39 ;  /* 0x8000002730277221 */ /* 0x000fc60000000000 */
[----:B------:R-:W-:Y:S01]  /*0a80*/  FADD R30, R46, -R20 ;  /* 0x800000142e1e7221 */ /* 0x000fe20000000000 */
[----:B------:R-:W-:Y:S01]  /*0a90*/  FFMA R39, R35, R39, R36 ;  /* 0x0000002723277223 */ /* 0x000fe20000000024 */
[----:B------:R-:W-:Y:S02]  /*0aa0*/  HADD2.F32 R21, -RZ, R37.H1_H1 ;  /* 0x30000025ff157230 */ /* 0x000fe40000004100 */
[--C-:B------:R-:W-:Y:S01]  /*0ab0*/  FFMA R35, R30, 0.14285714924335479736, R20.reuse ;  /* 0x3e1249251e237823 */ /* 0x100fe20000000014 */
[----:B------:R-:W-:Y:S02]  /*0ac0*/  HADD2 R32, R18, R32 ;  /* 0x0000002012207230 */ /* 0x000fe40000000000 */
[----:B------:R-:W-:Y:S01]  /*0ad0*/  FADD R20, R47, -R20 ;  /* 0x800000142f147221 */ /* 0x000fe20000000000 */
[----:B------:R-:W-:Y:S02]  /*0ae0*/  HFMA2 R19, R19, 1, 1, R31 ;  /* 0x3c003c0013137831 */ /* 0x000fe4000000001f */
[----:B------:R-:W-:Y:S01]  /*0af0*/  FADD R18, R21, -R35 ;  /* 0x8000002315127221 */ /* 0x000fe20000000000 */
[----:B------:R-:W-:Y:S01]  /*0b00*/  FFMA R39, R10, R20, R39 ;  /* 0x000000140a277223 */ /* 0x000fe20000000027 */
[----:B------:R-:W-:-:S02]  /*0b10*/  HADD2.F32 R20, -RZ, R32.H0_H0 ;  /* 0x20000020ff147230 */ /* 0x000fc40000004100 */
[--C-:B------:R-:W-:Y:S01]  /*0b20*/  FADD R10, R46, -R35.reuse ;  /* 0x800000232e0a7221 */ /* 0x100fe20000000000 */
[----:B------:R-:W-:-:S03]  /*0b30*/  FFMA R35, R18, 0.125, R35 ;  /* 0x3e00000012237823 */ /* 0x000fc60000000023 */
[----:B------:R-:W-:Y:S01]  /*0b40*/  FFMA R39, R30, R10, R39 ;  /* 0x0000000a1e277223 */ /* 0x000fe20000000027 */
[----:B------:R-:W-:Y:S01]  /*0b50*/  FADD R30, -R35, R20 ;  /* 0x00000014231e7221 */ /* 0x000fe20000000100 */
[----:B------:R-:W-:Y:S02]  /*0b60*/  HADD2 R33, R19, R33 ;  /* 0x0000002113217230 */ /* 0x000fe40000000000 */
[----:B------:R-:W-:Y:S02]  /*0b70*/  HADD2.F32 R19, -RZ, R32.H1_H1 ;  /* 0x30000020ff137230 */ /* 0x000fe40000004100 */
[--C-:B------:R-:W-:Y:S01]  /*0b80*/  FFMA R31, R30, 0.11111111193895339966, R35.reuse ;  /* 0x3de38e391e1f7823 */ /* 0x100fe20000000023 */
[----:B------:R-:W-:Y:S01]  /*0b90*/  IADD3 R41, P0, PT, R34, 0x280, RZ ;  /* 0x0000028022297810 */ /* 0x000fe20007f1e0ff */
[----:B------:R-:W-:Y:S02]  /*0ba0*/  FADD R35, R21, -R35 ;  /* 0x8000002315237221 */ /* 0x000fe40000000000 */
[----:B------:R-:W-:Y:S01]  /*0bb0*/  FADD R10, R19, -R31 ;  /* 0x8000001f130a7221 */ /* 0x000fe20000000000 */
[----:B------:R-:W-:Y:S01]  /*0bc0*/  IADD3.X R36, PT, PT, RZ, R11, RZ, P0, !PT ;  /* 0x0000000bff247210 */ /* 0x000fe200007fe4ff */
[----:B------:R-:W-:Y:S01]  /*0bd0*/  FFMA R35, R18, R35, R39 ;  /* 0x0000002312237223 */ /* 0x000fe20000000027 */
[----:B------:R-:W-:-:S02]  /*0be0*/  HADD2.F32 R18, -RZ, R33.H0_H0 ;  /* 0x20000021ff127230 */ /* 0x000fc40000004100 */
[--C-:B------:R-:W-:Y:S01]  /*0bf0*/  FFMA R37, R10, 0.10000000149011611938, R31.reuse ;  /* 0x3dcccccd0a257823 */ /* 0x100fe2000000001f */
[----:B------:R-:W-:Y:S01]  /*0c00*/  FADD R31, R20, -R31 ;  /* 0x8000001f141f7221 */ /* 0x000fe20000000000 */
[----:B------:R-:W-:Y:S02]  /*0c10*/  SHF.R.S32.HI R32, RZ, 0x1f, R36 ;  /* 0x0000001fff207819 */ /* 0x000fe40000011424 */
[----:B------:R-:W-:Y:S01]  /*0c20*/  FADD R38, R18, -R37 ;  /* 0x8000002512267221 */ /* 0x000fe20000000000 */
[----:B------:R-:W-:Y:S01]  /*0c30*/  FFMA R31, R30, R31, R35 ;  /* 0x0000001f1e1f7223 */ /* 0x000fe20000000023 */
[----:B------:R-:W-:Y:S01]  /*0c40*/  LEA.HI R32, P0, R32, R41, RZ, 0x2 ;  /* 0x0000002920207211 */ /* 0x000fe200078110ff */
[--C-:B------:R-:W-:Y:S01]  /*0c50*/  FADD R30, R19, -R37.reuse ;  /* 0x80000025131e7221 */ /* 0x100fe20000000000 */
[----:B-----5:R-:W-:Y:S02]  /*0c60*/  HFMA2 R16, R16, 1, 1, R28 ;  /* 0x3c003c0010107831 */ /* 0x020fe4000000001c */
[----:B------:R-:W-:Y:S01]  /*0c70*/  FFMA R35, R38, 0.090909093618392944336, R37 ;  /* 0x3dba2e8c26237823 */ /* 0x000fe20000000025 */
[----:B------:R-:W-:Y:S01]  /*0c80*/  IADD3.X R37, PT, PT, RZ, R36, RZ, P0, !PT ;  /* 0x00000024ff257210 */ /* 0x000fe200007fe4ff */
[----:B------:R-:W-:Y:S01]  /*0c90*/  FFMA R31, R10, R30, R31 ;  /* 0x0000001e0a1f7223 */ /* 0x000fe2000000001f */
[----:B------:R-:W-:-:S02]  /*0ca0*/  SHF.L.U32 R30, R32, 0x1, RZ ;  /* 0x00000001201e7819 */ /* 0x000fc400000006ff */
[----:B------:R-:W-:Y:S01]  /*0cb0*/  SHF.L.U64.HI R36, R32, 0x1, R37 ;  /* 0x0000000120247819 */ /* 0x000fe20000010225 */
[----:B------:R-:W-:Y:S01]  /*0cc0*/  HFMA2 R32, R17, 1, 1, R29 ;  /* 0x3c003c0011207831 */ /* 0x000fe2000000001d */
[----:B------:R-:W-:Y:S01]  /*0cd0*/  LOP3.LUT R30, R30, 0xfffffff8, RZ, 0xc0, !PT ;  /* 0xfffffff81e1e7812 */ /* 0x000fe200078ec0ff */
[----:B------:R-:W-:Y:S02]  /*0ce0*/  HADD2.F32 R17, -RZ, R33.H1_H1 ;  /* 0x30000021ff117230 */ /* 0x000fe40000004100 */
[----:B------:R-:W-:Y:S02]  /*0cf0*/  HADD2 R10, R16, R8 ;  /* 0x00000008100a7230 */ /* 0x000fe40000000000 */
[--C-:B------:R-:W-:Y:S01]  /*0d00*/  FADD R8, R18, -R35.reuse ;  /* 0x8000002312087221 */ /* 0x100fe20000000000 */
[C---:B------:R-:W-:Y:S02]  /*0d10*/  IADD3 R28, P0, PT, R30.reuse, UR48, RZ ;  /* 0x000000301e1c7c10 */ /* 0x040fe4000ff1e0ff */
[----:B------:R-:W-:Y:S01]  /*0d20*/  IADD3 R30, P1, PT, R30, UR36, RZ ;  /* 0x000000241e1e7c10 */ /* 0x000fe2000ff3e0ff */
[----:B------:R-:W-:Y:S01]  /*0d30*/  FADD R33, R17, -R35 ;  /* 0x8000002311217221 */ /* 0x000fe20000000000 */
[----:B------:R-:W-:Y:S01]  /*0d40*/  FFMA R38, R38, R8, R31 ;  /* 0x0000000826267223 */ /* 0x000fe2000000001f */
[----:B------:R-:W-:Y:S01]  /*0d50*/  HADD2.F32 R16, -RZ, R10.H0_H0 ;  /* 0x2000000aff107230 */ /* 0x000fe20000004100 */
[----:B------:R-:W-:-:S02]  /*0d60*/  IADD3.X R29, PT, PT, R36, UR49, RZ, P0, !PT ;  /* 0x00000031241d7c10 */ /* 0x000fc400087fe4ff */
[----:B------:R-:W-:Y:S01]  /*0d70*/  IADD3.X R31, PT, PT, R36, UR37, RZ, P1, !PT ;  /* 0x00000025241f7c10 */ /* 0x000fe20008ffe4ff */
[----:B------:R-:W-:Y:S01]  /*0d80*/  FFMA R36, R33, 0.083333335816860198975, R35 ;  /* 0x3daaaaab21247823 */ /* 0x000fe20000000023 */
[----:B------:R-:W-:Y:S01]  /*0d90*/  IADD3 R40, P2, PT, R34, 0x300, RZ ;  /* 0x0000030022287810 */ /* 0x000fe20007f5e0ff */
[----:B------:R-:W-:Y:S01]  /*0da0*/  HADD2.F32 R10, -RZ, R10.H1_H1 ;  /* 0x3000000aff0a7230 */ /* 0x000fe20000004100 */
[----:B------:R-:W2:Y:S01]  /*0db0*/  LDG.E.64 R28, desc[UR4][R28.64] ;  /* 0x000000041c1c7981 */ /* 0x000ea2000c1e1b00 */
[----:B------:R-:W-:Y:S01]  /*0dc0*/  FADD R35, -R36, R16 ;  /* 0x0000001024237221 */ /* 0x000fe20000000100 */
[----:B------:R-:W-:Y:S01]  /*0dd0*/  IADD3.X R8, PT, PT, RZ, R11, RZ, P2, !PT ;  /* 0x0000000bff087210 */ /* 0x000fe200017fe4ff */
[--C-:B------:R-:W-:Y:S01]  /*0de0*/  FADD R39, R17, -R36.reuse ;  /* 0x8000002411277221 */ /* 0x100fe20000000000 */
[----:B------:R-:W2:Y:S01]  /*0df0*/  LDG.E.64 R30, desc[UR8][R30.64] ;  /* 0x000000081e1e7981 */ /* 0x000ea2000c1e1b00 */
[----:B------:R-:W-:Y:S01]  /*0e00*/  FFMA R42, R35, 0.076923079788684844971, R36 ;  /* 0x3d9d89d9232a7823 */ /* 0x000fe20000000024 */
[----:B------:R-:W-:Y:S01]  /*0e10*/  HFMA2 R36, R32, 1, 1, R9 ;  /* 0x3c003c0020247831 */ /* 0x000fe20000000009 */
[----:B------:R-:W-:-:S02]  /*0e20*/  SHF.R.S32.HI R37, RZ, 0x1f, R8 ;  /* 0x0000001fff257819 */ /* 0x000fc40000011408 */
[----:B------:R-:W-:Y:S01]  /*0e30*/  FADD R41, R10, -R42 ;  /* 0x8000002a0a297221 */ /* 0x000fe20000000000 */
[----:B------:R-:W-:Y:S01]  /*0e40*/  FFMA R38, R33, R39, R38 ;  /* 0x0000002721267223 */ /* 0x000fe20000000026 */
[----:B------:R-:W-:Y:S01]  /*0e50*/  LEA.HI R37, P1, R37, R40, RZ, 0x2 ;  /* 0x0000002825257211 */ /* 0x000fe200078310ff */
[--C-:B------:R-:W-:Y:S01]  /*0e60*/  FADD R39, R16, -R42.reuse ;  /* 0x8000002a10277221 */ /* 0x100fe20000000000 */
[----:B------:R-:W3:Y:S01]  /*0e70*/  LDG.E.64 R32, desc[UR6][R56.64+0x500] ;  /* 0x0005000638207981 */ /* 0x000ee2000c1e1b00 */
[----:B------:R-:W-:Y:S01]  /*0e80*/  FFMA R42, R41, 0.071428574621677398682, R42 ;  /* 0x3d924925292a7823 */ /* 0x000fe2000000002a */
[----:B------:R-:W-:Y:S01]  /*0e90*/  IADD3.X R44, PT, PT, RZ, R8, RZ, P1, !PT ;  /* 0x00000008ff2c7210 */ /* 0x000fe20000ffe4ff */
[----:B------:R-:W-:Y:S01]  /*0ea0*/  HADD2.F32 R9, -RZ, R36.H0_H0 ;  /* 0x20000024ff097230 */ /* 0x000fe20000004100 */
[----:B------:R-:W-:Y:S01]  /*0eb0*/  IADD3 R40, P0, PT, R34, 0x380, RZ ;  /* 0x0000038022287810 */ /* 0x000fe20007f1e0ff */
[----:B------:R-:W-:Y:S01]  /*0ec0*/  FFMA R8, R35, R39, R38 ;  /* 0x0000002723087223 */ /* 0x000fe20000000026 */
[----:B------:R-:W-:Y:S01]  /*0ed0*/  FADD R34, R10, -R42 ;  /* 0x8000002a0a227221 */ /* 0x000fe20000000000 */
[----:B------:R-:W-:Y:S01]  /*0ee0*/  SHF.L.U64.HI R38, R37, 0x1, R44 ;  /* 0x0000000125267819 */ /* 0x000fe2000001022c */
[----:B------:R-:W-:Y:S01]  /*0ef0*/  FADD R39, R9, -R42 ;  /* 0x8000002a09277221 */ /* 0x000fe20000000000 */
[----:B------:R-:W-:Y:S01]  /*0f00*/  SHF.L.U32 R37, R37, 0x1, RZ ;  /* 0x0000000125257819 */ /* 0x000fe200000006ff */
[----:B------:R-:W-:-:S02]  /*0f10*/  HFMA2 R14, R12, 1, 1, R14 ;  /* 0x3c003c000c0e7831 */ /* 0x000fc4000000000e */
[----:B------:R-:W-:Y:S01]  /*0f20*/  FFMA R44, R41, R34, R8 ;  /* 0x00000022292c7223 */ /* 0x000fe20000000008 */
[----:B------:R-:W-:Y:S02]  /*0f30*/  HADD2.F32 R8, -RZ, R36.H1_H1 ;  /* 0x30000024ff087230 */ /* 0x000fe40000004100 */
[----:B------:R-:W-:Y:S01]  /*0f40*/  FFMA R41, R39, 0.066666670143604278564, R42 ;  /* 0x3d88888927297823 */ /* 0x000fe2000000002a */
[----:B------:R-:W-:-:S03]  /*0f50*/  LOP3.LUT R36, R37, 0xfffffff8, RZ, 0xc0, !PT ;  /* 0xfffffff825247812 */ /* 0x000fc600078ec0ff */
[--C-:B------:R-:W-:Y:S01]  /*0f60*/  FADD R12, R8, -R41.reuse ;  /* 0x80000029080c7221 */ /* 0x100fe20000000000 */
[--C-:B------:R-:W-:Y:S01]  /*0f70*/  FADD R35, R9, -R41.reuse ;  /* 0x8000002909237221 */ /* 0x100fe20000000000 */
[C---:B------:R-:W-:Y:S01]  /*0f80*/  IADD3 R34, P1, PT, R36.reuse, UR48, RZ ;  /* 0x0000003024227c10 */ /* 0x040fe2000ff3e0ff */
[----:B------:R-:W-:Y:S01]  /*0f90*/  HADD2 R26, R14, R26 ;  /* 0x0000001a0e1a7230 */ /* 0x000fe20000000000 */
[----:B------:R-:W-:Y:S01]  /*0fa0*/  IADD3 R36, P2, PT, R36, UR36, RZ ;  /* 0x0000002424247c10 */ /* 0x000fe2000ff5e0ff */
[----:B------:R-:W-:Y:S01]  /*0fb0*/  FFMA R41, R12, 0.0625, R41 ;  /* 0x3d8000000c297823 */ /* 0x000fe20000000029 */
[----:B------:R-:W-:Y:S01]  /*0fc0*/  FFMA R39, R39, R35, R44 ;  /* 0x0000002327277223 */ /* 0x000fe2000000002c */
[C---:B------:R-:W-:Y:S02]  /*0fd0*/  IADD3.X R35, PT, PT, R38.reuse, UR49, RZ, P1, !PT ;  /* 0x0000003126237c10 */ /* 0x040fe40008ffe4ff */
[----:B------:R-:W-:Y:S01]  /*0fe0*/  IADD3.X R37, PT, PT, R38, UR37, RZ, P2, !PT ;  /* 0x0000002526257c10 */ /* 0x000fe200097fe4ff */
[----:B------:R-:W-:Y:S01]  /*0ff0*/  FADD R14, R8, -R41 ;  /* 0x80000029080e7221 */ /* 0x000fe20000000000 */
[----:B------:R-:W-:Y:S01]  /*1000*/  HADD2.F32 R52, -RZ, R26.H0_H0 ;  /* 0x2000001aff347230 */ /* 0x000fe20000004100 */
[----:B------:R-:W-:Y:S01]  /*1010*/  IADD3.X R44, PT, PT, RZ, R11, RZ, P0, !PT ;  /* 0x0000000bff2c7210 */ /* 0x000fe200007fe4ff */
[----:B------:R-:W4:Y:S01]  /*1020*/  LDG.E.64 R34, desc[UR4][R34.64] ;  /* 0x0000000422227981 */ /* 0x000f22000c1e1b00 */
[----:B------:R-:W-:-:S02]  /*1030*/  FFMA R12, R12, R14, R39 ;  /* 0x0000000e0c0c7223 */ /* 0x000fc40000000027 */
[----:B------:R-:W-:Y:S01]  /*1040*/  FADD R14, -R41, R52 ;  /* 0x00000034290e7221 */ /* 0x000fe20000000100 */
[----:B------:R-:W4:Y:S01]  /*1050*/  LDG.E.64 R36, desc[UR8][R36.64] ;  /* 0x0000000824247981 */ /* 0x000f22000c1e1b00 */
[----:B------:R-:W-:Y:S02]  /*1060*/  SHF.R.S32.HI R43, RZ, 0x1f, R44 ;  /* 0x0000001fff2b7819 */ /* 0x000fe4000001142c */
[----:B------:R-:W-:Y:S01]  /*1070*/  FFMA R11, R14, 0.058823529630899429321, R41 ;  /* 0x3d70f0f10e0b7823 */ /* 0x000fe20000000029 */
[----:B------:R-:W5:Y:S01]  /*1080*/  LDG.E.64 R38, desc[UR6][R56.64+0x600] ;  /* 0x0006000638267981 */ /* 0x000f62000c1e1b00 */
[----:B------:R-:W-:Y:S02]  /*1090*/  LEA.HI R40, P0, R43, R40, RZ, 0x2 ;  /* 0x000000282b287211 */ /* 0x000fe400078110ff */
[----:B------:R-:W-:Y:S02]  /*10a0*/  FADD R41, R52, -R11 ;  /* 0x8000000b34297221 */ /* 0x000fe40000000000 */
[----:B------:R-:W-:-:S02]  /*10b0*/  SHF.L.U32 R42, R40, 0x1, RZ ;  /* 0x00000001282a7819 */ /* 0x000fc400000006ff */
[----:B------:R-:W-:Y:S01]  /*10c0*/  FFMA R12, R14, R41, R12 ;  /* 0x000000290e0c7223 */ /* 0x000fe2000000000c */
[----:B------:R-:W-:Y:S02]  /*10d0*/  IADD3.X R41, PT, PT, RZ, R44, RZ, P0, !PT ;  /* 0x0000002cff297210 */ /* 0x000fe400007fe4ff */
[----:B------:R-:W-:Y:S01]  /*10e0*/  LOP3.LUT R42, R42, 0xfffffff8, RZ, 0xc0, !PT ;  /* 0xfffffff82a2a7812 */ /* 0x000fe200078ec0ff */
[----:B------:R-:W5:Y:S01]  /*10f0*/  LDG.E.64 R44, desc[UR6][R56.64+0x700] ;  /* 0x00070006382c7981 */ /* 0x000f62000c1e1b00 */
[----:B------:R-:W-:Y:S02]  /*1100*/  SHF.L.U64.HI R14, R40, 0x1, R41 ;  /* 0x00000001280e7819 */ /* 0x000fe40000010229 */
[C---:B------:R-:W-:Y:S02]  /*1110*/  IADD3 R40, P0, PT, R42.reuse, UR48, RZ ;  /* 0x000000302a287c10 */ /* 0x040fe4000ff1e0ff */
[----:B------:R-:W-:Y:S02]  /*1120*/  IADD3 R42, P1, PT, R42, UR36, RZ ;  /* 0x000000242a2a7c10 */ /* 0x000fe4000ff3e0ff */
[----:B------:R-:W-:-:S02]  /*1130*/  IADD3.X R41, PT, PT, R14, UR49, RZ, P0, !PT ;  /* 0x000000310e297c10 */ /* 0x000fc400087fe4ff */
[----:B------:R-:W-:-:S04]  /*1140*/  IADD3.X R43, PT, PT, R14, UR37, RZ, P1, !PT ;  /* 0x000000250e2b7c10 */ /* 0x000fc80008ffe4ff */
[----:B------:R-:W5:Y:S04]  /*1150*/  LDG.E.64 R40, desc[UR4][R40.64] ;  /* 0x0000000428287981 */ /* 0x000f68000c1e1b00 */
[----:B------:R-:W5:Y:S01]  /*1160*/  LDG.E.64 R42, desc[UR8][R42.64] ;  /* 0x000000082a2a7981 */ /* 0x000f62000c1e1b00 */
[----:B------:R-:W-:Y:S02]  /*1170*/  HFMA2 R13, R13, 1, 1, R15 ;  /* 0x3c003c000d0d7831 */ /* 0x000fe4000000000f */
[----:B------:R-:W-:-:S05]  /*1180*/  HADD2.F32 R26, -RZ, R26.H1_H1 ;  /* 0x3000001aff1a7230 */ /* 0x000fca0000004100 */
[----:B------:R-:W-:Y:S01]  /*1190*/  FADD R14, R26, -R11 ;  /* 0x8000000b1a0e7221 */ /* 0x000fe20000000000 */
[----:B------:R-:W-:-:S03]  /*11a0*/  HADD2 R27, R13, R27 ;  /* 0x0000001b0d1b7230 */ /* 0x000fc60000000000 */
[----:B------:R-:W-:-:S04]  /*11b0*/  FFMA R11, R14, 0.055555555969476699829, R11 ;  /* 0x3d638e390e0b7823 */ /* 0x000fc8000000000b */
[----:B------:R-:W-:Y:S01]  /*11c0*/  FADD R13, R26, -R11 ;  /* 0x8000000b1a0d7221 */ /* 0x000fe20000000000 */
[----:B------:R-:W-:-:S03]  /*11d0*/  HADD2.F32 R53, -RZ, R27.H0_H0 ;  /* 0x2000001bff357230 */ /* 0x000fc60000004100 */
[----:B------:R-:W-:Y:S02]  /*11e0*/  FFMA R13, R14, R13, R12 ;  /* 0x0000000d0e0d7223 */ /* 0x000fe4000000000c */
[----:B------:R-:W-:-:S04]  /*11f0*/  FADD R14, R53, -R11 ;  /* 0x8000000b350e7221 */ /* 0x000fc80000000000 */
[----:B------:R-:W-:Y:S01]  /*1200*/  FFMA R12, R14, 0.052631579339504241943, R11 ;  /* 0x3d5794360e0c7823 */ /* 0x000fe2000000000b */
[----:B------:R-:W-:-:S03]  /*1210*/  HADD2.F32 R27, -RZ, R27.H1_H1 ;  /* 0x3000001bff1b7230 */ /* 0x000fc60000004100 */
[----:B------:R-:W-:-:S04]  /*1220*/  FADD R60, R53, -R12 ;  /* 0x8000000c353c7221 */ /* 0x000fc80000000000 */
[----:B------:R-:W-:Y:S01]  /*1230*/  FFMA R11, R14, R60, R13 ;  /* 0x0000003c0e0b7223 */ /* 0x000fe2000000000d */
[----:B------:R-:W-:-:S04]  /*1240*/  FADD R13, R27, -R12 ;  /* 0x8000000c1b0d7221 */ /* 0x000fc80000000000 */
[----:B------:R-:W-:-:S04]  /*1250*/  FFMA R12, R13, 0.050000000745058059692, R12 ;  /* 0x3d4ccccd0d0c7823 */ /* 0x000fc8000000000c */
[----:B------:R-:W-:-:S04]  /*1260*/  FADD R14, R27, -R12 ;  /* 0x8000000c1b0e7221 */ /* 0x000fc80000000000 */
[----:B------:R-:W-:Y:S01]  /*1270*/  FFMA R11, R13, R14, R11 ;  /* 0x0000000e0d0b7223 */ /* 0x000fe2000000000b */
[----:B------:R-:W-:Y:S01]  /*1280*/  UMOV UR4, 0xffffffff ;  /* 0xffffffff00047882 */ /* 0x000fe20000000000 */
[----:B--2---:R-:W-:Y:S02]  /*1290*/  HFMA2 R28, R28, 1, 1, R30 ;  /* 0x3c003c001c1c7831 */ /* 0x004fe4000000001e */
[----:B------:R-:W-:Y:S02]  /*12a0*/  HFMA2 R29, R29, 1, 1, R31 ;  /* 0x3c003c001d1d7831 */ /* 0x000fe4000000001f */
[----:B---3--:R-:W-:-:S05]  /*12b0*/  HADD2 R32, R28, R32 ;  /* 0x000000201c207230 */ /* 0x008fca0000000000 */
[----:B------:R-:W-:-:S05]  /*12c0*/  HADD2.F32 R30, -RZ, R32.H0_H0 ;  /* 0x20000020ff1e7230 */ /* 0x000fca0000004100 */
[----:B------:R-:W-:Y:S01]  /*12d0*/  FADD R13, -R12, R30 ;  /* 0x0000001e0c0d7221 */ /* 0x000fe20000000100 */
[----:B------:R-:W-:-:S03]  /*12e0*/  HFMA2 R29, R29, 1, 1, R33 ;  /* 0x3c003c001d1d7831 */ /* 0x000fc60000000021 */
[----:B------:R-:W-:Y:S01]  /*12f0*/  FFMA R12, R13, 0.047619048506021499634, R12 ;  /* 0x3d430c310d0c7823 */ /* 0x000fe2000000000c */
[----:B------:R-:W-:-:S03]  /*1300*/  HADD2.F32 R31, -RZ, R32.H1_H1 ;  /* 0x30000020ff1f7230 */ /* 0x000fc60000004100 */
[----:B------:R-:W-:-:S04]  /*1310*/  FADD R14, R30, -R12 ;  /* 0x8000000c1e0e7221 */ /* 0x000fc80000000000 */
[----:B------:R-:W-:Y:S01]  /*1320*/  FFMA R11, R13, R14, R11 ;  /* 0x0000000e0d0b7223 */ /* 0x000fe2000000000b */
[----:B------:R-:W-:Y:S01]  /*1330*/  FADD R13, R31, -R12 ;  /* 0x8000000c1f0d7221 */ /* 0x000fe20000000000 */
[----:B------:R-:W-:-:S03]  /*1340*/  HADD2.F32 R32, -RZ, R29.H0_H0 ;  /* 0x2000001dff207230 */ /* 0x000fc60000004100 */
[----:B------:R-:W-:Y:S01]  /*1350*/  FFMA R15, R13, 0.045454546809196472168, R12 ;  /* 0x3d3a2e8c0d0f7823 */ /* 0x000fe2000000000c */
[----:B----4-:R-:W-:-:S03]  /*1360*/  HADD2 R34, R34, R36 ;  /* 0x0000002422227230 */ /* 0x010fc60000000000 */
[--C-:B------:R-:W-:Y:S01]  /*1370*/  FADD R12, R32, -R15.reuse ;  /* 0x8000000f200c7221 */ /* 0x100fe20000000000 */
[----:B------:R-:W-:Y:S02]  /*1380*/  HADD2.F32 R33, -RZ, R29.H1_H1 ;  /* 0x3000001dff217230 */ /* 0x000fe40000004100 */
[--C-:B------:R-:W-:Y:S01]  /*1390*/  FADD R14, R31, -R15.reuse ;  /* 0x8000000f1f0e7221 */ /* 0x100fe20000000000 */
[----:B-----5:R-:W-:Y:S02]  /*13a0*/  HFMA2 R38, R34, 1, 1, R38 ;  /* 0x3c003c0022267831 */ /* 0x020fe40000000026 */
[----:B------:R-:W-:Y:S01]  /*13b0*/  FFMA R28, R12, 0.043478261679410934448, R15 ;  /* 0x3d3216430c1c7823 */ /* 0x000fe2000000000f */
[----:B------:R-:W-:Y:S01]  /*13c0*/  FFMA R13, R13, R14, R11 ;  /* 0x0000000e0d0d7223 */ /* 0x000fe2000000000b */
[----:B------:R-:W-:Y:S02]  /*13d0*/  HFMA2 R35, R35, 1, 1, R37 ;  /* 0x3c003c0023237831 */ /* 0x000fe40000000025 */
[--C-:B------:R-:W-:Y:S01]  /*13e0*/  FADD R11, R33, -R28.reuse ;  /* 0x8000001c210b7221 */ /* 0x100fe20000000000 */
[----:B------:R-:W-:-:S03]  /*13f0*/  FADD R14, R32, -R28 ;  /* 0x8000001c200e7221 */ /* 0x000fc60000000000 */
[----:B------:R-:W-:Y:S01]  /*1400*/  FFMA R15, R11, 0.041666667908430099487, R28 ;  /* 0x3d2aaaab0b0f7823 */ /* 0x000fe2000000001c */
[--C-:B------:R-:W-:Y:S02]  /*1410*/  HADD2.F32 R34, -RZ, R38.reuse.H0_H0 ;  /* 0x20000026ff227230 */ /* 0x100fe40000004100 */
[----:B------:R-:W-:Y:S01]  /*1420*/  FFMA R14, R12, R14, R13 ;  /* 0x0000000e0c0e7223 */ /* 0x000fe2000000000d */
[----:B------:R-:W-:Y:S02]  /*1430*/  HFMA2 R39, R35, 1, 1, R39 ;  /* 0x3c003c0023277831 */ /* 0x000fe40000000027 */
[----:B------:R-:W-:Y:S01]  /*1440*/  FADD R12, -R15, R34 ;  /* 0x000000220f0c7221 */ /* 0x000fe20000000100 */
[----:B------:R-:W-:Y:S02]  /*1450*/  HADD2.F32 R38, -RZ, R38.H1_H1 ;  /* 0x30000026ff267230 */ /* 0x000fe40000004100 */
[--C-:B------:R-:W-:Y:S01]  /*1460*/  FADD R13, R33, -R15.reuse ;  /* 0x8000000f210d7221 */ /* 0x100fe20000000000 */
[----:B------:R-:W-:-:S03]  /*1470*/  FFMA R28, R12, 0.039999999105930328369, R15 ;  /* 0x3d23d70a0c1c7823 */ /* 0x000fc6000000000f */
[----:B------:R-:W-:Y:S01]  /*1480*/  FFMA R11, R11, R13, R14 ;  /* 0x0000000d0b0b7223 */ /* 0x000fe2000000000e */
[--C-:B------:R-:W-:Y:S01]  /*1490*/  FADD R13, R38, -R28.reuse ;  /* 0x8000001c260d7221 */ /* 0x100fe20000000000 */
[----:B------:R-:W-:Y:S02]  /*14a0*/  HADD2.F32 R35, -RZ, R39.H0_H0 ;  /* 0x20000027ff237230 */ /* 0x000fe40000004100 */
[----:B------:R-:W-:Y:S02]  /*14b0*/  HFMA2 R40, R40, 1, 1, R42 ;  /* 0x3c003c0028287831 */ /* 0x000fe4000000002a */
[--C-:B------:R-:W-:Y:S01]  /*14c0*/  FADD R14, R34, -R28.reuse ;  /* 0x8000001c220e7221 */ /* 0x100fe20000000000 */
[----:B------:R-:W-:-:S03]  /*14d0*/  FFMA R28, R13, 0.038461539894342422485, R28 ;  /* 0x3d1d89d90d1c7823 */ /* 0x000fc6000000001c */
[----:B------:R-:W-:Y:S01]  /*14e0*/  FFMA R14, R12, R14, R11 ;  /* 0x0000000e0c0e7223 */ /* 0x000fe2000000000b */
[--C-:B------:R-:W-:Y:S01]  /*14f0*/  FADD R11, R35, -R28.reuse ;  /* 0x8000001c230b7221 */ /* 0x100fe20000000000 */
[----:B------:R-:W-:Y:S02]  /*1500*/  HFMA2 R44, R40, 1, 1, R44 ;  /* 0x3c003c00282c7831 */ /* 0x000fe4000000002c */
[----:B------:R-:W-:Y:S02]  /*1510*/  HADD2.F32 R39, -RZ, R39.H1_H1 ;  /* 0x30000027ff277230 */ /* 0x000fe40000004100 */
[--C-:B------:R-:W-:Y:S01]  /*1520*/  FFMA R15, R11, 0.037037037312984466553, R28.reuse ;  /* 0x3d17b4260b0f7823 */ /* 0x100fe2000000001c */
[----:B------:R-:W-:Y:S01]  /*1530*/  FADD R28, R38, -R28 ;  /* 0x8000001c261c7221 */ /* 0x000fe20000000000 */
[----:B------:R-:W-:Y:S02]  /*1540*/  HFMA2 R43, R41, 1, 1, R43 ;  /* 0x3c003c00292b7831 */ /* 0x000fe4000000002b */
[----:B------:R-:W-:Y:S01]  /*1550*/  FADD R12, R39, -R15 ;  /* 0x8000000f270c7221 */ /* 0x000fe20000000000 */
[----:B------:R-:W-:Y:S01]  /*1560*/  FFMA R28, R13, R28, R14 ;  /* 0x0000001c0d1c7223 */ /* 0x000fe2000000000e */
[----:B------:R-:W-:-:S02]  /*1570*/  HADD2.F32 R40, -RZ, R44.H0_H0 ;  /* 0x2000002cff287230 */ /* 0x000fc40000004100 */
[----:B------:R-:W-:Y:S01]  /*1580*/  FFMA R14, R12, 0.035714287310838699341, R15 ;  /* 0x3d1249250c0e7823 */ /* 0x000fe2000000000f */
[----:B------:R-:W-:-:S03]  /*1590*/  HFMA2 R45, R43, 1, 1, R45 ;  /* 0x3c003c002b2d7831 */ /* 0x000fc6000000002d */
[----:B------:R-:W-:Y:S01]  /*15a0*/  FADD R13, -R14, R40 ;  /* 0x000000280e0d7221 */ /* 0x000fe20000000100 */
[----:B------:R-:W-:Y:S02]  /*15b0*/  HADD2.F32 R41, -RZ, R44.H1_H1 ;  /* 0x3000002cff297230 */ /* 0x000fe40000004100 */
[----:B------:R-:W-:Y:S01]  /*15c0*/  FADD R29, R35, -R15 ;  /* 0x8000000f231d7221 */ /* 0x000fe20000000000 */
[----:B------:R-:W-:-:S03]  /*15d0*/  FFMA R15, R13, 0.034482758492231369019, R14 ;  /* 0x3d0d3dcb0d0f7823 */ /* 0x000fc6000000000e */
[----:B------:R-:W-:Y:S01]  /*15e0*/  FFMA R29, R11, R29, R28 ;  /* 0x0000001d0b1d7223 */ /* 0x000fe2000000001c */
[----:B------:R-:W-:Y:S01]  /*15f0*/  FADD R28, R41, -R15 ;  /* 0x8000000f291c7221 */ /* 0x000fe20000000000 */
[----:B------:R-:W-:-:S03]  /*1600*/  HADD2.F32 R43, -RZ, R45.H0_H0 ;  /* 0x2000002dff2b7230 */ /* 0x000fc60000004100 */
[----:B------:R-:W-:Y:S01]  /*1610*/  FFMA R36, R28, 0.033333335071802139282, R15 ;  /* 0x3d0888891c247823 */ /* 0x000fe2000000000f */
[----:B------:R-:W-:-:S03]  /*1620*/  FADD R14, R39, -R14 ;  /* 0x8000000e270e7221 */ /* 0x000fc60000000000 */
[--C-:B------:R-:W-:Y:S01]  /*1630*/  FADD R11, R43, -R36.reuse ;  /* 0x800000242b0b7221 */ /* 0x100fe20000000000 */
[----:B------:R-:W-:Y:S01]  /*1640*/  FFMA R14, R12, R14, R29 ;  /* 0x0000000e0c0e7223 */ /* 0x000fe2000000001d */
[----:B------:R-:W-:Y:S01]  /*1650*/  FADD R15, R40, -R15 ;  /* 0x8000000f280f7221 */ /* 0x000fe20000000000 */
[----:B------:R-:W-:Y:S02]  /*1660*/  HADD2.F32 R42, -RZ, R45.H1_H1 ;  /* 0x3000002dff2a7230 */ /* 0x000fe40000004100 */
[--C-:B------:R-:W-:Y:S01]  /*1670*/  FFMA R45, R11, 0.032258063554763793945, R36.reuse ;  /* 0x3d0421080b2d7823 */ /* 0x100fe20000000024 */
[----:B------:R-:W-:Y:S01]  /*1680*/  FADD R36, R41, -R36 ;  /* 0x8000002429247221 */ /* 0x000fe20000000000 */
[----:B------:R-:W-:Y:S02]  /*1690*/  FFMA R15, R13, R15, R14 ;  /* 0x0000000f0d0f7223 */ /* 0x000fe4000000000e */
[--C-:B------:R-:W-:Y:S01]  /*16a0*/  FADD R29, R42, -R45.reuse ;  /* 0x8000002d2a1d7221 */ /* 0x100fe20000000000 */
[----:B------:R-:W-:Y:S01]  /*16b0*/  FADD R12, R43, -R45 ;  /* 0x8000002d2b0c7221 */ /* 0x000fe20000000000 */
[----:B------:R-:W-:-:S02]  /*16c0*/  FFMA R36, R28, R36, R15 ;  /* 0x000000241c247223 */ /* 0x000fc4000000000f */
[----:B------:R-:W-:Y:S02]  /*16d0*/  FFMA R45, R29, 0.03125, R45 ;  /* 0x3d0000001d2d7823 */ /* 0x000fe4000000002d */
[----:B------:R-:W-:Y:S02]  /*16e0*/  FFMA R12, R11, R12, R36 ;  /* 0x0000000c0b0c7223 */ /* 0x000fe40000000024 */
[----:B------:R-:W-:Y:S01]  /*16f0*/  FADD R11, R42, -R45 ;  /* 0x8000002d2a0b7221 */ /* 0x000fe20000000000 */
[----:B------:R-:W-:Y:S01]  /*1700*/  HFMA2 R28, -RZ, RZ, 3, 0 ;  /* 0x42000000ff1c7431 */ /* 0x000fe200000001ff */
[----:B------:R-:W-:Y:S02]  /*1710*/  MOV R37, 0x42000000 ;  /* 0x4200000000257802 */ /* 0x000fe40000000f00 */
[----:B------:R-:W-:Y:S01]  /*1720*/  FFMA R29, R29, R11, R12 ;  /* 0x0000000b1d1d7223 */ /* 0x000fe2000000000c */
[----:B------:R-:W-:Y:S06]  /*1730*/  BRA.DIV UR4, `(.L_x_4115) ;  /* 0x0000001604b07947 */ /* 0x000fec000b800000 */
[----:B------:R0:W1:Y:S04]  /*1740*/  SHFL.DOWN PT, R14, R37, 0x10, 0x1f ;  /* 0x0a001f00250e7f89 */ /* 0x00006800000e0000 */
[----:B------:R0:W2:Y:S04]  /*1750*/  SHFL.DOWN PT, R44, R45, 0x10, 0x1f ;  /* 0x0a001f002d2c7f89 */ /* 0x0000a800000e0000 */
[----:B------:R0:W3:Y:S02]  /*1760*/  SHFL.DOWN PT, R36, R29, 0x10, 0x1f ;  /* 0x0a001f001d247f89 */ /* 0x0000e400000e0000 */
.L_x_4135:
        /* <DEDUP_REMOVED lines=15> */
.L_x_4116:
[----:B------:R-:W-:-:S03]  /*1860*/  UMOV UR4, 0xffffffff ;  /* 0xffffffff00047882 */ /* 0x000fc60000000000 */
[----:B------:R-:W-:Y:S05]  /*1870*/  BRA.DIV UR4, `(.L_x_4117) ;  /* 0x0000001604bc7947 */ /* 0x000fea000b800000 */
[----:B--2---:R1:W2:Y:S04]  /*1880*/  SHFL.DOWN PT, R44, R45, 0x8, 0x1f ;  /* 0x09001f002d2c7f89 */ /* 0x0042a800000e0000 */
[----:B---3--:R1:W3:Y:S04]  /*1890*/  SHFL.DOWN PT, R36, R29, 0x8, 0x1f ;  /* 0x09001f001d247f89 */ /* 0x0082e800000e0000 */
[----:B------:R1:W4:Y:S02]  /*18a0*/  SHFL.DOWN PT, R14, R28, 0x8, 0x1f ;  /* 0x09001f001c0e7f89 */ /* 0x00032400000e0000 */
.L_x_4140:
[----:B----4-:R-:W-:-:S13]  /*18b0*/  FSETP.NEU.AND P0, PT, R14, RZ, PT ;  /* 0x000000ff0e00720b */ /* 0x010fda0003f0d000 */
        /* <DEDUP_REMOVED lines=13> */
[----:B0-----:R-:W-:-:S03]  /*1990*/  FFMA R45, R13, R44, R45 ;  /* 0x0000002c0d2d7223 */ /* 0x001fc6000000002d */
[----:B------:R-:W-:-:S07]  /*19a0*/  FADD R29, R29, R36 ;  /* 0x000000241d1d7221 */ /* 0x000fce0000000000 */
.L_x_4118:
[----:B------:R-:W-:-:S03]  /*19b0*/  UMOV UR4, 0xffffffff ;  /* 0xffffffff00047882 */ /* 0x000fc60000000000 */
[----:B------:R-:W-:Y:S05]  /*19c0*/  BRA.DIV UR4, `(.L_x_4119) ;  /* 0x0000001604c47947 */ /* 0x000fea000b800000 */
[----:B--2---:R2:W4:Y:S04]  /*19d0*/  SHFL.DOWN PT, R44, R45, 0x4, 0x1f ;  /* 0x08801f002d2c7f89 */ /* 0x00452800000e0000 */
[----:B---3--:R2:W3:Y:S04]  /*19e0*/  SHFL.DOWN PT, R36, R29, 0x4, 0x1f ;  /* 0x08801f001d247f89 */ /* 0x0084e800000e0000 */
[----:B------:R2:W0:Y:S02]  /*19f0*/  SHFL.DOWN PT, R14, R28, 0x4, 0x1f ;  /* 0x08801f001c0e7f89 */ /* 0x00042400000e0000 */
.L_x_4145:
        /* <DEDUP_REMOVED lines=16> */
.L_x_4120:
[----:B------:R-:W-:-:S03]  /*1b00*/  UMOV UR4, 0xffffffff ;  /* 0xffffffff00047882 */ /* 0x000fc60000000000 */
[----:B------:R-:W-:Y:S05]  /*1b10*/  BRA.DIV UR4, `(.L_x_4121) ;  /* 0x0000001604cc7947 */ /* 0x000fea000b800000 */
[----:B----4-:R0:W4:Y:S04]  /*1b20*/  SHFL.DOWN PT, R44, R45, 0x2, 0x1f ;  /* 0x08401f002d2c7f89 */ /* 0x01012800000e0000 */
[----:B---3--:R0:W3:Y:S04]  /*1b30*/  SHFL.DOWN PT, R36, R29, 0x2, 0x1f ;  /* 0x08401f001d247f89 */ /* 0x0080e800000e0000 */
[----:B------:R0:W0:Y:S02]  /*1b40*/  SHFL.DOWN PT, R14, R28, 0x2, 0x1f ;  /* 0x08401f001c0e7f89 */ /* 0x00002400000e0000 */
.L_x_4150:
        /* <DEDUP_REMOVED lines=16> */
.L_x_4122:
[----:B------:R-:W-:-:S03]  /*1c50*/  UMOV UR4, 0xffffffff ;  /* 0xffffffff00047882 */ /* 0x000fc60000000000 */
[----:B------:R-:W-:Y:S05]  /*1c60*/  BRA.DIV UR4, `(.L_x_4123) ;  /* 0x0000001604d47947 */ /* 0x000fea000b800000 */
[----:B----4-:R0:W4:Y:S04]  /*1c70*/  SHFL.DOWN PT, R44, R45, 0x1, 0x1f ;  /* 0x08201f002d2c7f89 */ /* 0x01012800000e0000 */
[----:B---3--:R0:W3:Y:S04]  /*1c80*/  SHFL.DOWN PT, R36, R29, 0x1, 0x1f ;  /* 0x08201f001d247f89 */ /* 0x0080e800000e0000 */
[----:B------:R0:W0:Y:S02]  /*1c90*/  SHFL.DOWN PT, R14, R28, 0x1, 0x1f ;  /* 0x08201f001c0e7f89 */ /* 0x00002400000e0000 */
.L_x_4155:
        /* <DEDUP_REMOVED lines=16> */
.L_x_4124:
[----:B------:R-:W-:-:S03]  /*1da0*/  UMOV UR4, 0xffffffff ;  /* 0xffffffff00047882 */ /* 0x000fc60000000000 */
[----:B------:R-:W-:Y:S05]  /*1db0*/  BRA.DIV UR4, `(.L_x_4125) ;  /* 0x0000001604dc7947 */ /* 0x000fea000b800000 */
[----:B-12---:R-:W0:Y:S04]  /*1dc0*/  SHFL.IDX PT, R45, R45, RZ, 0x1f ;  /* 0x00001fff2d2d7589 */ /* 0x006e2800000e0000 */
[----:B------:R-:W1:Y:S04]  /*1dd0*/  SHFL.IDX PT, R29, R29, RZ, 0x1f ;  /* 0x00001fff1d1d7589 */ /* 0x000e6800000e0000 */
[----:B------:R2:W0:Y:S02]  /*1de0*/  SHFL.IDX PT, R14, R28, RZ, 0x1f ;  /* 0x00001fff1c0e7589 */ /* 0x00042400000e0000 */
.L_x_4160:
        /* <DEDUP_REMOVED lines=27> */
.L_x_4126:
[----:B------:R-:W0:Y:S02]  /*1fa0*/  MUFU.RSQ R11, R11 ;  /* 0x0000000b000b7308 */ /* 0x000e240000001400 */
.L_x_4127:
        /* <DEDUP_REMOVED lines=15> */
.L_x_4129:
[----:B------:R-:W-:Y:S05]  /*20a0*/  BSYNC.RECONVERGENT B1 ;  /* 0x0000000000017941 */ /* 0x000fea0003800200 */
.L_x_4128:
        /* <DEDUP_REMOVED lines=9> */
[--C-:B------:R-:W-:Y:S01]  /*2140*/  FADD R50, R50, -R45.reuse ;  /* 0x8000002d32327221 */ /* 0x100fe20000000000 */
[--C-:B----4-:R-:W-:Y:S01]  /*2150*/  FADD R44, R7, -R45.reuse ;  /* 0x8000002d072c7221 */ /* 0x110fe20000000000 */
[----:B---3--:R-:W-:Y:S01]  /*2160*/  FADD R36, R49, -R45 ;  /* 0x8000002d31247221 */ /* 0x008fe20000000000 */
[----:B------:R-:W-:Y:S02]  /*2170*/  IMAD R51, R6, UR47, R51 ;  /* 0x0000002f06337c24 */ /* 0x000fe4000f8e0233 */
[-C--:B0-----:R-:W-:Y:S01]  /*2180*/  FMUL R14, R14, R11.reuse ;  /* 0x0000000b0e0e7220 */ /* 0x081fe20000400000 */
[-C--:B------:R-:W-:Y:S01]  /*2190*/  FMUL R7, R50, R11.reuse ;  /* 0x0000000b32077220 */ /* 0x080fe20000400000 */
[-C--:B------:R-:W-:Y:S01]  /*21a0*/  FMUL R15, R44, R11.reuse ;  /* 0x0000000b2c0f7220 */ /* 0x080fe20000400000 */
[----:B------:R-:W-:Y:S01]  /*21b0*/  FMUL R36, R36, R11 ;  /* 0x0000000b24247220 */ /* 0x000fe20000400000 */
[----:B------:R-:W-:Y:S02]  /*21c0*/  IADD3 R0, PT, PT, R59, R51, RZ ;  /* 0x000000333b007210 */ /* 0x000fe40007ffe0ff */
[----:B------:R-:W-:-:S02]  /*21d0*/  F2FP.F16.F32.PACK_AB R7, R7, R14 ;  /* 0x0000000e0707723e */ /* 0x000fc400000000ff */
[----:B------:R-:W-:Y:S02]  /*21e0*/  SHF.R.S32.HI R37, RZ, 0x1f, R0 ;  /* 0x0000001fff257819 */ /* 0x000fe40000011400 */
[----:B------:R-:W-:Y:S02]  /*21f0*/  R2UR UR8, R22 ;  /* 0x00000000160872ca */ /* 0x000fe400000e0000 */
[----:B------:R-:W-:Y:S02]  /*2200*/  LEA.HI R44, P0, R37, R58, RZ, 0x2 ;  /* 0x0000003a252c7211 */ /* 0x000fe400078110ff */
[----:B------:R-:W-:Y:S02]  /*2210*/  F2FP.F16.F32.PACK_AB R37, R15, R36 ;  /* 0x000000240f25723e */ /* 0x000fe400000000ff */
[----:B------:R-:W-:Y:S02]  /*2220*/  SHF.L.U32 R14, R44, 0x1, RZ ;  /* 0x000000012c0e7819 */ /* 0x000fe400000006ff */
[----:B------:R-:W-:-:S02]  /*2230*/  IADD3.X R15, PT, PT, RZ, R0, RZ, P0, !PT ;  /* 0x00000000ff0f7210 */ /* 0x000fc400007fe4ff */
[----:B------:R-:W-:Y:S02]  /*2240*/  LOP3.LUT R14, R14, 0xfffffff8, RZ, 0xc0, !PT ;  /* 0xfffffff80e0e7812 */ /* 0x000fe400078ec0ff */
[----:B------:R-:W-:Y:S02]  /*2250*/  R2UR UR9, R23 ;  /* 0x00000000170972ca */ /* 0x000fe400000e0000 */
        /* <DEDUP_REMOVED lines=20> */
[----:B0-----:R-:W-:Y:S01]  /*23a0*/  SHF.L.U32 R14, R7, 0x1, RZ ;  /* 0x00000001070e7819 */ /* 0x001fe200000006ff */
[----:B------:R-:W-:Y:S01]  /*23b0*/  FMUL R15, R44, R11 ;  /* 0x0000000b2c0f7220 */ /* 0x000fe20000400000 */
[----:B------:R-:W-:Y:S02]  /*23c0*/  IADD3.X R36, PT, PT, RZ, R49, RZ, P0, !PT ;  /* 0x00000031ff247210 */ /* 0x000fe400007fe4ff */
[----:B------:R-:W-:Y:S02]  /*23d0*/  LOP3.LUT R14, R14, 0xfffffff8, RZ, 0xc0, !PT ;  /* 0xfffffff80e0e7812 */ /* 0x000fe400078ec0ff */
[----:B------:R-:W-:-:S02]  /*23e0*/  F2FP.F16.F32.PACK_AB R15, R15, R48 ;  /* 0x000000300f0f723e */ /* 0x000fc400000000ff */
        /* <DEDUP_REMOVED lines=16> */
[----:B------:R-:W-:-:S03]  /*24f0*/  SHF.R.S32.HI R21, RZ, 0x1f, R47 ;  /* 0x0000001fff157819 */ /* 0x000fc6000001142f */
[----:B------:R-:W-:Y:S02]  /*2500*/  F2FP.F16.F32.PACK_AB R15, R15, R18 ;  /* 0x000000120f0f723e */ /* 0x000fe400000000ff */
[----:B------:R-:W-:Y:S01]  /*2510*/  LEA.HI R21, P0, R21, R44, RZ, 0x2 ;  /* 0x0000002c15157211 */ /* 0x000fe200078110ff */
[----:B------:R-:W-:-:S03]  /*2520*/  FADD R44, R19, -R45 ;  /* 0x8000002d132c7221 */ /* 0x000fc60000000000 */
[----:B------:R-:W-:Y:S01]  /*2530*/  IADD3.X R14, PT, PT, RZ, R47, RZ, P0, !PT ;  /* 0x0000002fff0e7210 */ /* 0x000fe200007fe4ff */
[----:B------:R-:W-:Y:S01]  /*2540*/  FMUL R7, R44, R11 ;  /* 0x0000000b2c077220 */ /* 0x000fe20000400000 */
[C---:B------:R-:W-:Y:S02]  /*2550*/  SHF.L.U32 R17, R21.reuse, 0x1, RZ ;  /* 0x0000000115117819 */ /* 0x040fe400000006ff */
[----:B------:R-:W-:Y:S02]  /*2560*/  SHF.L.U64.HI R19, R21, 0x1, R14 ;  /* 0x0000000115137819 */ /* 0x000fe4000001020e */
        /* <DEDUP_REMOVED lines=17> */
[----:B------:R-:W-:Y:S02]  /*2680*/  F2FP.F16.F32.PACK_AB R7, R7, R16 ;  /* 0x000000100707723e */ /* 0x000fe400000000ff */
[----:B------:R-:W-:Y:S01]  /*2690*/  LEA.HI R17, P0, R17, R20, RZ, 0x2 ;  /* 0x0000001411117211 */ /* 0x000fe200078110ff */
[----:B------:R-:W-:Y:S01]  /*26a0*/  FADD R20, R9, -R45 ;  /* 0x8000002d09147221 */ /* 0x000fe20000000000 */
[-C--:B------:R-:W-:Y:S02]  /*26b0*/  FMUL R9, R8, R11.reuse ;  /* 0x0000000b08097220 */ /* 0x080fe40000400000 */
[----:B------:R-:W-:Y:S01]  /*26c0*/  SHF.L.U32 R8, R17, 0x1, RZ ;  /* 0x0000000111087819 */ /* 0x000fe200000006ff */
[----:B------:R-:W-:Y:S01]  /*26d0*/  FMUL R20, R20, R11 ;  /* 0x0000000b14147220 */ /* 0x000fe20000400000 */
[----:B------:R-:W-:Y:S02]  /*26e0*/  IADD3.X R10, PT, PT, RZ, R21, RZ, P0, !PT ;  /* 0x00000015ff0a7210 */ /* 0x000fe400007fe4ff */
[----:B------:R-:W-:-:S02]  /*26f0*/  LOP3.LUT R16, R8, 0xfffffff8, RZ, 0xc0, !PT ;  /* 0xfffffff808107812 */ /* 0x000fc400078ec0ff */
        /* <DEDUP_REMOVED lines=12> */
[----:B0-----:R-:W-:Y:S01]  /*27c0*/  FADD R18, R27, -R45 ;  /* 0x8000002d1b127221 */ /* 0x001fe20000000000 */
[----:B------:R-:W-:Y:S01]  /*27d0*/  IADD3.X R20, PT, PT, RZ, R0, RZ, P0, !PT ;  /* 0x00000000ff147210 */ /* 0x000fe200007fe4ff */
[-C--:B------:R-:W-:Y:S01]  /*27e0*/  FMUL R52, R52, R11.reuse ;  /* 0x0000000b34347220 */ /* 0x080fe20000400000 */
[-C--:B------:R-:W-:Y:S01]  /*27f0*/  FMUL R7, R26, R11.reuse ;  /* 0x0000000b1a077220 */ /* 0x080fe20000400000 */
[----:B-1----:R-:W-:Y:S01]  /*2800*/  FMUL R15, R18, R11 ;  /* 0x0000000b120f7220 */ /* 0x002fe20000400000 */
[----:B------:R-:W-:-:S03]  /*2810*/  SHF.R.S32.HI R19, RZ, 0x1f, R20 ;  /* 0x0000001fff137819 */ /* 0x000fc60000011414 */
[----:B------:R-:W-:Y:S02]  /*2820*/  F2FP.F16.F32.PACK_AB R7, R7, R52 ;  /* 0x000000340707723e */ /* 0x000fe400000000ff */
        /* <DEDUP_REMOVED lines=48> */
[----:B------:R-:W-:-:S03]  /*2b30*/  SHF.R.S32.HI R17, RZ, 0x1f, R20 ;  /* 0x0000001fff117819 */ /* 0x000fc60000011414 */
[----:B------:R-:W-:Y:S02]  /*2b40*/  F2FP.F16.F32.PACK_AB R7, R7, R34 ;  /* 0x000000220707723e */ /* 0x000fe400000000ff */
[----:B------:R-:W-:Y:S01]  /*2b50*/  LEA.HI R17, P0, R17, R10, RZ, 0x2 ;  /* 0x0000000a11117211 */ /* 0x000fe200078110ff */
[----:B------:R-:W-:-:S03]  /*2b60*/  FADD R10, R35, -R45 ;  /* 0x8000002d230a7221 */ /* 0x000fc60000000000 */
[C---:B------:R-:W-:Y:S01]  /*2b70*/  SHF.L.U32 R14, R17.reuse, 0x1, RZ ;  /* 0x00000001110e7819 */ /* 0x040fe200000006ff */
[----:B------:R-:W-:Y:S01]  /*2b80*/  FMUL R10, R10, R11 ;  /* 0x0000000b0a0a7220 */ /* 0x000fe20000400000 */
[----:B------:R-:W-:Y:S02]  /*2b90*/  IADD3.X R18, PT, PT, RZ, R20, RZ, P0, !PT ;  /* 0x00000014ff127210 */ /* 0x000fe400007fe4ff */
        /* <DEDUP_REMOVED lines=24> */
[----:B0-----:R-:W-:Y:S02]  /*2d20*/  SHF.L.U32 R14, R18, 0x1, RZ ;  /* 0x00000001120e7819 */ /* 0x001fe400000006ff */
[----:B------:R-:W-:Y:S02]  /*2d30*/  IADD3.X R15, PT, PT, RZ, R19, RZ, P0, !PT ;  /* 0x00000013ff0f7210 */ /* 0x000fe400007fe4ff */
[----:B------:R-:W-:Y:S02]  /*2d40*/  LOP3.LUT R14, R14, 0xfffffff8, RZ, 0xc0, !PT ;  /* 0xfffffff80e0e7812 */ /* 0x000fe400078ec0ff */
[----:B------:R-:W-:-:S02]  /*2d50*/  SHF.L.U64.HI R15, R18, 0x1, R15 ;  /* 0x00000001120f7819 */ /* 0x000fc4000001020f */
[----:B------:R-:W-:Y:S02]  /*2d60*/  IADD3 R10, P0, PT, R14, UR44, RZ ;  /* 0x0000002c0e0a7c10 */ /* 0x000fe4000ff1e0ff */
[----:B------:R-:W-:Y:S02]  /*2d70*/  F2FP.F16.F32.PACK_AB R7, R7, R40 ;  /* 0x000000280707723e */ /* 0x000fe400000000ff */
[----:B------:R-:W-:Y:S02]  /*2d80*/  IADD3.X R11, PT, PT, R15, UR45, RZ, P0, !PT ;  /* 0x0000002d0f0b7c10 */ /* 0x000fe400087fe4ff */
[----:B------:R-:W-:Y:S01]  /*2d90*/  ISETP.GE.AND P0, PT, R6, UR50, PT ;  /* 0x0000003206007c0c */ /* 0x000fe2000bf06270 */
[----:B--2---:R-:W-:Y:S02]  /*2da0*/  HFMA2 R8, R7, R8, R12 ;  /* 0x0000000807087231 */ /* 0x004fe4000000000c */
[----:B------:R-:W-:-:S05]  /*2db0*/  HFMA2 R9, R0, R9, R13 ;  /* 0x0000000900097231 */ /* 0x000fca000000000d */
[----:B------:R0:W-:Y:S05]  /*2dc0*/  STG.E.64 desc[UR4][R10.64], R8 ;  /* 0x000000080a007986 */ /* 0x0001ea000c101b04 */
[----:B------:R-:W-:Y:S05]  /*2dd0*/  @!P0 BRA `(.L_x_4130) ;  /* 0xffffffd400408947 */ /* 0x000fea000383ffff */
[----:B------:R-:W-:Y:S05]  /*2de0*/  BSYNC B0 ;  /* 0x0000000000007941 */ /* 0x000fea0003800000 */
.L_x_4114:
[----:B------:R-:W-:Y:S05]  /*2df0*/  EXIT ;  /* 0x000000000000794d */ /* 0x000fea0003800000 */
.L_x_4115:
        /* <DEDUP_REMOVED lines=8> */
.L_x_4132:
[----:B------:R-:W-:Y:S05]  /*2e80*/  BSYNC B1 ;  /* 0x0000000000017941 */ /* 0x000fea0003800000 */
.L_x_4131:
        /* <DEDUP_REMOVED lines=8> */
.L_x_4133:
[----:B------:R-:W-:Y:S02]  /*2f10*/  MOV R13, R37 ;  /* 0x00000025000d7202 */ /* 0x000fe40000000f00 */
[----:B------:R-:W-:-:S07]  /*2f20*/  MOV R36, R14 ;  /* 0x0000000e00247202 */ /* 0x000fce0000000f00 */
[----:B------:R-:W-:Y:S05]  /*2f30*/  WARPSYNC.COLLECTIVE R15, `(.L_x_4134) ;  /* 0x000000000f087348 */ /* 0x000fea0003c00000 */
[----:B------:R0:W1:Y:S02]  /*2f40*/  SHFL.DOWN P6, R14, R13, R12, R11 ;  /* 0x0800000c0d0e7389 */ /* 0x00006400000c000b */
[----:B01----:R-:W-:Y:S05]  /*2f50*/  ENDCOLLECTIVE ;  /* 0x000000000000791b */ /* 0x003fea0003800000 */
.L_x_4134:
[----:B------:R-:W-:Y:S05]  /*2f60*/  BRA `(.L_x_4135) ;  /* 0xffffffe800007947 */ /* 0x000fea000383ffff */
.L_x_4117:
        /* <DEDUP_REMOVED lines=8> */
.L_x_4137:
[----:B------:R-:W-:Y:S05]  /*2ff0*/  BSYNC B1 ;  /* 0x0000000000017941 */ /* 0x000fea0003800000 */
.L_x_4136:
        /* <DEDUP_REMOVED lines=8> */
.L_x_4138:
[----:B------:R-:W-:Y:S02]  /*3080*/  MOV R13, R28 ;  /* 0x0000001c000d7202 */ /* 0x000fe40000000f00 */
[----:B------:R-:W-:-:S07]  /*3090*/  MOV R36, R14 ;  /* 0x0000000e00247202 */ /* 0x000fce0000000f00 */
[----:B------:R-:W-:Y:S05]  /*30a0*/  WARPSYNC.COLLECTIVE R15, `(.L_x_4139) ;  /* 0x000000000f087348 */ /* 0x000fea0003c00000 */
[----:B------:R0:W1:Y:S02]  /*30b0*/  SHFL.DOWN P6, R14, R13, R12, R11 ;  /* 0x0800000c0d0e7389 */ /* 0x00006400000c000b */
[----:B01----:R-:W-:Y:S05]  /*30c0*/  ENDCOLLECTIVE ;  /* 0x000000000000791b */ /* 0x003fea0003800000 */
.L_x_4139:
[----:B------:R-:W-:Y:S05]  /*30d0*/  BRA `(.L_x_4140) ;  /* 0xffffffe400f47947 */ /* 0x000fea000383ffff */
.L_x_4119:
        /* <DEDUP_REMOVED lines=8> */
.L_x_4142:
[----:B------:R-:W-:Y:S05]  /*3160*/  BSYNC B1 ;  /* 0x0000000000017941 */ /* 0x000fea0003800000 */
.L_x_4141:
        /* <DEDUP_REMOVED lines=8> */
.L_x_4143:
[----:B------:R-:W-:Y:S02]  /*31f0*/  MOV R13, R28 ;  /* 0x0000001c000d7202 */ /* 0x000fe40000000f00 */
[----:B------:R-:W-:-:S07]  /*3200*/  MOV R36, R14 ;  /* 0x0000000e00247202 */ /* 0x000fce0000000f00 */
[----:B------:R-:W-:Y:S05]  /*3210*/  WARPSYNC.COLLECTIVE R15, `(.L_x_4144) ;  /* 0x000000000f087348 */ /* 0x000fea0003c00000 */
[----:B------:R0:W1:Y:S02]  /*3220*/  SHFL.DOWN P6, R14, R13, R12, R11 ;  /* 0x0800000c0d0e7389 */ /* 0x00006400000c000b */
[----:B01----:R-:W-:Y:S05]  /*3230*/  ENDCOLLECTIVE ;  /* 0x000000000000791b */ /* 0x003fea0003800000 */
.L_x_4144:
[----:B------:R-:W-:Y:S05]  /*3240*/  BRA `(.L_x_4145) ;  /* 0xffffffe400ec7947 */ /* 0x000fea000383ffff */
.L_x_4121:
        /* <DEDUP_REMOVED lines=8> */
.L_x_4147:
[----:B------:R-:W-:Y:S05]  /*32d0*/  BSYNC B1 ;  /* 0x0000000000017941 */ /* 0x000fea0003800000 */
.L_x_4146:
        /* <DEDUP_REMOVED lines=8> */
.L_x_4148:
[----:B------:R-:W-:Y:S02]  /*3360*/  MOV R13, R28 ;  /* 0x0000001c000d7202 */ /* 0x000fe40000000f00 */
[----:B------:R-:W-:-:S07]  /*3370*/  MOV R36, R14 ;  /* 0x0000000e00247202 */ /* 0x000fce0000000f00 */
[----:B------:R-:W-:Y:S05]  /*3380*/  WARPSYNC.COLLECTIVE R15, `(.L_x_4149) ;  /* 0x000000000f087348 */ /* 0x000fea0003c00000 */
[----:B------:R0:W1:Y:S02]  /*3390*/  SHFL.DOWN P6, R14, R13, R12, R11 ;  /* 0x0800000c0d0e7389 */ /* 0x00006400000c000b */
[----:B01----:R-:W-:Y:S05]  /*33a0*/  ENDCOLLECTIVE ;  /* 0x000000000000791b */ /* 0x003fea0003800000 */
.L_x_4149:
[----:B------:R-:W-:Y:S05]  /*33b0*/  BRA `(.L_x_4150) ;  /* 0xffffffe400e47947 */ /* 0x000fea000383ffff */
.L_x_4123:
        /* <DEDUP_REMOVED lines=8> */
.L_x_4152:
[----:B------:R-:W-:Y:S05]  /*3440*/  BSYNC B1 ;  /* 0x0000000000017941 */ /* 0x000fea0003800000 */
.L_x_4151:
        /* <DEDUP_REMOVED lines=8> */
.L_x_4153:
[----:B------:R-:W-:Y:S02]  /*34d0*/  MOV R13, R28 ;  /* 0x0000001c000d7202 */ /* 0x000fe40000000f00 */
[----:B------:R-:W-:-:S07]  /*34e0*/  MOV R36, R14 ;  /* 0x0000000e00247202 */ /* 0x000fce0000000f00 */
[----:B------:R-:W-:Y:S05]  /*34f0*/  WARPSYNC.COLLECTIVE R15, `(.L_x_4154) ;  /* 0x000000000f087348 */ /* 0x000fea0003c00000 */
[----:B------:R0:W1:Y:S02]  /*3500*/  SHFL.DOWN P6, R14, R13, R12, R11 ;  /* 0x0800000c0d0e7389 */ /* 0x00006400000c000b */
[----:B01----:R-:W-:Y:S05]  /*3510*/  ENDCOLLECTIVE ;  /* 0x000000000000791b */ /* 0x003fea0003800000 */
.L_x_4154:
[----:B------:R-:W-:Y:S05]  /*3520*/  BRA `(.L_x_4155) ;  /* 0xffffffe400dc7947 */ /* 0x000fea000383ffff */
.L_x_4125:
        /* <DEDUP_REMOVED lines=8> */
.L_x_4157:
[----:B------:R-:W-:Y:S05]  /*35b0*/  BSYNC B1 ;  /* 0x0000000000017941 */ /* 0x000fea0003800000 */
.L_x_4156:
        /* <DEDUP_REMOVED lines=8> */
.L_x_4158:
[----:B------:R-:W-:Y:S02]  /*3640*/  MOV R13, R28 ;  /* 0x0000001c000d7202 */ /* 0x000fe40000000f00 */
[----:B------:R-:W-:-:S07]  /*3650*/  MOV R29, R14 ;  /* 0x0000000e001d7202 */ /* 0x000fce0000000f00 */
[----:B------:R-:W-:Y:S05]  /*3660*/  WARPSYNC.COLLECTIVE R15, `(.L_x_4159) ;  /* 0x000000000f087348 */ /* 0x000fea0003c00000 */
[----:B------:R0:W1:Y:S02]  /*3670*/  SHFL.IDX P6, R14, R13, R12, R11 ;  /* 0x0000000c0d0e7389 */ /* 0x00006400000c000b */
[----:B01----:R-:W-:Y:S05]  /*3680*/  ENDCOLLECTIVE ;  /* 0x000000000000791b */ /* 0x003fea0003800000 */
.L_x_4159:
[----:B------:R-:W-:Y:S05]  /*3690*/  BRA `(.L_x_4160) ;  /* 0xffffffe400d47947 */ /* 0x000fea000383ffff */
.L_x_4161:
        /* <DEDUP_REMOVED lines=14> */
.L_x_7539:


//--------------------- .text._Z17LayerNormWarpImplI19BiasAddResidualLoadI6__halffE11AffineStoreIfS1_EfLi4ELi28ELi24ELi32ELi1ELb1EEvT_T0_iidPT1_S8_ --------------------------
	.section	.text._Z17LayerNormWarpImplI19BiasAddResidualLoadI6__halffE11AffineStoreIfS1_EfLi4ELi28ELi24ELi32ELi1ELb1EEvT_T0_iidPT1_S8_,"ax",@progbits
	.align	128
        .global         _Z17LayerNormWarpImplI19BiasAddResidualLoadI6__halffE11AffineStoreIfS1_EfLi4ELi28ELi24ELi32ELi1ELb1EEvT_T0_iidPT1_S8_
        .type           _Z17LayerNormWarpImplI19BiasAddResidualLoadI6__halffE11AffineStoreIfS1_EfLi4ELi28ELi24ELi32ELi1ELb1EEvT_T0_iidPT1_S8_,@function
        .size           _Z17LayerNormWarpImplI19BiasAddResidualLoadI6__halffE11AffineStoreIfS1_EfLi4ELi28ELi24ELi32ELi1ELb1EEvT_T0_iidPT1_S8_,(.L_x_7540 - _Z17LayerNormWarpImplI19BiasAddResidualLoadI6__halffE11AffineStoreIfS1_EfLi4ELi28ELi24ELi32ELi1ELb1EEvT_T0_iidPT1_S8_)
        .other          _Z17LayerNormWarpImplI19BiasAddResidualLoadI6__halffE11AffineStoreIfS1_EfLi4ELi28ELi24ELi32ELi1ELb1EEvT_T0_iidPT1_S8_,@"STO_CUDA_ENTRY STV_DEFAULT"
_Z17LayerNormWarpImplI19BiasAddResidualLoadI6__halffE11AffineStoreIfS1_EfLi4ELi28ELi24ELi32ELi1ELb1EEvT_T0_iidPT1_S8_:
.text._Z17LayerNormWarpImplI19BiasAddResidualLoadI6__halffE11AffineStoreIfS1_EfLi4ELi28ELi24ELi32ELi1ELb1EEvT_T0_iidPT1_S8_:
        /* <DEDUP_REMOVED lines=24> */
.L_x_4162:
        /* <DEDUP_REMOVED lines=22> */
.L_x_4185:
[----:B------:R-:W0:Y:S01]  /*02e0*/  LDC.64 R2, c[0x0][0x398] ;  /* 0x0000e600ff027b82 */ /* 0x000e220000000a00 */
[----:B------:R-:W-:Y:S02]  /*02f0*/  SHF.R.S32.HI R9, RZ, 0x1f, R16 ;  /* 0x0000001fff097819 */ /* 0x000fe40000011410 */
[----:B------:R-:W-:Y:S02]  /*0300*/  MOV R51, RZ ;  /* 0x000000ff00337202 */ /* 0x000fe40000000f00 */
[C---:B---3--:R-:W-:Y:S02]  /*0310*/  R2UR UR4, R20.reuse ;  /* 0x00000000140472ca */ /* 0x048fe400000e0000 */
[C---:B------:R-:W-:Y:S01]  /*0320*/  R2UR UR5, R21.reuse ;  /* 0x00000000150572ca */ /* 0x040fe200000e0000 */
[----:B------:R-:W1:Y:S01]  /*0330*/  LDC.64 R14, c[0x0][0x380] ;  /* 0x0000e000ff0e7b82 */ /* 0x000e620000000a00 */
[----:B------:R-:W-:Y:S02]  /*0340*/  R2UR UR8, R20 ;  /* 0x00000000140872ca */ /* 0x000fe400000e0000 */
[----:B------:R-:W-:-:S02]  /*0350*/  R2UR UR9, R21 ;  /* 0x00000000150972ca */ /* 0x000fc400000e0000 */
[----:B------:R-:W-:Y:S02]  /*0360*/  R2UR UR6, R20 ;  /* 0x00000000140672ca */ /* 0x000fe400000e0000 */
[----:B------:R-:W-:Y:S01]  /*0370*/  R2UR UR7, R21 ;  /* 0x00000000150772ca */ /* 0x000fe200000e0000 */
[----:B------:R-:W2:Y:S01]  /*0380*/  LDC.64 R26, c[0x0][0x390] ;  /* 0x0000e400ff1a7b82 */ /* 0x000ea20000000a00 */
[-C--:B0-----:R-:W-:Y:S02]  /*0390*/  IMAD R0, R9, R2.reuse, RZ ;  /* 0x0000000209007224 */ /* 0x081fe400078e02ff */
[----:B------:R-:W-:-:S09]  /*03a0*/  IMAD.WIDE.U32 R54, R16, R2, R50 ;  /* 0x0000000210367225 */ /* 0x000fd200078e0032 */
[----:B------:R-:W3:Y:S01]  /*03b0*/  LDG.E.64 R6, desc[UR6][R52.64+-0x600] ;  /* 0xfffa000634067981 */ /* 0x000ee2000c1e1b00 */
[----:B------:R-:W-:-:S03]  /*03c0*/  IMAD R11, R16, R3, R0 ;  /* 0x00000003100b7224 */ /* 0x000fc600078e0200 */
[----:B------:R-:W4:Y:S02]  /*03d0*/  LDG.E.64 R30, desc[UR6][R52.64+-0x400] ;  /* 0xfffc0006341e7981 */ /* 0x000f24000c1e1b00 */
[----:B------:R-:W-:-:S04]  /*03e0*/  IADD3 R11, PT, PT, R55, R11, RZ ;  /* 0x0000000b370b7210 */ /* 0x000fc80007ffe0ff */
[----:B------:R-:W-:-:S04]  /*03f0*/  SHF.R.S32.HI R3, RZ, 0x1f, R11 ;  /* 0x0000001fff037819 */ /* 0x000fc8000001140b */
[----:B------:R-:W-:-:S04]  /*0400*/  LEA.HI R0, P0, R3, R54, RZ, 0x2 ;  /* 0x0000003603007211 */ /* 0x000fc800078110ff */
[C---:B------:R-:W-:Y:S02]  /*0410*/  SHF.L.U32 R37, R0.reuse, 0x1, RZ ;  /* 0x0000000100257819 */ /* 0x040fe400000006ff */
[----:B------:R-:W-:Y:S02]  /*0420*/  IADD3.X R3, PT, PT, RZ, R11, RZ, P0, !PT ;  /* 0x0000000bff037210 */ /* 0x000fe400007fe4ff */
[----:B------:R-:W-:Y:S02]  /*0430*/  LOP3.LUT R37, R37, 0xfffffff8, RZ, 0xc0, !PT ;  /* 0xfffffff825257812 */ /* 0x000fe400078ec0ff */
[----:B------:R-:W-:Y:S02]  /*0440*/  SHF.L.U64.HI R0, R0, 0x1, R3 ;  /* 0x0000000100007819 */ /* 0x000fe40000010203 */
[C---:B-1----:R-:W-:Y:S02]  /*0450*/  IADD3 R34, P0, PT, R37.reuse, R14, RZ ;  /* 0x0000000e25227210 */ /* 0x042fe40007f1e0ff */
[----:B--2---:R-:W-:-:S02]  /*0460*/  IADD3 R36, P1, PT, R37, R26, RZ ;  /* 0x0000001a25247210 */ /* 0x004fc40007f3e0ff */
[C---:B------:R-:W-:Y:S02]  /*0470*/  IADD3.X R35, PT, PT, R0.reuse, R15, RZ, P0, !PT ;  /* 0x0000000f00237210 */ /* 0x040fe400007fe4ff */
[----:B------:R-:W-:Y:S02]  /*0480*/  IADD3.X R37, PT, PT, R0, R27, RZ, P1, !PT ;  /* 0x0000001b00257210 */ /* 0x000fe40000ffe4ff */
[----:B------:R-:W-:Y:S02]  /*0490*/  IADD3 R3, P2, PT, R54, 0x80, RZ ;  /* 0x0000008036037810 */ /* 0x000fe40007f5e0ff */
[----:B------:R-:W2:Y:S02]  /*04a0*/  LDG.E.64 R34, desc[UR4][R34.64] ;  /* 0x0000000422227981 */ /* 0x000ea4000c1e1b00 */
[----:B------:R-:W-:Y:S02]  /*04b0*/  IADD3.X R2, PT, PT, RZ, R11, RZ, P2, !PT ;  /* 0x0000000bff027210 */ /* 0x000fe400017fe4ff */
[----:B------:R-:W2:Y:S02]  /*04c0*/  LDG.E.64 R36, desc[UR8][R36.64] ;  /* 0x0000000824247981 */ /* 0x000ea4000c1e1b00 */
[----:B------:R-:W-:-:S04]  /*04d0*/  SHF.R.S32.HI R0, RZ, 0x1f, R2 ;  /* 0x0000001fff007819 */ /* 0x000fc80000011402 */
[----:B------:R-:W-:-:S04]  /*04e0*/  LEA.HI R0, P0, R0, R3, RZ, 0x2 ;  /* 0x0000000300007211 */ /* 0x000fc800078110ff */
[C---:B------:R-:W-:Y:S02]  /*04f0*/  SHF.L.U32 R33, R0.reuse, 0x1, RZ ;  /* 0x0000000100217819 */ /* 0x040fe400000006ff */
[----:B------:R-:W-:Y:S02]  /*0500*/  IADD3.X R3, PT, PT, RZ, R2, RZ, P0, !PT ;  /* 0x00000002ff037210 */ /* 0x000fe400007fe4ff */
[----:B------:R-:W-:Y:S02]  /*0510*/  LOP3.LUT R33, R33, 0xfffffff8, RZ, 0xc0, !PT ;  /* 0xfffffff821217812 */ /* 0x000fe400078ec0ff */
[----:B------:R-:W-:Y:S02]  /*0520*/  SHF.L.U64.HI R0, R0, 0x1, R3 ;  /* 0x0000000100007819 */ /* 0x000fe40000010203 */
[C---:B------:R-:W-:Y:S01]  /*0530*/  IADD3 R4, P0, PT, R33.reuse, R14, RZ ;  /* 0x0000000e21047210 */ /* 0x040fe20007f1e0ff */
[----:B------:R-:W5:Y:S01]  /*0540*/  LDG.E.64 R2, desc[UR6][R52.64+-0x500] ;  /* 0xfffb000634027981 */ /* 0x000f62000c1e1b00 */
        /* <DEDUP_REMOVED lines=23> */
[----:B------:R-:W-:-:S04]  /*06c0*/  IADD3.X R43, PT, PT, RZ, R43, RZ, P0, !PT ;  /* 0x0000002bff2b7210 */ /* 0x000fc800007fe4ff */
[----:B------:R-:W-:Y:S02]  /*06d0*/  SHF.L.U64.HI R38, R40, 0x1, R43 ;  /* 0x0000000128267819 */ /* 0x000fe4000001022b */
[----:B------:R-:W-:Y:S01]  /*06e0*/  IADD3 R44, P2, PT, R54, 0x200, RZ ;  /* 0x00000200362c7810 */ /* 0x000fe20007f5e0ff */
[----:B--2---:R-:W-:Y:S02]  /*06f0*/  HADD2 R34, R34, R36 ;  /* 0x0000002422227230 */ /* 0x004fe40000000000 */
[----:B------:R-:W-:Y:S02]  /*0700*/  HFMA2 R35, R35, 1, 1, R37 ;  /* 0x3c003c0023237831 */ /* 0x000fe40000000025 */
        /* <DEDUP_REMOVED lines=8> */
[C---:B------:R-:W-:Y:S01]  /*0790*/  FADD R37, R0.reuse, -R37 ;  /* 0x8000002500257221 */ /* 0x040fe20000000000 */
[----:B----4-:R-:W-:Y:S02]  /*07a0*/  HFMA2 R4, R4, 1, 1, R32 ;  /* 0x3c003c0004047831 */ /* 0x010fe40000000020 */
[--C-:B------:R-:W-:Y:S01]  /*07b0*/  FADD R41, R7, -R36.reuse ;  /* 0x8000002407297221 */ /* 0x100fe20000000000 */
[----:B------:R-:W-:Y:S01]  /*07c0*/  FFMA R6, R0, R37, RZ ;  /* 0x0000002500067223 */ /* 0x000fe200000000ff */
[--C-:B------:R-:W-:Y:S02]  /*07d0*/  FADD R39, R8, -R36.reuse ;  /* 0x8000002408277221 */ /* 0x100fe40000000000 */
[----:B------:R-:W-:Y:S02]  /*07e0*/  FFMA R37, R41, 0.3333333432674407959, R36 ;  /* 0x3eaaaaab29257823 */ /* 0x000fe40000000024 */
[----:B------:R-:W-:Y:S01]  /*07f0*/  FFMA R6, R34, R39, R6 ;  /* 0x0000002722067223 */ /* 0x000fe20000000006 */
[----:B-----5:R-:W-:-:S02]  /*0800*/  HADD2 R4, R4, R2 ;  /* 0x0000000204047230 */ /* 0x020fc40000000000 */
[----:B------:R-:W-:Y:S01]  /*0810*/  FADD R2, R7, -R37 ;  /* 0x8000002507027221 */ /* 0x000fe20000000000 */
[----:B------:R-:W-:-:S03]  /*0820*/  SHF.L.U32 R32, R40, 0x1, RZ ;  /* 0x0000000128207819 */ /* 0x000fc600000006ff */
[----:B------:R-:W-:Y:S01]  /*0830*/  FFMA R41, R41, R2, R6 ;  /* 0x0000000229297223 */ /* 0x000fe20000000006 */
[----:B------:R-:W-:Y:S01]  /*0840*/  HADD2.F32 R6, -RZ, R35.H1_H1 ;  /* 0x30000023ff067230 */ /* 0x000fe20000004100 */
[----:B------:R-:W-:Y:S01]  /*0850*/  LOP3.LUT R35, R32, 0xfffffff8, RZ, 0xc0, !PT ;  /* 0xfffffff820237812 */ /* 0x000fe200078ec0ff */
[----:B------:R-:W-:-:S03]  /*0860*/  HFMA2 R36, R5, 1, 1, R33 ;  /* 0x3c003c0005247831 */ /* 0x000fc60000000021 */
[--C-:B------:R-:W-:Y:S01]  /*0870*/  FADD R40, R6, -R37.reuse ;  /* 0x8000002506287221 */ /* 0x100fe20000000000 */
[--C-:B------:R-:W-:Y:S01]  /*0880*/  HADD2.F32 R5, -RZ, R4.reuse.H0_H0 ;  /* 0x20000004ff057230 */ /* 0x100fe20000004100 */
[C---:B------:R-:W-:Y:S02]  /*0890*/  IADD3 R32, P0, PT, R35.reuse, R14, RZ ;  /* 0x0000000e23207210 */ /* 0x040fe40007f1e0ff */
[----:B------:R-:W-:Y:S01]  /*08a0*/  IADD3 R34, P1, PT, R35, R26, RZ ;  /* 0x0000001a23227210 */ /* 0x000fe20007f3e0ff */
[----:B------:R-:W-:Y:S01]  /*08b0*/  FFMA R37, R40, 0.25, R37 ;  /* 0x3e80000028257823 */ /* 0x000fe20000000025 */
[C---:B------:R-:W-:Y:S02]  /*08c0*/  IADD3.X R33, PT, PT, R38.reuse, R15, RZ, P0, !PT ;  /* 0x0000000f26217210 */ /* 0x040fe400007fe4ff */
[----:B------:R-:W-:Y:S01]  /*08d0*/  IADD3.X R35, PT, PT, R38, R27, RZ, P1, !PT ;  /* 0x0000001b26237210 */ /* 0x000fe20000ffe4ff */
[----:B------:R-:W-:Y:S01]  /*08e0*/  FADD R38, -R37, R5 ;  /* 0x0000000525267221 */ /* 0x000fe20000000100 */
[--C-:B------:R-:W-:Y:S01]  /*08f0*/  FADD R39, R6, -R37.reuse ;  /* 0x8000002506277221 */ /* 0x100fe20000000000 */
[----:B------:R-:W-:Y:S01]  /*0900*/  HADD2.F32 R4, -RZ, R4.H1_H1 ;  /* 0x30000004ff047230 */ /* 0x000fe20000004100 */
[----:B------:R-:W2:Y:S01]  /*0910*/  LDG.E.64 R32, desc[UR4][R32.64] ;  /* 0x0000000420207981 */ /* 0x000ea2000c1e1b00 */
[----:B------:R-:W-:Y:S01]  /*0920*/  FFMA R37, R38, 0.20000000298023223877, R37 ;  /* 0x3e4ccccd26257823 */ /* 0x000fe20000000025 */
[----:B------:R-:W-:Y:S01]  /*0930*/  FFMA R39, R40, R39, R41 ;  /* 0x0000002728277223 */ /* 0x000fe20000000029 */
[----:B------:R-:W-:Y:S01]  /*0940*/  HFMA2 R40, R36, 1, 1, R3 ;  /* 0x3c003c0024287831 */ /* 0x000fe20000000003 */
[----:B------:R-:W2:Y:S01]  /*0950*/  LDG.E.64 R34, desc[UR8][R34.64] ;  /* 0x0000000822227981 */ /* 0x000ea2000c1e1b00 */
[--C-:B------:R-:W-:Y:S01]  /*0960*/  FADD R42, R4, -R37.reuse ;  /* 0x80000025042a7221 */ /* 0x100fe20000000000 */
[----:B------:R-:W-:Y:S01]  /*0970*/  IADD3.X R2, PT, PT, RZ, R11, RZ, P2, !PT ;  /* 0x0000000bff027210 */ /* 0x000fe200017fe4ff */
[----:B------:R-:W-:-:S02]  /*0980*/  FADD R3, R5, -R37 ;  /* 0x8000002505037221 */ /* 0x000fc40000000000 */
[----:B------:R-:W-:Y:S01]  /*0990*/  FFMA R41, R42, 0.16666667163372039795, R37 ;  /* 0x3e2aaaab2a297823 */ /* 0x000fe20000000025 */
[----:B------:R-:W-:Y:S01]  /*09a0*/  SHF.R.S32.HI R43, RZ, 0x1f, R2 ;  /* 0x0000001fff2b7819 */ /* 0x000fe20000011402 */
[----:B------:R-:W-:Y:S01]  /*09b0*/  FFMA R39, R38, R3, R39 ;  /* 0x0000000326277223 */ /* 0x000fe20000000027 */
[----:B------:R-:W3:Y:S01]  /*09c0*/  LDG.E.64 R36, desc[UR6][R52.64+-0x300] ;  /* 0xfffd000634247981 */ /* 0x000ee2000c1e1b00 */
[----:B------:R-:W-:Y:S02]  /*09d0*/  HADD2.F32 R3, -RZ, R40.H0_H0 ;  /* 0x20000028ff037230 */ /* 0x000fe40000004100 */
[----:B------:R-:W-:Y:S01]  /*09e0*/  FADD R38, R4, -R41 ;  /* 0x8000002904267221 */ /* 0x000fe20000000000 */
[----:B------:R-:W-:-:S03]  /*09f0*/  LEA.HI R43, P0, R43, R44, RZ, 0x2 ;  /* 0x0000002c2b2b7211 */ /* 0x000fc600078110ff */
[----:B------:R-:W-:Y:S01]  /*0a00*/  FFMA R39, R42, R38, R39 ;  /* 0x000000262a277223 */ /* 0x000fe20000000027 */
[--C-:B------:R-:W-:Y:S01]  /*0a10*/  FADD R42, R3, -R41.reuse ;  /* 0x80000029032a7221 */ /* 0x100fe20000000000 */
[C---:B------:R-:W-:Y:S01]  /*0a20*/  SHF.L.U32 R38, R43.reuse, 0x1, RZ ;  /* 0x000000012b267819 */ /* 0x040fe200000006ff */
[----:B------:R-:W-:Y:S01]  /*0a30*/  HFMA2 R28, R12, 1, 1, R28 ;  /* 0x3c003c000c1c7831 */ /* 0x000fe2000000001c */
[----:B------:R-:W-:Y:S01]  /*0a40*/  IADD3.X R44, PT, PT, RZ, R2, RZ, P0, !PT ;  /* 0x00000002ff2c7210 */ /* 0x000fe200007fe4ff */
[----:B------:R-:W-:Y:S01]  /*0a50*/  FFMA R57, R42, 0.14285714924335479736, R41 ;  /* 0x3e1249252a397823 */ /* 0x000fe20000000029 */
[----:B------:R-:W-:Y:S01]  /*0a60*/  LOP3.LUT R41, R38, 0xfffffff8, RZ, 0xc0, !PT ;  /* 0xfffffff826297812 */ /* 0x000fe200078ec0ff */
[----:B------:R-:W-:Y:S01]  /*0a70*/  HADD2.F32 R2, -RZ, R40.H1_H1 ;  /* 0x30000028ff027230 */ /* 0x000fe20000004100 */
[----:B------:R-:W-:Y:S01]  /*0a80*/  SHF.L.U64.HI R44, R43, 0x1, R44 ;  /* 0x000000012b2c7819 */ /* 0x000fe2000001022c */
[----:B------:R-:W-:Y:S01]  /*0a90*/  FADD R12, R3, -R57 ;  /* 0x80000039030c7221 */ /* 0x000fe20000000000 */
[----:B------:R-:W-:-:S02]  /*0aa0*/  IADD3 R38, P0, PT, R41, R14, RZ ;  /* 0x0000000e29267210 */ /* 0x000fc40007f1e0ff */
[----:B------:R-:W-:Y:S01]  /*0ab0*/  IADD3 R40, P1, PT, R41, R26, RZ ;  /* 0x0000001a29287210 */ /* 0x000fe20007f3e0ff */
[----:B------:R-:W-:Y:S01]  /*0ac0*/  FFMA R42, R42, R12, R39 ;  /* 0x0000000c2a2a7223 */ /* 0x000fe20000000027 */
[----:B------:R-:W-:Y:S02]  /*0ad0*/  HADD2 R30, R28, R30 ;  /* 0x0000001e1c1e7230 */ /* 0x000fe40000000000 */
[--C-:B------:R-:W-:Y:S01]  /*0ae0*/  FADD R43, R2, -R57.reuse ;  /* 0x80000039022b7221 */ /* 0x100fe20000000000 */
[C---:B------:R-:W-:Y:S02]  /*0af0*/  IADD3.X R39, PT, PT, R44.reuse, R15, RZ, P0, !PT ;  /* 0x0000000f2c277210 */ /* 0x040fe400007fe4ff */
[----:B------:R-:W-:Y:S01]  /*0b00*/  IADD3.X R41, PT, PT, R44, R27, RZ, P1, !PT ;  /* 0x0000001b2c297210 */ /* 0x000fe20000ffe4ff */
[----:B------:R-:W-:Y:S01]  /*0b10*/  FFMA R57, R43, 0.125, R57 ;  /* 0x3e0000002b397823 */ /* 0x000fe20000000039 */
[----:B------:R-:W-:Y:S01]  /*0b20*/  IADD3 R12, P0, PT, R54, 0x280, RZ ;  /* 0x00000280360c7810 */ /* 0x000fe20007f1e0ff */
[----:B------:R-:W-:Y:S01]  /*0b30*/  HADD2.F32 R28, -RZ, R30.H0_H0 ;  /* 0x2000001eff1c7230 */ /* 0x000fe20000004100 */
[----:B------:R-:W4:Y:S01]  /*0b40*/  LDG.E.64 R38, desc[UR4][R38.64] ;  /* 0x0000000426267981 */ /* 0x000f22000c1e1b00 */
[----:B------:R-:W-:Y:S01]  /*0b50*/  FADD R44, R2, -R57 ;  /* 0x80000039022c7221 */ /* 0x000fe20000000000 */
[----:B------:R-:W-:-:S02]  /*0b60*/  IADD3.X R49, PT, PT, RZ, R11, RZ, P0, !PT ;  /* 0x0000000bff317210 */ /* 0x000fc400007fe4ff */
[----:B------:R-:W4:Y:S01]  /*0b70*/  LDG.E.64 R40, desc[UR8][R40.64] ;  /* 0x0000000828287981 */ /* 0x000f22000c1e1b00 */
[----:B------:R-:W-:Y:S01]  /*0b80*/  FADD R46, -R57, R28 ;  /* 0x0000001c392e7221 */ /* 0x000fe20000000100 */
[----:B------:R-:W-:Y:S01]  /*0b90*/  SHF.R.S32.HI R45, RZ, 0x1f, R49 ;  /* 0x0000001fff2d7819 */ /* 0x000fe20000011431 */
[----:B------:R-:W-:Y:S02]  /*0ba0*/  FFMA R44, R43, R44, R42 ;  /* 0x0000002c2b2c7223 */ /* 0x000fe4000000002a */
[----:B------:R-:W5:Y:S01]  /*0bb0*/  LDG.E.64 R42, desc[UR6][R52.64+-0x200] ;  /* 0xfffe0006342a7981 */ /* 0x000f62000c1e1b00 */
[----:B------:R-:W-:Y:S01]  /*0bc0*/  FFMA R57, R46, 0.11111111193895339966, R57 ;  /* 0x3de38e392e397823 */ /* 0x000fe20000000039 */
[----:B------:R-:W-:-:S03]  /*0bd0*/  LEA.HI R48, P0, R45, R12, RZ, 0x2 ;  /* 0x0000000c2d307211 */ /* 0x000fc600078110ff */
[----:B------:R-:W-:Y:S01]  /*0be0*/  FADD R45, R28, -R57 ;  /* 0x800000391c2d7221 */ /* 0x000fe20000000000 */
[----:B------:R-:W-:-:S03]  /*0bf0*/  SHF.L.U32 R47, R48, 0x1, RZ ;  /* 0x00000001302f7819 */ /* 0x000fc600000006ff */
[----:B------:R-:W-:Y:S01]  /*0c00*/  FFMA R12, R46, R45, R44 ;  /* 0x0000002d2e0c7223 */ /* 0x000fe2000000002c */
[----:B------:R-:W-:Y:S02]  /*0c10*/  IADD3.X R45, PT, PT, RZ, R49, RZ, P0, !PT ;  /* 0x00000031ff2d7210 */ /* 0x000fe400007fe4ff */
[----:B------:R-:W-:Y:S02]  /*0c20*/  LOP3.LUT R47, R47, 0xfffffff8, RZ, 0xc0, !PT ;  /* 0xfffffff82f2f7812 */ /* 0x000fe400078ec0ff */
[----:B------:R-:W-:Y:S02]  /*0c30*/  SHF.L.U64.HI R48, R48, 0x1, R45 ;  /* 0x0000000130307819 */ /* 0x000fe4000001022d */
[C---:B------:R-:W-:Y:S02]  /*0c40*/  IADD3 R44, P0, PT, R47.reuse, R14, RZ ;  /* 0x0000000e2f2c7210 */ /* 0x040fe40007f1e0ff */
[----:B------:R-:W-:Y:S02]  /*0c50*/  IADD3 R46, P1, PT, R47, R26, RZ ;  /* 0x0000001a2f2e7210 */ /* 0x000fe40007f3e0ff */
[----:B------:R-:W-:-:S02]  /*0c60*/  IADD3.X R45, PT, PT, R48, R15, RZ, P0, !PT ;  /* 0x0000000f302d7210 */ /* 0x000fc400007fe4ff */
[----:B------:R-:W-:Y:S02]  /*0c70*/  IADD3.X R47, PT, PT, R48, R27, RZ, P1, !PT ;  /* 0x0000001b302f7210 */ /* 0x000fe40000ffe4ff */
[----:B------:R-:W5:Y:S04]  /*0c80*/  LDG.E.64 R48, desc[UR6][R52.64+-0x100] ;  /* 0xffff000634307981 */ /* 0x000f68000c1e1b00 */
[----:B------:R-:W5:Y:S04]  /*0c90*/  LDG.E.64 R44, desc[UR4][R44.64] ;  /* 0x000000042c2c7981 */ /* 0x000f68000c1e1b00 */
[----:B------:R-:W5:Y:S01]  /*0ca0*/  LDG.E.64 R46, desc[UR8][R46.64] ;  /* 0x000000082e2e7981 */ /* 0x000f62000c1e1b00 */
[----:B------:R-:W-:-:S02]  /*0cb0*/  HFMA2 R13, R13, 1, 1, R29 ;  /* 0x3c003c000d0d7831 */ /* 0x000fc4000000001d */
[----:B------:R-:W-:-:S05]  /*0cc0*/  HADD2.F32 R30, -RZ, R30.H1_H1 ;  /* 0x3000001eff1e7230 */ /* 0x000fca0000004100 */
[----:B------:R-:W-:Y:S01]  /*0cd0*/  FADD R56, R30, -R57 ;  /* 0x800000391e387221 */ /* 0x000fe20000000000 */
[----:B------:R-:W-:-:S03]  /*0ce0*/  HADD2 R31, R13, R31 ;  /* 0x0000001f0d1f7230 */ /* 0x000fc60000000000 */
[----:B------:R-:W-:Y:S02]  /*0cf0*/  FFMA R57, R56, 0.10000000149011611938, R57 ;  /* 0x3dcccccd38397823 */ /* 0x000fe40000000039 */
[----:B------:R-:W-:Y:S02]  /*0d00*/  HADD2.F32 R29, -RZ, R31.H0_H0 ;  /* 0x2000001fff1d7230 */ /* 0x000fe40000004100 */
[----:B------:R-:W-:-:S03]  /*0d10*/  FADD R13, R30, -R57 ;  /* 0x800000391e0d7221 */ /* 0x000fc60000000000 */
[----:B------:R-:W-:Y:S01]  /*0d20*/  FADD R58, R29, -R57 ;  /* 0x800000391d3a7221 */ /* 0x000fe20000000000 */
[----:B------:R-:W-:-:S03]  /*0d30*/  FFMA R12, R56, R13, R12 ;  /* 0x0000000d380c7223 */ /* 0x000fc6000000000c */
[----:B------:R-:W-:Y:S01]  /*0d40*/  FFMA R56, R58, 0.090909093618392944336, R57 ;  /* 0x3dba2e8c3a387823 */ /* 0x000fe20000000039 */
[----:B------:R-:W-:-:S03]  /*0d50*/  HADD2.F32 R31, -RZ, R31.H1_H1 ;  /* 0x3000001fff1f7230 */ /* 0x000fc60000004100 */
[----:B------:R-:W-:-:S04]  /*0d60*/  FADD R13, R29, -R56 ;  /* 0x800000381d0d7221 */ /* 0x000fc80000000000 */
[----:B------:R-:W-:Y:S01]  /*0d70*/  FFMA R12, R58, R13, R12 ;  /* 0x0000000d3a0c7223 */ /* 0x000fe2000000000c */
[----:B------:R-:W-:-:S04]  /*0d80*/  FADD R13, R31, -R56 ;  /* 0x800000381f0d7221 */ /* 0x000fc80000000000 */
[----:B------:R-:W-:-:S04]  /*0d90*/  FFMA R56, R13, 0.083333335816860198975, R56 ;  /* 0x3daaaaab0d387823 */ /* 0x000fc80000000038 */
[----:B------:R-:W-:-:S04]  /*0da0*/  FADD R57, R31, -R56 ;  /* 0x800000381f397221 */ /* 0x000fc80000000000 */
[----:B------:R-:W-:Y:S01]  /*0db0*/  FFMA R12, R13, R57, R12 ;  /* 0x000000390d0c7223 */ /* 0x000fe2000000000c */
[----:B------:R-:W-:Y:S01]  /*0dc0*/  ISETP.GE.AND P0, PT, R18, UR44, PT ;  /* 0x0000002c12007c0c */ /* 0x000fe2000bf06270 */
[----:B------:R-:W-:Y:S01]  /*0dd0*/  BSSY.RECONVERGENT B0, `(.L_x_4163) ;  /* 0x000007c000007945 */ /* 0x000fe20003800200 */
[----:B--2---:R-:W-:Y:S02]  /*0de0*/  HFMA2 R32, R32, 1, 1, R34 ;  /* 0x3c003c0020207831 */ /* 0x004fe40000000022 */
[----:B------:R-:W-:Y:S02]  /*0df0*/  HFMA2 R35, R33, 1, 1, R35 ;  /* 0x3c003c0021237831 */ /* 0x000fe40000000023 */
[----:B---3--:R-:W-:-:S05]  /*0e00*/  HADD2 R36, R32, R36 ;  /* 0x0000002420247230 */ /* 0x008fca0000000000 */
[--C-:B------:R-:W-:Y:S02]  /*0e10*/  HADD2.F32 R32, -RZ, R36.reuse.H0_H0 ;  /* 0x20000024ff207230 */ /* 0x100fe40000004100 */
[----:B------:R-:W-:Y:S02]  /*0e20*/  HFMA2 R35, R35, 1, 1, R37 ;  /* 0x3c003c0023237831 */ /* 0x000fe40000000025 */
[----:B------:R-:W-:Y:S02]  /*0e30*/  HADD2.F32 R33, -RZ, R36.H1_H1 ;  /* 0x30000024ff217230 */ /* 0x000fe40000004100 */
[----:B------:R-:W-:-:S04]  /*0e40*/  FADD R57, -R56, R32 ;  /* 0x0000002038397221 */ /* 0x000fc80000000100 */
[----:B------:R-:W-:-:S04]  /*0e50*/  FFMA R13, R57, 0.076923079788684844971, R56 ;  /* 0x3d9d89d9390d7823 */ /* 0x000fc80000000038 */
[--C-:B------:R-:W-:Y:S01]  /*0e60*/  FADD R36, R33, -R13.reuse ;  /* 0x8000000d21247221 */ /* 0x100fe20000000000 */
[--C-:B------:R-:W-:Y:S02]  /*0e70*/  HADD2.F32 R34, -RZ, R35.reuse.H0_H0 ;  /* 0x20000023ff227230 */ /* 0x100fe40000004100 */
[--C-:B------:R-:W-:Y:S01]  /*0e80*/  FADD R59, R32, -R13.reuse ;  /* 0x8000000d203b7221 */ /* 0x100fe20000000000 */
[----:B------:R-:W-:Y:S02]  /*0e90*/  HADD2.F32 R35, -RZ, R35.H1_H1 ;  /* 0x30000023ff237230 */ /* 0x000fe40000004100 */
[----:B----4-:R-:W-:Y:S02]  /*0ea0*/  HADD2 R40, R38, R40 ;  /* 0x0000002826287230 */ /* 0x010fe40000000000 */
[----:B------:R-:W-:Y:S01]  /*0eb0*/  FFMA R38, R36, 0.071428574621677398682, R13 ;  /* 0x3d92492524267823 */ /* 0x000fe2000000000d */
[----:B------:R-:W-:-:S03]  /*0ec0*/  FFMA R12, R57, R59, R12 ;  /* 0x0000003b390c7223 */ /* 0x000fc6000000000c */
[--C-:B------:R-:W-:Y:S01]  /*0ed0*/  FADD R13, R34, -R38.reuse ;  /* 0x80000026220d7221 */ /* 0x100fe20000000000 */
[----:B-----5:R-:W-:Y:S02]  /*0ee0*/  HFMA2 R42, R40, 1, 1, R42 ;  /* 0x3c003c00282a7831 */ /* 0x020fe4000000002a */
[--C-:B------:R-:W-:Y:S01]  /*0ef0*/  FADD R37, R33, -R38.reuse ;  /* 0x8000002621257221 */ /* 0x100fe20000000000 */
[----:B------:R-:W-:-:S03]  /*0f00*/  FFMA R57, R13, 0.066666670143604278564, R38 ;  /* 0x3d8888890d397823 */ /* 0x000fc60000000026 */
[----:B------:R-:W-:Y:S01]  /*0f10*/  FFMA R38, R36, R37, R12 ;  /* 0x0000002524267223 */ /* 0x000fe2000000000c */
[----:B------:R-:W-:Y:S02]  /*0f20*/  HFMA2 R39, R39, 1, 1, R41 ;  /* 0x3c003c0027277831 */ /* 0x000fe40000000029 */
[--C-:B------:R-:W-:Y:S01]  /*0f30*/  FADD R12, R35, -R57.reuse ;  /* 0x80000039230c7221 */ /* 0x100fe20000000000 */
[--C-:B------:R-:W-:Y:S01]  /*0f40*/  FADD R37, R34, -R57.reuse ;  /* 0x8000003922257221 */ /* 0x100fe20000000000 */
[--C-:B------:R-:W-:Y:S02]  /*0f50*/  HADD2.F32 R36, -RZ, R42.reuse.H0_H0 ;  /* 0x2000002aff247230 */ /* 0x100fe40000004100 */
[----:B------:R-:W-:Y:S01]  /*0f60*/  FFMA R56, R12, 0.0625, R57 ;  /* 0x3d8000000c387823 */ /* 0x000fe20000000039 */
[----:B------:R-:W-:Y:S01]  /*0f70*/  FFMA R37, R13, R37, R38 ;  /* 0x000000250d257223 */ /* 0x000fe20000000026 */
[----:B------:R-:W-:Y:S02]  /*0f80*/  HFMA2 R43, R39, 1, 1, R43 ;  /* 0x3c003c00272b7831 */ /* 0x000fe4000000002b */
[----:B------:R-:W-:Y:S01]  /*0f90*/  FADD R13, -R56, R36 ;  /* 0x00000024380d7221 */ /* 0x000fe20000000100 */
[----:B------:R-:W-:-:S02]  /*0fa0*/  HADD2.F32 R40, -RZ, R42.H1_H1 ;  /* 0x3000002aff287230 */ /* 0x000fc40000004100 */
[--C-:B------:R-:W-:Y:S01]  /*0fb0*/  FADD R38, R35, -R56.reuse ;  /* 0x8000003823267221 */ /* 0x100fe20000000000 */
[----:B------:R-:W-:-:S03]  /*0fc0*/  FFMA R39, R13, 0.058823529630899429321, R56 ;  /* 0x3d70f0f10d277823 */ /* 0x000fc60000000038 */
[----:B------:R-:W-:Y:S01]  /*0fd0*/  FFMA R12, R12, R38, R37 ;  /* 0x000000260c0c7223 */ /* 0x000fe20000000025 */
[--C-:B------:R-:W-:Y:S01]  /*0fe0*/  FADD R38, R40, -R39.reuse ;  /* 0x8000002728267221 */ /* 0x100fe20000000000 */
[--C-:B------:R-:W-:Y:S02]  /*0ff0*/  HADD2.F32 R37, -RZ, R43.reuse.H0_H0 ;  /* 0x2000002bff257230 */ /* 0x100fe40000004100 */
[--C-:B------:R-:W-:Y:S01]  /*1000*/  FADD R41, R36, -R39.reuse ;  /* 0x8000002724297221 */ /* 0x100fe20000000000 */
[----:B------:R-:W-:Y:S01]  /*1010*/  FFMA R57, R38, 0.055555555969476699829, R39 ;  /* 0x3d638e3926397823 */ /* 0x000fe20000000027 */
[----:B------:R-:W-:Y:S02]  /*1020*/  HFMA2 R46, R44, 1, 1, R46 ;  /* 0x3c003c002c2e7831 */ /* 0x000fe4000000002e */
[----:B------:R-:W-:Y:S01]  /*1030*/  FFMA R39, R13, R41, R12 ;  /* 0x000000290d277223 */ /* 0x000fe2000000000c */
[----:B------:R-:W-:Y:S01]  /*1040*/  FADD R12, R37, -R57 ;  /* 0x80000039250c7221 */ /* 0x000fe20000000000 */
[----:B------:R-:W-:-:S02]  /*1050*/  HADD2.F32 R41, -RZ, R43.H1_H1 ;  /* 0x3000002bff297230 */ /* 0x000fc40000004100 */
[----:B------:R-:W-:Y:S02]  /*1060*/  HFMA2 R46, R46, 1, 1, R48 ;  /* 0x3c003c002e2e7831 */ /* 0x000fe40000000030 */
[--C-:B------:R-:W-:Y:S01]  /*1070*/  FFMA R44, R12, 0.052631579339504241943, R57.reuse ;  /* 0x3d5794360c2c7823 */ /* 0x100fe20000000039 */
[----:B------:R-:W-:Y:S01]  /*1080*/  FADD R57, R40, -R57 ;  /* 0x8000003928397221 */ /* 0x000fe20000000000 */
[----:B------:R-:W-:Y:S02]  /*1090*/  HFMA2 R47, R45, 1, 1, R47 ;  /* 0x3c003c002d2f7831 */ /* 0x000fe4000000002f */
[----:B------:R-:W-:Y:S01]  /*10a0*/  FADD R13, R41, -R44 ;  /* 0x8000002c290d7221 */ /* 0x000fe20000000000 */
[----:B------:R-:W-:-:S03]  /*10b0*/  FFMA R57, R38, R57, R39 ;  /* 0x0000003926397223 */ /* 0x000fc60000000027 */
[----:B------:R-:W-:Y:S01]  /*10c0*/  FFMA R39, R13, 0.050000000745058059692, R44 ;  /* 0x3d4ccccd0d277823 */ /* 0x000fe2000000002c */
[--C-:B------:R-:W-:Y:S02]  /*10d0*/  HADD2.F32 R42, -RZ, R46.reuse.H0_H0 ;  /* 0x2000002eff2a7230 */ /* 0x100fe40000004100 */
[----:B------:R-:W-:Y:S02]  /*10e0*/  HFMA2 R49, R47, 1, 1, R49 ;  /* 0x3c003c002f317831 */ /* 0x000fe40000000031 */
[----:B------:R-:W-:Y:S02]  /*10f0*/  HADD2.F32 R43, -RZ, R46.H1_H1 ;  /* 0x3000002eff2b7230 */ /* 0x000fe40000004100 */
[----:B------:R-:W-:Y:S01]  /*1100*/  FADD R38, -R39, R42 ;  /* 0x0000002a27267221 */ /* 0x000fe20000000100 */
[----:B------:R-:W-:-:S03]  /*1110*/  FADD R45, R37, -R44 ;  /* 0x8000002c252d7221 */ /* 0x000fc60000000000 */
[----:B------:R-:W-:Y:S01]  /*1120*/  FFMA R44, R38, 0.047619048506021499634, R39 ;  /* 0x3d430c31262c7823 */ /* 0x000fe20000000027 */
[----:B------:R-:W-:-:S03]  /*1130*/  FFMA R12, R12, R45, R57 ;  /* 0x0000002d0c0c7223 */ /* 0x000fc60000000039 */
[--C-:B------:R-:W-:Y:S01]  /*1140*/  FADD R47, R43, -R44.reuse ;  /* 0x8000002c2b2f7221 */ /* 0x100fe20000000000 */
[----:B------:R-:W-:Y:S01]  /*1150*/  FADD R39, R41, -R39 ;  /* 0x8000002729277221 */ /* 0x000fe20000000000 */
[--C-:B------:R-:W-:Y:S02]  /*1160*/  HADD2.F32 R45, -RZ, R49.reuse.H0_H0 ;  /* 0x20000031ff2d7230 */ /* 0x100fe40000004100 */
[----:B------:R-:W-:Y:S01]  /*1170*/  FFMA R57, R47, 0.045454546809196472168, R44 ;  /* 0x3d3a2e8c2f397823 */ /* 0x000fe2000000002c */
[----:B------:R-:W-:Y:S01]  /*1180*/  FFMA R39, R13, R39, R12 ;  /* 0x000000270d277223 */ /* 0x000fe2000000000c */
[----:B------:R-:W-:Y:S02]  /*1190*/  FADD R13, R42, -R44 ;  /* 0x8000002c2a0d7221 */ /* 0x000fe40000000000 */
[----:B------:R-:W-:Y:S01]  /*11a0*/  FADD R12, R45, -R57 ;  /* 0x800000392d0c7221 */ /* 0x000fe20000000000 */
[----:B------:R-:W-:-:S03]  /*11b0*/  HADD2.F32 R44, -RZ, R49.H1_H1 ;  /* 0x30000031ff2c7230 */ /* 0x000fc60000004100 */
[----:B------:R-:W-:Y:S01]  /*11c0*/  FFMA R49, R12, 0.043478261679410934448, R57 ;  /* 0x3d3216430c317823 */ /* 0x000fe20000000039 */
[----:B------:R-:W-:Y:S01]  /*11d0*/  FFMA R38, R38, R13, R39 ;  /* 0x0000000d26267223 */ /* 0x000fe20000000027 */
[----:B------:R-:W-:Y:S02]  /*11e0*/  FADD R57, R43, -R57 ;  /* 0x800000392b397221 */ /* 0x000fe40000000000 */
[--C-:B------:R-:W-:Y:S01]  /*11f0*/  FADD R48, R44, -R49.reuse ;  /* 0x800000312c307221 */ /* 0x100fe20000000000 */
[--C-:B------:R-:W-:Y:S01]  /*1200*/  FADD R13, R45, -R49.reuse ;  /* 0x800000312d0d7221 */ /* 0x100fe20000000000 */
[----:B------:R-:W-:Y:S02]  /*1210*/  FFMA R57, R47, R57, R38 ;  /* 0x000000392f397223 */ /* 0x000fe40000000026 */
[----:B------:R-:W-:Y:S02]  /*1220*/  FFMA R49, R48, 0.041666667908430099487, R49 ;  /* 0x3d2aaaab30317823 */ /* 0x000fe40000000031 */
[----:B------:R-:W-:-:S02]  /*1230*/  FFMA R13, R12, R13, R57 ;  /* 0x0000000d0c0d7223 */ /* 0x000fc40000000039 */
[----:B------:R-:W-:Y:S01]  /*1240*/  FADD R12, R44, -R49 ;  /* 0x800000312c0c7221 */ /* 0x000fe20000000000 */
[----:B------:R-:W-:Y:S02]  /*1250*/  MOV R56, 0x41c00000 ;  /* 0x41c0000000387802 */ /* 0x000fe40000000f00 */
[----:B------:R-:W-:Y:S02]  /*1260*/  CS2R R46, SRZ ;  /* 0x00000000002e7805 */ /* 0x000fe4000001ff00 */
[----:B------:R-:W-:Y:S01]  /*1270*/  CS2R R38, SRZ ;  /* 0x0000000000267805 */ /* 0x000fe2000001ff00 */
[----:B------:R-:W-:Y:S01]  /*1280*/  FFMA R48, R48, R12, R13 ;  /* 0x0000000c30307223 */ /* 0x000fe2000000000d */
[----:B------:R-:W-:Y:S06]  /*1290*/  @P0 BRA `(.L_x_4164) ;  /* 0x0000000000bc0947 */ /* 0x000fec0003800000 */
        /* <DEDUP_REMOVED lines=10> */
[----:B------:R-:W-:Y:S02]  /*1340*/  SHF.L.U32 R11, R12, 0x1, RZ ;  /* 0x000000010c0b7819 */ /* 0x000fe400000006ff */
[----:B------:R-:W-:Y:S02]  /*1350*/  IADD3.X R13, PT, PT, RZ, R13, RZ, P1, !PT ;  /* 0x0000000dff0d7210 */ /* 0x000fe40000ffe4ff */
[----:B------:R-:W-:-:S02]  /*1360*/  LOP3.LUT R11, R11, 0xfffffff8, RZ, 0xc0, !PT ;  /* 0xfffffff80b0b7812 */ /* 0x000fc400078ec0ff */
[----:B------:R-:W-:Y:S02]  /*1370*/  SHF.L.U64.HI R12, R12, 0x1, R13 ;  /* 0x000000010c0c7819 */ /* 0x000fe4000001020d */
[C---:B------:R-:W-:Y:S02]  /*1380*/  IADD3 R14, P1, PT, R11.reuse, R14, RZ ;  /* 0x0000000e0b0e7210 */ /* 0x040fe40007f3e0ff */
[----:B------:R-:W-:Y:S01]  /*1390*/  IADD3 R26, P2, PT, R11, R26, RZ ;  /* 0x0000001a0b1a7210 */ /* 0x000fe20007f5e0ff */
[----:B------:R-:W2:Y:S01]  /*13a0*/  LDG.E.64 R38, desc[UR6][R52.64] ;  /* 0x0000000634267981 */ /* 0x000ea2000c1e1b00 */
[C---:B------:R-:W-:Y:S02]  /*13b0*/  IADD3.X R15, PT, PT, R12.reuse, R15, RZ, P1, !PT ;  /* 0x0000000f0c0f7210 */ /* 0x040fe40000ffe4ff */
[----:B------:R-:W-:-:S04]  /*13c0*/  IADD3.X R27, PT, PT, R12, R27, RZ, P2, !PT ;  /* 0x0000001b0c1b7210 */ /* 0x000fc800017fe4ff */
[----:B------:R-:W3:Y:S04]  /*13d0*/  LDG.E.64 R14, desc[UR4][R14.64] ;  /* 0x000000040e0e7981 */ /* 0x000ee8000c1e1b00 */
[----:B------:R-:W3:Y:S01]  /*13e0*/  LDG.E.64 R26, desc[UR8][R26.64] ;  /* 0x000000081a1a7981 */ /* 0x000ee2000c1e1b00 */
[----:B------:R-:W-:Y:S01]  /*13f0*/  MOV R56, 0x41e00000 ;  /* 0x41e0000000387802 */ /* 0x000fe20000000f00 */
[----:B---3--:R-:W-:Y:S02]  /*1400*/  HFMA2 R11, R14, 1, 1, R26 ;  /* 0x3c003c000e0b7831 */ /* 0x008fe4000000001a */
[----:B------:R-:W-:Y:S02]  /*1410*/  HFMA2 R15, R15, 1, 1, R27 ;  /* 0x3c003c000f0f7831 */ /* 0x000fe4000000001b */
[----:B--2---:R-:W-:-:S05]  /*1420*/  HADD2 R11, R11, R38 ;  /* 0x000000260b0b7230 */ /* 0x004fca0000000000 */
[----:B------:R-:W-:Y:S02]  /*1430*/  HADD2.F32 R12, -RZ, R11.H0_H0 ;  /* 0x2000000bff0c7230 */ /* 0x000fe40000004100 */
[----:B------:R-:W-:Y:S02]  /*1440*/  HFMA2 R15, R15, 1, 1, R39 ;  /* 0x3c003c000f0f7831 */ /* 0x000fe40000000027 */
[----:B------:R-:W-:Y:S02]  /*1450*/  HADD2.F32 R38, -RZ, R11.H1_H1 ;  /* 0x3000000bff267230 */ /* 0x000fe40000004100 */
[----:B------:R-:W-:-:S04]  /*1460*/  FADD R13, -R49, R12 ;  /* 0x0000000c310d7221 */ /* 0x000fc80000000100 */
[----:B------:R-:W-:-:S04]  /*1470*/  FFMA R49, R13, 0.039999999105930328369, R49 ;  /* 0x3d23d70a0d317823 */ /* 0x000fc80000000031 */
[----:B------:R-:W-:Y:S01]  /*1480*/  FADD R14, R38, -R49 ;  /* 0x80000031260e7221 */ /* 0x000fe20000000000 */
[----:B------:R-:W-:-:S03]  /*1490*/  HADD2.F32 R46, -RZ, R15.H0_H0 ;  /* 0x2000000fff2e7230 */ /* 0x000fc60000004100 */
[--C-:B------:R-:W-:Y:S01]  /*14a0*/  FFMA R11, R14, 0.038461539894342422485, R49.reuse ;  /* 0x3d1d89d90e0b7823 */ /* 0x100fe20000000031 */
[----:B------:R-:W-:-:S03]  /*14b0*/  FADD R49, R12, -R49 ;  /* 0x800000310c317221 */ /* 0x000fc60000000000 */
[----:B------:R-:W-:Y:S01]  /*14c0*/  FADD R26, R46, -R11 ;  /* 0x8000000b2e1a7221 */ /* 0x000fe20000000000 */
[----:B------:R-:W-:-:S03]  /*14d0*/  HADD2.F32 R47, -RZ, R15.H1_H1 ;  /* 0x3000000fff2f7230 */ /* 0x000fc60000004100 */
[--C-:B------:R-:W-:Y:S01]  /*14e0*/  FFMA R15, R26, 0.037037037312984466553, R11.reuse ;  /* 0x3d17b4261a0f7823 */ /* 0x100fe2000000000b */
[----:B------:R-:W-:Y:S01]  /*14f0*/  FFMA R49, R13, R49, R48 ;  /* 0x000000310d317223 */ /* 0x000fe20000000030 */
[----:B------:R-:W-:Y:S02]  /*1500*/  FADD R11, R38, -R11 ;  /* 0x8000000b260b7221 */ /* 0x000fe40000000000 */
[--C-:B------:R-:W-:Y:S01]  /*1510*/  FADD R48, R47, -R15.reuse ;  /* 0x8000000f2f307221 */ /* 0x100fe20000000000 */
[----:B------:R-:W-:Y:S01]  /*1520*/  FADD R13, R46, -R15 ;  /* 0x8000000f2e0d7221 */ /* 0x000fe20000000000 */
[----:B------:R-:W-:Y:S02]  /*1530*/  FFMA R11, R14, R11, R49 ;  /* 0x0000000b0e0b7223 */ /* 0x000fe40000000031 */
[----:B------:R-:W-:Y:S02]  /*1540*/  FFMA R49, R48, 0.035714287310838699341, R15 ;  /* 0x3d12492530317823 */ /* 0x000fe4000000000f */
[----:B------:R-:W-:-:S02]  /*1550*/  FFMA R11, R26, R13, R11 ;  /* 0x0000000d1a0b7223 */ /* 0x000fc4000000000b */
[----:B------:R-:W-:Y:S01]  /*1560*/  FADD R13, R47, -R49 ;  /* 0x800000312f0d7221 */ /* 0x000fe20000000000 */
[----:B------:R-:W-:-:S03]  /*1570*/  MOV R39, R12 ;  /* 0x0000000c00277202 */ /* 0x000fc60000000f00 */
[----:B------:R-:W-:-:S07]  /*1580*/  FFMA R48, R48, R13, R11 ;  /* 0x0000000d30307223 */ /* 0x000fce000000000b */
.L_x_4164:
[----:B------:R-:W-:Y:S05]  /*1590*/  BSYNC.RECONVERGENT B0 ;  /* 0x0000000000007941 */ /* 0x000fea0003800200 */
.L_x_4163:
[----:B------:R-:W-:-:S03]  /*15a0*/  UMOV UR4, 0xffffffff ;  /* 0xffffffff00047882 */ /* 0x000fc60000000000 */
[----:B------:R-:W-:Y:S05]  /*15b0*/  BRA.DIV UR4, `(.L_x_4165) ;  /* 0x00000016048c7947 */ /* 0x000fea000b800000 */
[----:B------:R0:W1:Y:S04]  /*15c0*/  SHFL.DOWN PT, R54, R49, 0x10, 0x1f ;  /* 0x0a001f0031367f89 */ /* 0x00006800000e0000 */
[----:B------:R0:W2:Y:S04]  /*15d0*/  SHFL.DOWN PT, R26, R48, 0x10, 0x1f ;  /* 0x0a001f00301a7f89 */ /* 0x0000a800000e0000 */
[----:B------:R0:W3:Y:S02]  /*15e0*/  SHFL.DOWN PT, R14, R56, 0x10, 0x1f ;  /* 0x0a001f00380e7f89 */ /* 0x0000e400000e0000 */
.L_x_4190:
        /* <DEDUP_REMOVED lines=14> */
[C---:B--2---:R-:W-:Y:S01]  /*16d0*/  FFMA R15, R13.reuse, R15, R26 ;  /* 0x0000000f0d0f7223 */ /* 0x044fe2000000001a */
[----:B------:R-:W-:-:S03]  /*16e0*/  FFMA R49, R13, R54, R49 ;  /* 0x000000360d317223 */ /* 0x000fc60000000031 */
[----:B------:R-:W-:-:S07]  /*16f0*/  FADD R48, R48, R15 ;  /* 0x0000000f30307221 */ /* 0x000fce0000000000 */
.L_x_4167:
[----:B------:R-:W-:Y:S05]  /*1700*/  BSYNC.RECONVERGENT B0 ;  /* 0x0000000000007941 */ /* 0x000fea0003800200 */
.L_x_4166:
[----:B------:R-:W-:-:S03]  /*1710*/  UMOV UR4, 0xffffffff ;  /* 0xffffffff00047882 */ /* 0x000fc60000000000 */
[----:B------:R-:W-:Y:S05]  /*1720*/  BRA.DIV UR4, `(.L_x_4168) ;  /* 0x00000016048c7947 */ /* 0x000fea000b800000 */
[----:B-1----:R1:W3:Y:S04]  /*1730*/  SHFL.DOWN PT, R54, R49, 0x8, 0x1f ;  /* 0x09001f0031367f89 */ /* 0x0022e800000e0000 */
[----:B--2---:R1:W2:Y:S04]  /*1740*/  SHFL.DOWN PT, R26, R48, 0x8, 0x1f ;  /* 0x09001f00301a7f89 */ /* 0x0042a800000e0000 */
[----:B------:R1:W4:Y:S02]  /*1750*/  SHFL.DOWN PT, R14, R56, 0x8, 0x1f ;  /* 0x09001f00380e7f89 */ /* 0x00032400000e0000 */
.L_x_4195:
        /* <DEDUP_REMOVED lines=10> */
[----:B01----:R-:W-:Y:S02]  /*1800*/  MOV R56, R11 ;  /* 0x0000000b00387202 */ /* 0x003fe40000000f00 */
[----:B------:R-:W0:Y:S05]  /*1810*/  MUFU.RCP R13, R12 ;  /* 0x0000000c000d7308 */ /* 0x000e2a0000001000 */
[----:B------:R-:W-:-:S04]  /*1820*/  @!P1 FMUL R14, R14, 16777216 ;  /* 0x4b8000000e0e9820 */ /* 0x000fc80000400000 */
[----:B0-----:R-:W-:-:S04]  /*1830*/  FMUL R13, R13, R14 ;  /* 0x0000000e0d0d7220 */ /* 0x001fc80000400000 */
[C---:B--2---:R-:W-:Y:S01]  /*1840*/  FFMA R15, R13.reuse, R15, R26 ;  /* 0x0000000f0d0f7223 */ /* 0x044fe2000000001a */
[----:B------:R-:W-:-:S03]  /*1850*/  FFMA R49, R13, R54, R49 ;  /* 0x000000360d317223 */ /* 0x000fc60000000031 */
[----:B------:R-:W-:-:S07]  /*1860*/  FADD R48, R48, R15 ;  /* 0x0000000f30307221 */ /* 0x000fce0000000000 */
.L_x_4170:
[----:B------:R-:W-:Y:S05]  /*1870*/  BSYNC.RECONVERGENT B0 ;  /* 0x0000000000007941 */ /* 0x000fea0003800200 */
.L_x_4169:
[----:B------:R-:W-:-:S03]  /*1880*/  UMOV UR4, 0xffffffff ;  /* 0xffffffff00047882 */ /* 0x000fc60000000000 */
[----:B------:R-:W-:Y:S05]  /*1890*/  BRA.DIV UR4, `(.L_x_4171) ;  /* 0x00000016048c7947 */ /* 0x000fea000b800000 */
[----:B---3--:R3:W4:Y:S04]  /*18a0*/  SHFL.DOWN PT, R54, R49, 0x4, 0x1f ;  /* 0x08801f0031367f89 */ /* 0x00872800000e0000 */
[----:B--2---:R3:W2:Y:S04]  /*18b0*/  SHFL.DOWN PT, R26, R48, 0x4, 0x1f ;  /* 0x08801f00301a7f89 */ /* 0x0046a800000e0000 */
[----:B------:R3:W0:Y:S02]  /*18c0*/  SHFL.DOWN PT, R14, R56, 0x4, 0x1f ;  /* 0x08801f00380e7f89 */ /* 0x00062400000e0000 */
.L_x_4200:
        /* <DEDUP_REMOVED lines=17> */
.L_x_4173:
[----:B------:R-:W-:Y:S05]  /*19e0*/  BSYNC.RECONVERGENT B0 ;  /* 0x0000000000007941 */ /* 0x000fea0003800200 */
.L_x_4172:
[----:B------:R-:W-:-:S03]  /*19f0*/  UMOV UR4, 0xffffffff ;  /* 0xffffffff00047882 */ /* 0x000fc60000000000 */
[----:B------:R-:W-:Y:S05]  /*1a00*/  BRA.DIV UR4, `(.L_x_4174) ;  /* 0x00000016048c7947 */ /* 0x000fea000b800000 */
[----:B----4-:R0:W4:Y:S04]  /*1a10*/  SHFL.DOWN PT, R54, R49, 0x2, 0x1f ;  /* 0x08401f0031367f89 */ /* 0x01012800000e0000 */
[----:B--2---:R0:W2:Y:S04]  /*1a20*/  SHFL.DOWN PT, R26, R48, 0x2, 0x1f ;  /* 0x08401f00301a7f89 */ /* 0x0040a800000e0000 */
[----:B------:R0:W0:Y:S02]  /*1a30*/  SHFL.DOWN PT, R14, R56, 0x2, 0x1f ;  /* 0x08401f00380e7f89 */ /* 0x00002400000e0000 */
.L_x_4205:
        /* <DEDUP_REMOVED lines=17> */
.L_x_4176:
[----:B------:R-:W-:Y:S05]  /*1b50*/  BSYNC.RECONVERGENT B0 ;  /* 0x0000000000007941 */ /* 0x000fea0003800200 */
.L_x_4175:
[----:B------:R-:W-:-:S03]  /*1b60*/  UMOV UR4, 0xffffffff ;  /* 0xffffffff00047882 */ /* 0x000fc60000000000 */
[----:B------:R-:W-:Y:S05]  /*1b70*/  BRA.DIV UR4, `(.L_x_4177) ;  /* 0x00000016048c7947 */ /* 0x000fea000b800000 */
[----:B----4-:R0:W4:Y:S04]  /*1b80*/  SHFL.DOWN PT, R54, R49, 0x1, 0x1f ;  /* 0x08201f0031367f89 */ /* 0x01012800000e0000 */
[----:B--2---:R0:W2:Y:S04]  /*1b90*/  SHFL.DOWN PT, R26, R48, 0x1, 0x1f ;  /* 0x08201f00301a7f89 */ /* 0x0040a800000e0000 */
[----:B------:R0:W0:Y:S02]  /*1ba0*/  SHFL.DOWN PT, R14, R56, 0x1, 0x1f ;  /* 0x08201f00380e7f89 */ /* 0x00002400000e0000 */
.L_x_4210:
        /* <DEDUP_REMOVED lines=17> */
.L_x_4179:
[----:B------:R-:W-:Y:S05]  /*1cc0*/  BSYNC.RECONVERGENT B0 ;  /* 0x0000000000007941 */ /* 0x000fea0003800200 */
.L_x_4178:
[----:B------:R-:W-:-:S03]  /*1cd0*/  UMOV UR4, 0xffffffff ;  /* 0xffffffff00047882 */ /* 0x000fc60000000000 */
[----:B------:R-:W-:Y:S05]  /*1ce0*/  BRA.DIV UR4, `(.L_x_4180) ;  /* 0x00000016048c7947 */ /* 0x000fea000b800000 */
[----:B-1-3--:R-:W0:Y:S04]  /*1cf0*/  SHFL.IDX PT, R49, R49, RZ, 0x1f ;  /* 0x00001fff31317589 */ /* 0x00ae2800000e0000 */
[----:B------:R-:W1:Y:S04]  /*1d00*/  SHFL.IDX PT, R48, R48, RZ, 0x1f ;  /* 0x00001fff30307589 */ /* 0x000e6800000e0000 */
[----:B------:R3:W0:Y:S02]  /*1d10*/  SHFL.IDX PT, R14, R56, RZ, 0x1f ;  /* 0x00001fff380e7589 */ /* 0x00062400000e0000 */
.L_x_4215:
        /* <DEDUP_REMOVED lines=27> */
.L_x_4181:
[----:B------:R-:W0:Y:S02]  /*1ed0*/  MUFU.RSQ R11, R11 ;  /* 0x0000000b000b7308 */ /* 0x000e240000001400 */
.L_x_4182:
        /* <DEDUP_REMOVED lines=15> */
.L_x_4184:
[----:B------:R-:W-:Y:S05]  /*1fd0*/  BSYNC.RECONVERGENT B0 ;  /* 0x0000000000007941 */ /* 0x000fea0003800200 */
.L_x_4183:
        /* <DEDUP_REMOVED lines=8> */
[----:B----4-:R-:W-:-:S04]  /*2060*/  IMAD.WIDE.U32 R54, R16, UR38, R50 ;  /* 0x0000002610367c25 */ /* 0x010fc8000f8e0032 */
[--C-:B------:R-:W-:Y:S01]  /*2070*/  FADD R0, R0, -R49.reuse ;  /* 0x8000003100007221 */ /* 0x100fe20000000000 */
[--C-:B------:R-:W-:Y:S01]  /*2080*/  FADD R48, R7, -R49.reuse ;  /* 0x8000003107307221 */ /* 0x100fe20000000000 */
[----:B------:R-:W-:Y:S01]  /*2090*/  FADD R6, R6, -R49 ;  /* 0x8000003106067221 */ /* 0x000fe20000000000 */
[----:B------:R-:W-:Y:S02]  /*20a0*/  IMAD R9, R16, UR39, R9 ;  /* 0x0000002710097c24 */ /* 0x000fe4000f8e0209 */
[-C--:B0-----:R-:W-:Y:S01]  /*20b0*/  FMUL R7, R8, R11.reuse ;  /* 0x0000000b08077220 */ /* 0x081fe20000400000 */
[-C--:B------:R-:W-:Y:S01]  /*20c0*/  FMUL R0, R0, R11.reuse ;  /* 0x0000000b00007220 */ /* 0x080fe20000400000 */
[----:B------:R-:W-:Y:S01]  /*20d0*/  FMUL R48, R48, R11 ;  /* 0x0000000b30307220 */ /* 0x000fe20000400000 */
[----:B------:R-:W-:Y:S02]  /*20e0*/  R2UR UR8, R20 ;  /* 0x00000000140872ca */ /* 0x000fe400000e0000 */
[----:B------:R-:W-:Y:S01]  /*20f0*/  IADD3 R14, PT, PT, R55, R9, RZ ;  /* 0x00000009370e7210 */ /* 0x000fe20007ffe0ff */
[----:B------:R-:W-:Y:S01]  /*2100*/  FMUL R9, R6, R11 ;  /* 0x0000000b06097220 */ /* 0x000fe20000400000 */
[----:B------:R-:W-:-:S02]  /*2110*/  F2FP.F16.F32.PACK_AB R6, R7, R0 ;  /* 0x000000000706723e */ /* 0x000fc400000000ff */
[----:B------:R-:W-:Y:S02]  /*2120*/  SHF.R.S32.HI R15, RZ, 0x1f, R14 ;  /* 0x0000001fff0f7819 */ /* 0x000fe4000001140e */
[----:B------:R-:W-:Y:S02]  /*2130*/  R2UR UR9, R21 ;  /* 0x00000000150972ca */ /* 0x000fe400000e0000 */
[----:B------:R-:W-:Y:S02]  /*2140*/  LEA.HI R15, P1, R15, R54, RZ, 0x2 ;  /* 0x000000360f0f7211 */ /* 0x000fe400078310ff */
[----:B------:R-:W-:Y:S02]  /*2150*/  F2FP.F16.F32.PACK_AB R9, R9, R48 ;  /* 0x000000300909723e */ /* 0x000fe400000000ff */
[----:B---3--:R-:W-:Y:S02]  /*2160*/  SHF.L.U32 R56, R15, 0x1, RZ ;  /* 0x000000010f387819 */ /* 0x008fe400000006ff */
        /* <DEDUP_REMOVED lines=17> */
[----:B------:R-:W-:-:S04]  /*2280*/  SHF.R.S32.HI R15, RZ, 0x1f, R27 ;  /* 0x0000001fff0f7819 */ /* 0x000fc8000001141b */
[----:B------:R-:W-:Y:S01]  /*2290*/  LEA.HI R15, P1, R15, R0, RZ, 0x2 ;  /* 0x000000000f0f7211 */ /* 0x000fe200078310ff */
[----:B------:R-:W-:Y:S01]  /*22a0*/  FADD R0, R5, -R49 ;  /* 0x8000003105007221 */ /* 0x000fe20000000000 */
[-C--:B------:R-:W-:Y:S02]  /*22b0*/  FMUL R5, R2, R11.reuse ;  /* 0x0000000b02057220 */ /* 0x080fe40000400000 */
[----:B0-----:R-:W-:Y:S01]  /*22c0*/  SHF.L.U32 R12, R15, 0x1, RZ ;  /* 0x000000010f0c7819 */ /* 0x001fe200000006ff */
[----:B------:R-:W-:Y:S01]  /*22d0*/  FMUL R0, R0, R11 ;  /* 0x0000000b00007220 */ /* 0x000fe20000400000 */
[----:B------:R-:W-:Y:S01]  /*22e0*/  IMAD.X R4, RZ, RZ, R27, P1 ;  /* 0x000000ffff047224 */ /* 0x000fe200008e061b */
[----:B------:R-:W-:Y:S02]  /*22f0*/  F2FP.F16.F32.PACK_AB R5, R5, R26 ;  /* 0x0000001a0505723e */ /* 0x000fe400000000ff */
        /* <DEDUP_REMOVED lines=16> */
[----:B0-----:R-:W-:-:S02]  /*2400*/  FMUL R7, R30, R11 ;  /* 0x0000000b1e077220 */ /* 0x001fc40000400000 */
[----:B------:R-:W-:-:S03]  /*2410*/  SHF.R.S32.HI R15, RZ, 0x1f, R9 ;  /* 0x0000001fff0f7819 */ /* 0x000fc60000011409 */
[----:B------:R-:W-:Y:S02]  /*2420*/  F2FP.F16.F32.PACK_AB R6, R7, R28 ;  /* 0x0000001c0706723e */ /* 0x000fe400000000ff */
[----:B------:R-:W-:Y:S01]  /*2430*/  LEA.HI R15, P1, R15, R0, RZ, 0x2 ;  /* 0x000000000f0f7211 */ /* 0x000fe200078310ff */
[----:B------:R-:W-:-:S03]  /*2440*/  FADD R0, R29, -R49 ;  /* 0x800000311d007221 */ /* 0x000fc60000000000 */
[----:B------:R-:W-:Y:S01]  /*2450*/  IADD3.X R12, PT, PT, RZ, R9, RZ, P1, !PT ;  /* 0x00000009ff0c7210 */ /* 0x000fe20000ffe4ff */
[-C--:B------:R-:W-:Y:S01]  /*2460*/  FMUL R9, R8, R11.reuse ;  /* 0x0000000b08097220 */ /* 0x080fe20000400000 */
[C---:B------:R-:W-:Y:S01]  /*2470*/  SHF.L.U32 R8, R15.reuse, 0x1, RZ ;  /* 0x000000010f087819 */ /* 0x040fe200000006ff */
[----:B------:R-:W-:Y:S01]  /*2480*/  FMUL R0, R0, R11 ;  /* 0x0000000b00007220 */ /* 0x000fe20000400000 */
[----:B------:R-:W-:Y:S02]  /*2490*/  SHF.L.U64.HI R12, R15, 0x1, R12 ;  /* 0x000000010f0c7819 */ /* 0x000fe4000001020c */
[----:B------:R-:W-:Y:S02]  /*24a0*/  LOP3.LUT R8, R8, 0xfffffff8, RZ, 0xc0, !PT ;  /* 0xfffffff808087812 */ /* 0x000fe400078ec0ff */
        /* <DEDUP_REMOVED lines=44> */
[C---:B------:R-:W-:Y:S01]  /*2770*/  SHF.L.U32 R6, R15.reuse, 0x1, RZ ;  /* 0x000000010f067819 */ /* 0x040fe200000006ff */
[----:B------:R-:W-:Y:S01]  /*2780*/  FMUL R0, R0, R11 ;  /* 0x0000000b00007220 */ /* 0x000fe20000400000 */
[----:B------:R-:W-:Y:S01]  /*2790*/  IADD3.X R12, PT, PT, RZ, R9, RZ, P1, !PT ;  /* 0x00000009ff0c7210 */ /* 0x000fe20000ffe4ff */
[----:B------:R-:W-:Y:S01]  /*27a0*/  FMUL R9, R8, R11 ;  /* 0x0000000b08097220 */ /* 0x000fe20000400000 */
[----:B------:R-:W-:Y:S02]  /*27b0*/  LOP3.LUT R6, R6, 0xfffffff8, RZ, 0xc0, !PT ;  /* 0xfffffff806067812 */ /* 0x000fe400078ec0ff */
[----:B------:R-:W-:Y:S02]  /*27c0*/  SHF.L.U64.HI R8, R15, 0x1, R12 ;  /* 0x000000010f087819 */ /* 0x000fe4000001020c */
[----:B------:R-:W-:Y:S02]  /*27d0*/  F2FP.F16.F32.PACK_AB R0, R9, R0 ;  /* 0x000000000900723e */ /* 0x000fe400000000ff */
        /* <DEDUP_REMOVED lines=13> */
[----:B------:R-:W-:Y:S01]  /*28b0*/  FMUL R8, R8, R11 ;  /* 0x0000000b08087220 */ /* 0x000fe20000400000 */
[----:B------:R-:W-:-:S02]  /*28c0*/  @!P0 R2UR UR6, R20 ;  /* 0x00000000140682ca */ /* 0x000fc400000e0000 */
[----:B------:R-:W-:Y:S02]  /*28d0*/  SHF.R.S32.HI R15, RZ, 0x1f, R9 ;  /* 0x0000001fff0f7819 */ /* 0x000fe40000011409 */
[----:B------:R-:W-:Y:S02]  /*28e0*/  @!P0 R2UR UR7, R21 ;  /* 0x00000000150782ca */ /* 0x000fe400000e0000 */
[----:B------:R-:W-:Y:S01]  /*28f0*/  LEA.HI R15, P1, R15, R0, RZ, 0x2 ;  /* 0x000000000f0f7211 */ /* 0x000fe200078310ff */
[----:B------:R-:W-:Y:S01]  /*2900*/  FADD R0, R43, -R49 ;  /* 0x800000312b007221 */ /* 0x000fe20000000000 */
[----:B------:R-:W-:Y:S02]  /*2910*/  @!P0 R2UR UR8, R20 ;  /* 0x00000000140882ca */ /* 0x000fe400000e0000 */
[----:B0-----:R-:W-:Y:S01]  /*2920*/  SHF.L.U32 R6, R15, 0x1, RZ ;  /* 0x000000010f067819 */ /* 0x001fe200000006ff */
[----:B------:R-:W-:Y:S01]  /*2930*/  FMUL R7, R0, R11 ;  /* 0x0000000b00077220 */ /* 0x000fe20000400000 */
[----:B------:R-:W-:Y:S01]  /*2940*/  IADD3.X R0, PT, PT, RZ, R9, RZ, P1, !PT ;  /* 0x00000009ff007210 */ /* 0x000fe20000ffe4ff */
[----:B------:R-:W-:Y:S01]  /*2950*/  FMUL R9, R44, R11 ;  /* 0x0000000b2c097220 */ /* 0x000fe20000400000 */
[----:B------:R-:W-:-:S02]  /*2960*/  LOP3.LUT R6, R6, 0xfffffff8, RZ, 0xc0, !PT ;  /* 0xfffffff806067812 */ /* 0x000fc400078ec0ff */
[----:B------:R-:W-:Y:S02]  /*2970*/  F2FP.F16.F32.PACK_AB R7, R7, R42 ;  /* 0x0000002a0707723e */ /* 0x000fe400000000ff */
[----:B------:R-:W-:Y:S02]  /*2980*/  @!P0 R2UR UR9, R21 ;  /* 0x00000000150982ca */ /* 0x000fe400000e0000 */
[----:B------:R-:W-:Y:S02]  /*2990*/  F2FP.F16.F32.PACK_AB R8, R9, R8 ;  /* 0x000000080908723e */ /* 0x000fe400000000ff */
[----:B------:R-:W-:Y:S02]  /*29a0*/  SHF.L.U64.HI R0, R15, 0x1, R0 ;  /* 0x000000010f007819 */ /* 0x000fe40000010200 */
[----:B------:R-:W-:Y:S01]  /*29b0*/  IADD3 R6, P1, PT, R6, UR36, RZ ;  /* 0x0000002406067c10 */ /* 0x000fe2000ff3e0ff */
[----:B--2---:R-:W-:-:S03]  /*29c0*/  HFMA2 R12, R7, R2, R4 ;  /* 0x00000002070c7231 */ /* 0x004fc60000000004 */
[----:B------:R-:W-:Y:S01]  /*29d0*/  IADD3.X R7, PT, PT, R0, UR37, RZ, P1, !PT ;  /* 0x0000002500077c10 */ /* 0x000fe20008ffe4ff */
        /* <DEDUP_REMOVED lines=18> */
[----:B------:R-:W-:Y:S02]  /*2b00*/  @!P0 IADD3.X R0, PT, PT, RZ, R14, RZ, P1, !PT ;  /* 0x0000000eff008210 */ /* 0x000fe40000ffe4ff */
[C---:B------:R-:W-:Y:S02]  /*2b10*/  @!P0 SHF.L.U32 R6, R9.reuse, 0x1, RZ ;  /* 0x0000000109068819 */ /* 0x040fe400000006ff */
[----:B------:R-:W-:Y:S02]  /*2b20*/  @!P0 SHF.L.U64.HI R7, R9, 0x1, R0 ;  /* 0x0000000109078819 */ /* 0x000fe40000010200 */
[----:B------:R-:W-:-:S02]  /*2b30*/  @!P0 LOP3.LUT R6, R6, 0xfffffff8, RZ, 0xc0, !PT ;  /* 0xfffffff806068812 */ /* 0x000fc400078ec0ff */
[----:B------:R-:W-:Y:S02]  /*2b40*/  @!P0 F2FP.F16.F32.PACK_AB R0, R13, R12 ;  /* 0x0000000c0d00823e */ /* 0x000fe400000000ff */
        /* <DEDUP_REMOVED lines=10> */
.L_x_4165:
[----:B------:R-:W-:Y:S01]  /*2bf0*/  HFMA2 R12, -RZ, RZ, 0, 9.5367431640625e-07 ;  /* 0x00000010ff0c7431 */ /* 0x000fe200000001ff */
[----:B------:R-:W-:Y:S01]  /*2c00*/  BSSY B0, `(.L_x_4186) ;  /* 0x0000007000007945 */ /* 0x000fe20003800000 */
[----:B------:R-:W-:Y:S01]  /*2c10*/  MOV R13, R49 ;  /* 0x00000031000d7202 */ /* 0x000fe20000000f00 */
[----:B------:R-:W-:Y:S01]  /*2c20*/  IMAD.MOV.U32 R15, RZ, RZ, -0x1 ;  /* 0xffffffffff0f7424 */ /* 0x000fe200078e00ff */
[----:B------:R-:W-:-:S07]  /*2c30*/  MOV R11, 0x1f ;  /* 0x0000001f000b7802 */ /* 0x000fce0000000f00 */
[----:B------:R-:W-:Y:S05]  /*2c40*/  WARPSYNC.COLLECTIVE R15, `(.L_x_4187) ;  /* 0x000000000f087348 */ /* 0x000fea0003c00000 */
[----:B------:R0:W1:Y:S02]  /*2c50*/  SHFL.DOWN P6, R14, R13, R12, R11 ;  /* 0x0800000c0d0e7389 */ /* 0x00006400000c000b */
[----:B01----:R-:W-:Y:S05]  /*2c60*/  ENDCOLLECTIVE ;  /* 0x000000000000791b */ /* 0x003fea0003800000 */
.L_x_4187:
[----:B------:R-:W-:Y:S05]  /*2c70*/  BSYNC B0 ;  /* 0x0000000000007941 */ /* 0x000fea0003800000 */
.L_x_4186:
        /* <DEDUP_REMOVED lines=8> */
.L_x_4188:
[----:B------:R-:W-:Y:S02]  /*2d00*/  MOV R13, R56 ;  /* 0x00000038000d7202 */ /* 0x000fe40000000f00 */
[----:B------:R-:W-:-:S07]  /*2d10*/  MOV R26, R14 ;  /* 0x0000000e001a7202 */ /* 0x000fce0000000f00 */
[----:B------:R-:W-:Y:S05]  /*2d20*/  WARPSYNC.COLLECTIVE R15, `(.L_x_4189) ;  /* 0x000000000f087348 */ /* 0x000fea0003c00000 */
[----:B------:R0:W1:Y:S02]  /*2d30*/  SHFL.DOWN P6, R14, R13, R12, R11 ;  /* 0x0800000c0d0e7389 */ /* 0x00006400000c000b */
[----:B01----:R-:W-:Y:S05]  /*2d40*/  ENDCOLLECTIVE ;  /* 0x000000000000791b */ /* 0x003fea0003800000 */
.L_x_4189:
[----:B------:R-:W-:Y:S05]  /*2d50*/  BRA `(.L_x_4190) ;  /* 0xffffffe800247947 */ /* 0x000fea000383ffff */
.L_x_4168:
        /* <DEDUP_REMOVED lines=8> */
.L_x_4192:
[----:B------:R-:W-:Y:S05]  /*2de0*/  BSYNC B0 ;  /* 0x0000000000007941 */ /* 0x000fea0003800000 */
.L_x_4191:
        /* <DEDUP_REMOVED lines=8> */
.L_x_4193:
[----:B------:R-:W-:Y:S02]  /*2e70*/  MOV R13, R56 ;  /* 0x00000038000d7202 */ /* 0x000fe40000000f00 */
[----:B------:R-:W-:-:S07]  /*2e80*/  MOV R26, R14 ;  /* 0x0000000e001a7202 */ /* 0x000fce0000000f00 */
[----:B------:R-:W-:Y:S05]  /*2e90*/  WARPSYNC.COLLECTIVE R15, `(.L_x_4194) ;  /* 0x000000000f087348 */ /* 0x000fea0003c00000 */
[----:B------:R0:W1:Y:S02]  /*2ea0*/  SHFL.DOWN P6, R14, R13, R12, R11 ;  /* 0x0800000c0d0e7389 */ /* 0x00006400000c000b */
[----:B01----:R-:W-:Y:S05]  /*2eb0*/  ENDCOLLECTIVE ;  /* 0x000000000000791b */ /* 0x003fea0003800000 */
.L_x_4194:
[----:B------:R-:W-:Y:S05]  /*2ec0*/  BRA `(.L_x_4195) ;  /* 0xffffffe800247947 */ /* 0x000fea000383ffff */
.L_x_4171:
[----:B------:R-:W-:Y:S01]  /*2ed0*/  HFMA2 R12, -RZ, RZ, 0, 2.384185791015625e-07 ;  /* 0x00000004ff0c7431 */ /* 0x000fe200000001ff */
[----:B------:R-:W-:Y:S01]  /*2ee0*/  BSSY B0, `(.L_x_4196) ;  /* 0x0000007000007945 */ /* 0x000fe20003800000 */
[----:B------:R-:W-:Y:S01]  /*2ef0*/  MOV R13, R49 ;  /* 0x00000031000d7202 */ /* 0x000fe20000000f00 */
[----:B------:R-:W-:Y:S01]  /*2f00*/  IMAD.MOV.U32 R11, RZ, RZ, 0x1f ;  /* 0x0000001fff0b7424 */ /* 0x000fe200078e00ff */
[----:B------:R-:W-:-:S07]  /*2f10*/  MOV R15, 0xffffffff ;  /* 0xffffffff000f7802 */ /* 0x000fce0000000f00 */
[----:B0123--:R-:W-:Y:S05]  /*2f20*/  WARPSYNC.COLLECTIVE R15, `(.L_x_4197) ;  /* 0x000000000f087348 */ /* 0x00ffea0003c00000 */
[----:B------:R4:W0:Y:S02]  /*2f30*/  SHFL.DOWN P6, R14, R13, R12, R11 ;  /* 0x0800000c0d0e7389 */ /* 0x00082400000c000b */
[----:B01234-:R-:W-:Y:S05]  /*2f40*/  ENDCOLLECTIVE ;  /* 0x000000000000791b */ /* 0x01ffea0003800000 */
.L_x_4197:
[----:B------:R-:W-:Y:S05]  /*2f50*/  BSYNC B0 ;  /* 0x0000000000007941 */ /* 0x000fea0003800000 */
.L_x_4196:
        /* <DEDUP_REMOVED lines=8> */
.L_x_4198:
[----:B------:R-:W-:Y:S02]  /*2fe0*/  MOV R13, R56 ;  /* 0x00000038000d7202 */ /* 0x000fe40000000f00 */
[----:B------:R-:W-:-:S07]  /*2ff0*/  MOV R26, R14 ;  /* 0x0000000e001a7202 */ /* 0x000fce0000000f00 */
[----:B------:R-:W-:Y:S05]  /*3000*/  WARPSYNC.COLLECTIVE R15, `(.L_x_4199) ;  /* 0x000000000f087348 */ /* 0x000fea0003c00000 */
[----:B------:R0:W1:Y:S02]  /*3010*/  SHFL.DOWN P6, R14, R13, R12, R11 ;  /* 0x0800000c0d0e7389 */ /* 0x00006400000c000b */
[----:B01----:R-:W-:Y:S05]  /*3020*/  ENDCOLLECTIVE ;  /* 0x000000000000791b */ /* 0x003fea0003800000 */
.L_x_4199:
[----:B------:R-:W-:Y:S05]  /*3030*/  BRA `(.L_x_4200) ;  /* 0xffffffe800247947 */ /* 0x000fea000383ffff */
.L_x_4174:
        /* <DEDUP_REMOVED lines=8> */
.L_x_4202:
[----:B------:R-:W-:Y:S05]  /*30c0*/  BSYNC B0 ;  /* 0x0000000000007941 */ /* 0x000fea0003800000 */
.L_x_4201:
        /* <DEDUP_REMOVED lines=8> */
.L_x_4203:
[----:B------:R-:W-:Y:S02]  /*3150*/  MOV R13, R56 ;  /* 0x00000038000d7202 */ /* 0x000fe40000000f00 */
[----:B------:R-:W-:-:S07]  /*3160*/  MOV R26, R14 ;  /* 0x0000000e001a7202 */ /* 0x000fce0000000f00 */
[----:B------:R-:W-:Y:S05]  /*3170*/  WARPSYNC.COLLECTIVE R15, `(.L_x_4204) ;  /* 0x000000000f087348 */ /* 0x000fea0003c00000 */
[----:B------:R0:W1:Y:S02]  /*3180*/  SHFL.DOWN P6, R14, R13, R12, R11 ;  /* 0x0800000c0d0e7389 */ /* 0x00006400000c000b */
[----:B01----:R-:W-:Y:S05]  /*3190*/  ENDCOLLECTIVE ;  /* 0x000000000000791b */ /* 0x003fea0003800000 */
.L_x_4204:
[----:B------:R-:W-:Y:S05]  /*31a0*/  BRA `(.L_x_4205) ;  /* 0xffffffe800247947 */ /* 0x000fea000383ffff */
.L_x_4177:
        /* <DEDUP_REMOVED lines=8> */
.L_x_4207:
[----:B------:R-:W-:Y:S05]  /*3230*/  BSYNC B0 ;  /* 0x0000000000007941 */ /* 0x000fea0003800000 */
.L_x_4206:
        /* <DEDUP_REMOVED lines=8> */
.L_x_4208:
[----:B------:R-:W-:Y:S02]  /*32c0*/  MOV R13, R56 ;  /* 0x00000038000d7202 */ /* 0x000fe40000000f00 */
[----:B------:R-:W-:-:S07]  /*32d0*/  MOV R26, R14 ;  /* 0x0000000e001a7202 */ /* 0x000fce0000000f00 */
[----:B------:R-:W-:Y:S05]  /*32e0*/  WARPSYNC.COLLECTIVE R15, `(.L_x_4209) ;  /* 0x000000000f087348 */ /* 0x000fea0003c00000 */
[----:B------:R0:W1:Y:S02]  /*32f0*/  SHFL.DOWN P6, R14, R13, R12, R11 ;  /* 0x0800000c0d0e7389 */ /* 0x00006400000c000b */
[----:B01----:R-:W-:Y:S05]  /*3300*/  ENDCOLLECTIVE ;  /* 0x000000000000791b */ /* 0x003fea0003800000 */
.L_x_4209:
[----:B------:R-:W-:Y:S05]  /*3310*/  BRA `(.L_x_4210) ;  /* 0xffffffe800247947 */ /* 0x000fea000383ffff */
.L_x_4180:
        /* <DEDUP_REMOVED lines=8> */
.L_x_4212:
[----:B------:R-:W-:Y:S05]  /*33a0*/  BSYNC B0 ;  /* 0x0000000000007941 */ /* 0x000fea0003800000 */
.L_x_4211:
        /* <DEDUP_REMOVED lines=8> */
.L_x_4213:
[----:B------:R-:W-:Y:S02]  /*3430*/  MOV R13, R56 ;  /* 0x00000038000d7202 */ /* 0x000fe40000000f00 */
[----:B------:R-:W-:-:S07]  /*3440*/  MOV R48, R14 ;  /* 0x0000000e00307202 */ /* 0x000fce0000000f00 */
[----:B------:R-:W-:Y:S05]  /*3450*/  WARPSYNC.COLLECTIVE R15, `(.L_x_4214) ;  /* 0x000000000f087348 */ /* 0x000fea0003c00000 */
[----:B------:R0:W1:Y:S02]  /*3460*/  SHFL.IDX P6, R14, R13, R12, R11 ;  /* 0x0000000c0d0e7389 */ /* 0x00006400000c000b */
[----:B01----:R-:W-:Y:S05]  /*3470*/  ENDCOLLECTIVE ;  /* 0x000000000000791b */ /* 0x003fea0003800000 */
.L_x_4214:
[----:B------:R-:W-:Y:S05]  /*3480*/  BRA `(.L_x_4215) ;  /* 0xffffffe800247947 */ /* 0x000fea000383ffff */
.L_x_4216:
        /* <DEDUP_REMOVED lines=15> */
.L_x_7540:


//--------------------- .text._Z17LayerNormWarpImplI19BiasAddResidualLoadI6__halffE11AffineStoreIfS1_EfLi4ELi28ELi28ELi32ELi1ELb0EEvT_T0_iidPT1_S8_ --------------------------
	.section	.text._Z17LayerNormWarpImplI19BiasAddResidualLoadI6__halffE11AffineStoreIfS1_EfLi4ELi28ELi28ELi32ELi1ELb0EEvT_T0_iidPT1_S8_,"ax",@progbits
	.align	128
        .global         _Z17LayerNormWarpImplI19BiasAddResidualLoadI6__halffE11AffineStoreIfS1_EfLi4ELi28ELi28ELi32ELi1ELb0EEvT_T0_iidPT1_S8_
        .type           _Z17LayerNormWarpImplI19BiasAddResidualLoadI6__halffE11AffineStoreIfS1_EfLi4ELi28ELi28ELi32ELi1ELb0EEvT_T0_iidPT1_S8_,@function
        .size           _Z17LayerNormWarpImplI19BiasAddResidualLoadI6__halffE11AffineStoreIfS1_EfLi4ELi28ELi28ELi32ELi1ELb0EEvT_T0_iidPT1_S8_,(.L_x_7541 - _Z17LayerNormWarpImplI19BiasAddResidualLoadI6__halffE11AffineStoreIfS1_EfLi4ELi28ELi28ELi32ELi1ELb0EEvT_T0_iidPT1_S8_)
        .other          _Z17LayerNormWarpImplI19BiasAddResidualLoadI6__halffE11AffineStoreIfS1_EfLi4ELi28ELi28ELi32ELi1ELb0EEvT_T0_iidPT1_S8_,@"STO_CUDA_ENTRY STV_DEFAULT"
_Z17LayerNormWarpImplI19BiasAddResidualLoadI6__halffE11AffineStoreIfS1_EfLi4ELi28ELi28ELi32ELi1ELb0EEvT_T0_iidPT1_S8_:
.text._Z17LayerNormWarpImplI19BiasAddResidualLoadI6__halffE11AffineStoreIfS1_EfLi4ELi28ELi28ELi32ELi1ELb0EEvT_T0_iidPT1_S8_:
[----:B------:R-:W0:Y:S01]  /*0000*/  LDC R1, c[0x0][0x37c] ;  /* 0x0000df00ff017b82 */ /* 0x000e220000000800 */
[----:B------:R-:W1:Y:S01]  /*0010*/  LDCU UR4, c[0x0][0x3c4] ;  /* 0x00007880ff0477ac */ /* 0x000e620008000800 */
[----:B0-----:R-:W-:Y:S01]  /*0020*/  IADD3 R1, PT, PT, R1, -0x8, RZ ;  /* 0xfffffff801017810 */ /* 0x001fe20007ffe0ff */
[----:B------:R-:W0:Y:S01]  /*0030*/  LDCU UR52, c[0x0][0x3c0] ;  /* 0x00007800ff3477ac */ /* 0x000e220008000800 */
[----:B------:R-:W2:Y:S01]  /*0040*/  LDCU.128 UR36, c[0x0][0x380] ;  /* 0x00007000ff2477ac */ /* 0x000ea20008000c00 */
[----:B------:R-:W3:Y:S01]  /*0050*/  LDCU.128 UR40, c[0x0][0x390] ;  /* 0x00007200ff2877ac */ /* 0x000ee20008000c00 */
[----:B------:R-:W4:Y:S01]  /*0060*/  LDCU.128 UR44, c[0x0][0x3d0] ;  /* 0x00007a00ff2c77ac */ /* 0x000f220008000c00 */
[----:B-1----:R-:W-:Y:S01]  /*0070*/  UISETP.GE.AND UP0, UPT, UR4, 0x381, UPT ;  /* 0x000003810400788c */ /* 0x002fe2000bf06270 */
[----:B------:R-:W1:Y:S08]  /*0080*/  LDCU.128 UR48, c[0x0][0x3a0] ;  /* 0x00007400ff3077ac */ /* 0x000e700008000c00 */
[----:B------:R-:W-:Y:S05]  /*0090*/  BRA.U !UP0, `(.L_x_4217) ;  /* 0x0000000108407547 */ /* 0x000fea000b800000 */
[----:B------:R-:W-:Y:S01]  /*00a0*/  MOV R0, 0x518 ;  /* 0x0000051800007802 */ /* 0x000fe20000000f00 */
[----:B------:R-:W5:Y:S01]  /*00b0*/  LDCU.64 UR4, c[0x4][0x500] ;  /* 0x0100a000ff0477ac */ /* 0x000f620008000a00 */
[----:B------:R-:W-:Y:S02]  /*00c0*/  HFMA2 R8, -RZ, RZ, 0, 2.753734588623046875e-05 ;  /* 0x000001ceff087431 */ /* 0x000fe400000001ff */
[----:B------:R-:W-:Y:S01]  /*00d0*/  IMAD.MOV.U32 R12, RZ, RZ, 0x1 ;  /* 0x00000001ff0c7424 */ /* 0x000fe200078e00ff */
[----:B------:R0:W0:Y:S01]  /*00e0*/  LDC.64 R2, c[0x4][R0] ;  /* 0x0100000000027b82 */ /* 0x0000220000000a00 */
[----:B------:R-:W2:Y:S01]  /*00f0*/  LDCU.64 UR6, c[0x4][0x508] ;  /* 0x0100a100ff0677ac */ /* 0x000ea20008000a00 */
[----:B------:R-:W-:Y:S01]  /*0100*/  MOV R13, RZ ;  /* 0x000000ff000d7202 */ /* 0x000fe20000000f00 */
[----:B------:R-:W3:Y:S01]  /*0110*/  LDCU.64 UR8, c[0x4][0x1c0] ;  /* 0x01003800ff0877ac */ /* 0x000ee20008000a00 */
[----:B-----5:R-:W-:Y:S02]  /*0120*/  MOV R4, UR4 ;  /* 0x0000000400047c02 */ /* 0x020fe40008000f00 */
[----:B------:R-:W-:-:S02]  /*0130*/  MOV R5, UR5 ;  /* 0x0000000500057c02 */ /* 0x000fc40008000f00 */
[----:B--2---:R-:W-:Y:S02]  /*0140*/  MOV R6, UR6 ;  /* 0x0000000600067c02 */ /* 0x004fe40008000f00 */
[----:B------:R-:W-:Y:S02]  /*0150*/  MOV R7, UR7 ;  /* 0x0000000700077c02 */ /* 0x000fe40008000f00 */
[----:B---3--:R-:W-:Y:S02]  /*0160*/  MOV R10, UR8 ;  /* 0x00000008000a7c02 */ /* 0x008fe40008000f00 */
[----:B------:R-:W-:-:S07]  /*0170*/  MOV R11, UR9 ;  /* 0x00000009000b7c02 */ /* 0x000fce0008000f00 */
[----:B------:R-:W-:-:S07]  /*0180*/  LEPC R20, `(.L_x_4217) ;  /* 0x000000001014794e */ /* 0x000fce0000000000 */
[----:B01--4-:R-:W-:Y:S05]  /*0190*/  CALL.ABS.NOINC R2 ;  /* 0x0000000002007343 */ /* 0x013fea0003c00000 */
.L_x_4217:
[----:B------:R-:W5:Y:S01]  /*01a0*/  S2R R0, SR_TID.Y ;  /* 0x0000000000007919 */ /* 0x000f620000002200 */
[----:B------:R-:W5:Y:S01]  /*01b0*/  S2UR UR4, SR_CTAID.X ;  /* 0x00000000000479c3 */ /* 0x000f620000002500 */
[----:B------:R-:W0:Y:S07]  /*01c0*/  LDCU UR5, c[0x0][0x3c0] ;  /* 0x00007800ff0577ac */ /* 0x000e2e0008000800 */
[----:B------:R-:W5:Y:S02]  /*01d0*/  LDC R45, c[0x0][0x364] ;  /* 0x0000d900ff2d7b82 */ /* 0x000f640000000800 */
[----:B-----5:R-:W-:-:S05]  /*01e0*/  IMAD R31, R45, UR4, R0 ;  /* 0x000000042d1f7c24 */ /* 0x020fca000f8e0200 */
[----:B0-----:R-:W-:-:S13]  /*01f0*/  ISETP.GE.AND P0, PT, R31, UR5, PT ;  /* 0x000000051f007c0c */ /* 0x001fda000bf06270 */
[----:B-1234-:R-:W-:Y:S05]  /*0200*/  @P0 EXIT ;  /* 0x000000000000094d */ /* 0x01efea0003800000 */
[----:B------:R-:W0:Y:S01]  /*0210*/  S2R R0, SR_TID.X ;  /* 0x0000000000007919 */ /* 0x000e220000002100 */
[----:B------:R-:W1:Y:S01]  /*0220*/  LDCU.64 UR6, c[0x0][0x3c8] ;  /* 0x00007900ff0677ac */ /* 0x000e620008000a00 */
[----:B------:R-:W-:Y:S01]  /*0230*/  BSSY B0, `(.L_x_4218) ;  /* 0x000029d000007945 */ /* 0x000fe20003800000 */
[----:B------:R-:W2:Y:S01]  /*0240*/  LDCU.128 UR8, c[0x0][0x3b0] ;  /* 0x00007600ff0877ac */ /* 0x000ea20008000c00 */
[----:B------:R-:W3:Y:S01]  /*0250*/  LDCU UR4, c[0x0][0x370] ;  /* 0x00006e00ff0477ac */ /* 0x000ee20008000800 */
[----:B-1----:R-:W1:Y:S01]  /*0260*/  F2F.F32.F64 R2, UR6 ;  /* 0x0000000600027d10 */ /* 0x002e620008301000 */
[----:B---3--:R-:W-:Y:S01]  /*0270*/  IMAD R45, R45, UR4, RZ ;  /* 0x000000042d2d7c24 */ /* 0x008fe2000f8e02ff */
[----:B0-----:R-:W-:-:S04]  /*0280*/  SHF.L.U32 R0, R0, 0x2, RZ ;  /* 0x0000000200007819 */ /* 0x001fc800000006ff */
[----:B------:R-:W-:Y:S02]  /*0290*/  SHF.L.U32 R22, R0, 0x1, RZ ;  /* 0x0000000100167819 */ /* 0x000fe400000006ff */
[----:B------:R-:W-:Y:S02]  /*02a0*/  SHF.R.U32.HI R0, RZ, 0x1f, R0 ;  /* 0x0000001fff007819 */ /* 0x000fe40000011600 */
[C---:B--2---:R-:W-:Y:S02]  /*02b0*/  IADD3 R24, P0, PT, R22.reuse, UR8, RZ ;  /* 0x0000000816187c10 */ /* 0x044fe4000ff1e0ff */
[----:B------:R-:W-:Y:S02]  /*02c0*/  IADD3 R22, P1, PT, R22, UR10, RZ ;  /* 0x0000000a16167c10 */ /* 0x000fe4000ff3e0ff */
[C---:B------:R-:W-:Y:S02]  /*02d0*/  IADD3.X R25, PT, PT, R0.reuse, UR9, RZ, P0, !PT ;  /* 0x0000000900197c10 */ /* 0x040fe400087fe4ff */
[----:B-1----:R-:W-:-:S09]  /*02e0*/  IADD3.X R23, PT, PT, R0, UR11, RZ, P1, !PT ;  /* 0x0000000b00177c10 */ /* 0x002fd20008ffe4ff */
.L_x_4234:
[----:B0-----:R-:W0:Y:S01]  /*02f0*/  S2R R0, SR_TID.X ;  /* 0x0000000000007919 */ /* 0x001e220000002100 */
[----:B------:R-:W-:Y:S01]  /*0300*/  HFMA2 R3, -RZ, RZ, 0, 0 ;  /* 0x00000000ff037431 */ /* 0x000fe200000001ff */
[----:B------:R-:W-:Y:S01]  /*0310*/  SHF.R.S32.HI R27, RZ, 0x1f, R31 ;  /* 0x0000001fff1b7819 */ /* 0x000fe2000001141f */
[----:B------:R1:W-:Y:S02]  /*0320*/  STL.64 [R1], R22 ;  /* 0x0000001601007387 */ /* 0x0003e40000100a00 */
[----:B-1----:R-:W1:Y:S01]  /*0330*/  LDC.64 R22, c[0x0][0x358] ;  /* 0x0000d600ff167b82 */ /* 0x002e620000000a00 */
[----:B0-----:R-:W-:Y:S01]  /*0340*/  SHF.L.U32 R4, R0, 0x2, RZ ;  /* 0x0000000200047819 */ /* 0x001fe200000006ff */
[----:B------:R-:W-:-:S03]  /*0350*/  IMAD R0, R27, UR42, RZ ;  /* 0x0000002a1b007c24 */ /* 0x000fc6000f8e02ff */
[----:B------:R-:W-:Y:S02]  /*0360*/  MOV R2, R4 ;  /* 0x0000000400027202 */ /* 0x000fe40000000f00 */
[----:B-1----:R-:W-:-:S03]  /*0370*/  R2UR UR4, R22 ;  /* 0x00000000160472ca */ /* 0x002fc600000e0000 */
[----:B------:R-:W-:Y:S01]  /*0380*/  IMAD.WIDE.U32 R36, R31, UR42, R2 ;  /* 0x0000002a1f247c25 */ /* 0x000fe2000f8e0002 */
[----:B------:R-:W-:Y:S02]  /*0390*/  R2UR UR5, R23 ;  /* 0x00000000170572ca */ /* 0x000fe400000e0000 */
[C---:B------:R-:W-:Y:S01]  /*03a0*/  R2UR UR8, R22.reuse ;  /* 0x00000000160872ca */ /* 0x040fe200000e0000 */
[----:B------:R-:W-:Y:S01]  /*03b0*/  IMAD R3, R31, UR43, R0 ;  /* 0x0000002b1f037c24 */ /* 0x000fe2000f8e0200 */
[----:B------:R-:W-:Y:S02]  /*03c0*/  R2UR UR9, R23 ;  /* 0x00000000170972ca */ /* 0x000fe400000e0000 */
[----:B------:R-:W-:Y:S02]  /*03d0*/  R2UR UR6, R22 ;  /* 0x00000000160672ca */ /* 0x000fe400000e0000 */
[----:B------:R-:W-:Y:S02]  /*03e0*/  IADD3 R0, PT, PT, R37, R3, RZ ;  /* 0x0000000325007210 */ /* 0x000fe40007ffe0ff */
[----:B------:R-:W-:-:S02]  /*03f0*/  R2UR UR7, R23 ;  /* 0x00000000170772ca */ /* 0x000fc400000e0000 */
[----:B------:R-:W-:-:S04]  /*0400*/  SHF.R.S32.HI R3, RZ, 0x1f, R0 ;  /* 0x0000001fff037819 */ /* 0x000fc80000011400 */
[----:B------:R-:W-:-:S04]  /*0410*/  LEA.HI R3, P0, R3, R36, RZ, 0x2 ;  /* 0x0000002403037211 */ /* 0x000fc800078110ff */
[----:B------:R-:W-:Y:S01]  /*0420*/  IADD3.X R2, PT, PT, RZ, R0, RZ, P0, !PT ;  /* 0x00000000ff027210 */ /* 0x000fe200007fe4ff */
[----:B------:R-:W-:-:S03]  /*0430*/  IMAD.SHL.U32 R38, R3, 0x2, RZ ;  /* 0x0000000203267824 */ /* 0x000fc600078e00ff */
[----:B------:R-:W-:Y:S02]  /*0440*/  SHF.L.U64.HI R3, R3, 0x1, R2 ;  /* 0x0000000103037819 */ /* 0x000fe40000010202 */
[----:B------:R-:W-:Y:S02]  /*0450*/  LOP3.LUT R38, R38, 0xfffffff8, RZ, 0xc0, !PT ;  /* 0xfffffff826267812 */ /* 0x000fe400078ec0ff */
[----:B------:R-:W-:Y:S02]  /*0460*/  LEA R2, P1, R4, UR38, 0x1 ;  /* 0x0000002604027c11 */ /* 0x000fe4000f8208ff */
[C---:B------:R-:W-:Y:S02]  /*0470*/  IADD3 R8, P0, PT, R38.reuse, UR36, RZ ;  /* 0x0000002426087c10 */ /* 0x040fe4000ff1e0ff */
[----:B------:R-:W-:Y:S02]  /*0480*/  IADD3 R38, P2, PT, R38, UR40, RZ ;  /* 0x0000002826267c10 */ /* 0x000fe4000ff5e0ff */
[----:B------:R-:W-:-:S02]  /*0490*/  IADD3.X R9, PT, PT, R3, UR37, RZ, P0, !PT ;  /* 0x0000002503097c10 */ /* 0x000fc400087fe4ff */
[----:B------:R-:W-:Y:S02]  /*04a0*/  IADD3.X R39, PT, PT, R3, UR41, RZ, P2, !PT ;  /* 0x0000002903277c10 */ /* 0x000fe400097fe4ff */
[----:B------:R-:W-:Y:S02]  /*04b0*/  LEA.HI.X R3, R4, UR39, RZ, 0x1, P1 ;  /* 0x0000002704037c11 */ /* 0x000fe400088f0cff */
[----:B------:R-:W2:Y:S04]  /*04c0*/  LDG.E.64 R8, desc[UR4][R8.64] ;  /* 0x0000000408087981 */ /* 0x000ea8000c1e1b00 */
[----:B------:R-:W2:Y:S04]  /*04d0*/  LDG.E.64 R38, desc[UR8][R38.64] ;  /* 0x0000000826267981 */ /* 0x000ea8000c1e1b00 */
[----:B------:R-:W3:Y:S01]  /*04e0*/  LDG.E.64 R40, desc[UR6][R2.64] ;  /* 0x0000000602287981 */ /* 0x000ee2000c1e1b00 */
[----:B------:R-:W-:-:S02]  /*04f0*/  IADD3 R5, P0, PT, R36, 0x80, RZ ;  /* 0x0000008024057810 */ /* 0x000fc40007f1e0ff */
[----:B------:R-:W-:Y:S01]  /*0500*/  R2UR UR10, R22 ;  /* 0x00000000160a72ca */ /* 0x000fe200000e0000 */
[----:B------:R-:W4:Y:S01]  /*0510*/  LDG.E.64 R18, desc[UR4][R2.64+0x200] ;  /* 0x0002000402127981 */ /* 0x000f22000c1e1b00 */
        /* <DEDUP_REMOVED lines=11> */
[----:B------:R-:W-:Y:S01]  /*05d0*/  IADD3 R13, P0, PT, R36, 0x100, RZ ;  /* 0x00000100240d7810 */ /* 0x000fe20007f1e0ff */
[----:B------:R-:W4:Y:S04]  /*05e0*/  LDG.E.64 R4, desc[UR4][R2.64+0x100] ;  /* 0x0001000402047981 */ /* 0x000f28000c1e1b00 */
[----:B------:R-:W4:Y:S04]  /*05f0*/  LDG.E.64 R20, desc[UR4][R20.64] ;  /* 0x0000000414147981 */ /* 0x000f28000c1e1b00 */
[----:B------:R-:W4:Y:S01]  /*0600*/  LDG.E.64 R28, desc[UR6][R28.64] ;  /* 0x000000061c1c7981 */ /* 0x000f22000c1e1b00 */
[----:B------:R-:W-:-:S02]  /*0610*/  IADD3.X R10, PT, PT, RZ, R0, RZ, P0, !PT ;  /* 0x00000000ff0a7210 */ /* 0x000fc400007fe4ff */
[----:B------:R-:W-:Y:S02]  /*0620*/  IADD3 R7, P0, PT, R36, 0x180, RZ ;  /* 0x0000018024077810 */ /* 0x000fe40007f1e0ff */
[----:B------:R-:W-:Y:S02]  /*0630*/  SHF.R.S32.HI R6, RZ, 0x1f, R10 ;  /* 0x0000001fff067819 */ /* 0x000fe4000001140a */
[----:B------:R-:W-:Y:S02]  /*0640*/  IADD3.X R11, PT, PT, RZ, R0, RZ, P0, !PT ;  /* 0x00000000ff0b7210 */ /* 0x000fe400007fe4ff */
[----:B------:R-:W-:Y:S02]  /*0650*/  LEA.HI R6, P0, R6, R13, RZ, 0x2 ;  /* 0x0000000d06067211 */ /* 0x000fe400078110ff */
[----:B------:R-:W-:-:S03]  /*0660*/  SHF.R.S32.HI R12, RZ, 0x1f, R11 ;  /* 0x0000001fff0c7819 */ /* 0x000fc6000001140b */
[----:B------:R-:W-:Y:S01]  /*0670*/  IMAD.SHL.U32 R32, R6, 0x2, RZ ;  /* 0x0000000206207824 */ /* 0x000fe200078e00ff */
[----:B------:R-:W-:Y:S02]  /*0680*/  IADD3.X R13, PT, PT, RZ, R10, RZ, P0, !PT ;  /* 0x0000000aff0d7210 */ /* 0x000fe400007fe4ff */
[----:B------:R-:W-:Y:S02]  /*0690*/  LEA.HI R12, P0, R12, R7, RZ, 0x2 ;  /* 0x000000070c0c7211 */ /* 0x000fe400078110ff */
[----:B------:R-:W-:Y:S02]  /*06a0*/  LOP3.LUT R32, R32, 0xfffffff8, RZ, 0xc0, !PT ;  /* 0xfffffff820207812 */ /* 0x000fe400078ec0ff */
[----:B------:R-:W-:Y:S02]  /*06b0*/  IADD3.X R11, PT, PT, RZ, R11, RZ, P0, !PT ;  /* 0x0000000bff0b7210 */ /* 0x000fe400007fe4ff */
[----:B------:R-:W-:Y:S02]  /*06c0*/  IADD3 R14, P0, PT, R32, UR36, RZ ;  /* 0x00000024200e7c10 */ /* 0x000fe4000ff1e0ff */
[----:B------:R-:W-:-:S02]  /*06d0*/  SHF.L.U64.HI R6, R6, 0x1, R13 ;  /* 0x0000000106067819 */ /* 0x000fc4000001020d */
[----:B------:R-:W-:Y:S02]  /*06e0*/  IADD3 R32, P1, PT, R32, UR40, RZ ;  /* 0x0000002820207c10 */ /* 0x000fe4000ff3e0ff */
[C---:B------:R-:W-:Y:S02]  /*06f0*/  IADD3.X R15, PT, PT, R6.reuse, UR37, RZ, P0, !PT ;  /* 0x00000025060f7c10 */ /* 0x040fe400087fe4ff */
[----:B------:R-:W-:Y:S02]  /*0700*/  IADD3.X R33, PT, PT, R6, UR41, RZ, P1, !PT ;  /* 0x0000002906217c10 */ /* 0x000fe40008ffe4ff */
[C---:B------:R-:W-:Y:S02]  /*0710*/  SHF.L.U64.HI R11, R12.reuse, 0x1, R11 ;  /* 0x000000010c0b7819 */ /* 0x040fe4000001020b */
[----:B------:R-:W4:Y:S01]  /*0720*/  LDG.E.64 R14, desc[UR4][R14.64] ;  /* 0x000000040e0e7981 */ /* 0x000f22000c1e1b00 */
[----:B------:R-:W-:-:S03]  /*0730*/  SHF.L.U32 R12, R12, 0x1, RZ ;  /* 0x000000010c0c7819 */ /* 0x000fc600000006ff */
[----:B------:R-:W4:Y:S01]  /*0740*/  LDG.E.64 R32, desc[UR6][R32.64] ;  /* 0x0000000620207981 */ /* 0x000f22000c1e1b00 */
[----:B------:R-:W-:Y:S02]  /*0750*/  LOP3.LUT R12, R12, 0xfffffff8, RZ, 0xc0, !PT ;  /* 0xfffffff80c0c7812 */ /* 0x000fe400078ec0ff */
[----:B------:R-:W-:Y:S02]  /*0760*/  R2UR UR11, R23 ;  /* 0x00000000170b72ca */ /* 0x000fe400000e0000 */
[C---:B------:R-:W-:Y:S01]  /*0770*/  IADD3 R6, P0, PT, R12.reuse, UR36, RZ ;  /* 0x000000240c067c10 */ /* 0x040fe2000ff1e0ff */
[----:B------:R0:W5:Y:S01]  /*0780*/  LDL.LU.64 R22, [R1] ;  /* 0x0000000001167983 */ /* 0x0001620000300a00 */
[----:B------:R-:W-:Y:S02]  /*0790*/  IADD3 R12, P1, PT, R12, UR40, RZ ;  /* 0x000000280c0c7c10 */ /* 0x000fe4000ff3e0ff */
[C---:B------:R-:W-:Y:S02]  /*07a0*/  IADD3.X R7, PT, PT, R11.reuse, UR37, RZ, P0, !PT ;  /* 0x000000250b077c10 */ /* 0x040fe400087fe4ff */
[----:B------:R-:W-:-:S04]  /*07b0*/  IADD3.X R13, PT, PT, R11, UR41, RZ, P1, !PT ;  /* 0x000000290b0d7c10 */ /* 0x000fc80008ffe4ff */
[----:B------:R-:W4:Y:S01]  /*07c0*/  LDG.E.64 R6, desc[UR8][R6.64] ;  /* 0x0000000806067981 */ /* 0x000f22000c1e1b00 */
[----:B------:R-:W-:-:S03]  /*07d0*/  IADD3 R10, P2, PT, R36, 0x200, RZ ;  /* 0x00000200240a7810 */ /* 0x000fc60007f5e0ff */
        /* <DEDUP_REMOVED lines=12> */
[----:B------:R-:W4:Y:S04]  /*08a0*/  LDG.E.64 R16, desc[UR4][R2.64+0x300] ;  /* 0x0003000402107981 */ /* 0x000f28000c1e1b00 */
[----:B------:R-:W4:Y:S04]  /*08b0*/  LDG.E.64 R10, desc[UR4][R10.64] ;  /* 0x000000040a0a7981 */ /* 0x000f28000c1e1b00 */
[----:B------:R-:W4:Y:S01]  /*08c0*/  LDG.E.64 R34, desc[UR6][R34.64] ;  /* 0x0000000622227981 */ /* 0x000f22000c1e1b00 */
[----:B--2---:R-:W-:-:S04]  /*08d0*/  HADD2 R8, R8, R38 ;  /* 0x0000002608087230 */ /* 0x004fc80000000000 */
[----:B---3--:R-:W-:Y:S02]  /*08e0*/  HFMA2 R8, R8, 1, 1, R40 ;  /* 0x3c003c0008087831 */ /* 0x008fe40000000028 */
[----:B------:R-:W-:-:S03]  /*08f0*/  HFMA2 R38, R9, 1, 1, R39 ;  /* 0x3c003c0009267831 */ /* 0x000fc60000000027 */
[--C-:B------:R-:W-:Y:S02]  /*0900*/  HADD2.F32 R26, -RZ, R8.reuse.H0_H0 ;  /* 0x20000008ff1a7230 */ /* 0x100fe40000004100 */
[----:B------:R-:W-:-:S03]  /*0910*/  HADD2.F32 R42, -RZ, R8.H1_H1 ;  /* 0x30000008ff2a7230 */ /* 0x000fc60000004100 */
[----:B------:R-:W-:-:S04]  /*0920*/  FADD R30, RZ, R26 ;  /* 0x0000001aff1e7221 */ /* 0x000fc80000000000 */
[--C-:B------:R-:W-:Y:S01]  /*0930*/  FADD R39, R42, -R30.reuse ;  /* 0x8000001e2a277221 */ /* 0x100fe20000000000 */
[----:B------:R-:W-:-:S03]  /*0940*/  FADD R8, R26, -R30 ;  /* 0x8000001e1a087221 */ /* 0x000fc60000000000 */
[C---:B------:R-:W-:Y:S01]  /*0950*/  FFMA R30, R39.reuse, 0.5, R30 ;  /* 0x3f000000271e7823 */ /* 0x040fe2000000001e */
[----:B------:R-:W-:Y:S02]  /*0960*/  HADD2 R38, R38, R41 ;  /* 0x0000002926267230 */ /* 0x000fe40000000000 */
[----:B------:R-:W-:Y:S01]  /*0970*/  FFMA R8, R26, R8, RZ ;  /* 0x000000081a087223 */ /* 0x000fe200000000ff */
[----:B------:R-:W-:Y:S02]  /*0980*/  FADD R9, R42, -R30 ;  /* 0x8000001e2a097221 */ /* 0x000fe40000000000 */
[----:B------:R-:W-:Y:S02]  /*0990*/  HADD2.F32 R41, -RZ, R38.H0_H0 ;  /* 0x20000026ff297230 */ /* 0x000fe40000004100 */
[----:B------:R-:W-:Y:S02]  /*09a0*/  FFMA R39, R39, R9, R8 ;  /* 0x0000000927277223 */ /* 0x000fe40000000008 */
[----:B------:R-:W2:Y:S01]  /*09b0*/  LDG.E.64 R8, desc[UR4][R2.64+0x400] ;  /* 0x0004000402087981 */ /* 0x000ea2000c1e1b00 */
[----:B------:R-:W-:-:S04]  /*09c0*/  FADD R40, R41, -R30 ;  /* 0x8000001e29287221 */ /* 0x000fc80000000000 */
[----:B------:R-:W-:Y:S01]  /*09d0*/  FFMA R30, R40, 0.3333333432674407959, R30 ;  /* 0x3eaaaaab281e7823 */ /* 0x000fe2000000001e */
[----:B----4-:R-:W-:Y:S02]  /*09e0*/  HFMA2 R37, R20, 1, 1, R28 ;  /* 0x3c003c0014257831 */ /* 0x010fe4000000001c */
[----:B------:R-:W-:Y:S02]  /*09f0*/  HADD2.F32 R28, -RZ, R38.H1_H1 ;  /* 0x30000026ff1c7230 */ /* 0x000fe40000004100 */
[----:B------:R-:W-:-:S03]  /*0a00*/  FADD R20, R41, -R30 ;  /* 0x8000001e29147221 */ /* 0x000fc60000000000 */
[----:B------:R-:W-:Y:S01]  /*0a10*/  FADD R38, R28, -R30 ;  /* 0x8000001e1c267221 */ /* 0x000fe20000000000 */
[----:B------:R-:W-:-:S03]  /*0a20*/  FFMA R39, R40, R20, R39 ;  /* 0x0000001428277223 */ /* 0x000fc60000000027 */
[----:B------:R-:W-:-:S04]  /*0a30*/  FFMA R20, R38, 0.25, R30 ;  /* 0x3e80000026147823 */ /* 0x000fc8000000001e */
[----:B------:R-:W-:-:S04]  /*0a40*/  FADD R30, R28, -R20 ;  /* 0x800000141c1e7221 */ /* 0x000fc80000000000 */
[----:B------:R-:W-:Y:S01]  /*0a50*/  FFMA R38, R38, R30, R39 ;  /* 0x0000001e26267223 */ /* 0x000fe20000000027 */
[----:B------:R-:W-:Y:S01]  /*0a60*/  HFMA2 R30, R37, 1, 1, R4 ;  /* 0x3c003c00251e7831 */ /* 0x000fe20000000004 */
[----:B------:R-:W-:Y:S01]  /*0a70*/  IADD3 R39, P1, PT, R36, 0x280, RZ ;  /* 0x0000028024277810 */ /* 0x000fe20007f3e0ff */
[----:B------:R-:W-:-:S03]  /*0a80*/  HFMA2 R4, R21, 1, 1, R29 ;  /* 0x3c003c0015047831 */ /* 0x000fc6000000001d */
[----:B------:R-:W-:Y:S01]  /*0a90*/  HADD2.F32 R43, -RZ, R30.H0_H0 ;  /* 0x2000001eff2b7230 */ /* 0x000fe20000004100 */
[----:B------:R-:W-:-:S04]  /*0aa0*/  IADD3.X R29, PT, PT, RZ, R0, RZ, P1, !PT ;  /* 0x00000000ff1d7210 */ /* 0x000fc80000ffe4ff */
[----:B------:R-:W-:Y:S01]  /*0ab0*/  FADD R40, -R20, R43 ;  /* 0x0000002b14287221 */ /* 0x000fe20000000100 */
[----:B------:R-:W-:Y:S02]  /*0ac0*/  IADD3 R37, P0, PT, R36, 0x300, RZ ;  /* 0x0000030024257810 */ /* 0x000fe40007f1e0ff */
[----:B------:R-:W-:Y:S01]  /*0ad0*/  SHF.R.S32.HI R36, RZ, 0x1f, R29 ;  /* 0x0000001fff247819 */ /* 0x000fe2000001141d */
[----:B------:R-:W-:-:S03]  /*0ae0*/  FFMA R21, R40, 0.20000000298023223877, R20 ;  /* 0x3e4ccccd28157823 */ /* 0x000fc60000000014 */
[----:B------:R-:W-:Y:S01]  /*0af0*/  LEA.HI R36, P1, R36, R39, RZ, 0x2 ;  /* 0x0000002724247211 */ /* 0x000fe200078310ff */
[----:B------:R-:W-:-:S04]  /*0b00*/  FADD R20, R43, -R21 ;  /* 0x800000152b147221 */ /* 0x000fc80000000000 */
[----:B------:R-:W-:Y:S01]  /*0b10*/  FFMA R38, R40, R20, R38 ;  /* 0x0000001428267223 */ /* 0x000fe20000000026 */
[----:B------:R-:W-:Y:S02]  /*0b20*/  HADD2 R20, R14, R32 ;  /* 0x000000200e147230 */ /* 0x000fe40000000000 */
[----:B------:R-:W-:Y:S01]  /*0b30*/  IMAD.SHL.U32 R14, R36, 0x2, RZ ;  /* 0x00000002240e7824 */ /* 0x000fe200078e00ff */
[----:B------:R-:W-:-:S04]  /*0b40*/  IADD3.X R39, PT, PT, RZ, R29, RZ, P1, !PT ;  /* 0x0000001dff277210 */ /* 0x000fc80000ffe4ff */
[----:B------:R-:W-:Y:S02]  /*0b50*/  LOP3.LUT R32, R14, 0xfffffff8, RZ, 0xc0, !PT ;  /* 0xfffffff80e207812 */ /* 0x000fe400078ec0ff */
[----:B------:R-:W-:Y:S02]  /*0b60*/  SHF.L.U64.HI R39, R36, 0x1, R39 ;  /* 0x0000000124277819 */ /* 0x000fe40000010227 */
[C---:B------:R-:W-:Y:S02]  /*0b70*/  IADD3 R14, P1, PT, R32.reuse, UR36, RZ ;  /* 0x00000024200e7c10 */ /* 0x040fe4000ff3e0ff */
[----:B------:R-:W-:Y:S01]  /*0b80*/  IADD3 R32, P2, PT, R32, UR40, RZ ;  /* 0x0000002820207c10 */ /* 0x000fe2000ff5e0ff */
[----:B------:R-:W-:Y:S01]  /*0b90*/  HFMA2 R36, R15, 1, 1, R33 ;  /* 0x3c003c000f247831 */ /* 0x000fe20000000021 */
[C---:B------:R-:W-:Y:S02]  /*0ba0*/  IADD3.X R15, PT, PT, R39.reuse, UR37, RZ, P1, !PT ;  /* 0x00000025270f7c10 */ /* 0x040fe40008ffe4ff */
[----:B------:R-:W-:Y:S01]  /*0bb0*/  IADD3.X R33, PT, PT, R39, UR41, RZ, P2, !PT ;  /* 0x0000002927217c10 */ /* 0x000fe200097fe4ff */
[----:B------:R-:W-:Y:S01]  /*0bc0*/  HADD2 R29, R6, R12 ;  /* 0x0000000c061d7230 */ /* 0x000fe20000000000 */
[----:B------:R-:W-:-:S02]  /*0bd0*/  IADD3.X R12, PT, PT, RZ, R0, RZ, P0, !PT ;  /* 0x00000000ff0c7210 */ /* 0x000fc400007fe4ff */
[----:B------:R-:W3:Y:S04]  /*0be0*/  LDG.E.64 R14, desc[UR4][R14.64] ;  /* 0x000000040e0e7981 */ /* 0x000ee8000c1e1b00 */
[----:B------:R-:W3:Y:S01]  /*0bf0*/  LDG.E.64 R32, desc[UR8][R32.64] ;  /* 0x0000000820207981 */ /* 0x000ee2000c1e1b00 */
[----:B------:R-:W-:Y:S01]  /*0c00*/  SHF.R.S32.HI R6, RZ, 0x1f, R12 ;  /* 0x0000001fff067819 */ /* 0x000fe2000001140c */
[----:B------:R-:W-:-:S03]  /*0c10*/  HFMA2 R0, R7, 1, 1, R13 ;  /* 0x3c003c0007007831 */ /* 0x000fc6000000000d */
[----:B------:R-:W-:Y:S02]  /*0c20*/  LEA.HI R37, P0, R6, R37, RZ, 0x2 ;  /* 0x0000002506257211 */ /* 0x000fe400078110ff */
[----:B------:R-:W4:Y:S02]  /*0c30*/  LDG.E.64 R6, desc[UR6][R2.64+0x500] ;  /* 0x0005000602067981 */ /* 0x000f24000c1e1b00 */
[----:B------:R-:W-:-:S04]  /*0c40*/  IADD3.X R13, PT, PT, RZ, R12, RZ, P0, !PT ;  /* 0x0000000cff0d7210 */ /* 0x000fc800007fe4ff */
[C---:B------:R-:W-:Y:S02]  /*0c50*/  SHF.L.U64.HI R13, R37.reuse, 0x1, R13 ;  /* 0x00000001250d7819 */ /* 0x040fe4000001020d */
[----:B------:R-:W-:Y:S01]  /*0c60*/  SHF.L.U32 R37, R37, 0x1, RZ ;  /* 0x0000000125257819 */ /* 0x000fe200000006ff */
[----:B------:R-:W4:Y:S03]  /*0c70*/  LDG.E.64 R2, desc[UR6][R2.64+0x600] ;  /* 0x0006000602027981 */ /* 0x000f26000c1e1b00 */
[----:B------:R-:W-:Y:S01]  /*0c80*/  LOP3.LUT R37, R37, 0xfffffff8, RZ, 0xc0, !PT ;  /* 0xfffffff825257812 */ /* 0x000fe200078ec0ff */
[----:B------:R-:W-:Y:S02]  /*0c90*/  HADD2 R10, R10, R34 ;  /* 0x000000220a0a7230 */ /* 0x000fe40000000000 */
[----:B------:R-:W-:Y:S01]  /*0ca0*/  HFMA2 R34, R4, 1, 1, R5 ;  /* 0x3c003c0004227831 */ /* 0x000fe20000000005 */
[----:B------:R-:W-:-:S02]  /*0cb0*/  IADD3 R4, P0, PT, R37, UR36, RZ ;  /* 0x0000002425047c10 */ /* 0x000fc4000ff1e0ff */
[----:B------:R-:W-:Y:S02]  /*0cc0*/  IADD3 R12, P1, PT, R37, UR40, RZ ;  /* 0x00000028250c7c10 */ /* 0x000fe4000ff3e0ff */
[C---:B------:R-:W-:Y:S02]  /*0cd0*/  IADD3.X R5, PT, PT, R13.reuse, UR37, RZ, P0, !PT ;  /* 0x000000250d057c10 */ /* 0x040fe400087fe4ff */
[----:B------:R-:W-:-:S04]  /*0ce0*/  IADD3.X R13, PT, PT, R13, UR41, RZ, P1, !PT ;  /* 0x000000290d0d7c10 */ /* 0x000fc80008ffe4ff */
[----:B------:R-:W4:Y:S04]  /*0cf0*/  LDG.E.64 R4, desc[UR4][R4.64] ;  /* 0x0000000404047981 */ /* 0x000f28000c1e1b00 */
[----:B------:R-:W4:Y:S01]  /*0d00*/  LDG.E.64 R12, desc[UR8][R12.64] ;  /* 0x000000080c0c7981 */ /* 0x000f22000c1e1b00 */
[----:B------:R-:W-:-:S05]  /*0d10*/  HADD2.F32 R30, -RZ, R30.H1_H1 ;  /* 0x3000001eff1e7230 */ /* 0x000fca0000004100 */
[----:B------:R-:W-:-:S04]  /*0d20*/  FADD R39, R30, -R21 ;  /* 0x800000151e277221 */ /* 0x000fc80000000000 */
[----:B------:R-:W-:-:S04]  /*0d30*/  FFMA R37, R39, 0.16666667163372039795, R21 ;  /* 0x3e2aaaab27257823 */ /* 0x000fc80000000015 */
[----:B------:R-:W-:-:S04]  /*0d40*/  FADD R21, R30, -R37 ;  /* 0x800000251e157221 */ /* 0x000fc80000000000 */
[----:B------:R-:W-:Y:S01]  /*0d50*/  FFMA R38, R39, R21, R38 ;  /* 0x0000001527267223 */ /* 0x000fe20000000026 */
[----:B------:R-:W-:-:S05]  /*0d60*/  HADD2.F32 R21, -RZ, R34.H0_H0 ;  /* 0x20000022ff157230 */ /* 0x000fca0000004100 */
[----:B------:R-:W-:Y:S01]  /*0d70*/  FADD R39, R21, -R37 ;  /* 0x8000002515277221 */ /* 0x000fe20000000000 */
[----:B------:R-:W-:-:S03]  /*0d80*/  HFMA2 R18, R20, 1, 1, R18 ;  /* 0x3c003c0014127831 */ /* 0x000fc60000000012 */
[----:B------:R-:W-:-:S04]  /*0d90*/  FFMA R37, R39, 0.14285714924335479736, R37 ;  /* 0x3e12492527257823 */ /* 0x000fc80000000025 */
[----:B------:R-:W-:-:S04]  /*0da0*/  FADD R20, R21, -R37 ;  /* 0x8000002515147221 */ /* 0x000fc80000000000 */
[----:B------:R-:W-:Y:S01]  /*0db0*/  FFMA R39, R39, R20, R38 ;  /* 0x0000001427277223 */ /* 0x000fe20000000026 */
[----:B------:R-:W-:-:S05]  /*0dc0*/  HADD2.F32 R20, -RZ, R34.H1_H1 ;  /* 0x30000022ff147230 */ /* 0x000fca0000004100 */
[----:B------:R-:W-:-:S04]  /*0dd0*/  FADD R34, R20, -R37 ;  /* 0x8000002514227221 */ /* 0x000fc80000000000 */
[----:B------:R-:W-:-:S04]  /*0de0*/  FFMA R38, R34, 0.125, R37 ;  /* 0x3e00000022267823 */ /* 0x000fc80000000025 */
[----:B------:R-:W-:-:S04]  /*0df0*/  FADD R37, R20, -R38 ;  /* 0x8000002614257221 */ /* 0x000fc80000000000 */
[----:B------:R-:W-:Y:S01]  /*0e00*/  FFMA R34, R34, R37, R39 ;  /* 0x0000002522227223 */ /* 0x000fe20000000027 */
[----:B------:R-:W-:-:S05]  /*0e10*/  HADD2.F32 R37, -RZ, R18.H0_H0 ;  /* 0x20000012ff257230 */ /* 0x000fca0000004100 */
[----:B------:R-:W-:Y:S01]  /*0e20*/  FADD R39, -R38, R37 ;  /* 0x0000002526277221 */ /* 0x000fe20000000100 */
[----:B------:R-:W-:-:S03]  /*0e30*/  HFMA2 R36, R36, 1, 1, R19 ;  /* 0x3c003c0024247831 */ /* 0x000fc60000000013 */
[----:B------:R-:W-:-:S04]  /*0e40*/  FFMA R38, R39, 0.11111111193895339966, R38 ;  /* 0x3de38e3927267823 */ /* 0x000fc80000000026 */
[----:B------:R-:W-:-:S04]  /*0e50*/  FADD R19, R37, -R38 ;  /* 0x8000002625137221 */ /* 0x000fc80000000000 */
[----:B------:R-:W-:Y:S01]  /*0e60*/  FFMA R39, R39, R19, R34 ;  /* 0x0000001327277223 */ /* 0x000fe20000000022 */
[----:B------:R-:W-:-:S05]  /*0e70*/  HADD2.F32 R34, -RZ, R18.H1_H1 ;  /* 0x30000012ff227230 */ /* 0x000fca0000004100 */
[----:B------:R-:W-:-:S04]  /*0e80*/  FADD R18, R34, -R38 ;  /* 0x8000002622127221 */ /* 0x000fc80000000000 */
[----:B------:R-:W-:-:S04]  /*0e90*/  FFMA R38, R18, 0.10000000149011611938, R38 ;  /* 0x3dcccccd12267823 */ /* 0x000fc80000000026 */
[----:B------:R-:W-:-:S04]  /*0ea0*/  FADD R19, R34, -R38 ;  /* 0x8000002622137221 */ /* 0x000fc80000000000 */
[----:B------:R-:W-:Y:S01]  /*0eb0*/  FFMA R18, R18, R19, R39 ;  /* 0x0000001312127223 */ /* 0x000fe20000000027 */
[----:B------:R-:W-:-:S05]  /*0ec0*/  HADD2.F32 R19, -RZ, R36.H0_H0 ;  /* 0x20000024ff137230 */ /* 0x000fca0000004100 */
[----:B------:R-:W-:Y:S01]  /*0ed0*/  FADD R39, R19, -R38 ;  /* 0x8000002613277221 */ /* 0x000fe20000000000 */
[----:B------:R-:W-:-:S03]  /*0ee0*/  HFMA2 R29, R29, 1, 1, R16 ;  /* 0x3c003c001d1d7831 */ /* 0x000fc60000000010 */
[----:B------:R-:W-:-:S04]  /*0ef0*/  FFMA R38, R39, 0.090909093618392944336, R38 ;  /* 0x3dba2e8c27267823 */ /* 0x000fc80000000026 */
[----:B------:R-:W-:-:S04]  /*0f00*/  FADD R16, R19, -R38 ;  /* 0x8000002613107221 */ /* 0x000fc80000000000 */
[----:B------:R-:W-:Y:S01]  /*0f10*/  FFMA R39, R39, R16, R18 ;  /* 0x0000001027277223 */ /* 0x000fe20000000012 */
[----:B------:R-:W-:-:S05]  /*0f20*/  HADD2.F32 R18, -RZ, R36.H1_H1 ;  /* 0x30000024ff127230 */ /* 0x000fca0000004100 */
[----:B------:R-:W-:-:S04]  /*0f30*/  FADD R36, R18, -R38 ;  /* 0x8000002612247221 */ /* 0x000fc80000000000 */
[----:B------:R-:W-:Y:S01]  /*0f40*/  FFMA R16, R36, 0.083333335816860198975, R38 ;  /* 0x3daaaaab24107823 */ /* 0x000fe20000000026 */
[----:B------:R-:W-:-:S03]  /*0f50*/  HADD2.F32 R40, -RZ, R29.H0_H0 ;  /* 0x2000001dff287230 */ /* 0x000fc60000004100 */
[----:B------:R-:W-:-:S04]  /*0f60*/  FADD R38, R18, -R16 ;  /* 0x8000001012267221 */ /* 0x000fc80000000000 */
[----:B------:R-:W-:Y:S01]  /*0f70*/  FFMA R36, R36, R38, R39 ;  /* 0x0000002624247223 */ /* 0x000fe20000000027 */
[----:B------:R-:W-:Y:S01]  /*0f80*/  FADD R38, -R16, R40 ;  /* 0x0000002810267221 */ /* 0x000fe20000000100 */
[----:B------:R-:W-:Y:S02]  /*0f90*/  HADD2.F32 R39, -RZ, R29.H1_H1 ;  /* 0x3000001dff277230 */ /* 0x000fe40000004100 */
[----:B------:R-:W-:Y:S02]  /*0fa0*/  HFMA2 R0, R0, 1, 1, R17 ;  /* 0x3c003c0000007831 */ /* 0x000fe40000000011 */
[----:B------:R-:W-:-:S04]  /*0fb0*/  FFMA R16, R38, 0.076923079788684844971, R16 ;  /* 0x3d9d89d926107823 */ /* 0x000fc80000000010 */
[--C-:B------:R-:W-:Y:S01]  /*0fc0*/  FADD R29, R39, -R16.reuse ;  /* 0x80000010271d7221 */ /* 0x100fe20000000000 */
[----:B------:R-:W-:-:S03]  /*0fd0*/  FADD R17, R40, -R16 ;  /* 0x8000001028117221 */ /* 0x000fc60000000000 */
[----:B------:R-:W-:Y:S01]  /*0fe0*/  FFMA R16, R29, 0.071428574621677398682, R16 ;  /* 0x3d9249251d107823 */ /* 0x000fe20000000010 */
[----:B------:R-:W-:Y:S01]  /*0ff0*/  FFMA R17, R38, R17, R36 ;  /* 0x0000001126117223 */ /* 0x000fe20000000024 */
[----:B------:R-:W-:Y:S02]  /*1000*/  HADD2.F32 R38, -RZ, R0.H0_H0 ;  /* 0x20000000ff267230 */ /* 0x000fe40000004100 */
[----:B------:R-:W-:-:S04]  /*1010*/  FADD R36, R39, -R16 ;  /* 0x8000001027247221 */ /* 0x000fc80000000000 */
[----:B------:R-:W-:Y:S01]  /*1020*/  FFMA R17, R29, R36, R17 ;  /* 0x000000241d117223 */ /* 0x000fe20000000011 */
[----:B------:R-:W-:-:S04]  /*1030*/  FADD R29, R38, -R16 ;  /* 0x80000010261d7221 */ /* 0x000fc80000000000 */
[----:B------:R-:W-:Y:S01]  /*1040*/  FFMA R16, R29, 0.066666670143604278564, R16 ;  /* 0x3d8888891d107823 */ /* 0x000fe20000000010 */
[----:B------:R-:W-:Y:S02]  /*1050*/  HADD2.F32 R36, -RZ, R0.H1_H1 ;  /* 0x30000000ff247230 */ /* 0x000fe40000004100 */
[----:B--2---:R-:W-:Y:S02]  /*1060*/  HFMA2 R10, R10, 1, 1, R8 ;  /* 0x3c003c000a0a7831 */ /* 0x004fe40000000008 */
[----:B------:R-:W-:-:S04]  /*1070*/  FADD R8, R38, -R16 ;  /* 0x8000001026087221 */ /* 0x000fc80000000000 */
[----:B------:R-:W-:Y:S01]  /*1080*/  FFMA R8, R29, R8, R17 ;  /* 0x000000081d087223 */ /* 0x000fe20000000011 */
[----:B------:R-:W-:-:S04]  /*1090*/  FADD R17, R36, -R16 ;  /* 0x8000001024117221 */ /* 0x000fc80000000000 */
[----:B------:R-:W-:-:S04]  /*10a0*/  FFMA R0, R17, 0.0625, R16 ;  /* 0x3d80000011007823 */ /* 0x000fc80000000010 */
[----:B------:R-:W-:-:S04]  /*10b0*/  FADD R16, R36, -R0 ;  /* 0x8000000024107221 */ /* 0x000fc80000000000 */
[----:B------:R-:W-:Y:S01]  /*10c0*/  FFMA R8, R17, R16, R8 ;  /* 0x0000001011087223 */ /* 0x000fe20000000008 */
[----:B------:R-:W-:-:S05]  /*10d0*/  HADD2.F32 R17, -RZ, R10.H0_H0 ;  /* 0x2000000aff117230 */ /* 0x000fca0000004100 */
[----:B------:R-:W-:-:S04]  /*10e0*/  FADD R16, -R0, R17 ;  /* 0x0000001100107221 */ /* 0x000fc80000000100 */
[----:B------:R-:W-:-:S04]  /*10f0*/  FFMA R0, R16, 0.058823529630899429321, R0 ;  /* 0x3d70f0f110007823 */ /* 0x000fc80000000000 */
[----:B------:R-:W-:Y:S01]  /*1100*/  FADD R29, R17, -R0 ;  /* 0x80000000111d7221 */ /* 0x000fe20000000000 */
[----:B------:R-:W-:-:S03]  /*1110*/  HFMA2 R11, R11, 1, 1, R35 ;  /* 0x3c003c000b0b7831 */ /* 0x000fc60000000023 */
[----:B------:R-:W-:Y:S01]  /*1120*/  FFMA R8, R16, R29, R8 ;  /* 0x0000001d10087223 */ /* 0x000fe20000000008 */
[----:B------:R-:W-:-:S05]  /*1130*/  HADD2.F32 R16, -RZ, R10.H1_H1 ;  /* 0x3000000aff107230 */ /* 0x000fca0000004100 */
[----:B------:R-:W-:Y:S01]  /*1140*/  FADD R10, R16, -R0 ;  /* 0x80000000100a7221 */ /* 0x000fe20000000000 */
[----:B------:R-:W-:-:S03]  /*1150*/  HFMA2 R11, R11, 1, 1, R9 ;  /* 0x3c003c000b0b7831 */ /* 0x000fc60000000009 */
[----:B------:R-:W-:-:S04]  /*1160*/  FFMA R0, R10, 0.055555555969476699829, R0 ;  /* 0x3d638e390a007823 */ /* 0x000fc80000000000 */
[----:B------:R-:W-:-:S04]  /*1170*/  FADD R9, R16, -R0 ;  /* 0x8000000010097221 */ /* 0x000fc80000000000 */
[----:B------:R-:W-:Y:S01]  /*1180*/  FFMA R9, R10, R9, R8 ;  /* 0x000000090a097223 */ /* 0x000fe20000000008 */
[----:B------:R-:W-:-:S05]  /*1190*/  HADD2.F32 R10, -RZ, R11.H0_H0 ;  /* 0x2000000bff0a7230 */ /* 0x000fca0000004100 */
[----:B------:R-:W-:-:S04]  /*11a0*/  FADD R8, R10, -R0 ;  /* 0x800000000a087221 */ /* 0x000fc80000000000 */
[----:B------:R-:W-:-:S04]  /*11b0*/  FFMA R0, R8, 0.052631579339504241943, R0 ;  /* 0x3d57943608007823 */ /* 0x000fc80000000000 */
[----:B------:R-:W-:-:S04]  /*11c0*/  FADD R29, R10, -R0 ;  /* 0x800000000a1d7221 */ /* 0x000fc80000000000 */
[----:B------:R-:W-:Y:S01]  /*11d0*/  FFMA R29, R8, R29, R9 ;  /* 0x0000001d081d7223 */ /* 0x000fe20000000009 */
[----:B------:R-:W-:Y:S02]  /*11e0*/  HADD2.F32 R9, -RZ, R11.H1_H1 ;  /* 0x3000000bff097230 */ /* 0x000fe40000004100 */
[----:B---3--:R-:W-:-:S03]  /*11f0*/  HFMA2 R11, R14, 1, 1, R32 ;  /* 0x3c003c000e0b7831 */ /* 0x008fc60000000020 */
[----:B------:R-:W-:-:S04]  /*1200*/  FADD R8, R9, -R0 ;  /* 0x8000000009087221 */ /* 0x000fc80000000000 */
[----:B------:R-:W-:Y:S01]  /*1210*/  FFMA R0, R8, 0.050000000745058059692, R0 ;  /* 0x3d4ccccd08007823 */ /* 0x000fe20000000000 */
[----:B----4-:R-:W-:-:S03]  /*1220*/  HADD2 R11, R11, R6 ;  /* 0x000000060b0b7230 */ /* 0x010fc60000000000 */
[----:B------:R-:W-:-:S04]  /*1230*/  FADD R6, R9, -R0 ;  /* 0x8000000009067221 */ /* 0x000fc80000000000 */
[----:B------:R-:W-:Y:S01]  /*1240*/  FFMA R29, R8, R6, R29 ;  /* 0x00000006081d7223 */ /* 0x000fe2000000001d */
[----:B------:R-:W-:-:S05]  /*1250*/  HADD2.F32 R8, -RZ, R11.H0_H0 ;  /* 0x2000000bff087230 */ /* 0x000fca0000004100 */
[----:B------:R-:W-:-:S04]  /*1260*/  FADD R14, -R0, R8 ;  /* 0x00000008000e7221 */ /* 0x000fc80000000100 */
[----:B------:R-:W-:-:S04]  /*1270*/  FFMA R6, R14, 0.047619048506021499634, R0 ;  /* 0x3d430c310e067823 */ /* 0x000fc80000000000 */
[----:B------:R-:W-:-:S04]  /*1280*/  FADD R0, R8, -R6 ;  /* 0x8000000608007221 */ /* 0x000fc80000000000 */
[----:B------:R-:W-:Y:S01]  /*1290*/  FFMA R0, R14, R0, R29 ;  /* 0x000000000e007223 */ /* 0x000fe2000000001d */
[----:B------:R-:W-:Y:S02]  /*12a0*/  HFMA2 R14, R15, 1, 1, R33 ;  /* 0x3c003c000f0e7831 */ /* 0x000fe40000000021 */
[----:B------:R-:W-:Y:S02]  /*12b0*/  HADD2.F32 R32, -RZ, R11.H1_H1 ;  /* 0x3000000bff207230 */ /* 0x000fe40000004100 */
[----:B------:R-:W-:-:S03]  /*12c0*/  HFMA2 R14, R14, 1, 1, R7 ;  /* 0x3c003c000e0e7831 */ /* 0x000fc60000000007 */
[----:B------:R-:W-:Y:S01]  /*12d0*/  FADD R11, R32, -R6 ;  /* 0x80000006200b7221 */ /* 0x000fe20000000000 */
[----:B------:R-:W-:-:S03]  /*12e0*/  HADD2 R4, R4, R12 ;  /* 0x0000000c04047230 */ /* 0x000fc60000000000 */
[----:B------:R-:W-:Y:S01]  /*12f0*/  FFMA R12, R11, 0.045454546809196472168, R6 ;  /* 0x3d3a2e8c0b0c7823 */ /* 0x000fe20000000006 */
[----:B------:R-:W-:Y:S02]  /*1300*/  HADD2.F32 R7, -RZ, R14.H0_H0 ;  /* 0x2000000eff077230 */ /* 0x000fe40000004100 */
[----:B------:R-:W-:Y:S02]  /*1310*/  HFMA2 R4, R4, 1, 1, R2 ;  /* 0x3c003c0004047831 */ /* 0x000fe40000000002 */
[----:B------:R-:W-:Y:S02]  /*1320*/  HADD2.F32 R6, -RZ, R14.H1_H1 ;  /* 0x3000000eff067230 */ /* 0x000fe40000004100 */
[--C-:B------:R-:W-:Y:S01]  /*1330*/  FADD R2, R7, -R12.reuse ;  /* 0x8000000c07027221 */ /* 0x100fe20000000000 */
[----:B------:R-:W-:-:S03]  /*1340*/  FADD R14, R32, -R12 ;  /* 0x8000000c200e7221 */ /* 0x000fc60000000000 */
[----:B------:R-:W-:Y:S01]  /*1350*/  FFMA R12, R2, 0.043478261679410934448, R12 ;  /* 0x3d321643020c7823 */ /* 0x000fe2000000000c */
[----:B------:R-:W-:Y:S01]  /*1360*/  FFMA R14, R11, R14, R0 ;  /* 0x0000000e0b0e7223 */ /* 0x000fe20000000000 */
[----:B------:R-:W-:Y:S02]  /*1370*/  HFMA2 R13, R5, 1, 1, R13 ;  /* 0x3c003c00050d7831 */ /* 0x000fe4000000000d */
[--C-:B------:R-:W-:Y:S01]  /*1380*/  FADD R0, R6, -R12.reuse ;  /* 0x8000000c06007221 */ /* 0x100fe20000000000 */
[----:B------:R-:W-:Y:S02]  /*1390*/  HADD2.F32 R5, -RZ, R4.H0_H0 ;  /* 0x20000004ff057230 */ /* 0x000fe40000004100 */
[--C-:B------:R-:W-:Y:S01]  /*13a0*/  FADD R11, R7, -R12.reuse ;  /* 0x8000000c070b7221 */ /* 0x100fe20000000000 */
[----:B------:R-:W-:-:S03]  /*13b0*/  FFMA R12, R0, 0.041666667908430099487, R12 ;  /* 0x3d2aaaab000c7823 */ /* 0x000fc6000000000c */
        /* <DEDUP_REMOVED lines=9> */
[--C-:B------:R-:W-:Y:S01]  /*1450*/  FADD R14, R5, -R12.reuse ;  /* 0x8000000c050e7221 */ /* 0x100fe20000000000 */
[----:B------:R-:W-:-:S03]  /*1460*/  FFMA R12, R0, 0.038461539894342422485, R12 ;  /* 0x3d1d89d9000c7823 */ /* 0x000fc6000000000c */
[----:B------:R-:W-:Y:S01]  /*1470*/  FFMA R14, R2, R14, R11 ;  /* 0x0000000e020e7223 */ /* 0x000fe2000000000b */
[--C-:B------:R-:W-:Y:S01]  /*1480*/  FADD R11, R3, -R12.reuse ;  /* 0x8000000c030b7221 */ /* 0x100fe20000000000 */
[----:B------:R-:W-:Y:S02]  /*1490*/  HADD2.F32 R2, -RZ, R13.H1_H1 ;  /* 0x3000000dff027230 */ /* 0x000fe40000004100 */
[--C-:B------:R-:W-:Y:S01]  /*14a0*/  FADD R13, R4, -R12.reuse ;  /* 0x8000000c040d7221 */ /* 0x100fe20000000000 */
[----:B------:R-:W-:-:S03]  /*14b0*/  FFMA R12, R11, 0.037037037312984466553, R12 ;  /* 0x3d17b4260b0c7823 */ /* 0x000fc6000000000c */
[----:B------:R-:W-:Y:S01]  /*14c0*/  FFMA R13, R0, R13, R14 ;  /* 0x0000000d000d7223 */ /* 0x000fe2000000000e */
[--C-:B------:R-:W-:Y:S01]  /*14d0*/  FADD R35, R2, -R12.reuse ;  /* 0x8000000c02237221 */ /* 0x100fe20000000000 */
[----:B------:R-:W-:-:S03]  /*14e0*/  FADD R0, R3, -R12 ;  /* 0x8000000c03007221 */ /* 0x000fc60000000000 */
[----:B------:R-:W-:Y:S01]  /*14f0*/  FFMA R44, R35, 0.035714287310838699341, R12 ;  /* 0x3d124925232c7823 */ /* 0x000fe2000000000c */
[----:B------:R-:W-:Y:S01]  /*1500*/  FFMA R0, R11, R0, R13 ;  /* 0x000000000b007223 */ /* 0x000fe2000000000d */
[----:B------:R-:W-:Y:S02]  /*1510*/  UMOV UR4, 0xffffffff ;  /* 0xffffffff00047882 */ /* 0x000fe40000000000 */
[----:B------:R-:W-:Y:S01]  /*1520*/  FADD R11, R2, -R44 ;  /* 0x8000002c020b7221 */ /* 0x000fe20000000000 */
[----:B------:R-:W-:-:S03]  /*1530*/  MOV R29, 0x41e00000 ;  /* 0x41e00000001d7802 */ /* 0x000fc60000000f00 */
[----:B------:R-:W-:Y:S01]  /*1540*/  FFMA R35, R35, R11, R0 ;  /* 0x0000000b23237223 */ /* 0x000fe20000000000 */
[----:B0-----:R-:W-:Y:S06]  /*1550*/  BRA.DIV UR4, `(.L_x_4219) ;  /* 0x0000001604b07947 */ /* 0x001fec000b800000 */
[----:B------:R-:W-:Y:S01]  /*1560*/  MOV R12, 0x41e00000 ;  /* 0x41e00000000c7802 */ /* 0x000fe20000000f00 */
[----:B------:R0:W1:Y:S04]  /*1570*/  SHFL.DOWN PT, R0, R44, 0x10, 0x1f ;  /* 0x0a001f002c007f89 */ /* 0x00006800000e0000 */
[----:B------:R0:W2:Y:S04]  /*1580*/  SHFL.DOWN PT, R11, R12, 0x10, 0x1f ;  /* 0x0a001f000c0b7f89 */ /* 0x0000a800000e0000 */
[----:B------:R0:W3:Y:S02]  /*1590*/  SHFL.DOWN PT, R33, R35, 0x10, 0x1f ;  /* 0x0a001f0023217f89 */ /* 0x0000e400000e0000 */
.L_x_4239:
[----:B--2---:R-:W-:-:S13]  /*15a0*/  FSETP.NEU.AND P0, PT, R11, RZ, PT ;  /* 0x000000ff0b00720b */ /* 0x004fda0003f0d000 */
[----:B------:R-:W-:Y:S05]  /*15b0*/  @!P0 BRA `(.L_x_4220) ;  /* 0x0000000000348947 */ /* 0x000fea0003800000 */
[----:B0-----:R-:W-:Y:S01]  /*15c0*/  FADD R12, R11, 28 ;  /* 0x41e000000b0c7421 */ /* 0x001fe20000000000 */
[----:B-1----:R-:W-:-:S04]  /*15d0*/  FADD R0, R0, -R44 ;  /* 0x8000002c00007221 */ /* 0x002fc80000000000 */
[----:B------:R-:W-:Y:S02]  /*15e0*/  FSETP.GEU.AND P0, PT, |R12|, 1.175494350822287508e-38, PT ;  /* 0x008000000c00780b */ /* 0x000fe40003f0e200 */
[----:B------:R-:W-:-:S11]  /*15f0*/  MOV R29, R12 ;  /* 0x0000000c001d7202 */ /* 0x000fd60000000f00 */
[----:B------:R-:W-:Y:S01]  /*1600*/  @!P0 FMUL R12, R12, 16777216 ;  /* 0x4b8000000c0c8820 */ /* 0x000fe20000400000 */
[----:B------:R-:W-:-:S05]  /*1610*/  @!P0 FMUL R11, R11, 16777216 ;  /* 0x4b8000000b0b8820 */ /* 0x000fca0000400000 */
[----:B------:R-:W0:Y:S02]  /*1620*/  MUFU.RCP R12, R12 ;  /* 0x0000000c000c7308 */ /* 0x000e240000001000 */
[----:B0-----:R-:W-:Y:S01]  /*1630*/  FMUL R12, R12, R11 ;  /* 0x0000000b0c0c7220 */ /* 0x001fe20000400000 */
[----:B------:R-:W-:-:S03]  /*1640*/  FMUL R11, R0, R0 ;  /* 0x00000000000b7220 */ /* 0x000fc60000400000 */
[----:B------:R-:W-:Y:S01]  /*1650*/  FFMA R44, R12, R0, R44 ;  /* 0x000000000c2c7223 */ /* 0x000fe2000000002c */
[----:B------:R-:W-:-:S04]  /*1660*/  FMUL R11, R11, 28 ;  /* 0x41e000000b0b7820 */ /* 0x000fc80000400000 */
[----:B---3--:R-:W-:-:S04]  /*1670*/  FFMA R11, R12, R11, R33 ;  /* 0x0000000b0c0b7223 */ /* 0x008fc80000000021 */
[----:B------:R-:W-:-:S07]  /*1680*/  FADD R35, R35, R11 ;  /* 0x0000000b23237221 */ /* 0x000fce0000000000 */
.L_x_4220:
[----:B------:R-:W-:-:S03]  /*1690*/  UMOV UR4, 0xffffffff ;  /* 0xffffffff00047882 */ /* 0x000fc60000000000 */
[----:B------:R-:W-:Y:S05]  /*16a0*/  BRA.DIV UR4, `(.L_x_4221) ;  /* 0x0000001604c47947 */ /* 0x000fea000b800000 */
[----:B-1----:R1:W2:Y:S04]  /*16b0*/  SHFL.DOWN PT, R0, R44, 0x8, 0x1f ;  /* 0x09001f002c007f89 */ /* 0x0022a800000e0000 */
[----:B---3--:R1:W3:Y:S04]  /*16c0*/  SHFL.DOWN PT, R33, R35, 0x8, 0x1f ;  /* 0x09001f0023217f89 */ /* 0x0082e800000e0000 */
[----:B------:R1:W4:Y:S02]  /*16d0*/  SHFL.DOWN PT, R11, R29, 0x8, 0x1f ;  /* 0x09001f001d0b7f89 */ /* 0x00032400000e0000 */
.L_x_4244:
[----:B----4-:R-:W-:-:S13]  /*16e0*/  FSETP.NEU.AND P0, PT, R11, RZ, PT ;  /* 0x000000ff0b00720b */ /* 0x010fda0003f0d000 */
[----:B------:R-:W-:Y:S05]  /*16f0*/  @!P0 BRA `(.L_x_4222) ;  /* 0x0000000000388947 */ /* 0x000fea0003800000 */
[----:B0-----:R-:W-:Y:S01]  /*1700*/  FADD R12, R29, R11 ;  /* 0x0000000b1d0c7221 */ /* 0x001fe20000000000 */
[----:B--2---:R-:W-:-:S03]  /*1710*/  FADD R0, -R44, R0 ;  /* 0x000000002c007221 */ /* 0x004fc60000000100 */
[C---:B------:R-:W-:Y:S01]  /*1720*/  FMUL R13, R12.reuse, 16777216 ;  /* 0x4b8000000c0d7820 */ /* 0x040fe20000400000 */
[----:B------:R-:W-:-:S04]  /*1730*/  FSETP.GEU.AND P0, PT, |R12|, 1.175494350822287508e-38, PT ;  /* 0x008000000c00780b */ /* 0x000fc80003f0e200 */
[----:B------:R-:W-:-:S06]  /*1740*/  FSEL R13, R13, R12, !P0 ;  /* 0x0000000c0d0d7208 */ /* 0x000fcc0004000000 */
[----:B------:R-:W0:Y:S03]  /*1750*/  MUFU.RCP R13, R13 ;  /* 0x0000000d000d7308 */ /* 0x000e260000001000 */
[----:B------:R-:W-:-:S04]  /*1760*/  @!P0 FMUL R11, R11, 16777216 ;  /* 0x4b8000000b0b8820 */ /* 0x000fc80000400000 */
[----:B0-----:R-:W-:Y:S01]  /*1770*/  FMUL R13, R13, R11 ;  /* 0x0000000b0d0d7220 */ /* 0x001fe20000400000 */
[----:B------:R-:W-:-:S03]  /*1780*/  FMUL R11, R0, R0 ;  /* 0x00000000000b7220 */ /* 0x000fc60000400000 */
[----:B-1----:R-:W-:Y:S01]  /*1790*/  FFMA R44, R13, R0, R44 ;  /* 0x000000000d2c7223 */ /* 0x002fe2000000002c */
[----:B------:R-:W-:Y:S01]  /*17a0*/  FMUL R11, R29, R11 ;  /* 0x0000000b1d0b7220 */ /* 0x000fe20000400000 */
[----:B------:R-:W-:-:S03]  /*17b0*/  MOV R29, R12 ;  /* 0x0000000c001d7202 */ /* 0x000fc60000000f00 */
[----:B---3--:R-:W-:-:S04]  /*17c0*/  FFMA R11, R13, R11, R33 ;  /* 0x0000000b0d0b7223 */ /* 0x008fc80000000021 */
[----:B------:R-:W-:-:S07]  /*17d0*/  FADD R35, R35, R11 ;  /* 0x0000000b23237221 */ /* 0x000fce0000000000 */
.L_x_4222:
[----:B------:R-:W-:-:S03]  /*17e0*/  UMOV UR4, 0xffffffff ;  /* 0xffffffff00047882 */ /* 0x000fc60000000000 */
[----:B------:R-:W-:Y:S05]  /*17f0*/  BRA.DIV UR4, `(.L_x_4223) ;  /* 0x0000001604d07947 */ /* 0x000fea000b800000 */
[----:B--2---:R2:W4:Y:S04]  /*1800*/  SHFL.DOWN PT, R0, R44, 0x4, 0x1f ;  /* 0x08801f002c007f89 */ /* 0x00452800000e0000 */
[----:B---3--:R2:W3:Y:S04]  /*1810*/  SHFL.DOWN PT, R33, R35, 0x4, 0x1f ;  /* 0x08801f0023217f89 */ /* 0x0084e800000e0000 */
[----:B------:R2:W0:Y:S02]  /*1820*/  SHFL.DOWN PT, R11, R29, 0x4, 0x1f ;  /* 0x08801f001d0b7f89 */ /* 0x00042400000e0000 */
.L_x_4249:
[----:B0-----:R-:W-:-:S13]  /*1830*/  FSETP.NEU.AND P0, PT, R11, RZ, PT ;  /* 0x000000ff0b00720b */ /* 0x001fda0003f0d000 */
[----:B------:R-:W-:Y:S05]  /*1840*/  @!P0 BRA `(.L_x_4224) ;  /* 0x0000000000388947 */ /* 0x000fea0003800000 */
[----:B------:R-:W-:Y:S01]  /*1850*/  FADD R12, R29, R11 ;  /* 0x0000000b1d0c7221 */ /* 0x000fe20000000000 */
[----:B----4-:R-:W-:-:S03]  /*1860*/  FADD R0, -R44, R0 ;  /* 0x000000002c007221 */ /* 0x010fc60000000100 */
[C---:B------:R-:W-:Y:S01]  /*1870*/  FMUL R13, R12.reuse, 16777216 ;  /* 0x4b8000000c0d7820 */ /* 0x040fe20000400000 */
[----:B------:R-:W-:-:S04]  /*1880*/  FSETP.GEU.AND P0, PT, |R12|, 1.175494350822287508e-38, PT ;  /* 0x008000000c00780b */ /* 0x000fc80003f0e200 */
[----:B------:R-:W-:-:S06]  /*1890*/  FSEL R13, R13, R12, !P0 ;  /* 0x0000000c0d0d7208 */ /* 0x000fcc0004000000 */
[----:B------:R-:W0:Y:S03]  /*18a0*/  MUFU.RCP R13, R13 ;  /* 0x0000000d000d7308 */ /* 0x000e260000001000 */
[----:B------:R-:W-:-:S04]  /*18b0*/  @!P0 FMUL R11, R11, 16777216 ;  /* 0x4b8000000b0b8820 */ /* 0x000fc80000400000 */
[----:B0-----:R-:W-:Y:S01]  /*18c0*/  FMUL R13, R13, R11 ;  /* 0x0000000b0d0d7220 */ /* 0x001fe20000400000 */
[----:B------:R-:W-:-:S03]  /*18d0*/  FMUL R11, R0, R0 ;  /* 0x00000000000b7220 */ /* 0x000fc60000400000 */
[----:B-12---:R-:W-:Y:S01]  /*18e0*/  FFMA R44, R13, R0, R44 ;  /* 0x000000000d2c7223 */ /* 0x006fe2000000002c */
[----:B------:R-:W-:Y:S01]  /*18f0*/  FMUL R11, R29, R11 ;  /* 0x0000000b1d0b7220 */ /* 0x000fe20000400000 */
[----:B------:R-:W-:-:S03]  /*1900*/  IMAD.MOV.U32 R29, RZ, RZ, R12 ;  /* 0x000000ffff1d7224 */ /* 0x000fc600078e000c */
[----:B---3--:R-:W-:-:S04]  /*1910*/  FFMA R11, R13, R11, R33 ;  /* 0x0000000b0d0b7223 */ /* 0x008fc80000000021 */
[----:B------:R-:W-:-:S07]  /*1920*/  FADD R35, R35, R11 ;  /* 0x0000000b23237221 */ /* 0x000fce0000000000 */
.L_x_4224:
[----:B------:R-:W-:-:S03]  /*1930*/  UMOV UR4, 0xffffffff ;  /* 0xffffffff00047882 */ /* 0x000fc60000000000 */
[----:B------:R-:W-:Y:S05]  /*1940*/  BRA.DIV UR4, `(.L_x_4225) ;  /* 0x0000001604dc7947 */ /* 0x000fea000b800000 */
[----:B----4-:R0:W4:Y:S04]  /*1950*/  SHFL.DOWN PT, R0, R44, 0x2, 0x1f ;  /* 0x08401f002c007f89 */ /* 0x01012800000e0000 */
[----:B---3--:R0:W3:Y:S04]  /*1960*/  SHFL.DOWN PT, R33, R35, 0x2, 0x1f ;  /* 0x08401f0023217f89 */ /* 0x0080e800000e0000 */
[----:B------:R0:W0:Y:S02]  /*1970*/  SHFL.DOWN PT, R11, R29, 0x2, 0x1f ;  /* 0x08401f001d0b7f89 */ /* 0x00002400000e0000 */
.L_x_4254:
        /* <DEDUP_REMOVED lines=13> */
[----:B------:R-:W-:-:S03]  /*1a50*/  MOV R29, R12 ;  /* 0x0000000c001d7202 */ /* 0x000fc60000000f00 */
[----:B---3--:R-:W-:-:S04]  /*1a60*/  FFMA R11, R13, R11, R33 ;  /* 0x0000000b0d0b7223 */ /* 0x008fc80000000021 */
[----:B------:R-:W-:-:S07]  /*1a70*/  FADD R35, R35, R11 ;  /* 0x0000000b23237221 */ /* 0x000fce0000000000 */
.L_x_4226:
[----:B------:R-:W-:-:S03]  /*1a80*/  UMOV UR4, 0xffffffff ;  /* 0xffffffff00047882 */ /* 0x000fc60000000000 */
[----:B------:R-:W-:Y:S05]  /*1a90*/  BRA.DIV UR4, `(.L_x_4227) ;  /* 0x0000001604e87947 */ /* 0x000fea000b800000 */
[----:B----4-:R0:W4:Y:S04]  /*1aa0*/  SHFL.DOWN PT, R0, R44, 0x1, 0x1f ;  /* 0x08201f002c007f89 */ /* 0x01012800000e0000 */
[----:B---3--:R0:W3:Y:S04]  /*1ab0*/  SHFL.DOWN PT, R33, R35, 0x1, 0x1f ;  /* 0x08201f0023217f89 */ /* 0x0080e800000e0000 */
[----:B------:R0:W0:Y:S02]  /*1ac0*/  SHFL.DOWN PT, R11, R29, 0x1, 0x1f ;  /* 0x08201f001d0b7f89 */ /* 0x00002400000e0000 */
.L_x_4259:
        /* <DEDUP_REMOVED lines=16> */
.L_x_4228:
[----:B------:R-:W-:-:S03]  /*1bd0*/  UMOV UR4, 0xffffffff ;  /* 0xffffffff00047882 */ /* 0x000fc60000000000 */
[----:B------:R-:W-:Y:S05]  /*1be0*/  BRA.DIV UR4, `(.L_x_4229) ;  /* 0x0000001604f47947 */ /* 0x000fea000b800000 */
[----:B----4-:R0:W4:Y:S04]  /*1bf0*/  SHFL.IDX PT, R0, R44, RZ, 0x1f ;  /* 0x00001fff2c007589 */ /* 0x01012800000e0000 */
[----:B-12---:R-:W1:Y:S04]  /*1c00*/  SHFL.IDX PT, R35, R35, RZ, 0x1f ;  /* 0x00001fff23237589 */ /* 0x006e6800000e0000 */
[----:B------:R0:W2:Y:S02]  /*1c10*/  SHFL.IDX PT, R14, R29, RZ, 0x1f ;  /* 0x00001fff1d0e7589 */ /* 0x0000a400000e0000 */
.L_x_4264:
        /* <DEDUP_REMOVED lines=16> */
[----:B------:R-:W1:Y:S02]  /*1d20*/  MUFU.RSQ R13, R11 ;  /* 0x0000000b000d7308 */ /* 0x000e640000001400 */
[----:B-1----:R-:W-:-:S04]  /*1d30*/  FMUL R15, R13, R13 ;  /* 0x0000000d0d0f7220 */ /* 0x002fc80000400000 */
[----:B------:R-:W-:Y:S01]  /*1d40*/  FFMA R14, R13, R13, -R15 ;  /* 0x0000000d0d0e7223 */ /* 0x000fe2000000080f */
[----:B------:R-:W-:-:S04]  /*1d50*/  FFMA R15, -R11, R15, 1 ;  /* 0x3f8000000b0f7423 */ /* 0x000fc8000000010f */
[----:B------:R-:W-:Y:S01]  /*1d60*/  FFMA R14, -R11, R14, R15 ;  /* 0x0000000e0b0e7223 */ /* 0x000fe2000000010f */
[----:B------:R-:W-:Y:S01]  /*1d70*/  HFMA2 R15, -RZ, RZ, 1.6875, 0 ;  /* 0x3ec00000ff0f7431 */ /* 0x000fe200000001ff */
[----:B------:R-:W-:-:S04]  /*1d80*/  IADD3 R11, PT, PT, -R12, R11, RZ ;  /* 0x0000000b0c0b7210 */ /* 0x000fc80007ffe1ff */
[----:B------:R-:W-:Y:S01]  /*1d90*/  @!P1 IADD3 R11, PT, PT, R11, 0xc000000, RZ ;  /* 0x0c0000000b0b9810 */ /* 0x000fe20007ffe0ff */
[----:B------:R-:W-:Y:S01]  /*1da0*/  FFMA R15, R14, R15, 0.5 ;  /* 0x3f0000000e0f7423 */ /* 0x000fe2000000000f */
[----:B------:R-:W-:-:S04]  /*1db0*/  FMUL R14, R13, R14 ;  /* 0x0000000e0d0e7220 */ /* 0x000fc80000400000 */
[----:B------:R-:W-:-:S05]  /*1dc0*/  FFMA R14, R15, R14, R13 ;  /* 0x0000000e0f0e7223 */ /* 0x000fca000000000d */
[----:B------:R-:W-:Y:S01]  /*1dd0*/  LEA.HI.SX32 R11, R11, R14, 0x1f ;  /* 0x0000000e0b0b7211 */ /* 0x000fe200078ffaff */
[----:B------:R-:W-:Y:S06]  /*1de0*/  BRA `(.L_x_4231) ;  /* 0x0000000000047947 */ /* 0x000fec0003800000 */
.L_x_4230:
[----:B------:R1:W2:Y:S02]  /*1df0*/  MUFU.RSQ R11, R12 ;  /* 0x0000000c000b7308 */ /* 0x0002a40000001400 */
.L_x_4231:
[----:B0-----:R-:W0:Y:S01]  /*1e00*/  S2R R29, SR_TID.X ;  /* 0x00000000001d7919 */ /* 0x001e220000002100 */
[----:B------:R-:W-:Y:S01]  /*1e10*/  BSSY.RECONVERGENT B1, `(.L_x_4232) ;  /* 0x0000010000017945 */ /* 0x000fe20003800200 */
[----:B0-----:R-:W-:-:S13]  /*1e20*/  ISETP.NE.AND P0, PT, R29, RZ, PT ;  /* 0x000000ff1d00720c */ /* 0x001fda0003f05270 */
[----:B------:R-:W-:Y:S05]  /*1e30*/  @P0 BRA `(.L_x_4233) ;  /* 0x0000000000340947 */ /* 0x000fea0003800000 */
[----:B-1----:R-:W0:Y:S01]  /*1e40*/  LDC.64 R12, c[0x0][0x358] ;  /* 0x0000d600ff0c7b82 */ /* 0x002e220000000a00 */
[C---:B------:R-:W-:Y:S02]  /*1e50*/  SHF.L.U32 R14, R31.reuse, 0x2, RZ ;  /* 0x000000021f0e7819 */ /* 0x040fe400000006ff */
[----:B------:R-:W-:Y:S02]  /*1e60*/  SHF.L.U64.HI R15, R31, 0x2, R27 ;  /* 0x000000021f0f7819 */ /* 0x000fe4000001021b */
[C---:B0-----:R-:W-:Y:S02]  /*1e70*/  R2UR UR4, R12.reuse ;  /* 0x000000000c0472ca */ /* 0x041fe400000e0000 */
[C---:B------:R-:W-:Y:S02]  /*1e80*/  R2UR UR5, R13.reuse ;  /* 0x000000000d0572ca */ /* 0x040fe400000e0000 */
[----:B------:R-:W-:Y:S02]  /*1e90*/  R2UR UR6, R12 ;  /* 0x000000000c0672ca */ /* 0x000fe400000e0000 */
[----:B------:R-:W-:-:S02]  /*1ea0*/  R2UR UR7, R13 ;  /* 0x000000000d0772ca */ /* 0x000fc400000e0000 */
[C---:B------:R-:W-:Y:S02]  /*1eb0*/  IADD3 R12, P0, PT, R14.reuse, UR44, RZ ;  /* 0x0000002c0e0c7c10 */ /* 0x040fe4000ff1e0ff */
[----:B------:R-:W-:Y:S02]  /*1ec0*/  IADD3 R14, P1, PT, R14, UR46, RZ ;  /* 0x0000002e0e0e7c10 */ /* 0x000fe4000ff3e0ff */
[C---:B------:R-:W-:Y:S02]  /*1ed0*/  IADD3.X R13, PT, PT, R15.reuse, UR45, RZ, P0, !PT ;  /* 0x0000002d0f0d7c10 */ /* 0x040fe400087fe4ff */
[----:B------:R-:W-:-:S03]  /*1ee0*/  IADD3.X R15, PT, PT, R15, UR47, RZ, P1, !PT ;  /* 0x0000002f0f0f7c10 */ /* 0x000fc60008ffe4ff */
[----:B----4-:R0:W-:Y:S04]  /*1ef0*/  STG.E desc[UR4][R12.64], R0 ;  /* 0x000000000c007986 */ /* 0x0101e8000c101904 */
[----:B--2---:R0:W-:Y:S02]  /*1f00*/  STG.E desc[UR6][R14.64], R11 ;  /* 0x0000000b0e007986 */ /* 0x0041e4000c101906 */
.L_x_4233:
[----:B------:R-:W-:Y:S05]  /*1f10*/  BSYNC.RECONVERGENT B1 ;  /* 0x0000000000017941 */ /* 0x000fea0003800200 */
.L_x_4232:
[----:B------:R1:W-:Y:S02]  /*1f20*/  STL.64 [R1], R2 ;  /* 0x0000000201007387 */ /* 0x0003e40000100a00 */
[----:B-1----:R-:W1:Y:S02]  /*1f30*/  LDC.64 R2, c[0x0][0x358] ;  /* 0x0000d600ff027b82 */ /* 0x002e640000000a00 */
[C---:B-1----:R-:W-:Y:S02]  /*1f40*/  R2UR UR4, R2.reuse ;  /* 0x00000000020472ca */ /* 0x042fe400000e0000 */
[C---:B------:R-:W-:Y:S02]  /*1f50*/  R2UR UR5, R3.reuse ;  /* 0x00000000030572ca */ /* 0x040fe400000e0000 */
[----:B------:R-:W-:Y:S02]  /*1f60*/  R2UR UR6, R2 ;  /* 0x00000000020672ca */ /* 0x000fe400000e0000 */
[----:B------:R-:W-:-:S09]  /*1f70*/  R2UR UR7, R3 ;  /* 0x00000000030772ca */ /* 0x000fd200000e0000 */
[----:B0-----:R-:W2:Y:S04]  /*1f80*/  LDG.E.64 R12, desc[UR4][R24.64] ;  /* 0x00000004180c7981 */ /* 0x001ea8000c1e1b00 */
[----:B-----5:R-:W2:Y:S01]  /*1f90*/  LDG.E.64 R14, desc[UR6][R22.64] ;  /* 0x00000006160e7981 */ /* 0x020ea2000c1e1b00 */
[----:B------:R-:W-:Y:S02]  /*1fa0*/  IMAD R35, R27, UR50, RZ ;  /* 0x000000321b237c24 */ /* 0x000fe4000f8e02ff */
[----:B------:R-:W-:Y:S02]  /*1fb0*/  HFMA2 R27, -RZ, RZ, 0, 0 ;  /* 0x00000000ff1b7431 */ /* 0x000fe400000001ff */
[----:B------:R-:W-:Y:S02]  /*1fc0*/  IMAD.SHL.U32 R44, R29, 0x4, RZ ;  /* 0x000000041d2c7824 */ /* 0x000fe400078e00ff */
[--C-:B----4-:R-:W-:Y:S01]  /*1fd0*/  FADD R29, R26, -R0.reuse ;  /* 0x800000001a1d7221 */ /* 0x110fe20000000000 */
[----:B---3--:R-:W-:Y:S01]  /*1fe0*/  FADD R33, R42, -R0 ;  /* 0x800000002a217221 */ /* 0x008fe20000000000 */
[----:B------:R-:W-:-:S02]  /*1ff0*/  IMAD R35, R31, UR51, R35 ;  /* 0x000000331f237c24 */ /* 0x000fc4000f8e0223 */
[----:B------:R-:W-:Y:S01]  /*2000*/  FADD R28, R28, -R0 ;  /* 0x800000001c1c7221 */ /* 0x000fe20000000000 */
[----:B------:R-:W-:Y:S01]  /*2010*/  MOV R26, R44 ;  /* 0x0000002c001a7202 */ /* 0x000fe20000000f00 */
[-C--:B--2---:R-:W-:Y:S01]  /*2020*/  FMUL R29, R29, R11.reuse ;  /* 0x0000000b1d1d7220 */ /* 0x084fe20000400000 */
[-C--:B------:R-:W-:Y:S01]  /*2030*/  FMUL R33, R33, R11.reuse ;  /* 0x0000000b21217220 */ /* 0x080fe20000400000 */
[----:B------:R-:W-:Y:S01]  /*2040*/  FMUL R28, R28, R11 ;  /* 0x0000000b1c1c7220 */ /* 0x000fe20000400000 */
[----:B------:R-:W-:Y:S01]  /*2050*/  R2UR UR8, R2 ;  /* 0x00000000020872ca */ /* 0x000fe200000e0000 */
[----:B------:R-:W-:Y:S01]  /*2060*/  IMAD.WIDE.U32 R26, R31, UR50, R26 ;  /* 0x000000321f1a7c25 */ /* 0x000fe2000f8e001a */
[----:B------:R-:W-:Y:S02]  /*2070*/  R2UR UR9, R3 ;  /* 0x00000000030972ca */ /* 0x000fe400000e0000 */
[----:B------:R-:W-:Y:S01]  /*2080*/  F2FP.F16.F32.PACK_AB R29, R33, R29 ;  /* 0x0000001d211d723e */ /* 0x000fe200000000ff */
[--C-:B------:R-:W-:Y:S01]  /*2090*/  FADD R33, R41, -R0.reuse ;  /* 0x8000000029217221 */ /* 0x100fe20000000000 */
[----:B------:R-:W-:Y:S01]  /*20a0*/  IADD3 R27, PT, PT, R27, R35, RZ ;  /* 0x000000231b1b7210 */ /* 0x000fe20007ffe0ff */
[--C-:B------:R-:W-:Y:S01]  /*20b0*/  FADD R43, R43, -R0.reuse ;  /* 0x800000002b2b7221 */ /* 0x100fe20000000000 */
[--C-:B------:R-:W-:Y:S01]  /*20c0*/  FADD R30, R30, -R0.reuse ;  /* 0x800000001e1e7221 */ /* 0x100fe20000000000 */
[----:B------:R-:W-:Y:S01]  /*20d0*/  FMUL R33, R33, R11 ;  /* 0x0000000b21217220 */ /* 0x000fe20000400000 */
[----:B------:R-:W-:Y:S01]  /*20e0*/  SHF.R.S32.HI R35, RZ, 0x1f, R27 ;  /* 0x0000001fff237819 */ /* 0x000fe2000001141b */
[--C-:B------:R-:W-:Y:S01]  /*20f0*/  FADD R21, R21, -R0.reuse ;  /* 0x8000000015157221 */ /* 0x100fe20000000000 */
[--C-:B------:R-:W-:Y:S01]  /*2100*/  FADD R20, R20, -R0.reuse ;  /* 0x8000000014147221 */ /* 0x100fe20000000000 */
[--C-:B------:R-:W-:Y:S01]  /*2110*/  FADD R34, R34, -R0.reuse ;  /* 0x8000000022227221 */ /* 0x100fe20000000000 */
[----:B------:R-:W-:Y:S01]  /*2120*/  LEA.HI R35, P0, R35, R26, RZ, 0x2 ;  /* 0x0000001a23237211 */ /* 0x000fe200078110ff */
[--C-:B------:R-:W-:Y:S01]  /*2130*/  FADD R44, R19, -R0.reuse ;  /* 0x80000000132c7221 */ /* 0x100fe20000000000 */
[----:B------:R-:W-:Y:S01]  /*2140*/  F2FP.F16.F32.PACK_AB R33, R28, R33 ;  /* 0x000000211c21723e */ /* 0x000fe200000000ff */
[--C-:B------:R-:W-:Y:S01]  /*2150*/  FADD R40, R40, -R0.reuse ;  /* 0x8000000028287221 */ /* 0x100fe20000000000 */
[C---:B------:R-:W-:Y:S01]  /*2160*/  SHF.L.U32 R28, R35.reuse, 0x1, RZ ;  /* 0x00000001231c7819 */ /* 0x040fe200000006ff */
[--C-:B------:R-:W-:Y:S01]  /*2170*/  FADD R38, R38, -R0.reuse ;  /* 0x8000000026267221 */ /* 0x100fe20000000000 */
[----:B------:R-:W-:Y:S01]  /*2180*/  IADD3.X R41, PT, PT, RZ, R27, RZ, P0, !PT ;  /* 0x0000001bff297210 */ /* 0x000fe200007fe4ff */
[--C-:B------:R-:W-:Y:S01]  /*2190*/  FADD R36, R36, -R0.reuse ;  /* 0x8000000024247221 */ /* 0x100fe20000000000 */
[----:B------:R-:W-:Y:S01]  /*21a0*/  LOP3.LUT R28, R28, 0xfffffff8, RZ, 0xc0, !PT ;  /* 0xfffffff81c1c7812 */ /* 0x000fe200078ec0ff */
[--C-:B------:R-:W-:Y:S01]  /*21b0*/  FADD R16, R16, -R0.reuse ;  /* 0x8000000010107221 */ /* 0x100fe20000000000 */
[----:B------:R-:W-:Y:S01]  /*21c0*/  SHF.L.U64.HI R35, R35, 0x1, R41 ;  /* 0x0000000123237819 */ /* 0x000fe20000010229 */
[--C-:B------:R-:W-:Y:S01]  /*21d0*/  FADD R10, R10, -R0.reuse ;  /* 0x800000000a0a7221 */ /* 0x100fe20000000000 */
[----:B------:R-:W-:Y:S01]  /*21e0*/  IADD3 R28, P0, PT, R28, UR48, RZ ;  /* 0x000000301c1c7c10 */ /* 0x000fe2000ff1e0ff */
[--C-:B------:R-:W-:Y:S01]  /*21f0*/  FADD R8, R8, -R0.reuse ;  /* 0x8000000008087221 */ /* 0x100fe20000000000 */
[--C-:B------:R-:W-:Y:S01]  /*2200*/  FADD R32, R32, -R0.reuse ;  /* 0x8000000020207221 */ /* 0x100fe20000000000 */
[----:B------:R-:W-:Y:S01]  /*2210*/  FADD R6, R6, -R0 ;  /* 0x8000000006067221 */ /* 0x000fe20000000000 */
[----:B------:R-:W2:Y:S01]  /*2220*/  LDL.LU.64 R2, [R1] ;  /* 0x0000000001027983 */ /* 0x000ea20000300a00 */
[----:B------:R-:W-:Y:S01]  /*2230*/  HFMA2 R12, R29, R12, R14 ;  /* 0x0000000c1d0c7231 */ /* 0x000fe2000000000e */
[----:B------:R-:W-:Y:S01]  /*2240*/  IADD3.X R29, PT, PT, R35, UR49, RZ, P0, !PT ;  /* 0x00000031231d7c10 */ /* 0x000fe200087fe4ff */
[----:B------:R-:W-:-:S05]  /*2250*/  HFMA2 R13, R33, R13, R15 ;  /* 0x0000000d210d7231 */ /* 0x000fca000000000f */
[----:B------:R0:W-:Y:S04]  /*2260*/  STG.E.64 desc[UR4][R28.64], R12 ;  /* 0x0000000c1c007986 */ /* 0x0001e8000c101b04 */
[----:B------:R-:W3:Y:S04]  /*2270*/  LDG.E.64 R14, desc[UR8][R22.64+0x100] ;  /* 0x00010008160e7981 */ /* 0x000ee8000c1e1b00 */
[----:B0-----:R-:W3:Y:S01]  /*2280*/  LDG.E.64 R12, desc[UR6][R24.64+0x100] ;  /* 0x00010006180c7981 */ /* 0x001ee2000c1e1b00 */
[-C--:B------:R-:W-:Y:S01]  /*2290*/  FMUL R43, R43, R11.reuse ;  /* 0x0000000b2b2b7220 */ /* 0x080fe20000400000 */
[----:B------:R-:W-:Y:S01]  /*22a0*/  FMUL R30, R30, R11 ;  /* 0x0000000b1e1e7220 */ /* 0x000fe20000400000 */
[----:B------:R-:W-:-:S04]  /*22b0*/  IADD3 R28, P0, PT, R26, 0x80, RZ ;  /* 0x000000801a1c7810 */ /* 0x000fc80007f1e0ff */
[----:B------:R-:W-:Y:S02]  /*22c0*/  F2FP.F16.F32.PACK_AB R30, R30, R43 ;  /* 0x0000002b1e1e723e */ /* 0x000fe400000000ff */
[----:B------:R-:W0:Y:S01]  /*22d0*/  LDC.64 R42, c[0x0][0x358] ;  /* 0x0000d600ff2a7b82 */ /* 0x000e220000000a00 */
[----:B------:R-:W-:-:S04]  /*22e0*/  IADD3.X R29, PT, PT, RZ, R27, RZ, P0, !PT ;  /* 0x0000001bff1d7210 */ /* 0x000fc800007fe4ff */
[----:B------:R-:W-:-:S04]  /*22f0*/  SHF.R.S32.HI R33, RZ, 0x1f, R29 ;  /* 0x0000001fff217819 */ /* 0x000fc8000001141d */
[----:B------:R-:W-:-:S04]  /*2300*/  LEA.HI R28, P0, R33, R28, RZ, 0x2 ;  /* 0x0000001c211c7211 */ /* 0x000fc800078110ff */
[----:B------:R-:W-:-:S04]  /*2310*/  IADD3.X R29, PT, PT, RZ, R29, RZ, P0, !PT ;  /* 0x0000001dff1d7210 */ /* 0x000fc800007fe4ff */
[C---:B------:R-:W-:Y:S01]  /*2320*/  SHF.L.U64.HI R29, R28.reuse, 0x1, R29 ;  /* 0x000000011c1d7819 */ /* 0x040fe2000001021d */
[----:B------:R-:W-:Y:S02]  /*2330*/  IMAD.SHL.U32 R28, R28, 0x2, RZ ;  /* 0x000000021c1c7824 */ /* 0x000fe400078e00ff */
[-C--:B------:R-:W-:Y:S01]  /*2340*/  FMUL R21, R21, R11.reuse ;  /* 0x0000000b15157220 */ /* 0x080fe20000400000 */
[----:B------:R-:W-:Y:S02]  /*2350*/  FMUL R20, R20, R11 ;  /* 0x0000000b14147220 */ /* 0x000fe40000400000 */
[----:B------:R-:W-:Y:S02]  /*2360*/  LOP3.LUT R28, R28, 0xfffffff8, RZ, 0xc0, !PT ;  /* 0xfffffff81c1c7812 */ /* 0x000fe400078ec0ff */
[----:B0-----:R-:W-:Y:S02]  /*2370*/  R2UR UR4, R42 ;  /* 0x000000002a0472ca */ /* 0x001fe400000e0000 */
[----:B------:R-:W-:-:S02]  /*2380*/  R2UR UR5, R43 ;  /* 0x000000002b0572ca */ /* 0x000fc400000e0000 */
[C---:B------:R-:W-:Y:S02]  /*2390*/  R2UR UR6, R42.reuse ;  /* 0x000000002a0672ca */ /* 0x040fe400000e0000 */
[C---:B------:R-:W-:Y:S02]  /*23a0*/  R2UR UR7, R43.reuse ;  /* 0x000000002b0772ca */ /* 0x040fe400000e0000 */
[----:B------:R-:W-:Y:S02]  /*23b0*/  R2UR UR8, R42 ;  /* 0x000000002a0872ca */ /* 0x000fe400000e0000 */
[----:B------:R-:W-:Y:S02]  /*23c0*/  R2UR UR9, R43 ;  /* 0x000000002b0972ca */ /* 0x000fe400000e0000 */
[----:B------:R-:W-:Y:S02]  /*23d0*/  F2FP.F16.F32.PACK_AB R33, R20, R21 ;  /* 0x000000151421723e */ /* 0x000fe400000000ff */
[----:B------:R-:W-:-:S04]  /*23e0*/  IADD3 R20, P0, PT, R28, UR48, RZ ;  /* 0x000000301c147c10 */ /* 0x000fc8000ff1e0ff */
[----:B------:R-:W-:Y:S01]  /*23f0*/  IADD3.X R21, PT, PT, R29, UR49, RZ, P0, !PT ;  /* 0x000000311d157c10 */ /* 0x000fe200087fe4ff */
[----:B---3--:R-:W-:Y:S02]  /*2400*/  HFMA2 R12, R30, R12, R14 ;  /* 0x0000000c1e0c7231 */ /* 0x008fe4000000000e */
[----:B------:R-:W-:-:S05]  /*2410*/  HFMA2 R13, R33, R13, R15 ;  /* 0x0000000d210d7231 */ /* 0x000fca000000000f */
[----:B------:R0:W-:Y:S04]  /*2420*/  STG.E.64 desc[UR4][R20.64], R12 ;  /* 0x0000000c14007986 */ /* 0x0001e8000c101b04 */
[----:B------:R-:W3:Y:S04]  /*2430*/  LDG.E.64 R14, desc[UR8][R22.64+0x200] ;  /* 0x00020008160e7981 */ /* 0x000ee8000c1e1b00 */
[----:B0-----:R-:W3:Y:S01]  /*2440*/  LDG.E.64 R12, desc[UR6][R24.64+0x200] ;  /* 0x00020006180c7981 */ /* 0x001ee2000c1e1b00 */
[--C-:B------:R-:W-:Y:S01]  /*2450*/  FADD R42, R37, -R0.reuse ;  /* 0x80000000252a7221 */ /* 0x100fe20000000000 */
[----:B------:R-:W-:-:S03]  /*2460*/  FADD R30, R18, -R0 ;  /* 0x80000000121e7221 */ /* 0x000fc60000000000 */
[----:B------:R-:W-:Y:S02]  /*2470*/  FMUL R18, R42, R11 ;  /* 0x0000000b2a127220 */ /* 0x000fe40000400000 */
[----:B------:R-:W0:Y:S01]  /*2480*/  LDC.64 R42, c[0x0][0x358] ;  /* 0x0000d600ff2a7b82 */ /* 0x000e220000000a00 */
[----:B------:R-:W-:-:S04]  /*2490*/  IADD3 R33, P0, PT, R26, 0x100, RZ ;  /* 0x000001001a217810 */ /* 0x000fc80007f1e0ff */
[----:B------:R-:W-:-:S04]  /*24a0*/  IADD3.X R29, PT, PT, RZ, R27, RZ, P0, !PT ;  /* 0x0000001bff1d7210 */ /* 0x000fc800007fe4ff */
[----:B------:R-:W-:Y:S01]  /*24b0*/  SHF.R.S32.HI R28, RZ, 0x1f, R29 ;  /* 0x0000001fff1c7819 */ /* 0x000fe2000001141d */
[----:B------:R-:W-:-:S03]  /*24c0*/  FMUL R19, R34, R11 ;  /* 0x0000000b22137220 */ /* 0x000fc60000400000 */
[----:B------:R-:W-:Y:S01]  /*24d0*/  LEA.HI R28, P0, R28, R33, RZ, 0x2 ;  /* 0x000000211c1c7211 */ /* 0x000fe200078110ff */
[----:B------:R-:W-:Y:S01]  /*24e0*/  FMUL R20, R44, R11 ;  /* 0x0000000b2c147220 */ /* 0x000fe20000400000 */
[----:B------:R-:W-:Y:S02]  /*24f0*/  F2FP.F16.F32.PACK_AB R19, R19, R18 ;  /* 0x000000121313723e */ /* 0x000fe400000000ff */
[----:B------:R-:W-:Y:S02]  /*2500*/  SHF.L.U32 R21, R28, 0x1, RZ ;  /* 0x000000011c157819 */ /* 0x000fe400000006ff */
[----:B------:R-:W-:Y:S01]  /*2510*/  IADD3.X R33, PT, PT, RZ, R29, RZ, P0, !PT ;  /* 0x0000001dff217210 */ /* 0x000fe200007fe4ff */
[----:B------:R-:W-:Y:S01]  /*2520*/  FMUL R29, R30, R11 ;  /* 0x0000000b1e1d7220 */ /* 0x000fe20000400000 */
[----:B------:R-:W-:Y:S02]  /*2530*/  LOP3.LUT R21, R21, 0xfffffff8, RZ, 0xc0, !PT ;  /* 0xfffffff815157812 */ /* 0x000fe400078ec0ff */
[----:B0-----:R-:W-:-:S02]  /*2540*/  R2UR UR4, R42 ;  /* 0x000000002a0472ca */ /* 0x001fc400000e0000 */
[C---:B------:R-:W-:Y:S02]  /*2550*/  R2UR UR5, R43.reuse ;  /* 0x000000002b0572ca */ /* 0x040fe400000e0000 */
[C---:B------:R-:W-:Y:S02]  /*2560*/  R2UR UR6, R42.reuse ;  /* 0x000000002a0672ca */ /* 0x040fe400000e0000 */
[C---:B------:R-:W-:Y:S02]  /*2570*/  R2UR UR7, R43.reuse ;  /* 0x000000002b0772ca */ /* 0x040fe400000e0000 */
[----:B------:R-:W-:Y:S02]  /*2580*/  R2UR UR8, R42 ;  /* 0x000000002a0872ca */ /* 0x000fe400000e0000 */
[----:B------:R-:W-:Y:S02]  /*2590*/  R2UR UR9, R43 ;  /* 0x000000002b0972ca */ /* 0x000fe400000e0000 */
        /* <DEDUP_REMOVED lines=8> */
[----:B0-----:R-:W3:Y:S01]  /*2620*/  LDG.E.64 R12, desc[UR6][R24.64+0x300] ;  /* 0x00030006180c7981 */ /* 0x001ee2000c1e1b00 */
[----:B------:R-:W-:-:S04]  /*2630*/  IADD3 R29, P0, PT, R26, 0x180, RZ ;  /* 0x000001801a1d7810 */ /* 0x000fc80007f1e0ff */
[----:B------:R-:W-:Y:S01]  /*2640*/  IADD3.X R21, PT, PT, RZ, R27, RZ, P0, !PT ;  /* 0x0000001bff157210 */ /* 0x000fe200007fe4ff */
[----:B------:R-:W-:-:S03]  /*2650*/  FADD R28, R39, -R0 ;  /* 0x80000000271c7221 */ /* 0x000fc60000000000 */
[----:B------:R-:W-:Y:S01]  /*2660*/  SHF.R.S32.HI R20, RZ, 0x1f, R21 ;  /* 0x0000001fff147819 */ /* 0x000fe20000011415 */
[-C--:B------:R-:W-:Y:S01]  /*2670*/  FMUL R40, R40, R11.reuse ;  /* 0x0000000b28287220 */ /* 0x080fe20000400000 */
[----:B------:R-:W-:Y:S02]  /*2680*/  FMUL R19, R28, R11 ;  /* 0x0000000b1c137220 */ /* 0x000fe40000400000 */
[----:B------:R-:W-:Y:S01]  /*2690*/  LEA.HI R20, P0, R20, R29, RZ, 0x2 ;  /* 0x0000001d14147211 */ /* 0x000fe200078110ff */
[----:B------:R-:W-:-:S03]  /*26a0*/  FMUL R38, R38, R11 ;  /* 0x0000000b26267220 */ /* 0x000fc60000400000 */
[----:B------:R-:W-:Y:S02]  /*26b0*/  SHF.L.U32 R18, R20, 0x1, RZ ;  /* 0x0000000114127819 */ /* 0x000fe400000006ff */
[----:B------:R-:W-:Y:S01]  /*26c0*/  IADD3.X R29, PT, PT, RZ, R21, RZ, P0, !PT ;  /* 0x00000015ff1d7210 */ /* 0x000fe200007fe4ff */
[----:B------:R-:W-:Y:S01]  /*26d0*/  FMUL R21, R36, R11 ;  /* 0x0000000b24157220 */ /* 0x000fe20000400000 */
        /* <DEDUP_REMOVED lines=12> */
[----:B------:R-:W-:-:S04]  /*27a0*/  IADD3.X R29, PT, PT, RZ, R27, RZ, P0, !PT ;  /* 0x0000001bff1d7210 */ /* 0x000fc800007fe4ff */
[----:B------:R-:W-:Y:S01]  /*27b0*/  SHF.R.S32.HI R21, RZ, 0x1f, R29 ;  /* 0x0000001fff157819 */ /* 0x000fe2000001141d */
[----:B------:R-:W-:-:S03]  /*27c0*/  FADD R28, R9, -R0 ;  /* 0x80000000091c7221 */ /* 0x000fc60000000000 */
[----:B------:R-:W-:Y:S01]  /*27d0*/  LEA.HI R21, P0, R21, R20, RZ, 0x2 ;  /* 0x0000001415157211 */ /* 0x000fe200078110ff */
[----:B------:R-:W-:Y:S01]  /*27e0*/  FADD R20, R17, -R0 ;  /* 0x8000000011147221 */ /* 0x000fe20000000000 */
[----:B------:R-:W-:-:S03]  /*27f0*/  FMUL R9, R16, R11 ;  /* 0x0000000b10097220 */ /* 0x000fc60000400000 */
[----:B------:R-:W-:Y:S02]  /*2800*/  IMAD.SHL.U32 R16, R21, 0x2, RZ ;  /* 0x0000000215107824 */ /* 0x000fe400078e00ff */
[-C--:B------:R-:W-:Y:S01]  /*2810*/  FMUL R20, R20, R11.reuse ;  /* 0x0000000b14147220 */ /* 0x080fe20000400000 */
[-C--:B------:R-:W-:Y:S01]  /*2820*/  FMUL R10, R10, R11.reuse ;  /* 0x0000000b0a0a7220 */ /* 0x080fe20000400000 */
[----:B------:R-:W-:Y:S01]  /*2830*/  FMUL R17, R28, R11 ;  /* 0x0000000b1c117220 */ /* 0x000fe20000400000 */
[----:B------:R-:W-:Y:S02]  /*2840*/  IADD3.X R18, PT, PT, RZ, R29, RZ, P0, !PT ;  /* 0x0000001dff127210 */ /* 0x000fe400007fe4ff */
[----:B------:R-:W-:Y:S02]  /*2850*/  LOP3.LUT R16, R16, 0xfffffff8, RZ, 0xc0, !PT ;  /* 0xfffffff810107812 */ /* 0x000fe400078ec0ff */
[----:B------:R-:W-:Y:S02]  /*2860*/  F2FP.F16.F32.PACK_AB R9, R9, R20 ;  /* 0x000000140909723e */ /* 0x000fe400000000ff */
[----:B------:R-:W-:-:S02]  /*2870*/  SHF.L.U64.HI R19, R21, 0x1, R18 ;  /* 0x0000000115137819 */ /* 0x000fc40000010212 */
        /* <DEDUP_REMOVED lines=8> */
[----:B------:R-:W-:-:S04]  /*2900*/  IADD3 R9, P0, PT, R26, 0x280, RZ ;  /* 0x000002801a097810 */ /* 0x000fc80007f1e0ff */
[----:B------:R-:W-:-:S04]  /*2910*/  IADD3.X R21, PT, PT, RZ, R27, RZ, P0, !PT ;  /* 0x0000001bff157210 */ /* 0x000fc800007fe4ff */
[----:B------:R-:W-:Y:S01]  /*2920*/  SHF.R.S32.HI R20, RZ, 0x1f, R21 ;  /* 0x0000001fff147819 */ /* 0x000fe20000011415 */
[----:B------:R-:W-:-:S03]  /*2930*/  FADD R10, R7, -R0 ;  /* 0x80000000070a7221 */ /* 0x000fc60000000000 */
[----:B------:R-:W-:Y:S01]  /*2940*/  LEA.HI R20, P0, R20, R9, RZ, 0x2 ;  /* 0x0000000914147211 */ /* 0x000fe200078110ff */
[-C--:B------:R-:W-:Y:S01]  /*2950*/  FMUL R8, R8, R11.reuse ;  /* 0x0000000b08087220 */ /* 0x080fe20000400000 */
[-C--:B------:R-:W-:Y:S02]  /*2960*/  FMUL R7, R32, R11.reuse ;  /* 0x0000000b20077220 */ /* 0x080fe40000400000 */
[----:B0-----:R-:W-:Y:S01]  /*2970*/  SHF.L.U32 R16, R20, 0x1, RZ ;  /* 0x0000000114107819 */ /* 0x001fe200000006ff */
[-C--:B------:R-:W-:Y:S01]  /*2980*/  FMUL R10, R10, R11.reuse ;  /* 0x0000000b0a0a7220 */ /* 0x080fe20000400000 */
[----:B------:R-:W-:Y:S01]  /*2990*/  FMUL R9, R6, R11 ;  /* 0x0000000b06097220 */ /* 0x000fe20000400000 */
[----:B------:R-:W-:Y:S02]  /*29a0*/  IADD3.X R17, PT, PT, RZ, R21, RZ, P0, !PT ;  /* 0x00000015ff117210 */ /* 0x000fe400007fe4ff */
[----:B------:R-:W-:Y:S02]  /*29b0*/  F2FP.F16.F32.PACK_AB R7, R7, R8 ;  /* 0x000000080707723e */ /* 0x000fe400000000ff */
[----:B------:R-:W-:-:S02]  /*29c0*/  LOP3.LUT R16, R16, 0xfffffff8, RZ, 0xc0, !PT ;  /* 0xfffffff810107812 */ /* 0x000fc400078ec0ff */
[----:B------:R-:W-:Y:S02]  /*29d0*/  F2FP.F16.F32.PACK_AB R9, R9, R10 ;  /* 0x0000000a0909723e */ /* 0x000fe400000000ff */
        /* <DEDUP_REMOVED lines=11> */
[--C-:B------:R-:W-:Y:S01]  /*2a90*/  FADD R10, R5, -R0.reuse ;  /* 0x80000000050a7221 */ /* 0x100fe20000000000 */
[--C-:B------:R-:W-:Y:S02]  /*2aa0*/  FADD R4, R4, -R0.reuse ;  /* 0x8000000004047221 */ /* 0x100fe40000000000 */
[----:B------:R-:W-:Y:S01]  /*2ab0*/  LEA.HI R13, P0, R13, R26, RZ, 0x2 ;  /* 0x0000001a0d0d7211 */ /* 0x000fe200078110ff */
[--C-:B--2---:R-:W-:Y:S01]  /*2ac0*/  FADD R12, R3, -R0.reuse ;  /* 0x80000000030c7221 */ /* 0x104fe20000000000 */
[----:B------:R-:W-:Y:S01]  /*2ad0*/  FADD R0, R2, -R0 ;  /* 0x8000000002007221 */ /* 0x000fe20000000000 */
[-C--:B------:R-:W-:Y:S01]  /*2ae0*/  FMUL R10, R10, R11.reuse ;  /* 0x0000000b0a0a7220 */ /* 0x080fe20000400000 */
[----:B------:R-:W-:Y:S01]  /*2af0*/  FMUL R3, R4, R11 ;  /* 0x0000000b04037220 */ /* 0x000fe20000400000 */
[----:B------:R-:W-:Y:S02]  /*2b00*/  SHF.L.U32 R2, R13, 0x1, RZ ;  /* 0x000000010d027819 */ /* 0x000fe400000006ff */
[----:B------:R-:W-:-:S02]  /*2b10*/  IADD3.X R4, PT, PT, RZ, R27, RZ, P0, !PT ;  /* 0x0000001bff047210 */ /* 0x000fc400007fe4ff */
[----:B------:R-:W-:Y:S01]  /*2b20*/  LOP3.LUT R2, R2, 0xfffffff8, RZ, 0xc0, !PT ;  /* 0xfffffff802027812 */ /* 0x000fe200078ec0ff */
[-C--:B------:R-:W-:Y:S01]  /*2b30*/  FMUL R12, R12, R11.reuse ;  /* 0x0000000b0c0c7220 */ /* 0x080fe20000400000 */
[----:B------:R-:W-:Y:S01]  /*2b40*/  F2FP.F16.F32.PACK_AB R3, R3, R10 ;  /* 0x0000000a0303723e */ /* 0x000fe200000000ff */
[----:B------:R-:W-:Y:S01]  /*2b50*/  FMUL R11, R0, R11 ;  /* 0x0000000b000b7220 */ /* 0x000fe20000400000 */
[----:B------:R-:W-:Y:S02]  /*2b60*/  SHF.L.U64.HI R0, R13, 0x1, R4 ;  /* 0x000000010d007819 */ /* 0x000fe40000010204 */
[----:B------:R-:W-:Y:S02]  /*2b70*/  IADD3 R2, P0, PT, R2, UR48, RZ ;  /* 0x0000003002027c10 */ /* 0x000fe4000ff1e0ff */
[----:B------:R-:W-:Y:S02]  /*2b80*/  IADD3 R31, PT, PT, R45, R31, RZ ;  /* 0x0000001f2d1f7210 */ /* 0x000fe40007ffe0ff */
[----:B------:R-:W-:Y:S01]  /*2b90*/  F2FP.F16.F32.PACK_AB R11, R11, R12 ;  /* 0x0000000c0b0b723e */ /* 0x000fe200000000ff */
[----:B---3--:R-:W-:Y:S01]  /*2ba0*/  HFMA2 R6, R3, R6, R8 ;  /* 0x0000000603067231 */ /* 0x008fe20000000008 */
[----:B------:R-:W-:-:S02]  /*2bb0*/  IADD3.X R3, PT, PT, R0, UR49, RZ, P0, !PT ;  /* 0x0000003100037c10 */ /* 0x000fc400087fe4ff */
[----:B------:R-:W-:Y:S01]  /*2bc0*/  ISETP.GE.AND P0, PT, R31, UR52, PT ;  /* 0x000000341f007c0c */ /* 0x000fe2000bf06270 */
[----:B------:R-:W-:-:S05]  /*2bd0*/  HFMA2 R7, R11, R7, R9 ;  /* 0x000000070b077231 */ /* 0x000fca0000000009 */
[----:B------:R0:W-:Y:S07]  /*2be0*/  STG.E.64 desc[UR4][R2.64], R6 ;  /* 0x0000000602007986 */ /* 0x0001ee000c101b04 */
[----:B------:R-:W-:Y:S05]  /*2bf0*/  @!P0 BRA `(.L_x_4234) ;  /* 0xffffffd400bc8947 */ /* 0x000fea000383ffff */
[----:B------:R-:W-:Y:S05]  /*2c00*/  BSYNC B0 ;  /* 0x0000000000007941 */ /* 0x000fea0003800000 */
.L_x_4218:
[----:B------:R-:W-:Y:S05]  /*2c10*/  EXIT ;  /* 0x000000000000794d */ /* 0x000fea0003800000 */
.L_x_4219:
[----:B------:R-:W-:Y:S01]  /*2c20*/  BSSY B1, `(.L_x_4235) ;  /* 0x0000008000017945 */ /* 0x000fe20003800000 */
[----:B------:R-:W-:Y:S01]  /*2c30*/  MOV R13, R44 ;  /* 0x0000002c000d7202 */ /* 0x000fe20000000f00 */
[----:B------:R-:W-:Y:S01]  /*2c40*/  IMAD.MOV.U32 R12, RZ, RZ, 0x10 ;  /* 0x00000010ff0c7424 */ /* 0x000fe200078e00ff */
[----:B------:R-:W-:Y:S02]  /*2c50*/  MOV R11, 0x1f ;  /* 0x0000001f000b7802 */ /* 0x000fe40000000f00 */
[----:B------:R-:W-:-:S07]  /*2c60*/  MOV R15, 0xffffffff ;  /* 0xffffffff000f7802 */ /* 0x000fce0000000f00 */
[----:B-----5:R-:W-:Y:S05]  /*2c70*/  WARPSYNC.COLLECTIVE R15, `(.L_x_4236) ;  /* 0x000000000f087348 */ /* 0x020fea0003c00000 */
[----:B------:R0:W1:Y:S02]  /*2c80*/  SHFL.DOWN P6, R14, R13, R12, R11 ;  /* 0x0800000c0d0e7389 */ /* 0x00006400000c000b */
[----:B01---5:R-:W-:Y:S05]  /*2c90*/  ENDCOLLECTIVE ;  /* 0x000000000000791b */ /* 0x023fea0003800000 */
.L_x_4236:
[----:B------:R-:W-:Y:S05]  /*2ca0*/  BSYNC B1 ;  /* 0x0000000000017941 */ /* 0x000fea0003800000 */
.L_x_4235:
        /* <DEDUP_REMOVED lines=8> */
.L_x_4237:
[----:B------:R-:W-:-:S05]  /*2d30*/  HFMA2 R15, -RZ, RZ, 2.9375, 0 ;  /* 0x41e00000ff0f7431 */ /* 0x000fca00000001ff */
[----:B------:R-:W-:Y:S01]  /*2d40*/  MOV R13, R15 ;  /* 0x0000000f000d7202 */ /* 0x000fe20000000f00 */
[----:B------:R-:W-:Y:S01]  /*2d50*/  IMAD.MOV.U32 R33, RZ, RZ, R14 ;  /* 0x000000ffff217224 */ /* 0x000fe200078e000e */
[----:B------:R-:W-:-:S07]  /*2d60*/  MOV R15, 0xffffffff ;  /* 0xffffffff000f7802 */ /* 0x000fce0000000f00 */
[----:B------:R-:W-:Y:S05]  /*2d70*/  WARPSYNC.COLLECTIVE R15, `(.L_x_4238) ;  /* 0x000000000f087348 */ /* 0x000fea0003c00000 */
[----:B------:R0:W1:Y:S02]  /*2d80*/  SHFL.DOWN P6, R14, R13, R12, R11 ;  /* 0x0800000c0d0e7389 */ /* 0x00006400000c000b */
[----:B01----:R-:W-:Y:S05]  /*2d90*/  ENDCOLLECTIVE ;  /* 0x000000000000791b */ /* 0x003fea0003800000 */
.L_x_4238:
[----:B------:R-:W-:Y:S01]  /*2da0*/  MOV R11, R14 ;  /* 0x0000000e000b7202 */ /* 0x000fe20000000f00 */
[----:B------:R-:W-:Y:S06]  /*2db0*/  BRA `(.L_x_4239) ;  /* 0xffffffe400f87947 */ /* 0x000fec000383ffff */
.L_x_4221:
[----:B0-----:R-:W-:Y:S01]  /*2dc0*/  HFMA2 R12, -RZ, RZ, 0, 4.76837158203125e-07 ;  /* 0x00000008ff0c7431 */ /* 0x001fe200000001ff */
[----:B------:R-:W-:Y:S01]  /*2dd0*/  BSSY B1, `(.L_x_4240) ;  /* 0x0000007000017945 */ /* 0x000fe20003800000 */
[----:B------:R-:W-:Y:S02]  /*2de0*/  MOV R13, R44 ;  /* 0x0000002c000d7202 */ /* 0x000fe40000000f00 */
[----:B------:R-:W-:Y:S02]  /*2df0*/  MOV R11, 0x1f ;  /* 0x0000001f000b7802 */ /* 0x000fe40000000f00 */
[----:B------:R-:W-:-:S07]  /*2e00*/  MOV R15, 0xffffffff ;  /* 0xffffffff000f7802 */ /* 0x000fce0000000f00 */
[----:B-1-3-5:R-:W-:Y:S05]  /*2e10*/  WARPSYNC.COLLECTIVE R15, `(.L_x_4241) ;  /* 0x000000000f087348 */ /* 0x02afea0003c00000 */
[----:B------:R0:W2:Y:S02]  /*2e20*/  SHFL.DOWN P6, R14, R13, R12, R11 ;  /* 0x0800000c0d0e7389 */ /* 0x0000a400000c000b */
[----:B0123-5:R-:W-:Y:S05]  /*2e30*/  ENDCOLLECTIVE ;  /* 0x000000000000791b */ /* 0x02ffea0003800000 */
.L_x_4241:
[----:B------:R-:W-:Y:S05]  /*2e40*/  BSYNC B1 ;  /* 0x0000000000017941 */ /* 0x000fea0003800000 */
.L_x_4240:
        /* <DEDUP_REMOVED lines=8> */
.L_x_4242:
[----:B------:R-:W-:Y:S02]  /*2ed0*/  MOV R13, R29 ;  /* 0x0000001d000d7202 */ /* 0x000fe40000000f00 */
[----:B------:R-:W-:-:S07]  /*2ee0*/  MOV R33, R14 ;  /* 0x0000000e00217202 */ /* 0x000fce0000000f00 */
[----:B------:R-:W-:Y:S05]  /*2ef0*/  WARPSYNC.COLLECTIVE R15, `(.L_x_4243) ;  /* 0x000000000f087348 */ /* 0x000fea0003c00000 */
[----:B------:R0:W1:Y:S02]  /*2f00*/  SHFL.DOWN P6, R14, R13, R12, R11 ;  /* 0x0800000c0d0e7389 */ /* 0x00006400000c000b */
[----:B01----:R-:W-:Y:S05]  /*2f10*/  ENDCOLLECTIVE ;  /* 0x000000000000791b */ /* 0x003fea0003800000 */
.L_x_4243:
[----:B------:R-:W-:Y:S01]  /*2f20*/  MOV R11, R14 ;  /* 0x0000000e000b7202 */ /* 0x000fe20000000f00 */
[----:B------:R-:W-:Y:S06]  /*2f30*/  BRA `(.L_x_4244) ;  /* 0xffffffe400e87947 */ /* 0x000fec000383ffff */
.L_x_4223:
[----:B0-----:R-:W-:Y:S01]  /*2f40*/  HFMA2 R12, -RZ, RZ, 0, 2.384185791015625e-07 ;  /* 0x00000004ff0c7431 */ /* 0x001fe200000001ff */
[----:B------:R-:W-:Y:S01]  /*2f50*/  BSSY B1, `(.L_x_4245) ;  /* 0x0000007000017945 */ /* 0x000fe20003800000 */
[----:B------:R-:W-:Y:S01]  /*2f60*/  MOV R13, R44 ;  /* 0x0000002c000d7202 */ /* 0x000fe20000000f00 */
[----:B------:R-:W-:Y:S01]  /*2f70*/  IMAD.MOV.U32 R11, RZ, RZ, 0x1f ;  /* 0x0000001fff0b7424 */ /* 0x000fe200078e00ff */
[----:B------:R-:W-:-:S07]  /*2f80*/  MOV R15, 0xffffffff ;  /* 0xffffffff000f7802 */ /* 0x000fce0000000f00 */
[----:B-123-5:R-:W-:Y:S05]  /*2f90*/  WARPSYNC.COLLECTIVE R15, `(.L_x_4246) ;  /* 0x000000000f087348 */ /* 0x02efea0003c00000 */
[----:B------:R0:W4:Y:S02]  /*2fa0*/  SHFL.DOWN P6, R14, R13, R12, R11 ;  /* 0x0800000c0d0e7389 */ /* 0x00012400000c000b */
[----:B012345:R-:W-:Y:S05]  /*2fb0*/  ENDCOLLECTIVE ;  /* 0x000000000000791b */ /* 0x03ffea0003800000 */
.L_x_4246:
[----:B------:R-:W-:Y:S05]  /*2fc0*/  BSYNC B1 ;  /* 0x0000000000017941 */ /* 0x000fea0003800000 */
.L_x_4245:
        /* <DEDUP_REMOVED lines=8> */
.L_x_4247:
[----:B------:R-:W-:Y:S02]  /*3050*/  MOV R13, R29 ;  /* 0x0000001d000d7202 */ /* 0x000fe40000000f00 */
[----:B------:R-:W-:-:S07]  /*3060*/  MOV R33, R14 ;  /* 0x0000000e00217202 */ /* 0x000fce0000000f00 */
[----:B------:R-:W-:Y:S05]  /*3070*/  WARPSYNC.COLLECTIVE R15, `(.L_x_4248) ;  /* 0x000000000f087348 */ /* 0x000fea0003c00000 */
[----:B------:R0:W1:Y:S02]  /*3080*/  SHFL.DOWN P6, R14, R13, R12, R11 ;  /* 0x0800000c0d0e7389 */ /* 0x00006400000c000b */
[----:B01----:R-:W-:Y:S05]  /*3090*/  ENDCOLLECTIVE ;  /* 0x000000000000791b */ /* 0x003fea0003800000 */
.L_x_4248:
[----:B------:R-:W-:Y:S01]  /*30a0*/  IMAD.MOV.U32 R11, RZ, RZ, R14 ;  /* 0x000000ffff0b7224 */ /* 0x000fe200078e000e */
[----:B------:R-:W-:Y:S06]  /*30b0*/  BRA `(.L_x_4249) ;  /* 0xffffffe400dc7947 */ /* 0x000fec000383ffff */
.L_x_4225:
        /* <DEDUP_REMOVED lines=8> */
.L_x_4251:
[----:B------:R-:W-:Y:S05]  /*3140*/  BSYNC B1 ;  /* 0x0000000000017941 */ /* 0x000fea0003800000 */
.L_x_4250:
        /* <DEDUP_REMOVED lines=8> */
.L_x_4252:
[----:B------:R-:W-:Y:S02]  /*31d0*/  MOV R13, R29 ;  /* 0x0000001d000d7202 */ /* 0x000fe40000000f00 */
[----:B------:R-:W-:-:S07]  /*31e0*/  MOV R33, R14 ;  /* 0x0000000e00217202 */ /* 0x000fce0000000f00 */
[----:B------:R-:W-:Y:S05]  /*31f0*/  WARPSYNC.COLLECTIVE R15, `(.L_x_4253) ;  /* 0x000000000f087348 */ /* 0x000fea0003c00000 */
[----:B------:R0:W1:Y:S02]  /*3200*/  SHFL.DOWN P6, R14, R13, R12, R11 ;  /* 0x0800000c0d0e7389 */ /* 0x00006400000c000b */
[----:B01----:R-:W-:Y:S05]  /*3210*/  ENDCOLLECTIVE ;  /* 0x000000000000791b */ /* 0x003fea0003800000 */
.L_x_4253:
[----:B------:R-:W-:Y:S01]  /*3220*/  MOV R11, R14 ;  /* 0x0000000e000b7202 */ /* 0x000fe20000000f00 */
[----:B------:R-:W-:Y:S06]  /*3230*/  BRA `(.L_x_4254) ;  /* 0xffffffe400d07947 */ /* 0x000fec000383ffff */
.L_x_4227:
        /* <DEDUP_REMOVED lines=8> */
.L_x_4256:
[----:B------:R-:W-:Y:S05]  /*32c0*/  BSYNC B1 ;  /* 0x0000000000017941 */ /* 0x000fea0003800000 */
.L_x_4255:
        /* <DEDUP_REMOVED lines=8> */
.L_x_4257:
[----:B------:R-:W-:Y:S02]  /*3350*/  MOV R13, R29 ;  /* 0x0000001d000d7202 */ /* 0x000fe40000000f00 */
[----:B------:R-:W-:-:S07]  /*3360*/  MOV R33, R14 ;  /* 0x0000000e00217202 */ /* 0x000fce0000000f00 */
[----:B------:R-:W-:Y:S05]  /*3370*/  WARPSYNC.COLLECTIVE R15, `(.L_x_4258) ;  /* 0x000000000f087348 */ /* 0x000fea0003c00000 */
[----:B------:R0:W1:Y:S02]  /*3380*/  SHFL.DOWN P6, R14, R13, R12, R11 ;  /* 0x0800000c0d0e7389 */ /* 0x00006400000c000b */
[----:B01----:R-:W-:Y:S05]  /*3390*/  ENDCOLLECTIVE ;  /* 0x000000000000791b */ /* 0x003fea0003800000 */
.L_x_4258:
[----:B------:R-:W-:Y:S01]  /*33a0*/  MOV R11, R14 ;  /* 0x0000000e000b7202 */ /* 0x000fe20000000f00 */
[----:B------:R-:W-:Y:S06]  /*33b0*/  BRA `(.L_x_4259) ;  /* 0xffffffe400c47947 */ /* 0x000fec000383ffff */
.L_x_4229:
        /* <DEDUP_REMOVED lines=8> */
.L_x_4261:
[----:B------:R-:W-:Y:S05]  /*3440*/  BSYNC B1 ;  /* 0x0000000000017941 */ /* 0x000fea0003800000 */
.L_x_4260:
        /* <DEDUP_REMOVED lines=8> */
.L_x_4262:
[----:B------:R-:W-:Y:S02]  /*34d0*/  MOV R13, R29 ;  /* 0x0000001d000d7202 */ /* 0x000fe40000000f00 */
[----:B------:R-:W-:-:S07]  /*34e0*/  MOV R35, R14 ;  /* 0x0000000e00237202 */ /* 0x000fce0000000f00 */
[----:B------:R-:W-:Y:S05]  /*34f0*/  WARPSYNC.COLLECTIVE R15, `(.L_x_4263) ;  /* 0x000000000f087348 */ /* 0x000fea0003c00000 */
[----:B------:R0:W1:Y:S02]  /*3500*/  SHFL.IDX P6, R14, R13, R12, R11 ;  /* 0x0000000c0d0e7389 */ /* 0x00006400000c000b */
[----:B01----:R-:W-:Y:S05]  /*3510*/  ENDCOLLECTIVE ;  /* 0x000000000000791b */ /* 0x003fea0003800000 */
.L_x_4263:
[----:B------:R-:W-:Y:S05]  /*3520*/  BRA `(.L_x_4264) ;  /* 0xffffffe400bc7947 */ /* 0x000fea000383ffff */
.L_x_4265:
        /* <DEDUP_REMOVED lines=13> */
.L_x_7541:


//--------------------- .text._Z17LayerNormWarpImplI19BiasAddResidualLoadI6__halffE11AffineStoreIfS1_EfLi4ELi24ELi20ELi32ELi1ELb1EEvT_T0_iidPT1_S8_ --------------------------
	.section	.text._Z17LayerNormWarpImplI19BiasAddResidualLoadI6__halffE11AffineStoreIfS1_EfLi4ELi24ELi20ELi32ELi1ELb1EEvT_T0_iidPT1_S8_,"ax",@progbits
	.align	128
        .global         _Z17LayerNormWarpImplI19BiasAddResidualLoadI6__halffE11AffineStoreIfS1_EfLi4ELi24ELi20ELi32ELi1ELb1EEvT_T0_iidPT1_S8_
        .type           _Z17LayerNormWarpImplI19BiasAddResidualLoadI6__halffE11AffineStoreIfS1_EfLi4ELi24ELi20ELi32ELi1ELb1EEvT_T0_iidPT1_S8_,@function
        .size           _Z17LayerNormWarpImplI19BiasAddResidualLoadI6__halffE11AffineStoreIfS1_EfLi4ELi24ELi20ELi32ELi1ELb1EEvT_T0_iidPT1_S8_,(.L_x_7542 - _Z17LayerNormWarpImplI19BiasAddResidualLoadI6__halffE11AffineStoreIfS1_EfLi4ELi24ELi20ELi32ELi1ELb1EEvT_T0_iidPT1_S8_)
        .other          _Z17LayerNormWarpImplI19BiasAddResidualLoadI6__halffE11AffineStoreIfS1_EfLi4ELi24ELi20ELi32ELi1ELb1EEvT_T0_iidPT1_S8_,@"STO_CUDA_ENTRY STV_DEFAULT"
_Z17LayerNormWarpImplI19BiasAddResidualLoadI6__halffE11AffineStoreIfS1_EfLi4ELi24ELi20ELi32ELi1ELb1EEvT_T0_iidPT1_S8_:
.text._Z17LayerNormWarpImplI19BiasAddResidualLoadI6__halffE11AffineStoreIfS1_EfLi4ELi24ELi20ELi32ELi1ELb1EEvT_T0_iidPT1_S8_:
        /* <DEDUP_REMOVED lines=24> */
.L_x_4266:
        /* <DEDUP_REMOVED lines=16> */
[----:B0-----:R-:W-:-:S04]  /*0280*/  LEA R0, R37, 0x280, 0x2 ;  /* 0x0000028025007811 */ /* 0x001fc800078e10ff */
[----:B------:R-:W-:-:S05]  /*0290*/  SHF.R.U32.HI R3, RZ, 0x2, R0 ;  /* 0x00000002ff037819 */ /* 0x000fca0000011600 */
[----:B--2---:R-:W-:-:S04]  /*02a0*/  IMAD.WIDE.U32 R32, R3, 0x8, R32 ;  /* 0x0000000803207825 */ /* 0x004fc800078e0020 */
[----:B----4-:R-:W-:-:S04]  /*02b0*/  IMAD.WIDE.U32 R30, R3, 0x8, R30 ;  /* 0x00000008031e7825 */ /* 0x010fc800078e001e */
[----:B-1---5:R-:W-:-:S07]  /*02c0*/  IMAD.WIDE.U32 R28, R3, 0x8, R28 ;  /* 0x00000008031c7825 */ /* 0x022fce00078e001c */
.L_x_4289:
[----:B------:R-:W0:Y:S01]  /*02d0*/  LDC.64 R48, c[0x0][0x398] ;  /* 0x0000e600ff307b82 */ /* 0x000e220000000a00 */
[----:B------:R-:W-:Y:S01]  /*02e0*/  SHF.R.S32.HI R3, RZ, 0x1f, R27 ;  /* 0x0000001fff037819 */ /* 0x000fe2000001141b */
[----:B------:R-:W-:Y:S01]  /*02f0*/  IMAD.SHL.U32 R14, R37, 0x4, RZ ;  /* 0x00000004250e7824 */ /* 0x000fe200078e00ff */
        /* <DEDUP_REMOVED lines=36> */
[----:B------:R-:W-:-:S03]  /*0540*/  IADD3 R46, P1, PT, R47, R40, RZ ;  /* 0x000000282f2e7210 */ /* 0x000fc60007f3e0ff */
[C---:B------:R-:W-:Y:S01]  /*0550*/  IMAD.X R19, R0.reuse, 0x1, R39, P0 ;  /* 0x0000000100137824 */ /* 0x040fe200000e0627 */
[----:B------:R-:W-:-:S05]  /*0560*/  IADD3.X R47, PT, PT, R0, R41, RZ, P1, !PT ;  /* 0x00000029002f7210 */ /* 0x000fca0000ffe4ff */
        /* <DEDUP_REMOVED lines=19> */
[----:B------:R-:W-:Y:S02]  /*06a0*/  LEA.HI R0, P0, R0, R9, RZ, 0x2 ;  /* 0x0000000900007211 */ /* 0x000fe400078110ff */
[----:B------:R-:W4:Y:S02]  /*06b0*/  LDG.E.64 R8, desc[UR6][R32.64+-0x300] ;  /* 0xfffd000620087981 */ /* 0x000f24000c1e1b00 */
[----:B------:R-:W-:Y:S02]  /*06c0*/  IADD3.X R11, PT, PT, RZ, R11, RZ, P0, !PT ;  /* 0x0000000bff0b7210 */ /* 0x000fe400007fe4ff */
[----:B------:R-:W-:-:S04]  /*06d0*/  SHF.L.U32 R43, R0, 0x1, RZ ;  /* 0x00000001002b7819 */ /* 0x000fc800000006ff */
[----:B------:R-:W-:-:S04]  /*06e0*/  LOP3.LUT R43, R43, 0xfffffff8, RZ, 0xc0, !PT ;  /* 0xfffffff82b2b7812 */ /* 0x000fc800078ec0ff */
[----:B------:R-:W-:Y:S01]  /*06f0*/  IADD3 R42, P1, PT, R43, R40, RZ ;  /* 0x000000282b2a7210 */ /* 0x000fe20007f3e0ff */
[----:B--2---:R-:W-:Y:S01]  /*0700*/  HADD2 R2, R2, R6 ;  /* 0x0000000602027230 */ /* 0x004fe20000000000 */
[----:B------:R-:W-:Y:S02]  /*0710*/  SHF.L.U64.HI R6, R0, 0x1, R11 ;  /* 0x0000000100067819 */ /* 0x000fe4000001020b */
[----:B------:R-:W-:Y:S01]  /*0720*/  IADD3 R0, P0, PT, R14, 0x200, RZ ;  /* 0x000002000e007810 */ /* 0x000fe20007f1e0ff */
[----:B---3--:R-:W-:-:S04]  /*0730*/  HFMA2 R2, R2, 1, 1, R4 ;  /* 0x3c003c0002027831 */ /* 0x008fc80000000004 */
[----:B------:R-:W-:Y:S01]  /*0740*/  IMAD.X R22, RZ, RZ, R49, P0 ;  /* 0x000000ffff167224 */ /* 0x000fe200000e0631 */
[----:B------:R-:W-:Y:S02]  /*0750*/  IADD3 R10, P0, PT, R43, R38, RZ ;  /* 0x000000262b0a7210 */ /* 0x000fe40007f1e0ff */
[C---:B------:R-:W-:Y:S02]  /*0760*/  IADD3.X R43, PT, PT, R6.reuse, R41, RZ, P1, !PT ;  /* 0x00000029062b7210 */ /* 0x040fe40000ffe4ff */
[----:B------:R-:W-:Y:S02]  /*0770*/  IADD3.X R11, PT, PT, R6, R39, RZ, P0, !PT ;  /* 0x00000027060b7210 */ /* 0x000fe400007fe4ff */
[----:B------:R-:W-:Y:S02]  /*0780*/  SHF.R.S32.HI R13, RZ, 0x1f, R22 ;  /* 0x0000001fff0d7819 */ /* 0x000fe40000011416 */
[----:B------:R-:W2:Y:S02]  /*0790*/  LDG.E.64 R42, desc[UR8][R42.64] ;  /* 0x000000082a2a7981 */ /* 0x000ea4000c1e1b00 */
[----:B------:R-:W-:Y:S01]  /*07a0*/  LEA.HI R13, P0, R13, R0, RZ, 0x2 ;  /* 0x000000000d0d7211 */ /* 0x000fe200078110ff */
[--C-:B------:R-:W-:Y:S01]  /*07b0*/  HADD2.F32 R0, -RZ, R2.reuse.H0_H0 ;  /* 0x20000002ff007230 */ /* 0x100fe20000004100 */
[----:B------:R-:W2:Y:S01]  /*07c0*/  LDG.E.64 R10, desc[UR4][R10.64] ;  /* 0x000000040a0a7981 */ /* 0x000ea2000c1e1b00 */
[----:B------:R-:W-:-:S02]  /*07d0*/  HADD2.F32 R25, -RZ, R2.H1_H1 ;  /* 0x30000002ff197230 */ /* 0x000fc40000004100 */
[----:B------:R-:W-:Y:S02]  /*07e0*/  HFMA2 R20, R3, 1, 1, R7 ;  /* 0x3c003c0003147831 */ /* 0x000fe40000000007 */
[----:B------:R-:W-:Y:S01]  /*07f0*/  FADD R2, RZ, R0 ;  /* 0x00000000ff027221 */ /* 0x000fe20000000000 */
[----:B------:R-:W3:Y:S01]  /*0800*/  LDG.E.64 R6, desc[UR6][R32.64+-0x200] ;  /* 0xfffe000620067981 */ /* 0x000ee2000c1e1b00 */
[----:B------:R-:W-:Y:S02]  /*0810*/  IADD3.X R22, PT, PT, RZ, R22, RZ, P0, !PT ;  /* 0x00000016ff167210 */ /* 0x000fe400007fe4ff */
[--C-:B------:R-:W-:Y:S01]  /*0820*/  FADD R4, R25, -R2.reuse ;  /* 0x8000000219047221 */ /* 0x100fe20000000000 */
[----:B------:R-:W-:Y:S01]  /*0830*/  FADD R3, R0, -R2 ;  /* 0x8000000200037221 */ /* 0x000fe20000000000 */
[C---:B------:R-:W-:Y:S02]  /*0840*/  SHF.L.U64.HI R22, R13.reuse, 0x1, R22 ;  /* 0x000000010d167819 */ /* 0x040fe40000010216 */
[----:B------:R-:W-:Y:S01]  /*0850*/  FFMA R2, R4, 0.5, R2 ;  /* 0x3f00000004027823 */ /* 0x000fe20000000002 */
[----:B------:R-:W-:Y:S01]  /*0860*/  SHF.L.U32 R13, R13, 0x1, RZ ;  /* 0x000000010d0d7819 */ /* 0x000fe200000006ff */
[----:B------:R-:W-:-:S02]  /*0870*/  HADD2 R20, R20, R5 ;  /* 0x0000000514147230 */ /* 0x000fc40000000000 */
[----:B------:R-:W-:Y:S01]  /*0880*/  FFMA R3, R0, R3, RZ ;  /* 0x0000000300037223 */ /* 0x000fe200000000ff */
[--C-:B------:R-:W-:Y:S01]  /*0890*/  FADD R12, R25, -R2.reuse ;  /* 0x80000002190c7221 */ /* 0x100fe20000000000 */
[----:B------:R-:W-:Y:S01]  /*08a0*/  LOP3.LUT R13, R13, 0xfffffff8, RZ, 0xc0, !PT ;  /* 0xfffffff80d0d7812 */ /* 0x000fe200078ec0ff */
[----:B------:R-:W-:Y:S02]  /*08b0*/  HADD2.F32 R24, -RZ, R20.H0_H0 ;  /* 0x20000014ff187230 */ /* 0x000fe40000004100 */
[----:B------:R-:W-:Y:S01]  /*08c0*/  FFMA R3, R4, R12, R3 ;  /* 0x0000000c04037223 */ /* 0x000fe20000000003 */
[C---:B------:R-:W-:Y:S02]  /*08d0*/  IADD3 R4, P0, PT, R13.reuse, R38, RZ ;  /* 0x000000260d047210 */ /* 0x040fe40007f1e0ff */
[----:B------:R-:W-:Y:S01]  /*08e0*/  IADD3 R12, P1, PT, R13, R40, RZ ;  /* 0x000000280d0c7210 */ /* 0x000fe20007f3e0ff */
[----:B------:R-:W-:Y:S01]  /*08f0*/  FADD R21, R24, -R2 ;  /* 0x8000000218157221 */ /* 0x000fe20000000000 */
[----:B------:R-:W-:-:S02]  /*0900*/  IADD3.X R5, PT, PT, R22, R39, RZ, P0, !PT ;  /* 0x0000002716057210 */ /* 0x000fc400007fe4ff */
[----:B------:R-:W-:Y:S01]  /*0910*/  IADD3.X R13, PT, PT, R22, R41, RZ, P1, !PT ;  /* 0x00000029160d7210 */ /* 0x000fe20000ffe4ff */
[----:B------:R-:W-:-:S03]  /*0920*/  FFMA R22, R21, 0.3333333432674407959, R2 ;  /* 0x3eaaaaab15167823 */ /* 0x000fc60000000002 */
[----:B------:R-:W3:Y:S01]  /*0930*/  LDG.E.64 R4, desc[UR4][R4.64] ;  /* 0x0000000404047981 */ /* 0x000ee2000c1e1b00 */
[----:B------:R-:W-:-:S03]  /*0940*/  FADD R2, R24, -R22 ;  /* 0x8000001618027221 */ /* 0x000fc60000000000 */
[----:B------:R-:W3:Y:S01]  /*0950*/  LDG.E.64 R12, desc[UR8][R12.64] ;  /* 0x000000080c0c7981 */ /* 0x000ee2000c1e1b00 */
[----:B------:R-:W-:-:S03]  /*0960*/  FFMA R21, R21, R2, R3 ;  /* 0x0000000215157223 */ /* 0x000fc60000000003 */
[----:B------:R-:W3:Y:S01]  /*0970*/  LDG.E.64 R2, desc[UR6][R32.64+-0x100] ;  /* 0xffff000620027981 */ /* 0x000ee2000c1e1b00 */
[----:B-----5:R-:W-:Y:S02]  /*0980*/  HFMA2 R46, R18, 1, 1, R46 ;  /* 0x3c003c00122e7831 */ /* 0x020fe4000000002e */
[----:B------:R-:W-:-:S05]  /*0990*/  HADD2.F32 R23, -RZ, R20.H1_H1 ;  /* 0x30000014ff177230 */ /* 0x000fca0000004100 */
[----:B------:R-:W-:Y:S01]  /*09a0*/  FADD R53, R23, -R22 ;  /* 0x8000001617357221 */ /* 0x000fe20000000000 */
[----:B----4-:R-:W-:-:S03]  /*09b0*/  HADD2 R46, R46, R50 ;  /* 0x000000322e2e7230 */ /* 0x010fc60000000000 */
[----:B------:R-:W-:-:S04]  /*09c0*/  FFMA R18, R53, 0.25, R22 ;  /* 0x3e80000035127823 */ /* 0x000fc80000000016 */
[----:B------:R-:W-:Y:S01]  /*09d0*/  FADD R20, R23, -R18 ;  /* 0x8000001217147221 */ /* 0x000fe20000000000 */
[----:B------:R-:W-:-:S03]  /*09e0*/  HADD2.F32 R22, -RZ, R46.H0_H0 ;  /* 0x2000002eff167230 */ /* 0x000fc60000004100 */
[----:B------:R-:W-:Y:S02]  /*09f0*/  FFMA R20, R53, R20, R21 ;  /* 0x0000001435147223 */ /* 0x000fe40000000015 */
[----:B------:R-:W-:-:S04]  /*0a00*/  FADD R21, -R18, R22 ;  /* 0x0000001612157221 */ /* 0x000fc80000000100 */
[----:B------:R-:W-:-:S04]  /*0a10*/  FFMA R18, R21, 0.20000000298023223877, R18 ;  /* 0x3e4ccccd15127823 */ /* 0x000fc80000000012 */
[----:B------:R-:W-:Y:S01]  /*0a20*/  FADD R53, R22, -R18 ;  /* 0x8000001216357221 */ /* 0x000fe20000000000 */
[----:B------:R-:W-:-:S03]  /*0a30*/  HFMA2 R19, R19, 1, 1, R47 ;  /* 0x3c003c0013137831 */ /* 0x000fc6000000002f */
[----:B------:R-:W-:Y:S01]  /*0a40*/  FFMA R20, R21, R53, R20 ;  /* 0x0000003515147223 */ /* 0x000fe20000000014 */
[----:B------:R-:W-:-:S05]  /*0a50*/  HADD2.F32 R21, -RZ, R46.H1_H1 ;  /* 0x3000002eff157230 */ /* 0x000fca0000004100 */
[----:B------:R-:W-:Y:S01]  /*0a60*/  FADD R47, R21, -R18 ;  /* 0x80000012152f7221 */ /* 0x000fe20000000000 */
[----:B------:R-:W-:-:S03]  /*0a70*/  HADD2 R19, R19, R51 ;  /* 0x0000003313137230 */ /* 0x000fc60000000000 */
[----:B------:R-:W-:-:S04]  /*0a80*/  FFMA R18, R47, 0.16666667163372039795, R18 ;  /* 0x3e2aaaab2f127823 */ /* 0x000fc80000000012 */
[----:B------:R-:W-:-:S04]  /*0a90*/  FADD R51, R21, -R18 ;  /* 0x8000001215337221 */ /* 0x000fc80000000000 */
[----:B------:R-:W-:Y:S01]  /*0aa0*/  FFMA R51, R47, R51, R20 ;  /* 0x000000332f337223 */ /* 0x000fe20000000014 */
[----:B------:R-:W-:-:S05]  /*0ab0*/  HADD2.F32 R20, -RZ, R19.H0_H0 ;  /* 0x20000013ff147230 */ /* 0x000fca0000004100 */
[----:B------:R-:W-:Y:S01]  /*0ac0*/  FADD R47, R20, -R18 ;  /* 0x80000012142f7221 */ /* 0x000fe20000000000 */
[----:B------:R-:W-:-:S03]  /*0ad0*/  HFMA2 R16, R16, 1, 1, R44 ;  /* 0x3c003c0010107831 */ /* 0x000fc6000000002c */
[----:B------:R-:W-:Y:S01]  /*0ae0*/  FFMA R18, R47, 0.14285714924335479736, R18 ;  /* 0x3e1249252f127823 */ /* 0x000fe20000000012 */
[----:B------:R-:W-:-:S03]  /*0af0*/  HADD2.F32 R19, -RZ, R19.H1_H1 ;  /* 0x30000013ff137230 */ /* 0x000fc60000004100 */
[----:B------:R-:W-:-:S04]  /*0b00*/  FADD R46, R20, -R18 ;  /* 0x80000012142e7221 */ /* 0x000fc80000000000 */
[----:B------:R-:W-:Y:S01]  /*0b10*/  FFMA R46, R47, R46, R51 ;  /* 0x0000002e2f2e7223 */ /* 0x000fe20000000033 */
[----:B------:R-:W-:Y:S01]  /*0b20*/  FADD R47, R19, -R18 ;  /* 0x80000012132f7221 */ /* 0x000fe20000000000 */
[----:B------:R-:W-:-:S03]  /*0b30*/  HADD2 R16, R16, R8 ;  /* 0x0000000810107230 */ /* 0x000fc60000000000 */
[----:B------:R-:W-:Y:S02]  /*0b40*/  FFMA R8, R47, 0.125, R18 ;  /* 0x3e0000002f087823 */ /* 0x000fe40000000012 */
[----:B------:R-:W-:Y:S02]  /*0b50*/  HADD2.F32 R18, -RZ, R16.H0_H0 ;  /* 0x20000010ff127230 */ /* 0x000fe40000004100 */
[----:B------:R-:W-:Y:S01]  /*0b60*/  FADD R51, R19, -R8 ;  /* 0x8000000813337221 */ /* 0x000fe20000000000 */
[----:B------:R-:W-:-:S03]  /*0b70*/  HFMA2 R45, R17, 1, 1, R45 ;  /* 0x3c003c00112d7831 */ /* 0x000fc6000000002d */
[----:B------:R-:W-:Y:S01]  /*0b80*/  FFMA R46, R47, R51, R46 ;  /* 0x000000332f2e7223 */ /* 0x000fe2000000002e */
[----:B------:R-:W-:Y:S01]  /*0b90*/  FADD R47, -R8, R18 ;  /* 0x00000012082f7221 */ /* 0x000fe20000000100 */
[----:B------:R-:W-:-:S03]  /*0ba0*/  HADD2.F32 R17, -RZ, R16.H1_H1 ;  /* 0x30000010ff117230 */ /* 0x000fc60000004100 */
[----:B------:R-:W-:Y:S01]  /*0bb0*/  FFMA R8, R47, 0.11111111193895339966, R8 ;  /* 0x3de38e392f087823 */ /* 0x000fe20000000008 */
[----:B------:R-:W-:-:S03]  /*0bc0*/  HFMA2 R45, R45, 1, 1, R9 ;  /* 0x3c003c002d2d7831 */ /* 0x000fc60000000009 */
[--C-:B------:R-:W-:Y:S01]  /*0bd0*/  FADD R9, R18, -R8.reuse ;  /* 0x8000000812097221 */ /* 0x100fe20000000000 */
[----:B------:R-:W-:-:S03]  /*0be0*/  FADD R44, R17, -R8 ;  /* 0x80000008112c7221 */ /* 0x000fc60000000000 */
[----:B------:R-:W-:Y:S01]  /*0bf0*/  FFMA R9, R47, R9, R46 ;  /* 0x000000092f097223 */ /* 0x000fe2000000002e */
[----:B------:R-:W-:Y:S01]  /*0c00*/  FFMA R8, R44, 0.10000000149011611938, R8 ;  /* 0x3dcccccd2c087823 */ /* 0x000fe20000000008 */
[----:B------:R-:W-:-:S05]  /*0c10*/  HADD2.F32 R16, -RZ, R45.H0_H0 ;  /* 0x2000002dff107230 */ /* 0x000fca0000004100 */
[--C-:B------:R-:W-:Y:S01]  /*0c20*/  FADD R47, R16, -R8.reuse ;  /* 0x80000008102f7221 */ /* 0x100fe20000000000 */
[----:B------:R-:W-:Y:S01]  /*0c30*/  BSSY.RECONVERGENT B0, `(.L_x_4267) ;  /* 0x000006f000007945 */ /* 0x000fe20003800200 */
[----:B------:R-:W-:Y:S01]  /*0c40*/  MOV R48, 0x41a00000 ;  /* 0x41a0000000307802 */ /* 0x000fe20000000f00 */
[----:B--2---:R-:W-:Y:S02]  /*0c50*/  HFMA2 R46, R10, 1, 1, R42 ;  /* 0x3c003c000a2e7831 */ /* 0x004fe4000000002a */
[----:B------:R-:W-:Y:S02]  /*0c60*/  HADD2.F32 R10, -RZ, R45.H1_H1 ;  /* 0x3000002dff0a7230 */ /* 0x000fe40000004100 */
[--C-:B------:R-:W-:Y:S01]  /*0c70*/  FADD R42, R17, -R8.reuse ;  /* 0x80000008112a7221 */ /* 0x100fe20000000000 */
[----:B------:R-:W-:Y:S01]  /*0c80*/  FFMA R45, R47, 0.090909093618392944336, R8 ;  /* 0x3dba2e8c2f2d7823 */ /* 0x000fe20000000008 */
[----:B---3--:R-:W-:Y:S02]  /*0c90*/  HFMA2 R46, R46, 1, 1, R6 ;  /* 0x3c003c002e2e7831 */ /* 0x008fe40000000006 */
[----:B------:R-:W-:Y:S01]  /*0ca0*/  FFMA R42, R44, R42, R9 ;  /* 0x0000002a2c2a7223 */ /* 0x000fe20000000009 */
[----:B------:R-:W-:Y:S01]  /*0cb0*/  FADD R44, R10, -R45 ;  /* 0x8000002d0a2c7221 */ /* 0x000fe20000000000 */
[----:B------:R-:W-:-:S02]  /*0cc0*/  HFMA2 R11, R11, 1, 1, R43 ;  /* 0x3c003c000b0b7831 */ /* 0x000fc4000000002b */
[--C-:B------:R-:W-:Y:S01]  /*0cd0*/  FADD R6, R16, -R45.reuse ;  /* 0x8000002d10067221 */ /* 0x100fe20000000000 */
[----:B------:R-:W-:Y:S01]  /*0ce0*/  FFMA R45, R44, 0.083333335816860198975, R45 ;  /* 0x3daaaaab2c2d7823 */ /* 0x000fe2000000002d */
[--C-:B------:R-:W-:Y:S02]  /*0cf0*/  HADD2.F32 R9, -RZ, R46.reuse.H0_H0 ;  /* 0x2000002eff097230 */ /* 0x100fe40000004100 */
[----:B------:R-:W-:Y:S01]  /*0d00*/  FFMA R6, R47, R6, R42 ;  /* 0x000000062f067223 */ /* 0x000fe2000000002a */
[----:B------:R-:W-:Y:S02]  /*0d10*/  HFMA2 R43, R11, 1, 1, R7 ;  /* 0x3c003c000b2b7831 */ /* 0x000fe40000000007 */
[----:B------:R-:W-:Y:S01]  /*0d20*/  FADD R42, -R45, R9 ;  /* 0x000000092d2a7221 */ /* 0x000fe20000000100 */
[----:B------:R-:W-:-:S03]  /*0d30*/  HADD2.F32 R8, -RZ, R46.H1_H1 ;  /* 0x3000002eff087230 */ /* 0x000fc60000004100 */
[----:B------:R-:W-:-:S04]  /*0d40*/  FFMA R46, R42, 0.076923079788684844971, R45 ;  /* 0x3d9d89d92a2e7823 */ /* 0x000fc8000000002d */
[--C-:B------:R-:W-:Y:S01]  /*0d50*/  FADD R11, R8, -R46.reuse ;  /* 0x8000002e080b7221 */ /* 0x100fe20000000000 */
[----:B------:R-:W-:Y:S02]  /*0d60*/  HADD2.F32 R7, -RZ, R43.H0_H0 ;  /* 0x2000002bff077230 */ /* 0x000fe40000004100 */
[----:B------:R-:W-:Y:S02]  /*0d70*/  HFMA2 R4, R4, 1, 1, R12 ;  /* 0x3c003c0004047831 */ /* 0x000fe4000000000c */
[----:B------:R-:W-:Y:S01]  /*0d80*/  FFMA R47, R11, 0.071428574621677398682, R46 ;  /* 0x3d9249250b2f7823 */ /* 0x000fe2000000002e */
[----:B------:R-:W-:-:S03]  /*0d90*/  FADD R45, R10, -R45 ;  /* 0x8000002d0a2d7221 */ /* 0x000fc60000000000 */
[--C-:B------:R-:W-:Y:S01]  /*0da0*/  FADD R12, R7, -R47.reuse ;  /* 0x8000002f070c7221 */ /* 0x100fe20000000000 */
[----:B------:R-:W-:Y:S01]  /*0db0*/  FFMA R45, R44, R45, R6 ;  /* 0x0000002d2c2d7223 */ /* 0x000fe20000000006 */
[----:B------:R-:W-:Y:S02]  /*0dc0*/  HFMA2 R4, R4, 1, 1, R2 ;  /* 0x3c003c0004047831 */ /* 0x000fe40000000002 */
[----:B------:R-:W-:Y:S02]  /*0dd0*/  HADD2.F32 R6, -RZ, R43.H1_H1 ;  /* 0x3000002bff067230 */ /* 0x000fe40000004100 */
[----:B------:R-:W-:Y:S01]  /*0de0*/  FFMA R43, R12, 0.066666670143604278564, R47 ;  /* 0x3d8888890c2b7823 */ /* 0x000fe2000000002f */
[----:B------:R-:W-:-:S03]  /*0df0*/  HADD2 R44, R5, R13 ;  /* 0x0000000d052c7230 */ /* 0x000fc60000000000 */
[--C-:B------:R-:W-:Y:S01]  /*0e00*/  FADD R2, R6, -R43.reuse ;  /* 0x8000002b06027221 */ /* 0x100fe20000000000 */
[----:B------:R-:W-:Y:S01]  /*0e10*/  FADD R46, R9, -R46 ;  /* 0x8000002e092e7221 */ /* 0x000fe20000000000 */
[--C-:B------:R-:W-:Y:S02]  /*0e20*/  HADD2.F32 R5, -RZ, R4.reuse.H0_H0 ;  /* 0x20000004ff057230 */ /* 0x100fe40000004100 */
[----:B------:R-:W-:Y:S01]  /*0e30*/  FFMA R13, R2, 0.0625, R43 ;  /* 0x3d800000020d7823 */ /* 0x000fe2000000002b */
[----:B------:R-:W-:Y:S01]  /*0e40*/  FFMA R46, R42, R46, R45 ;  /* 0x0000002e2a2e7223 */ /* 0x000fe2000000002d */
[----:B------:R-:W-:Y:S01]  /*0e50*/  FADD R47, R8, -R47 ;  /* 0x8000002f082f7221 */ /* 0x000fe20000000000 */
[----:B------:R-:W-:Y:S02]  /*0e60*/  HFMA2 R44, R44, 1, 1, R3 ;  /* 0x3c003c002c2c7831 */ /* 0x000fe40000000003 */
[----:B------:R-:W-:Y:S01]  /*0e70*/  FADD R42, -R13, R5 ;  /* 0x000000050d2a7221 */ /* 0x000fe20000000100 */
[----:B------:R-:W-:-:S02]  /*0e80*/  HADD2.F32 R4, -RZ, R4.H1_H1 ;  /* 0x30000004ff047230 */ /* 0x000fc40000004100 */
[----:B------:R-:W-:Y:S01]  /*0e90*/  FFMA R47, R11, R47, R46 ;  /* 0x0000002f0b2f7223 */ /* 0x000fe2000000002e */
[----:B------:R-:W-:Y:S01]  /*0ea0*/  FADD R43, R7, -R43 ;  /* 0x8000002b072b7221 */ /* 0x000fe20000000000 */
[--C-:B------:R-:W-:Y:S01]  /*0eb0*/  FFMA R11, R42, 0.058823529630899429321, R13.reuse ;  /* 0x3d70f0f12a0b7823 */ /* 0x100fe2000000000d */
[----:B------:R-:W-:Y:S02]  /*0ec0*/  FADD R13, R6, -R13 ;  /* 0x8000000d060d7221 */ /* 0x000fe40000000000 */
[----:B------:R-:W-:Y:S01]  /*0ed0*/  FFMA R43, R12, R43, R47 ;  /* 0x0000002b0c2b7223 */ /* 0x000fe2000000002f */
[----:B------:R-:W-:Y:S01]  /*0ee0*/  FADD R46, R4, -R11 ;  /* 0x8000000b042e7221 */ /* 0x000fe20000000000 */
[----:B------:R-:W-:Y:S02]  /*0ef0*/  HADD2.F32 R3, -RZ, R44.H0_H0 ;  /* 0x2000002cff037230 */ /* 0x000fe40000004100 */
[----:B------:R-:W-:Y:S01]  /*0f00*/  FFMA R13, R2, R13, R43 ;  /* 0x0000000d020d7223 */ /* 0x000fe2000000002b */
[--C-:B------:R-:W-:Y:S01]  /*0f10*/  FFMA R12, R46, 0.055555555969476699829, R11.reuse ;  /* 0x3d638e392e0c7823 */ /* 0x100fe2000000000b */
[----:B------:R-:W-:-:S03]  /*0f20*/  FADD R11, R5, -R11 ;  /* 0x8000000b050b7221 */ /* 0x000fc60000000000 */
[--C-:B------:R-:W-:Y:S01]  /*0f30*/  FADD R43, R3, -R12.reuse ;  /* 0x8000000c032b7221 */ /* 0x100fe20000000000 */
[----:B------:R-:W-:Y:S01]  /*0f40*/  FFMA R11, R42, R11, R13 ;  /* 0x0000000b2a0b7223 */ /* 0x000fe2000000000d */
[----:B------:R-:W-:Y:S01]  /*0f50*/  LEA R13, R37, 0x280, 0x2 ;  /* 0x00000280250d7811 */ /* 0x000fe200078e10ff */
[----:B------:R-:W-:Y:S02]  /*0f60*/  HADD2.F32 R2, -RZ, R44.H1_H1 ;  /* 0x3000002cff027230 */ /* 0x000fe40000004100 */
[--C-:B------:R-:W-:Y:S01]  /*0f70*/  FFMA R47, R43, 0.052631579339504241943, R12.reuse ;  /* 0x3d5794362b2f7823 */ /* 0x100fe2000000000c */
[----:B------:R-:W-:Y:S01]  /*0f80*/  FADD R12, R4, -R12 ;  /* 0x8000000c040c7221 */ /* 0x000fe20000000000 */
[----:B------:R-:W-:Y:S02]  /*0f90*/  ISETP.GE.AND P0, PT, R13, UR44, PT ;  /* 0x0000002c0d007c0c */ /* 0x000fe4000bf06270 */
[----:B------:R-:W-:Y:S01]  /*0fa0*/  FADD R42, R2, -R47 ;  /* 0x8000002f022a7221 */ /* 0x000fe20000000000 */
[----:B------:R-:W-:Y:S01]  /*0fb0*/  FFMA R11, R46, R12, R11 ;  /* 0x0000000c2e0b7223 */ /* 0x000fe2000000000b */
[----:B------:R-:W-:-:S02]  /*0fc0*/  FADD R12, R3, -R47 ;  /* 0x8000002f030c7221 */ /* 0x000fc40000000000 */
[----:B------:R-:W-:Y:S02]  /*0fd0*/  FFMA R47, R42, 0.050000000745058059692, R47 ;  /* 0x3d4ccccd2a2f7823 */ /* 0x000fe4000000002f */
[----:B------:R-:W-:Y:S02]  /*0fe0*/  FFMA R11, R43, R12, R11 ;  /* 0x0000000c2b0b7223 */ /* 0x000fe4000000000b */
[----:B------:R-:W-:Y:S01]  /*0ff0*/  FADD R46, R2, -R47 ;  /* 0x8000002f022e7221 */ /* 0x000fe20000000000 */
[----:B------:R-:W-:-:S03]  /*1000*/  CS2R R44, SRZ ;  /* 0x00000000002c7805 */ /* 0x000fc6000001ff00 */
        /* <DEDUP_REMOVED lines=34> */
[----:B------:R-:W-:-:S04]  /*1230*/  FFMA R47, R12, 0.047619048506021499634, R47 ;  /* 0x3d430c310c2f7823 */ /* 0x000fc8000000002f */
[----:B------:R-:W-:-:S04]  /*1240*/  FADD R14, R42, -R47 ;  /* 0x8000002f2a0e7221 */ /* 0x000fc80000000000 */
[--C-:B------:R-:W-:Y:S01]  /*1250*/  FFMA R11, R14, 0.045454546809196472168, R47.reuse ;  /* 0x3d3a2e8c0e0b7823 */ /* 0x100fe2000000002f */
[----:B------:R-:W-:-:S03]  /*1260*/  FADD R47, R45, -R47 ;  /* 0x8000002f2d2f7221 */ /* 0x000fc60000000000 */
[----:B------:R-:W-:Y:S01]  /*1270*/  FADD R38, R44, -R11 ;  /* 0x8000000b2c267221 */ /* 0x000fe20000000000 */
[----:B------:R-:W-:-:S03]  /*1280*/  FFMA R47, R12, R47, R46 ;  /* 0x0000002f0c2f7223 */ /* 0x000fc6000000002e */
[--C-:B------:R-:W-:Y:S01]  /*1290*/  FFMA R13, R38, 0.043478261679410934448, R11.reuse ;  /* 0x3d321643260d7823 */ /* 0x100fe2000000000b */
[----:B------:R-:W-:-:S03]  /*12a0*/  FADD R11, R42, -R11 ;  /* 0x8000000b2a0b7221 */ /* 0x000fc60000000000 */
[C---:B------:R-:W-:Y:S01]  /*12b0*/  FADD R46, R43.reuse, -R13 ;  /* 0x8000000d2b2e7221 */ /* 0x040fe20000000000 */
[----:B------:R-:W-:Y:S01]  /*12c0*/  FFMA R11, R14, R11, R47 ;  /* 0x0000000b0e0b7223 */ /* 0x000fe2000000002f */
[--C-:B------:R-:W-:Y:S02]  /*12d0*/  FADD R12, R44, -R13.reuse ;  /* 0x8000000d2c0c7221 */ /* 0x100fe40000000000 */
[----:B------:R-:W-:Y:S02]  /*12e0*/  FFMA R47, R46, 0.041666667908430099487, R13 ;  /* 0x3d2aaaab2e2f7823 */ /* 0x000fe4000000000d */
[----:B------:R-:W-:Y:S02]  /*12f0*/  FFMA R11, R38, R12, R11 ;  /* 0x0000000c260b7223 */ /* 0x000fe4000000000b */
[----:B------:R-:W-:-:S04]  /*1300*/  FADD R12, R43, -R47 ;  /* 0x8000002f2b0c7221 */ /* 0x000fc80000000000 */
[----:B------:R-:W-:-:S07]  /*1310*/  FFMA R46, R46, R12, R11 ;  /* 0x0000000c2e2e7223 */ /* 0x000fce000000000b */
.L_x_4268:
[----:B------:R-:W-:Y:S05]  /*1320*/  BSYNC.RECONVERGENT B0 ;  /* 0x0000000000007941 */ /* 0x000fea0003800200 */
.L_x_4267:
[----:B------:R-:W-:-:S03]  /*1330*/  UMOV UR4, 0xffffffff ;  /* 0xffffffff00047882 */ /* 0x000fc60000000000 */
[----:B------:R-:W-:Y:S05]  /*1340*/  BRA.DIV UR4, `(.L_x_4269) ;  /* 0x0000001604387947 */ /* 0x000fea000b800000 */
[----:B------:R0:W1:Y:S04]  /*1350*/  SHFL.DOWN PT, R38, R47, 0x10, 0x1f ;  /* 0x0a001f002f267f89 */ /* 0x00006800000e0000 */
[----:B------:R0:W2:Y:S04]  /*1360*/  SHFL.DOWN PT, R39, R46, 0x10, 0x1f ;  /* 0x0a001f002e277f89 */ /* 0x0000a800000e0000 */
[----:B------:R0:W3:Y:S02]  /*1370*/  SHFL.DOWN PT, R14, R48, 0x10, 0x1f ;  /* 0x0a001f00300e7f89 */ /* 0x0000e400000e0000 */
.L_x_4294:
        /* <DEDUP_REMOVED lines=17> */
.L_x_4271:
[----:B------:R-:W-:Y:S05]  /*1490*/  BSYNC.RECONVERGENT B0 ;  /* 0x0000000000007941 */ /* 0x000fea0003800200 */
.L_x_4270:
[----:B------:R-:W-:-:S03]  /*14a0*/  UMOV UR4, 0xffffffff ;  /* 0xffffffff00047882 */ /* 0x000fc60000000000 */
[----:B------:R-:W-:Y:S05]  /*14b0*/  BRA.DIV UR4, `(.L_x_4272) ;  /* 0x0000001604387947 */ /* 0x000fea000b800000 */
[----:B-1----:R1:W3:Y:S04]  /*14c0*/  SHFL.DOWN PT, R38, R47, 0x8, 0x1f ;  /* 0x09001f002f267f89 */ /* 0x0022e800000e0000 */
[----:B--2---:R1:W2:Y:S04]  /*14d0*/  SHFL.DOWN PT, R39, R46, 0x8, 0x1f ;  /* 0x09001f002e277f89 */ /* 0x0042a800000e0000 */
[----:B------:R1:W4:Y:S02]  /*14e0*/  SHFL.DOWN PT, R14, R48, 0x8, 0x1f ;  /* 0x09001f00300e7f89 */ /* 0x00032400000e0000 */
.L_x_4299:
        /* <DEDUP_REMOVED lines=17> */
.L_x_4274:
[----:B------:R-:W-:Y:S05]  /*1600*/  BSYNC.RECONVERGENT B0 ;  /* 0x0000000000007941 */ /* 0x000fea0003800200 */
.L_x_4273:
[----:B------:R-:W-:-:S03]  /*1610*/  UMOV UR4, 0xffffffff ;  /* 0xffffffff00047882 */ /* 0x000fc60000000000 */
[----:B------:R-:W-:Y:S05]  /*1620*/  BRA.DIV UR4, `(.L_x_4275) ;  /* 0x0000001604387947 */ /* 0x000fea000b800000 */
[----:B---3--:R3:W4:Y:S04]  /*1630*/  SHFL.DOWN PT, R38, R47, 0x4, 0x1f ;  /* 0x08801f002f267f89 */ /* 0x00872800000e0000 */
[----:B--2---:R3:W2:Y:S04]  /*1640*/  SHFL.DOWN PT, R39, R46, 0x4, 0x1f ;  /* 0x08801f002e277f89 */ /* 0x0046a800000e0000 */
[----:B------:R3:W0:Y:S02]  /*1650*/  SHFL.DOWN PT, R14, R48, 0x4, 0x1f ;  /* 0x08801f00300e7f89 */ /* 0x00062400000e0000 */
.L_x_4304:
        /* <DEDUP_REMOVED lines=17> */
.L_x_4277:
[----:B------:R-:W-:Y:S05]  /*1770*/  BSYNC.RECONVERGENT B0 ;  /* 0x0000000000007941 */ /* 0x000fea0003800200 */
.L_x_4276:
[----:B------:R-:W-:-:S03]  /*1780*/  UMOV UR4, 0xffffffff ;  /* 0xffffffff00047882 */ /* 0x000fc60000000000 */
[----:B------:R-:W-:Y:S05]  /*1790*/  BRA.DIV UR4, `(.L_x_4278) ;  /* 0x0000001604387947 */ /* 0x000fea000b800000 */
[----:B----4-:R0:W4:Y:S04]  /*17a0*/  SHFL.DOWN PT, R38, R47, 0x2, 0x1f ;  /* 0x08401f002f267f89 */ /* 0x01012800000e0000 */
[----:B--2---:R0:W2:Y:S04]  /*17b0*/  SHFL.DOWN PT, R39, R46, 0x2, 0x1f ;  /* 0x08401f002e277f89 */ /* 0x0040a800000e0000 */
[----:B------:R0:W0:Y:S02]  /*17c0*/  SHFL.DOWN PT, R14, R48, 0x2, 0x1f ;  /* 0x08401f00300e7f89 */ /* 0x00002400000e0000 */
.L_x_4309:
        /* <DEDUP_REMOVED lines=17> */
.L_x_4280:
[----:B------:R-:W-:Y:S05]  /*18e0*/  BSYNC.RECONVERGENT B0 ;  /* 0x0000000000007941 */ /* 0x000fea0003800200 */
.L_x_4279:
[----:B------:R-:W-:-:S03]  /*18f0*/  UMOV UR4, 0xffffffff ;  /* 0xffffffff00047882 */ /* 0x000fc60000000000 */
[----:B------:R-:W-:Y:S05]  /*1900*/  BRA.DIV UR4, `(.L_x_4281) ;  /* 0x0000001604387947 */ /* 0x000fea000b800000 */
[----:B----4-:R0:W4:Y:S04]  /*1910*/  SHFL.DOWN PT, R38, R47, 0x1, 0x1f ;  /* 0x08201f002f267f89 */ /* 0x01012800000e0000 */
[----:B--2---:R0:W2:Y:S04]  /*1920*/  SHFL.DOWN PT, R39, R46, 0x1, 0x1f ;  /* 0x08201f002e277f89 */ /* 0x0040a800000e0000 */
[----:B------:R0:W0:Y:S02]  /*1930*/  SHFL.DOWN PT, R14, R48, 0x1, 0x1f ;  /* 0x08201f00300e7f89 */ /* 0x00002400000e0000 */
.L_x_4314:
        /* <DEDUP_REMOVED lines=17> */
.L_x_4283:
[----:B------:R-:W-:Y:S05]  /*1a50*/  BSYNC.RECONVERGENT B0 ;  /* 0x0000000000007941 */ /* 0x000fea0003800200 */
.L_x_4282:
[----:B------:R-:W-:-:S03]  /*1a60*/  UMOV UR4, 0xffffffff ;  /* 0xffffffff00047882 */ /* 0x000fc60000000000 */
[----:B------:R-:W-:Y:S05]  /*1a70*/  BRA.DIV UR4, `(.L_x_4284) ;  /* 0x0000001604387947 */ /* 0x000fea000b800000 */
[----:B-1-3--:R-:W0:Y:S04]  /*1a80*/  SHFL.IDX PT, R47, R47, RZ, 0x1f ;  /* 0x00001fff2f2f7589 */ /* 0x00ae2800000e0000 */
[----:B------:R-:W1:Y:S04]  /*1a90*/  SHFL.IDX PT, R46, R46, RZ, 0x1f ;  /* 0x00001fff2e2e7589 */ /* 0x000e6800000e0000 */
[----:B------:R3:W0:Y:S02]  /*1aa0*/  SHFL.IDX PT, R14, R48, RZ, 0x1f ;  /* 0x00001fff300e7589 */ /* 0x00062400000e0000 */
.L_x_4319:
        /* <DEDUP_REMOVED lines=13> */
[----:B--2---:R-:W-:-:S03]  /*1b80*/  IMAD.MOV.U32 R39, RZ, RZ, 0x3ec00000 ;  /* 0x3ec00000ff277424 */ /* 0x004fc600078e00ff */
        /* <DEDUP_REMOVED lines=13> */
.L_x_4285:
[----:B------:R-:W0:Y:S02]  /*1c60*/  MUFU.RSQ R11, R11 ;  /* 0x0000000b000b7308 */ /* 0x000e240000001400 */
.L_x_4286:
[----:B------:R-:W-:Y:S01]  /*1c70*/  ISETP.NE.AND P1, PT, R37, RZ, PT ;  /* 0x000000ff2500720c */ /* 0x000fe20003f25270 */
[----:B------:R-:W-:-:S12]  /*1c80*/  BSSY.RECONVERGENT B0, `(.L_x_4287) ;  /* 0x000000f000007945 */ /* 0x000fd80003800200 */
[----:B------:R-:W-:Y:S05]  /*1c90*/  @P1 BRA `(.L_x_4288) ;  /* 0x0000000000341947 */ /* 0x000fea0003800000 */
[----:B------:R-:W-:Y:S02]  /*1ca0*/  SHF.R.S32.HI R14, RZ, 0x1f, R27 ;  /* 0x0000001fff0e7819 */ /* 0x000fe4000001141b */
[----:B------:R-:W-:Y:S02]  /*1cb0*/  SHF.L.U32 R12, R27, 0x2, RZ ;  /* 0x000000021b0c7819 */ /* 0x000fe400000006ff */
[C---:B------:R-:W-:Y:S02]  /*1cc0*/  R2UR UR4, R34.reuse ;  /* 0x00000000220472ca */ /* 0x040fe400000e0000 */
[C---:B------:R-:W-:Y:S02]  /*1cd0*/  R2UR UR5, R35.reuse ;  /* 0x00000000230572ca */ /* 0x040fe400000e0000 */
[----:B------:R-:W-:Y:S02]  /*1ce0*/  R2UR UR6, R34 ;  /* 0x00000000220672ca */ /* 0x000fe400000e0000 */
[----:B------:R-:W-:-:S02]  /*1cf0*/  R2UR UR7, R35 ;  /* 0x00000000230772ca */ /* 0x000fc400000e0000 */
[----:B------:R-:W-:Y:S02]  /*1d00*/  SHF.L.U64.HI R13, R27, 0x2, R14 ;  /* 0x000000021b0d7819 */ /* 0x000fe4000001020e */
[C---:B----4-:R-:W-:Y:S02]  /*1d10*/  IADD3 R38, P1, PT, R12.reuse, UR40, RZ ;  /* 0x000000280c267c10 */ /* 0x050fe4000ff3e0ff */
[----:B------:R-:W-:Y:S02]  /*1d20*/  IADD3 R12, P2, PT, R12, UR42, RZ ;  /* 0x0000002a0c0c7c10 */ /* 0x000fe4000ff5e0ff */
[C---:B--2---:R-:W-:Y:S02]  /*1d30*/  IADD3.X R39, PT, PT, R13.reuse, UR41, RZ, P1, !PT ;  /* 0x000000290d277c10 */ /* 0x044fe40008ffe4ff */
[----:B------:R-:W-:-:S03]  /*1d40*/  IADD3.X R13, PT, PT, R13, UR43, RZ, P2, !PT ;  /* 0x0000002b0d0d7c10 */ /* 0x000fc600097fe4ff */
[----:B------:R1:W-:Y:S04]  /*1d50*/  STG.E desc[UR4][R38.64], R47 ;  /* 0x0000002f26007986 */ /* 0x0003e8000c101904 */
[----:B0-----:R1:W-:Y:S02]  /*1d60*/  STG.E desc[UR6][R12.64], R11 ;  /* 0x0000000b0c007986 */ /* 0x0013e4000c101906 */
.L_x_4288:
[----:B------:R-:W-:Y:S05]  /*1d70*/  BSYNC.RECONVERGENT B0 ;  /* 0x0000000000007941 */ /* 0x000fea0003800200 */
.L_x_4287:
[C---:B------:R-:W-:Y:S02]  /*1d80*/  R2UR UR4, R34.reuse ;  /* 0x00000000220472ca */ /* 0x040fe400000e0000 */
[C---:B------:R-:W-:Y:S02]  /*1d90*/  R2UR UR5, R35.reuse ;  /* 0x00000000230572ca */ /* 0x040fe400000e0000 */
[----:B------:R-:W-:Y:S02]  /*1da0*/  R2UR UR6, R34 ;  /* 0x00000000220672ca */ /* 0x000fe400000e0000 */
[----:B------:R-:W-:-:S09]  /*1db0*/  R2UR UR7, R35 ;  /* 0x00000000230772ca */ /* 0x000fd200000e0000 */
[----:B-1----:R-:W5:Y:S04]  /*1dc0*/  LDG.E.64 R12, desc[UR4][R30.64+-0x500] ;  /* 0xfffb00041e0c7981 */ /* 0x002f68000c1e1b00 */
[----:B--2-4-:R-:W5:Y:S01]  /*1dd0*/  LDG.E.64 R38, desc[UR6][R28.64+-0x500] ;  /* 0xfffb00061c267981 */ /* 0x014f62000c1e1b00 */
[----:B------:R-:W-:Y:S01]  /*1de0*/  HFMA2 R41, -RZ, RZ, 0, 0 ;  /* 0x00000000ff297431 */ /* 0x000fe200000001ff */
[----:B------:R-:W-:Y:S01]  /*1df0*/  SHF.R.S32.HI R14, RZ, 0x1f, R27 ;  /* 0x0000001fff0e7819 */ /* 0x000fe2000001141b */
[--C-:B------:R-:W-:Y:S01]  /*1e00*/  FADD R46, R25, -R47.reuse ;  /* 0x8000002f192e7221 */ /* 0x100fe20000000000 */
[----:B------:R-:W-:Y:S01]  /*1e10*/  SHF.L.U32 R40, R37, 0x2, RZ ;  /* 0x0000000225287819 */ /* 0x000fe200000006ff */
[----:B------:R-:W-:Y:S01]  /*1e20*/  FADD R24, R24, -R47 ;  /* 0x8000002f18187221 */ /* 0x000fe20000000000 */
[----:B------:R-:W-:Y:S01]  /*1e30*/  R2UR UR8, R34 ;  /* 0x00000000220872ca */ /* 0x000fe200000e0000 */
[----:B------:R-:W-:Y:S01]  /*1e40*/  IMAD R14, R14, UR38, RZ ;  /* 0x000000260e0e7c24 */ /* 0x000fe2000f8e02ff */
[----:B------:R-:W-:Y:S01]  /*1e50*/  R2UR UR9, R35 ;  /* 0x00000000230972ca */ /* 0x000fe200000e0000 */
[----:B0-----:R-:W-:-:S02]  /*1e60*/  FMUL R24, R24, R11 ;  /* 0x0000000b18187220 */ /* 0x001fc40000400000 */
[C---:B------:R-:W-:Y:S02]  /*1e70*/  IMAD R15, R27.reuse, UR39, R14 ;  /* 0x000000271b0f7c24 */ /* 0x040fe4000f8e020e */
[----:B------:R-:W-:Y:S01]  /*1e80*/  FADD R14, R0, -R47 ;  /* 0x8000002f000e7221 */ /* 0x000fe20000000000 */
[----:B------:R-:W-:-:S04]  /*1e90*/  IMAD.WIDE.U32 R40, R27, UR38, R40 ;  /* 0x000000261b287c25 */ /* 0x000fc8000f8e0028 */
[----:B------:R-:W-:Y:S01]  /*1ea0*/  FMUL R14, R14, R11 ;  /* 0x0000000b0e0e7220 */ /* 0x000fe20000400000 */
[----:B------:R-:W-:Y:S01]  /*1eb0*/  IADD3 R0, PT, PT, R41, R15, RZ ;  /* 0x0000000f29007210 */ /* 0x000fe20007ffe0ff */
[-C--:B------:R-:W-:Y:S01]  /*1ec0*/  FMUL R15, R46, R11.reuse ;  /* 0x0000000b2e0f7220 */ /* 0x080fe20000400000 */
[----:B------:R-:W-:Y:S02]  /*1ed0*/  FADD R46, R23, -R47 ;  /* 0x8000002f172e7221 */ /* 0x000fe40000000000 */
[----:B------:R-:W-:Y:S02]  /*1ee0*/  SHF.R.S32.HI R25, RZ, 0x1f, R0 ;  /* 0x0000001fff197819 */ /* 0x000fe40000011400 */
[----:B------:R-:W-:Y:S01]  /*1ef0*/  F2FP.F16.F32.PACK_AB R23, R15, R14 ;  /* 0x0000000e0f17723e */ /* 0x000fe200000000ff */
[----:B------:R-:W-:Y:S01]  /*1f00*/  FMUL R15, R46, R11 ;  /* 0x0000000b2e0f7220 */ /* 0x000fe20000400000 */
[----:B------:R-:W-:-:S04]  /*1f10*/  LEA.HI R25, P1, R25, R40, RZ, 0x2 ;  /* 0x0000002819197211 */ /* 0x000fc800078310ff */
[----:B------:R-:W-:Y:S02]  /*1f20*/  SHF.L.U32 R14, R25, 0x1, RZ ;  /* 0x00000001190e7819 */ /* 0x000fe400000006ff */
[----:B------:R-:W-:Y:S02]  /*1f30*/  IADD3.X R46, PT, PT, RZ, R0, RZ, P1, !PT ;  /* 0x00000000ff2e7210 */ /* 0x000fe40000ffe4ff */
[----:B------:R-:W-:Y:S02]  /*1f40*/  LOP3.LUT R14, R14, 0xfffffff8, RZ, 0xc0, !PT ;  /* 0xfffffff80e0e7812 */ /* 0x000fe400078ec0ff */
[----:B------:R-:W-:Y:S02]  /*1f50*/  F2FP.F16.F32.PACK_AB R24, R15, R24 ;  /* 0x000000180f18723e */ /* 0x000fe400000000ff */
        /* <DEDUP_REMOVED lines=11> */
[----:B---3--:R-:W-:Y:S01]  /*2010*/  FADD R48, R19, -R47 ;  /* 0x8000002f13307221 */ /* 0x008fe20000000000 */
        /* <DEDUP_REMOVED lines=10> */
[----:B------:R-:W-:Y:S02]  /*20c0*/  IMAD.X R38, RZ, RZ, R41, P1 ;  /* 0x000000ffff267224 */ /* 0x000fe400008e0629 */
        /* <DEDUP_REMOVED lines=19> */
[----:B------:R-:W-:Y:S01]  /*2200*/  FADD R22, R17, -R47 ;  /* 0x8000002f11167221 */ /* 0x000fe20000000000 */
[----:B------:R-:W-:-:S03]  /*2210*/  FMUL R17, R10, R11 ;  /* 0x0000000b0a117220 */ /* 0x000fc60000400000 */
[----:B0-----:R-:W-:Y:S01]  /*2220*/  FMUL R15, R22, R11 ;  /* 0x0000000b160f7220 */ /* 0x001fe20000400000 */
[----:B------:R-:W-:Y:S02]  /*2230*/  IADD3.X R22, PT, PT, RZ, R19, RZ, P1, !PT ;  /* 0x00000013ff167210 */ /* 0x000fe40000ffe4ff */
[----:B------:R-:W-:Y:S02]  /*2240*/  SHF.L.U32 R19, R23, 0x1, RZ ;  /* 0x0000000117137819 */ /* 0x000fe400000006ff */
[----:B------:R-:W-:Y:S02]  /*2250*/  F2FP.F16.F32.PACK_AB R14, R17, R16 ;  /* 0x00000010110e723e */ /* 0x000fe400000000ff */
[----:B------:R-:W-:Y:S02]  /*2260*/  F2FP.F16.F32.PACK_AB R10, R15, R18 ;  /* 0x000000120f0a723e */ /* 0x000fe400000000ff */
[----:B------:R-:W-:Y:S02]  /*2270*/  LOP3.LUT R16, R19, 0xfffffff8, RZ, 0xc0, !PT ;  /* 0xfffffff813107812 */ /* 0x000fe400078ec0ff */
        /* <DEDUP_REMOVED lines=21> */
[----:B------:R-:W-:Y:S02]  /*23d0*/  IADD3.X R8, PT, PT, RZ, R22, RZ, P1, !PT ;  /* 0x00000016ff087210 */ /* 0x000fe40000ffe4ff */
[----:B------:R-:W-:Y:S02]  /*23e0*/  LOP3.LUT R16, R16, 0xfffffff8, RZ, 0xc0, !PT ;  /* 0xfffffff810107812 */ /* 0x000fe400078ec0ff */
[----:B------:R-:W-:-:S02]  /*23f0*/  F2FP.F16.F32.PACK_AB R7, R7, R10 ;  /* 0x0000000a0707723e */ /* 0x000fc400000000ff */
[----:B------:R-:W-:Y:S02]  /*2400*/  F2FP.F16.F32.PACK_AB R9, R9, R18 ;  /* 0x000000120909723e */ /* 0x000fe400000000ff */
[----:B------:R-:W-:Y:S02]  /*2410*/  SHF.L.U64.HI R6, R19, 0x1, R8 ;  /* 0x0000000113067819 */ /* 0x000fe40000010208 */
[----:B------:R-:W-:-:S04]  /*2420*/  IADD3 R16, P1, PT, R16, UR36, RZ ;  /* 0x0000002410107c10 */ /* 0x000fc8000ff3e0ff */
[----:B------:R-:W-:Y:S01]  /*2430*/  IADD3.X R17, PT, PT, R6, UR37, RZ, P1, !PT ;  /* 0x0000002506117c10 */ /* 0x000fe20008ffe4ff */
[----:B--2---:R-:W-:Y:S02]  /*2440*/  HFMA2 R14, R7, R12, R14 ;  /* 0x0000000c070e7231 */ /* 0x004fe4000000000e */
[----:B------:R-:W-:-:S05]  /*2450*/  HFMA2 R15, R9, R13, R15 ;  /* 0x0000000d090f7231 */ /* 0x000fca000000000f */
[----:B------:R-:W-:Y:S04]  /*2460*/  STG.E.64 desc[UR4][R16.64], R14 ;  /* 0x0000000e10007986 */ /* 0x000fe8000c101b04 */
        /* <DEDUP_REMOVED lines=8> */
[----:B------:R-:W-:Y:S01]  /*24f0*/  @!P0 R2UR UR6, R34 ;  /* 0x00000000220682ca */ /* 0x000fe200000e0000 */
[----:B------:R-:W-:Y:S01]  /*2500*/  FMUL R3, R4, R11 ;  /* 0x0000000b04037220 */ /* 0x000fe20000400000 */
[----:B------:R-:W-:-:S02]  /*2510*/  SHF.R.S32.HI R13, RZ, 0x1f, R18 ;  /* 0x0000001fff0d7819 */ /* 0x000fc40000011412 */
[----:B------:R-:W-:Y:S02]  /*2520*/  @!P0 R2UR UR7, R35 ;  /* 0x00000000230782ca */ /* 0x000fe400000e0000 */
[----:B------:R-:W-:Y:S01]  /*2530*/  LEA.HI R13, P1, R13, R10, RZ, 0x2 ;  /* 0x0000000a0d0d7211 */ /* 0x000fe200078310ff */
[----:B------:R-:W-:Y:S01]  /*2540*/  FADD R10, R5, -R47 ;  /* 0x8000002f050a7221 */ /* 0x000fe20000000000 */
[-C--:B------:R-:W-:Y:S01]  /*2550*/  FMUL R5, R2, R11.reuse ;  /* 0x0000000b02057220 */ /* 0x080fe20000400000 */
[----:B------:R-:W-:Y:S02]  /*2560*/  @!P0 R2UR UR8, R34 ;  /* 0x00000000220882ca */ /* 0x000fe400000e0000 */
[----:B------:R-:W-:Y:S01]  /*2570*/  FMUL R10, R10, R11 ;  /* 0x0000000b0a0a7220 */ /* 0x000fe20000400000 */
[----:B------:R-:W-:Y:S01]  /*2580*/  IMAD.SHL.U32 R2, R13, 0x2, RZ ;  /* 0x000000020d027824 */ /* 0x000fe200078e00ff */
[----:B------:R-:W-:Y:S02]  /*2590*/  F2FP.F16.F32.PACK_AB R5, R5, R12 ;  /* 0x0000000c0505723e */ /* 0x000fe400000000ff */
[----:B------:R-:W-:-:S02]  /*25a0*/  IADD3.X R4, PT, PT, RZ, R18, RZ, P1, !PT ;  /* 0x00000012ff047210 */ /* 0x000fc40000ffe4ff */
[----:B------:R-:W-:Y:S02]  /*25b0*/  F2FP.F16.F32.PACK_AB R3, R3, R10 ;  /* 0x0000000a0303723e */ /* 0x000fe400000000ff */
[----:B------:R-:W-:Y:S02]  /*25c0*/  LOP3.LUT R12, R2, 0xfffffff8, RZ, 0xc0, !PT ;  /* 0xfffffff8020c7812 */ /* 0x000fe400078ec0ff */
[----:B------:R-:W-:Y:S02]  /*25d0*/  @!P0 R2UR UR9, R35 ;  /* 0x00000000230982ca */ /* 0x000fe400000e0000 */
[----:B------:R-:W-:Y:S02]  /*25e0*/  SHF.L.U64.HI R4, R13, 0x1, R4 ;  /* 0x000000010d047819 */ /* 0x000fe40000010204 */
        /* <DEDUP_REMOVED lines=13> */
[-C--:B------:R-:W-:Y:S01]  /*26c0*/  FMUL R42, R42, R11.reuse ;  /* 0x0000000b2a2a7220 */ /* 0x080fe20000400000 */
[-C--:B------:R-:W-:Y:S01]  /*26d0*/  FMUL R44, R44, R11.reuse ;  /* 0x0000000b2c2c7220 */ /* 0x080fe20000400000 */
[----:B------:R-:W-:Y:S01]  /*26e0*/  @!P0 SHF.R.S32.HI R7, RZ, 0x1f, R10 ;  /* 0x0000001fff078819 */ /* 0x000fe2000001140a */
[-C--:B0-----:R-:W-:Y:S01]  /*26f0*/  FMUL R9, R0, R11.reuse ;  /* 0x0000000b00097220 */ /* 0x081fe20000400000 */
        /* <DEDUP_REMOVED lines=19> */
.L_x_4269:
        /* <DEDUP_REMOVED lines=8> */
.L_x_4291:
[----:B------:R-:W-:Y:S05]  /*28b0*/  BSYNC B0 ;  /* 0x0000000000007941 */ /* 0x000fea0003800000 */
.L_x_4290:
[----:B------:R-:W-:Y:S02]  /*28c0*/  HFMA2 R12, -RZ, RZ, 0, 9.5367431640625e-07 ;  /* 0x00000010ff0c7431 */ /* 0x000fe400000001ff */
[----:B------:R-:W-:Y:S01]  /*28d0*/  IMAD.MOV.U32 R13, RZ, RZ, R46 ;  /* 0x000000ffff0d7224 */ /* 0x000fe200078e002e */
[----:B------:R-:W-:Y:S02]  /*28e0*/  MOV R11, 0x1f ;  /* 0x0000001f000b7802 */ /* 0x000fe40000000f00 */
[----:B------:R-:W-:Y:S02]  /*28f0*/  MOV R15, 0xffffffff ;  /* 0xffffffff000f7802 */ /* 0x000fe40000000f00 */
[----:B------:R-:W-:-:S07]  /*2900*/  MOV R38, R14 ;  /* 0x0000000e00267202 */ /* 0x000fce0000000f00 */
[----:B------:R-:W-:Y:S05]  /*2910*/  WARPSYNC.COLLECTIVE R15, `(.L_x_4292) ;  /* 0x000000000f087348 */ /* 0x000fea0003c00000 */
[----:B------:R0:W1:Y:S02]  /*2920*/  SHFL.DOWN P6, R14, R13, R12, R11 ;  /* 0x0800000c0d0e7389 */ /* 0x00006400000c000b */
[----:B01----:R-:W-:Y:S05]  /*2930*/  ENDCOLLECTIVE ;  /* 0x000000000000791b */ /* 0x003fea0003800000 */
.L_x_4292:
[----:B------:R-:W-:Y:S02]  /*2940*/  MOV R13, R48 ;  /* 0x00000030000d7202 */ /* 0x000fe40000000f00 */
[----:B------:R-:W-:-:S07]  /*2950*/  MOV R39, R14 ;  /* 0x0000000e00277202 */ /* 0x000fce0000000f00 */
[----:B------:R-:W-:Y:S05]  /*2960*/  WARPSYNC.COLLECTIVE R15, `(.L_x_4293) ;  /* 0x000000000f087348 */ /* 0x000fea0003c00000 */
[----:B------:R0:W1:Y:S02]  /*2970*/  SHFL.DOWN P6, R14, R13, R12, R11 ;  /* 0x0800000c0d0e7389 */ /* 0x00006400000c000b */
[----:B01----:R-:W-:Y:S05]  /*2980*/  ENDCOLLECTIVE ;  /* 0x000000000000791b */ /* 0x003fea0003800000 */
.L_x_4293:
[----:B------:R-:W-:Y:S05]  /*2990*/  BRA `(.L_x_4294) ;  /* 0xffffffe800787947 */ /* 0x000fea000383ffff */
.L_x_4272:
        /* <DEDUP_REMOVED lines=8> */
.L_x_4296:
[----:B------:R-:W-:Y:S05]  /*2a20*/  BSYNC B0 ;  /* 0x0000000000007941 */ /* 0x000fea0003800000 */
.L_x_4295:
[----:B------:R-:W-:Y:S01]  /*2a30*/  HFMA2 R12, -RZ, RZ, 0, 4.76837158203125e-07 ;  /* 0x00000008ff0c7431 */ /* 0x000fe200000001ff */
[----:B------:R-:W-:Y:S01]  /*2a40*/  MOV R13, R46 ;  /* 0x0000002e000d7202 */ /* 0x000fe20000000f00 */
[----:B------:R-:W-:Y:S01]  /*2a50*/  IMAD.MOV.U32 R38, RZ, RZ, R14 ;  /* 0x000000ffff267224 */ /* 0x000fe200078e000e */
[----:B------:R-:W-:Y:S02]  /*2a60*/  MOV R11, 0x1f ;  /* 0x0000001f000b7802 */ /* 0x000fe40000000f00 */
[----:B------:R-:W-:-:S07]  /*2a70*/  MOV R15, 0xffffffff ;  /* 0xffffffff000f7802 */ /* 0x000fce0000000f00 */
[----:B------:R-:W-:Y:S05]  /*2a80*/  WARPSYNC.COLLECTIVE R15, `(.L_x_4297) ;  /* 0x000000000f087348 */ /* 0x000fea0003c00000 */
[----:B------:R0:W1:Y:S02]  /*2a90*/  SHFL.DOWN P6, R14, R13, R12, R11 ;  /* 0x0800000c0d0e7389 */ /* 0x00006400000c000b */
[----:B01----:R-:W-:Y:S05]  /*2aa0*/  ENDCOLLECTIVE ;  /* 0x000000000000791b */ /* 0x003fea0003800000 */
.L_x_4297:
[----:B------:R-:W-:Y:S02]  /*2ab0*/  MOV R13, R48 ;  /* 0x00000030000d7202 */ /* 0x000fe40000000f00 */
[----:B------:R-:W-:-:S07]  /*2ac0*/  MOV R39, R14 ;  /* 0x0000000e00277202 */ /* 0x000fce0000000f00 */
[----:B------:R-:W-:Y:S05]  /*2ad0*/  WARPSYNC.COLLECTIVE R15, `(.L_x_4298) ;  /* 0x000000000f087348 */ /* 0x000fea0003c00000 */
[----:B------:R0:W1:Y:S02]  /*2ae0*/  SHFL.DOWN P6, R14, R13, R12, R11 ;  /* 0x0800000c0d0e7389 */ /* 0x00006400000c000b */
[----:B01----:R-:W-:Y:S05]  /*2af0*/  ENDCOLLECTIVE ;  /* 0x000000000000791b */ /* 0x003fea0003800000 */
.L_x_4298:
[----:B------:R-:W-:Y:S05]  /*2b00*/  BRA `(.L_x_4299) ;  /* 0xffffffe800787947 */ /* 0x000fea000383ffff */
.L_x_4275:
[----:B------:R-:W-:Y:S01]  /*2b10*/  HFMA2 R12, -RZ, RZ, 0, 2.384185791015625e-07 ;  /* 0x00000004ff0c7431 */ /* 0x000fe200000001ff */
[----:B------:R-:W-:Y:S01]  /*2b20*/  BSSY B0, `(.L_x_4300) ;  /* 0x0000007000007945 */ /* 0x000fe20003800000 */
[----:B------:R-:W-:Y:S01]  /*2b30*/  MOV R13, R47 ;  /* 0x0000002f000d7202 */ /* 0x000fe20000000f00 */
[----:B------:R-:W-:Y:S01]  /*2b40*/  IMAD.MOV.U32 R15, RZ, RZ, -0x1 ;  /* 0xffffffffff0f7424 */ /* 0x000fe200078e00ff */
[----:B------:R-:W-:-:S07]  /*2b50*/  MOV R11, 0x1f ;  /* 0x0000001f000b7802 */ /* 0x000fce0000000f00 */
[----:B0123--:R-:W-:Y:S05]  /*2b60*/  WARPSYNC.COLLECTIVE R15, `(.L_x_4301) ;  /* 0x000000000f087348 */ /* 0x00ffea0003c00000 */
[----:B------:R4:W0:Y:S02]  /*2b70*/  SHFL.DOWN P6, R14, R13, R12, R11 ;  /* 0x0800000c0d0e7389 */ /* 0x00082400000c000b */
[----:B01234-:R-:W-:Y:S05]  /*2b80*/  ENDCOLLECTIVE ;  /* 0x000000000000791b */ /* 0x01ffea0003800000 */
.L_x_4301:
[----:B------:R-:W-:Y:S05]  /*2b90*/  BSYNC B0 ;  /* 0x0000000000007941 */ /* 0x000fea0003800000 */
.L_x_4300:
        /* <DEDUP_REMOVED lines=8> */
.L_x_4302:
[----:B------:R-:W-:Y:S02]  /*2c20*/  MOV R13, R48 ;  /* 0x00000030000d7202 */ /* 0x000fe40000000f00 */
[----:B------:R-:W-:-:S07]  /*2c30*/  MOV R39, R14 ;  /* 0x0000000e00277202 */ /* 0x000fce0000000f00 */
[----:B------:R-:W-:Y:S05]  /*2c40*/  WARPSYNC.COLLECTIVE R15, `(.L_x_4303) ;  /* 0x000000000f087348 */ /* 0x000fea0003c00000 */
[----:B------:R0:W1:Y:S02]  /*2c50*/  SHFL.DOWN P6, R14, R13, R12, R11 ;  /* 0x0800000c0d0e7389 */ /* 0x00006400000c000b */
[----:B01----:R-:W-:Y:S05]  /*2c60*/  ENDCOLLECTIVE ;  /* 0x000000000000791b */ /* 0x003fea0003800000 */
.L_x_4303:
[----:B------:R-:W-:Y:S05]  /*2c70*/  BRA `(.L_x_4304) ;  /* 0xffffffe800787947 */ /* 0x000fea000383ffff */
.L_x_4278:
        /* <DEDUP_REMOVED lines=8> */
.L_x_4306:
[----:B------:R-:W-:Y:S05]  /*2d00*/  BSYNC B0 ;  /* 0x0000000000007941 */ /* 0x000fea0003800000 */
.L_x_4305:
        /* <DEDUP_REMOVED lines=8> */
.L_x_4307:
[----:B------:R-:W-:Y:S02]  /*2d90*/  MOV R13, R48 ;  /* 0x00000030000d7202 */ /* 0x000fe40000000f00 */
[----:B------:R-:W-:-:S07]  /*2da0*/  MOV R39, R14 ;  /* 0x0000000e00277202 */ /* 0x000fce0000000f00 */
[----:B------:R-:W-:Y:S05]  /*2db0*/  WARPSYNC.COLLECTIVE R15, `(.L_x_4308) ;  /* 0x000000000f087348 */ /* 0x000fea0003c00000 */
[----:B------:R0:W1:Y:S02]  /*2dc0*/  SHFL.DOWN P6, R14, R13, R12, R11 ;  /* 0x0800000c0d0e7389 */ /* 0x00006400000c000b */
[----:B01----:R-:W-:Y:S05]  /*2dd0*/  ENDCOLLECTIVE ;  /* 0x000000000000791b */ /* 0x003fea0003800000 */
.L_x_4308:
[----:B------:R-:W-:Y:S05]  /*2de0*/  BRA `(.L_x_4309) ;  /* 0xffffffe800787947 */ /* 0x000fea000383ffff */
.L_x_4281:
        /* <DEDUP_REMOVED lines=8> */
.L_x_4311:
[----:B------:R-:W-:Y:S05]  /*2e70*/  BSYNC B0 ;  /* 0x0000000000007941 */ /* 0x000fea0003800000 */
.L_x_4310:
        /* <DEDUP_REMOVED lines=8> */
.L_x_4312:
[----:B------:R-:W-:Y:S02]  /*2f00*/  MOV R13, R48 ;  /* 0x00000030000d7202 */ /* 0x000fe40000000f00 */
[----:B------:R-:W-:-:S07]  /*2f10*/  MOV R39, R14 ;  /* 0x0000000e00277202 */ /* 0x000fce0000000f00 */
[----:B------:R-:W-:Y:S05]  /*2f20*/  WARPSYNC.COLLECTIVE R15, `(.L_x_4313) ;  /* 0x000000000f087348 */ /* 0x000fea0003c00000 */
[----:B------:R0:W1:Y:S02]  /*2f30*/  SHFL.DOWN P6, R14, R13, R12, R11 ;  /* 0x0800000c0d0e7389 */ /* 0x00006400000c000b */
[----:B01----:R-:W-:Y:S05]  /*2f40*/  ENDCOLLECTIVE ;  /* 0x000000000000791b */ /* 0x003fea0003800000 */
.L_x_4313:
[----:B------:R-:W-:Y:S05]  /*2f50*/  BRA `(.L_x_4314) ;  /* 0xffffffe800787947 */ /* 0x000fea000383ffff */
.L_x_4284:
[----:B------:R-:W-:Y:S01]  /*2f60*/  HFMA2 R12, -RZ, RZ, 0, 0 ;  /* 0x00000000ff0c7431 */ /* 0x000fe200000001ff */
[----:B------:R-:W-:Y:S01]  /*2f70*/  BSSY B0, `(.L_x_4315) ;  /* 0x0000007000007945 */ /* 0x000fe20003800000 */
[----:B------:R-:W-:Y:S01]  /*2f80*/  IMAD.MOV.U32 R13, RZ, RZ, R47 ;  /* 0x000000ffff0d7224 */ /* 0x000fe200078e002f */
[----:B------:R-:W-:Y:S02]  /*2f90*/  MOV R11, 0x1f ;  /* 0x0000001f000b7802 */ /* 0x000fe40000000f00 */
[----:B------:R-:W-:-:S07]  /*2fa0*/  MOV R15, 0xffffffff ;  /* 0xffffffff000f7802 */ /* 0x000fce0000000f00 */
[----:B-1234-:R-:W-:Y:S05]  /*2fb0*/  WARPSYNC.COLLECTIVE R15, `(.L_x_4316) ;  /* 0x000000000f087348 */ /* 0x01efea0003c00000 */
[----:B------:R0:W0:Y:S02]  /*2fc0*/  SHFL.IDX P6, R14, R13, R12, R11 ;  /* 0x0000000c0d0e7389 */ /* 0x00002400000c000b */
[----:B01234-:R-:W-:Y:S05]  /*2fd0*/  ENDCOLLECTIVE ;  /* 0x000000000000791b */ /* 0x01ffea0003800000 */
.L_x_4316:
[----:B------:R-:W-:Y:S05]  /*2fe0*/  BSYNC B0 ;  /* 0x0000000000007941 */ /* 0x000fea0003800000 */
.L_x_4315:
        /* <DEDUP_REMOVED lines=8> */
.L_x_4317:
[----:B------:R-:W-:Y:S02]  /*3070*/  MOV R13, R48 ;  /* 0x00000030000d7202 */ /* 0x000fe40000000f00 */
[----:B------:R-:W-:-:S07]  /*3080*/  MOV R46, R14 ;  /* 0x0000000e002e7202 */ /* 0x000fce0000000f00 */
[----:B------:R-:W-:Y:S05]  /*3090*/  WARPSYNC.COLLECTIVE R15, `(.L_x_4318) ;  /* 0x000000000f087348 */ /* 0x000fea0003c00000 */
[----:B------:R0:W1:Y:S02]  /*30a0*/  SHFL.IDX P6, R14, R13, R12, R11 ;  /* 0x0000000c0d0e7389 */ /* 0x00006400000c000b */
[----:B01----:R-:W-:Y:S05]  /*30b0*/  ENDCOLLECTIVE ;  /* 0x000000000000791b */ /* 0x003fea0003800000 */
.L_x_4318:
[----:B------:R-:W-:Y:S05]  /*30c0*/  BRA `(.L_x_4319) ;  /* 0xffffffe800787947 */ /* 0x000fea000383ffff */
.L_x_4320:
        /* <DEDUP_REMOVED lines=11> */
.L_x_7542:


//--------------------- .text._Z17LayerNormWarpImplI19BiasAddResidualLoadI6__halffE11AffineStoreIfS1_EfLi4ELi24ELi24ELi32ELi1ELb0EEvT_T0_iidPT1_S8_ --------------------------
	.section	.text._Z17LayerNormWarpImplI19BiasAddResidualLoadI6__halffE11AffineStoreIfS1_EfLi4ELi24ELi24ELi32ELi1ELb0EEvT_T0_iidPT1_S8_,"ax",@progbits
	.align	128
        .global         _Z17LayerNormWarpImplI19BiasAddResidualLoadI6__halffE11AffineStoreIfS1_EfLi4ELi24ELi24ELi32ELi1ELb0EEvT_T0_iidPT1_S8_
        .type           _Z17LayerNormWarpImplI19BiasAddResidualLoadI6__halffE11AffineStoreIfS1_EfLi4ELi24ELi24ELi32ELi1ELb0EEvT_T0_iidPT1_S8_,@function
        .size           _Z17LayerNormWarpImplI19BiasAddResidualLoadI6__halffE11AffineStoreIfS1_EfLi4ELi24ELi24ELi32ELi1ELb0EEvT_T0_iidPT1_S8_,(.L_x_7543 - _Z17LayerNormWarpImplI19BiasAddResidualLoadI6__halffE11AffineStoreIfS1_EfLi4ELi24ELi24ELi32ELi1ELb0EEvT_T0_iidPT1_S8_)
        .other          _Z17LayerNormWarpImplI19BiasAddResidualLoadI6__halffE11AffineStoreIfS1_EfLi4ELi24ELi24ELi32ELi1ELb0EEvT_T0_iidPT1_S8_,@"STO_CUDA_ENTRY STV_DEFAULT"
_Z17LayerNormWarpImplI19BiasAddResidualLoadI6__halffE11AffineStoreIfS1_EfLi4ELi24ELi24ELi32ELi1ELb0EEvT_T0_iidPT1_S8_:
.text._Z17LayerNormWarpImplI19BiasAddResidualLoadI6__halffE11AffineStoreIfS1_EfLi4ELi24ELi24ELi32ELi1ELb0EEvT_T0_iidPT1_S8_:
        /* <DEDUP_REMOVED lines=25> */
.L_x_4321:
        /* <DEDUP_REMOVED lines=11> */
[----:B------:R-:W3:Y:S01]  /*0240*/  LDCU.128 UR8, c[0x0][0x3b0] ;  /* 0x00007600ff0877ac */ /* 0x000ee20008000c00 */
[----:B------:R-:W4:Y:S05]  /*0250*/  LDCU UR4, c[0x0][0x370] ;  /* 0x00006e00ff0477ac */ /* 0x000f2a0008000800 */
[----:B------:R-:W3:Y:S01]  /*0260*/  LDC.64 R42, c[0x0][0x358] ;  /* 0x0000d600ff2a7b82 */ /* 0x000ee20000000a00 */
[----:B-1----:R-:W1:Y:S01]  /*0270*/  F2F.F32.F64 R8, UR6 ;  /* 0x0000000600087d10 */ /* 0x002e620008301000 */
[----:B----4-:R-:W-:Y:S01]  /*0280*/  IMAD R41, R41, UR4, RZ ;  /* 0x0000000429297c24 */ /* 0x010fe2000f8e02ff */
[----:B0-----:R-:W-:-:S04]  /*0290*/  SHF.L.U32 R9, R4, 0x2, RZ ;  /* 0x0000000204097819 */ /* 0x001fc800000006ff */
[C---:B------:R-:W-:Y:S01]  /*02a0*/  SHF.L.U32 R4, R9.reuse, 0x1, RZ ;  /* 0x0000000109047819 */ /* 0x040fe200000006ff */
[----:B--2---:R-:W-:Y:S01]  /*02b0*/  IMAD.WIDE.U32 R2, R9, 0x2, R2 ;  /* 0x0000000209027825 */ /* 0x004fe200078e0002 */
[----:B------:R-:W-:Y:S02]  /*02c0*/  SHF.R.U32.HI R5, RZ, 0x1f, R9 ;  /* 0x0000001fff057819 */ /* 0x000fe40000011609 */
[C---:B---3--:R-:W-:Y:S02]  /*02d0*/  IADD3 R6, P0, PT, R4.reuse, UR8, RZ ;  /* 0x0000000804067c10 */ /* 0x048fe4000ff1e0ff */
[----:B------:R-:W-:Y:S02]  /*02e0*/  IADD3 R4, P1, PT, R4, UR10, RZ ;  /* 0x0000000a04047c10 */ /* 0x000fe4000ff3e0ff */
[C---:B------:R-:W-:Y:S02]  /*02f0*/  IADD3.X R7, PT, PT, R5.reuse, UR9, RZ, P0, !PT ;  /* 0x0000000905077c10 */ /* 0x040fe400087fe4ff */
[----:B-1----:R-:W-:-:S09]  /*0300*/  IADD3.X R5, PT, PT, R5, UR11, RZ, P1, !PT ;  /* 0x0000000b05057c10 */ /* 0x002fd20008ffe4ff */
.L_x_4338:
[----:B0-----:R-:W0:Y:S01]  /*0310*/  S2R R8, SR_TID.X ;  /* 0x0000000000087919 */ /* 0x001e220000002100 */
[----:B------:R-:W-:Y:S02]  /*0320*/  SHF.R.S32.HI R11, RZ, 0x1f, R0 ;  /* 0x0000001fff0b7819 */ /* 0x000fe40000011400 */
[----:B------:R-:W-:Y:S02]  /*0330*/  MOV R9, RZ ;  /* 0x000000ff00097202 */ /* 0x000fe40000000f00 */
[C---:B------:R-:W-:Y:S01]  /*0340*/  R2UR UR4, R42.reuse ;  /* 0x000000002a0472ca */ /* 0x040fe200000e0000 */
[----:B------:R-:W-:Y:S01]  /*0350*/  IMAD R11, R11, UR38, RZ ;  /* 0x000000260b0b7c24 */ /* 0x000fe2000f8e02ff */
[C---:B------:R-:W-:Y:S02]  /*0360*/  R2UR UR5, R43.reuse ;  /* 0x000000002b0572ca */ /* 0x040fe400000e0000 */
[----:B------:R-:W-:Y:S01]  /*0370*/  R2UR UR8, R42 ;  /* 0x000000002a0872ca */ /* 0x000fe200000e0000 */
[----:B------:R-:W-:Y:S01]  /*0380*/  IMAD R11, R0, UR39, R11 ;  /* 0x00000027000b7c24 */ /* 0x000fe2000f8e020b */
[----:B------:R-:W-:-:S02]  /*0390*/  R2UR UR9, R43 ;  /* 0x000000002b0972ca */ /* 0x000fc400000e0000 */
[----:B------:R-:W-:Y:S02]  /*03a0*/  R2UR UR6, R42 ;  /* 0x000000002a0672ca */ /* 0x000fe400000e0000 */
[----:B------:R-:W-:-:S13]  /*03b0*/  R2UR UR7, R43 ;  /* 0x000000002b0772ca */ /* 0x000fda00000e0000 */
[----:B------:R-:W2:Y:S01]  /*03c0*/  LDG.E.64 R30, desc[UR6][R2.64] ;  /* 0x00000006021e7981 */ /* 0x000ea2000c1e1b00 */
[----:B0-----:R-:W-:-:S03]  /*03d0*/  SHF.L.U32 R8, R8, 0x2, RZ ;  /* 0x0000000208087819 */ /* 0x001fc600000006ff */
[----:B------:R-:W3:Y:S02]  /*03e0*/  LDG.E.64 R16, desc[UR6][R2.64+0x100] ;  /* 0x0001000602107981 */ /* 0x000ee4000c1e1b00 */
[----:B------:R-:W-:Y:S02]  /*03f0*/  IMAD.WIDE.U32 R8, R0, UR38, R8 ;  /* 0x0000002600087c25 */ /* 0x000fe4000f8e0008 */
[----:B------:R-:W4:Y:S03]  /*0400*/  LDG.E.64 R22, desc[UR6][R2.64+0x200] ;  /* 0x0002000602167981 */ /* 0x000f26000c1e1b00 */
[----:B------:R-:W-:Y:S01]  /*0410*/  IADD3 R9, PT, PT, R9, R11, RZ ;  /* 0x0000000b09097210 */ /* 0x000fe20007ffe0ff */
[----:B------:R-:W5:Y:S01]  /*0420*/  LDG.E.64 R20, desc[UR6][R2.64+0x300] ;  /* 0x0003000602147981 */ /* 0x000f62000c1e1b00 */
[----:B------:R-:W-:Y:S02]  /*0430*/  IADD3 R11, P1, PT, R8, 0x80, RZ ;  /* 0x00000080080b7810 */ /* 0x000fe40007f3e0ff */
[----:B------:R-:W-:-:S02]  /*0440*/  SHF.R.S32.HI R13, RZ, 0x1f, R9 ;  /* 0x0000001fff0d7819 */ /* 0x000fc40000011409 */
[----:B------:R-:W-:Y:S02]  /*0450*/  IADD3.X R12, PT, PT, RZ, R9, RZ, P1, !PT ;  /* 0x00000009ff0c7210 */ /* 0x000fe40000ffe4ff */
[----:B------:R-:W-:-:S04]  /*0460*/  LEA.HI R13, P0, R13, R8, RZ, 0x2 ;  /* 0x000000080d0d7211 */ /* 0x000fc800078110ff */
[----:B------:R-:W-:Y:S01]  /*0470*/  IADD3.X R10, PT, PT, RZ, R9, RZ, P0, !PT ;  /* 0x00000009ff0a7210 */ /* 0x000fe200007fe4ff */
[----:B------:R-:W-:-:S03]  /*0480*/  IMAD.SHL.U32 R34, R13, 0x2, RZ ;  /* 0x000000020d227824 */ /* 0x000fc600078e00ff */
[----:B------:R-:W-:Y:S02]  /*0490*/  SHF.L.U64.HI R13, R13, 0x1, R10 ;  /* 0x000000010d0d7819 */ /* 0x000fe4000001020a */
[----:B------:R-:W-:Y:S02]  /*04a0*/  LOP3.LUT R34, R34, 0xfffffff8, RZ, 0xc0, !PT ;  /* 0xfffffff822227812 */ /* 0x000fe400078ec0ff */
[----:B------:R-:W-:Y:S02]  /*04b0*/  SHF.R.S32.HI R10, RZ, 0x1f, R12 ;  /* 0x0000001fff0a7819 */ /* 0x000fe4000001140c */
[C---:B------:R-:W-:Y:S02]  /*04c0*/  IADD3 R28, P0, PT, R34.reuse, UR48, RZ ;  /* 0x00000030221c7c10 */ /* 0x040fe4000ff1e0ff */
[----:B------:R-:W-:Y:S02]  /*04d0*/  IADD3 R34, P1, PT, R34, UR36, RZ ;  /* 0x0000002422227c10 */ /* 0x000fe4000ff3e0ff */
[----:B------:R-:W-:-:S02]  /*04e0*/  IADD3.X R29, PT, PT, R13, UR49, RZ, P0, !PT ;  /* 0x000000310d1d7c10 */ /* 0x000fc400087fe4ff */
[----:B------:R-:W-:Y:S02]  /*04f0*/  IADD3.X R35, PT, PT, R13, UR37, RZ, P1, !PT ;  /* 0x000000250d237c10 */ /* 0x000fe40008ffe4ff */
[----:B------:R-:W-:Y:S02]  /*0500*/  LEA.HI R10, P2, R10, R11, RZ, 0x2 ;  /* 0x0000000b0a0a7211 */ /* 0x000fe400078510ff */
[----:B------:R-:W2:Y:S02]  /*0510*/  LDG.E.64 R28, desc[UR4][R28.64] ;  /* 0x000000041c1c7981 */ /* 0x000ea4000c1e1b00 */
[----:B------:R-:W-:Y:S02]  /*0520*/  SHF.L.U32 R26, R10, 0x1, RZ ;  /* 0x000000010a1a7819 */ /* 0x000fe400000006ff */
[----:B------:R-:W2:Y:S01]  /*0530*/  LDG.E.64 R34, desc[UR8][R34.64] ;  /* 0x0000000822227981 */ /* 0x000ea2000c1e1b00 */
[----:B------:R-:W-:Y:S02]  /*0540*/  IADD3.X R11, PT, PT, RZ, R12, RZ, P2, !PT ;  /* 0x0000000cff0b7210 */ /* 0x000fe400017fe4ff */
[----:B------:R-:W-:-:S02]  /*0550*/  LOP3.LUT R26, R26, 0xfffffff8, RZ, 0xc0, !PT ;  /* 0xfffffff81a1a7812 */ /* 0x000fc400078ec0ff */
[----:B------:R-:W-:Y:S02]  /*0560*/  SHF.L.U64.HI R10, R10, 0x1, R11 ;  /* 0x000000010a0a7819 */ /* 0x000fe4000001020b */
[C---:B------:R-:W-:Y:S02]  /*0570*/  IADD3 R24, P0, PT, R26.reuse, UR48, RZ ;  /* 0x000000301a187c10 */ /* 0x040fe4000ff1e0ff */
[----:B------:R-:W-:Y:S02]  /*0580*/  IADD3 R26, P1, PT, R26, UR36, RZ ;  /* 0x000000241a1a7c10 */ /* 0x000fe4000ff3e0ff */
[C---:B------:R-:W-:Y:S02]  /*0590*/  IADD3.X R25, PT, PT, R10.reuse, UR49, RZ, P0, !PT ;  /* 0x000000310a197c10 */ /* 0x040fe400087fe4ff */
[----:B------:R-:W-:Y:S02]  /*05a0*/  IADD3.X R27, PT, PT, R10, UR37, RZ, P1, !PT ;  /* 0x000000250a1b7c10 */ /* 0x000fe40008ffe4ff */
[----:B------:R-:W-:-:S02]  /*05b0*/  IADD3 R11, P0, PT, R8, 0x100, RZ ;  /* 0x00000100080b7810 */ /* 0x000fc40007f1e0ff */
        /* <DEDUP_REMOVED lines=36> */
[----:B---3--:R-:W-:-:S03]  /*0800*/  HADD2 R24, R24, R26 ;  /* 0x0000001a18187230 */ /* 0x008fc60000000000 */
[--C-:B------:R-:W-:Y:S01]  /*0810*/  FADD R28, R34, -R35.reuse ;  /* 0x80000023221c7221 */ /* 0x100fe20000000000 */
[--C-:B------:R-:W-:Y:S02]  /*0820*/  HADD2.F32 R31, -RZ, R29.reuse.H0_H0 ;  /* 0x2000001dff1f7230 */ /* 0x100fe40000004100 */
[--C-:B------:R-:W-:Y:S01]  /*0830*/  FADD R26, R33, -R35.reuse ;  /* 0x80000023211a7221 */ /* 0x100fe20000000000 */
[----:B------:R-:W-:Y:S01]  /*0840*/  FFMA R37, R28, 0.5, R35 ;  /* 0x3f0000001c257823 */ /* 0x000fe20000000023 */
[----:B------:R-:W-:Y:S02]  /*0850*/  HFMA2 R16, R24, 1, 1, R16 ;  /* 0x3c003c0018107831 */ /* 0x000fe40000000010 */
[----:B------:R-:W-:Y:S02]  /*0860*/  HADD2.F32 R32, -RZ, R29.H1_H1 ;  /* 0x3000001dff207230 */ /* 0x000fe40000004100 */
[--C-:B------:R-:W-:Y:S01]  /*0870*/  FADD R24, R31, -R37.reuse ;  /* 0x800000251f187221 */ /* 0x100fe20000000000 */
[----:B------:R-:W-:Y:S01]  /*0880*/  FFMA R29, R33, R26, RZ ;  /* 0x0000001a211d7223 */ /* 0x000fe200000000ff */
[----:B------:R-:W-:-:S02]  /*0890*/  FADD R26, R34, -R37 ;  /* 0x80000025221a7221 */ /* 0x000fc40000000000 */
[----:B------:R-:W-:Y:S02]  /*08a0*/  FFMA R37, R24, 0.3333333432674407959, R37 ;  /* 0x3eaaaaab18257823 */ /* 0x000fe40000000025 */
[----:B------:R-:W-:Y:S01]  /*08b0*/  FFMA R29, R28, R26, R29 ;  /* 0x0000001a1c1d7223 */ /* 0x000fe2000000001d */
[----:B------:R-:W-:Y:S02]  /*08c0*/  HFMA2 R27, R25, 1, 1, R27 ;  /* 0x3c003c00191b7831 */ /* 0x000fe4000000001b */
        /* <DEDUP_REMOVED lines=11> */
[----:B----4-:R-:W-:Y:S02]  /*0980*/  HFMA2 R14, R14, 1, 1, R18 ;  /* 0x3c003c000e0e7831 */ /* 0x010fe40000000012 */
        /* <DEDUP_REMOVED lines=9> */
[----:B------:R-:W-:-:S03]  /*0a20*/  FADD R27, R35, -R27 ;  /* 0x8000001b231b7221 */ /* 0x000fc60000000000 */
[--C-:B------:R-:W-:Y:S01]  /*0a30*/  FADD R14, R17, -R29.reuse ;  /* 0x8000001d110e7221 */ /* 0x100fe20000000000 */
[----:B------:R-:W-:Y:S01]  /*0a40*/  FFMA R27, R25, R27, R26 ;  /* 0x0000001b191b7223 */ /* 0x000fe2000000001a */
[--C-:B------:R-:W-:Y:S02]  /*0a50*/  HADD2.F32 R40, -RZ, R22.reuse.H0_H0 ;  /* 0x20000016ff287230 */ /* 0x100fe40000004100 */
[--C-:B------:R-:W-:Y:S01]  /*0a60*/  FFMA R25, R14, 0.125, R29.reuse ;  /* 0x3e0000000e197823 */ /* 0x100fe2000000001d */
[----:B------:R-:W-:Y:S01]  /*0a70*/  FADD R29, R16, -R29 ;  /* 0x8000001d101d7221 */ /* 0x000fe20000000000 */
[----:B------:R-:W-:Y:S02]  /*0a80*/  HFMA2 R19, R15, 1, 1, R19 ;  /* 0x3c003c000f137831 */ /* 0x000fe40000000013 */
[----:B------:R-:W-:Y:S01]  /*0a90*/  FADD R18, -R25, R40 ;  /* 0x0000002819127221 */ /* 0x000fe20000000100 */
[----:B------:R-:W-:Y:S02]  /*0aa0*/  HADD2.F32 R39, -RZ, R22.H1_H1 ;  /* 0x30000016ff277230 */ /* 0x000fe40000004100 */
[----:B------:R-:W-:Y:S01]  /*0ab0*/  FFMA R27, R24, R29, R27 ;  /* 0x0000001d181b7223 */ /* 0x000fe2000000001b */
[--C-:B------:R-:W-:Y:S01]  /*0ac0*/  FFMA R22, R18, 0.11111111193895339966, R25.reuse ;  /* 0x3de38e3912167823 */ /* 0x100fe20000000019 */
[----:B------:R-:W-:Y:S01]  /*0ad0*/  FADD R25, R17, -R25 ;  /* 0x8000001911197221 */ /* 0x000fe20000000000 */
[----:B------:R-:W-:-:S02]  /*0ae0*/  IADD3 R29, P0, PT, R8, 0x200, RZ ;  /* 0x00000200081d7810 */ /* 0x000fc40007f1e0ff */
[--C-:B------:R-:W-:Y:S01]  /*0af0*/  FADD R15, R39, -R22.reuse ;  /* 0x80000016270f7221 */ /* 0x100fe20000000000 */
[----:B------:R-:W-:Y:S01]  /*0b00*/  FFMA R25, R14, R25, R27 ;  /* 0x000000190e197223 */ /* 0x000fe2000000001b */
[--C-:B------:R-:W-:Y:S01]  /*0b10*/  FADD R14, R40, -R22.reuse ;  /* 0x80000016280e7221 */ /* 0x100fe20000000000 */
[----:B------:R-:W-:Y:S02]  /*0b20*/  HADD2 R23, R19, R23 ;  /* 0x0000001713177230 */ /* 0x000fe40000000000 */
[----:B------:R-:W-:Y:S01]  /*0b30*/  FFMA R27, R15, 0.10000000149011611938, R22 ;  /* 0x3dcccccd0f1b7823 */ /* 0x000fe20000000016 */
[----:B------:R-:W-:Y:S01]  /*0b40*/  FFMA R14, R18, R14, R25 ;  /* 0x0000000e120e7223 */ /* 0x000fe20000000019 */
[----:B------:R-:W-:Y:S02]  /*0b50*/  IADD3.X R25, PT, PT, RZ, R9, RZ, P0, !PT ;  /* 0x00000009ff197210 */ /* 0x000fe400007fe4ff */
[----:B------:R-:W-:Y:S01]  /*0b60*/  FADD R19, R39, -R27 ;  /* 0x8000001b27137221 */ /* 0x000fe20000000000 */
[----:B------:R-:W-:Y:S01]  /*0b70*/  HADD2.F32 R38, -RZ, R23.H0_H0 ;  /* 0x20000017ff267230 */ /* 0x000fe20000004100 */
[----:B------:R-:W-:-:S02]  /*0b80*/  SHF.R.S32.HI R22, RZ, 0x1f, R25 ;  /* 0x0000001fff167819 */ /* 0x000fc40000011419 */
[----:B------:R-:W-:Y:S02]  /*0b90*/  FFMA R19, R15, R19, R14 ;  /* 0x000000130f137223 */ /* 0x000fe4000000000e */
[----:B------:R-:W-:Y:S01]  /*0ba0*/  FADD R14, R38, -R27 ;  /* 0x8000001b260e7221 */ /* 0x000fe20000000000 */
[----:B------:R-:W-:-:S03]  /*0bb0*/  LEA.HI R22, P0, R22, R29, RZ, 0x2 ;  /* 0x0000001d16167211 */ /* 0x000fc600078110ff */
[----:B------:R-:W-:Y:S01]  /*0bc0*/  FFMA R27, R14, 0.090909093618392944336, R27 ;  /* 0x3dba2e8c0e1b7823 */ /* 0x000fe2000000001b */
[----:B------:R-:W-:Y:S01]  /*0bd0*/  SHF.L.U32 R24, R22, 0x1, RZ ;  /* 0x0000000116187819 */ /* 0x000fe200000006ff */
[----:B-----5:R-:W-:Y:S02]  /*0be0*/  HFMA2 R12, R10, 1, 1, R12 ;  /* 0x3c003c000a0c7831 */ /* 0x020fe4000000000c */
[----:B------:R-:W-:Y:S01]  /*0bf0*/  FADD R15, R38, -R27 ;  /* 0x8000001b260f7221 */ /* 0x000fe20000000000 */
[----:B------:R-:W-:Y:S02]  /*0c00*/  LOP3.LUT R24, R24, 0xfffffff8, RZ, 0xc0, !PT ;  /* 0xfffffff818187812 */ /* 0x000fe400078ec0ff */
[----:B------:R-:W-:Y:S01]  /*0c10*/  IADD3.X R25, PT, PT, RZ, R25, RZ, P0, !PT ;  /* 0x00000019ff197210 */ /* 0x000fe200007fe4ff */
[----:B------:R-:W-:Y:S01]  /*0c20*/  FFMA R19, R14, R15, R19 ;  /* 0x0000000f0e137223 */ /* 0x000fe20000000013 */
[----:B------:R-:W-:Y:S01]  /*0c30*/  IADD3 R14, P0, PT, R24, UR48, RZ ;  /* 0x00000030180e7c10 */ /* 0x000fe2000ff1e0ff */
[----:B------:R-:W-:Y:S01]  /*0c40*/  HADD2.F32 R18, -RZ, R23.H1_H1 ;  /* 0x30000017ff127230 */ /* 0x000fe20000004100 */
[----:B------:R-:W-:-:S02]  /*0c50*/  SHF.L.U64.HI R22, R22, 0x1, R25 ;  /* 0x0000000116167819 */ /* 0x000fc40000010219 */
[----:B------:R-:W-:Y:S01]  /*0c60*/  IADD3 R24, P1, PT, R24, UR36, RZ ;  /* 0x0000002418187c10 */ /* 0x000fe2000ff3e0ff */
[----:B------:R-:W-:Y:S01]  /*0c70*/  HADD2 R20, R12, R20 ;  /* 0x000000140c147230 */ /* 0x000fe20000000000 */
[C---:B------:R-:W-:Y:S02]  /*0c80*/  IADD3.X R15, PT, PT, R22.reuse, UR49, RZ, P0, !PT ;  /* 0x00000031160f7c10 */ /* 0x040fe400087fe4ff */
[----:B------:R-:W-:Y:S01]  /*0c90*/  IADD3.X R25, PT, PT, R22, UR37, RZ, P1, !PT ;  /* 0x0000002516197c10 */ /* 0x000fe20008ffe4ff */
[--C-:B------:R-:W-:Y:S01]  /*0ca0*/  FADD R10, R18, -R27.reuse ;  /* 0x8000001b120a7221 */ /* 0x100fe20000000000 */
[----:B------:R-:W-:Y:S02]  /*0cb0*/  HADD2.F32 R37, -RZ, R20.H0_H0 ;  /* 0x20000014ff257230 */ /* 0x000fe40000004100 */
[----:B------:R-:W2:Y:S01]  /*0cc0*/  LDG.E.64 R14, desc[UR4][R14.64] ;  /* 0x000000040e0e7981 */ /* 0x000ea2000c1e1b00 */
[----:B------:R-:W-:-:S03]  /*0cd0*/  FFMA R27, R10, 0.083333335816860198975, R27 ;  /* 0x3daaaaab0a1b7823 */ /* 0x000fc6000000001b */
[----:B------:R-:W2:Y:S01]  /*0ce0*/  LDG.E.64 R24, desc[UR8][R24.64] ;  /* 0x0000000818187981 */ /* 0x000ea2000c1e1b00 */
[----:B------:R-:W-:Y:S01]  /*0cf0*/  FADD R12, R18, -R27 ;  /* 0x8000001b120c7221 */ /* 0x000fe20000000000 */
[----:B------:R-:W-:-:S03]  /*0d00*/  FADD R22, -R27, R37 ;  /* 0x000000251b167221 */ /* 0x000fc60000000100 */
[----:B------:R-:W-:Y:S01]  /*0d10*/  FFMA R12, R10, R12, R19 ;  /* 0x0000000c0a0c7223 */ /* 0x000fe20000000013 */
[----:B------:R-:W-:Y:S02]  /*0d20*/  FFMA R10, R22, 0.076923079788684844971, R27 ;  /* 0x3d9d89d9160a7823 */ /* 0x000fe4000000001b */
[----:B------:R-:W3:Y:S01]  /*0d30*/  LDG.E.64 R26, desc[UR6][R2.64+0x400] ;  /* 0x00040006021a7981 */ /* 0x000ee2000c1e1b00 */
[----:B------:R-:W-:Y:S02]  /*0d40*/  HFMA2 R11, R11, 1, 1, R13 ;  /* 0x3c003c000b0b7831 */ /* 0x000fe4000000000d */
[----:B------:R-:W-:-:S04]  /*0d50*/  FADD R19, R37, -R10 ;  /* 0x8000000a25137221 */ /* 0x000fc80000000000 */
[----:B------:R-:W-:Y:S01]  /*0d60*/  FFMA R12, R22, R19, R12 ;  /* 0x00000013160c7223 */ /* 0x000fe2000000000c */
[----:B------:R-:W-:Y:S01]  /*0d70*/  HADD2.F32 R19, -RZ, R20.H1_H1 ;  /* 0x30000014ff137230 */ /* 0x000fe20000004100 */
[----:B------:R-:W-:Y:S01]  /*0d80*/  IADD3 R28, P0, PT, R8, 0x280, RZ ;  /* 0x00000280081c7810 */ /* 0x000fe20007f1e0ff */
[----:B------:R-:W-:-:S03]  /*0d90*/  HADD2 R21, R11, R21 ;  /* 0x000000150b157230 */ /* 0x000fc60000000000 */
[--C-:B------:R-:W-:Y:S01]  /*0da0*/  FADD R13, R19, -R10.reuse ;  /* 0x8000000a130d7221 */ /* 0x100fe20000000000 */
[----:B------:R-:W-:Y:S01]  /*0db0*/  IADD3.X R11, PT, PT, RZ, R9, RZ, P0, !PT ;  /* 0x00000009ff0b7210 */ /* 0x000fe200007fe4ff */
[----:B------:R-:W-:Y:S02]  /*0dc0*/  HADD2.F32 R20, -RZ, R21.H0_H0 ;  /* 0x20000015ff147230 */ /* 0x000fe40000004100 */
[----:B------:R-:W-:Y:S01]  /*0dd0*/  FFMA R10, R13, 0.071428574621677398682, R10 ;  /* 0x3d9249250d0a7823 */ /* 0x000fe2000000000a */
[----:B------:R-:W-:-:S03]  /*0de0*/  SHF.R.S32.HI R9, RZ, 0x1f, R11 ;  /* 0x0000001fff097819 */ /* 0x000fc6000001140b */
[--C-:B------:R-:W-:Y:S01]  /*0df0*/  FADD R23, R20, -R10.reuse ;  /* 0x8000000a14177221 */ /* 0x100fe20000000000 */
[----:B------:R-:W-:-:S03]  /*0e00*/  FADD R8, R19, -R10 ;  /* 0x8000000a13087221 */ /* 0x000fc60000000000 */
[----:B------:R-:W-:Y:S01]  /*0e10*/  FFMA R22, R23, 0.066666670143604278564, R10 ;  /* 0x3d88888917167823 */ /* 0x000fe2000000000a */
[----:B------:R-:W-:Y:S01]  /*0e20*/  LEA.HI R10, P0, R9, R28, RZ, 0x2 ;  /* 0x0000001c090a7211 */ /* 0x000fe200078110ff */
[----:B------:R-:W-:Y:S02]  /*0e30*/  FFMA R8, R13, R8, R12 ;  /* 0x000000080d087223 */ /* 0x000fe4000000000c */
[----:B------:R-:W-:Y:S02]  /*0e40*/  FADD R9, R20, -R22 ;  /* 0x8000001614097221 */ /* 0x000fe40000000000 */
[----:B------:R-:W-:Y:S02]  /*0e50*/  IMAD.SHL.U32 R12, R10, 0x2, RZ ;  /* 0x000000020a0c7824 */ /* 0x000fe400078e00ff */
[----:B------:R-:W-:Y:S01]  /*0e60*/  FFMA R23, R23, R9, R8 ;  /* 0x0000000917177223 */ /* 0x000fe20000000008 */
[----:B------:R-:W-:Y:S02]  /*0e70*/  IADD3.X R9, PT, PT, RZ, R11, RZ, P0, !PT ;  /* 0x0000000bff097210 */ /* 0x000fe400007fe4ff */
[----:B------:R-:W-:-:S02]  /*0e80*/  LOP3.LUT R12, R12, 0xfffffff8, RZ, 0xc0, !PT ;  /* 0xfffffff80c0c7812 */ /* 0x000fc400078ec0ff */
[----:B------:R-:W-:Y:S02]  /*0e90*/  SHF.L.U64.HI R8, R10, 0x1, R9 ;  /* 0x000000010a087819 */ /* 0x000fe40000010209 */
[C---:B------:R-:W-:Y:S02]  /*0ea0*/  IADD3 R10, P0, PT, R12.reuse, UR48, RZ ;  /* 0x000000300c0a7c10 */ /* 0x040fe4000ff1e0ff */
[----:B------:R-:W-:Y:S02]  /*0eb0*/  IADD3 R12, P1, PT, R12, UR36, RZ ;  /* 0x000000240c0c7c10 */ /* 0x000fe4000ff3e0ff */
[C---:B------:R-:W-:Y:S02]  /*0ec0*/  IADD3.X R11, PT, PT, R8.reuse, UR49, RZ, P0, !PT ;  /* 0x00000031080b7c10 */ /* 0x040fe400087fe4ff */
[----:B------:R-:W-:Y:S02]  /*0ed0*/  IADD3.X R13, PT, PT, R8, UR37, RZ, P1, !PT ;  /* 0x00000025080d7c10 */ /* 0x000fe40008ffe4ff */
[----:B------:R-:W4:Y:S04]  /*0ee0*/  LDG.E.64 R8, desc[UR6][R2.64+0x500] ;  /* 0x0005000602087981 */ /* 0x000f28000c1e1b00 */
[----:B------:R-:W5:Y:S04]  /*0ef0*/  LDG.E.64 R10, desc[UR4][R10.64] ;  /* 0x000000040a0a7981 */ /* 0x000f68000c1e1b00 */
[----:B------:R-:W5:Y:S01]  /*0f00*/  LDG.E.64 R12, desc[UR8][R12.64] ;  /* 0x000000080c0c7981 */ /* 0x000f62000c1e1b00 */
[----:B------:R-:W-:-:S05]  /*0f10*/  HADD2.F32 R21, -RZ, R21.H1_H1 ;  /* 0x30000015ff157230 */ /* 0x000fca0000004100 */
[--C-:B------:R-:W-:Y:S01]  /*0f20*/  FADD R29, R21, -R22.reuse ;  /* 0x80000016151d7221 */ /* 0x100fe20000000000 */
[----:B------:R-:W-:Y:S01]  /*0f30*/  UMOV UR4, 0xffffffff ;  /* 0xffffffff00047882 */ /* 0x000fe20000000000 */
[----:B------:R-:W-:Y:S01]  /*0f40*/  MOV R45, 0x41c00000 ;  /* 0x41c00000002d7802 */ /* 0x000fe20000000f00 */
[----:B--2---:R-:W-:Y:S02]  /*0f50*/  HFMA2 R24, R14, 1, 1, R24 ;  /* 0x3c003c000e187831 */ /* 0x004fe40000000018 */
[----:B------:R-:W-:-:S04]  /*0f60*/  FFMA R14, R29, 0.0625, R22 ;  /* 0x3d8000001d0e7823 */ /* 0x000fc80000000016 */
[----:B------:R-:W-:Y:S01]  /*0f70*/  FADD R22, R21, -R14 ;  /* 0x8000000e15167221 */ /* 0x000fe20000000000 */
[----:B---3--:R-:W-:-:S03]  /*0f80*/  HADD2 R26, R24, R26 ;  /* 0x0000001a181a7230 */ /* 0x008fc60000000000 */
[----:B------:R-:W-:Y:S02]  /*0f90*/  FFMA R23, R29, R22, R23 ;  /* 0x000000161d177223 */ /* 0x000fe40000000017 */
        /* <DEDUP_REMOVED lines=8> */
[----:B------:R-:W-:-:S03]  /*1020*/  HADD2 R27, R15, R27 ;  /* 0x0000001b0f1b7230 */ /* 0x000fc60000000000 */
[----:B------:R-:W-:-:S04]  /*1030*/  FFMA R14, R25, 0.055555555969476699829, R14 ;  /* 0x3d638e39190e7823 */ /* 0x000fc8000000000e */
[----:B------:R-:W-:-:S04]  /*1040*/  FADD R15, R23, -R14 ;  /* 0x8000000e170f7221 */ /* 0x000fc80000000000 */
[----:B------:R-:W-:Y:S01]  /*1050*/  FFMA R25, R25, R15, R24 ;  /* 0x0000000f19197223 */ /* 0x000fe20000000018 */
[----:B------:R-:W-:-:S05]  /*1060*/  HADD2.F32 R24, -RZ, R27.H0_H0 ;  /* 0x2000001bff187230 */ /* 0x000fca0000004100 */
[----:B------:R-:W-:-:S04]  /*1070*/  FADD R29, R24, -R14 ;  /* 0x8000000e181d7221 */ /* 0x000fc80000000000 */
[----:B------:R-:W-:-:S04]  /*1080*/  FFMA R15, R29, 0.052631579339504241943, R14 ;  /* 0x3d5794361d0f7823 */ /* 0x000fc8000000000e */
[----:B------:R-:W-:Y:S01]  /*1090*/  FADD R14, R24, -R15 ;  /* 0x8000000f180e7221 */ /* 0x000fe20000000000 */
[----:B-----5:R-:W-:-:S03]  /*10a0*/  HFMA2 R12, R10, 1, 1, R12 ;  /* 0x3c003c000a0c7831 */ /* 0x020fc6000000000c */
[----:B------:R-:W-:Y:S01]  /*10b0*/  FFMA R14, R29, R14, R25 ;  /* 0x0000000e1d0e7223 */ /* 0x000fe20000000019 */
[----:B------:R-:W-:-:S05]  /*10c0*/  HADD2.F32 R25, -RZ, R27.H1_H1 ;  /* 0x3000001bff197230 */ /* 0x000fca0000004100 */
[----:B------:R-:W-:Y:S01]  /*10d0*/  FADD R10, R25, -R15 ;  /* 0x8000000f190a7221 */ /* 0x000fe20000000000 */
[----:B----4-:R-:W-:-:S03]  /*10e0*/  HADD2 R12, R12, R8 ;  /* 0x000000080c0c7230 */ /* 0x010fc60000000000 */
[----:B------:R-:W-:Y:S02]  /*10f0*/  FFMA R8, R10, 0.050000000745058059692, R15 ;  /* 0x3d4ccccd0a087823 */ /* 0x000fe4000000000f */
[----:B------:R-:W-:Y:S02]  /*1100*/  HADD2.F32 R26, -RZ, R12.H0_H0 ;  /* 0x2000000cff1a7230 */ /* 0x000fe40000004100 */
[----:B------:R-:W-:Y:S01]  /*1110*/  FADD R15, R25, -R8 ;  /* 0x80000008190f7221 */ /* 0x000fe20000000000 */
[----:B------:R-:W-:-:S03]  /*1120*/  HFMA2 R11, R11, 1, 1, R13 ;  /* 0x3c003c000b0b7831 */ /* 0x000fc6000000000d */
[----:B------:R-:W-:Y:S01]  /*1130*/  FFMA R14, R10, R15, R14 ;  /* 0x0000000f0a0e7223 */ /* 0x000fe2000000000e */
[----:B------:R-:W-:Y:S01]  /*1140*/  FADD R15, -R8, R26 ;  /* 0x0000001a080f7221 */ /* 0x000fe20000000100 */
[----:B------:R-:W-:-:S03]  /*1150*/  HADD2.F32 R27, -RZ, R12.H1_H1 ;  /* 0x3000000cff1b7230 */ /* 0x000fc60000004100 */
[----:B------:R-:W-:Y:S01]  /*1160*/  FFMA R8, R15, 0.047619048506021499634, R8 ;  /* 0x3d430c310f087823 */ /* 0x000fe20000000008 */
[----:B------:R-:W-:-:S03]  /*1170*/  HFMA2 R9, R11, 1, 1, R9 ;  /* 0x3c003c000b097831 */ /* 0x000fc60000000009 */
[--C-:B------:R-:W-:Y:S01]  /*1180*/  FADD R11, R27, -R8.reuse ;  /* 0x800000081b0b7221 */ /* 0x100fe20000000000 */
[----:B------:R-:W-:-:S03]  /*1190*/  FADD R10, R26, -R8 ;  /* 0x800000081a0a7221 */ /* 0x000fc60000000000 */
[----:B------:R-:W-:Y:S01]  /*11a0*/  FFMA R8, R11, 0.045454546809196472168, R8 ;  /* 0x3d3a2e8c0b087823 */ /* 0x000fe20000000008 */
[----:B------:R-:W-:Y:S01]  /*11b0*/  FFMA R10, R15, R10, R14 ;  /* 0x0000000a0f0a7223 */ /* 0x000fe2000000000e */
[----:B------:R-:W-:Y:S02]  /*11c0*/  HADD2.F32 R28, -RZ, R9.H0_H0 ;  /* 0x20000009ff1c7230 */ /* 0x000fe40000004100 */
[----:B------:R-:W-:-:S04]  /*11d0*/  FADD R12, R27, -R8 ;  /* 0x800000081b0c7221 */ /* 0x000fc80000000000 */
[----:B------:R-:W-:Y:S01]  /*11e0*/  FFMA R10, R11, R12, R10 ;  /* 0x0000000c0b0a7223 */ /* 0x000fe2000000000a */
[----:B------:R-:W-:Y:S01]  /*11f0*/  FADD R11, R28, -R8 ;  /* 0x800000081c0b7221 */ /* 0x000fe20000000000 */
[----:B------:R-:W-:-:S03]  /*1200*/  HADD2.F32 R29, -RZ, R9.H1_H1 ;  /* 0x30000009ff1d7230 */ /* 0x000fc60000004100 */
[----:B------:R-:W-:-:S04]  /*1210*/  FFMA R8, R11, 0.043478261679410934448, R8 ;  /* 0x3d3216430b087823 */ /* 0x000fc80000000008 */
[----:B------:R-:W-:-:S04]  /*1220*/  FADD R9, R28, -R8 ;  /* 0x800000081c097221 */ /* 0x000fc80000000000 */
[----:B------:R-:W-:Y:S01]  /*1230*/  FFMA R9, R11, R9, R10 ;  /* 0x000000090b097223 */ /* 0x000fe2000000000a */
[----:B------:R-:W-:-:S04]  /*1240*/  FADD R11, R29, -R8 ;  /* 0x800000081d0b7221 */ /* 0x000fc80000000000 */
[----:B------:R-:W-:Y:S01]  /*1250*/  FFMA R44, R11, 0.041666667908430099487, R8 ;  /* 0x3d2aaaab0b2c7823 */ /* 0x000fe20000000008 */
[----:B------:R-:W-:-:S03]  /*1260*/  HFMA2 R8, -RZ, RZ, 2.875, 0 ;  /* 0x41c00000ff087431 */ /* 0x000fc600000001ff */
[----:B------:R-:W-:-:S04]  /*1270*/  FADD R30, R29, -R44 ;  /* 0x8000002c1d1e7221 */ /* 0x000fc80000000000 */
[----:B------:R-:W-:Y:S01]  /*1280*/  FFMA R30, R11, R30, R9 ;  /* 0x0000001e0b1e7223 */ /* 0x000fe20000000009 */
[----:B------:R-:W-:Y:S06]  /*1290*/  BRA.DIV UR4, `(.L_x_4323) ;  /* 0x0000001604007947 */ /* 0x000fec000b800000 */
[----:B------:R-:W0:Y:S04]  /*12a0*/  SHFL.DOWN PT, R10, R44, 0x10, 0x1f ;  /* 0x0a001f002c0a7f89 */ /* 0x000e2800000e0000 */
[----:B------:R-:W1:Y:S04]  /*12b0*/  SHFL.DOWN PT, R9, R30, 0x10, 0x1f ;  /* 0x0a001f001e097f89 */ /* 0x000e6800000e0000 */
[----:B------:R2:W3:Y:S02]  /*12c0*/  SHFL.DOWN PT, R14, R45, 0x10, 0x1f ;  /* 0x0a001f002d0e7f89 */ /* 0x0004e400000e0000 */
[----:B--2---:R-:W-:-:S07]  /*12d0*/  MOV R45, R30 ;  /* 0x0000001e002d7202 */ /* 0x004fce0000000f00 */
.L_x_4343:
[----:B---3--:R-:W-:-:S13]  /*12e0*/  FSETP.NEU.AND P0, PT, R14, RZ, PT ;  /* 0x000000ff0e00720b */ /* 0x008fda0003f0d000 */
[----:B------:R-:W-:Y:S05]  /*12f0*/  @!P0 BRA `(.L_x_4324) ;  /* 0x0000000000348947 */ /* 0x000fea0003800000 */
[----:B------:R-:W-:Y:S01]  /*1300*/  FADD R11, R14, 24 ;  /* 0x41c000000e0b7421 */ /* 0x000fe20000000000 */
[----:B0-----:R-:W-:-:S04]  /*1310*/  FADD R10, R10, -R44 ;  /* 0x8000002c0a0a7221 */ /* 0x001fc80000000000 */
[----:B------:R-:W-:Y:S02]  /*1320*/  FSETP.GEU.AND P0, PT, |R11|, 1.175494350822287508e-38, PT ;  /* 0x008000000b00780b */ /* 0x000fe40003f0e200 */
[----:B------:R-:W-:-:S11]  /*1330*/  MOV R8, R11 ;  /* 0x0000000b00087202 */ /* 0x000fd60000000f00 */
[----:B------:R-:W-:Y:S01]  /*1340*/  @!P0 FMUL R11, R11, 16777216 ;  /* 0x4b8000000b0b8820 */ /* 0x000fe20000400000 */
[----:B------:R-:W-:-:S05]  /*1350*/  @!P0 FMUL R14, R14, 16777216 ;  /* 0x4b8000000e0e8820 */ /* 0x000fca0000400000 */
[----:B------:R-:W0:Y:S02]  /*1360*/  MUFU.RCP R11, R11 ;  /* 0x0000000b000b7308 */ /* 0x000e240000001000 */
[----:B0-----:R-:W-:-:S04]  /*1370*/  FMUL R13, R11, R14 ;  /* 0x0000000e0b0d7220 */ /* 0x001fc80000400000 */
[-C--:B------:R-:W-:Y:S01]  /*1380*/  FFMA R44, R13, R10.reuse, R44 ;  /* 0x0000000a0d2c7223 */ /* 0x080fe2000000002c */
[----:B------:R-:W-:-:S04]  /*1390*/  FMUL R10, R10, R10 ;  /* 0x0000000a0a0a7220 */ /* 0x000fc80000400000 */
[----:B------:R-:W-:-:S04]  /*13a0*/  FMUL R10, R10, 24 ;  /* 0x41c000000a0a7820 */ /* 0x000fc80000400000 */
[----:B-1----:R-:W-:-:S04]  /*13b0*/  FFMA R10, R13, R10, R9 ;  /* 0x0000000a0d0a7223 */ /* 0x002fc80000000009 */
[----:B------:R-:W-:-:S07]  /*13c0*/  FADD R45, R45, R10 ;  /* 0x0000000a2d2d7221 */ /* 0x000fce0000000000 */
.L_x_4324:
[----:B------:R-:W-:-:S03]  /*13d0*/  UMOV UR4, 0xffffffff ;  /* 0xffffffff00047882 */ /* 0x000fc60000000000 */
[----:B------:R-:W-:Y:S05]  /*13e0*/  BRA.DIV UR4, `(.L_x_4325) ;  /* 0x00000016040c7947 */ /* 0x000fea000b800000 */
[----:B-1----:R1:W2:Y:S04]  /*13f0*/  SHFL.DOWN PT, R9, R44, 0x8, 0x1f ;  /* 0x09001f002c097f89 */ /* 0x0022a800000e0000 */
[----:B0-----:R1:W0:Y:S04]  /*1400*/  SHFL.DOWN PT, R10, R45, 0x8, 0x1f ;  /* 0x09001f002d0a7f89 */ /* 0x00122800000e0000 */
[----:B------:R1:W3:Y:S02]  /*1410*/  SHFL.DOWN PT, R14, R8, 0x8, 0x1f ;  /* 0x09001f00080e7f89 */ /* 0x0002e400000e0000 */
.L_x_4348:
[----:B---3--:R-:W-:-:S13]  /*1420*/  FSETP.NEU.AND P0, PT, R14, RZ, PT ;  /* 0x000000ff0e00720b */ /* 0x008fda0003f0d000 */
        /* <DEDUP_REMOVED lines=8> */
[----:B--2---:R-:W-:-:S04]  /*14b0*/  FMUL R13, R13, R14 ;  /* 0x0000000e0d0d7220 */ /* 0x004fc80000400000 */
[-C--:B-1----:R-:W-:Y:S01]  /*14c0*/  FFMA R44, R13, R9.reuse, R44 ;  /* 0x000000090d2c7223 */ /* 0x082fe2000000002c */
[----:B------:R-:W-:-:S04]  /*14d0*/  FMUL R9, R9, R9 ;  /* 0x0000000909097220 */ /* 0x000fc80000400000 */
[----:B------:R-:W-:Y:S01]  /*14e0*/  FMUL R9, R8, R9 ;  /* 0x0000000908097220 */ /* 0x000fe20000400000 */
[----:B------:R-:W-:-:S03]  /*14f0*/  MOV R8, R11 ;  /* 0x0000000b00087202 */ /* 0x000fc60000000f00 */
[----:B0-----:R-:W-:-:S04]  /*1500*/  FFMA R10, R13, R9, R10 ;  /* 0x000000090d0a7223 */ /* 0x001fc8000000000a */
[----:B------:R-:W-:-:S07]  /*1510*/  FADD R45, R45, R10 ;  /* 0x0000000a2d2d7221 */ /* 0x000fce0000000000 */
.L_x_4326:
[----:B------:R-:W-:-:S03]  /*1520*/  UMOV UR4, 0xffffffff ;  /* 0xffffffff00047882 */ /* 0x000fc60000000000 */
[----:B------:R-:W-:Y:S05]  /*1530*/  BRA.DIV UR4, `(.L_x_4327) ;  /* 0x0000001604147947 */ /* 0x000fea000b800000 */
[----:B--2---:R2:W3:Y:S04]  /*1540*/  SHFL.DOWN PT, R9, R44, 0x4, 0x1f ;  /* 0x08801f002c097f89 */ /* 0x0044e800000e0000 */
[----:B0-----:R2:W0:Y:S04]  /*1550*/  SHFL.DOWN PT, R10, R45, 0x4, 0x1f ;  /* 0x08801f002d0a7f89 */ /* 0x00142800000e0000 */
[----:B------:R2:W4:Y:S02]  /*1560*/  SHFL.DOWN PT, R14, R8, 0x4, 0x1f ;  /* 0x08801f00080e7f89 */ /* 0x00052400000e0000 */
.L_x_4353:
[----:B----4-:R-:W-:-:S13]  /*1570*/  FSETP.NEU.AND P0, PT, R14, RZ, PT ;  /* 0x000000ff0e00720b */ /* 0x010fda0003f0d000 */
        /* <DEDUP_REMOVED lines=13> */
[----:B0-----:R-:W-:-:S04]  /*1650*/  FFMA R10, R13, R9, R10 ;  /* 0x000000090d0a7223 */ /* 0x001fc8000000000a */
[----:B------:R-:W-:-:S07]  /*1660*/  FADD R45, R45, R10 ;  /* 0x0000000a2d2d7221 */ /* 0x000fce0000000000 */
.L_x_4328:
[----:B------:R-:W-:-:S03]  /*1670*/  UMOV UR4, 0xffffffff ;  /* 0xffffffff00047882 */ /* 0x000fc60000000000 */
[----:B------:R-:W-:Y:S05]  /*1680*/  BRA.DIV UR4, `(.L_x_4329) ;  /* 0x00000016041c7947 */ /* 0x000fea000b800000 */
[----:B---3--:R3:W4:Y:S04]  /*1690*/  SHFL.DOWN PT, R9, R44, 0x2, 0x1f ;  /* 0x08401f002c097f89 */ /* 0x00872800000e0000 */
[----:B0-----:R3:W0:Y:S04]  /*16a0*/  SHFL.DOWN PT, R10, R45, 0x2, 0x1f ;  /* 0x08401f002d0a7f89 */ /* 0x00162800000e0000 */
[----:B------:R3:W0:Y:S02]  /*16b0*/  SHFL.DOWN PT, R14, R8, 0x2, 0x1f ;  /* 0x08401f00080e7f89 */ /* 0x00062400000e0000 */
.L_x_4358:
        /* <DEDUP_REMOVED lines=14> */
[----:B------:R-:W-:-:S04]  /*17a0*/  FFMA R10, R13, R9, R10 ;  /* 0x000000090d0a7223 */ /* 0x000fc8000000000a */
[----:B------:R-:W-:-:S07]  /*17b0*/  FADD R45, R45, R10 ;  /* 0x0000000a2d2d7221 */ /* 0x000fce0000000000 */
.L_x_4330:
[----:B------:R-:W-:-:S03]  /*17c0*/  UMOV UR4, 0xffffffff ;  /* 0xffffffff00047882 */ /* 0x000fc60000000000 */
[----:B------:R-:W-:Y:S05]  /*17d0*/  BRA.DIV UR4, `(.L_x_4331) ;  /* 0x0000001604247947 */ /* 0x000fea000b800000 */
[----:B----4-:R0:W4:Y:S04]  /*17e0*/  SHFL.DOWN PT, R9, R44, 0x1, 0x1f ;  /* 0x08201f002c097f89 */ /* 0x01012800000e0000 */
[----:B------:R0:W0:Y:S04]  /*17f0*/  SHFL.DOWN PT, R10, R45, 0x1, 0x1f ;  /* 0x08201f002d0a7f89 */ /* 0x00002800000e0000 */
[----:B------:R0:W0:Y:S02]  /*1800*/  SHFL.DOWN PT, R14, R8, 0x1, 0x1f ;  /* 0x08201f00080e7f89 */ /* 0x00002400000e0000 */
.L_x_4363:
        /* <DEDUP_REMOVED lines=16> */
.L_x_4332:
[----:B------:R-:W-:-:S03]  /*1910*/  UMOV UR4, 0xffffffff ;  /* 0xffffffff00047882 */ /* 0x000fc60000000000 */
[----:B------:R-:W-:Y:S05]  /*1920*/  BRA.DIV UR4, `(.L_x_4333) ;  /* 0x00000016042c7947 */ /* 0x000fea000b800000 */
[----:B------:R0:W0:Y:S04]  /*1930*/  SHFL.IDX PT, R30, R44, RZ, 0x1f ;  /* 0x00001fff2c1e7589 */ /* 0x00002800000e0000 */
[----:B-123--:R-:W1:Y:S04]  /*1940*/  SHFL.IDX PT, R45, R45, RZ, 0x1f ;  /* 0x00001fff2d2d7589 */ /* 0x00ee6800000e0000 */
[----:B------:R2:W3:Y:S02]  /*1950*/  SHFL.IDX PT, R14, R8, RZ, 0x1f ;  /* 0x00001fff080e7589 */ /* 0x0004e400000e0000 */
.L_x_4368:
[----:B---3--:R-:W-:Y:S01]  /*1960*/  FSETP.GEU.AND P0, PT, |R14|, 1.175494350822287508e-38, PT ;  /* 0x008000000e00780b */ /* 0x008fe20003f0e200 */
        /* <DEDUP_REMOVED lines=10> */
[----:B----4-:R-:W-:-:S04]  /*1a10*/  IADD3 R9, PT, PT, R8, -0x800000, RZ ;  /* 0xff80000008097810 */ /* 0x010fc80007ffe0ff */
        /* <DEDUP_REMOVED lines=17> */
.L_x_4334:
[----:B------:R1:W2:Y:S02]  /*1b30*/  MUFU.RSQ R14, R8 ;  /* 0x00000008000e7308 */ /* 0x0002a40000001400 */
.L_x_4335:
[----:B------:R-:W3:Y:S01]  /*1b40*/  S2R R15, SR_TID.X ;  /* 0x00000000000f7919 */ /* 0x000ee20000002100 */
[----:B------:R-:W-:Y:S01]  /*1b50*/  BSSY.RECONVERGENT B1, `(.L_x_4336) ;  /* 0x000000e000017945 */ /* 0x000fe20003800200 */
[----:B---3--:R-:W-:-:S13]  /*1b60*/  ISETP.NE.AND P0, PT, R15, RZ, PT ;  /* 0x000000ff0f00720c */ /* 0x008fda0003f05270 */
[----:B------:R-:W-:Y:S05]  /*1b70*/  @P0 BRA `(.L_x_4337) ;  /* 0x00000000002c0947 */ /* 0x000fea0003800000 */
[----:B------:R-:W-:Y:S01]  /*1b80*/  IMAD.SHL.U32 R10, R0, 0x4, RZ ;  /* 0x00000004000a7824 */ /* 0x000fe200078e00ff */
[----:B------:R-:W-:Y:S02]  /*1b90*/  SHF.R.S32.HI R11, RZ, 0x1f, R0 ;  /* 0x0000001fff0b7819 */ /* 0x000fe40000011400 */
[----:B------:R-:W-:Y:S02]  /*1ba0*/  R2UR UR4, R42 ;  /* 0x000000002a0472ca */ /* 0x000fe400000e0000 */
[----:B------:R-:W-:Y:S02]  /*1bb0*/  R2UR UR5, R43 ;  /* 0x000000002b0572ca */ /* 0x000fe400000e0000 */
[----:B------:R-:W-:Y:S02]  /*1bc0*/  SHF.L.U64.HI R11, R0, 0x2, R11 ;  /* 0x00000002000b7819 */ /* 0x000fe4000001020b */
[----:B-1----:R-:W-:-:S04]  /*1bd0*/  IADD3 R8, P0, PT, R10, UR40, RZ ;  /* 0x000000280a087c10 */ /* 0x002fc8000ff1e0ff */
[----:B------:R-:W-:-:S05]  /*1be0*/  IADD3.X R9, PT, PT, R11, UR41, RZ, P0, !PT ;  /* 0x000000290b097c10 */ /* 0x000fca00087fe4ff */
[----:B0-----:R0:W-:Y:S02]  /*1bf0*/  STG.E desc[UR4][R8.64], R30 ;  /* 0x0000001e08007986 */ /* 0x0011e4000c101904 */
[----:B0-----:R-:W-:-:S04]  /*1c00*/  IADD3 R8, P0, PT, R10, UR42, RZ ;  /* 0x0000002a0a087c10 */ /* 0x001fc8000ff1e0ff */
[----:B------:R-:W-:-:S05]  /*1c10*/  IADD3.X R9, PT, PT, R11, UR43, RZ, P0, !PT ;  /* 0x0000002b0b097c10 */ /* 0x000fca00087fe4ff */
[----:B--2---:R3:W-:Y:S04]  /*1c20*/  STG.E desc[UR4][R8.64], R14 ;  /* 0x0000000e08007986 */ /* 0x0047e8000c101904 */
.L_x_4337:
[----:B------:R-:W-:Y:S05]  /*1c30*/  BSYNC.RECONVERGENT B1 ;  /* 0x0000000000017941 */ /* 0x000fea0003800200 */
.L_x_4336:
[C---:B------:R-:W-:Y:S02]  /*1c40*/  R2UR UR4, R42.reuse ;  /* 0x000000002a0472ca */ /* 0x040fe400000e0000 */
[C---:B------:R-:W-:Y:S02]  /*1c50*/  R2UR UR5, R43.reuse ;  /* 0x000000002b0572ca */ /* 0x040fe400000e0000 */
[----:B------:R-:W-:Y:S02]  /*1c60*/  R2UR UR6, R42 ;  /* 0x000000002a0672ca */ /* 0x000fe400000e0000 */
[----:B------:R-:W-:-:S09]  /*1c70*/  R2UR UR7, R43 ;  /* 0x000000002b0772ca */ /* 0x000fd200000e0000 */
[----:B-1-3--:R-:W3:Y:S04]  /*1c80*/  LDG.E.64 R8, desc[UR4][R6.64] ;  /* 0x0000000406087981 */ /* 0x00aee8000c1e1b00 */
[----:B------:R-:W3:Y:S01]  /*1c90*/  LDG.E.64 R10, desc[UR6][R4.64] ;  /* 0x00000006040a7981 */ /* 0x000ee2000c1e1b00 */
[--C-:B0-----:R-:W-:Y:S01]  /*1ca0*/  FADD R33, R33, -R30.reuse ;  /* 0x8000001e21217221 */ /* 0x101fe20000000000 */
[--C-:B------:R-:W-:Y:S01]  /*1cb0*/  FADD R13, R34, -R30.reuse ;  /* 0x8000001e220d7221 */ /* 0x100fe20000000000 */
[--C-:B------:R-:W-:Y:S01]  /*1cc0*/  FADD R31, R31, -R30.reuse ;  /* 0x8000001e1f1f7221 */ /* 0x100fe20000000000 */
[----:B------:R-:W-:Y:S01]  /*1cd0*/  R2UR UR8, R42 ;  /* 0x000000002a0872ca */ /* 0x000fe200000e0000 */
[-C--:B--2---:R-:W-:Y:S01]  /*1ce0*/  FMUL R33, R33, R14.reuse ;  /* 0x0000000e21217220 */ /* 0x084fe20000400000 */
[-C--:B------:R-:W-:Y:S01]  /*1cf0*/  FMUL R12, R13, R14.reuse ;  /* 0x0000000e0d0c7220 */ /* 0x080fe20000400000 */
[----:B------:R-:W-:Y:S01]  /*1d00*/  FADD R13, R32, -R30 ;  /* 0x8000001e200d7221 */ /* 0x000fe20000000000 */
[----:B------:R-:W-:Y:S01]  /*1d10*/  FMUL R31, R31, R14 ;  /* 0x0000000e1f1f7220 */ /* 0x000fe20000400000 */
[----:B------:R-:W-:-:S02]  /*1d20*/  R2UR UR9, R43 ;  /* 0x000000002b0972ca */ /* 0x000fc400000e0000 */
[----:B------:R-:W-:-:S05]  /*1d30*/  F2FP.F16.F32.PACK_AB R12, R12, R33 ;  /* 0x000000210c0c723e */ /* 0x000fca00000000ff */
[----:B---3--:R-:W-:Y:S02]  /*1d40*/  HFMA2 R8, R12, R8, R10 ;  /* 0x000000080c087231 */ /* 0x008fe4000000000a */
[----:B------:R-:W-:Y:S01]  /*1d50*/  FMUL R10, R13, R14 ;  /* 0x0000000e0d0a7220 */ /* 0x000fe20000400000 */
[----:B------:R-:W-:Y:S02]  /*1d60*/  SHF.R.S32.HI R13, RZ, 0x1f, R0 ;  /* 0x0000001fff0d7819 */ /* 0x000fe40000011400 */
[----:B------:R-:W-:Y:S02]  /*1d70*/  SHF.L.U32 R12, R15, 0x2, RZ ;  /* 0x000000020f0c7819 */ /* 0x000fe400000006ff */
[----:B------:R-:W-:Y:S01]  /*1d80*/  F2FP.F16.F32.PACK_AB R10, R10, R31 ;  /* 0x0000001f0a0a723e */ /* 0x000fe200000000ff */
[----:B------:R-:W-:-:S04]  /*1d90*/  IMAD R13, R13, UR46, RZ ;  /* 0x0000002e0d0d7c24 */ /* 0x000fc8000f8e02ff */
[C---:B------:R-:W-:Y:S01]  /*1da0*/  IMAD R15, R0.reuse, UR47, R13 ;  /* 0x0000002f000f7c24 */ /* 0x040fe2000f8e020d */
[----:B------:R-:W-:Y:S01]  /*1db0*/  MOV R13, RZ ;  /* 0x000000ff000d7202 */ /* 0x000fe20000000f00 */
[----:B------:R-:W-:Y:S02]  /*1dc0*/  HFMA2 R9, R10, R9, R11 ;  /* 0x000000090a097231 */ /* 0x000fe4000000000b */
[----:B------:R-:W-:-:S05]  /*1dd0*/  IMAD.WIDE.U32 R12, R0, UR46, R12 ;  /* 0x0000002e000c7c25 */ /* 0x000fca000f8e000c */
[----:B------:R-:W-:-:S04]  /*1de0*/  IADD3 R13, PT, PT, R13, R15, RZ ;  /* 0x0000000f0d0d7210 */ /* 0x000fc80007ffe0ff */
        /* <DEDUP_REMOVED lines=9> */
[----:B0-----:R-:W2:Y:S04]  /*1e80*/  LDG.E.64 R8, desc[UR6][R6.64+0x100] ;  /* 0x0001000606087981 */ /* 0x001ea8000c1e1b00 */
[----:B------:R-:W2:Y:S01]  /*1e90*/  LDG.E.64 R10, desc[UR8][R4.64+0x100] ;  /* 0x00010008040a7981 */ /* 0x000ea2000c1e1b00 */
[--C-:B------:R-:W-:Y:S01]  /*1ea0*/  FADD R15, R36, -R30.reuse ;  /* 0x8000001e240f7221 */ /* 0x100fe20000000000 */
[--C-:B------:R-:W-:Y:S01]  /*1eb0*/  FADD R35, R35, -R30.reuse ;  /* 0x8000001e23237221 */ /* 0x100fe20000000000 */
[----:B------:R-:W-:Y:S01]  /*1ec0*/  IADD3 R34, P0, PT, R12, 0x80, RZ ;  /* 0x000000800c227810 */ /* 0x000fe20007f1e0ff */
[--C-:B------:R-:W-:Y:S01]  /*1ed0*/  FADD R33, R16, -R30.reuse ;  /* 0x8000001e10217221 */ /* 0x100fe20000000000 */
[-C--:B------:R-:W-:Y:S01]  /*1ee0*/  FMUL R15, R15, R14.reuse ;  /* 0x0000000e0f0f7220 */ /* 0x080fe20000400000 */
[-C--:B------:R-:W-:Y:S01]  /*1ef0*/  FMUL R32, R35, R14.reuse ;  /* 0x0000000e23207220 */ /* 0x080fe20000400000 */
[----:B------:R-:W-:Y:S01]  /*1f00*/  FADD R17, R17, -R30 ;  /* 0x8000001e11117221 */ /* 0x000fe20000000000 */
[----:B------:R-:W-:-:S03]  /*1f10*/  FMUL R33, R33, R14 ;  /* 0x0000000e21217220 */ /* 0x000fc60000400000 */
[----:B------:R-:W-:Y:S01]  /*1f20*/  F2FP.F16.F32.PACK_AB R15, R32, R15 ;  /* 0x0000000f200f723e */ /* 0x000fe200000000ff */
[----:B------:R-:W-:Y:S01]  /*1f30*/  FMUL R16, R17, R14 ;  /* 0x0000000e11107220 */ /* 0x000fe20000400000 */
[----:B------:R-:W-:-:S04]  /*1f40*/  IADD3.X R32, PT, PT, RZ, R13, RZ, P0, !PT ;  /* 0x0000000dff207210 */ /* 0x000fc800007fe4ff */
[----:B------:R-:W-:Y:S02]  /*1f50*/  SHF.R.S32.HI R31, RZ, 0x1f, R32 ;  /* 0x0000001fff1f7819 */ /* 0x000fe40000011420 */
[----:B------:R-:W-:Y:S02]  /*1f60*/  F2FP.F16.F32.PACK_AB R33, R16, R33 ;  /* 0x000000211021723e */ /* 0x000fe400000000ff */
[----:B------:R-:W-:-:S04]  /*1f70*/  LEA.HI R31, P0, R31, R34, RZ, 0x2 ;  /* 0x000000221f1f7211 */ /* 0x000fc800078110ff */
[----:B------:R-:W-:-:S04]  /*1f80*/  IADD3.X R32, PT, PT, RZ, R32, RZ, P0, !PT ;  /* 0x00000020ff207210 */ /* 0x000fc800007fe4ff */
[C---:B------:R-:W-:Y:S02]  /*1f90*/  SHF.L.U64.HI R17, R31.reuse, 0x1, R32 ;  /* 0x000000011f117819 */ /* 0x040fe40000010220 */
[----:B------:R-:W-:-:S04]  /*1fa0*/  SHF.L.U32 R31, R31, 0x1, RZ ;  /* 0x000000011f1f7819 */ /* 0x000fc800000006ff */
[----:B------:R-:W-:-:S04]  /*1fb0*/  LOP3.LUT R16, R31, 0xfffffff8, RZ, 0xc0, !PT ;  /* 0xfffffff81f107812 */ /* 0x000fc800078ec0ff */
        /* <DEDUP_REMOVED lines=10> */
[--C-:B------:R-:W-:Y:S01]  /*2060*/  FADD R33, R40, -R30.reuse ;  /* 0x8000001e28217221 */ /* 0x100fe20000000000 */
[--C-:B------:R-:W-:Y:S02]  /*2070*/  FADD R39, R39, -R30.reuse ;  /* 0x8000001e27277221 */ /* 0x100fe40000000000 */
[----:B------:R-:W-:Y:S01]  /*2080*/  LEA.HI R15, P0, R15, R32, RZ, 0x2 ;  /* 0x000000200f0f7211 */ /* 0x000fe200078110ff */
[-C--:B------:R-:W-:Y:S01]  /*2090*/  FMUL R33, R33, R14.reuse ;  /* 0x0000000e21217220 */ /* 0x080fe20000400000 */
[----:B------:R-:W-:Y:S02]  /*20a0*/  FMUL R16, R39, R14 ;  /* 0x0000000e27107220 */ /* 0x000fe40000400000 */
[----:B------:R-:W-:Y:S01]  /*20b0*/  IADD3.X R32, PT, PT, RZ, R31, RZ, P0, !PT ;  /* 0x0000001fff207210 */ /* 0x000fe200007fe4ff */
[--C-:B------:R-:W-:Y:S01]  /*20c0*/  FADD R35, R38, -R30.reuse ;  /* 0x8000001e26237221 */ /* 0x100fe20000000000 */
[----:B------:R-:W-:-:S02]  /*20d0*/  FADD R45, R18, -R30 ;  /* 0x8000001e122d7221 */ /* 0x000fc40000000000 */
[C---:B------:R-:W-:Y:S02]  /*20e0*/  SHF.L.U64.HI R17, R15.reuse, 0x1, R32 ;  /* 0x000000010f117819 */ /* 0x040fe40000010220 */
[----:B------:R-:W-:Y:S01]  /*20f0*/  SHF.L.U32 R15, R15, 0x1, RZ ;  /* 0x000000010f0f7819 */ /* 0x000fe200000006ff */
[-C--:B------:R-:W-:Y:S01]  /*2100*/  FMUL R35, R35, R14.reuse ;  /* 0x0000000e23237220 */ /* 0x080fe20000400000 */
[----:B------:R-:W-:Y:S01]  /*2110*/  FMUL R18, R45, R14 ;  /* 0x0000000e2d127220 */ /* 0x000fe20000400000 */
[----:B------:R-:W-:Y:S02]  /*2120*/  F2FP.F16.F32.PACK_AB R33, R16, R33 ;  /* 0x000000211021723e */ /* 0x000fe400000000ff */
        /* <DEDUP_REMOVED lines=16> */
[----:B------:R-:W-:Y:S01]  /*2230*/  FMUL R16, R19, R14 ;  /* 0x0000000e13107220 */ /* 0x000fe20000400000 */
[--C-:B------:R-:W-:Y:S01]  /*2240*/  FADD R15, R20, -R30.reuse ;  /* 0x8000001e140f7221 */ /* 0x100fe20000000000 */
[----:B------:R-:W-:Y:S01]  /*2250*/  FADD R21, R21, -R30 ;  /* 0x8000001e15157221 */ /* 0x000fe20000000000 */
[----:B------:R-:W-:Y:S01]  /*2260*/  IMAD.SHL.U32 R17, R31, 0x2, RZ ;  /* 0x000000021f117824 */ /* 0x000fe200078e00ff */
[----:B------:R-:W-:Y:S01]  /*2270*/  IADD3.X R20, PT, PT, RZ, R32, RZ, P0, !PT ;  /* 0x00000020ff147210 */ /* 0x000fe200007fe4ff */
[-C--:B------:R-:W-:Y:S01]  /*2280*/  FMUL R15, R15, R14.reuse ;  /* 0x0000000e0f0f7220 */ /* 0x080fe20000400000 */
        /* <DEDUP_REMOVED lines=45> */
[----:B0-----:R-:W-:Y:S01]  /*2560*/  SHF.L.U32 R16, R20, 0x1, RZ ;  /* 0x0000000114107819 */ /* 0x001fe200000006ff */
[----:B------:R-:W-:Y:S01]  /*2570*/  FADD R15, R28, -R30 ;  /* 0x8000001e1c0f7221 */ /* 0x000fe20000000000 */
[----:B------:R-:W-:-:S02]  /*2580*/  IADD3.X R17, PT, PT, RZ, R21, RZ, P0, !PT ;  /* 0x00000015ff117210 */ /* 0x000fc400007fe4ff */
[----:B------:R-:W-:Y:S01]  /*2590*/  LOP3.LUT R16, R16, 0xfffffff8, RZ, 0xc0, !PT ;  /* 0xfffffff810107812 */ /* 0x000fe200078ec0ff */
[----:B------:R-:W-:Y:S01]  /*25a0*/  FADD R29, R29, -R30 ;  /* 0x8000001e1d1d7221 */ /* 0x000fe20000000000 */
[----:B------:R-:W-:Y:S01]  /*25b0*/  F2FP.F16.F32.PACK_AB R13, R12, R13 ;  /* 0x0000000d0c0d723e */ /* 0x000fe200000000ff */
[-C--:B------:R-:W-:Y:S01]  /*25c0*/  FMUL R15, R15, R14.reuse ;  /* 0x0000000e0f0f7220 */ /* 0x080fe20000400000 */
[----:B------:R-:W-:Y:S02]  /*25d0*/  SHF.L.U64.HI R17, R20, 0x1, R17 ;  /* 0x0000000114117819 */ /* 0x000fe40000010211 */
[----:B------:R-:W-:Y:S01]  /*25e0*/  IADD3 R12, P0, PT, R16, UR44, RZ ;  /* 0x0000002c100c7c10 */ /* 0x000fe2000ff1e0ff */
[----:B------:R-:W-:Y:S01]  /*25f0*/  FMUL R14, R29, R14 ;  /* 0x0000000e1d0e7220 */ /* 0x000fe20000400000 */
[----:B------:R-:W-:-:S04]  /*2600*/  IADD3 R0, PT, PT, R41, R0, RZ ;  /* 0x0000000029007210 */ /* 0x000fc80007ffe0ff */
[----:B------:R-:W-:Y:S01]  /*2610*/  F2FP.F16.F32.PACK_AB R14, R14, R15 ;  /* 0x0000000f0e0e723e */ /* 0x000fe200000000ff */
[----:B--2---:R-:W-:Y:S01]  /*2620*/  HFMA2 R8, R13, R8, R10 ;  /* 0x000000080d087231 */ /* 0x004fe2000000000a */
[----:B------:R-:W-:Y:S02]  /*2630*/  IADD3.X R13, PT, PT, R17, UR45, RZ, P0, !PT ;  /* 0x0000002d110d7c10 */ /* 0x000fe400087fe4ff */
[----:B------:R-:W-:Y:S01]  /*2640*/  ISETP.GE.AND P0, PT, R0, UR50, PT ;  /* 0x0000003200007c0c */ /* 0x000fe2000bf06270 */
[----:B------:R-:W-:-:S05]  /*2650*/  HFMA2 R9, R14, R9, R11 ;  /* 0x000000090e097231 */ /* 0x000fca000000000b */
[----:B------:R0:W-:Y:S07]  /*2660*/  STG.E.64 desc[UR4][R12.64], R8 ;  /* 0x000000080c007986 */ /* 0x0001ee000c101b04 */
[----:B------:R-:W-:Y:S05]  /*2670*/  @!P0 BRA `(.L_x_4338) ;  /* 0xffffffdc00248947 */ /* 0x000fea000383ffff */
[----:B------:R-:W-:Y:S05]  /*2680*/  BSYNC B0 ;  /* 0x0000000000007941 */ /* 0x000fea0003800000 */
.L_x_4322:
[----:B------:R-:W-:Y:S05]  /*2690*/  EXIT ;  /* 0x000000000000794d */ /* 0x000fea0003800000 */
.L_x_4323:
        /* <DEDUP_REMOVED lines=8> */
.L_x_4340:
[----:B------:R-:W-:Y:S05]  /*2720*/  BSYNC B1 ;  /* 0x0000000000017941 */ /* 0x000fea0003800000 */
.L_x_4339:
[----:B------:R-:W-:Y:S01]  /*2730*/  HFMA2 R12, -RZ, RZ, 0, 9.5367431640625e-07 ;  /* 0x00000010ff0c7431 */ /* 0x000fe200000001ff */
[----:B------:R-:W-:Y:S01]  /*2740*/  MOV R13, R30 ;  /* 0x0000001e000d7202 */ /* 0x000fe20000000f00 */
[----:B------:R-:W-:Y:S01]  /*2750*/  IMAD.MOV.U32 R11, RZ, RZ, 0x1f ;  /* 0x0000001fff0b7424 */ /* 0x000fe200078e00ff */
[----:B------:R-:W-:Y:S02]  /*2760*/  MOV R15, 0xffffffff ;  /* 0xffffffff000f7802 */ /* 0x000fe40000000f00 */
[----:B------:R-:W-:-:S07]  /*2770*/  MOV R10, R14 ;  /* 0x0000000e000a7202 */ /* 0x000fce0000000f00 */
[----:B------:R-:W-:Y:S05]  /*2780*/  WARPSYNC.COLLECTIVE R15, `(.L_x_4341) ;  /* 0x000000000f087348 */ /* 0x000fea0003c00000 */
[----:B------:R0:W1:Y:S02]  /*2790*/  SHFL.DOWN P6, R14, R13, R12, R11 ;  /* 0x0800000c0d0e7389 */ /* 0x00006400000c000b */
[----:B01----:R-:W-:Y:S05]  /*27a0*/  ENDCOLLECTIVE ;  /* 0x000000000000791b */ /* 0x003fea0003800000 */
.L_x_4341:
[----:B------:R-:W-:Y:S02]  /*27b0*/  MOV R13, R45 ;  /* 0x0000002d000d7202 */ /* 0x000fe40000000f00 */
[----:B------:R-:W-:Y:S02]  /*27c0*/  MOV R45, R30 ;  /* 0x0000001e002d7202 */ /* 0x000fe40000000f00 */
[----:B------:R-:W-:-:S07]  /*27d0*/  MOV R9, R14 ;  /* 0x0000000e00097202 */ /* 0x000fce0000000f00 */
[----:B------:R-:W-:Y:S05]  /*27e0*/  WARPSYNC.COLLECTIVE R15, `(.L_x_4342) ;  /* 0x000000000f087348 */ /* 0x000fea0003c00000 */
[----:B------:R0:W1:Y:S02]  /*27f0*/  SHFL.DOWN P6, R14, R13, R12, R11 ;  /* 0x0800000c0d0e7389 */ /* 0x00006400000c000b */
[----:B01----:R-:W-:Y:S05]  /*2800*/  ENDCOLLECTIVE ;  /* 0x000000000000791b */ /* 0x003fea0003800000 */
.L_x_4342:
[----:B------:R-:W-:Y:S05]  /*2810*/  BRA `(.L_x_4343) ;  /* 0xffffffe800b07947 */ /* 0x000fea000383ffff */
.L_x_4325:
[----:B------:R-:W-:Y:S01]  /*2820*/  HFMA2 R12, -RZ, RZ, 0, 4.76837158203125e-07 ;  /* 0x00000008ff0c7431 */ /* 0x000fe200000001ff */
[----:B------:R-:W-:Y:S01]  /*2830*/  BSSY B1, `(.L_x_4344) ;  /* 0x0000007000017945 */ /* 0x000fe20003800000 */
[----:B------:R-:W-:Y:S02]  /*2840*/  MOV R13, R44 ;  /* 0x0000002c000d7202 */ /* 0x000fe40000000f00 */
[----:B------:R-:W-:Y:S02]  /*2850*/  MOV R11, 0x1f ;  /* 0x0000001f000b7802 */ /* 0x000fe40000000f00 */
[----:B------:R-:W-:-:S07]  /*2860*/  MOV R15, 0xffffffff ;  /* 0xffffffff000f7802 */ /* 0x000fce0000000f00 */
[----:B01----:R-:W-:Y:S05]  /*2870*/  WARPSYNC.COLLECTIVE R15, `(.L_x_4345) ;  /* 0x000000000f087348 */ /* 0x003fea0003c00000 */
[----:B------:R2:W3:Y:S02]  /*2880*/  SHFL.DOWN P6, R14, R13, R12, R11 ;  /* 0x0800000c0d0e7389 */ /* 0x0004e400000c000b */
[----:B0123--:R-:W-:Y:S05]  /*2890*/  ENDCOLLECTIVE ;  /* 0x000000000000791b */ /* 0x00ffea0003800000 */
.L_x_4345:
[----:B------:R-:W-:Y:S05]  /*28a0*/  BSYNC B1 ;  /* 0x0000000000017941 */ /* 0x000fea0003800000 */
.L_x_4344:
        /* <DEDUP_REMOVED lines=8> */
.L_x_4346:
[----:B------:R-:W-:Y:S01]  /*2930*/  IMAD.MOV.U32 R13, RZ, RZ, R8 ;  /* 0x000000ffff0d7224 */ /* 0x000fe200078e0008 */
[----:B------:R-:W-:-:S07]  /*2940*/  MOV R10, R14 ;  /* 0x0000000e000a7202 */ /* 0x000fce0000000f00 */
[----:B------:R-:W-:Y:S05]  /*2950*/  WARPSYNC.COLLECTIVE R15, `(.L_x_4347) ;  /* 0x000000000f087348 */ /* 0x000fea0003c00000 */
[----:B------:R0:W1:Y:S02]  /*2960*/  SHFL.DOWN P6, R14, R13, R12, R11 ;  /* 0x0800000c0d0e7389 */ /* 0x00006400000c000b */
[----:B01----:R-:W-:Y:S05]  /*2970*/  ENDCOLLECTIVE ;  /* 0x000000000000791b */ /* 0x003fea0003800000 */
.L_x_4347:
[----:B------:R-:W-:Y:S05]  /*2980*/  BRA `(.L_x_4348) ;  /* 0xffffffe800a47947 */ /* 0x000fea000383ffff */
.L_x_4327:
[----:B------:R-:W-:Y:S01]  /*2990*/  HFMA2 R12, -RZ, RZ, 0, 2.384185791015625e-07 ;  /* 0x00000004ff0c7431 */ /* 0x000fe200000001ff */
[----:B------:R-:W-:Y:S01]  /*29a0*/  BSSY B1, `(.L_x_4349) ;  /* 0x0000007000017945 */ /* 0x000fe20003800000 */
[----:B------:R-:W-:Y:S02]  /*29b0*/  MOV R13, R44 ;  /* 0x0000002c000d7202 */ /* 0x000fe40000000f00 */
[----:B------:R-:W-:Y:S02]  /*29c0*/  MOV R11, 0x1f ;  /* 0x0000001f000b7802 */ /* 0x000fe40000000f00 */
[----:B------:R-:W-:-:S07]  /*29d0*/  MOV R15, 0xffffffff ;  /* 0xffffffff000f7802 */ /* 0x000fce0000000f00 */
[----:B012---:R-:W-:Y:S05]  /*29e0*/  WARPSYNC.COLLECTIVE R15, `(.L_x_4350) ;  /* 0x000000000f087348 */ /* 0x007fea0003c00000 */
[----:B------:R3:W4:Y:S02]  /*29f0*/  SHFL.DOWN P6, R14, R13, R12, R11 ;  /* 0x0800000c0d0e7389 */ /* 0x00072400000c000b */
[----:B01234-:R-:W-:Y:S05]  /*2a00*/  ENDCOLLECTIVE ;  /* 0x000000000000791b */ /* 0x01ffea0003800000 */
.L_x_4350:
[----:B------:R-:W-:Y:S05]  /*2a10*/  BSYNC B1 ;  /* 0x0000000000017941 */ /* 0x000fea0003800000 */
.L_x_4349:
        /* <DEDUP_REMOVED lines=8> */
.L_x_4351:
[----:B------:R-:W-:Y:S02]  /*2aa0*/  MOV R13, R8 ;  /* 0x00000008000d7202 */ /* 0x000fe40000000f00 */
[----:B------:R-:W-:-:S07]  /*2ab0*/  MOV R10, R14 ;  /* 0x0000000e000a7202 */ /* 0x000fce0000000f00 */
[----:B------:R-:W-:Y:S05]  /*2ac0*/  WARPSYNC.COLLECTIVE R15, `(.L_x_4352) ;  /* 0x000000000f087348 */ /* 0x000fea0003c00000 */
[----:B------:R0:W1:Y:S02]  /*2ad0*/  SHFL.DOWN P6, R14, R13, R12, R11 ;  /* 0x0800000c0d0e7389 */ /* 0x00006400000c000b */
[----:B01----:R-:W-:Y:S05]  /*2ae0*/  ENDCOLLECTIVE ;  /* 0x000000000000791b */ /* 0x003fea0003800000 */
.L_x_4352:
[----:B------:R-:W-:Y:S05]  /*2af0*/  BRA `(.L_x_4353) ;  /* 0xffffffe8009c7947 */ /* 0x000fea000383ffff */
.L_x_4329:
[----:B------:R-:W-:Y:S01]  /*2b00*/  HFMA2 R12, -RZ, RZ, 0, 1.1920928955078125e-07 ;  /* 0x00000002ff0c7431 */ /* 0x000fe200000001ff */
[----:B------:R-:W-:Y:S01]  /*2b10*/  BSSY B1, `(.L_x_4354) ;  /* 0x0000007000017945 */ /* 0x000fe20003800000 */
[----:B------:R-:W-:Y:S01]  /*2b20*/  MOV R13, R44 ;  /* 0x0000002c000d7202 */ /* 0x000fe20000000f00 */
[----:B------:R-:W-:Y:S01]  /*2b30*/  IMAD.MOV.U32 R15, RZ, RZ, -0x1 ;  /* 0xffffffffff0f7424 */ /* 0x000fe200078e00ff */
[----:B------:R-:W-:-:S07]  /*2b40*/  MOV R11, 0x1f ;  /* 0x0000001f000b7802 */ /* 0x000fce0000000f00 */
[----:B0123--:R-:W-:Y:S05]  /*2b50*/  WARPSYNC.COLLECTIVE R15, `(.L_x_4355) ;  /* 0x000000000f087348 */ /* 0x00ffea0003c00000 */
[----:B------:R4:W0:Y:S02]  /*2b60*/  SHFL.DOWN P6, R14, R13, R12, R11 ;  /* 0x0800000c0d0e7389 */ /* 0x00082400000c000b */
[----:B01234-:R-:W-:Y:S05]  /*2b70*/  ENDCOLLECTIVE ;  /* 0x000000000000791b */ /* 0x01ffea0003800000 */
.L_x_4355:
[----:B------:R-:W-:Y:S05]  /*2b80*/  BSYNC B1 ;  /* 0x0000000000017941 */ /* 0x000fea0003800000 */
.L_x_4354:
        /* <DEDUP_REMOVED lines=8> */
.L_x_4356:
[----:B------:R-:W-:Y:S02]  /*2c10*/  MOV R13, R8 ;  /* 0x00000008000d7202 */ /* 0x000fe40000000f00 */
[----:B------:R-:W-:-:S07]  /*2c20*/  MOV R10, R14 ;  /* 0x0000000e000a7202 */ /* 0x000fce0000000f00 */
[----:B------:R-:W-:Y:S05]  /*2c30*/  WARPSYNC.COLLECTIVE R15, `(.L_x_4357) ;  /* 0x000000000f087348 */ /* 0x000fea0003c00000 */
[----:B------:R0:W1:Y:S02]  /*2c40*/  SHFL.DOWN P6, R14, R13, R12, R11 ;  /* 0x0800000c0d0e7389 */ /* 0x00006400000c000b */
[----:B01----:R-:W-:Y:S05]  /*2c50*/  ENDCOLLECTIVE ;  /* 0x000000000000791b */ /* 0x003fea0003800000 */
.L_x_4357:
[----:B------:R-:W-:Y:S05]  /*2c60*/  BRA `(.L_x_4358) ;  /* 0xffffffe800947947 */ /* 0x000fea000383ffff */
.L_x_4331:
        /* <DEDUP_REMOVED lines=8> */
.L_x_4360:
[----:B------:R-:W-:Y:S05]  /*2cf0*/  BSYNC B1 ;  /* 0x0000000000017941 */ /* 0x000fea0003800000 */
.L_x_4359:
        /* <DEDUP_REMOVED lines=8> */
.L_x_4361:
[----:B------:R-:W-:Y:S02]  /*2d80*/  MOV R13, R8 ;  /* 0x00000008000d7202 */ /* 0x000fe40000000f00 */
[----:B------:R-:W-:-:S07]  /*2d90*/  MOV R10, R14 ;  /* 0x0000000e000a7202 */ /* 0x000fce0000000f00 */
[----:B------:R-:W-:Y:S05]  /*2da0*/  WARPSYNC.COLLECTIVE R15, `(.L_x_4362) ;  /* 0x000000000f087348 */ /* 0x000fea0003c00000 */
[----:B------:R0:W1:Y:S02]  /*2db0*/  SHFL.DOWN P6, R14, R13, R12, R11 ;  /* 0x0800000c0d0e7389 */ /* 0x00006400000c000b */
[----:B01----:R-:W-:Y:S05]  /*2dc0*/  ENDCOLLECTIVE ;  /* 0x000000000000791b */ /* 0x003fea0003800000 */
.L_x_4362:
[----:B------:R-:W-:Y:S05]  /*2dd0*/  BRA `(.L_x_4363) ;  /* 0xffffffe8008c7947 */ /* 0x000fea000383ffff */
.L_x_4333:
        /* <DEDUP_REMOVED lines=8> */
.L_x_4365:
[----:B------:R-:W-:Y:S05]  /*2e60*/  BSYNC B1 ;  /* 0x0000000000017941 */ /* 0x000fea0003800000 */
.L_x_4364:
        /* <DEDUP_REMOVED lines=8> */
.L_x_4366:
[----:B------:R-:W-:Y:S02]  /*2ef0*/  MOV R13, R8 ;  /* 0x00000008000d7202 */ /* 0x000fe40000000f00 */
[----:B------:R-:W-:-:S07]  /*2f00*/  MOV R45, R14 ;  /* 0x0000000e002d7202 */ /* 0x000fce0000000f00 */
[----:B------:R-:W-:Y:S05]  /*2f10*/  WARPSYNC.COLLECTIVE R15, `(.L_x_4367) ;  /* 0x000000000f087348 */ /* 0x000fea0003c00000 */
[----:B------:R0:W1:Y:S02]  /*2f20*/  SHFL.IDX P6, R14, R13, R12, R11 ;  /* 0x0000000c0d0e7389 */ /* 0x00006400000c000b */
[----:B01----:R-:W-:Y:S05]  /*2f30*/  ENDCOLLECTIVE ;  /* 0x000000000000791b */ /* 0x003fea0003800000 */
.L_x_4367:
[----:B------:R-:W-:Y:S05]  /*2f40*/  BRA `(.L_x_4368) ;  /* 0xffffffe800847947 */ /* 0x000fea000383ffff */
.L_x_4369:
        /* <DEDUP_REMOVED lines=11> */
.L_x_7543:


//--------------------- .text._Z17LayerNormWarpImplI19BiasAddResidualLoadI6__halffE11AffineStoreIfS1_EfLi4ELi20ELi16ELi32ELi1ELb1EEvT_T0_iidPT1_S8_ --------------------------
	.section	.text._Z17LayerNormWarpImplI19BiasAddResidualLoadI6__halffE11AffineStoreIfS1_EfLi4ELi20ELi16ELi32ELi1ELb1EEvT_T0_iidPT1_S8_,"ax",@progbits
	.align	128
        .global         _Z17LayerNormWarpImplI19BiasAddResidualLoadI6__halffE11AffineStoreIfS1_EfLi4ELi20ELi16ELi32ELi1ELb1EEvT_T0_iidPT1_S8_
        .type           _Z17LayerNormWarpImplI19BiasAddResidualLoadI6__halffE11AffineStoreIfS1_EfLi4ELi20ELi16ELi32ELi1ELb1EEvT_T0_iidPT1_S8_,@function
        .size           _Z17LayerNormWarpImplI19BiasAddResidualLoadI6__halffE11AffineStoreIfS1_EfLi4ELi20ELi16ELi32ELi1ELb1EEvT_T0_iidPT1_S8_,(.L_x_7544 - _Z17LayerNormWarpImplI19BiasAddResidualLoadI6__halffE11AffineStoreIfS1_EfLi4ELi20ELi16ELi32ELi1ELb1EEvT_T0_iidPT1_S8_)
        .other          _Z17LayerNormWarpImplI19BiasAddResidualLoadI6__halffE11AffineStoreIfS1_EfLi4ELi20ELi16ELi32ELi1ELb1EEvT_T0_iidPT1_S8_,@"STO_CUDA_ENTRY STV_DEFAULT"
_Z17LayerNormWarpImplI19BiasAddResidualLoadI6__halffE11AffineStoreIfS1_EfLi4ELi20ELi16ELi32ELi1ELb1EEvT_T0_iidPT1_S8_:
.text._Z17LayerNormWarpImplI19BiasAddResidualLoadI6__halffE11AffineStoreIfS1_EfLi4ELi20ELi16ELi32ELi1ELb1EEvT_T0_iidPT1_S8_:
        /* <DEDUP_REMOVED lines=23> */
.L_x_4370:
        /* <DEDUP_REMOVED lines=11> */
[----:B------:R-:W5:Y:S06]  /*0220*/  LDCU UR4, c[0x0][0x370] ;  /* 0x00006e00ff0477ac */ /* 0x000f6c0008000800 */
[----:B------:R-:W0:Y:S08]  /*0230*/  LDC.64 R16, c[0x0][0x3b0] ;  /* 0x0000ec00ff107b82 */ /* 0x000e300000000a00 */
[----:B------:R-:W0:Y:S01]  /*0240*/  LDC.64 R8, c[0x0][0x3b8] ;  /* 0x0000ee00ff087b82 */ /* 0x000e220000000a00 */
[----:B--2---:R-:W2:Y:S07]  /*0250*/  F2F.F32.F64 R20, UR6 ;  /* 0x0000000600147d10 */ /* 0x004eae0008301000 */
[----:B------:R-:W2:Y:S01]  /*0260*/  LDC.64 R30, c[0x0][0x358] ;  /* 0x0000d600ff1e7b82 */ /* 0x000ea20000000a00 */
[----:B-----5:R-:W-:Y:S01]  /*0270*/  IMAD R22, R22, UR4, RZ ;  /* 0x0000000416167c24 */ /* 0x020fe2000f8e02ff */
[----:B-1----:R-:W-:-:S02]  /*0280*/  LEA R0, R25, 0x200, 0x2 ;  /* 0x0000020019007811 */ /* 0x002fc400078e10ff */
[C---:B------:R-:W-:Y:S02]  /*0290*/  SHF.L.U32 R6, R25.reuse, 0x2, RZ ;  /* 0x0000000219067819 */ /* 0x040fe400000006ff */
[----:B------:R-:W-:Y:S02]  /*02a0*/  SHF.R.U32.HI R3, RZ, 0x2, R0 ;  /* 0x00000002ff037819 */ /* 0x000fe40000011600 */
[----:B----4-:R-:W-:Y:S02]  /*02b0*/  ISETP.GE.AND P0, PT, R0, UR5, PT ;  /* 0x0000000500007c0c */ /* 0x010fe4000bf06270 */
[----:B------:R-:W-:Y:S01]  /*02c0*/  SHF.L.U32 R23, R25, 0x2, RZ ;  /* 0x0000000219177819 */ /* 0x000fe200000006ff */
[----:B---3--:R-:W-:-:S04]  /*02d0*/  IMAD.WIDE.U32 R18, R3, 0x8, R18 ;  /* 0x0000000803127825 */ /* 0x008fc800078e0012 */
[----:B0-----:R-:W-:-:S04]  /*02e0*/  IMAD.WIDE.U32 R16, R3, 0x8, R16 ;  /* 0x0000000803107825 */ /* 0x001fc800078e0010 */
[----:B------:R-:W-:-:S07]  /*02f0*/  IMAD.WIDE.U32 R8, R3, 0x8, R8 ;  /* 0x0000000803087825 */ /* 0x000fce00078e0008 */
.L_x_4393:
[----:B0-----:R-:W0:Y:S01]  /*0300*/  LDC.64 R32, c[0x0][0x398] ;  /* 0x0000e600ff207b82 */ /* 0x001e220000000a00 */
[----:B------:R-:W-:Y:S01]  /*0310*/  HFMA2 R7, -RZ, RZ, 0, 0 ;  /* 0x00000000ff077431 */ /* 0x000fe200000001ff */
[----:B------:R-:W-:Y:S02]  /*0320*/  SHF.R.S32.HI R24, RZ, 0x1f, R21 ;  /* 0x0000001fff187819 */ /* 0x000fe40000011415 */
[C---:B--2---:R-:W-:Y:S02]  /*0330*/  R2UR UR4, R30.reuse ;  /* 0x000000001e0472ca */ /* 0x044fe400000e0000 */
[C---:B------:R-:W-:Y:S02]  /*0340*/  R2UR UR5, R31.reuse ;  /* 0x000000001f0572ca */ /* 0x040fe400000e0000 */
        /* <DEDUP_REMOVED lines=11> */
[----:B------:R-:W-:Y:S02]  /*0400*/  IADD3 R33, PT, PT, R15, R33, RZ ;  /* 0x000000210f217210 */ /* 0x000fe40007ffe0ff */
[----:B------:R-:W5:Y:S02]  /*0410*/  LDG.E.64 R42, desc[UR6][R18.64+-0x200] ;  /* 0xfffe0006122a7981 */ /* 0x000f64000c1e1b00 */
[----:B------:R-:W-:-:S04]  /*0420*/  SHF.R.S32.HI R3, RZ, 0x1f, R33 ;  /* 0x0000001fff037819 */ /* 0x000fc80000011421 */
[----:B------:R-:W-:-:S04]  /*0430*/  LEA.HI R0, P1, R3, R14, RZ, 0x2 ;  /* 0x0000000e03007211 */ /* 0x000fc800078310ff */
[----:B------:R-:W-:Y:S01]  /*0440*/  IADD3.X R3, PT, PT, RZ, R33, RZ, P1, !PT ;  /* 0x00000021ff037210 */ /* 0x000fe20000ffe4ff */
[----:B------:R-:W-:-:S03]  /*0450*/  IMAD.SHL.U32 R47, R0, 0x2, RZ ;  /* 0x00000002002f7824 */ /* 0x000fc600078e00ff */
[----:B------:R-:W-:Y:S02]  /*0460*/  SHF.L.U64.HI R0, R0, 0x1, R3 ;  /* 0x0000000100007819 */ /* 0x000fe40000010203 */
[----:B------:R-:W-:-:S04]  /*0470*/  LOP3.LUT R47, R47, 0xfffffff8, RZ, 0xc0, !PT ;  /* 0xfffffff82f2f7812 */ /* 0x000fc800078ec0ff */
[C---:B-1----:R-:W-:Y:S02]  /*0480*/  IADD3 R26, P1, PT, R47.reuse, R12, RZ ;  /* 0x0000000c2f1a7210 */ /* 0x042fe40007f3e0ff */
[----:B--2---:R-:W-:Y:S02]  /*0490*/  IADD3 R46, P2, PT, R47, R10, RZ ;  /* 0x0000000a2f2e7210 */ /* 0x004fe40007f5e0ff */
        /* <DEDUP_REMOVED lines=15> */
[----:B------:R-:W-:Y:S02]  /*0590*/  IADD3.X R39, PT, PT, R0, R11, RZ, P2, !PT ;  /* 0x0000000b00277210 */ /* 0x000fe400017fe4ff */
[----:B------:R-:W-:-:S03]  /*05a0*/  IADD3 R3, P3, PT, R14, 0x100, RZ ;  /* 0x000001000e037810 */ /* 0x000fc60007f7e0ff */
[----:B------:R-:W4:Y:S01]  /*05b0*/  LDG.E.64 R36, desc[UR4][R36.64] ;  /* 0x0000000424247981 */ /* 0x000f22000c1e1b00 */
[----:B------:R-:W-:-:S03]  /*05c0*/  IADD3.X R2, PT, PT, RZ, R33, RZ, P3, !PT ;  /* 0x00000021ff027210 */ /* 0x000fc60001ffe4ff */
[----:B------:R-:W4:Y:S01]  /*05d0*/  LDG.E.64 R38, desc[UR8][R38.64] ;  /* 0x0000000826267981 */ /* 0x000f22000c1e1b00 */
        /* <DEDUP_REMOVED lines=11> */
[----:B------:R-:W5:Y:S03]  /*0690*/  LDG.E.64 R40, desc[UR4][R40.64] ;  /* 0x0000000428287981 */ /* 0x000f66000c1e1b00 */
[----:B------:R-:W-:Y:S01]  /*06a0*/  IMAD.X R2, RZ, RZ, R33, P3 ;  /* 0x000000ffff027224 */ /* 0x000fe200018e0621 */
[----:B------:R-:W5:Y:S04]  /*06b0*/  LDG.E.64 R44, desc[UR8][R44.64] ;  /* 0x000000082c2c7981 */ /* 0x000f68000c1e1b00 */
        /* <DEDUP_REMOVED lines=11> */
[----:B------:R-:W5:Y:S04]  /*0770*/  LDG.E.64 R4, desc[UR4][R4.64] ;  /* 0x0000000404047981 */ /* 0x000f68000c1e1b00 */
[----:B------:R-:W5:Y:S01]  /*0780*/  LDG.E.64 R48, desc[UR8][R48.64] ;  /* 0x0000000830307981 */ /* 0x000f62000c1e1b00 */
[----:B------:R-:W-:Y:S01]  /*0790*/  BSSY.RECONVERGENT B0, `(.L_x_4371) ;  /* 0x0000094000007945 */ /* 0x000fe20003800200 */
[----:B--2---:R-:W-:-:S04]  /*07a0*/  HADD2 R26, R26, R46 ;  /* 0x0000002e1a1a7230 */ /* 0x004fc80000000000 */
[----:B---3--:R-:W-:Y:S02]  /*07b0*/  HFMA2 R26, R26, 1, 1, R28 ;  /* 0x3c003c001a1a7831 */ /* 0x008fe4000000001c */
[----:B------:R-:W-:-:S03]  /*07c0*/  HFMA2 R27, R27, 1, 1, R47 ;  /* 0x3c003c001b1b7831 */ /* 0x000fc6000000002f */
[--C-:B------:R-:W-:Y:S02]  /*07d0*/  HADD2.F32 R0, -RZ, R26.reuse.H0_H0 ;  /* 0x2000001aff007230 */ /* 0x100fe40000004100 */
[----:B------:R-:W-:-:S03]  /*07e0*/  HADD2.F32 R26, -RZ, R26.H1_H1 ;  /* 0x3000001aff1a7230 */ /* 0x000fc60000004100 */
[----:B------:R-:W-:Y:S01]  /*07f0*/  FADD R51, RZ, R0 ;  /* 0x00000000ff337221 */ /* 0x000fe20000000000 */
[----:B------:R-:W-:-:S03]  /*0800*/  HADD2 R27, R27, R29 ;  /* 0x0000001d1b1b7230 */ /* 0x000fc60000000000 */
[--C-:B------:R-:W-:Y:S01]  /*0810*/  FADD R28, R26, -R51.reuse ;  /* 0x800000331a1c7221 */ /* 0x100fe20000000000 */
[----:B------:R-:W-:-:S03]  /*0820*/  FADD R29, R0, -R51 ;  /* 0x80000033001d7221 */ /* 0x000fc60000000000 */
[----:B------:R-:W-:Y:S01]  /*0830*/  FFMA R51, R28, 0.5, R51 ;  /* 0x3f0000001c337823 */ /* 0x000fe20000000033 */
[----:B------:R-:W-:-:S03]  /*0840*/  FFMA R29, R0, R29, RZ ;  /* 0x0000001d001d7223 */ /* 0x000fc600000000ff */
[----:B------:R-:W-:-:S04]  /*0850*/  FADD R32, R26, -R51 ;  /* 0x800000331a207221 */ /* 0x000fc80000000000 */
[----:B------:R-:W-:Y:S01]  /*0860*/  FFMA R29, R28, R32, R29 ;  /* 0x000000201c1d7223 */ /* 0x000fe2000000001d */
[----:B------:R-:W-:-:S05]  /*0870*/  HADD2.F32 R28, -RZ, R27.H0_H0 ;  /* 0x2000001bff1c7230 */ /* 0x000fca0000004100 */
[----:B------:R-:W-:-:S04]  /*0880*/  FADD R32, R28, -R51 ;  /* 0x800000331c207221 */ /* 0x000fc80000000000 */
[----:B------:R-:W-:Y:S01]  /*0890*/  FFMA R51, R32, 0.3333333432674407959, R51 ;  /* 0x3eaaaaab20337823 */ /* 0x000fe20000000033 */
[----:B----4-:R-:W-:-:S03]  /*08a0*/  HFMA2 R38, R36, 1, 1, R38 ;  /* 0x3c003c0024267831 */ /* 0x010fc60000000026 */
[----:B------:R-:W-:-:S04]  /*08b0*/  FADD R46, R28, -R51 ;  /* 0x800000331c2e7221 */ /* 0x000fc80000000000 */
[----:B------:R-:W-:Y:S01]  /*08c0*/  FFMA R29, R32, R46, R29 ;  /* 0x0000002e201d7223 */ /* 0x000fe2000000001d */
[----:B------:R-:W-:Y:S02]  /*08d0*/  HADD2.F32 R32, -RZ, R27.H1_H1 ;  /* 0x3000001bff207230 */ /* 0x000fe40000004100 */
[----:B------:R-:W-:-:S03]  /*08e0*/  HADD2 R27, R38, R34 ;  /* 0x00000022261b7230 */ /* 0x000fc60000000000 */
[----:B------:R-:W-:-:S04]  /*08f0*/  FADD R36, R32, -R51 ;  /* 0x8000003320247221 */ /* 0x000fc80000000000 */
[----:B------:R-:W-:Y:S01]  /*0900*/  FFMA R51, R36, 0.25, R51 ;  /* 0x3e80000024337823 */ /* 0x000fe20000000033 */
[----:B------:R-:W-:Y:S02]  /*0910*/  HADD2.F32 R34, -RZ, R27.H0_H0 ;  /* 0x2000001bff227230 */ /* 0x000fe40000004100 */
[----:B------:R-:W-:Y:S02]  /*0920*/  HFMA2 R37, R37, 1, 1, R39 ;  /* 0x3c003c0025257831 */ /* 0x000fe40000000027 */
[----:B------:R-:W-:-:S04]  /*0930*/  FADD R38, R32, -R51 ;  /* 0x8000003320267221 */ /* 0x000fc80000000000 */
[----:B------:R-:W-:Y:S01]  /*0940*/  FFMA R29, R36, R38, R29 ;  /* 0x00000026241d7223 */ /* 0x000fe2000000001d */
[----:B------:R-:W-:Y:S01]  /*0950*/  FADD R38, -R51, R34 ;  /* 0x0000002233267221 */ /* 0x000fe20000000100 */
[----:B------:R-:W-:Y:S02]  /*0960*/  HFMA2 R37, R37, 1, 1, R35 ;  /* 0x3c003c0025257831 */ /* 0x000fe40000000023 */
[----:B------:R-:W-:Y:S02]  /*0970*/  HADD2.F32 R36, -RZ, R27.H1_H1 ;  /* 0x3000001bff247230 */ /* 0x000fe40000004100 */
[----:B------:R-:W-:Y:S01]  /*0980*/  FFMA R51, R38, 0.20000000298023223877, R51 ;  /* 0x3e4ccccd26337823 */ /* 0x000fe20000000033 */
[----:B-----5:R-:W-:-:S03]  /*0990*/  HFMA2 R35, R40, 1, 1, R44 ;  /* 0x3c003c0028237831 */ /* 0x020fc6000000002c */
[--C-:B------:R-:W-:Y:S01]  /*09a0*/  FADD R27, R34, -R51.reuse ;  /* 0x80000033221b7221 */ /* 0x100fe20000000000 */
[----:B------:R-:W-:-:S03]  /*09b0*/  FADD R46, R36, -R51 ;  /* 0x80000033242e7221 */ /* 0x000fc60000000000 */
[----:B------:R-:W-:Y:S01]  /*09c0*/  FFMA R27, R38, R27, R29 ;  /* 0x0000001b261b7223 */ /* 0x000fe2000000001d */
[--C-:B------:R-:W-:Y:S02]  /*09d0*/  HADD2.F32 R38, -RZ, R37.reuse.H0_H0 ;  /* 0x20000025ff267230 */ /* 0x100fe40000004100 */
[----:B------:R-:W-:Y:S01]  /*09e0*/  FFMA R51, R46, 0.16666667163372039795, R51 ;  /* 0x3e2aaaab2e337823 */ /* 0x000fe20000000033 */
[----:B------:R-:W-:Y:S02]  /*09f0*/  HADD2.F32 R40, -RZ, R37.H1_H1 ;  /* 0x30000025ff287230 */ /* 0x000fe40000004100 */
[----:B------:R-:W-:Y:S02]  /*0a00*/  HFMA2 R37, R35, 1, 1, R42 ;  /* 0x3c003c0023257831 */ /* 0x000fe4000000002a */
[--C-:B------:R-:W-:Y:S01]  /*0a10*/  FADD R44, R38, -R51.reuse ;  /* 0x80000033262c7221 */ /* 0x100fe20000000000 */
[----:B------:R-:W-:-:S03]  /*0a20*/  FADD R29, R36, -R51 ;  /* 0x80000033241d7221 */ /* 0x000fc60000000000 */
[----:B------:R-:W-:Y:S01]  /*0a30*/  FFMA R51, R44, 0.14285714924335479736, R51 ;  /* 0x3e1249252c337823 */ /* 0x000fe20000000033 */
[----:B------:R-:W-:Y:S01]  /*0a40*/  FFMA R27, R46, R29, R27 ;  /* 0x0000001d2e1b7223 */ /* 0x000fe2000000001b */
[----:B------:R-:W-:Y:S02]  /*0a50*/  HFMA2 R41, R41, 1, 1, R45 ;  /* 0x3c003c0029297831 */ /* 0x000fe4000000002d */
[--C-:B------:R-:W-:Y:S01]  /*0a60*/  FADD R46, R40, -R51.reuse ;  /* 0x80000033282e7221 */ /* 0x100fe20000000000 */
[----:B------:R-:W-:Y:S02]  /*0a70*/  HADD2.F32 R42, -RZ, R37.H0_H0 ;  /* 0x20000025ff2a7230 */ /* 0x000fe40000004100 */
[--C-:B------:R-:W-:Y:S01]  /*0a80*/  FADD R29, R38, -R51.reuse ;  /* 0x80000033261d7221 */ /* 0x100fe20000000000 */
[----:B------:R-:W-:-:S03]  /*0a90*/  FFMA R50, R46, 0.125, R51 ;  /* 0x3e0000002e327823 */ /* 0x000fc60000000033 */
[----:B------:R-:W-:Y:S01]  /*0aa0*/  FFMA R35, R44, R29, R27 ;  /* 0x0000001d2c237223 */ /* 0x000fe2000000001b */
[----:B------:R-:W-:Y:S02]  /*0ab0*/  HFMA2 R41, R41, 1, 1, R43 ;  /* 0x3c003c0029297831 */ /* 0x000fe4000000002b */
[----:B------:R-:W-:Y:S01]  /*0ac0*/  FADD R27, -R50, R42 ;  /* 0x0000002a321b7221 */ /* 0x000fe20000000100 */
[----:B------:R-:W-:-:S03]  /*0ad0*/  HADD2.F32 R44, -RZ, R37.H1_H1 ;  /* 0x30000025ff2c7230 */ /* 0x000fc60000004100 */
[--C-:B------:R-:W-:Y:S01]  /*0ae0*/  FFMA R52, R27, 0.11111111193895339966, R50.reuse ;  /* 0x3de38e391b347823 */ /* 0x100fe20000000032 */
[----:B------:R-:W-:Y:S01]  /*0af0*/  FADD R50, R40, -R50 ;  /* 0x8000003228327221 */ /* 0x000fe20000000000 */
[----:B------:R-:W-:Y:S02]  /*0b00*/  HFMA2 R39, R4, 1, 1, R48 ;  /* 0x3c003c0004277831 */ /* 0x000fe40000000030 */
[--C-:B------:R-:W-:Y:S01]  /*0b10*/  FADD R29, R44, -R52.reuse ;  /* 0x800000342c1d7221 */ /* 0x100fe20000000000 */
[----:B------:R-:W-:Y:S01]  /*0b20*/  FFMA R50, R46, R50, R35 ;  /* 0x000000322e327223 */ /* 0x000fe20000000023 */
[----:B------:R-:W-:Y:S02]  /*0b30*/  HADD2.F32 R46, -RZ, R41.H0_H0 ;  /* 0x20000029ff2e7230 */ /* 0x000fe40000004100 */
[----:B------:R-:W-:Y:S01]  /*0b40*/  FFMA R35, R29, 0.10000000149011611938, R52 ;  /* 0x3dcccccd1d237823 */ /* 0x000fe20000000034 */
[----:B------:R-:W-:-:S03]  /*0b50*/  HFMA2 R39, R39, 1, 1, R2 ;  /* 0x3c003c0027277831 */ /* 0x000fc60000000002 */
[--C-:B------:R-:W-:Y:S01]  /*0b60*/  FADD R4, R46, -R35.reuse ;  /* 0x800000232e047221 */ /* 0x100fe20000000000 */
[----:B------:R-:W-:Y:S02]  /*0b70*/  HADD2.F32 R48, -RZ, R41.H1_H1 ;  /* 0x30000029ff307230 */ /* 0x000fe40000004100 */
[----:B------:R-:W-:Y:S01]  /*0b80*/  FADD R52, R42, -R52 ;  /* 0x800000342a347221 */ /* 0x000fe20000000000 */
[----:B------:R-:W-:Y:S01]  /*0b90*/  FFMA R37, R4, 0.090909093618392944336, R35 ;  /* 0x3dba2e8c04257823 */ /* 0x000fe20000000023 */
[----:B------:R-:W-:Y:S02]  /*0ba0*/  HADD2 R49, R5, R49 ;  /* 0x0000003105317230 */ /* 0x000fe40000000000 */
[----:B------:R-:W-:Y:S01]  /*0bb0*/  FFMA R52, R27, R52, R50 ;  /* 0x000000341b347223 */ /* 0x000fe20000000032 */
[----:B------:R-:W-:Y:S01]  /*0bc0*/  FADD R2, R48, -R37 ;  /* 0x8000002530027221 */ /* 0x000fe20000000000 */
[----:B------:R-:W-:Y:S02]  /*0bd0*/  HADD2.F32 R50, -RZ, R39.H0_H0 ;  /* 0x20000027ff327230 */ /* 0x000fe40000004100 */
[----:B------:R-:W-:Y:S01]  /*0be0*/  FADD R35, R44, -R35 ;  /* 0x800000232c237221 */ /* 0x000fe20000000000 */
[----:B------:R-:W-:Y:S01]  /*0bf0*/  FFMA R5, R2, 0.083333335816860198975, R37 ;  /* 0x3daaaaab02057823 */ /* 0x000fe20000000025 */
[----:B------:R-:W-:-:S02]  /*0c00*/  HFMA2 R49, R49, 1, 1, R3 ;  /* 0x3c003c0031317831 */ /* 0x000fc40000000003 */
[----:B------:R-:W-:Y:S01]  /*0c10*/  FFMA R35, R29, R35, R52 ;  /* 0x000000231d237223 */ /* 0x000fe20000000034 */
[----:B------:R-:W-:Y:S01]  /*0c20*/  FADD R58, -R5, R50 ;  /* 0x00000032053a7221 */ /* 0x000fe20000000100 */
[----:B------:R-:W-:-:S03]  /*0c30*/  HADD2.F32 R52, -RZ, R39.H1_H1 ;  /* 0x30000027ff347230 */ /* 0x000fc60000004100 */
[----:B------:R-:W-:Y:S01]  /*0c40*/  FFMA R3, R58, 0.076923079788684844971, R5 ;  /* 0x3d9d89d93a037823 */ /* 0x000fe20000000005 */
[----:B------:R-:W-:-:S03]  /*0c50*/  FADD R37, R46, -R37 ;  /* 0x800000252e257221 */ /* 0x000fc60000000000 */
[----:B------:R-:W-:Y:S01]  /*0c60*/  FADD R60, R52, -R3 ;  /* 0x80000003343c7221 */ /* 0x000fe20000000000 */
[----:B------:R-:W-:Y:S01]  /*0c70*/  FFMA R35, R4, R37, R35 ;  /* 0x0000002504237223 */ /* 0x000fe20000000023 */
[----:B------:R-:W-:Y:S02]  /*0c80*/  HADD2.F32 R54, -RZ, R49.H0_H0 ;  /* 0x20000031ff367230 */ /* 0x000fe40000004100 */
[----:B------:R-:W-:Y:S01]  /*0c90*/  FADD R5, R48, -R5 ;  /* 0x8000000530057221 */ /* 0x000fe20000000000 */
[----:B------:R-:W-:-:S03]  /*0ca0*/  FFMA R27, R60, 0.071428574621677398682, R3 ;  /* 0x3d9249253c1b7823 */ /* 0x000fc60000000003 */
[----:B------:R-:W-:Y:S01]  /*0cb0*/  FFMA R5, R2, R5, R35 ;  /* 0x0000000502057223 */ /* 0x000fe20000000023 */
[----:B------:R-:W-:Y:S01]  /*0cc0*/  FADD R2, R54, -R27 ;  /* 0x8000001b36027221 */ /* 0x000fe20000000000 */
[----:B------:R-:W-:Y:S01]  /*0cd0*/  FADD R3, R50, -R3 ;  /* 0x8000000332037221 */ /* 0x000fe20000000000 */
[----:B------:R-:W-:Y:S02]  /*0ce0*/  HADD2.F32 R56, -RZ, R49.H1_H1 ;  /* 0x30000031ff387230 */ /* 0x000fe40000004100 */
[----:B------:R-:W-:Y:S01]  /*0cf0*/  FFMA R29, R2, 0.066666670143604278564, R27 ;  /* 0x3d888889021d7823 */ /* 0x000fe2000000001b */
[----:B------:R-:W-:Y:S01]  /*0d00*/  FFMA R3, R58, R3, R5 ;  /* 0x000000033a037223 */ /* 0x000fe20000000005 */
[----:B------:R-:W-:Y:S02]  /*0d10*/  FADD R27, R52, -R27 ;  /* 0x8000001b341b7221 */ /* 0x000fe40000000000 */
[--C-:B------:R-:W-:Y:S01]  /*0d20*/  FADD R5, R56, -R29.reuse ;  /* 0x8000001d38057221 */ /* 0x100fe20000000000 */
[----:B------:R-:W-:Y:S01]  /*0d30*/  FADD R4, R54, -R29 ;  /* 0x8000001d36047221 */ /* 0x000fe20000000000 */
[----:B------:R-:W-:-:S02]  /*0d40*/  FFMA R27, R60, R27, R3 ;  /* 0x0000001b3c1b7223 */ /* 0x000fc40000000003 */
[C---:B------:R-:W-:Y:S02]  /*0d50*/  FFMA R3, R5.reuse, 0.0625, R29 ;  /* 0x3d80000005037823 */ /* 0x040fe4000000001d */
[----:B------:R-:W-:Y:S02]  /*0d60*/  FFMA R2, R2, R4, R27 ;  /* 0x0000000402027223 */ /* 0x000fe4000000001b */
[----:B------:R-:W-:Y:S01]  /*0d70*/  FADD R27, R56, -R3 ;  /* 0x80000003381b7221 */ /* 0x000fe20000000000 */
[----:B------:R-:W-:Y:S02]  /*0d80*/  HFMA2 R29, -RZ, RZ, 0, 0 ;  /* 0x00000000ff1d7431 */ /* 0x000fe400000001ff */
[----:B------:R-:W-:Y:S02]  /*0d90*/  HFMA2 R60, -RZ, RZ, 0, 0 ;  /* 0x00000000ff3c7431 */ /* 0x000fe400000001ff */
[----:B------:R-:W-:Y:S01]  /*0da0*/  FFMA R2, R5, R27, R2 ;  /* 0x0000001b05027223 */ /* 0x000fe20000000002 */
[----:B------:R-:W-:Y:S01]  /*0db0*/  MOV R4, 0x41800000 ;  /* 0x4180000000047802 */ /* 0x000fe20000000f00 */
[----:B------:R-:W-:Y:S01]  /*0dc0*/  IMAD.MOV.U32 R27, RZ, RZ, RZ ;  /* 0x000000ffff1b7224 */ /* 0x000fe200078e00ff */
        /* <DEDUP_REMOVED lines=16> */
[----:B------:R-:W-:Y:S01]  /*0ed0*/  R2UR UR6, R30 ;  /* 0x000000001e0672ca */ /* 0x000fe200000e0000 */
[C---:B------:R-:W-:Y:S01]  /*0ee0*/  IMAD.X R11, R4.reuse, 0x1, R11, P2 ;  /* 0x00000001040b7824 */ /* 0x040fe200010e060b */
[----:B------:R-:W-:Y:S02]  /*0ef0*/  R2UR UR7, R31 ;  /* 0x000000001f0772ca */ /* 0x000fe400000e0000 */
[----:B------:R-:W-:-:S03]  /*0f00*/  IADD3.X R13, PT, PT, R4, R13, RZ, P1, !PT ;  /* 0x0000000d040d7210 */ /* 0x000fc60000ffe4ff */
[----:B------:R-:W2:Y:S04]  /*0f10*/  LDG.E.64 R10, desc[UR8][R10.64] ;  /* 0x000000080a0a7981 */ /* 0x000ea8000c1e1b00 */
[----:B------:R-:W2:Y:S04]  /*0f20*/  LDG.E.64 R12, desc[UR4][R12.64] ;  /* 0x000000040c0c7981 */ /* 0x000ea8000c1e1b00 */
[----:B------:R-:W3:Y:S01]  /*0f30*/  LDG.E.64 R4, desc[UR6][R18.64] ;  /* 0x0000000612047981 */ /* 0x000ee2000c1e1b00 */
[----:B--2---:R-:W-:-:S04]  /*0f40*/  HADD2 R14, R12, R10 ;  /* 0x0000000a0c0e7230 */ /* 0x004fc80000000000 */
[----:B---3--:R-:W-:Y:S02]  /*0f50*/  HFMA2 R14, R14, 1, 1, R4 ;  /* 0x3c003c000e0e7831 */ /* 0x008fe40000000004 */
[----:B------:R-:W-:-:S03]  /*0f60*/  HFMA2 R11, R13, 1, 1, R11 ;  /* 0x3c003c000d0b7831 */ /* 0x000fc6000000000b */
[--C-:B------:R-:W-:Y:S02]  /*0f70*/  HADD2.F32 R60, -RZ, R14.reuse.H0_H0 ;  /* 0x2000000eff3c7230 */ /* 0x100fe40000004100 */
[----:B------:R-:W-:Y:S02]  /*0f80*/  HFMA2 R11, R11, 1, 1, R5 ;  /* 0x3c003c000b0b7831 */ /* 0x000fe40000000005 */
[----:B------:R-:W-:Y:S02]  /*0f90*/  HADD2.F32 R58, -RZ, R14.H1_H1 ;  /* 0x3000000eff3a7230 */ /* 0x000fe40000004100 */
[----:B------:R-:W-:-:S04]  /*0fa0*/  FADD R4, -R3, R60 ;  /* 0x0000003c03047221 */ /* 0x000fc80000000100 */
[----:B------:R-:W-:-:S04]  /*0fb0*/  FFMA R3, R4, 0.058823529630899429321, R3 ;  /* 0x3d70f0f104037823 */ /* 0x000fc80000000003 */
[----:B------:R-:W-:Y:S01]  /*0fc0*/  FADD R12, R58, -R3 ;  /* 0x800000033a0c7221 */ /* 0x000fe20000000000 */
[----:B------:R-:W-:-:S03]  /*0fd0*/  HADD2.F32 R27, -RZ, R11.H0_H0 ;  /* 0x2000000bff1b7230 */ /* 0x000fc60000004100 */
[--C-:B------:R-:W-:Y:S01]  /*0fe0*/  FFMA R5, R12, 0.055555555969476699829, R3.reuse ;  /* 0x3d638e390c057823 */ /* 0x100fe20000000003 */
[----:B------:R-:W-:-:S03]  /*0ff0*/  FADD R3, R60, -R3 ;  /* 0x800000033c037221 */ /* 0x000fc60000000000 */
[----:B------:R-:W-:Y:S01]  /*1000*/  FADD R10, R27, -R5 ;  /* 0x800000051b0a7221 */ /* 0x000fe20000000000 */
[----:B------:R-:W-:-:S03]  /*1010*/  HADD2.F32 R29, -RZ, R11.H1_H1 ;  /* 0x3000000bff1d7230 */ /* 0x000fc60000004100 */
[--C-:B------:R-:W-:Y:S01]  /*1020*/  FFMA R14, R10, 0.052631579339504241943, R5.reuse ;  /* 0x3d5794360a0e7823 */ /* 0x100fe20000000005 */
[----:B------:R-:W-:Y:S01]  /*1030*/  FFMA R3, R4, R3, R2 ;  /* 0x0000000304037223 */ /* 0x000fe20000000002 */
[----:B------:R-:W-:Y:S02]  /*1040*/  FADD R5, R58, -R5 ;  /* 0x800000053a057221 */ /* 0x000fe40000000000 */
[--C-:B------:R-:W-:Y:S01]  /*1050*/  FADD R11, R29, -R14.reuse ;  /* 0x8000000e1d0b7221 */ /* 0x100fe20000000000 */
[--C-:B------:R-:W-:Y:S01]  /*1060*/  FADD R2, R27, -R14.reuse ;  /* 0x8000000e1b027221 */ /* 0x100fe20000000000 */
[----:B------:R-:W-:Y:S02]  /*1070*/  FFMA R5, R12, R5, R3 ;  /* 0x000000050c057223 */ /* 0x000fe40000000003 */
[----:B------:R-:W-:Y:S02]  /*1080*/  FFMA R3, R11, 0.050000000745058059692, R14 ;  /* 0x3d4ccccd0b037823 */ /* 0x000fe4000000000e */
[----:B------:R-:W-:-:S02]  /*1090*/  FFMA R2, R10, R2, R5 ;  /* 0x000000020a027223 */ /* 0x000fc40000000005 */
[----:B------:R-:W-:Y:S01]  /*10a0*/  FADD R5, R29, -R3 ;  /* 0x800000031d057221 */ /* 0x000fe20000000000 */
[----:B------:R-:W-:-:S03]  /*10b0*/  MOV R4, 0x41a00000 ;  /* 0x41a0000000047802 */ /* 0x000fc60000000f00 */
[----:B------:R-:W-:-:S07]  /*10c0*/  FFMA R2, R11, R5, R2 ;  /* 0x000000050b027223 */ /* 0x000fce0000000002 */
.L_x_4372:
[----:B------:R-:W-:Y:S05]  /*10d0*/  BSYNC.RECONVERGENT B0 ;  /* 0x0000000000007941 */ /* 0x000fea0003800200 */
.L_x_4371:
[----:B------:R-:W-:-:S03]  /*10e0*/  UMOV UR4, 0xffffffff ;  /* 0xffffffff00047882 */ /* 0x000fc60000000000 */
[----:B------:R-:W-:Y:S05]  /*10f0*/  BRA.DIV UR4, `(.L_x_4373) ;  /* 0x0000001204c87947 */ /* 0x000fea000b800000 */
[----:B------:R0:W1:Y:S04]  /*1100*/  SHFL.DOWN PT, R10, R3, 0x10, 0x1f ;  /* 0x0a001f00030a7f89 */ /* 0x00006800000e0000 */
[----:B------:R0:W2:Y:S04]  /*1110*/  SHFL.DOWN PT, R5, R2, 0x10, 0x1f ;  /* 0x0a001f0002057f89 */ /* 0x0000a800000e0000 */
[----:B------:R0:W3:Y:S02]  /*1120*/  SHFL.DOWN PT, R14, R4, 0x10, 0x1f ;  /* 0x0a001f00040e7f89 */ /* 0x0000e400000e0000 */
.L_x_4398:
        /* <DEDUP_REMOVED lines=17> */
.L_x_4375:
[----:B------:R-:W-:Y:S05]  /*1240*/  BSYNC.RECONVERGENT B0 ;  /* 0x0000000000007941 */ /* 0x000fea0003800200 */
.L_x_4374:
[----:B------:R-:W-:-:S03]  /*1250*/  UMOV UR4, 0xffffffff ;  /* 0xffffffff00047882 */ /* 0x000fc60000000000 */
[----:B------:R-:W-:Y:S05]  /*1260*/  BRA.DIV UR4, `(.L_x_4376) ;  /* 0x0000001204c87947 */ /* 0x000fea000b800000 */
[----:B-1----:R1:W3:Y:S04]  /*1270*/  SHFL.DOWN PT, R10, R3, 0x8, 0x1f ;  /* 0x09001f00030a7f89 */ /* 0x0022e800000e0000 */
[----:B--2---:R1:W2:Y:S04]  /*1280*/  SHFL.DOWN PT, R5, R2, 0x8, 0x1f ;  /* 0x09001f0002057f89 */ /* 0x0042a800000e0000 */
[----:B------:R1:W4:Y:S02]  /*1290*/  SHFL.DOWN PT, R14, R4, 0x8, 0x1f ;  /* 0x09001f00040e7f89 */ /* 0x00032400000e0000 */
.L_x_4403:
        /* <DEDUP_REMOVED lines=17> */
.L_x_4378:
[----:B------:R-:W-:Y:S05]  /*13b0*/  BSYNC.RECONVERGENT B0 ;  /* 0x0000000000007941 */ /* 0x000fea0003800200 */
.L_x_4377:
[----:B------:R-:W-:-:S03]  /*13c0*/  UMOV UR4, 0xffffffff ;  /* 0xffffffff00047882 */ /* 0x000fc60000000000 */
[----:B------:R-:W-:Y:S05]  /*13d0*/  BRA.DIV UR4, `(.L_x_4379) ;  /* 0x0000001204c87947 */ /* 0x000fea000b800000 */
[----:B---3--:R3:W4:Y:S04]  /*13e0*/  SHFL.DOWN PT, R10, R3, 0x4, 0x1f ;  /* 0x08801f00030a7f89 */ /* 0x00872800000e0000 */
[----:B--2---:R3:W2:Y:S04]  /*13f0*/  SHFL.DOWN PT, R5, R2, 0x4, 0x1f ;  /* 0x08801f0002057f89 */ /* 0x0046a800000e0000 */
[----:B------:R3:W0:Y:S02]  /*1400*/  SHFL.DOWN PT, R14, R4, 0x4, 0x1f ;  /* 0x08801f00040e7f89 */ /* 0x00062400000e0000 */
.L_x_4408:
        /* <DEDUP_REMOVED lines=17> */
.L_x_4381:
[----:B------:R-:W-:Y:S05]  /*1520*/  BSYNC.RECONVERGENT B0 ;  /* 0x0000000000007941 */ /* 0x000fea0003800200 */
.L_x_4380:
[----:B------:R-:W-:-:S03]  /*1530*/  UMOV UR4, 0xffffffff ;  /* 0xffffffff00047882 */ /* 0x000fc60000000000 */
[----:B------:R-:W-:Y:S05]  /*1540*/  BRA.DIV UR4, `(.L_x_4382) ;  /* 0x0000001204c87947 */ /* 0x000fea000b800000 */
[----:B----4-:R0:W4:Y:S04]  /*1550*/  SHFL.DOWN PT, R10, R3, 0x2, 0x1f ;  /* 0x08401f00030a7f89 */ /* 0x01012800000e0000 */
[----:B--2---:R0:W2:Y:S04]  /*1560*/  SHFL.DOWN PT, R5, R2, 0x2, 0x1f ;  /* 0x08401f0002057f89 */ /* 0x0040a800000e0000 */
[----:B------:R0:W0:Y:S02]  /*1570*/  SHFL.DOWN PT, R14, R4, 0x2, 0x1f ;  /* 0x08401f00040e7f89 */ /* 0x00002400000e0000 */
.L_x_4413:
        /* <DEDUP_REMOVED lines=17> */
.L_x_4384:
[----:B------:R-:W-:Y:S05]  /*1690*/  BSYNC.RECONVERGENT B0 ;  /* 0x0000000000007941 */ /* 0x000fea0003800200 */
.L_x_4383:
[----:B------:R-:W-:-:S03]  /*16a0*/  UMOV UR4, 0xffffffff ;  /* 0xffffffff00047882 */ /* 0x000fc60000000000 */
[----:B------:R-:W-:Y:S05]  /*16b0*/  BRA.DIV UR4, `(.L_x_4385) ;  /* 0x0000001204c87947 */ /* 0x000fea000b800000 */
[----:B----4-:R0:W4:Y:S04]  /*16c0*/  SHFL.DOWN PT, R10, R3, 0x1, 0x1f ;  /* 0x08201f00030a7f89 */ /* 0x01012800000e0000 */
[----:B--2---:R0:W2:Y:S04]  /*16d0*/  SHFL.DOWN PT, R5, R2, 0x1, 0x1f ;  /* 0x08201f0002057f89 */ /* 0x0040a800000e0000 */
[----:B------:R0:W0:Y:S02]  /*16e0*/  SHFL.DOWN PT, R14, R4, 0x1, 0x1f ;  /* 0x08201f00040e7f89 */ /* 0x00002400000e0000 */
.L_x_4418:
        /* <DEDUP_REMOVED lines=17> */
.L_x_4387:
[----:B------:R-:W-:Y:S05]  /*1800*/  BSYNC.RECONVERGENT B0 ;  /* 0x0000000000007941 */ /* 0x000fea0003800200 */
.L_x_4386:
[----:B------:R-:W-:-:S03]  /*1810*/  UMOV UR4, 0xffffffff ;  /* 0xffffffff00047882 */ /* 0x000fc60000000000 */
[----:B------:R-:W-:Y:S05]  /*1820*/  BRA.DIV UR4, `(.L_x_4388) ;  /* 0x0000001204c87947 */ /* 0x000fea000b800000 */
[----:B-1-3--:R-:W0:Y:S04]  /*1830*/  SHFL.IDX PT, R3, R3, RZ, 0x1f ;  /* 0x00001fff03037589 */ /* 0x00ae2800000e0000 */
[----:B------:R-:W1:Y:S04]  /*1840*/  SHFL.IDX PT, R2, R2, RZ, 0x1f ;  /* 0x00001fff02027589 */ /* 0x000e6800000e0000 */
[----:B------:R3:W0:Y:S02]  /*1850*/  SHFL.IDX PT, R14, R4, RZ, 0x1f ;  /* 0x00001fff040e7589 */ /* 0x00062400000e0000 */
.L_x_4423:
        /* <DEDUP_REMOVED lines=15> */
[----:B---3--:R-:W0:Y:S01]  /*1950*/  MUFU.RSQ R4, R2 ;  /* 0x0000000200047308 */ /* 0x008e220000001400 */
        /* <DEDUP_REMOVED lines=11> */
.L_x_4389:
[----:B------:R0:W1:Y:S02]  /*1a10*/  MUFU.RSQ R33, R5 ;  /* 0x0000000500217308 */ /* 0x0000640000001400 */
.L_x_4390:
        /* <DEDUP_REMOVED lines=8> */
[----:B------:R-:W-:-:S02]  /*1aa0*/  SHF.L.U64.HI R2, R21, 0x2, R24 ;  /* 0x0000000215027819 */ /* 0x000fc40000010218 */
[C---:B---3--:R-:W-:Y:S02]  /*1ab0*/  IADD3 R4, P1, PT, R10.reuse, UR36, RZ ;  /* 0x000000240a047c10 */ /* 0x048fe4000ff3e0ff */
[----:B------:R-:W-:Y:S02]  /*1ac0*/  IADD3 R10, P2, PT, R10, UR38, RZ ;  /* 0x000000260a0a7c10 */ /* 0x000fe4000ff5e0ff */
[C---:B0-----:R-:W-:Y:S02]  /*1ad0*/  IADD3.X R5, PT, PT, R2.reuse, UR37, RZ, P1, !PT ;  /* 0x0000002502057c10 */ /* 0x041fe40008ffe4ff */
[----:B------:R-:W-:-:S03]  /*1ae0*/  IADD3.X R11, PT, PT, R2, UR39, RZ, P2, !PT ;  /* 0x00000027020b7c10 */ /* 0x000fc600097fe4ff */
[----:B------:R2:W-:Y:S04]  /*1af0*/  STG.E desc[UR4][R4.64], R3 ;  /* 0x0000000304007986 */ /* 0x0005e8000c101904 */
[----:B-1----:R2:W-:Y:S02]  /*1b00*/  STG.E desc[UR6][R10.64], R33 ;  /* 0x000000210a007986 */ /* 0x0025e4000c101906 */
.L_x_4392:
[----:B------:R-:W-:Y:S05]  /*1b10*/  BSYNC.RECONVERGENT B0 ;  /* 0x0000000000007941 */ /* 0x000fea0003800200 */
.L_x_4391:
[C---:B------:R-:W-:Y:S02]  /*1b20*/  R2UR UR4, R30.reuse ;  /* 0x000000001e0472ca */ /* 0x040fe400000e0000 */
[C---:B------:R-:W-:Y:S02]  /*1b30*/  R2UR UR5, R31.reuse ;  /* 0x000000001f0572ca */ /* 0x040fe400000e0000 */
[----:B------:R-:W-:Y:S02]  /*1b40*/  R2UR UR6, R30 ;  /* 0x000000001e0672ca */ /* 0x000fe400000e0000 */
[----:B------:R-:W-:-:S09]  /*1b50*/  R2UR UR7, R31 ;  /* 0x000000001f0772ca */ /* 0x000fd200000e0000 */
[----:B0-23--:R-:W2:Y:S04]  /*1b60*/  LDG.E.64 R4, desc[UR4][R16.64+-0x400] ;  /* 0xfffc000410047981 */ /* 0x00dea8000c1e1b00 */
[----:B----4-:R-:W2:Y:S01]  /*1b70*/  LDG.E.64 R10, desc[UR6][R8.64+-0x400] ;  /* 0xfffc0006080a7981 */ /* 0x010ea2000c1e1b00 */
        /* <DEDUP_REMOVED lines=11> */
[----:B------:R-:W-:Y:S01]  /*1c30*/  FMUL R13, R32, R33 ;  /* 0x00000021200d7220 */ /* 0x000fe20000400000 */
[----:B------:R-:W-:-:S02]  /*1c40*/  R2UR UR9, R31 ;  /* 0x000000001f0972ca */ /* 0x000fc400000e0000 */
[----:B------:R-:W-:Y:S02]  /*1c50*/  SHF.R.S32.HI R7, RZ, 0x1f, R2 ;  /* 0x0000001fff077819 */ /* 0x000fe40000011402 */
[----:B------:R-:W-:Y:S02]  /*1c60*/  F2FP.F16.F32.PACK_AB R28, R13, R28 ;  /* 0x0000001c0d1c723e */ /* 0x000fe400000000ff */
[----:B------:R-:W-:Y:S01]  /*1c70*/  LEA.HI R14, P1, R7, R6, RZ, 0x2 ;  /* 0x00000006070e7211 */ /* 0x000fe200078310ff */
[----:B------:R-:W-:-:S03]  /*1c80*/  FMUL R7, R26, R33 ;  /* 0x000000211a077220 */ /* 0x000fc60000400000 */
[----:B------:R-:W-:Y:S01]  /*1c90*/  IADD3.X R15, PT, PT, RZ, R2, RZ, P1, !PT ;  /* 0x00000002ff0f7210 */ /* 0x000fe20000ffe4ff */
[C---:B------:R-:W-:Y:S01]  /*1ca0*/  IMAD.SHL.U32 R12, R14.reuse, 0x2, RZ ;  /* 0x000000020e0c7824 */ /* 0x040fe200078e00ff */
[----:B------:R-:W-:Y:S02]  /*1cb0*/  F2FP.F16.F32.PACK_AB R0, R7, R0 ;  /* 0x000000000700723e */ /* 0x000fe400000000ff */
[----:B------:R-:W-:Y:S02]  /*1cc0*/  SHF.L.U64.HI R14, R14, 0x1, R15 ;  /* 0x000000010e0e7819 */ /* 0x000fe4000001020f */
        /* <DEDUP_REMOVED lines=62> */
[----:B------:R-:W-:Y:S01]  /*20b0*/  FADD R56, R56, -R3 ;  /* 0x8000000338387221 */ /* 0x000fe20000000000 */
[----:B------:R-:W-:-:S02]  /*20c0*/  IMAD.X R24, RZ, RZ, R2, P1 ;  /* 0x000000ffff187224 */ /* 0x000fc400008e0602 */
[-C--:B------:R-:W-:Y:S01]  /*20d0*/  FMUL R50, R50, R33.reuse ;  /* 0x0000002132327220 */ /* 0x080fe20000400000 */
[-C--:B------:R-:W-:Y:S01]  /*20e0*/  FMUL R54, R54, R33.reuse ;  /* 0x0000002136367220 */ /* 0x080fe20000400000 */
[----:B0-----:R-:W-:Y:S01]  /*20f0*/  FMUL R13, R56, R33 ;  /* 0x00000021380d7220 */ /* 0x001fe20000400000 */
[----:B------:R-:W-:Y:S02]  /*2100*/  @!P0 R2UR UR6, R30 ;  /* 0x000000001e0682ca */ /* 0x000fe400000e0000 */
[----:B------:R-:W-:Y:S02]  /*2110*/  SHF.R.S32.HI R0, RZ, 0x1f, R24 ;  /* 0x0000001fff007819 */ /* 0x000fe40000011418 */
[----:B------:R-:W-:Y:S02]  /*2120*/  @!P0 R2UR UR7, R31 ;  /* 0x000000001f0782ca */ /* 0x000fe400000e0000 */
[----:B------:R-:W-:Y:S01]  /*2130*/  LEA.HI R0, P1, R0, R7, RZ, 0x2 ;  /* 0x0000000700007211 */ /* 0x000fe200078310ff */
[----:B------:R-:W-:Y:S01]  /*2140*/  FMUL R7, R52, R33 ;  /* 0x0000002134077220 */ /* 0x000fe20000400000 */
[----:B------:R-:W-:-:S02]  /*2150*/  @!P0 R2UR UR8, R30 ;  /* 0x000000001e0882ca */ /* 0x000fc400000e0000 */
[----:B------:R-:W-:Y:S02]  /*2160*/  SHF.L.U32 R12, R0, 0x1, RZ ;  /* 0x00000001000c7819 */ /* 0x000fe400000006ff */
[----:B------:R-:W-:Y:S02]  /*2170*/  IADD3.X R15, PT, PT, RZ, R24, RZ, P1, !PT ;  /* 0x00000018ff0f7210 */ /* 0x000fe40000ffe4ff */
[----:B------:R-:W-:Y:S02]  /*2180*/  F2FP.F16.F32.PACK_AB R7, R7, R50 ;  /* 0x000000320707723e */ /* 0x000fe400000000ff */
[----:B------:R-:W-:Y:S02]  /*2190*/  LOP3.LUT R12, R12, 0xfffffff8, RZ, 0xc0, !PT ;  /* 0xfffffff80c0c7812 */ /* 0x000fe400078ec0ff */
[----:B------:R-:W-:Y:S02]  /*21a0*/  @!P0 R2UR UR9, R31 ;  /* 0x000000001f0982ca */ /* 0x000fe400000e0000 */
[----:B------:R-:W-:-:S02]  /*21b0*/  SHF.L.U64.HI R0, R0, 0x1, R15 ;  /* 0x0000000100007819 */ /* 0x000fc4000001020f */
        /* <DEDUP_REMOVED lines=15> */
[-C--:B0-----:R-:W-:Y:S01]  /*22b0*/  FMUL R13, R58, R33.reuse ;  /* 0x000000213a0d7220 */ /* 0x081fe20000400000 */
[----:B------:R-:W-:Y:S01]  /*22c0*/  @!P0 SHF.R.S32.HI R7, RZ, 0x1f, R24 ;  /* 0x0000001fff078819 */ /* 0x000fe20000011418 */
[-C--:B------:R-:W-:Y:S01]  /*22d0*/  FMUL R12, R0, R33.reuse ;  /* 0x00000021000c7220 */ /* 0x080fe20000400000 */
[----:B------:R-:W-:Y:S01]  /*22e0*/  FMUL R33, R2, R33 ;  /* 0x0000002102217220 */ /* 0x000fe20000400000 */
[----:B------:R-:W-:-:S02]  /*22f0*/  IADD3 R21, PT, PT, R22, R21, RZ ;  /* 0x0000001516157210 */ /* 0x000fc40007ffe0ff */
[----:B------:R-:W-:Y:S02]  /*2300*/  @!P0 LEA.HI R7, P1, R7, R6, RZ, 0x2 ;  /* 0x0000000607078211 */ /* 0x000fe400078310ff */
[----:B------:R-:W-:Y:S02]  /*2310*/  @!P0 R2UR UR4, R30 ;  /* 0x000000001e0482ca */ /* 0x000fe400000e0000 */
[----:B------:R-:W-:Y:S02]  /*2320*/  @!P0 SHF.L.U32 R3, R7, 0x1, RZ ;  /* 0x0000000107038819 */ /* 0x000fe400000006ff */
[----:B------:R-:W-:Y:S02]  /*2330*/  @!P0 IADD3.X R6, PT, PT, RZ, R24, RZ, P1, !PT ;  /* 0x00000018ff068210 */ /* 0x000fe40000ffe4ff */
[----:B------:R-:W-:Y:S02]  /*2340*/  @!P0 LOP3.LUT R2, R3, 0xfffffff8, RZ, 0xc0, !PT ;  /* 0xfffffff803028812 */ /* 0x000fe400078ec0ff */
[----:B------:R-:W-:-:S02]  /*2350*/  @!P0 SHF.L.U64.HI R7, R7, 0x1, R6 ;  /* 0x0000000107078819 */ /* 0x000fc40000010206 */
[----:B------:R-:W-:Y:S02]  /*2360*/  @!P0 IADD3 R2, P1, PT, R2, UR40, RZ ;  /* 0x0000002802028c10 */ /* 0x000fe4000ff3e0ff */
[----:B------:R-:W-:Y:S02]  /*2370*/  @!P0 R2UR UR5, R31 ;  /* 0x000000001f0582ca */ /* 0x000fe400000e0000 */
[----:B------:R-:W-:Y:S02]  /*2380*/  @!P0 F2FP.F16.F32.PACK_AB R0, R13, R60 ;  /* 0x0000003c0d00823e */ /* 0x000fe400000000ff */
[----:B------:R-:W-:Y:S02]  /*2390*/  @!P0 IADD3.X R3, PT, PT, R7, UR41, RZ, P1, !PT ;  /* 0x0000002907038c10 */ /* 0x000fe40008ffe4ff */
[----:B------:R-:W-:Y:S02]  /*23a0*/  ISETP.GE.AND P1, PT, R21, UR44, PT ;  /* 0x0000002c15007c0c */ /* 0x000fe4000bf26270 */
[----:B------:R-:W-:Y:S01]  /*23b0*/  @!P0 F2FP.F16.F32.PACK_AB R6, R33, R12 ;  /* 0x0000000c2106823e */ /* 0x000fe200000000ff */
[----:B--2---:R-:W-:-:S04]  /*23c0*/  @!P0 HFMA2 R4, R0, R4, R10 ;  /* 0x0000000400048231 */ /* 0x004fc8000000000a */
[----:B------:R-:W-:Y:S02]  /*23d0*/  @!P0 HFMA2 R5, R6, R5, R11 ;  /* 0x0000000506058231 */ /* 0x000fe4000000000b */
[----:B------:R-:W-:-:S03]  /*23e0*/  IMAD.MOV.U32 R6, RZ, RZ, R23 ;  /* 0x000000ffff067224 */ /* 0x000fc600078e0017 */
[----:B------:R0:W-:Y:S01]  /*23f0*/  @!P0 STG.E.64 desc[UR4][R2.64], R4 ;  /* 0x0000000402008986 */ /* 0x0001e2000c101b04 */
[----:B------:R-:W-:Y:S05]  /*2400*/  @!P1 BRA `(.L_x_4393) ;  /* 0xffffffdc00bc9947 */ /* 0x000fea000383ffff */
[----:B------:R-:W-:Y:S05]  /*2410*/  EXIT ;  /* 0x000000000000794d */ /* 0x000fea0003800000 */
.L_x_4373:
        /* <DEDUP_REMOVED lines=8> */
.L_x_4395:
[----:B------:R-:W-:Y:S05]  /*24a0*/  BSYNC B0 ;  /* 0x0000000000007941 */ /* 0x000fea0003800000 */
.L_x_4394:
        /* <DEDUP_REMOVED lines=8> */
.L_x_4396:
[----:B------:R-:W-:Y:S02]  /*2530*/  MOV R13, R4 ;  /* 0x00000004000d7202 */ /* 0x000fe40000000f00 */
[----:B------:R-:W-:-:S07]  /*2540*/  MOV R5, R14 ;  /* 0x0000000e00057202 */ /* 0x000fce0000000f00 */
[----:B------:R-:W-:Y:S05]  /*2550*/  WARPSYNC.COLLECTIVE R15, `(.L_x_4397) ;  /* 0x000000000f087348 */ /* 0x000fea0003c00000 */
[----:B------:R0:W1:Y:S02]  /*2560*/  SHFL.DOWN P6, R14, R13, R12, R11 ;  /* 0x0800000c0d0e7389 */ /* 0x00006400000c000b */
[----:B01----:R-:W-:Y:S05]  /*2570*/  ENDCOLLECTIVE ;  /* 0x000000000000791b */ /* 0x003fea0003800000 */
.L_x_4397:
[----:B------:R-:W-:Y:S05]  /*2580*/  BRA `(.L_x_4398) ;  /* 0xffffffe800e87947 */ /* 0x000fea000383ffff */
.L_x_4376:
[----:B------:R-:W-:Y:S01]  /*2590*/  HFMA2 R12, -RZ, RZ, 0, 4.76837158203125e-07 ;  /* 0x00000008ff0c7431 */ /* 0x000fe200000001ff */
[----:B------:R-:W-:Y:S01]  /*25a0*/  BSSY B0, `(.L_x_4399) ;  /* 0x0000007000007945 */ /* 0x000fe20003800000 */
[----:B------:R-:W-:Y:S01]  /*25b0*/  MOV R13, R3 ;  /* 0x00000003000d7202 */ /* 0x000fe20000000f00 */
[----:B------:R-:W-:Y:S01]  /*25c0*/  IMAD.MOV.U32 R11, RZ, RZ, 0x1f ;  /* 0x0000001fff0b7424 */ /* 0x000fe200078e00ff */
[----:B------:R-:W-:-:S07]  /*25d0*/  MOV R15, 0xffffffff ;  /* 0xffffffff000f7802 */ /* 0x000fce0000000f00 */
[----:B012---:R-:W-:Y:S05]  /*25e0*/  WARPSYNC.COLLECTIVE R15, `(.L_x_4400) ;  /* 0x000000000f087348 */ /* 0x007fea0003c00000 */
[----:B------:R3:W4:Y:S02]  /*25f0*/  SHFL.DOWN P6, R14, R13, R12, R11 ;  /* 0x0800000c0d0e7389 */ /* 0x00072400000c000b */
[----:B01234-:R-:W-:Y:S05]  /*2600*/  ENDCOLLECTIVE ;  /* 0x000000000000791b */ /* 0x01ffea0003800000 */
.L_x_4400:
[----:B------:R-:W-:Y:S05]  /*2610*/  BSYNC B0 ;  /* 0x0000000000007941 */ /* 0x000fea0003800000 */
.L_x_4399:
        /* <DEDUP_REMOVED lines=8> */
.L_x_4401:
[----:B------:R-:W-:Y:S01]  /*26a0*/  MOV R13, R4 ;  /* 0x00000004000d7202 */ /* 0x000fe20000000f00 */
[----:B------:R-:W-:-:S07]  /*26b0*/  IMAD.MOV.U32 R5, RZ, RZ, R14 ;  /* 0x000000ffff057224 */ /* 0x000fce00078e000e */
[----:B------:R-:W-:Y:S05]  /*26c0*/  WARPSYNC.COLLECTIVE R15, `(.L_x_4402) ;  /* 0x000000000f087348 */ /* 0x000fea0003c00000 */
[----:B------:R0:W1:Y:S02]  /*26d0*/  SHFL.DOWN P6, R14, R13, R12, R11 ;  /* 0x0800000c0d0e7389 */ /* 0x00006400000c000b */
[----:B01----:R-:W-:Y:S05]  /*26e0*/  ENDCOLLECTIVE ;  /* 0x000000000000791b */ /* 0x003fea0003800000 */
.L_x_4402:
[----:B------:R-:W-:Y:S05]  /*26f0*/  BRA `(.L_x_4403) ;  /* 0xffffffe800e87947 */ /* 0x000fea000383ffff */
.L_x_4379:
        /* <DEDUP_REMOVED lines=8> */
.L_x_4405:
[----:B------:R-:W-:Y:S05]  /*2780*/  BSYNC B0 ;  /* 0x0000000000007941 */ /* 0x000fea0003800000 */
.L_x_4404:
        /* <DEDUP_REMOVED lines=8> */
.L_x_4406:
[----:B------:R-:W-:Y:S02]  /*2810*/  MOV R13, R4 ;  /* 0x00000004000d7202 */ /* 0x000fe40000000f00 */
[----:B------:R-:W-:-:S07]  /*2820*/  MOV R5, R14 ;  /* 0x0000000e00057202 */ /* 0x000fce0000000f00 */
[----:B------:R-:W-:Y:S05]  /*2830*/  WARPSYNC.COLLECTIVE R15, `(.L_x_4407) ;  /* 0x000000000f087348 */ /* 0x000fea0003c00000 */
[----:B------:R0:W1:Y:S02]  /*2840*/  SHFL.DOWN P6, R14, R13, R12, R11 ;  /* 0x0800000c0d0e7389 */ /* 0x00006400000c000b */
[----:B01----:R-:W-:Y:S05]  /*2850*/  ENDCOLLECTIVE ;  /* 0x000000000000791b */ /* 0x003fea0003800000 */
.L_x_4407:
[----:B------:R-:W-:Y:S05]  /*2860*/  BRA `(.L_x_4408) ;  /* 0xffffffe800e87947 */ /* 0x000fea000383ffff */
.L_x_4382:
        /* <DEDUP_REMOVED lines=8> */
.L_x_4410:
[----:B------:R-:W-:Y:S05]  /*28f0*/  BSYNC B0 ;  /* 0x0000000000007941 */ /* 0x000fea0003800000 */
.L_x_4409:
        /* <DEDUP_REMOVED lines=8> */
.L_x_4411:
[----:B------:R-:W-:Y:S01]  /*2980*/  MOV R13, R4 ;  /* 0x00000004000d7202 */ /* 0x000fe20000000f00 */
[----:B------:R-:W-:-:S07]  /*2990*/  IMAD.MOV.U32 R5, RZ, RZ, R14 ;  /* 0x000000ffff057224 */ /* 0x000fce00078e000e */
[----:B------:R-:W-:Y:S05]  /*29a0*/  WARPSYNC.COLLECTIVE R15, `(.L_x_4412) ;  /* 0x000000000f087348 */ /* 0x000fea0003c00000 */
[----:B------:R0:W1:Y:S02]  /*29b0*/  SHFL.DOWN P6, R14, R13, R12, R11 ;  /* 0x0800000c0d0e7389 */ /* 0x00006400000c000b */
[----:B01----:R-:W-:Y:S05]  /*29c0*/  ENDCOLLECTIVE ;  /* 0x000000000000791b */ /* 0x003fea0003800000 */
.L_x_4412:
[----:B------:R-:W-:Y:S05]  /*29d0*/  BRA `(.L_x_4413) ;  /* 0xffffffe800e87947 */ /* 0x000fea000383ffff */
.L_x_4385:
        /* <DEDUP_REMOVED lines=8> */
.L_x_4415:
[----:B------:R-:W-:Y:S05]  /*2a60*/  BSYNC B0 ;  /* 0x0000000000007941 */ /* 0x000fea0003800000 */
.L_x_4414:
        /* <DEDUP_REMOVED lines=8> */
.L_x_4416:
[----:B------:R-:W-:Y:S02]  /*2af0*/  MOV R13, R4 ;  /* 0x00000004000d7202 */ /* 0x000fe40000000f00 */
[----:B------:R-:W-:-:S07]  /*2b00*/  MOV R5, R14 ;  /* 0x0000000e00057202 */ /* 0x000fce0000000f00 */
[----:B------:R-:W-:Y:S05]  /*2b10*/  WARPSYNC.COLLECTIVE R15, `(.L_x_4417) ;  /* 0x000000000f087348 */ /* 0x000fea0003c00000 */
[----:B------:R0:W1:Y:S02]  /*2b20*/  SHFL.DOWN P6, R14, R13, R12, R11 ;  /* 0x0800000c0d0e7389 */ /* 0x00006400000c000b */
[----:B01----:R-:W-:Y:S05]  /*2b30*/  ENDCOLLECTIVE ;  /* 0x000000000000791b */ /* 0x003fea0003800000 */
.L_x_4417:
[----:B------:R-:W-:Y:S05]  /*2b40*/  BRA `(.L_x_4418) ;  /* 0xffffffe800e87947 */ /* 0x000fea000383ffff */
.L_x_4388:
[----:B------:R-:W-:Y:S01]  /*2b50*/  HFMA2 R12, -RZ, RZ, 0, 0 ;  /* 0x00000000ff0c7431 */ /* 0x000fe200000001ff */
[----:B------:R-:W-:Y:S01]  /*2b60*/  BSSY B0, `(.L_x_4419) ;  /* 0x0000007000007945 */ /* 0x000fe20003800000 */
[----:B------:R-:W-:Y:S01]  /*2b70*/  MOV R13, R3 ;  /* 0x00000003000d7202 */ /* 0x000fe20000000f00 */
[----:B------:R-:W-:Y:S01]  /*2b80*/  IMAD.MOV.U32 R15, RZ, RZ, -0x1 ;  /* 0xffffffffff0f7424 */ /* 0x000fe200078e00ff */
[----:B------:R-:W-:-:S07]  /*2b90*/  MOV R11, 0x1f ;  /* 0x0000001f000b7802 */ /* 0x000fce0000000f00 */
[----:B-1234-:R-:W-:Y:S05]  /*2ba0*/  WARPSYNC.COLLECTIVE R15, `(.L_x_4420) ;  /* 0x000000000f087348 */ /* 0x01efea0003c00000 */
[----:B------:R0:W0:Y:S02]  /*2bb0*/  SHFL.IDX P6, R14, R13, R12, R11 ;  /* 0x0000000c0d0e7389 */ /* 0x00002400000c000b */
[----:B01234-:R-:W-:Y:S05]  /*2bc0*/  ENDCOLLECTIVE ;  /* 0x000000000000791b */ /* 0x01ffea0003800000 */
.L_x_4420:
[----:B------:R-:W-:Y:S05]  /*2bd0*/  BSYNC B0 ;  /* 0x0000000000007941 */ /* 0x000fea0003800000 */
.L_x_4419:
        /* <DEDUP_REMOVED lines=8> */
.L_x_4421:
[----:B------:R-:W-:Y:S02]  /*2c60*/  MOV R13, R4 ;  /* 0x00000004000d7202 */ /* 0x000fe40000000f00 */
[----:B------:R-:W-:-:S07]  /*2c70*/  MOV R2, R14 ;  /* 0x0000000e00027202 */ /* 0x000fce0000000f00 */
[----:B------:R-:W-:Y:S05]  /*2c80*/  WARPSYNC.COLLECTIVE R15, `(.L_x_4422) ;  /* 0x000000000f087348 */ /* 0x000fea0003c00000 */
[----:B------:R0:W1:Y:S02]  /*2c90*/  SHFL.IDX P6, R14, R13, R12, R11 ;  /* 0x0000000c0d0e7389 */ /* 0x00006400000c000b */
[----:B01----:R-:W-:Y:S05]  /*2ca0*/  ENDCOLLECTIVE ;  /* 0x000000000000791b */ /* 0x003fea0003800000 */
.L_x_4422:
[----:B------:R-:W-:Y:S05]  /*2cb0*/  BRA `(.L_x_4423) ;  /* 0xffffffe800e87947 */ /* 0x000fea000383ffff */
.L_x_4424:
        /* <DEDUP_REMOVED lines=12> */
.L_x_7544:


//--------------------- .text._Z17LayerNormWarpImplI19BiasAddResidualLoadI6__halffE11AffineStoreIfS1_EfLi4ELi20ELi20ELi32ELi1ELb0EEvT_T0_iidPT1_S8_ --------------------------
	.section	.text._Z17LayerNormWarpImplI19BiasAddResidualLoadI6__halffE11AffineStoreIfS1_EfLi4ELi20ELi20ELi32ELi1ELb0EEvT_T0_iidPT1_S8_,"ax",@progbits
	.align	128
        .global         _Z17LayerNormWarpImplI19BiasAddResidualLoadI6__halffE11AffineStoreIfS1_EfLi4ELi20ELi20ELi32ELi1ELb0EEvT_T0_iidPT1_S8_
        .type           _Z17LayerNormWarpImplI19BiasAddResidualLoadI6__halffE11AffineStoreIfS1_EfLi4ELi20ELi20ELi32ELi1ELb0EEvT_T0_iidPT1_S8_,@function
        .size           _Z17LayerNormWarpImplI19BiasAddResidualLoadI6__halffE11AffineStoreIfS1_EfLi4ELi20ELi20ELi32ELi1ELb0EEvT_T0_iidPT1_S8_,(.L_x_7545 - _Z17LayerNormWarpImplI19BiasAddResidualLoadI6__halffE11AffineStoreIfS1_EfLi4ELi20ELi20ELi32ELi1ELb0EEvT_T0_iidPT1_S8_)
        .other          _Z17LayerNormWarpImplI19BiasAddResidualLoadI6__halffE11AffineStoreIfS1_EfLi4ELi20ELi20ELi32ELi1ELb0EEvT_T0_iidPT1_S8_,@"STO_CUDA_ENTRY STV_DEFAULT"
_Z17LayerNormWarpImplI19BiasAddResidualLoadI6__halffE11AffineStoreIfS1_EfLi4ELi20ELi20ELi32ELi1ELb0EEvT_T0_iidPT1_S8_:
.text._Z17LayerNormWarpImplI19BiasAddResidualLoadI6__halffE11AffineStoreIfS1_EfLi4ELi20ELi20ELi32ELi1ELb0EEvT_T0_iidPT1_S8_:
        /* <DEDUP_REMOVED lines=25> */
.L_x_4425:
        /* <DEDUP_REMOVED lines=21> */
.L_x_4442:
[----:B------:R-:W-:Y:S01]  /*02e0*/  HFMA2 R45, -RZ, RZ, 0, 0 ;  /* 0x00000000ff2d7431 */ /* 0x000fe200000001ff */
[----:B------:R-:W-:Y:S02]  /*02f0*/  SHF.R.S32.HI R20, RZ, 0x1f, R6 ;  /* 0x0000001fff147819 */ /* 0x000fe40000011406 */
[----:B------:R-:W-:Y:S02]  /*0300*/  MOV R44, R0 ;  /* 0x00000000002c7202 */ /* 0x000fe40000000f00 */
[----:B---3--:R-:W-:Y:S01]  /*0310*/  R2UR UR4, R34 ;  /* 0x00000000220472ca */ /* 0x008fe200000e0000 */
[----:B0-----:R-:W-:Y:S01]  /*0320*/  IMAD R3, R20, UR38, RZ ;  /* 0x0000002614037c24 */ /* 0x001fe2000f8e02ff */
[C---:B------:R-:W-:Y:S02]  /*0330*/  R2UR UR5, R35.reuse ;  /* 0x00000000230572ca */ /* 0x040fe400000e0000 */
        /* <DEDUP_REMOVED lines=9> */
[----:B------:R-:W2:Y:S03]  /*03d0*/  LDG.E.64 R16, desc[UR6][R42.64] ;  /* 0x000000062a107981 */ /* 0x000ea6000c1e1b00 */
[----:B------:R-:W-:Y:S01]  /*03e0*/  SHF.L.U32 R22, R4, 0x1, RZ ;  /* 0x0000000104167819 */ /* 0x000fe200000006ff */
[----:B------:R-:W3:Y:S01]  /*03f0*/  LDG.E.64 R8, desc[UR6][R42.64+0x100] ;  /* 0x000100062a087981 */ /* 0x000ee2000c1e1b00 */
[----:B------:R-:W-:Y:S02]  /*0400*/  IADD3.X R3, PT, PT, RZ, R11, RZ, P0, !PT ;  /* 0x0000000bff037210 */ /* 0x000fe400007fe4ff */
[----:B------:R-:W-:Y:S01]  /*0410*/  IADD3 R2, P0, PT, R14, 0x80, RZ ;  /* 0x000000800e027810 */ /* 0x000fe20007f1e0ff */
[----:B------:R-:W4:Y:S01]  /*0420*/  LDG.E.64 R28, desc[UR6][R42.64+0x200] ;  /* 0x000200062a1c7981 */ /* 0x000f22000c1e1b00 */
[----:B------:R-:W-:-:S02]  /*0430*/  LOP3.LUT R22, R22, 0xfffffff8, RZ, 0xc0, !PT ;  /* 0xfffffff816167812 */ /* 0x000fc400078ec0ff */
[----:B------:R-:W-:Y:S02]  /*0440*/  SHF.L.U64.HI R4, R4, 0x1, R3 ;  /* 0x0000000104047819 */ /* 0x000fe40000010203 */
[----:B------:R-:W-:Y:S02]  /*0450*/  IADD3.X R3, PT, PT, RZ, R11, RZ, P0, !PT ;  /* 0x0000000bff037210 */ /* 0x000fe400007fe4ff */
[C---:B------:R-:W-:Y:S02]  /*0460*/  IADD3 R12, P0, PT, R22.reuse, UR48, RZ ;  /* 0x00000030160c7c10 */ /* 0x040fe4000ff1e0ff */
[----:B------:R-:W-:Y:S02]  /*0470*/  IADD3 R22, P1, PT, R22, UR36, RZ ;  /* 0x0000002416167c10 */ /* 0x000fe4000ff3e0ff */
[C---:B------:R-:W-:Y:S02]  /*0480*/  IADD3.X R13, PT, PT, R4.reuse, UR49, RZ, P0, !PT ;  /* 0x00000031040d7c10 */ /* 0x040fe400087fe4ff */
[----:B------:R-:W-:-:S02]  /*0490*/  IADD3.X R23, PT, PT, R4, UR37, RZ, P1, !PT ;  /* 0x0000002504177c10 */ /* 0x000fc40008ffe4ff */
[----:B------:R-:W-:Y:S02]  /*04a0*/  SHF.R.S32.HI R5, RZ, 0x1f, R3 ;  /* 0x0000001fff057819 */ /* 0x000fe40000011403 */
[----:B------:R-:W5:Y:S02]  /*04b0*/  LDG.E.64 R12, desc[UR4][R12.64] ;  /* 0x000000040c0c7981 */ /* 0x000f64000c1e1b00 */
[----:B------:R-:W-:Y:S02]  /*04c0*/  LEA.HI R5, P0, R5, R2, RZ, 0x2 ;  /* 0x0000000205057211 */ /* 0x000fe400078110ff */
[----:B------:R-:W5:Y:S02]  /*04d0*/  LDG.E.64 R22, desc[UR8][R22.64] ;  /* 0x0000000816167981 */ /* 0x000f64000c1e1b00 */
[----:B------:R-:W-:Y:S02]  /*04e0*/  SHF.L.U32 R4, R5, 0x1, RZ ;  /* 0x0000000105047819 */ /* 0x000fe400000006ff */
[----:B------:R-:W-:-:S02]  /*04f0*/  IADD3.X R2, PT, PT, RZ, R3, RZ, P0, !PT ;  /* 0x00000003ff027210 */ /* 0x000fc400007fe4ff */
[----:B------:R-:W-:Y:S02]  /*0500*/  LOP3.LUT R4, R4, 0xfffffff8, RZ, 0xc0, !PT ;  /* 0xfffffff804047812 */ /* 0x000fe400078ec0ff */
[----:B------:R-:W-:Y:S02]  /*0510*/  SHF.L.U64.HI R5, R5, 0x1, R2 ;  /* 0x0000000105057819 */ /* 0x000fe40000010202 */
[C---:B------:R-:W-:Y:S02]  /*0520*/  IADD3 R2, P0, PT, R4.reuse, UR48, RZ ;  /* 0x0000003004027c10 */ /* 0x040fe4000ff1e0ff */
[----:B------:R-:W-:Y:S02]  /*0530*/  IADD3 R4, P1, PT, R4, UR36, RZ ;  /* 0x0000002404047c10 */ /* 0x000fe4000ff3e0ff */
[C---:B------:R-:W-:Y:S02]  /*0540*/  IADD3.X R3, PT, PT, R5.reuse, UR49, RZ, P0, !PT ;  /* 0x0000003105037c10 */ /* 0x040fe400087fe4ff */
[----:B------:R-:W-:-:S04]  /*0550*/  IADD3.X R5, PT, PT, R5, UR37, RZ, P1, !PT ;  /* 0x0000002505057c10 */ /* 0x000fc80008ffe4ff */
[----:B------:R-:W3:Y:S04]  /*0560*/  LDG.E.64 R2, desc[UR4][R2.64] ;  /* 0x0000000402027981 */ /* 0x000ee8000c1e1b00 */
[----:B------:R-:W3:Y:S01]  /*0570*/  LDG.E.64 R4, desc[UR8][R4.64] ;  /* 0x0000000804047981 */ /* 0x000ee2000c1e1b00 */
        /* <DEDUP_REMOVED lines=14> */
[----:B------:R-:W-:Y:S01]  /*0660*/  IADD3 R30, P0, PT, R14, 0x180, RZ ;  /* 0x000001800e1e7810 */ /* 0x000fe20007f1e0ff */
[----:B-----5:R-:W-:Y:S02]  /*0670*/  HADD2 R12, R12, R22 ;  /* 0x000000160c0c7230 */ /* 0x020fe40000000000 */
[----:B------:R-:W-:Y:S02]  /*0680*/  HFMA2 R13, R13, 1, 1, R23 ;  /* 0x3c003c000d0d7831 */ /* 0x000fe40000000017 */
[----:B--2---:R-:W-:-:S02]  /*0690*/  HFMA2 R12, R12, 1, 1, R16 ;  /* 0x3c003c000c0c7831 */ /* 0x004fc40000000010 */
[----:B------:R-:W-:-:S03]  /*06a0*/  HFMA2 R13, R13, 1, 1, R17 ;  /* 0x3c003c000d0d7831 */ /* 0x000fc60000000011 */
[--C-:B------:R-:W-:Y:S02]  /*06b0*/  HADD2.F32 R21, -RZ, R12.reuse.H0_H0 ;  /* 0x2000000cff157230 */ /* 0x100fe40000004100 */
[----:B------:R-:W-:-:S03]  /*06c0*/  HADD2.F32 R22, -RZ, R12.H1_H1 ;  /* 0x3000000cff167230 */ /* 0x000fc60000004100 */
[----:B------:R-:W-:Y:S01]  /*06d0*/  FADD R10, RZ, R21 ;  /* 0x00000015ff0a7221 */ /* 0x000fe20000000000 */
[----:B------:R-:W-:-:S03]  /*06e0*/  HADD2.F32 R23, -RZ, R13.H0_H0 ;  /* 0x2000000dff177230 */ /* 0x000fc60000004100 */
[----:B------:R-:W-:Y:S01]  /*06f0*/  FADD R7, R22, -R10 ;  /* 0x8000000a16077221 */ /* 0x000fe20000000000 */
[----:B---3--:R-:W-:-:S03]  /*0700*/  HFMA2 R4, R2, 1, 1, R4 ;  /* 0x3c003c0002047831 */ /* 0x008fc60000000004 */
[--C-:B------:R-:W-:Y:S01]  /*0710*/  FFMA R15, R7, 0.5, R10.reuse ;  /* 0x3f000000070f7823 */ /* 0x100fe2000000000a */
[----:B------:R-:W-:-:S03]  /*0720*/  FADD R10, R21, -R10 ;  /* 0x8000000a150a7221 */ /* 0x000fc60000000000 */
[--C-:B------:R-:W-:Y:S01]  /*0730*/  FADD R2, R23, -R15.reuse ;  /* 0x8000000f17027221 */ /* 0x100fe20000000000 */
[----:B------:R-:W-:Y:S02]  /*0740*/  HADD2.F32 R24, -RZ, R13.H1_H1 ;  /* 0x3000000dff187230 */ /* 0x000fe40000004100 */
[----:B------:R-:W-:Y:S01]  /*0750*/  FFMA R10, R21, R10, RZ ;  /* 0x0000000a150a7223 */ /* 0x000fe200000000ff */
[--C-:B------:R-:W-:Y:S01]  /*0760*/  FFMA R13, R2, 0.3333333432674407959, R15.reuse ;  /* 0x3eaaaaab020d7823 */ /* 0x100fe2000000000f */
[----:B------:R-:W-:Y:S02]  /*0770*/  HADD2 R8, R4, R8 ;  /* 0x0000000804087230 */ /* 0x000fe40000000000 */
[----:B------:R-:W-:Y:S01]  /*0780*/  FADD R15, R22, -R15 ;  /* 0x8000000f160f7221 */ /* 0x000fe20000000000 */
[----:B------:R-:W-:-:S03]  /*0790*/  FADD R4, R24, -R13 ;  /* 0x8000000d18047221 */ /* 0x000fc60000000000 */
[----:B------:R-:W-:Y:S01]  /*07a0*/  FFMA R15, R7, R15, R10 ;  /* 0x0000000f070f7223 */ /* 0x000fe2000000000a */
[----:B------:R-:W-:Y:S02]  /*07b0*/  HADD2.F32 R7, -RZ, R8.H0_H0 ;  /* 0x20000008ff077230 */ /* 0x000fe40000004100 */
[--C-:B------:R-:W-:Y:S01]  /*07c0*/  FFMA R17, R4, 0.25, R13.reuse ;  /* 0x3e80000004117823 */ /* 0x100fe2000000000d */
[----:B------:R-:W-:-:S03]  /*07d0*/  FADD R13, R23, -R13 ;  /* 0x8000000d170d7221 */ /* 0x000fc60000000000 */
[----:B------:R-:W-:Y:S01]  /*07e0*/  FADD R10, -R17, R7 ;  /* 0x00000007110a7221 */ /* 0x000fe20000000100 */
[----:B------:R-:W-:Y:S01]  /*07f0*/  FFMA R13, R2, R13, R15 ;  /* 0x0000000d020d7223 */ /* 0x000fe2000000000f */
[----:B------:R-:W-:Y:S02]  /*0800*/  HFMA2 R2, R3, 1, 1, R5 ;  /* 0x3c003c0003027831 */ /* 0x000fe40000000005 */
[----:B------:R-:W-:Y:S02]  /*0810*/  HADD2.F32 R8, -RZ, R8.H1_H1 ;  /* 0x30000008ff087230 */ /* 0x000fe40000004100 */
[--C-:B------:R-:W-:Y:S01]  /*0820*/  FFMA R16, R10, 0.20000000298023223877, R17.reuse ;  /* 0x3e4ccccd0a107823 */ /* 0x100fe20000000011 */
[----:B------:R-:W-:-:S03]  /*0830*/  FADD R17, R24, -R17 ;  /* 0x8000001118117221 */ /* 0x000fc60000000000 */
[--C-:B------:R-:W-:Y:S01]  /*0840*/  FADD R3, R8, -R16.reuse ;  /* 0x8000001008037221 */ /* 0x100fe20000000000 */
[----:B------:R-:W-:Y:S01]  /*0850*/  FFMA R13, R4, R17, R13 ;  /* 0x00000011040d7223 */ /* 0x000fe2000000000d */
[--C-:B------:R-:W-:Y:S01]  /*0860*/  FADD R4, R7, -R16.reuse ;  /* 0x8000001007047221 */ /* 0x100fe20000000000 */
[----:B------:R-:W-:Y:S02]  /*0870*/  HADD2 R2, R2, R9 ;  /* 0x0000000902027230 */ /* 0x000fe40000000000 */
[----:B------:R-:W-:Y:S01]  /*0880*/  FFMA R16, R3, 0.16666667163372039795, R16 ;  /* 0x3e2aaaab03107823 */ /* 0x000fe20000000010 */
[----:B------:R-:W-:Y:S01]  /*0890*/  FFMA R4, R10, R4, R13 ;  /* 0x000000040a047223 */ /* 0x000fe2000000000d */
[----:B------:R-:W-:Y:S02]  /*08a0*/  IADD3.X R10, PT, PT, RZ, R11, RZ, P0, !PT ;  /* 0x0000000bff0a7210 */ /* 0x000fe400007fe4ff */
[----:B------:R-:W-:Y:S01]  /*08b0*/  FADD R12, R8, -R16 ;  /* 0x80000010080c7221 */ /* 0x000fe20000000000 */
[----:B------:R-:W-:Y:S01]  /*08c0*/  HADD2.F32 R9, -RZ, R2.H0_H0 ;  /* 0x20000002ff097230 */ /* 0x000fe20000004100 */
[----:B------:R-:W-:-:S02]  /*08d0*/  SHF.R.S32.HI R5, RZ, 0x1f, R10 ;  /* 0x0000001fff057819 */ /* 0x000fc4000001140a */
[----:B------:R-:W-:Y:S02]  /*08e0*/  FFMA R12, R3, R12, R4 ;  /* 0x0000000c030c7223 */ /* 0x000fe40000000004 */
[--C-:B------:R-:W-:Y:S01]  /*08f0*/  FADD R3, R9, -R16.reuse ;  /* 0x8000001009037221 */ /* 0x100fe20000000000 */
[----:B------:R-:W-:Y:S01]  /*0900*/  LEA.HI R5, P0, R5, R30, RZ, 0x2 ;  /* 0x0000001e05057211 */ /* 0x000fe200078110ff */
[----:B----4-:R-:W-:Y:S02]  /*0910*/  HFMA2 R18, R18, 1, 1, R26 ;  /* 0x3c003c0012127831 */ /* 0x010fe4000000001a */
[----:B------:R-:W-:Y:S01]  /*0920*/  FFMA R16, R3, 0.14285714924335479736, R16 ;  /* 0x3e12492503107823 */ /* 0x000fe20000000010 */
[----:B------:R-:W-:Y:S02]  /*0930*/  IADD3.X R10, PT, PT, RZ, R10, RZ, P0, !PT ;  /* 0x0000000aff0a7210 */ /* 0x000fe400007fe4ff */
[----:B------:R-:W-:Y:S01]  /*0940*/  SHF.L.U32 R13, R5, 0x1, RZ ;  /* 0x00000001050d7819 */ /* 0x000fe200000006ff */
[----:B------:R-:W-:Y:S01]  /*0950*/  FADD R4, R9, -R16 ;  /* 0x8000001009047221 */ /* 0x000fe20000000000 */
[----:B------:R-:W-:Y:S01]  /*0960*/  SHF.L.U64.HI R5, R5, 0x1, R10 ;  /* 0x0000000105057819 */ /* 0x000fe2000001020a */
[----:B------:R-:W-:Y:S01]  /*0970*/  HADD2.F32 R10, -RZ, R2.H1_H1 ;  /* 0x30000002ff0a7230 */ /* 0x000fe20000004100 */
[----:B------:R-:W-:Y:S01]  /*0980*/  LOP3.LUT R13, R13, 0xfffffff8, RZ, 0xc0, !PT ;  /* 0xfffffff80d0d7812 */ /* 0x000fe200078ec0ff */
[----:B------:R-:W-:Y:S01]  /*0990*/  FFMA R12, R3, R4, R12 ;  /* 0x00000004030c7223 */ /* 0x000fe2000000000c */
[----:B------:R-:W-:-:S02]  /*09a0*/  HADD2 R28, R18, R28 ;  /* 0x0000001c121c7230 */ /* 0x000fc40000000000 */
[C---:B------:R-:W-:Y:S02]  /*09b0*/  IADD3 R2, P0, PT, R13.reuse, UR48, RZ ;  /* 0x000000300d027c10 */ /* 0x040fe4000ff1e0ff */
[----:B------:R-:W-:Y:S01]  /*09c0*/  IADD3 R4, P1, PT, R13, UR36, RZ ;  /* 0x000000240d047c10 */ /* 0x000fe2000ff3e0ff */
[----:B------:R-:W-:Y:S01]  /*09d0*/  FADD R13, R10, -R16 ;  /* 0x800000100a0d7221 */ /* 0x000fe20000000000 */
[----:B------:R-:W-:-:S03]  /*09e0*/  IADD3.X R3, PT, PT, R5, UR49, RZ, P0, !PT ;  /* 0x0000003105037c10 */ /* 0x000fc600087fe4ff */
[----:B------:R-:W-:Y:S01]  /*09f0*/  FFMA R15, R13, 0.125, R16 ;  /* 0x3e0000000d0f7823 */ /* 0x000fe20000000010 */
[----:B------:R-:W-:Y:S01]  /*0a00*/  HADD2.F32 R16, -RZ, R28.H0_H0 ;  /* 0x2000001cff107230 */ /* 0x000fe20000004100 */
[----:B------:R-:W-:Y:S01]  /*0a10*/  IADD3.X R5, PT, PT, R5, UR37, RZ, P1, !PT ;  /* 0x0000002505057c10 */ /* 0x000fe20008ffe4ff */
[----:B------:R-:W2:Y:S03]  /*0a20*/  LDG.E.64 R2, desc[UR4][R2.64] ;  /* 0x0000000402027981 */ /* 0x000ea6000c1e1b00 */
[----:B------:R-:W-:Y:S01]  /*0a30*/  FADD R18, -R15, R16 ;  /* 0x000000100f127221 */ /* 0x000fe20000000100 */
[--C-:B------:R-:W-:Y:S01]  /*0a40*/  FADD R17, R10, -R15.reuse ;  /* 0x8000000f0a117221 */ /* 0x100fe20000000000 */
[----:B------:R-:W2:Y:S02]  /*0a50*/  LDG.E.64 R4, desc[UR8][R4.64] ;  /* 0x0000000804047981 */ /* 0x000ea4000c1e1b00 */
[----:B------:R-:W-:Y:S01]  /*0a60*/  FFMA R15, R18, 0.11111111193895339966, R15 ;  /* 0x3de38e39120f7823 */ /* 0x000fe2000000000f */
[----:B------:R-:W-:Y:S01]  /*0a70*/  FFMA R17, R13, R17, R12 ;  /* 0x000000110d117223 */ /* 0x000fe2000000000c */
[----:B------:R-:W-:Y:S01]  /*0a80*/  HFMA2 R19, R19, 1, 1, R27 ;  /* 0x3c003c0013137831 */ /* 0x000fe2000000001b */
[----:B------:R-:W3:Y:S01]  /*0a90*/  LDG.E.64 R12, desc[UR6][R42.64+0x300] ;  /* 0x000300062a0c7981 */ /* 0x000ee2000c1e1b00 */
[----:B------:R-:W-:-:S04]  /*0aa0*/  FADD R26, R16, -R15 ;  /* 0x8000000f101a7221 */ /* 0x000fc80000000000 */
[----:B------:R-:W-:Y:S01]  /*0ab0*/  FFMA R25, R18, R26, R17 ;  /* 0x0000001a12197223 */ /* 0x000fe20000000011 */
[----:B------:R-:W-:-:S05]  /*0ac0*/  HADD2.F32 R17, -RZ, R28.H1_H1 ;  /* 0x3000001cff117230 */ /* 0x000fca0000004100 */
[----:B------:R-:W-:Y:S01]  /*0ad0*/  FADD R26, R17, -R15 ;  /* 0x8000000f111a7221 */ /* 0x000fe20000000000 */
[----:B------:R-:W-:-:S03]  /*0ae0*/  HADD2 R19, R19, R29 ;  /* 0x0000001d13137230 */ /* 0x000fc60000000000 */
[----:B------:R-:W-:Y:S01]  /*0af0*/  FFMA R15, R26, 0.10000000149011611938, R15 ;  /* 0x3dcccccd1a0f7823 */ /* 0x000fe2000000000f */
[----:B------:R-:W-:Y:S01]  /*0b00*/  IADD3 R28, P0, PT, R14, 0x200, RZ ;  /* 0x000002000e1c7810 */ /* 0x000fe20007f1e0ff */
[----:B------:R-:W-:Y:S02]  /*0b10*/  HADD2.F32 R18, -RZ, R19.H0_H0 ;  /* 0x20000013ff127230 */ /* 0x000fe40000004100 */
[----:B------:R-:W-:Y:S01]  /*0b20*/  FADD R14, R17, -R15 ;  /* 0x8000000f110e7221 */ /* 0x000fe20000000000 */
[----:B------:R-:W-:-:S03]  /*0b30*/  IADD3.X R29, PT, PT, RZ, R11, RZ, P0, !PT ;  /* 0x0000000bff1d7210 */ /* 0x000fc600007fe4ff */
[----:B------:R-:W-:Y:S01]  /*0b40*/  FFMA R25, R26, R14, R25 ;  /* 0x0000000e1a197223 */ /* 0x000fe20000000019 */
[----:B------:R-:W-:Y:S01]  /*0b50*/  FADD R14, R18, -R15 ;  /* 0x8000000f120e7221 */ /* 0x000fe20000000000 */
[----:B------:R-:W-:-:S03]  /*0b60*/  SHF.R.S32.HI R27, RZ, 0x1f, R29 ;  /* 0x0000001fff1b7819 */ /* 0x000fc6000001141d */
[----:B------:R-:W-:Y:S01]  /*0b70*/  FFMA R11, R14, 0.090909093618392944336, R15 ;  /* 0x3dba2e8c0e0b7823 */ /* 0x000fe2000000000f */
[----:B------:R-:W-:-:S03]  /*0b80*/  LEA.HI R27, P0, R27, R28, RZ, 0x2 ;  /* 0x0000001c1b1b7211 */ /* 0x000fc600078110ff */
[----:B------:R-:W-:-:S04]  /*0b90*/  FADD R26, R18, -R11 ;  /* 0x8000000b121a7221 */ /* 0x000fc80000000000 */
[----:B------:R-:W-:Y:S01]  /*0ba0*/  FFMA R25, R14, R26, R25 ;  /* 0x0000001a0e197223 */ /* 0x000fe20000000019 */
[C---:B------:R-:W-:Y:S02]  /*0bb0*/  SHF.L.U32 R26, R27.reuse, 0x1, RZ ;  /* 0x000000011b1a7819 */ /* 0x040fe400000006ff */
[----:B------:R-:W-:Y:S02]  /*0bc0*/  IADD3.X R14, PT, PT, RZ, R29, RZ, P0, !PT ;  /* 0x0000001dff0e7210 */ /* 0x000fe400007fe4ff */
[----:B------:R-:W-:Y:S01]  /*0bd0*/  LOP3.LUT R26, R26, 0xfffffff8, RZ, 0xc0, !PT ;  /* 0xfffffff81a1a7812 */ /* 0x000fe200078ec0ff */
[----:B------:R-:W4:Y:S01]  /*0be0*/  LDG.E.64 R28, desc[UR6][R42.64+0x400] ;  /* 0x000400062a1c7981 */ /* 0x000f22000c1e1b00 */
[----:B------:R-:W-:Y:S02]  /*0bf0*/  SHF.L.U64.HI R27, R27, 0x1, R14 ;  /* 0x000000011b1b7819 */ /* 0x000fe4000001020e */
[C---:B------:R-:W-:Y:S02]  /*0c00*/  IADD3 R14, P0, PT, R26.reuse, UR48, RZ ;  /* 0x000000301a0e7c10 */ /* 0x040fe4000ff1e0ff */
[----:B------:R-:W-:-:S02]  /*0c10*/  IADD3 R26, P1, PT, R26, UR36, RZ ;  /* 0x000000241a1a7c10 */ /* 0x000fc4000ff3e0ff */
[C---:B------:R-:W-:Y:S02]  /*0c20*/  IADD3.X R15, PT, PT, R27.reuse, UR49, RZ, P0, !PT ;  /* 0x000000311b0f7c10 */ /* 0x040fe400087fe4ff */
[----:B------:R-:W-:-:S04]  /*0c30*/  IADD3.X R27, PT, PT, R27, UR37, RZ, P1, !PT ;  /* 0x000000251b1b7c10 */ /* 0x000fc80008ffe4ff */
[----:B------:R-:W5:Y:S04]  /*0c40*/  LDG.E.64 R14, desc[UR4][R14.64] ;  /* 0x000000040e0e7981 */ /* 0x000f68000c1e1b00 */
[----:B------:R-:W5:Y:S01]  /*0c50*/  LDG.E.64 R26, desc[UR8][R26.64] ;  /* 0x000000081a1a7981 */ /* 0x000f62000c1e1b00 */
[----:B------:R-:W-:Y:S01]  /*0c60*/  HADD2.F32 R19, -RZ, R19.H1_H1 ;  /* 0x30000013ff137230 */ /* 0x000fe20000004100 */
[----:B------:R-:W-:Y:S01]  /*0c70*/  UMOV UR4, 0xffffffff ;  /* 0xffffffff00047882 */ /* 0x000fe20000000000 */
[----:B------:R-:W-:Y:S01]  /*0c80*/  MOV R37, 0x41a00000 ;  /* 0x41a0000000257802 */ /* 0x000fe20000000f00 */
[----:B--2---:R-:W-:Y:S02]  /*0c90*/  HFMA2 R4, R2, 1, 1, R4 ;  /* 0x3c003c0002047831 */ /* 0x004fe40000000004 */
[----:B------:R-:W-:-:S04]  /*0ca0*/  FADD R2, R19, -R11 ;  /* 0x8000000b13027221 */ /* 0x000fc80000000000 */
[----:B------:R-:W-:Y:S01]  /*0cb0*/  FFMA R11, R2, 0.083333335816860198975, R11 ;  /* 0x3daaaaab020b7823 */ /* 0x000fe2000000000b */
[----:B---3--:R-:W-:-:S03]  /*0cc0*/  HADD2 R12, R4, R12 ;  /* 0x0000000c040c7230 */ /* 0x008fc60000000000 */
[----:B------:R-:W-:Y:S02]  /*0cd0*/  FADD R4, R19, -R11 ;  /* 0x8000000b13047221 */ /* 0x000fe40000000000 */
[----:B------:R-:W-:Y:S02]  /*0ce0*/  HADD2.F32 R30, -RZ, R12.H0_H0 ;  /* 0x2000000cff1e7230 */ /* 0x000fe40000004100 */
[----:B------:R-:W-:-:S03]  /*0cf0*/  FFMA R2, R2, R4, R25 ;  /* 0x0000000402027223 */ /* 0x000fc60000000019 */
[----:B------:R-:W-:-:S04]  /*0d00*/  FADD R4, -R11, R30 ;  /* 0x0000001e0b047221 */ /* 0x000fc80000000100 */
[----:B------:R-:W-:Y:S01]  /*0d10*/  FFMA R11, R4, 0.076923079788684844971, R11 ;  /* 0x3d9d89d9040b7823 */ /* 0x000fe2000000000b */
[----:B------:R-:W-:-:S03]  /*0d20*/  HFMA2 R3, R3, 1, 1, R5 ;  /* 0x3c003c0003037831 */ /* 0x000fc60000000005 */
[----:B------:R-:W-:-:S04]  /*0d30*/  FADD R25, R30, -R11 ;  /* 0x8000000b1e197221 */ /* 0x000fc80000000000 */
[----:B------:R-:W-:Y:S01]  /*0d40*/  FFMA R2, R4, R25, R2 ;  /* 0x0000001904027223 */ /* 0x000fe20000000002 */
[----:B------:R-:W-:Y:S02]  /*0d50*/  HADD2.F32 R25, -RZ, R12.H1_H1 ;  /* 0x3000000cff197230 */ /* 0x000fe40000004100 */
[----:B------:R-:W-:-:S03]  /*0d60*/  HADD2 R13, R3, R13 ;  /* 0x0000000d030d7230 */ /* 0x000fc60000000000 */
[----:B------:R-:W-:-:S04]  /*0d70*/  FADD R4, R25, -R11 ;  /* 0x8000000b19047221 */ /* 0x000fc80000000000 */
[----:B------:R-:W-:Y:S01]  /*0d80*/  FFMA R11, R4, 0.071428574621677398682, R11 ;  /* 0x3d924925040b7823 */ /* 0x000fe2000000000b */
[----:B------:R-:W-:-:S03]  /*0d90*/  HADD2.F32 R32, -RZ, R13.H0_H0 ;  /* 0x2000000dff207230 */ /* 0x000fc60000004100 */
[----:B------:R-:W-:-:S04]  /*0da0*/  FADD R3, R25, -R11 ;  /* 0x8000000b19037221 */ /* 0x000fc80000000000 */
[----:B------:R-:W-:Y:S01]  /*0db0*/  FFMA R2, R4, R3, R2 ;  /* 0x0000000304027223 */ /* 0x000fe20000000002 */
[----:B------:R-:W-:-:S04]  /*0dc0*/  FADD R4, R32, -R11 ;  /* 0x8000000b20047221 */ /* 0x000fc80000000000 */
[----:B------:R-:W-:Y:S01]  /*0dd0*/  FFMA R11, R4, 0.066666670143604278564, R11 ;  /* 0x3d888889040b7823 */ /* 0x000fe2000000000b */
[----:B------:R-:W-:-:S03]  /*0de0*/  HADD2.F32 R31, -RZ, R13.H1_H1 ;  /* 0x3000000dff1f7230 */ /* 0x000fc60000004100 */
[----:B------:R-:W-:Y:S01]  /*0df0*/  FADD R3, R32, -R11 ;  /* 0x8000000b20037221 */ /* 0x000fe20000000000 */
[----:B-----5:R-:W-:-:S03]  /*0e00*/  HFMA2 R14, R14, 1, 1, R26 ;  /* 0x3c003c000e0e7831 */ /* 0x020fc6000000001a */
[----:B------:R-:W-:Y:S01]  /*0e10*/  FFMA R2, R4, R3, R2 ;  /* 0x0000000304027223 */ /* 0x000fe20000000002 */
[----:B------:R-:W-:-:S04]  /*0e20*/  FADD R4, R31, -R11 ;  /* 0x8000000b1f047221 */ /* 0x000fc80000000000 */
[----:B------:R-:W-:Y:S01]  /*0e30*/  FFMA R12, R4, 0.0625, R11 ;  /* 0x3d800000040c7823 */ /* 0x000fe2000000000b */
[----:B----4-:R-:W-:-:S03]  /*0e40*/  HADD2 R14, R14, R28 ;  /* 0x0000001c0e0e7230 */ /* 0x010fc60000000000 */
[----:B------:R-:W-:Y:S02]  /*0e50*/  FADD R3, R31, -R12 ;  /* 0x8000000c1f037221 */ /* 0x000fe40000000000 */
[--C-:B------:R-:W-:Y:S02]  /*0e60*/  HADD2.F32 R26, -RZ, R14.reuse.H0_H0 ;  /* 0x2000000eff1a7230 */ /* 0x100fe40000004100 */
[----:B------:R-:W-:Y:S01]  /*0e70*/  FFMA R2, R4, R3, R2 ;  /* 0x0000000304027223 */ /* 0x000fe20000000002 */
[----:B------:R-:W-:Y:S02]  /*0e80*/  HFMA2 R4, R15, 1, 1, R27 ;  /* 0x3c003c000f047831 */ /* 0x000fe4000000001b */
[----:B------:R-:W-:Y:S01]  /*0e90*/  FADD R3, -R12, R26 ;  /* 0x0000001a0c037221 */ /* 0x000fe20000000100 */
[----:B------:R-:W-:-:S03]  /*0ea0*/  HADD2.F32 R27, -RZ, R14.H1_H1 ;  /* 0x3000000eff1b7230 */ /* 0x000fc60000004100 */
[----:B------:R-:W-:Y:S01]  /*0eb0*/  FFMA R12, R3, 0.058823529630899429321, R12 ;  /* 0x3d70f0f1030c7823 */ /* 0x000fe2000000000c */
[----:B------:R-:W-:-:S03]  /*0ec0*/  HFMA2 R4, R4, 1, 1, R29 ;  /* 0x3c003c0004047831 */ /* 0x000fc6000000001d */
[--C-:B------:R-:W-:Y:S01]  /*0ed0*/  FADD R11, R27, -R12.reuse ;  /* 0x8000000c1b0b7221 */ /* 0x100fe20000000000 */
[----:B------:R-:W-:-:S03]  /*0ee0*/  FADD R5, R26, -R12 ;  /* 0x8000000c1a057221 */ /* 0x000fc60000000000 */
[----:B------:R-:W-:Y:S01]  /*0ef0*/  FFMA R12, R11, 0.055555555969476699829, R12 ;  /* 0x3d638e390b0c7823 */ /* 0x000fe2000000000c */
[----:B------:R-:W-:Y:S01]  /*0f00*/  FFMA R2, R3, R5, R2 ;  /* 0x0000000503027223 */ /* 0x000fe20000000002 */
[----:B------:R-:W-:Y:S02]  /*0f10*/  HADD2.F32 R29, -RZ, R4.H0_H0 ;  /* 0x20000004ff1d7230 */ /* 0x000fe40000004100 */
[----:B------:R-:W-:-:S04]  /*0f20*/  FADD R3, R27, -R12 ;  /* 0x8000000c1b037221 */ /* 0x000fc80000000000 */
[----:B------:R-:W-:Y:S01]  /*0f30*/  FFMA R2, R11, R3, R2 ;  /* 0x000000030b027223 */ /* 0x000fe20000000002 */
        /* <DEDUP_REMOVED lines=9> */
[----:B------:R-:W-:Y:S01]  /*0fd0*/  HFMA2 R2, -RZ, RZ, 2.8125, 0 ;  /* 0x41a00000ff027431 */ /* 0x000fe200000001ff */
[----:B------:R-:W-:Y:S06]  /*0fe0*/  BRA.DIV UR4, `(.L_x_4427) ;  /* 0x0000001204887947 */ /* 0x000fec000b800000 */
[----:B------:R0:W1:Y:S04]  /*0ff0*/  SHFL.DOWN PT, R14, R37, 0x10, 0x1f ;  /* 0x0a001f00250e7f89 */ /* 0x00006800000e0000 */
[----:B------:R0:W2:Y:S04]  /*1000*/  SHFL.DOWN PT, R4, R28, 0x10, 0x1f ;  /* 0x0a001f001c047f89 */ /* 0x0000a800000e0000 */
[----:B------:R0:W3:Y:S02]  /*1010*/  SHFL.DOWN PT, R3, R5, 0x10, 0x1f ;  /* 0x0a001f0005037f89 */ /* 0x0000e400000e0000 */
.L_x_4447:
[----:B-1----:R-:W-:-:S13]  /*1020*/  FSETP.NEU.AND P0, PT, R14, RZ, PT ;  /* 0x000000ff0e00720b */ /* 0x002fda0003f0d000 */
[----:B------:R-:W-:Y:S05]  /*1030*/  @!P0 BRA `(.L_x_4428) ;  /* 0x0000000000348947 */ /* 0x000fea0003800000 */
[----:B------:R-:W-:Y:S01]  /*1040*/  FADD R11, R14, 20 ;  /* 0x41a000000e0b7421 */ /* 0x000fe20000000000 */
[----:B--2---:R-:W-:-:S04]  /*1050*/  FADD R4, R4, -R28 ;  /* 0x8000001c04047221 */ /* 0x004fc80000000000 */
[----:B------:R-:W-:Y:S02]  /*1060*/  FSETP.GEU.AND P0, PT, |R11|, 1.175494350822287508e-38, PT ;  /* 0x008000000b00780b */ /* 0x000fe40003f0e200 */
[----:B------:R-:W-:-:S11]  /*1070*/  MOV R2, R11 ;  /* 0x0000000b00027202 */ /* 0x000fd60000000f00 */
[----:B------:R-:W-:Y:S01]  /*1080*/  @!P0 FMUL R11, R11, 16777216 ;  /* 0x4b8000000b0b8820 */ /* 0x000fe20000400000 */
[----:B------:R-:W-:-:S05]  /*1090*/  @!P0 FMUL R14, R14, 16777216 ;  /* 0x4b8000000e0e8820 */ /* 0x000fca0000400000 */
[----:B------:R-:W1:Y:S02]  /*10a0*/  MUFU.RCP R11, R11 ;  /* 0x0000000b000b7308 */ /* 0x000e640000001000 */
[----:B-1----:R-:W-:-:S04]  /*10b0*/  FMUL R13, R11, R14 ;  /* 0x0000000e0b0d7220 */ /* 0x002fc80000400000 */
[-C--:B0-----:R-:W-:Y:S01]  /*10c0*/  FFMA R28, R13, R4.reuse, R28 ;  /* 0x000000040d1c7223 */ /* 0x081fe2000000001c */
[----:B------:R-:W-:-:S04]  /*10d0*/  FMUL R4, R4, R4 ;  /* 0x0000000404047220 */ /* 0x000fc80000400000 */
[----:B------:R-:W-:-:S04]  /*10e0*/  FMUL R4, R4, 20 ;  /* 0x41a0000004047820 */ /* 0x000fc80000400000 */
[----:B---3--:R-:W-:-:S04]  /*10f0*/  FFMA R4, R13, R4, R3 ;  /* 0x000000040d047223 */ /* 0x008fc80000000003 */
[----:B------:R-:W-:-:S07]  /*1100*/  FADD R5, R5, R4 ;  /* 0x0000000405057221 */ /* 0x000fce0000000000 */
.L_x_4428:
[----:B------:R-:W-:-:S03]  /*1110*/  UMOV UR4, 0xffffffff ;  /* 0xffffffff00047882 */ /* 0x000fc60000000000 */
[----:B------:R-:W-:Y:S05]  /*1120*/  BRA.DIV UR4, `(.L_x_4429) ;  /* 0x0000001204947947 */ /* 0x000fea000b800000 */
[----:B---3--:R1:W3:Y:S04]  /*1130*/  SHFL.DOWN PT, R3, R28, 0x8, 0x1f ;  /* 0x09001f001c037f89 */ /* 0x0082e800000e0000 */
[----:B--2---:R1:W2:Y:S04]  /*1140*/  SHFL.DOWN PT, R4, R5, 0x8, 0x1f ;  /* 0x09001f0005047f89 */ /* 0x0042a800000e0000 */
[----:B------:R1:W4:Y:S02]  /*1150*/  SHFL.DOWN PT, R14, R2, 0x8, 0x1f ;  /* 0x09001f00020e7f89 */ /* 0x00032400000e0000 */
.L_x_4452:
        /* <DEDUP_REMOVED lines=10> */
[-C--:B01----:R-:W-:Y:S01]  /*1200*/  FFMA R28, R13, R3.reuse, R28 ;  /* 0x000000030d1c7223 */ /* 0x083fe2000000001c */
[----:B------:R-:W-:-:S04]  /*1210*/  FMUL R3, R3, R3 ;  /* 0x0000000303037220 */ /* 0x000fc80000400000 */
[----:B------:R-:W-:Y:S01]  /*1220*/  FMUL R3, R2, R3 ;  /* 0x0000000302037220 */ /* 0x000fe20000400000 */
[----:B------:R-:W-:-:S03]  /*1230*/  MOV R2, R11 ;  /* 0x0000000b00027202 */ /* 0x000fc60000000f00 */
[----:B--2---:R-:W-:-:S04]  /*1240*/  FFMA R4, R13, R3, R4 ;  /* 0x000000030d047223 */ /* 0x004fc80000000004 */
[----:B------:R-:W-:-:S07]  /*1250*/  FADD R5, R5, R4 ;  /* 0x0000000405057221 */ /* 0x000fce0000000000 */
.L_x_4430:
[----:B------:R-:W-:-:S03]  /*1260*/  UMOV UR4, 0xffffffff ;  /* 0xffffffff00047882 */ /* 0x000fc60000000000 */
[----:B------:R-:W-:Y:S05]  /*1270*/  BRA.DIV UR4, `(.L_x_4431) ;  /* 0x00000012049c7947 */ /* 0x000fea000b800000 */
[----:B---3--:R3:W4:Y:S04]  /*1280*/  SHFL.DOWN PT, R3, R28, 0x4, 0x1f ;  /* 0x08801f001c037f89 */ /* 0x00872800000e0000 */
[----:B--2---:R3:W2:Y:S04]  /*1290*/  SHFL.DOWN PT, R4, R5, 0x4, 0x1f ;  /* 0x08801f0005047f89 */ /* 0x0046a800000e0000 */
[----:B------:R3:W0:Y:S02]  /*12a0*/  SHFL.DOWN PT, R14, R2, 0x4, 0x1f ;  /* 0x08801f00020e7f89 */ /* 0x00062400000e0000 */
.L_x_4457:
        /* <DEDUP_REMOVED lines=10> */
[-C--:B-1-3--:R-:W-:Y:S01]  /*1350*/  FFMA R28, R13, R3.reuse, R28 ;  /* 0x000000030d1c7223 */ /* 0x08afe2000000001c */
[----:B------:R-:W-:-:S04]  /*1360*/  FMUL R3, R3, R3 ;  /* 0x0000000303037220 */ /* 0x000fc80000400000 */
[----:B------:R-:W-:Y:S01]  /*1370*/  FMUL R3, R2, R3 ;  /* 0x0000000302037220 */ /* 0x000fe20000400000 */
[----:B------:R-:W-:-:S03]  /*1380*/  MOV R2, R11 ;  /* 0x0000000b00027202 */ /* 0x000fc60000000f00 */
[----:B--2---:R-:W-:-:S04]  /*1390*/  FFMA R4, R13, R3, R4 ;  /* 0x000000030d047223 */ /* 0x004fc80000000004 */
[----:B------:R-:W-:-:S07]  /*13a0*/  FADD R5, R5, R4 ;  /* 0x0000000405057221 */ /* 0x000fce0000000000 */
.L_x_4432:
[----:B------:R-:W-:-:S03]  /*13b0*/  UMOV UR4, 0xffffffff ;  /* 0xffffffff00047882 */ /* 0x000fc60000000000 */
[----:B------:R-:W-:Y:S05]  /*13c0*/  BRA.DIV UR4, `(.L_x_4433) ;  /* 0x0000001204a47947 */ /* 0x000fea000b800000 */
[----:B----4-:R0:W4:Y:S04]  /*13d0*/  SHFL.DOWN PT, R3, R28, 0x2, 0x1f ;  /* 0x08401f001c037f89 */ /* 0x01012800000e0000 */
[----:B--2---:R0:W2:Y:S04]  /*13e0*/  SHFL.DOWN PT, R4, R5, 0x2, 0x1f ;  /* 0x08401f0005047f89 */ /* 0x0040a800000e0000 */
[----:B------:R0:W0:Y:S02]  /*13f0*/  SHFL.DOWN PT, R14, R2, 0x2, 0x1f ;  /* 0x08401f00020e7f89 */ /* 0x00002400000e0000 */
.L_x_4462:
        /* <DEDUP_REMOVED lines=16> */
.L_x_4434:
[----:B------:R-:W-:-:S03]  /*1500*/  UMOV UR4, 0xffffffff ;  /* 0xffffffff00047882 */ /* 0x000fc60000000000 */
[----:B------:R-:W-:Y:S05]  /*1510*/  BRA.DIV UR4, `(.L_x_4435) ;  /* 0x0000001204ac7947 */ /* 0x000fea000b800000 */
[----:B----4-:R0:W4:Y:S04]  /*1520*/  SHFL.DOWN PT, R3, R28, 0x1, 0x1f ;  /* 0x08201f001c037f89 */ /* 0x01012800000e0000 */
[----:B--2---:R0:W2:Y:S04]  /*1530*/  SHFL.DOWN PT, R4, R5, 0x1, 0x1f ;  /* 0x08201f0005047f89 */ /* 0x0040a800000e0000 */
[----:B------:R0:W0:Y:S02]  /*1540*/  SHFL.DOWN PT, R14, R2, 0x1, 0x1f ;  /* 0x08201f00020e7f89 */ /* 0x00002400000e0000 */
.L_x_4467:
        /* <DEDUP_REMOVED lines=16> */
.L_x_4436:
[----:B------:R-:W-:-:S03]  /*1650*/  UMOV UR4, 0xffffffff ;  /* 0xffffffff00047882 */ /* 0x000fc60000000000 */
[----:B------:R-:W-:Y:S05]  /*1660*/  BRA.DIV UR4, `(.L_x_4437) ;  /* 0x0000001204b47947 */ /* 0x000fea000b800000 */
[----:B-1-3--:R-:W0:Y:S04]  /*1670*/  SHFL.IDX PT, R28, R28, RZ, 0x1f ;  /* 0x00001fff1c1c7589 */ /* 0x00ae2800000e0000 */
[----:B------:R-:W1:Y:S04]  /*1680*/  SHFL.IDX PT, R5, R5, RZ, 0x1f ;  /* 0x00001fff05057589 */ /* 0x000e6800000e0000 */
[----:B------:R3:W0:Y:S02]  /*1690*/  SHFL.IDX PT, R14, R2, RZ, 0x1f ;  /* 0x00001fff020e7589 */ /* 0x00062400000e0000 */
.L_x_4472:
[----:B0-----:R-:W-:Y:S01]  /*16a0*/  FSETP.GEU.AND P0, PT, |R14|, 1.175494350822287508e-38, PT ;  /* 0x008000000e00780b */ /* 0x001fe20003f0e200 */
[----:B------:R-:W3:-:S12]  /*16b0*/  LDCU.64 UR4, c[0x0][0x3c8] ;  /* 0x00007900ff0477ac */ /* 0x000ed80008000a00 */
[----:B------:R-:W-:Y:S01]  /*16c0*/  @!P0 FMUL R14, R14, 16777216 ;  /* 0x4b8000000e0e8820 */ /* 0x000fe20000400000 */
[----:B-1----:R-:W-:-:S05]  /*16d0*/  @!P0 FMUL R5, R5, 16777216 ;  /* 0x4b80000005058820 */ /* 0x002fca0000400000 */
[----:B------:R-:W0:Y:S08]  /*16e0*/  MUFU.RCP R14, R14 ;  /* 0x0000000e000e7308 */ /* 0x000e300000001000 */
[----:B---3--:R-:W1:Y:S01]  /*16f0*/  F2F.F32.F64 R2, UR4 ;  /* 0x0000000400027d10 */ /* 0x008e620008301000 */
        /* <DEDUP_REMOVED lines=9> */
[----:B--2---:R-:W-:-:S04]  /*1790*/  LOP3.LUT R4, R2, 0x3f000000, RZ, 0xfc, !PT ;  /* 0x3f00000002047812 */ /* 0x004fc800078efcff */
[----:B------:R-:W4:Y:S01]  /*17a0*/  MUFU.RSQ R2, R4 ;  /* 0x0000000400027308 */ /* 0x000f220000001400 */
[----:B------:R-:W-:-:S04]  /*17b0*/  IADD3 R11, PT, PT, -R11, R4, RZ ;  /* 0x000000040b0b7210 */ /* 0x000fc80007ffe1ff */
[----:B------:R-:W-:Y:S01]  /*17c0*/  @!P1 IADD3 R11, PT, PT, R11, 0xc000000, RZ ;  /* 0x0c0000000b0b9810 */ /* 0x000fe20007ffe0ff */
[----:B----4-:R-:W-:-:S04]  /*17d0*/  FMUL R3, R2, R2 ;  /* 0x0000000202037220 */ /* 0x010fc80000400000 */
[----:B------:R-:W-:Y:S01]  /*17e0*/  FFMA R5, R2, R2, -R3 ;  /* 0x0000000202057223 */ /* 0x000fe20000000803 */
[----:B------:R-:W-:-:S04]  /*17f0*/  FFMA R12, -R4, R3, 1 ;  /* 0x3f800000040c7423 */ /* 0x000fc80000000103 */
[----:B------:R-:W-:Y:S01]  /*1800*/  FFMA R5, -R4, R5, R12 ;  /* 0x0000000504057223 */ /* 0x000fe2000000010c */
[----:B------:R-:W-:-:S04]  /*1810*/  IMAD.MOV.U32 R12, RZ, RZ, 0x3ec00000 ;  /* 0x3ec00000ff0c7424 */ /* 0x000fc800078e00ff */
[----:B------:R-:W-:Y:S01]  /*1820*/  FFMA R3, R5, R12, 0.5 ;  /* 0x3f00000005037423 */ /* 0x000fe2000000000c */
[----:B------:R-:W-:-:S04]  /*1830*/  FMUL R5, R2, R5 ;  /* 0x0000000502057220 */ /* 0x000fc80000400000 */
[----:B------:R-:W-:-:S05]  /*1840*/  FFMA R2, R3, R5, R2 ;  /* 0x0000000503027223 */ /* 0x000fca0000000002 */
[----:B------:R-:W-:Y:S01]  /*1850*/  LEA.HI.SX32 R11, R11, R2, 0x1f ;  /* 0x000000020b0b7211 */ /* 0x000fe200078ffaff */
[----:B------:R-:W-:Y:S06]  /*1860*/  BRA `(.L_x_4439) ;  /* 0x0000000000047947 */ /* 0x000fec0003800000 */
.L_x_4438:
[----:B------:R-:W0:Y:S02]  /*1870*/  MUFU.RSQ R11, R11 ;  /* 0x0000000b000b7308 */ /* 0x000e240000001400 */
.L_x_4439:
[----:B------:R-:W1:Y:S01]  /*1880*/  S2R R2, SR_TID.X ;  /* 0x0000000000027919 */ /* 0x000e620000002100 */
[----:B------:R-:W-:Y:S01]  /*1890*/  BSSY.RECONVERGENT B1, `(.L_x_4440) ;  /* 0x000000d000017945 */ /* 0x000fe20003800200 */
[----:B-1----:R-:W-:-:S13]  /*18a0*/  ISETP.NE.AND P0, PT, R2, RZ, PT ;  /* 0x000000ff0200720c */ /* 0x002fda0003f05270 */
[----:B------:R-:W-:Y:S05]  /*18b0*/  @P0 BRA `(.L_x_4441) ;  /* 0x0000000000280947 */ /* 0x000fea0003800000 */
[----:B--2---:R-:W-:Y:S02]  /*18c0*/  SHF.L.U32 R4, R6, 0x2, RZ ;  /* 0x0000000206047819 */ /* 0x004fe400000006ff */
[----:B------:R-:W-:Y:S02]  /*18d0*/  R2UR UR4, R34 ;  /* 0x00000000220472ca */ /* 0x000fe400000e0000 */
[----:B------:R-:W-:Y:S02]  /*18e0*/  R2UR UR5, R35 ;  /* 0x00000000230572ca */ /* 0x000fe400000e0000 */
[----:B------:R-:W-:Y:S02]  /*18f0*/  SHF.L.U64.HI R5, R6, 0x2, R20 ;  /* 0x0000000206057819 */ /* 0x000fe40000010214 */
[----:B------:R-:W-:-:S04]  /*1900*/  IADD3 R2, P0, PT, R4, UR40, RZ ;  /* 0x0000002804027c10 */ /* 0x000fc8000ff1e0ff */
[----:B----4-:R-:W-:-:S05]  /*1910*/  IADD3.X R3, PT, PT, R5, UR41, RZ, P0, !PT ;  /* 0x0000002905037c10 */ /* 0x010fca00087fe4ff */
[----:B------:R1:W-:Y:S02]  /*1920*/  STG.E desc[UR4][R2.64], R28 ;  /* 0x0000001c02007986 */ /* 0x0003e4000c101904 */
[----:B-1----:R-:W-:-:S04]  /*1930*/  IADD3 R2, P0, PT, R4, UR42, RZ ;  /* 0x0000002a04027c10 */ /* 0x002fc8000ff1e0ff */
[----:B------:R-:W-:-:S05]  /*1940*/  IADD3.X R3, PT, PT, R5, UR43, RZ, P0, !PT ;  /* 0x0000002b05037c10 */ /* 0x000fca00087fe4ff */
[----:B0-----:R1:W-:Y:S04]  /*1950*/  STG.E desc[UR4][R2.64], R11 ;  /* 0x0000000b02007986 */ /* 0x0013e8000c101904 */
.L_x_4441:
[----:B------:R-:W-:Y:S05]  /*1960*/  BSYNC.RECONVERGENT B1 ;  /* 0x0000000000017941 */ /* 0x000fea0003800200 */
.L_x_4440:
[C---:B------:R-:W-:Y:S02]  /*1970*/  R2UR UR4, R34.reuse ;  /* 0x00000000220472ca */ /* 0x040fe400000e0000 */
[C---:B------:R-:W-:Y:S02]  /*1980*/  R2UR UR5, R35.reuse ;  /* 0x00000000230572ca */ /* 0x040fe400000e0000 */
[----:B------:R-:W-:Y:S02]  /*1990*/  R2UR UR6, R34 ;  /* 0x00000000220672ca */ /* 0x000fe400000e0000 */
[----:B------:R-:W-:-:S09]  /*19a0*/  R2UR UR7, R35 ;  /* 0x00000000230772ca */ /* 0x000fd200000e0000 */
[----:B-1--4-:R-:W3:Y:S04]  /*19b0*/  LDG.E.64 R2, desc[UR4][R40.64] ;  /* 0x0000000428027981 */ /* 0x012ee8000c1e1b00 */
[----:B--2---:R-:W3:Y:S01]  /*19c0*/  LDG.E.64 R4, desc[UR6][R38.64] ;  /* 0x0000000626047981 */ /* 0x004ee2000c1e1b00 */
[--C-:B------:R-:W-:Y:S01]  /*19d0*/  FADD R12, R21, -R28.reuse ;  /* 0x8000001c150c7221 */ /* 0x100fe20000000000 */
[--C-:B------:R-:W-:Y:S01]  /*19e0*/  FADD R22, R22, -R28.reuse ;  /* 0x8000001c16167221 */ /* 0x100fe20000000000 */
[----:B------:R-:W-:Y:S02]  /*19f0*/  IMAD R15, R20, UR46, RZ ;  /* 0x0000002e140f7c24 */ /* 0x000fe4000f8e02ff */
[----:B------:R-:W-:Y:S01]  /*1a00*/  FADD R24, R24, -R28 ;  /* 0x8000001c18187221 */ /* 0x000fe20000000000 */
[-C--:B0-----:R-:W-:Y:S01]  /*1a10*/  FMUL R12, R12, R11.reuse ;  /* 0x0000000b0c0c7220 */ /* 0x081fe20000400000 */
[----:B------:R-:W-:Y:S01]  /*1a20*/  FMUL R13, R22, R11 ;  /* 0x0000000b160d7220 */ /* 0x000fe20000400000 */
[----:B------:R-:W-:Y:S01]  /*1a30*/  IMAD R15, R6, UR47, R15 ;  /* 0x0000002f060f7c24 */ /* 0x000fe2000f8e020f */
[----:B------:R-:W-:-:S02]  /*1a40*/  R2UR UR8, R34 ;  /* 0x00000000220872ca */ /* 0x000fc400000e0000 */
[----:B------:R-:W-:Y:S02]  /*1a50*/  R2UR UR9, R35 ;  /* 0x00000000230972ca */ /* 0x000fe400000e0000 */
[----:B------:R-:W-:Y:S01]  /*1a60*/  F2FP.F16.F32.PACK_AB R14, R13, R12 ;  /* 0x0000000c0d0e723e */ /* 0x000fe200000000ff */
[----:B------:R-:W-:-:S05]  /*1a70*/  IMAD.WIDE.U32 R12, R6, UR46, R44 ;  /* 0x0000002e060c7c25 */ /* 0x000fca000f8e002c */
[----:B------:R-:W-:Y:S01]  /*1a80*/  IADD3 R13, PT, PT, R13, R15, RZ ;  /* 0x0000000f0d0d7210 */ /* 0x000fe20007ffe0ff */
[----:B------:R-:W-:-:S03]  /*1a90*/  FMUL R15, R24, R11 ;  /* 0x0000000b180f7220 */ /* 0x000fc60000400000 */
[----:B------:R-:W-:Y:S01]  /*1aa0*/  SHF.R.S32.HI R21, RZ, 0x1f, R13 ;  /* 0x0000001fff157819 */ /* 0x000fe2000001140d */
[----:B---3--:R-:W-:Y:S02]  /*1ab0*/  HFMA2 R2, R14, R2, R4 ;  /* 0x000000020e027231 */ /* 0x008fe40000000004 */
[----:B------:R-:W-:Y:S01]  /*1ac0*/  FADD R4, R23, -R28 ;  /* 0x8000001c17047221 */ /* 0x000fe20000000000 */
[----:B------:R-:W-:-:S03]  /*1ad0*/  LEA.HI R14, P0, R21, R12, RZ, 0x2 ;  /* 0x0000000c150e7211 */ /* 0x000fc600078110ff */
[----:B------:R-:W-:Y:S01]  /*1ae0*/  FMUL R4, R4, R11 ;  /* 0x0000000b04047220 */ /* 0x000fe20000400000 */
[----:B------:R-:W-:-:S04]  /*1af0*/  IADD3.X R21, PT, PT, RZ, R13, RZ, P0, !PT ;  /* 0x0000000dff157210 */ /* 0x000fc800007fe4ff */
[----:B------:R-:W-:Y:S02]  /*1b00*/  F2FP.F16.F32.PACK_AB R15, R15, R4 ;  /* 0x000000040f0f723e */ /* 0x000fe400000000ff */
[C---:B------:R-:W-:Y:S02]  /*1b10*/  SHF.L.U32 R4, R14.reuse, 0x1, RZ ;  /* 0x000000010e047819 */ /* 0x040fe400000006ff */
[----:B------:R-:W-:Y:S01]  /*1b20*/  SHF.L.U64.HI R14, R14, 0x1, R21 ;  /* 0x000000010e0e7819 */ /* 0x000fe20000010215 */
[----:B------:R-:W-:Y:S01]  /*1b30*/  HFMA2 R3, R15, R3, R5 ;  /* 0x000000030f037231 */ /* 0x000fe20000000005 */
[----:B------:R-:W-:-:S04]  /*1b40*/  LOP3.LUT R4, R4, 0xfffffff8, RZ, 0xc0, !PT ;  /* 0xfffffff804047812 */ /* 0x000fc800078ec0ff */
[----:B------:R-:W-:-:S04]  /*1b50*/  IADD3 R4, P0, PT, R4, UR44, RZ ;  /* 0x0000002c04047c10 */ /* 0x000fc8000ff1e0ff */
[----:B------:R-:W-:-:S05]  /*1b60*/  IADD3.X R5, PT, PT, R14, UR45, RZ, P0, !PT ;  /* 0x0000002d0e057c10 */ /* 0x000fca00087fe4ff */
[----:B------:R0:W-:Y:S04]  /*1b70*/  STG.E.64 desc[UR4][R4.64], R2 ;  /* 0x0000000204007986 */ /* 0x0001e8000c101b04 */
[----:B0-----:R-:W2:Y:S04]  /*1b80*/  LDG.E.64 R2, desc[UR6][R40.64+0x100] ;  /* 0x0001000628027981 */ /* 0x001ea8000c1e1b00 */
[----:B------:R-:W2:Y:S01]  /*1b90*/  LDG.E.64 R4, desc[UR8][R38.64+0x100] ;  /* 0x0001000826047981 */ /* 0x000ea2000c1e1b00 */
        /* <DEDUP_REMOVED lines=9> */
[----:B------:R-:W-:-:S02]  /*1c30*/  FMUL R24, R24, R11 ;  /* 0x0000000b18187220 */ /* 0x000fc40000400000 */
[----:B------:R-:W-:Y:S02]  /*1c40*/  F2FP.F16.F32.PACK_AB R9, R9, R8 ;  /* 0x000000080909723e */ /* 0x000fe400000000ff */
[----:B------:R-:W-:-:S04]  /*1c50*/  LEA.HI R14, P0, R14, R21, RZ, 0x2 ;  /* 0x000000150e0e7211 */ /* 0x000fc800078110ff */
[----:B------:R-:W-:Y:S01]  /*1c60*/  IADD3.X R7, PT, PT, RZ, R15, RZ, P0, !PT ;  /* 0x0000000fff077210 */ /* 0x000fe200007fe4ff */
[----:B------:R-:W-:-:S03]  /*1c70*/  FMUL R15, R10, R11 ;  /* 0x0000000b0a0f7220 */ /* 0x000fc60000400000 */
[C---:B------:R-:W-:Y:S02]  /*1c80*/  SHF.L.U64.HI R7, R14.reuse, 0x1, R7 ;  /* 0x000000010e077819 */ /* 0x040fe40000010207 */
[----:B------:R-:W-:Y:S02]  /*1c90*/  SHF.L.U32 R14, R14, 0x1, RZ ;  /* 0x000000010e0e7819 */ /* 0x000fe400000006ff */
[----:B------:R-:W-:Y:S02]  /*1ca0*/  F2FP.F16.F32.PACK_AB R15, R15, R24 ;  /* 0x000000180f0f723e */ /* 0x000fe400000000ff */
[----:B------:R-:W-:-:S04]  /*1cb0*/  LOP3.LUT R8, R14, 0xfffffff8, RZ, 0xc0, !PT ;  /* 0xfffffff80e087812 */ /* 0x000fc800078ec0ff */
[----:B------:R-:W-:Y:S01]  /*1cc0*/  IADD3 R8, P0, PT, R8, UR44, RZ ;  /* 0x0000002c08087c10 */ /* 0x000fe2000ff1e0ff */
[----:B--2---:R-:W-:-:S03]  /*1cd0*/  HFMA2 R2, R9, R2, R4 ;  /* 0x0000000209027231 */ /* 0x004fc60000000004 */
[----:B------:R-:W-:Y:S01]  /*1ce0*/  IADD3.X R9, PT, PT, R7, UR45, RZ, P0, !PT ;  /* 0x0000002d07097c10 */ /* 0x000fe200087fe4ff */
        /* <DEDUP_REMOVED lines=10> */
[-C--:B------:R-:W-:Y:S01]  /*1d90*/  FMUL R16, R16, R11.reuse ;  /* 0x0000000b10107220 */ /* 0x080fe20000400000 */
[--C-:B------:R-:W-:Y:S01]  /*1da0*/  FADD R18, R18, -R28.reuse ;  /* 0x8000001c12127221 */ /* 0x100fe20000000000 */
[----:B------:R-:W-:Y:S01]  /*1db0*/  FADD R14, R19, -R28 ;  /* 0x8000001c130e7221 */ /* 0x000fe20000000000 */
[-C--:B------:R-:W-:Y:S01]  /*1dc0*/  FMUL R9, R10, R11.reuse ;  /* 0x0000000b0a097220 */ /* 0x080fe20000400000 */
[----:B------:R-:W-:Y:S01]  /*1dd0*/  SHF.L.U32 R8, R7, 0x1, RZ ;  /* 0x0000000107087819 */ /* 0x000fe200000006ff */
[----:B------:R-:W-:Y:S01]  /*1de0*/  FMUL R18, R18, R11 ;  /* 0x0000000b12127220 */ /* 0x000fe20000400000 */
[----:B------:R-:W-:Y:S01]  /*1df0*/  IADD3.X R10, PT, PT, RZ, R15, RZ, P0, !PT ;  /* 0x0000000fff0a7210 */ /* 0x000fe200007fe4ff */
[----:B------:R-:W-:Y:S01]  /*1e00*/  FMUL R15, R14, R11 ;  /* 0x0000000b0e0f7220 */ /* 0x000fe20000400000 */
        /* <DEDUP_REMOVED lines=38> */
[----:B------:R-:W-:-:S04]  /*2070*/  SHF.R.S32.HI R13, RZ, 0x1f, R16 ;  /* 0x0000001fff0d7819 */ /* 0x000fc80000011410 */
[----:B------:R-:W-:Y:S01]  /*2080*/  LEA.HI R13, P0, R13, R12, RZ, 0x2 ;  /* 0x0000000c0d0d7211 */ /* 0x000fe200078110ff */
[----:B------:R-:W-:-:S04]  /*2090*/  FADD R10, R27, -R28 ;  /* 0x8000001c1b0a7221 */ /* 0x000fc80000000000 */
[----:B0-----:R-:W-:Y:S02]  /*20a0*/  IMAD.SHL.U32 R8, R13, 0x2, RZ ;  /* 0x000000020d087824 */ /* 0x001fe400078e00ff */
[--C-:B------:R-:W-:Y:S01]  /*20b0*/  FADD R26, R26, -R28.reuse ;  /* 0x8000001c1a1a7221 */ /* 0x100fe20000000000 */
[-C--:B------:R-:W-:Y:S01]  /*20c0*/  FMUL R7, R10, R11.reuse ;  /* 0x0000000b0a077220 */ /* 0x080fe20000400000 */
[----:B------:R-:W-:Y:S01]  /*20d0*/  IADD3.X R10, PT, PT, RZ, R16, RZ, P0, !PT ;  /* 0x00000010ff0a7210 */ /* 0x000fe200007fe4ff */
[--C-:B------:R-:W-:Y:S01]  /*20e0*/  FADD R12, R29, -R28.reuse ;  /* 0x8000001c1d0c7221 */ /* 0x100fe20000000000 */
[----:B------:R-:W-:Y:S01]  /*20f0*/  LOP3.LUT R8, R8, 0xfffffff8, RZ, 0xc0, !PT ;  /* 0xfffffff808087812 */ /* 0x000fe200078ec0ff */
[----:B------:R-:W-:Y:S01]  /*2100*/  FADD R28, R33, -R28 ;  /* 0x8000001c211c7221 */ /* 0x000fe20000000000 */
[-C--:B------:R-:W-:Y:S01]  /*2110*/  FMUL R26, R26, R11.reuse ;  /* 0x0000000b1a1a7220 */ /* 0x080fe20000400000 */
[----:B------:R-:W-:Y:S01]  /*2120*/  SHF.L.U64.HI R9, R13, 0x1, R10 ;  /* 0x000000010d097819 */ /* 0x000fe2000001020a */
[-C--:B------:R-:W-:Y:S01]  /*2130*/  FMUL R12, R12, R11.reuse ;  /* 0x0000000b0c0c7220 */ /* 0x080fe20000400000 */
[----:B------:R-:W-:Y:S01]  /*2140*/  IADD3 R8, P0, PT, R8, UR44, RZ ;  /* 0x0000002c08087c10 */ /* 0x000fe2000ff1e0ff */
[----:B------:R-:W-:Y:S01]  /*2150*/  FMUL R11, R28, R11 ;  /* 0x0000000b1c0b7220 */ /* 0x000fe20000400000 */
[----:B------:R-:W-:-:S02]  /*2160*/  IADD3 R6, PT, PT, R36, R6, RZ ;  /* 0x0000000624067210 */ /* 0x000fc40007ffe0ff */
        /* <DEDUP_REMOVED lines=9> */
.L_x_4426:
[----:B------:R-:W-:Y:S05]  /*2200*/  EXIT ;  /* 0x000000000000794d */ /* 0x000fea0003800000 */
.L_x_4427:
        /* <DEDUP_REMOVED lines=8> */
.L_x_4444:
[----:B------:R-:W-:Y:S05]  /*2290*/  BSYNC B1 ;  /* 0x0000000000017941 */ /* 0x000fea0003800000 */
.L_x_4443:
        /* <DEDUP_REMOVED lines=8> */
.L_x_4445:
[----:B------:R-:W-:Y:S02]  /*2320*/  MOV R13, R37 ;  /* 0x00000025000d7202 */ /* 0x000fe40000000f00 */
[----:B------:R-:W-:-:S07]  /*2330*/  MOV R3, R14 ;  /* 0x0000000e00037202 */ /* 0x000fce0000000f00 */
[----:B------:R-:W-:Y:S05]  /*2340*/  WARPSYNC.COLLECTIVE R15, `(.L_x_4446) ;  /* 0x000000000f087348 */ /* 0x000fea0003c00000 */
[----:B------:R0:W1:Y:S02]  /*2350*/  SHFL.DOWN P6, R14, R13, R12, R11 ;  /* 0x0800000c0d0e7389 */ /* 0x00006400000c000b */
[----:B01----:R-:W-:Y:S05]  /*2360*/  ENDCOLLECTIVE ;  /* 0x000000000000791b */ /* 0x003fea0003800000 */
.L_x_4446:
[----:B------:R-:W-:Y:S05]  /*2370*/  BRA `(.L_x_4447) ;  /* 0xffffffec00287947 */ /* 0x000fea000383ffff */
.L_x_4429:
        /* <DEDUP_REMOVED lines=8> */
.L_x_4449:
[----:B------:R-:W-:Y:S05]  /*2400*/  BSYNC B1 ;  /* 0x0000000000017941 */ /* 0x000fea0003800000 */
.L_x_4448:
        /* <DEDUP_REMOVED lines=8> */
.L_x_4450:
[----:B------:R-:W-:Y:S02]  /*2490*/  MOV R13, R2 ;  /* 0x00000002000d7202 */ /* 0x000fe40000000f00 */
[----:B------:R-:W-:-:S07]  /*24a0*/  MOV R4, R14 ;  /* 0x0000000e00047202 */ /* 0x000fce0000000f00 */
[----:B------:R-:W-:Y:S05]  /*24b0*/  WARPSYNC.COLLECTIVE R15, `(.L_x_4451) ;  /* 0x000000000f087348 */ /* 0x000fea0003c00000 */
[----:B------:R0:W1:Y:S02]  /*24c0*/  SHFL.DOWN P6, R14, R13, R12, R11 ;  /* 0x0800000c0d0e7389 */ /* 0x00006400000c000b */
[----:B01----:R-:W-:Y:S05]  /*24d0*/  ENDCOLLECTIVE ;  /* 0x000000000000791b */ /* 0x003fea0003800000 */
.L_x_4451:
[----:B------:R-:W-:Y:S05]  /*24e0*/  BRA `(.L_x_4452) ;  /* 0xffffffec001c7947 */ /* 0x000fea000383ffff */
.L_x_4431:
        /* <DEDUP_REMOVED lines=8> */
.L_x_4454:
[----:B------:R-:W-:Y:S05]  /*2570*/  BSYNC B1 ;  /* 0x0000000000017941 */ /* 0x000fea0003800000 */
.L_x_4453:
        /* <DEDUP_REMOVED lines=8> */
.L_x_4455:
[----:B------:R-:W-:Y:S01]  /*2600*/  IMAD.MOV.U32 R13, RZ, RZ, R2 ;  /* 0x000000ffff0d7224 */ /* 0x000fe200078e0002 */
[----:B------:R-:W-:-:S07]  /*2610*/  MOV R4, R14 ;  /* 0x0000000e00047202 */ /* 0x000fce0000000f00 */
[----:B------:R-:W-:Y:S05]  /*2620*/  WARPSYNC.COLLECTIVE R15, `(.L_x_4456) ;  /* 0x000000000f087348 */ /* 0x000fea0003c00000 */
[----:B------:R0:W1:Y:S02]  /*2630*/  SHFL.DOWN P6, R14, R13, R12, R11 ;  /* 0x0800000c0d0e7389 */ /* 0x00006400000c000b */
[----:B01----:R-:W-:Y:S05]  /*2640*/  ENDCOLLECTIVE ;  /* 0x000000000000791b */ /* 0x003fea0003800000 */
.L_x_4456:
[----:B------:R-:W-:Y:S05]  /*2650*/  BRA `(.L_x_4457) ;  /* 0xffffffec00147947 */ /* 0x000fea000383ffff */
.L_x_4433:
        /* <DEDUP_REMOVED lines=8> */
.L_x_4459:
[----:B------:R-:W-:Y:S05]  /*26e0*/  BSYNC B1 ;  /* 0x0000000000017941 */ /* 0x000fea0003800000 */
.L_x_4458:
        /* <DEDUP_REMOVED lines=8> */
.L_x_4460:
[----:B------:R-:W-:Y:S02]  /*2770*/  MOV R13, R2 ;  /* 0x00000002000d7202 */ /* 0x000fe40000000f00 */
[----:B------:R-:W-:-:S07]  /*2780*/  MOV R4, R14 ;  /* 0x0000000e00047202 */ /* 0x000fce0000000f00 */
[----:B------:R-:W-:Y:S05]  /*2790*/  WARPSYNC.COLLECTIVE R15, `(.L_x_4461) ;  /* 0x000000000f087348 */ /* 0x000fea0003c00000 */
[----:B------:R0:W1:Y:S02]  /*27a0*/  SHFL.DOWN P6, R14, R13, R12, R11 ;  /* 0x0800000c0d0e7389 */ /* 0x00006400000c000b */
[----:B01----:R-:W-:Y:S05]  /*27b0*/  ENDCOLLECTIVE ;  /* 0x000000000000791b */ /* 0x003fea0003800000 */
.L_x_4461:
[----:B------:R-:W-:Y:S05]  /*27c0*/  BRA `(.L_x_4462) ;  /* 0xffffffec000c7947 */ /* 0x000fea000383ffff */
.L_x_4435:
        /* <DEDUP_REMOVED lines=8> */
.L_x_4464:
[----:B------:R-:W-:Y:S05]  /*2850*/  BSYNC B1 ;  /* 0x0000000000017941 */ /* 0x000fea0003800000 */
.L_x_4463:
        /* <DEDUP_REMOVED lines=8> */
.L_x_4465:
[----:B------:R-:W-:Y:S02]  /*28e0*/  MOV R13, R2 ;  /* 0x00000002000d7202 */ /* 0x000fe40000000f00 */
[----:B------:R-:W-:-:S07]  /*28f0*/  MOV R4, R14 ;  /* 0x0000000e00047202 */ /* 0x000fce0000000f00 */
[----:B------:R-:W-:Y:S05]  /*2900*/  WARPSYNC.COLLECTIVE R15, `(.L_x_4466) ;  /* 0x000000000f087348 */ /* 0x000fea0003c00000 */
[----:B------:R0:W1:Y:S02]  /*2910*/  SHFL.DOWN P6, R14, R13, R12, R11 ;  /* 0x0800000c0d0e7389 */ /* 0x00006400000c000b */
[----:B01----:R-:W-:Y:S05]  /*2920*/  ENDCOLLECTIVE ;  /* 0x000000000000791b */ /* 0x003fea0003800000 */
.L_x_4466:
[----:B------:R-:W-:Y:S05]  /*2930*/  BRA `(.L_x_4467) ;  /* 0xffffffec00047947 */ /* 0x000fea000383ffff */
.L_x_4437:
        /* <DEDUP_REMOVED lines=8> */
.L_x_4469:
[----:B------:R-:W-:Y:S05]  /*29c0*/  BSYNC B1 ;  /* 0x0000000000017941 */ /* 0x000fea0003800000 */
.L_x_4468:
        /* <DEDUP_REMOVED lines=8> */
.L_x_4470:
[----:B------:R-:W-:Y:S02]  /*2a50*/  MOV R13, R2 ;  /* 0x00000002000d7202 */ /* 0x000fe40000000f00 */
[----:B------:R-:W-:-:S07]  /*2a60*/  MOV R5, R14 ;  /* 0x0000000e00057202 */ /* 0x000fce0000000f00 */
[----:B------:R-:W-:Y:S05]  /*2a70*/  WARPSYNC.COLLECTIVE R15, `(.L_x_4471) ;  /* 0x000000000f087348 */ /* 0x000fea0003c00000 */
[----:B------:R0:W1:Y:S02]  /*2a80*/  SHFL.IDX P6, R14, R13, R12, R11 ;  /* 0x0000000c0d0e7389 */ /* 0x00006400000c000b */
[----:B01----:R-:W-:Y:S05]  /*2a90*/  ENDCOLLECTIVE ;  /* 0x000000000000791b */ /* 0x003fea0003800000 */
.L_x_4471:
[----:B------:R-:W-:Y:S05]  /*2aa0*/  BRA `(.L_x_4472) ;  /* 0xffffffe800fc7947 */ /* 0x000fea000383ffff */
.L_x_4473:
        /* <DEDUP_REMOVED lines=13> */
.L_x_7545:


//--------------------- .text._Z17LayerNormWarpImplI19BiasAddResidualLoadI6__halffE11AffineStoreIfS1_EfLi4ELi16ELi12ELi32ELi1ELb1EEvT_T0_iidPT1_S8_ --------------------------
	.section	.text._Z17LayerNormWarpImplI19BiasAddResidualLoadI6__halffE11AffineStoreIfS1_EfLi4ELi16ELi12ELi32ELi1ELb1EEvT_T0_iidPT1_S8_,"ax",@progbits
	.align	128
        .global         _Z17LayerNormWarpImplI19BiasAddResidualLoadI6__halffE11AffineStoreIfS1_EfLi4ELi16ELi12ELi32ELi1ELb1EEvT_T0_iidPT1_S8_
        .type           _Z17LayerNormWarpImplI19BiasAddResidualLoadI6__halffE11AffineStoreIfS1_EfLi4ELi16ELi12ELi32ELi1ELb1EEvT_T0_iidPT1_S8_,@function
        .size           _Z17LayerNormWarpImplI19BiasAddResidualLoadI6__halffE11AffineStoreIfS1_EfLi4ELi16ELi12ELi32ELi1ELb1EEvT_T0_iidPT1_S8_,(.L_x_7546 - _Z17LayerNormWarpImplI19BiasAddResidualLoadI6__halffE11AffineStoreIfS1_EfLi4ELi16ELi12ELi32ELi1ELb1EEvT_T0_iidPT1_S8_)
        .other          _Z17LayerNormWarpImplI19BiasAddResidualLoadI6__halffE11AffineStoreIfS1_EfLi4ELi16ELi12ELi32ELi1ELb1EEvT_T0_iidPT1_S8_,@"STO_CUDA_ENTRY STV_DEFAULT"
_Z17LayerNormWarpImplI19BiasAddResidualLoadI6__halffE11AffineStoreIfS1_EfLi4ELi16ELi12ELi32ELi1ELb1EEvT_T0_iidPT1_S8_:
.text._Z17LayerNormWarpImplI19BiasAddResidualLoadI6__halffE11AffineStoreIfS1_EfLi4ELi16ELi12ELi32ELi1ELb1EEvT_T0_iidPT1_S8_:
        /* <DEDUP_REMOVED lines=24> */
.L_x_4474:
        /* <DEDUP_REMOVED lines=16> */
[----:B0-----:R-:W-:-:S05]  /*0280*/  IMAD.SHL.U32 R0, R33, 0x4, RZ ;  /* 0x0000000421007824 */ /* 0x001fca00078e00ff */
[----:B------:R-:W-:-:S04]  /*0290*/  IADD3 R0, PT, PT, R0, 0x180, RZ ;  /* 0x0000018000007810 */ /* 0x000fc80007ffe0ff */
[----:B------:R-:W-:-:S05]  /*02a0*/  SHF.R.U32.HI R3, RZ, 0x2, R0 ;  /* 0x00000002ff037819 */ /* 0x000fca0000011600 */
[----:B--2---:R-:W-:-:S04]  /*02b0*/  IMAD.WIDE.U32 R24, R3, 0x8, R24 ;  /* 0x0000000803187825 */ /* 0x004fc800078e0018 */
[----:B----4-:R-:W-:-:S04]  /*02c0*/  IMAD.WIDE.U32 R22, R3, 0x8, R22 ;  /* 0x0000000803167825 */ /* 0x010fc800078e0016 */
[----:B-1---5:R-:W-:-:S07]  /*02d0*/  IMAD.WIDE.U32 R20, R3, 0x8, R20 ;  /* 0x0000000803147825 */ /* 0x022fce00078e0014 */
.L_x_4497:
[----:B------:R-:W0:Y:S01]  /*02e0*/  LDC.64 R10, c[0x0][0x398] ;  /* 0x0000e600ff0a7b82 */ /* 0x000e220000000a00 */
[----:B------:R-:W-:Y:S02]  /*02f0*/  SHF.R.S32.HI R3, RZ, 0x1f, R29 ;  /* 0x0000001fff037819 */ /* 0x000fe4000001141d */
[----:B------:R-:W-:Y:S02]  /*0300*/  SHF.L.U32 R40, R33, 0x2, RZ ;  /* 0x0000000221287819 */ /* 0x000fe400000006ff */
[----:B------:R-:W-:Y:S02]  /*0310*/  MOV R41, RZ ;  /* 0x000000ff00297202 */ /* 0x000fe40000000f00 */
[C---:B---3--:R-:W-:Y:S01]  /*0320*/  R2UR UR4, R26.reuse ;  /* 0x000000001a0472ca */ /* 0x048fe200000e0000 */
        /* <DEDUP_REMOVED lines=13> */
[----:B------:R-:W-:-:S04]  /*0400*/  SHF.R.S32.HI R3, RZ, 0x1f, R11 ;  /* 0x0000001fff037819 */ /* 0x000fc8000001140b */
[----:B------:R-:W-:-:S04]  /*0410*/  LEA.HI R0, P0, R3, R38, RZ, 0x2 ;  /* 0x0000002603007211 */ /* 0x000fc800078110ff */
[----:B------:R-:W-:Y:S01]  /*0420*/  SHF.L.U32 R37, R0, 0x1, RZ ;  /* 0x0000000100257819 */ /* 0x000fe200000006ff */
[----:B------:R-:W-:-:S03]  /*0430*/  IMAD.X R3, RZ, RZ, R11, P0 ;  /* 0x000000ffff037224 */ /* 0x000fc600000e060b */
[----:B------:R-:W-:Y:S02]  /*0440*/  LOP3.LUT R37, R37, 0xfffffff8, RZ, 0xc0, !PT ;  /* 0xfffffff825257812 */ /* 0x000fe400078ec0ff */
[----:B------:R-:W-:Y:S02]  /*0450*/  SHF.L.U64.HI R0, R0, 0x1, R3 ;  /* 0x0000000100007819 */ /* 0x000fe40000010203 */
[----:B------:R-:W-:Y:S02]  /*0460*/  IADD3 R3, P2, PT, R38, 0x80, RZ ;  /* 0x0000008026037810 */ /* 0x000fe40007f5e0ff */
[C---:B-1----:R-:W-:Y:S02]  /*0470*/  IADD3 R18, P0, PT, R37.reuse, R14, RZ ;  /* 0x0000000e25127210 */ /* 0x042fe40007f1e0ff */
[----:B--2---:R-:W-:Y:S02]  /*0480*/  IADD3 R36, P1, PT, R37, R30, RZ ;  /* 0x0000001e25247210 */ /* 0x004fe40007f3e0ff */
[----:B------:R-:W-:-:S02]  /*0490*/  IADD3.X R2, PT, PT, RZ, R11, RZ, P2, !PT ;  /* 0x0000000bff027210 */ /* 0x000fc400017fe4ff */
[C---:B------:R-:W-:Y:S02]  /*04a0*/  IADD3.X R19, PT, PT, R0.reuse, R15, RZ, P0, !PT ;  /* 0x0000000f00137210 */ /* 0x040fe400007fe4ff */
[----:B------:R-:W-:Y:S02]  /*04b0*/  IADD3.X R37, PT, PT, R0, R31, RZ, P1, !PT ;  /* 0x0000001f00257210 */ /* 0x000fe40000ffe4ff */
[----:B------:R-:W-:Y:S02]  /*04c0*/  SHF.R.S32.HI R0, RZ, 0x1f, R2 ;  /* 0x0000001fff007819 */ /* 0x000fe40000011402 */
[----:B------:R-:W2:Y:S02]  /*04d0*/  LDG.E.64 R18, desc[UR4][R18.64] ;  /* 0x0000000412127981 */ /* 0x000ea4000c1e1b00 */
[----:B------:R-:W-:Y:S02]  /*04e0*/  LEA.HI R0, P0, R0, R3, RZ, 0x2 ;  /* 0x0000000300007211 */ /* 0x000fe400078110ff */
[----:B------:R-:W2:Y:S03]  /*04f0*/  LDG.E.64 R36, desc[UR8][R36.64] ;  /* 0x0000000824247981 */ /* 0x000ea6000c1e1b00 */
        /* <DEDUP_REMOVED lines=18> */
[C---:B------:R-:W-:Y:S01]  /*0620*/  IADD3 R4, P0, PT, R7.reuse, R14, RZ ;  /* 0x0000000e07047210 */ /* 0x040fe20007f1e0ff */
[----:B------:R-:W4:Y:S01]  /*0630*/  LDG.E.64 R2, desc[UR6][R24.64+-0x100] ;  /* 0xffff000618027981 */ /* 0x000f22000c1e1b00 */
[----:B------:R-:W-:Y:S02]  /*0640*/  IADD3 R6, P1, PT, R7, R30, RZ ;  /* 0x0000001e07067210 */ /* 0x000fe40007f3e0ff */
[C---:B------:R-:W-:Y:S02]  /*0650*/  IADD3.X R5, PT, PT, R0.reuse, R15, RZ, P0, !PT ;  /* 0x0000000f00057210 */ /* 0x040fe400007fe4ff */
[----:B------:R-:W-:-:S04]  /*0660*/  IADD3.X R7, PT, PT, R0, R31, RZ, P1, !PT ;  /* 0x0000001f00077210 */ /* 0x000fc80000ffe4ff */
[----:B------:R-:W4:Y:S04]  /*0670*/  LDG.E.64 R4, desc[UR4][R4.64] ;  /* 0x0000000404047981 */ /* 0x000f28000c1e1b00 */
[----:B------:R-:W4:Y:S01]  /*0680*/  LDG.E.64 R6, desc[UR8][R6.64] ;  /* 0x0000000806067981 */ /* 0x000f22000c1e1b00 */
[----:B------:R-:W-:-:S04]  /*0690*/  IADD3 R40, PT, PT, R40, 0x180, RZ ;  /* 0x0000018028287810 */ /* 0x000fc80007ffe0ff */
[----:B------:R-:W-:Y:S01]  /*06a0*/  ISETP.GE.AND P0, PT, R40, UR44, PT ;  /* 0x0000002c28007c0c */ /* 0x000fe2000bf06270 */
[----:B------:R-:W-:Y:S01]  /*06b0*/  BSSY.RECONVERGENT B0, `(.L_x_4475) ;  /* 0x000007a000007945 */ /* 0x000fe20003800200 */
[----:B------:R-:W-:Y:S02]  /*06c0*/  IMAD.MOV.U32 R40, RZ, RZ, 0x41400000 ;  /* 0x41400000ff287424 */ /* 0x000fe400078e00ff */
        /* <DEDUP_REMOVED lines=8> */
[----:B------:R-:W-:Y:S01]  /*0750*/  FADD R16, R19, -R41 ;  /* 0x8000002913107221 */ /* 0x000fe20000000000 */
[----:B-----5:R-:W-:-:S03]  /*0760*/  HFMA2 R34, R12, 1, 1, R34 ;  /* 0x3c003c000c227831 */ /* 0x020fc60000000022 */
[--C-:B------:R-:W-:Y:S01]  /*0770*/  FFMA R37, R16, 0.5, R41.reuse ;  /* 0x3f00000010257823 */ /* 0x100fe20000000029 */
[----:B------:R-:W-:-:S03]  /*0780*/  FADD R41, R0, -R41 ;  /* 0x8000002900297221 */ /* 0x000fc60000000000 */
[--C-:B------:R-:W-:Y:S01]  /*0790*/  FADD R10, R18, -R37.reuse ;  /* 0x80000025120a7221 */ /* 0x100fe20000000000 */
[----:B----4-:R-:W-:Y:S02]  /*07a0*/  HFMA2 R34, R34, 1, 1, R8 ;  /* 0x3c003c0022227831 */ /* 0x010fe40000000008 */
[----:B------:R-:W-:Y:S02]  /*07b0*/  HADD2.F32 R17, -RZ, R17.H1_H1 ;  /* 0x30000011ff117230 */ /* 0x000fe40000004100 */
[--C-:B------:R-:W-:Y:S01]  /*07c0*/  FADD R12, R19, -R37.reuse ;  /* 0x80000025130c7221 */ /* 0x100fe20000000000 */
[----:B------:R-:W-:Y:S01]  /*07d0*/  FFMA R37, R10, 0.3333333432674407959, R37 ;  /* 0x3eaaaaab0a257823 */ /* 0x000fe20000000025 */
[----:B------:R-:W-:Y:S01]  /*07e0*/  FFMA R41, R0, R41, RZ ;  /* 0x0000002900297223 */ /* 0x000fe200000000ff */
[----:B------:R-:W-:Y:S02]  /*07f0*/  HFMA2 R35, R13, 1, 1, R35 ;  /* 0x3c003c000d237831 */ /* 0x000fe40000000023 */
[----:B------:R-:W-:Y:S01]  /*0800*/  FADD R8, R17, -R37 ;  /* 0x8000002511087221 */ /* 0x000fe20000000000 */
[----:B------:R-:W-:Y:S01]  /*0810*/  FFMA R41, R16, R12, R41 ;  /* 0x0000000c10297223 */ /* 0x000fe20000000029 */
[----:B------:R-:W-:Y:S01]  /*0820*/  FADD R12, R18, -R37 ;  /* 0x80000025120c7221 */ /* 0x000fe20000000000 */
[----:B------:R-:W-:-:S02]  /*0830*/  HADD2.F32 R16, -RZ, R34.H0_H0 ;  /* 0x20000022ff107230 */ /* 0x000fc40000004100 */
[----:B------:R-:W-:Y:S01]  /*0840*/  FFMA R37, R8, 0.25, R37 ;  /* 0x3e80000008257823 */ /* 0x000fe20000000025 */
[----:B------:R-:W-:Y:S01]  /*0850*/  FFMA R41, R10, R12, R41 ;  /* 0x0000000c0a297223 */ /* 0x000fe20000000029 */
[----:B------:R-:W-:Y:S02]  /*0860*/  HFMA2 R35, R35, 1, 1, R9 ;  /* 0x3c003c0023237831 */ /* 0x000fe40000000009 */
[----:B------:R-:W-:Y:S01]  /*0870*/  FADD R12, -R37, R16 ;  /* 0x00000010250c7221 */ /* 0x000fe20000000100 */
[----:B------:R-:W-:-:S03]  /*0880*/  HADD2.F32 R10, -RZ, R34.H1_H1 ;  /* 0x30000022ff0a7230 */ /* 0x000fc60000004100 */
[--C-:B------:R-:W-:Y:S01]  /*0890*/  FFMA R34, R12, 0.20000000298023223877, R37.reuse ;  /* 0x3e4ccccd0c227823 */ /* 0x100fe20000000025 */
[----:B------:R-:W-:-:S03]  /*08a0*/  FADD R37, R17, -R37 ;  /* 0x8000002511257221 */ /* 0x000fc60000000000 */
[--C-:B------:R-:W-:Y:S01]  /*08b0*/  FADD R13, R10, -R34.reuse ;  /* 0x800000220a0d7221 */ /* 0x100fe20000000000 */
[----:B------:R-:W-:Y:S01]  /*08c0*/  FFMA R41, R8, R37, R41 ;  /* 0x0000002508297223 */ /* 0x000fe20000000029 */
[----:B------:R-:W-:Y:S02]  /*08d0*/  HFMA2 R6, R4, 1, 1, R6 ;  /* 0x3c003c0004067831 */ /* 0x000fe40000000006 */
[--C-:B------:R-:W-:Y:S02]  /*08e0*/  HADD2.F32 R9, -RZ, R35.reuse.H0_H0 ;  /* 0x20000023ff097230 */ /* 0x100fe40000004100 */
[----:B------:R-:W-:Y:S01]  /*08f0*/  FFMA R37, R13, 0.16666667163372039795, R34 ;  /* 0x3e2aaaab0d257823 */ /* 0x000fe20000000022 */
[----:B------:R-:W-:-:S03]  /*0900*/  HADD2.F32 R8, -RZ, R35.H1_H1 ;  /* 0x30000023ff087230 */ /* 0x000fc60000004100 */
[----:B------:R-:W-:Y:S01]  /*0910*/  FADD R4, R9, -R37 ;  /* 0x8000002509047221 */ /* 0x000fe20000000000 */
[----:B------:R-:W-:-:S03]  /*0920*/  HFMA2 R6, R6, 1, 1, R2 ;  /* 0x3c003c0006067831 */ /* 0x000fc60000000002 */
[----:B------:R-:W-:Y:S01]  /*0930*/  FFMA R35, R4, 0.14285714924335479736, R37 ;  /* 0x3e12492504237823 */ /* 0x000fe20000000025 */
[----:B------:R-:W-:Y:S01]  /*0940*/  FADD R34, R16, -R34 ;  /* 0x8000002210227221 */ /* 0x000fe20000000000 */
[----:B------:R-:W-:Y:S02]  /*0950*/  HADD2 R5, R5, R7 ;  /* 0x0000000705057230 */ /* 0x000fe40000000000 */
[----:B------:R-:W-:Y:S01]  /*0960*/  FADD R2, R8, -R35 ;  /* 0x8000002308027221 */ /* 0x000fe20000000000 */
[----:B------:R-:W-:Y:S01]  /*0970*/  FFMA R34, R12, R34, R41 ;  /* 0x000000220c227223 */ /* 0x000fe20000000029 */
[----:B------:R-:W-:Y:S02]  /*0980*/  HADD2.F32 R7, -RZ, R6.H0_H0 ;  /* 0x20000006ff077230 */ /* 0x000fe40000004100 */
[----:B------:R-:W-:Y:S01]  /*0990*/  FFMA R12, R2, 0.125, R35 ;  /* 0x3e000000020c7823 */ /* 0x000fe20000000023 */
[----:B------:R-:W-:Y:S01]  /*09a0*/  FADD R37, R10, -R37 ;  /* 0x800000250a257221 */ /* 0x000fe20000000000 */
[----:B------:R-:W-:-:S02]  /*09b0*/  HFMA2 R5, R5, 1, 1, R3 ;  /* 0x3c003c0005057831 */ /* 0x000fc40000000003 */
[----:B------:R-:W-:Y:S01]  /*09c0*/  FADD R3, -R12, R7 ;  /* 0x000000070c037221 */ /* 0x000fe20000000100 */
[----:B------:R-:W-:Y:S01]  /*09d0*/  FFMA R37, R13, R37, R34 ;  /* 0x000000250d257223 */ /* 0x000fe20000000022 */
[----:B------:R-:W-:Y:S02]  /*09e0*/  HADD2.F32 R6, -RZ, R6.H1_H1 ;  /* 0x30000006ff067230 */ /* 0x000fe40000004100 */
[----:B------:R-:W-:Y:S01]  /*09f0*/  FFMA R34, R3, 0.11111111193895339966, R12 ;  /* 0x3de38e3903227823 */ /* 0x000fe2000000000c */
[----:B------:R-:W-:-:S03]  /*0a00*/  FADD R35, R9, -R35 ;  /* 0x8000002309237221 */ /* 0x000fc60000000000 */
[----:B------:R-:W-:Y:S01]  /*0a10*/  FADD R13, R6, -R34 ;  /* 0x80000022060d7221 */ /* 0x000fe20000000000 */
[----:B------:R-:W-:Y:S01]  /*0a20*/  FFMA R37, R4, R35, R37 ;  /* 0x0000002304257223 */ /* 0x000fe20000000025 */
[----:B------:R-:W-:Y:S02]  /*0a30*/  HADD2.F32 R4, -RZ, R5.H0_H0 ;  /* 0x20000005ff047230 */ /* 0x000fe40000004100 */
[----:B------:R-:W-:Y:S01]  /*0a40*/  FADD R12, R8, -R12 ;  /* 0x8000000c080c7221 */ /* 0x000fe20000000000 */
[----:B------:R-:W-:-:S03]  /*0a50*/  FFMA R35, R13, 0.10000000149011611938, R34 ;  /* 0x3dcccccd0d237823 */ /* 0x000fc60000000022 */
[----:B------:R-:W-:Y:S01]  /*0a60*/  FFMA R36, R2, R12, R37 ;  /* 0x0000000c02247223 */ /* 0x000fe20000000025 */
[--C-:B------:R-:W-:Y:S01]  /*0a70*/  FADD R12, R4, -R35.reuse ;  /* 0x80000023040c7221 */ /* 0x100fe20000000000 */
[----:B------:R-:W-:Y:S01]  /*0a80*/  FADD R34, R7, -R34 ;  /* 0x8000002207227221 */ /* 0x000fe20000000000 */
[----:B------:R-:W-:Y:S02]  /*0a90*/  HADD2.F32 R5, -RZ, R5.H1_H1 ;  /* 0x30000005ff057230 */ /* 0x000fe40000004100 */
[--C-:B------:R-:W-:Y:S01]  /*0aa0*/  FFMA R2, R12, 0.090909093618392944336, R35.reuse ;  /* 0x3dba2e8c0c027823 */ /* 0x100fe20000000023 */
[----:B------:R-:W-:Y:S01]  /*0ab0*/  FFMA R34, R3, R34, R36 ;  /* 0x0000002203227223 */ /* 0x000fe20000000024 */
[----:B------:R-:W-:Y:S02]  /*0ac0*/  FADD R35, R6, -R35 ;  /* 0x8000002306237221 */ /* 0x000fe40000000000 */
[----:B------:R-:W-:Y:S02]  /*0ad0*/  FADD R3, R5, -R2 ;  /* 0x8000000205037221 */ /* 0x000fe40000000000 */
[----:B------:R-:W-:Y:S01]  /*0ae0*/  FFMA R35, R13, R35, R34 ;  /* 0x000000230d237223 */ /* 0x000fe20000000022 */
[--C-:B------:R-:W-:Y:S01]  /*0af0*/  FADD R13, R4, -R2.reuse ;  /* 0x80000002040d7221 */ /* 0x100fe20000000000 */
[----:B------:R-:W-:-:S03]  /*0b00*/  FFMA R2, R3, 0.083333335816860198975, R2 ;  /* 0x3daaaaab03027823 */ /* 0x000fc60000000002 */
[----:B------:R-:W-:Y:S01]  /*0b10*/  FFMA R12, R12, R13, R35 ;  /* 0x0000000d0c0c7223 */ /* 0x000fe20000000023 */
[----:B------:R-:W-:Y:S01]  /*0b20*/  FADD R13, R5, -R2 ;  /* 0x80000002050d7221 */ /* 0x000fe20000000000 */
[----:B------:R-:W-:Y:S02]  /*0b30*/  CS2R R34, SRZ ;  /* 0x0000000000227805 */ /* 0x000fe4000001ff00 */
[----:B------:R-:W-:Y:S01]  /*0b40*/  CS2R R36, SRZ ;  /* 0x0000000000247805 */ /* 0x000fe2000001ff00 */
[----:B------:R-:W-:Y:S01]  /*0b50*/  FFMA R3, R3, R13, R12 ;  /* 0x0000000d03037223 */ /* 0x000fe2000000000c */
        /* <DEDUP_REMOVED lines=15> */
[----:B------:R-:W-:Y:S02]  /*0c50*/  IADD3.X R13, PT, PT, R34, R15, RZ, P1, !PT ;  /* 0x0000000f220d7210 */ /* 0x000fe40000ffe4ff */
[----:B------:R-:W-:Y:S01]  /*0c60*/  R2UR UR6, R26 ;  /* 0x000000001a0672ca */ /* 0x000fe200000e0000 */
[----:B------:R-:W-:Y:S01]  /*0c70*/  IMAD.X R15, R34, 0x1, R31, P2 ;  /* 0x00000001220f7824 */ /* 0x000fe200010e061f */
        /* <DEDUP_REMOVED lines=14> */
[----:B------:R-:W-:-:S04]  /*0d60*/  FFMA R2, R30, 0.076923079788684844971, R2 ;  /* 0x3d9d89d91e027823 */ /* 0x000fc80000000002 */
[----:B------:R-:W-:-:S04]  /*0d70*/  FADD R11, R34, -R2 ;  /* 0x80000002220b7221 */ /* 0x000fc80000000000 */
[--C-:B------:R-:W-:Y:S01]  /*0d80*/  FFMA R15, R11, 0.071428574621677398682, R2.reuse ;  /* 0x3d9249250b0f7823 */ /* 0x100fe20000000002 */
[----:B------:R-:W-:-:S03]  /*0d90*/  FADD R2, R37, -R2 ;  /* 0x8000000225027221 */ /* 0x000fc60000000000 */
[----:B------:R-:W-:Y:S01]  /*0da0*/  FADD R12, R36, -R15 ;  /* 0x8000000f240c7221 */ /* 0x000fe20000000000 */
[----:B------:R-:W-:-:S03]  /*0db0*/  FFMA R2, R30, R2, R3 ;  /* 0x000000021e027223 */ /* 0x000fc60000000003 */
[--C-:B------:R-:W-:Y:S01]  /*0dc0*/  FFMA R13, R12, 0.066666670143604278564, R15.reuse ;  /* 0x3d8888890c0d7823 */ /* 0x100fe2000000000f */
[----:B------:R-:W-:-:S03]  /*0dd0*/  FADD R15, R34, -R15 ;  /* 0x8000000f220f7221 */ /* 0x000fc60000000000 */
[--C-:B------:R-:W-:Y:S01]  /*0de0*/  FADD R14, R35, -R13.reuse ;  /* 0x8000000d230e7221 */ /* 0x100fe20000000000 */
[----:B------:R-:W-:Y:S01]  /*0df0*/  FFMA R15, R11, R15, R2 ;  /* 0x0000000f0b0f7223 */ /* 0x000fe20000000002 */
[--C-:B------:R-:W-:Y:S02]  /*0e00*/  FADD R3, R36, -R13.reuse ;  /* 0x8000000d24037221 */ /* 0x100fe40000000000 */
[----:B------:R-:W-:Y:S02]  /*0e10*/  FFMA R2, R14, 0.0625, R13 ;  /* 0x3d8000000e027823 */ /* 0x000fe4000000000d */
[----:B------:R-:W-:Y:S02]  /*0e20*/  FFMA R3, R12, R3, R15 ;  /* 0x000000030c037223 */ /* 0x000fe4000000000f */
[----:B------:R-:W-:-:S04]  /*0e30*/  FADD R11, R35, -R2 ;  /* 0x80000002230b7221 */ /* 0x000fc80000000000 */
[----:B------:R-:W-:-:S07]  /*0e40*/  FFMA R3, R14, R11, R3 ;  /* 0x0000000b0e037223 */ /* 0x000fce0000000003 */
.L_x_4476:
[----:B------:R-:W-:Y:S05]  /*0e50*/  BSYNC.RECONVERGENT B0 ;  /* 0x0000000000007941 */ /* 0x000fea0003800200 */
.L_x_4475:
[----:B------:R-:W-:-:S03]  /*0e60*/  UMOV UR4, 0xffffffff ;  /* 0xffffffff00047882 */ /* 0x000fc60000000000 */
[----:B------:R-:W-:Y:S05]  /*0e70*/  BRA.DIV UR4, `(.L_x_4477) ;  /* 0x0000001204707947 */ /* 0x000fea000b800000 */
[----:B------:R0:W1:Y:S04]  /*0e80*/  SHFL.DOWN PT, R31, R2, 0x10, 0x1f ;  /* 0x0a001f00021f7f89 */ /* 0x00006800000e0000 */
[----:B------:R0:W2:Y:S04]  /*0e90*/  SHFL.DOWN PT, R30, R3, 0x10, 0x1f ;  /* 0x0a001f00031e7f89 */ /* 0x0000a800000e0000 */
[----:B------:R0:W3:Y:S02]  /*0ea0*/  SHFL.DOWN PT, R14, R40, 0x10, 0x1f ;  /* 0x0a001f00280e7f89 */ /* 0x0000e400000e0000 */
.L_x_4502:
        /* <DEDUP_REMOVED lines=17> */
.L_x_4479:
[----:B------:R-:W-:Y:S05]  /*0fc0*/  BSYNC.RECONVERGENT B0 ;  /* 0x0000000000007941 */ /* 0x000fea0003800200 */
.L_x_4478:
[----:B------:R-:W-:-:S03]  /*0fd0*/  UMOV UR4, 0xffffffff ;  /* 0xffffffff00047882 */ /* 0x000fc60000000000 */
[----:B------:R-:W-:Y:S05]  /*0fe0*/  BRA.DIV UR4, `(.L_x_4480) ;  /* 0x0000001204707947 */ /* 0x000fea000b800000 */
[----:B-1----:R1:W3:Y:S04]  /*0ff0*/  SHFL.DOWN PT, R31, R2, 0x8, 0x1f ;  /* 0x09001f00021f7f89 */ /* 0x0022e800000e0000 */
[----:B--2---:R1:W2:Y:S04]  /*1000*/  SHFL.DOWN PT, R30, R3, 0x8, 0x1f ;  /* 0x09001f00031e7f89 */ /* 0x0042a800000e0000 */
[----:B------:R1:W4:Y:S02]  /*1010*/  SHFL.DOWN PT, R14, R40, 0x8, 0x1f ;  /* 0x09001f00280e7f89 */ /* 0x00032400000e0000 */
.L_x_4507:
        /* <DEDUP_REMOVED lines=17> */
.L_x_4482:
[----:B------:R-:W-:Y:S05]  /*1130*/  BSYNC.RECONVERGENT B0 ;  /* 0x0000000000007941 */ /* 0x000fea0003800200 */
.L_x_4481:
[----:B------:R-:W-:-:S03]  /*1140*/  UMOV UR4, 0xffffffff ;  /* 0xffffffff00047882 */ /* 0x000fc60000000000 */
[----:B------:R-:W-:Y:S05]  /*1150*/  BRA.DIV UR4, `(.L_x_4483) ;  /* 0x0000001204707947 */ /* 0x000fea000b800000 */
[----:B---3--:R3:W4:Y:S04]  /*1160*/  SHFL.DOWN PT, R31, R2, 0x4, 0x1f ;  /* 0x08801f00021f7f89 */ /* 0x00872800000e0000 */
[----:B--2---:R3:W2:Y:S04]  /*1170*/  SHFL.DOWN PT, R30, R3, 0x4, 0x1f ;  /* 0x08801f00031e7f89 */ /* 0x0046a800000e0000 */
[----:B------:R3:W0:Y:S02]  /*1180*/  SHFL.DOWN PT, R14, R40, 0x4, 0x1f ;  /* 0x08801f00280e7f89 */ /* 0x00062400000e0000 */
.L_x_4512:
        /* <DEDUP_REMOVED lines=17> */
.L_x_4485:
[----:B------:R-:W-:Y:S05]  /*12a0*/  BSYNC.RECONVERGENT B0 ;  /* 0x0000000000007941 */ /* 0x000fea0003800200 */
.L_x_4484:
[----:B------:R-:W-:-:S03]  /*12b0*/  UMOV UR4, 0xffffffff ;  /* 0xffffffff00047882 */ /* 0x000fc60000000000 */
[----:B------:R-:W-:Y:S05]  /*12c0*/  BRA.DIV UR4, `(.L_x_4486) ;  /* 0x0000001204707947 */ /* 0x000fea000b800000 */
[----:B----4-:R0:W4:Y:S04]  /*12d0*/  SHFL.DOWN PT, R31, R2, 0x2, 0x1f ;  /* 0x08401f00021f7f89 */ /* 0x01012800000e0000 */
[----:B--2---:R0:W2:Y:S04]  /*12e0*/  SHFL.DOWN PT, R30, R3, 0x2, 0x1f ;  /* 0x08401f00031e7f89 */ /* 0x0040a800000e0000 */
[----:B------:R0:W0:Y:S02]  /*12f0*/  SHFL.DOWN PT, R14, R40, 0x2, 0x1f ;  /* 0x08401f00280e7f89 */ /* 0x00002400000e0000 */
.L_x_4517:
        /* <DEDUP_REMOVED lines=14> */
[C---:B--2---:R-:W-:Y:S01]  /*13e0*/  FFMA R30, R13.reuse, R15, R30 ;  /* 0x0000000f0d1e7223 */ /* 0x044fe2000000001e */
[----:B------:R-:W-:-:S03]  /*13f0*/  FFMA R2, R13, R31, R2 ;  /* 0x0000001f0d027223 */ /* 0x000fc60000000002 */
[----:B------:R-:W-:-:S07]  /*1400*/  FADD R3, R3, R30 ;  /* 0x0000001e03037221 */ /* 0x000fce0000000000 */
.L_x_4488:
[----:B------:R-:W-:Y:S05]  /*1410*/  BSYNC.RECONVERGENT B0 ;  /* 0x0000000000007941 */ /* 0x000fea0003800200 */
.L_x_4487:
[----:B------:R-:W-:-:S03]  /*1420*/  UMOV UR4, 0xffffffff ;  /* 0xffffffff00047882 */ /* 0x000fc60000000000 */
[----:B------:R-:W-:Y:S05]  /*1430*/  BRA.DIV UR4, `(.L_x_4489) ;  /* 0x0000001204707947 */ /* 0x000fea000b800000 */
[----:B----4-:R0:W4:Y:S04]  /*1440*/  SHFL.DOWN PT, R31, R2, 0x1, 0x1f ;  /* 0x08201f00021f7f89 */ /* 0x01012800000e0000 */
[----:B--2---:R0:W2:Y:S04]  /*1450*/  SHFL.DOWN PT, R30, R3, 0x1, 0x1f ;  /* 0x08201f00031e7f89 */ /* 0x0040a800000e0000 */
[----:B------:R0:W0:Y:S02]  /*1460*/  SHFL.DOWN PT, R14, R40, 0x1, 0x1f ;  /* 0x08201f00280e7f89 */ /* 0x00002400000e0000 */
.L_x_4522:
        /* <DEDUP_REMOVED lines=17> */
.L_x_4491:
[----:B------:R-:W-:Y:S05]  /*1580*/  BSYNC.RECONVERGENT B0 ;  /* 0x0000000000007941 */ /* 0x000fea0003800200 */
.L_x_4490:
[----:B------:R-:W-:-:S03]  /*1590*/  UMOV UR4, 0xffffffff ;  /* 0xffffffff00047882 */ /* 0x000fc60000000000 */
[----:B------:R-:W-:Y:S05]  /*15a0*/  BRA.DIV UR4, `(.L_x_4492) ;  /* 0x0000001204707947 */ /* 0x000fea000b800000 */
[----:B----4-:R0:W4:Y:S04]  /*15b0*/  SHFL.IDX PT, R31, R2, RZ, 0x1f ;  /* 0x00001fff021f7589 */ /* 0x01012800000e0000 */
[----:B-1-3--:R-:W1:Y:S04]  /*15c0*/  SHFL.IDX PT, R3, R3, RZ, 0x1f ;  /* 0x00001fff03037589 */ /* 0x00ae6800000e0000 */
[----:B------:R0:W3:Y:S02]  /*15d0*/  SHFL.IDX PT, R14, R40, RZ, 0x1f ;  /* 0x00001fff280e7589 */ /* 0x0000e400000e0000 */
.L_x_4527:
[----:B---3--:R-:W-:-:S13]  /*15e0*/  FSETP.GEU.AND P1, PT, |R14|, 1.175494350822287508e-38, PT ;  /* 0x008000000e00780b */ /* 0x008fda0003f2e200 */
[----:B------:R-:W-:Y:S01]  /*15f0*/  @!P1 FMUL R14, R14, 16777216 ;  /* 0x4b8000000e0e9820 */ /* 0x000fe20000400000 */
[----:B-1----:R-:W-:-:S05]  /*1600*/  @!P1 FMUL R3, R3, 16777216 ;  /* 0x4b80000003039820 */ /* 0x002fca0000400000 */
[----:B------:R-:W1:Y:S02]  /*1610*/  MUFU.RCP R14, R14 ;  /* 0x0000000e000e7308 */ /* 0x000e640000001000 */
[----:B-1----:R-:W-:-:S05]  /*1620*/  FMUL R3, R14, R3 ;  /* 0x000000030e037220 */ /* 0x002fca0000400000 */
[----:B------:R-:W-:-:S05]  /*1630*/  FMNMX R3, RZ, R3, !PT ;  /* 0x00000003ff037209 */ /* 0x000fca0007800000 */
[----:B------:R-:W-:-:S05]  /*1640*/  FADD R3, R32, R3 ;  /* 0x0000000320037221 */ /* 0x000fca0000000000 */
[----:B------:R-:W-:-:S13]  /*1650*/  FSETP.GEU.AND P2, PT, |R3|, 1.175494350822287508e-38, PT ;  /* 0x008000000300780b */ /* 0x000fda0003f4e200 */
[----:B------:R-:W-:-:S05]  /*1660*/  @!P2 FMUL R3, R3, 16777216 ;  /* 0x4b8000000303a820 */ /* 0x000fca0000400000 */
[----:B0-----:R-:W-:-:S04]  /*1670*/  IADD3 R2, PT, PT, R3, -0x800000, RZ ;  /* 0xff80000003027810 */ /* 0x001fc80007ffe0ff */
        /* <DEDUP_REMOVED lines=17> */
.L_x_4493:
[----:B------:R0:W1:Y:S02]  /*1790*/  MUFU.RSQ R11, R3 ;  /* 0x00000003000b7308 */ /* 0x0000640000001400 */
.L_x_4494:
        /* <DEDUP_REMOVED lines=9> */
[----:B0-----:R-:W-:Y:S02]  /*1830*/  SHF.L.U64.HI R3, R29, 0x2, R12 ;  /* 0x000000021d037819 */ /* 0x001fe4000001020c */
[C---:B------:R-:W-:Y:S02]  /*1840*/  IADD3 R12, P1, PT, R2.reuse, UR40, RZ ;  /* 0x00000028020c7c10 */ /* 0x040fe4000ff3e0ff */
[----:B------:R-:W-:Y:S02]  /*1850*/  IADD3 R2, P2, PT, R2, UR42, RZ ;  /* 0x0000002a02027c10 */ /* 0x000fe4000ff5e0ff */
[C---:B------:R-:W-:Y:S02]  /*1860*/  IADD3.X R13, PT, PT, R3.reuse, UR41, RZ, P1, !PT ;  /* 0x00000029030d7c10 */ /* 0x040fe40008ffe4ff */
[----:B------:R-:W-:-:S03]  /*1870*/  IADD3.X R3, PT, PT, R3, UR43, RZ, P2, !PT ;  /* 0x0000002b03037c10 */ /* 0x000fc600097fe4ff */
[----:B----4-:R3:W-:Y:S04]  /*1880*/  STG.E desc[UR4][R12.64], R31 ;  /* 0x0000001f0c007986 */ /* 0x0107e8000c101904 */
[----:B-1----:R3:W-:Y:S02]  /*1890*/  STG.E desc[UR6][R2.64], R11 ;  /* 0x0000000b02007986 */ /* 0x0027e4000c101906 */
.L_x_4496:
[----:B------:R-:W-:Y:S05]  /*18a0*/  BSYNC.RECONVERGENT B0 ;  /* 0x0000000000007941 */ /* 0x000fea0003800200 */
.L_x_4495:
[C---:B------:R-:W-:Y:S02]  /*18b0*/  R2UR UR4, R26.reuse ;  /* 0x000000001a0472ca */ /* 0x040fe400000e0000 */
[C---:B------:R-:W-:Y:S02]  /*18c0*/  R2UR UR5, R27.reuse ;  /* 0x000000001b0572ca */ /* 0x040fe400000e0000 */
[----:B------:R-:W-:Y:S02]  /*18d0*/  R2UR UR6, R26 ;  /* 0x000000001a0672ca */ /* 0x000fe400000e0000 */
[----:B------:R-:W-:-:S09]  /*18e0*/  R2UR UR7, R27 ;  /* 0x000000001b0772ca */ /* 0x000fd200000e0000 */
[----:B0--3--:R-:W3:Y:S04]  /*18f0*/  LDG.E.64 R2, desc[UR4][R22.64+-0x300] ;  /* 0xfffd000416027981 */ /* 0x009ee8000c1e1b00 */
[----:B------:R-:W3:Y:S01]  /*1900*/  LDG.E.64 R12, desc[UR6][R20.64+-0x300] ;  /* 0xfffd0006140c7981 */ /* 0x000ee2000c1e1b00 */
[----:B------:R-:W-:Y:S01]  /*1910*/  SHF.R.S32.HI R14, RZ, 0x1f, R29 ;  /* 0x0000001fff0e7819 */ /* 0x000fe2000001141d */
[--C-:B----4-:R-:W-:Y:S01]  /*1920*/  FADD R0, R0, -R31.reuse ;  /* 0x8000001f00007221 */ /* 0x110fe20000000000 */
[----:B------:R-:W-:Y:S01]  /*1930*/  SHF.L.U32 R38, R33, 0x2, RZ ;  /* 0x0000000221267819 */ /* 0x000fe200000006ff */
[----:B------:R-:W-:Y:S01]  /*1940*/  FADD R18, R18, -R31 ;  /* 0x8000001f12127221 */ /* 0x000fe20000000000 */
[----:B------:R-:W-:Y:S01]  /*1950*/  MOV R39, RZ ;  /* 0x000000ff00277202 */ /* 0x000fe20000000f00 */
[----:B------:R-:W-:-:S02]  /*1960*/  IMAD R14, R14, UR38, RZ ;  /* 0x000000260e0e7c24 */ /* 0x000fc4000f8e02ff */
[--C-:B------:R-:W-:Y:S01]  /*1970*/  FADD R40, R17, -R31.reuse ;  /* 0x8000001f11287221 */ /* 0x100fe20000000000 */
[-C--:B-1----:R-:W-:Y:S01]  /*1980*/  FMUL R0, R0, R11.reuse ;  /* 0x0000000b00007220 */ /* 0x082fe20000400000 */
[----:B------:R-:W-:Y:S01]  /*1990*/  FMUL R18, R18, R11 ;  /* 0x0000000b12127220 */ /* 0x000fe20000400000 */
[----:B------:R-:W-:Y:S02]  /*19a0*/  IMAD R15, R29, UR39, R14 ;  /* 0x000000271d0f7c24 */ /* 0x000fe4000f8e020e */
[----:B------:R-:W-:Y:S01]  /*19b0*/  FADD R14, R19, -R31 ;  /* 0x8000001f130e7221 */ /* 0x000fe20000000000 */
[----:B------:R-:W-:-:S04]  /*19c0*/  IMAD.WIDE.U32 R38, R29, UR38, R38 ;  /* 0x000000261d267c25 */ /* 0x000fc8000f8e0026 */
[----:B------:R-:W-:Y:S01]  /*19d0*/  FMUL R17, R40, R11 ;  /* 0x0000000b28117220 */ /* 0x000fe20000400000 */
[----:B------:R-:W-:Y:S02]  /*19e0*/  R2UR UR8, R26 ;  /* 0x000000001a0872ca */ /* 0x000fe400000e0000 */
[----:B------:R-:W-:Y:S02]  /*19f0*/  R2UR UR9, R27 ;  /* 0x000000001b0972ca */ /* 0x000fe400000e0000 */
[----:B--2---:R-:W-:-:S04]  /*1a00*/  IADD3 R30, PT, PT, R39, R15, RZ ;  /* 0x0000000f271e7210 */ /* 0x004fc80007ffe0ff */
[----:B------:R-:W-:-:S04]  /*1a10*/  SHF.R.S32.HI R15, RZ, 0x1f, R30 ;  /* 0x0000001fff0f7819 */ /* 0x000fc8000001141e */
[----:B------:R-:W-:Y:S01]  /*1a20*/  LEA.HI R19, P1, R15, R38, RZ, 0x2 ;  /* 0x000000260f137211 */ /* 0x000fe200078310ff */
[----:B------:R-:W-:-:S03]  /*1a30*/  FMUL R15, R14, R11 ;  /* 0x0000000b0e0f7220 */ /* 0x000fc60000400000 */
[----:B------:R-:W-:Y:S01]  /*1a40*/  SHF.L.U32 R14, R19, 0x1, RZ ;  /* 0x00000001130e7819 */ /* 0x000fe200000006ff */
[----:B------:R-:W-:Y:S01]  /*1a50*/  IMAD.X R42, RZ, RZ, R30, P1 ;  /* 0x000000ffff2a7224 */ /* 0x000fe200008e061e */
[----:B------:R-:W-:Y:S02]  /*1a60*/  F2FP.F16.F32.PACK_AB R0, R15, R0 ;  /* 0x000000000f00723e */ /* 0x000fe400000000ff */
        /* <DEDUP_REMOVED lines=16> */
[----:B0-----:R-:W-:Y:S01]  /*1b70*/  FMUL R15, R8, R11 ;  /* 0x0000000b080f7220 */ /* 0x001fe20000400000 */
[----:B------:R-:W-:-:S04]  /*1b80*/  SHF.R.S32.HI R17, RZ, 0x1f, R39 ;  /* 0x0000001fff117819 */ /* 0x000fc80000011427 */
[----:B------:R-:W-:Y:S01]  /*1b90*/  LEA.HI R17, P1, R17, R0, RZ, 0x2 ;  /* 0x0000000011117211 */ /* 0x000fe200078310ff */
[----:B------:R-:W-:Y:S01]  /*1ba0*/  FADD R0, R9, -R31 ;  /* 0x8000001f09007221 */ /* 0x000fe20000000000 */
[-C--:B------:R-:W-:Y:S02]  /*1bb0*/  FMUL R9, R10, R11.reuse ;  /* 0x0000000b0a097220 */ /* 0x080fe40000400000 */
[----:B------:R-:W-:Y:S01]  /*1bc0*/  SHF.L.U32 R8, R17, 0x1, RZ ;  /* 0x0000000111087819 */ /* 0x000fe200000006ff */
[----:B------:R-:W-:Y:S01]  /*1bd0*/  FMUL R0, R0, R11 ;  /* 0x0000000b00007220 */ /* 0x000fe20000400000 */
[----:B------:R-:W-:Y:S02]  /*1be0*/  IADD3.X R10, PT, PT, RZ, R39, RZ, P1, !PT ;  /* 0x00000027ff0a7210 */ /* 0x000fe40000ffe4ff */
[----:B------:R-:W-:Y:S02]  /*1bf0*/  F2FP.F16.F32.PACK_AB R9, R9, R16 ;  /* 0x000000100909723e */ /* 0x000fe400000000ff */
[----:B------:R-:W-:-:S02]  /*1c00*/  LOP3.LUT R8, R8, 0xfffffff8, RZ, 0xc0, !PT ;  /* 0xfffffff808087812 */ /* 0x000fc400078ec0ff */
        /* <DEDUP_REMOVED lines=17> */
[-C--:B------:R-:W-:Y:S01]  /*1d20*/  FMUL R4, R4, R11.reuse ;  /* 0x0000000b04047220 */ /* 0x080fe20000400000 */
[----:B------:R-:W-:Y:S01]  /*1d30*/  FMUL R7, R10, R11 ;  /* 0x0000000b0a077220 */ /* 0x000fe20000400000 */
[----:B------:R-:W-:Y:S02]  /*1d40*/  SHF.R.S32.HI R16, RZ, 0x1f, R18 ;  /* 0x0000001fff107819 */ /* 0x000fe40000011412 */
[----:B------:R-:W-:Y:S02]  /*1d50*/  F2FP.F16.F32.PACK_AB R0, R5, R0 ;  /* 0x000000000500723e */ /* 0x000fe400000000ff */
[----:B------:R-:W-:Y:S02]  /*1d60*/  LEA.HI R16, P1, R16, R17, RZ, 0x2 ;  /* 0x0000001110107211 */ /* 0x000fe400078310ff */
[----:B------:R-:W-:-:S02]  /*1d70*/  @!P0 R2UR UR6, R26 ;  /* 0x000000001a0682ca */ /* 0x000fc400000e0000 */
[----:B------:R-:W-:Y:S02]  /*1d80*/  SHF.L.U32 R6, R16, 0x1, RZ ;  /* 0x0000000110067819 */ /* 0x000fe400000006ff */
[----:B0-----:R-:W-:Y:S02]  /*1d90*/  IADD3.X R9, PT, PT, RZ, R18, RZ, P1, !PT ;  /* 0x00000012ff097210 */ /* 0x001fe40000ffe4ff */
[----:B------:R-:W-:Y:S02]  /*1da0*/  LOP3.LUT R6, R6, 0xfffffff8, RZ, 0xc0, !PT ;  /* 0xfffffff806067812 */ /* 0x000fe400078ec0ff */
[C---:B------:R-:W-:Y:S02]  /*1db0*/  @!P0 R2UR UR7, R27.reuse ;  /* 0x000000001b0782ca */ /* 0x040fe400000e0000 */
[----:B------:R-:W-:Y:S02]  /*1dc0*/  @!P0 R2UR UR8, R26 ;  /* 0x000000001a0882ca */ /* 0x000fe400000e0000 */
[----:B------:R-:W-:-:S02]  /*1dd0*/  @!P0 R2UR UR9, R27 ;  /* 0x000000001b0982ca */ /* 0x000fc400000e0000 */
[----:B------:R-:W-:Y:S02]  /*1de0*/  F2FP.F16.F32.PACK_AB R4, R7, R4 ;  /* 0x000000040704723e */ /* 0x000fe400000000ff */
        /* <DEDUP_REMOVED lines=19> */
[----:B------:R-:W-:-:S02]  /*1f20*/  @!P0 R2UR UR4, R26 ;  /* 0x000000001a0482ca */ /* 0x000fc400000e0000 */
[----:B------:R-:W-:Y:S02]  /*1f30*/  @!P0 LEA.HI R9, P1, R9, R38, RZ, 0x2 ;  /* 0x0000002609098211 */ /* 0x000fe400078310ff */
[----:B------:R-:W-:Y:S02]  /*1f40*/  @!P0 R2UR UR5, R27 ;  /* 0x000000001b0582ca */ /* 0x000fe400000e0000 */
[----:B------:R-:W-:Y:S01]  /*1f50*/  @!P0 IADD3.X R0, PT, PT, RZ, R30, RZ, P1, !PT ;  /* 0x0000001eff008210 */ /* 0x000fe20000ffe4ff */
[----:B------:R-:W-:Y:S01]  /*1f60*/  @!P0 IMAD.SHL.U32 R6, R9, 0x2, RZ ;  /* 0x0000000209068824 */ /* 0x000fe200078e00ff */
[----:B------:R-:W-:Y:S02]  /*1f70*/  @!P0 F2FP.F16.F32.PACK_AB R8, R11, R36 ;  /* 0x000000240b08823e */ /* 0x000fe400000000ff */
[----:B------:R-:W-:Y:S02]  /*1f80*/  @!P0 SHF.L.U64.HI R7, R9, 0x1, R0 ;  /* 0x0000000109078819 */ /* 0x000fe40000010200 */
[----:B------:R-:W-:-:S02]  /*1f90*/  @!P0 LOP3.LUT R6, R6, 0xfffffff8, RZ, 0xc0, !PT ;  /* 0xfffffff806068812 */ /* 0x000fc400078ec0ff */
        /* <DEDUP_REMOVED lines=10> */
.L_x_4477:
        /* <DEDUP_REMOVED lines=8> */
.L_x_4499:
[----:B------:R-:W-:Y:S05]  /*20c0*/  BSYNC B0 ;  /* 0x0000000000007941 */ /* 0x000fea0003800000 */
.L_x_4498:
[----:B------:R-:W-:Y:S01]  /*20d0*/  HFMA2 R12, -RZ, RZ, 0, 9.5367431640625e-07 ;  /* 0x00000010ff0c7431 */ /* 0x000fe200000001ff */
[----:B------:R-:W-:Y:S01]  /*20e0*/  MOV R13, R3 ;  /* 0x00000003000d7202 */ /* 0x000fe20000000f00 */
[----:B------:R-:W-:Y:S01]  /*20f0*/  IMAD.MOV.U32 R15, RZ, RZ, -0x1 ;  /* 0xffffffffff0f7424 */ /* 0x000fe200078e00ff */
[----:B------:R-:W-:Y:S02]  /*2100*/  MOV R11, 0x1f ;  /* 0x0000001f000b7802 */ /* 0x000fe40000000f00 */
[----:B------:R-:W-:-:S07]  /*2110*/  MOV R31, R14 ;  /* 0x0000000e001f7202 */ /* 0x000fce0000000f00 */
[----:B------:R-:W-:Y:S05]  /*2120*/  WARPSYNC.COLLECTIVE R15, `(.L_x_4500) ;  /* 0x000000000f087348 */ /* 0x000fea0003c00000 */
[----:B------:R0:W1:Y:S02]  /*2130*/  SHFL.DOWN P6, R14, R13, R12, R11 ;  /* 0x0800000c0d0e7389 */ /* 0x00006400000c000b */
[----:B01----:R-:W-:Y:S05]  /*2140*/  ENDCOLLECTIVE ;  /* 0x000000000000791b */ /* 0x003fea0003800000 */
.L_x_4500:
[----:B------:R-:W-:Y:S02]  /*2150*/  MOV R13, R40 ;  /* 0x00000028000d7202 */ /* 0x000fe40000000f00 */
[----:B------:R-:W-:-:S07]  /*2160*/  MOV R30, R14 ;  /* 0x0000000e001e7202 */ /* 0x000fce0000000f00 */
[----:B------:R-:W-:Y:S05]  /*2170*/  WARPSYNC.COLLECTIVE R15, `(.L_x_4501) ;  /* 0x000000000f087348 */ /* 0x000fea0003c00000 */
[----:B------:R0:W1:Y:S02]  /*2180*/  SHFL.DOWN P6, R14, R13, R12, R11 ;  /* 0x0800000c0d0e7389 */ /* 0x00006400000c000b */
[----:B01----:R-:W-:Y:S05]  /*2190*/  ENDCOLLECTIVE ;  /* 0x000000000000791b */ /* 0x003fea0003800000 */
.L_x_4501:
[----:B------:R-:W-:Y:S05]  /*21a0*/  BRA `(.L_x_4502) ;  /* 0xffffffec00407947 */ /* 0x000fea000383ffff */
.L_x_4480:
        /* <DEDUP_REMOVED lines=8> */
.L_x_4504:
[----:B------:R-:W-:Y:S05]  /*2230*/  BSYNC B0 ;  /* 0x0000000000007941 */ /* 0x000fea0003800000 */
.L_x_4503:
        /* <DEDUP_REMOVED lines=8> */
.L_x_4505:
[----:B------:R-:W-:Y:S02]  /*22c0*/  MOV R13, R40 ;  /* 0x00000028000d7202 */ /* 0x000fe40000000f00 */
[----:B------:R-:W-:-:S07]  /*22d0*/  MOV R30, R14 ;  /* 0x0000000e001e7202 */ /* 0x000fce0000000f00 */
[----:B------:R-:W-:Y:S05]  /*22e0*/  WARPSYNC.COLLECTIVE R15, `(.L_x_4506) ;  /* 0x000000000f087348 */ /* 0x000fea0003c00000 */
[----:B------:R0:W1:Y:S02]  /*22f0*/  SHFL.DOWN P6, R14, R13, R12, R11 ;  /* 0x0800000c0d0e7389 */ /* 0x00006400000c000b */
[----:B01----:R-:W-:Y:S05]  /*2300*/  ENDCOLLECTIVE ;  /* 0x000000000000791b */ /* 0x003fea0003800000 */
.L_x_4506:
[----:B------:R-:W-:Y:S05]  /*2310*/  BRA `(.L_x_4507) ;  /* 0xffffffec00407947 */ /* 0x000fea000383ffff */
.L_x_4483:
[----:B------:R-:W-:Y:S01]  /*2320*/  HFMA2 R11, -RZ, RZ, 0, 1.847743988037109375e-06 ;  /* 0x0000001fff0b7431 */ /* 0x000fe200000001ff */
[----:B------:R-:W-:Y:S01]  /*2330*/  BSSY B0, `(.L_x_4508) ;  /* 0x0000007000007945 */ /* 0x000fe20003800000 */
[----:B------:R-:W-:Y:S01]  /*2340*/  MOV R13, R2 ;  /* 0x00000002000d7202 */ /* 0x000fe20000000f00 */
[----:B------:R-:W-:Y:S01]  /*2350*/  IMAD.MOV.U32 R12, RZ, RZ, 0x4 ;  /* 0x00000004ff0c7424 */ /* 0x000fe200078e00ff */
[----:B------:R-:W-:-:S07]  /*2360*/  MOV R15, 0xffffffff ;  /* 0xffffffff000f7802 */ /* 0x000fce0000000f00 */
[----:B0123--:R-:W-:Y:S05]  /*2370*/  WARPSYNC.COLLECTIVE R15, `(.L_x_4509) ;  /* 0x000000000f087348 */ /* 0x00ffea0003c00000 */
[----:B------:R4:W0:Y:S02]  /*2380*/  SHFL.DOWN P6, R14, R13, R12, R11 ;  /* 0x0800000c0d0e7389 */ /* 0x00082400000c000b */
[----:B01234-:R-:W-:Y:S05]  /*2390*/  ENDCOLLECTIVE ;  /* 0x000000000000791b */ /* 0x01ffea0003800000 */
.L_x_4509:
[----:B------:R-:W-:Y:S05]  /*23a0*/  BSYNC B0 ;  /* 0x0000000000007941 */ /* 0x000fea0003800000 */
.L_x_4508:
        /* <DEDUP_REMOVED lines=8> */
.L_x_4510:
[----:B------:R-:W-:Y:S02]  /*2430*/  MOV R13, R40 ;  /* 0x00000028000d7202 */ /* 0x000fe40000000f00 */
[----:B------:R-:W-:-:S07]  /*2440*/  MOV R30, R14 ;  /* 0x0000000e001e7202 */ /* 0x000fce0000000f00 */
[----:B------:R-:W-:Y:S05]  /*2450*/  WARPSYNC.COLLECTIVE R15, `(.L_x_4511) ;  /* 0x000000000f087348 */ /* 0x000fea0003c00000 */
[----:B------:R0:W1:Y:S02]  /*2460*/  SHFL.DOWN P6, R14, R13, R12, R11 ;  /* 0x0800000c0d0e7389 */ /* 0x00006400000c000b */
[----:B01----:R-:W-:Y:S05]  /*2470*/  ENDCOLLECTIVE ;  /* 0x000000000000791b */ /* 0x003fea0003800000 */
.L_x_4511:
[----:B------:R-:W-:Y:S05]  /*2480*/  BRA `(.L_x_4512) ;  /* 0xffffffec00407947 */ /* 0x000fea000383ffff */
.L_x_4486:
[----:B------:R-:W-:Y:S01]  /*2490*/  HFMA2 R12, -RZ, RZ, 0, 1.1920928955078125e-07 ;  /* 0x00000002ff0c7431 */ /* 0x000fe200000001ff */
[----:B------:R-:W-:Y:S01]  /*24a0*/  BSSY B0, `(.L_x_4513) ;  /* 0x0000007000007945 */ /* 0x000fe20003800000 */
[----:B------:R-:W-:Y:S01]  /*24b0*/  IMAD.MOV.U32 R13, RZ, RZ, R2 ;  /* 0x000000ffff0d7224 */ /* 0x000fe200078e0002 */
[----:B------:R-:W-:Y:S02]  /*24c0*/  MOV R11, 0x1f ;  /* 0x0000001f000b7802 */ /* 0x000fe40000000f00 */
[----:B------:R-:W-:-:S07]  /*24d0*/  MOV R15, 0xffffffff ;  /* 0xffffffff000f7802 */ /* 0x000fce0000000f00 */
[----:B-1234-:R-:W-:Y:S05]  /*24e0*/  WARPSYNC.COLLECTIVE R15, `(.L_x_4514) ;  /* 0x000000000f087348 */ /* 0x01efea0003c00000 */
[----:B------:R0:W0:Y:S02]  /*24f0*/  SHFL.DOWN P6, R14, R13, R12, R11 ;  /* 0x0800000c0d0e7389 */ /* 0x00002400000c000b */
[----:B01234-:R-:W-:Y:S05]  /*2500*/  ENDCOLLECTIVE ;  /* 0x000000000000791b */ /* 0x01ffea0003800000 */
.L_x_4514:
[----:B------:R-:W-:Y:S05]  /*2510*/  BSYNC B0 ;  /* 0x0000000000007941 */ /* 0x000fea0003800000 */
.L_x_4513:
        /* <DEDUP_REMOVED lines=8> */
.L_x_4515:
[----:B------:R-:W-:Y:S01]  /*25a0*/  IMAD.MOV.U32 R13, RZ, RZ, R40 ;  /* 0x000000ffff0d7224 */ /* 0x000fe200078e0028 */
[----:B------:R-:W-:-:S07]  /*25b0*/  MOV R30, R14 ;  /* 0x0000000e001e7202 */ /* 0x000fce0000000f00 */
[----:B------:R-:W-:Y:S05]  /*25c0*/  WARPSYNC.COLLECTIVE R15, `(.L_x_4516) ;  /* 0x000000000f087348 */ /* 0x000fea0003c00000 */
[----:B------:R0:W1:Y:S02]  /*25d0*/  SHFL.DOWN P6, R14, R13, R12, R11 ;  /* 0x0800000c0d0e7389 */ /* 0x00006400000c000b */
[----:B01----:R-:W-:Y:S05]  /*25e0*/  ENDCOLLECTIVE ;  /* 0x000000000000791b */ /* 0x003fea0003800000 */
.L_x_4516:
[----:B------:R-:W-:Y:S05]  /*25f0*/  BRA `(.L_x_4517) ;  /* 0xffffffec00407947 */ /* 0x000fea000383ffff */
.L_x_4489:
        /* <DEDUP_REMOVED lines=8> */
.L_x_4519:
[----:B------:R-:W-:Y:S05]  /*2680*/  BSYNC B0 ;  /* 0x0000000000007941 */ /* 0x000fea0003800000 */
.L_x_4518:
        /* <DEDUP_REMOVED lines=8> */
.L_x_4520:
[----:B------:R-:W-:Y:S01]  /*2710*/  IMAD.MOV.U32 R13, RZ, RZ, R40 ;  /* 0x000000ffff0d7224 */ /* 0x000fe200078e0028 */
[----:B------:R-:W-:-:S07]  /*2720*/  MOV R30, R14 ;  /* 0x0000000e001e7202 */ /* 0x000fce0000000f00 */
[----:B------:R-:W-:Y:S05]  /*2730*/  WARPSYNC.COLLECTIVE R15, `(.L_x_4521) ;  /* 0x000000000f087348 */ /* 0x000fea0003c00000 */
[----:B------:R0:W1:Y:S02]  /*2740*/  SHFL.DOWN P6, R14, R13, R12, R11 ;  /* 0x0800000c0d0e7389 */ /* 0x00006400000c000b */
[----:B01----:R-:W-:Y:S05]  /*2750*/  ENDCOLLECTIVE ;  /* 0x000000000000791b */ /* 0x003fea0003800000 */
.L_x_4521:
[----:B------:R-:W-:Y:S05]  /*2760*/  BRA `(.L_x_4522) ;  /* 0xffffffec00407947 */ /* 0x000fea000383ffff */
.L_x_4492:
        /* <DEDUP_REMOVED lines=8> */
.L_x_4524:
[----:B------:R-:W-:Y:S05]  /*27f0*/  BSYNC B0 ;  /* 0x0000000000007941 */ /* 0x000fea0003800000 */
.L_x_4523:
        /* <DEDUP_REMOVED lines=8> */
.L_x_4525:
[----:B------:R-:W-:Y:S02]  /*2880*/  MOV R13, R40 ;  /* 0x00000028000d7202 */ /* 0x000fe40000000f00 */
[----:B------:R-:W-:-:S07]  /*2890*/  MOV R3, R14 ;  /* 0x0000000e00037202 */ /* 0x000fce0000000f00 */
[----:B------:R-:W-:Y:S05]  /*28a0*/  WARPSYNC.COLLECTIVE R15, `(.L_x_4526) ;  /* 0x000000000f087348 */ /* 0x000fea0003c00000 */
[----:B------:R0:W1:Y:S02]  /*28b0*/  SHFL.IDX P6, R14, R13, R12, R11 ;  /* 0x0000000c0d0e7389 */ /* 0x00006400000c000b */
[----:B01----:R-:W-:Y:S05]  /*28c0*/  ENDCOLLECTIVE ;  /* 0x000000000000791b */ /* 0x003fea0003800000 */
.L_x_4526:
[----:B------:R-:W-:Y:S05]  /*28d0*/  BRA `(.L_x_4527) ;  /* 0xffffffec00407947 */ /* 0x000fea000383ffff */
.L_x_4528:
        /* <DEDUP_REMOVED lines=10> */
.L_x_7546:


//--------------------- .text._Z17LayerNormWarpImplI19BiasAddResidualLoadI6__halffE11AffineStoreIfS1_EfLi4ELi16ELi16ELi32ELi1ELb0EEvT_T0_iidPT1_S8_ --------------------------
	.section	.text._Z17LayerNormWarpImplI19BiasAddResidualLoadI6__halffE11AffineStoreIfS1_EfLi4ELi16ELi16ELi32ELi1ELb0EEvT_T0_iidPT1_S8_,"ax",@progbits
	.align	128
        .global         _Z17LayerNormWarpImplI19BiasAddResidualLoadI6__halffE11AffineStoreIfS1_EfLi4ELi16ELi16ELi32ELi1ELb0EEvT_T0_iidPT1_S8_
        .type           _Z17LayerNormWarpImplI19BiasAddResidualLoadI6__halffE11AffineStoreIfS1_EfLi4ELi16ELi16ELi32ELi1ELb0EEvT_T0_iidPT1_S8_,@function
        .size           _Z17LayerNormWarpImplI19BiasAddResidualLoadI6__halffE11AffineStoreIfS1_EfLi4ELi16ELi16ELi32ELi1ELb0EEvT_T0_iidPT1_S8_,(.L_x_7547 - _Z17LayerNormWarpImplI19BiasAddResidualLoadI6__halffE11AffineStoreIfS1_EfLi4ELi16ELi16ELi32ELi1ELb0EEvT_T0_iidPT1_S8_)
        .other          _Z17LayerNormWarpImplI19BiasAddResidualLoadI6__halffE11AffineStoreIfS1_EfLi4ELi16ELi16ELi32ELi1ELb0EEvT_T0_iidPT1_S8_,@"STO_CUDA_ENTRY STV_DEFAULT"
_Z17LayerNormWarpImplI19BiasAddResidualLoadI6__halffE11AffineStoreIfS1_EfLi4ELi16ELi16ELi32ELi1ELb0EEvT_T0_iidPT1_S8_:
.text._Z17LayerNormWarpImplI19BiasAddResidualLoadI6__halffE11AffineStoreIfS1_EfLi4ELi16ELi16ELi32ELi1ELb0EEvT_T0_iidPT1_S8_:
        /* <DEDUP_REMOVED lines=11> */
[----:B------:R-:W-:Y:S02]  /*00b0*/  HFMA2 R8, -RZ, RZ, 0, 2.753734588623046875e-05 ;  /* 0x000001ceff087431 */ /* 0x000fe400000001ff */
[----:B------:R-:W-:Y:S01]  /*00c0*/  IMAD.MOV.U32 R12, RZ, RZ, 0x1 ;  /* 0x00000001ff0c7424 */ /* 0x000fe200078e00ff */
[----:B------:R3:W4:Y:S01]  /*00d0*/  LDC.64 R2, c[0x4][R0] ;  /* 0x0100000000027b82 */ /* 0x0007220000000a00 */
[----:B------:R-:W5:Y:S01]  /*00e0*/  LDCU.64 UR6, c[0x4][0x508] ;  /* 0x0100a100ff0677ac */ /* 0x000f620008000a00 */
[----:B------:R-:W-:Y:S01]  /*00f0*/  MOV R13, RZ ;  /* 0x000000ff000d7202 */ /* 0x000fe20000000f00 */
        /* <DEDUP_REMOVED lines=9> */
.L_x_4529:
        /* <DEDUP_REMOVED lines=14> */
[----:B---3--:R-:W-:-:S07]  /*0270*/  IMAD R33, R33, UR4, RZ ;  /* 0x0000000421217c24 */ /* 0x008fce000f8e02ff */
[----:B------:R-:W3:Y:S01]  /*0280*/  LDC.64 R34, c[0x0][0x358] ;  /* 0x0000d600ff227b82 */ /* 0x000ee20000000a00 */
[----:B0-----:R-:W-:Y:S02]  /*0290*/  SHF.L.U32 R9, R8, 0x2, RZ ;  /* 0x0000000208097819 */ /* 0x001fe400000006ff */
[----:B-1----:R-:W0:Y:S03]  /*02a0*/  F2F.F32.F64 R8, UR6 ;  /* 0x0000000600087d10 */ /* 0x002e260008301000 */
[----:B--2---:R-:W-:-:S04]  /*02b0*/  IMAD.WIDE.U32 R6, R9, 0x2, R6 ;  /* 0x0000000209067825 */ /* 0x004fc800078e0006 */
[----:B----4-:R-:W-:-:S04]  /*02c0*/  IMAD.WIDE.U32 R4, R9, 0x2, R4 ;  /* 0x0000000209047825 */ /* 0x010fc800078e0004 */
[----:B0----5:R-:W-:-:S07]  /*02d0*/  IMAD.WIDE.U32 R2, R9, 0x2, R2 ;  /* 0x0000000209027825 */ /* 0x021fce00078e0002 */
.L_x_4546:
[----:B0-----:R-:W0:Y:S01]  /*02e0*/  S2R R8, SR_TID.X ;  /* 0x0000000000087919 */ /* 0x001e220000002100 */
[----:B------:R-:W-:Y:S01]  /*02f0*/  HFMA2 R9, -RZ, RZ, 0, 0 ;  /* 0x00000000ff097431 */ /* 0x000fe200000001ff */
[----:B------:R-:W-:Y:S02]  /*0300*/  SHF.R.S32.HI R11, RZ, 0x1f, R0 ;  /* 0x0000001fff0b7819 */ /* 0x000fe40000011400 */
[C---:B---3--:R-:W-:Y:S02]  /*0310*/  R2UR UR4, R34.reuse ;  /* 0x00000000220472ca */ /* 0x048fe400000e0000 */
[----:B------:R-:W-:Y:S01]  /*0320*/  R2UR UR5, R35 ;  /* 0x00000000230572ca */ /* 0x000fe200000e0000 */
[----:B------:R-:W-:Y:S01]  /*0330*/  IMAD R11, R11, UR38, RZ ;  /* 0x000000260b0b7c24 */ /* 0x000fe2000f8e02ff */
[----:B------:R-:W-:Y:S02]  /*0340*/  R2UR UR8, R34 ;  /* 0x00000000220872ca */ /* 0x000fe400000e0000 */
[----:B------:R-:W-:Y:S01]  /*0350*/  R2UR UR9, R35 ;  /* 0x00000000230972ca */ /* 0x000fe200000e0000 */
[----:B------:R-:W-:Y:S01]  /*0360*/  IMAD R11, R0, UR39, R11 ;  /* 0x00000027000b7c24 */ /* 0x000fe2000f8e020b */
[----:B------:R-:W-:-:S02]  /*0370*/  R2UR UR6, R34 ;  /* 0x00000000220672ca */ /* 0x000fc400000e0000 */
[----:B------:R-:W-:-:S13]  /*0380*/  R2UR UR7, R35 ;  /* 0x00000000230772ca */ /* 0x000fda00000e0000 */
[----:B------:R-:W2:Y:S04]  /*0390*/  LDG.E.64 R20, desc[UR6][R6.64] ;  /* 0x0000000606147981 */ /* 0x000ea8000c1e1b00 */
[----:B------:R-:W3:Y:S01]  /*03a0*/  LDG.E.64 R16, desc[UR6][R6.64+0x100] ;  /* 0x0001000606107981 */ /* 0x000ee2000c1e1b00 */
[----:B0-----:R-:W-:-:S05]  /*03b0*/  SHF.L.U32 R8, R8, 0x2, RZ ;  /* 0x0000000208087819 */ /* 0x001fca00000006ff */
[----:B------:R-:W-:-:S05]  /*03c0*/  IMAD.WIDE.U32 R8, R0, UR38, R8 ;  /* 0x0000002600087c25 */ /* 0x000fca000f8e0008 */
[----:B------:R-:W-:-:S04]  /*03d0*/  IADD3 R9, PT, PT, R9, R11, RZ ;  /* 0x0000000b09097210 */ /* 0x000fc80007ffe0ff */
        /* <DEDUP_REMOVED lines=12> */
[----:B------:R-:W-:-:S05]  /*04a0*/  IADD3 R10, P0, PT, R8, 0x80, RZ ;  /* 0x00000080080a7810 */ /* 0x000fca0007f1e0ff */
        /* <DEDUP_REMOVED lines=13> */
[----:B------:R-:W-:Y:S01]  /*0580*/  IADD3 R24, P0, PT, R8, 0x100, RZ ;  /* 0x0000010008187810 */ /* 0x000fe20007f1e0ff */
[----:B----4-:R-:W-:-:S04]  /*0590*/  HADD2 R14, R14, R18 ;  /* 0x000000120e0e7230 */ /* 0x010fc80000000000 */
[----:B--2---:R-:W-:-:S05]  /*05a0*/  HFMA2 R14, R14, 1, 1, R20 ;  /* 0x3c003c000e0e7831 */ /* 0x004fca0000000014 */
[--C-:B------:R-:W-:Y:S02]  /*05b0*/  HADD2.F32 R29, -RZ, R14.reuse.H0_H0 ;  /* 0x2000000eff1d7230 */ /* 0x100fe40000004100 */
[----:B------:R-:W-:Y:S02]  /*05c0*/  HADD2.F32 R30, -RZ, R14.H1_H1 ;  /* 0x3000000eff1e7230 */ /* 0x000fe40000004100 */
[----:B------:R-:W-:Y:S02]  /*05d0*/  HFMA2 R14, R15, 1, 1, R19 ;  /* 0x3c003c000f0e7831 */ /* 0x000fe40000000013 */
[----:B------:R-:W-:-:S04]  /*05e0*/  FADD R18, RZ, R29 ;  /* 0x0000001dff127221 */ /* 0x000fc80000000000 */
[--C-:B------:R-:W-:Y:S01]  /*05f0*/  FADD R15, R30, -R18.reuse ;  /* 0x800000121e0f7221 */ /* 0x100fe20000000000 */
[----:B------:R-:W-:-:S03]  /*0600*/  FADD R20, R29, -R18 ;  /* 0x800000121d147221 */ /* 0x000fc60000000000 */
[----:B------:R-:W-:Y:S01]  /*0610*/  FFMA R22, R15, 0.5, R18 ;  /* 0x3f0000000f167823 */ /* 0x000fe20000000012 */
[----:B------:R-:W-:Y:S01]  /*0620*/  FFMA R18, R29, R20, RZ ;  /* 0x000000141d127223 */ /* 0x000fe200000000ff */
[----:B------:R-:W-:Y:S01]  /*0630*/  IADD3.X R20, PT, PT, RZ, R9, RZ, P0, !PT ;  /* 0x00000009ff147210 */ /* 0x000fe200007fe4ff */
[----:B------:R-:W-:Y:S02]  /*0640*/  HADD2 R14, R14, R21 ;  /* 0x000000150e0e7230 */ /* 0x000fe40000000000 */
[----:B------:R-:W-:Y:S01]  /*0650*/  FADD R19, R30, -R22 ;  /* 0x800000161e137221 */ /* 0x000fe20000000000 */
[----:B------:R-:W-:Y:S02]  /*0660*/  SHF.R.S32.HI R21, RZ, 0x1f, R20 ;  /* 0x0000001fff157819 */ /* 0x000fe40000011414 */
[----:B------:R-:W-:Y:S02]  /*0670*/  HADD2.F32 R27, -RZ, R14.H0_H0 ;  /* 0x2000000eff1b7230 */ /* 0x000fe40000004100 */
[----:B------:R-:W-:Y:S01]  /*0680*/  LEA.HI R21, P0, R21, R24, RZ, 0x2 ;  /* 0x0000001815157211 */ /* 0x000fe200078110ff */
[----:B------:R-:W-:-:S02]  /*0690*/  FFMA R18, R15, R19, R18 ;  /* 0x000000130f127223 */ /* 0x000fc40000000012 */
[--C-:B------:R-:W-:Y:S01]  /*06a0*/  FADD R15, R27, -R22.reuse ;  /* 0x800000161b0f7221 */ /* 0x100fe20000000000 */
[----:B------:R-:W-:Y:S02]  /*06b0*/  IADD3.X R24, PT, PT, RZ, R20, RZ, P0, !PT ;  /* 0x00000014ff187210 */ /* 0x000fe400007fe4ff */
[----:B------:R-:W-:Y:S01]  /*06c0*/  SHF.L.U32 R20, R21, 0x1, RZ ;  /* 0x0000000115147819 */ /* 0x000fe200000006ff */
[----:B------:R-:W-:Y:S01]  /*06d0*/  FFMA R22, R15, 0.3333333432674407959, R22 ;  /* 0x3eaaaaab0f167823 */ /* 0x000fe20000000016 */
[----:B-----5:R-:W-:Y:S02]  /*06e0*/  HFMA2 R10, R10, 1, 1, R12 ;  /* 0x3c003c000a0a7831 */ /* 0x020fe4000000000c */
[----:B------:R-:W-:Y:S01]  /*06f0*/  LOP3.LUT R20, R20, 0xfffffff8, RZ, 0xc0, !PT ;  /* 0xfffffff814147812 */ /* 0x000fe200078ec0ff */
[----:B------:R-:W-:Y:S01]  /*0700*/  FADD R19, R27, -R22 ;  /* 0x800000161b137221 */ /* 0x000fe20000000000 */
[----:B------:R-:W-:Y:S01]  /*0710*/  HADD2.F32 R28, -RZ, R14.H1_H1 ;  /* 0x3000000eff1c7230 */ /* 0x000fe20000004100 */
[----:B------:R-:W-:-:S02]  /*0720*/  SHF.L.U64.HI R21, R21, 0x1, R24 ;  /* 0x0000000115157819 */ /* 0x000fc40000010218 */
[C---:B------:R-:W-:Y:S01]  /*0730*/  IADD3 R14, P0, PT, R20.reuse, UR48, RZ ;  /* 0x00000030140e7c10 */ /* 0x040fe2000ff1e0ff */
[----:B------:R-:W-:Y:S01]  /*0740*/  FFMA R18, R15, R19, R18 ;  /* 0x000000130f127223 */ /* 0x000fe20000000012 */
[----:B------:R-:W-:Y:S01]  /*0750*/  IADD3 R20, P1, PT, R20, UR36, RZ ;  /* 0x0000002414147c10 */ /* 0x000fe2000ff3e0ff */
[--C-:B------:R-:W-:Y:S01]  /*0760*/  FADD R19, R28, -R22.reuse ;  /* 0x800000161c137221 */ /* 0x100fe20000000000 */
[C---:B------:R-:W-:Y:S01]  /*0770*/  IADD3.X R15, PT, PT, R21.reuse, UR49, RZ, P0, !PT ;  /* 0x00000031150f7c10 */ /* 0x040fe200087fe4ff */
[----:B---3--:R-:W-:Y:S01]  /*0780*/  HADD2 R16, R10, R16 ;  /* 0x000000100a107230 */ /* 0x008fe20000000000 */
[----:B------:R-:W-:Y:S01]  /*0790*/  IADD3.X R21, PT, PT, R21, UR37, RZ, P1, !PT ;  /* 0x0000002515157c10 */ /* 0x000fe20008ffe4ff */
[----:B------:R-:W-:-:S03]  /*07a0*/  FFMA R23, R19, 0.25, R22 ;  /* 0x3e80000013177823 */ /* 0x000fc60000000016 */
[----:B------:R-:W-:Y:S02]  /*07b0*/  HADD2.F32 R32, -RZ, R16.H0_H0 ;  /* 0x20000010ff207230 */ /* 0x000fe40000004100 */
[----:B------:R-:W-:Y:S01]  /*07c0*/  FADD R10, R28, -R23 ;  /* 0x800000171c0a7221 */ /* 0x000fe20000000000 */
[----:B------:R-:W2:Y:S04]  /*07d0*/  LDG.E.64 R14, desc[UR4][R14.64] ;  /* 0x000000040e0e7981 */ /* 0x000ea8000c1e1b00 */
[----:B------:R-:W2:Y:S01]  /*07e0*/  LDG.E.64 R20, desc[UR8][R20.64] ;  /* 0x0000000814147981 */ /* 0x000ea2000c1e1b00 */
[----:B------:R-:W-:Y:S01]  /*07f0*/  FFMA R12, R19, R10, R18 ;  /* 0x0000000a130c7223 */ /* 0x000fe20000000012 */
[----:B------:R-:W-:-:S04]  /*0800*/  FADD R18, -R23, R32 ;  /* 0x0000002017127221 */ /* 0x000fc80000000100 */
[----:B------:R-:W-:Y:S02]  /*0810*/  FFMA R10, R18, 0.20000000298023223877, R23 ;  /* 0x3e4ccccd120a7823 */ /* 0x000fe40000000017 */
[----:B------:R-:W3:Y:S01]  /*0820*/  LDG.E.64 R22, desc[UR6][R6.64+0x200] ;  /* 0x0002000606167981 */ /* 0x000ee2000c1e1b00 */
[----:B------:R-:W-:Y:S02]  /*0830*/  HFMA2 R11, R11, 1, 1, R13 ;  /* 0x3c003c000b0b7831 */ /* 0x000fe4000000000d */
[----:B------:R-:W-:Y:S02]  /*0840*/  HADD2.F32 R31, -RZ, R16.H1_H1 ;  /* 0x30000010ff1f7230 */ /* 0x000fe40000004100 */
[--C-:B------:R-:W-:Y:S01]  /*0850*/  FADD R19, R32, -R10.reuse ;  /* 0x8000000a20137221 */ /* 0x100fe20000000000 */
[----:B------:R-:W-:Y:S02]  /*0860*/  IADD3 R24, P0, PT, R8, 0x180, RZ ;  /* 0x0000018008187810 */ /* 0x000fe40007f1e0ff */
[----:B------:R-:W-:Y:S01]  /*0870*/  FADD R13, R31, -R10 ;  /* 0x8000000a1f0d7221 */ /* 0x000fe20000000000 */
[----:B------:R-:W-:-:S03]  /*0880*/  HADD2 R17, R11, R17 ;  /* 0x000000110b117230 */ /* 0x000fc60000000000 */
[----:B------:R-:W-:Y:S02]  /*0890*/  FFMA R10, R13, 0.16666667163372039795, R10 ;  /* 0x3e2aaaab0d0a7823 */ /* 0x000fe4000000000a */
[----:B------:R-:W-:Y:S02]  /*08a0*/  HADD2.F32 R16, -RZ, R17.H0_H0 ;  /* 0x20000011ff107230 */ /* 0x000fe40000004100 */
[----:B------:R-:W-:Y:S01]  /*08b0*/  FFMA R12, R18, R19, R12 ;  /* 0x00000013120c7223 */ /* 0x000fe2000000000c */
[----:B------:R-:W-:Y:S02]  /*08c0*/  IADD3.X R11, PT, PT, RZ, R9, RZ, P0, !PT ;  /* 0x00000009ff0b7210 */ /* 0x000fe400007fe4ff */
[--C-:B------:R-:W-:Y:S02]  /*08d0*/  FADD R19, R16, -R10.reuse ;  /* 0x8000000a10137221 */ /* 0x100fe40000000000 */
[----:B------:R-:W-:Y:S01]  /*08e0*/  SHF.R.S32.HI R9, RZ, 0x1f, R11 ;  /* 0x0000001fff097819 */ /* 0x000fe2000001140b */
[--C-:B------:R-:W-:Y:S01]  /*08f0*/  FADD R8, R31, -R10.reuse ;  /* 0x8000000a1f087221 */ /* 0x100fe20000000000 */
[----:B------:R-:W-:-:S02]  /*0900*/  FFMA R18, R19, 0.14285714924335479736, R10 ;  /* 0x3e12492513127823 */ /* 0x000fc4000000000a */
[----:B------:R-:W-:Y:S01]  /*0910*/  LEA.HI R10, P0, R9, R24, RZ, 0x2 ;  /* 0x00000018090a7211 */ /* 0x000fe200078110ff */
[----:B------:R-:W-:Y:S01]  /*0920*/  FFMA R8, R13, R8, R12 ;  /* 0x000000080d087223 */ /* 0x000fe2000000000c */
[----:B------:R-:W-:Y:S02]  /*0930*/  FADD R9, R16, -R18 ;  /* 0x8000001210097221 */ /* 0x000fe40000000000 */
[----:B------:R-:W-:Y:S02]  /*0940*/  SHF.L.U32 R12, R10, 0x1, RZ ;  /* 0x000000010a0c7819 */ /* 0x000fe400000006ff */
[----:B------:R-:W-:Y:S01]  /*0950*/  FFMA R19, R19, R9, R8 ;  /* 0x0000000913137223 */ /* 0x000fe20000000008 */
[----:B------:R-:W-:Y:S01]  /*0960*/  IMAD.X R9, RZ, RZ, R11, P0 ;  /* 0x000000ffff097224 */ /* 0x000fe200000e060b */
[----:B------:R-:W-:-:S04]  /*0970*/  LOP3.LUT R12, R12, 0xfffffff8, RZ, 0xc0, !PT ;  /* 0xfffffff80c0c7812 */ /* 0x000fc800078ec0ff */
        /* <DEDUP_REMOVED lines=13> */
[----:B------:R-:W-:-:S04]  /*0a50*/  FFMA R14, R25, 0.125, R18 ;  /* 0x3e000000190e7823 */ /* 0x000fc80000000012 */
[----:B------:R-:W-:Y:S01]  /*0a60*/  FADD R18, R17, -R14 ;  /* 0x8000000e11127221 */ /* 0x000fe20000000000 */
[----:B---3--:R-:W-:-:S03]  /*0a70*/  HADD2 R22, R20, R22 ;  /* 0x0000001614167230 */ /* 0x008fc60000000000 */
[----:B------:R-:W-:Y:S02]  /*0a80*/  FFMA R19, R25, R18, R19 ;  /* 0x0000001219137223 */ /* 0x000fe40000000013 */
[----:B------:R-:W-:-:S05]  /*0a90*/  HADD2.F32 R18, -RZ, R22.H0_H0 ;  /* 0x20000016ff127230 */ /* 0x000fca0000004100 */
[----:B------:R-:W-:-:S04]  /*0aa0*/  FADD R25, -R14, R18 ;  /* 0x000000120e197221 */ /* 0x000fc80000000100 */
[----:B------:R-:W-:-:S04]  /*0ab0*/  FFMA R14, R25, 0.11111111193895339966, R14 ;  /* 0x3de38e39190e7823 */ /* 0x000fc8000000000e */
[----:B------:R-:W-:Y:S01]  /*0ac0*/  FADD R20, R18, -R14 ;  /* 0x8000000e12147221 */ /* 0x000fe20000000000 */
[----:B------:R-:W-:-:S03]  /*0ad0*/  HFMA2 R15, R15, 1, 1, R21 ;  /* 0x3c003c000f0f7831 */ /* 0x000fc60000000015 */
[----:B------:R-:W-:Y:S01]  /*0ae0*/  FFMA R20, R25, R20, R19 ;  /* 0x0000001419147223 */ /* 0x000fe20000000013 */
[----:B------:R-:W-:-:S05]  /*0af0*/  HADD2.F32 R19, -RZ, R22.H1_H1 ;  /* 0x30000016ff137230 */ /* 0x000fca0000004100 */
[----:B------:R-:W-:Y:S01]  /*0b00*/  FADD R21, R19, -R14 ;  /* 0x8000000e13157221 */ /* 0x000fe20000000000 */
[----:B------:R-:W-:-:S03]  /*0b10*/  HADD2 R23, R15, R23 ;  /* 0x000000170f177230 */ /* 0x000fc60000000000 */
[----:B------:R-:W-:-:S04]  /*0b20*/  FFMA R14, R21, 0.10000000149011611938, R14 ;  /* 0x3dcccccd150e7823 */ /* 0x000fc8000000000e */
[----:B------:R-:W-:-:S04]  /*0b30*/  FADD R15, R19, -R14 ;  /* 0x8000000e130f7221 */ /* 0x000fc80000000000 */
[----:B------:R-:W-:Y:S01]  /*0b40*/  FFMA R21, R21, R15, R20 ;  /* 0x0000000f15157223 */ /* 0x000fe20000000014 */
[----:B------:R-:W-:-:S05]  /*0b50*/  HADD2.F32 R20, -RZ, R23.H0_H0 ;  /* 0x20000017ff147230 */ /* 0x000fca0000004100 */
[----:B------:R-:W-:-:S04]  /*0b60*/  FADD R25, R20, -R14 ;  /* 0x8000000e14197221 */ /* 0x000fc80000000000 */
[----:B------:R-:W-:-:S04]  /*0b70*/  FFMA R15, R25, 0.090909093618392944336, R14 ;  /* 0x3dba2e8c190f7823 */ /* 0x000fc8000000000e */
[----:B------:R-:W-:Y:S01]  /*0b80*/  FADD R14, R20, -R15 ;  /* 0x8000000f140e7221 */ /* 0x000fe20000000000 */
[----:B-----5:R-:W-:-:S03]  /*0b90*/  HFMA2 R12, R10, 1, 1, R12 ;  /* 0x3c003c000a0c7831 */ /* 0x020fc6000000000c */
[----:B------:R-:W-:Y:S01]  /*0ba0*/  FFMA R14, R25, R14, R21 ;  /* 0x0000000e190e7223 */ /* 0x000fe20000000015 */
[----:B------:R-:W-:-:S05]  /*0bb0*/  HADD2.F32 R21, -RZ, R23.H1_H1 ;  /* 0x30000017ff157230 */ /* 0x000fca0000004100 */
[----:B------:R-:W-:Y:S01]  /*0bc0*/  FADD R10, R21, -R15 ;  /* 0x8000000f150a7221 */ /* 0x000fe20000000000 */
[----:B----4-:R-:W-:-:S03]  /*0bd0*/  HADD2 R12, R12, R8 ;  /* 0x000000080c0c7230 */ /* 0x010fc60000000000 */
[----:B------:R-:W-:Y:S02]  /*0be0*/  FFMA R8, R10, 0.083333335816860198975, R15 ;  /* 0x3daaaaab0a087823 */ /* 0x000fe4000000000f */
[----:B------:R-:W-:Y:S02]  /*0bf0*/  HADD2.F32 R22, -RZ, R12.H0_H0 ;  /* 0x2000000cff167230 */ /* 0x000fe40000004100 */
[----:B------:R-:W-:Y:S01]  /*0c00*/  FADD R15, R21, -R8 ;  /* 0x80000008150f7221 */ /* 0x000fe20000000000 */
[----:B------:R-:W-:-:S03]  /*0c10*/  HFMA2 R11, R11, 1, 1, R13 ;  /* 0x3c003c000b0b7831 */ /* 0x000fc6000000000d */
[----:B------:R-:W-:Y:S01]  /*0c20*/  FFMA R14, R10, R15, R14 ;  /* 0x0000000f0a0e7223 */ /* 0x000fe2000000000e */
[----:B------:R-:W-:Y:S01]  /*0c30*/  FADD R15, -R8, R22 ;  /* 0x00000016080f7221 */ /* 0x000fe20000000100 */
[----:B------:R-:W-:-:S03]  /*0c40*/  HADD2.F32 R23, -RZ, R12.H1_H1 ;  /* 0x3000000cff177230 */ /* 0x000fc60000004100 */
[----:B------:R-:W-:Y:S01]  /*0c50*/  FFMA R8, R15, 0.076923079788684844971, R8 ;  /* 0x3d9d89d90f087823 */ /* 0x000fe20000000008 */
[----:B------:R-:W-:-:S03]  /*0c60*/  HFMA2 R9, R11, 1, 1, R9 ;  /* 0x3c003c000b097831 */ /* 0x000fc60000000009 */
[--C-:B------:R-:W-:Y:S01]  /*0c70*/  FADD R11, R23, -R8.reuse ;  /* 0x80000008170b7221 */ /* 0x100fe20000000000 */
[----:B------:R-:W-:-:S03]  /*0c80*/  FADD R10, R22, -R8 ;  /* 0x80000008160a7221 */ /* 0x000fc60000000000 */
[----:B------:R-:W-:Y:S01]  /*0c90*/  FFMA R8, R11, 0.071428574621677398682, R8 ;  /* 0x3d9249250b087823 */ /* 0x000fe20000000008 */
[----:B------:R-:W-:Y:S01]  /*0ca0*/  FFMA R10, R15, R10, R14 ;  /* 0x0000000a0f0a7223 */ /* 0x000fe2000000000e */
[----:B------:R-:W-:Y:S02]  /*0cb0*/  HADD2.F32 R24, -RZ, R9.H0_H0 ;  /* 0x20000009ff187230 */ /* 0x000fe40000004100 */
[----:B------:R-:W-:-:S04]  /*0cc0*/  FADD R12, R23, -R8 ;  /* 0x80000008170c7221 */ /* 0x000fc80000000000 */
[----:B------:R-:W-:Y:S01]  /*0cd0*/  FFMA R10, R11, R12, R10 ;  /* 0x0000000c0b0a7223 */ /* 0x000fe2000000000a */
[----:B------:R-:W-:Y:S01]  /*0ce0*/  FADD R11, R24, -R8 ;  /* 0x80000008180b7221 */ /* 0x000fe20000000000 */
[----:B------:R-:W-:-:S03]  /*0cf0*/  HADD2.F32 R25, -RZ, R9.H1_H1 ;  /* 0x30000009ff197230 */ /* 0x000fc60000004100 */
[----:B------:R-:W-:-:S04]  /*0d00*/  FFMA R8, R11, 0.066666670143604278564, R8 ;  /* 0x3d8888890b087823 */ /* 0x000fc80000000008 */
[----:B------:R-:W-:-:S04]  /*0d10*/  FADD R9, R24, -R8 ;  /* 0x8000000818097221 */ /* 0x000fc80000000000 */
[----:B------:R-:W-:Y:S01]  /*0d20*/  FFMA R9, R11, R9, R10 ;  /* 0x000000090b097223 */ /* 0x000fe2000000000a */
[----:B------:R-:W-:-:S04]  /*0d30*/  FADD R11, R25, -R8 ;  /* 0x80000008190b7221 */ /* 0x000fc80000000000 */
[----:B------:R-:W-:Y:S01]  /*0d40*/  FFMA R36, R11, 0.0625, R8 ;  /* 0x3d8000000b247823 */ /* 0x000fe20000000008 */
[----:B------:R-:W-:-:S03]  /*0d50*/  HFMA2 R8, -RZ, RZ, 2.75, 0 ;  /* 0x41800000ff087431 */ /* 0x000fc600000001ff */
[----:B------:R-:W-:-:S04]  /*0d60*/  FADD R26, R25, -R36 ;  /* 0x80000024191a7221 */ /* 0x000fc80000000000 */
[----:B------:R-:W-:Y:S01]  /*0d70*/  FFMA R26, R11, R26, R9 ;  /* 0x0000001a0b1a7223 */ /* 0x000fe20000000009 */
[----:B------:R-:W-:Y:S06]  /*0d80*/  BRA.DIV UR4, `(.L_x_4531) ;  /* 0x0000001204387947 */ /* 0x000fec000b800000 */
[----:B------:R-:W0:Y:S04]  /*0d90*/  SHFL.DOWN PT, R10, R36, 0x10, 0x1f ;  /* 0x0a001f00240a7f89 */ /* 0x000e2800000e0000 */
[----:B------:R-:W1:Y:S04]  /*0da0*/  SHFL.DOWN PT, R9, R26, 0x10, 0x1f ;  /* 0x0a001f001a097f89 */ /* 0x000e6800000e0000 */
[----:B------:R2:W3:Y:S02]  /*0db0*/  SHFL.DOWN PT, R14, R37, 0x10, 0x1f ;  /* 0x0a001f00250e7f89 */ /* 0x0004e400000e0000 */
[----:B--2---:R-:W-:-:S07]  /*0dc0*/  MOV R37, R26 ;  /* 0x0000001a00257202 */ /* 0x004fce0000000f00 */
.L_x_4551:
        /* <DEDUP_REMOVED lines=15> */
.L_x_4532:
[----:B------:R-:W-:-:S03]  /*0ec0*/  UMOV UR4, 0xffffffff ;  /* 0xffffffff00047882 */ /* 0x000fc60000000000 */
[----:B------:R-:W-:Y:S05]  /*0ed0*/  BRA.DIV UR4, `(.L_x_4533) ;  /* 0x0000001204447947 */ /* 0x000fea000b800000 */
[----:B-1----:R1:W2:Y:S04]  /*0ee0*/  SHFL.DOWN PT, R9, R36, 0x8, 0x1f ;  /* 0x09001f0024097f89 */ /* 0x0022a800000e0000 */
[----:B0-----:R1:W0:Y:S04]  /*0ef0*/  SHFL.DOWN PT, R10, R37, 0x8, 0x1f ;  /* 0x09001f00250a7f89 */ /* 0x00122800000e0000 */
[----:B------:R1:W3:Y:S02]  /*0f00*/  SHFL.DOWN PT, R14, R8, 0x8, 0x1f ;  /* 0x09001f00080e7f89 */ /* 0x0002e400000e0000 */
.L_x_4556:
        /* <DEDUP_REMOVED lines=16> */
.L_x_4534:
[----:B------:R-:W-:-:S03]  /*1010*/  UMOV UR4, 0xffffffff ;  /* 0xffffffff00047882 */ /* 0x000fc60000000000 */
[----:B------:R-:W-:Y:S05]  /*1020*/  BRA.DIV UR4, `(.L_x_4535) ;  /* 0x00000012044c7947 */ /* 0x000fea000b800000 */
[----:B--2---:R2:W3:Y:S04]  /*1030*/  SHFL.DOWN PT, R9, R36, 0x4, 0x1f ;  /* 0x08801f0024097f89 */ /* 0x0044e800000e0000 */
[----:B0-----:R2:W0:Y:S04]  /*1040*/  SHFL.DOWN PT, R10, R37, 0x4, 0x1f ;  /* 0x08801f00250a7f89 */ /* 0x00142800000e0000 */
[----:B------:R2:W4:Y:S02]  /*1050*/  SHFL.DOWN PT, R14, R8, 0x4, 0x1f ;  /* 0x08801f00080e7f89 */ /* 0x00052400000e0000 */
.L_x_4561:
        /* <DEDUP_REMOVED lines=16> */
.L_x_4536:
[----:B------:R-:W-:-:S03]  /*1160*/  UMOV UR4, 0xffffffff ;  /* 0xffffffff00047882 */ /* 0x000fc60000000000 */
[----:B------:R-:W-:Y:S05]  /*1170*/  BRA.DIV UR4, `(.L_x_4537) ;  /* 0x0000001204547947 */ /* 0x000fea000b800000 */
[----:B---3--:R3:W4:Y:S04]  /*1180*/  SHFL.DOWN PT, R9, R36, 0x2, 0x1f ;  /* 0x08401f0024097f89 */ /* 0x00872800000e0000 */
[----:B0-----:R3:W0:Y:S04]  /*1190*/  SHFL.DOWN PT, R10, R37, 0x2, 0x1f ;  /* 0x08401f00250a7f89 */ /* 0x00162800000e0000 */
[----:B------:R3:W0:Y:S02]  /*11a0*/  SHFL.DOWN PT, R14, R8, 0x2, 0x1f ;  /* 0x08401f00080e7f89 */ /* 0x00062400000e0000 */
.L_x_4566:
        /* <DEDUP_REMOVED lines=16> */
.L_x_4538:
[----:B------:R-:W-:-:S03]  /*12b0*/  UMOV UR4, 0xffffffff ;  /* 0xffffffff00047882 */ /* 0x000fc60000000000 */
[----:B------:R-:W-:Y:S05]  /*12c0*/  BRA.DIV UR4, `(.L_x_4539) ;  /* 0x00000012045c7947 */ /* 0x000fea000b800000 */
[----:B----4-:R0:W4:Y:S04]  /*12d0*/  SHFL.DOWN PT, R9, R36, 0x1, 0x1f ;  /* 0x08201f0024097f89 */ /* 0x01012800000e0000 */
[----:B------:R0:W0:Y:S04]  /*12e0*/  SHFL.DOWN PT, R10, R37, 0x1, 0x1f ;  /* 0x08201f00250a7f89 */ /* 0x00002800000e0000 */
[----:B------:R0:W0:Y:S02]  /*12f0*/  SHFL.DOWN PT, R14, R8, 0x1, 0x1f ;  /* 0x08201f00080e7f89 */ /* 0x00002400000e0000 */
.L_x_4571:
        /* <DEDUP_REMOVED lines=13> */
[----:B------:R-:W-:-:S03]  /*13d0*/  IMAD.MOV.U32 R8, RZ, RZ, R11 ;  /* 0x000000ffff087224 */ /* 0x000fc600078e000b */
[----:B------:R-:W-:-:S04]  /*13e0*/  FFMA R10, R13, R9, R10 ;  /* 0x000000090d0a7223 */ /* 0x000fc8000000000a */
[----:B------:R-:W-:-:S07]  /*13f0*/  FADD R37, R37, R10 ;  /* 0x0000000a25257221 */ /* 0x000fce0000000000 */
.L_x_4540:
[----:B------:R-:W-:-:S03]  /*1400*/  UMOV UR4, 0xffffffff ;  /* 0xffffffff00047882 */ /* 0x000fc60000000000 */
[----:B------:R-:W-:Y:S05]  /*1410*/  BRA.DIV UR4, `(.L_x_4541) ;  /* 0x0000001204647947 */ /* 0x000fea000b800000 */
[----:B------:R0:W0:Y:S04]  /*1420*/  SHFL.IDX PT, R26, R36, RZ, 0x1f ;  /* 0x00001fff241a7589 */ /* 0x00002800000e0000 */
[----:B-123--:R-:W1:Y:S04]  /*1430*/  SHFL.IDX PT, R37, R37, RZ, 0x1f ;  /* 0x00001fff25257589 */ /* 0x00ee6800000e0000 */
[----:B------:R2:W3:Y:S02]  /*1440*/  SHFL.IDX PT, R14, R8, RZ, 0x1f ;  /* 0x00001fff080e7589 */ /* 0x0004e400000e0000 */
.L_x_4576:
        /* <DEDUP_REMOVED lines=29> */
.L_x_4542:
[----:B------:R1:W2:Y:S02]  /*1620*/  MUFU.RSQ R14, R8 ;  /* 0x00000008000e7308 */ /* 0x0002a40000001400 */
.L_x_4543:
[----:B------:R-:W3:Y:S01]  /*1630*/  S2R R15, SR_TID.X ;  /* 0x00000000000f7919 */ /* 0x000ee20000002100 */
[----:B------:R-:W-:Y:S01]  /*1640*/  BSSY.RECONVERGENT B1, `(.L_x_4544) ;  /* 0x000000e000017945 */ /* 0x000fe20003800200 */
[----:B---3--:R-:W-:-:S13]  /*1650*/  ISETP.NE.AND P0, PT, R15, RZ, PT ;  /* 0x000000ff0f00720c */ /* 0x008fda0003f05270 */
[----:B------:R-:W-:Y:S05]  /*1660*/  @P0 BRA `(.L_x_4545) ;  /* 0x00000000002c0947 */ /* 0x000fea0003800000 */
[----:B------:R-:W-:Y:S02]  /*1670*/  SHF.R.S32.HI R11, RZ, 0x1f, R0 ;  /* 0x0000001fff0b7819 */ /* 0x000fe40000011400 */
[----:B------:R-:W-:Y:S02]  /*1680*/  SHF.L.U32 R10, R0, 0x2, RZ ;  /* 0x00000002000a7819 */ /* 0x000fe400000006ff */
        /* <DEDUP_REMOVED lines=9> */
.L_x_4545:
[----:B------:R-:W-:Y:S05]  /*1720*/  BSYNC.RECONVERGENT B1 ;  /* 0x0000000000017941 */ /* 0x000fea0003800200 */
.L_x_4544:
        /* <DEDUP_REMOVED lines=25> */
[----:B------:R-:W-:-:S04]  /*18c0*/  IMAD.WIDE.U32 R12, R0, UR46, R12 ;  /* 0x0000002e000c7c25 */ /* 0x000fc8000f8e000c */
[----:B------:R-:W-:-:S05]  /*18d0*/  IMAD.IADD R13, R13, 0x1, R15 ;  /* 0x000000010d0d7824 */ /* 0x000fca00078e020f */
        /* <DEDUP_REMOVED lines=42> */
[--C-:B------:R-:W-:Y:S02]  /*1b80*/  FADD R19, R19, -R26.reuse ;  /* 0x8000001a13137221 */ /* 0x100fe40000000000 */
[----:B------:R-:W-:Y:S01]  /*1b90*/  IADD3.X R20, PT, PT, RZ, R27, RZ, P0, !PT ;  /* 0x0000001bff147210 */ /* 0x000fe200007fe4ff */
[----:B------:R-:W-:Y:S01]  /*1ba0*/  FADD R21, R21, -R26 ;  /* 0x8000001a15157221 */ /* 0x000fe20000000000 */
[-C--:B------:R-:W-:Y:S01]  /*1bb0*/  FMUL R29, R29, R14.reuse ;  /* 0x0000000e1d1d7220 */ /* 0x080fe20000400000 */
[-C--:B------:R-:W-:Y:S01]  /*1bc0*/  FMUL R16, R19, R14.reuse ;  /* 0x0000000e13107220 */ /* 0x080fe20000400000 */
[C---:B------:R-:W-:Y:S01]  /*1bd0*/  SHF.L.U64.HI R17, R15.reuse, 0x1, R20 ;  /* 0x000000010f117819 */ /* 0x040fe20000010214 */
[----:B------:R-:W-:Y:S02]  /*1be0*/  IMAD.SHL.U32 R15, R15, 0x2, RZ ;  /* 0x000000020f0f7824 */ /* 0x000fe400078e00ff */
[-C--:B------:R-:W-:Y:S01]  /*1bf0*/  FMUL R31, R31, R14.reuse ;  /* 0x0000000e1f1f7220 */ /* 0x080fe20000400000 */
[----:B------:R-:W-:Y:S01]  /*1c00*/  FMUL R18, R21, R14 ;  /* 0x0000000e15127220 */ /* 0x000fe20000400000 */
[----:B------:R-:W-:-:S02]  /*1c10*/  F2FP.F16.F32.PACK_AB R29, R16, R29 ;  /* 0x0000001d101d723e */ /* 0x000fc400000000ff */
        /* <DEDUP_REMOVED lines=16> */
[----:B0-----:R-:W-:Y:S02]  /*1d20*/  FMUL R8, R23, R14 ;  /* 0x0000000e17087220 */ /* 0x001fe40000400000 */
[----:B------:R-:W-:Y:S02]  /*1d30*/  IADD3.X R9, PT, PT, RZ, R12, RZ, P0, !PT ;  /* 0x0000000cff097210 */ /* 0x000fe400007fe4ff */
[----:B------:R-:W-:Y:S01]  /*1d40*/  SHF.L.U32 R12, R20, 0x1, RZ ;  /* 0x00000001140c7819 */ /* 0x000fe200000006ff */
[----:B------:R-:W-:Y:S01]  /*1d50*/  FADD R15, R24, -R26 ;  /* 0x8000001a180f7221 */ /* 0x000fe20000000000 */
[----:B------:R-:W-:-:S02]  /*1d60*/  SHF.L.U64.HI R16, R20, 0x1, R9 ;  /* 0x0000000114107819 */ /* 0x000fc40000010209 */
[----:B------:R-:W-:Y:S01]  /*1d70*/  LOP3.LUT R12, R12, 0xfffffff8, RZ, 0xc0, !PT ;  /* 0xfffffff80c0c7812 */ /* 0x000fe200078ec0ff */
[----:B------:R-:W-:Y:S01]  /*1d80*/  FADD R25, R25, -R26 ;  /* 0x8000001a19197221 */ /* 0x000fe20000000000 */
[----:B------:R-:W-:Y:S01]  /*1d90*/  F2FP.F16.F32.PACK_AB R9, R8, R13 ;  /* 0x0000000d0809723e */ /* 0x000fe200000000ff */
[-C--:B------:R-:W-:Y:S01]  /*1da0*/  FMUL R15, R15, R14.reuse ;  /* 0x0000000e0f0f7220 */ /* 0x080fe20000400000 */
        /* <DEDUP_REMOVED lines=11> */
.L_x_4530:
[----:B------:R-:W-:Y:S05]  /*1e60*/  EXIT ;  /* 0x000000000000794d */ /* 0x000fea0003800000 */
.L_x_4531:
[----:B------:R-:W-:Y:S01]  /*1e70*/  BSSY B1, `(.L_x_4547) ;  /* 0x0000008000017945 */ /* 0x000fe20003800000 */
[----:B------:R-:W-:Y:S01]  /*1e80*/  MOV R13, R36 ;  /* 0x00000024000d7202 */ /* 0x000fe20000000f00 */
[----:B------:R-:W-:Y:S01]  /*1e90*/  IMAD.MOV.U32 R15, RZ, RZ, -0x1 ;  /* 0xffffffffff0f7424 */ /* 0x000fe200078e00ff */
[----:B------:R-:W-:Y:S02]  /*1ea0*/  MOV R12, 0x10 ;  /* 0x00000010000c7802 */ /* 0x000fe40000000f00 */
[----:B------:R-:W-:-:S07]  /*1eb0*/  MOV R11, 0x1f ;  /* 0x0000001f000b7802 */ /* 0x000fce0000000f00 */
[----:B------:R-:W-:Y:S05]  /*1ec0*/  WARPSYNC.COLLECTIVE R15, `(.L_x_4548) ;  /* 0x000000000f087348 */ /* 0x000fea0003c00000 */
[----:B------:R0:W1:Y:S02]  /*1ed0*/  SHFL.DOWN P6, R14, R13, R12, R11 ;  /* 0x0800000c0d0e7389 */ /* 0x00006400000c000b */
[----:B01----:R-:W-:Y:S05]  /*1ee0*/  ENDCOLLECTIVE ;  /* 0x000000000000791b */ /* 0x003fea0003800000 */
.L_x_4548:
[----:B------:R-:W-:Y:S05]  /*1ef0*/  BSYNC B1 ;  /* 0x0000000000017941 */ /* 0x000fea0003800000 */
.L_x_4547:
        /* <DEDUP_REMOVED lines=8> */
.L_x_4549:
[----:B------:R-:W-:Y:S01]  /*1f80*/  MOV R13, R37 ;  /* 0x00000025000d7202 */ /* 0x000fe20000000f00 */
[----:B------:R-:W-:Y:S01]  /*1f90*/  IMAD.MOV.U32 R37, RZ, RZ, R26 ;  /* 0x000000ffff257224 */ /* 0x000fe200078e001a */
[----:B------:R-:W-:-:S07]  /*1fa0*/  MOV R9, R14 ;  /* 0x0000000e00097202 */ /* 0x000fce0000000f00 */
[----:B------:R-:W-:Y:S05]  /*1fb0*/  WARPSYNC.COLLECTIVE R15, `(.L_x_4550) ;  /* 0x000000000f087348 */ /* 0x000fea0003c00000 */
[----:B------:R0:W1:Y:S02]  /*1fc0*/  SHFL.DOWN P6, R14, R13, R12, R11 ;  /* 0x0800000c0d0e7389 */ /* 0x00006400000c000b */
[----:B01----:R-:W-:Y:S05]  /*1fd0*/  ENDCOLLECTIVE ;  /* 0x000000000000791b */ /* 0x003fea0003800000 */
.L_x_4550:
[----:B------:R-:W-:Y:S05]  /*1fe0*/  BRA `(.L_x_4551) ;  /* 0xffffffec00787947 */ /* 0x000fea000383ffff */
.L_x_4533:
        /* <DEDUP_REMOVED lines=8> */
.L_x_4553:
[----:B------:R-:W-:Y:S05]  /*2070*/  BSYNC B1 ;  /* 0x0000000000017941 */ /* 0x000fea0003800000 */
.L_x_4552:
        /* <DEDUP_REMOVED lines=8> */
.L_x_4554:
[----:B------:R-:W-:Y:S02]  /*2100*/  MOV R13, R8 ;  /* 0x00000008000d7202 */ /* 0x000fe40000000f00 */
[----:B------:R-:W-:-:S07]  /*2110*/  MOV R10, R14 ;  /* 0x0000000e000a7202 */ /* 0x000fce0000000f00 */
[----:B------:R-:W-:Y:S05]  /*2120*/  WARPSYNC.COLLECTIVE R15, `(.L_x_4555) ;  /* 0x000000000f087348 */ /* 0x000fea0003c00000 */
[----:B------:R0:W1:Y:S02]  /*2130*/  SHFL.DOWN P6, R14, R13, R12, R11 ;  /* 0x0800000c0d0e7389 */ /* 0x00006400000c000b */
[----:B01----:R-:W-:Y:S05]  /*2140*/  ENDCOLLECTIVE ;  /* 0x000000000000791b */ /* 0x003fea0003800000 */
.L_x_4555:
[----:B------:R-:W-:Y:S05]  /*2150*/  BRA `(.L_x_4556) ;  /* 0xffffffec006c7947 */ /* 0x000fea000383ffff */
.L_x_4535:
        /* <DEDUP_REMOVED lines=8> */
.L_x_4558:
[----:B------:R-:W-:Y:S05]  /*21e0*/  BSYNC B1 ;  /* 0x0000000000017941 */ /* 0x000fea0003800000 */
.L_x_4557:
        /* <DEDUP_REMOVED lines=8> */
.L_x_4559:
[----:B------:R-:W-:Y:S02]  /*2270*/  MOV R13, R8 ;  /* 0x00000008000d7202 */ /* 0x000fe40000000f00 */
[----:B------:R-:W-:-:S07]  /*2280*/  MOV R10, R14 ;  /* 0x0000000e000a7202 */ /* 0x000fce0000000f00 */
[----:B------:R-:W-:Y:S05]  /*2290*/  WARPSYNC.COLLECTIVE R15, `(.L_x_4560) ;  /* 0x000000000f087348 */ /* 0x000fea0003c00000 */
[----:B------:R0:W1:Y:S02]  /*22a0*/  SHFL.DOWN P6, R14, R13, R12, R11 ;  /* 0x0800000c0d0e7389 */ /* 0x00006400000c000b */
[----:B01----:R-:W-:Y:S05]  /*22b0*/  ENDCOLLECTIVE ;  /* 0x000000000000791b */ /* 0x003fea0003800000 */
.L_x_4560:
[----:B------:R-:W-:Y:S05]  /*22c0*/  BRA `(.L_x_4561) ;  /* 0xffffffec00647947 */ /* 0x000fea000383ffff */
.L_x_4537:
        /* <DEDUP_REMOVED lines=8> */
.L_x_4563:
[----:B------:R-:W-:Y:S05]  /*2350*/  BSYNC B1 ;  /* 0x0000000000017941 */ /* 0x000fea0003800000 */
.L_x_4562:
        /* <DEDUP_REMOVED lines=8> */
.L_x_4564:
[----:B------:R-:W-:Y:S01]  /*23e0*/  MOV R13, R8 ;  /* 0x00000008000d7202 */ /* 0x000fe20000000f00 */
[----:B------:R-:W-:-:S07]  /*23f0*/  IMAD.MOV.U32 R10, RZ, RZ, R14 ;  /* 0x000000ffff0a7224 */ /* 0x000fce00078e000e */
[----:B------:R-:W-:Y:S05]  /*2400*/  WARPSYNC.COLLECTIVE R15, `(.L_x_4565) ;  /* 0x000000000f087348 */ /* 0x000fea0003c00000 */
[----:B------:R0:W1:Y:S02]  /*2410*/  SHFL.DOWN P6, R14, R13, R12, R11 ;  /* 0x0800000c0d0e7389 */ /* 0x00006400000c000b */
[----:B01----:R-:W-:Y:S05]  /*2420*/  ENDCOLLECTIVE ;  /* 0x000000000000791b */ /* 0x003fea0003800000 */
.L_x_4565:
[----:B------:R-:W-:Y:S05]  /*2430*/  BRA `(.L_x_4566) ;  /* 0xffffffec005c7947 */ /* 0x000fea000383ffff */
.L_x_4539:
        /* <DEDUP_REMOVED lines=8> */
.L_x_4568:
[----:B------:R-:W-:Y:S05]  /*24c0*/  BSYNC B1 ;  /* 0x0000000000017941 */ /* 0x000fea0003800000 */
.L_x_4567:
        /* <DEDUP_REMOVED lines=8> */
.L_x_4569:
[----:B------:R-:W-:Y:S02]  /*2550*/  MOV R13, R8 ;  /* 0x00000008000d7202 */ /* 0x000fe40000000f00 */
[----:B------:R-:W-:-:S07]  /*2560*/  MOV R10, R14 ;  /* 0x0000000e000a7202 */ /* 0x000fce0000000f00 */
[----:B------:R-:W-:Y:S05]  /*2570*/  WARPSYNC.COLLECTIVE R15, `(.L_x_4570) ;  /* 0x000000000f087348 */ /* 0x000fea0003c00000 */
[----:B------:R0:W1:Y:S02]  /*2580*/  SHFL.DOWN P6, R14, R13, R12, R11 ;  /* 0x0800000c0d0e7389 */ /* 0x00006400000c000b */
[----:B01----:R-:W-:Y:S05]  /*2590*/  ENDCOLLECTIVE ;  /* 0x000000000000791b */ /* 0x003fea0003800000 */
.L_x_4570:
[----:B------:R-:W-:Y:S05]  /*25a0*/  BRA `(.L_x_4571) ;  /* 0xffffffec00547947 */ /* 0x000fea000383ffff */
.L_x_4541:
        /* <DEDUP_REMOVED lines=8> */
.L_x_4573:
[----:B------:R-:W-:Y:S05]  /*2630*/  BSYNC B1 ;  /* 0x0000000000017941 */ /* 0x000fea0003800000 */
.L_x_4572:
        /* <DEDUP_REMOVED lines=8> */
.L_x_4574:
[----:B------:R-:W-:Y:S02]  /*26c0*/  MOV R13, R8 ;  /* 0x00000008000d7202 */ /* 0x000fe40000000f00 */
[----:B------:R-:W-:-:S07]  /*26d0*/  MOV R37, R14 ;  /* 0x0000000e00257202 */ /* 0x000fce0000000f00 */
[----:B------:R-:W-:Y:S05]  /*26e0*/  WARPSYNC.COLLECTIVE R15, `(.L_x_4575) ;  /* 0x000000000f087348 */ /* 0x000fea0003c00000 */
[----:B------:R0:W1:Y:S02]  /*26f0*/  SHFL.IDX P6, R14, R13, R12, R11 ;  /* 0x0000000c0d0e7389 */ /* 0x00006400000c000b */
[----:B01----:R-:W-:Y:S05]  /*2700*/  ENDCOLLECTIVE ;  /* 0x000000000000791b */ /* 0x003fea0003800000 */
.L_x_4575:
[----:B------:R-:W-:Y:S05]  /*2710*/  BRA `(.L_x_4576) ;  /* 0xffffffec004c7947 */ /* 0x000fea000383ffff */
.L_x_4577:
        /* <DEDUP_REMOVED lines=14> */
.L_x_7547:


//--------------------- .text._Z17LayerNormWarpImplI19BiasAddResidualLoadI6__halffE11AffineStoreIfS1_EfLi4ELi12ELi8ELi32ELi1ELb1EEvT_T0_iidPT1_S8_ --------------------------
	.section	.text._Z17LayerNormWarpImplI19BiasAddResidualLoadI6__halffE11AffineStoreIfS1_EfLi4ELi12ELi8ELi32ELi1ELb1EEvT_T0_iidPT1_S8_,"ax",@progbits
	.align	128
        .global         _Z17LayerNormWarpImplI19BiasAddResidualLoadI6__halffE11AffineStoreIfS1_EfLi4ELi12ELi8ELi32ELi1ELb1EEvT_T0_iidPT1_S8_
        .type           _Z17LayerNormWarpImplI19BiasAddResidualLoadI6__halffE11AffineStoreIfS1_EfLi4ELi12ELi8ELi32ELi1ELb1EEvT_T0_iidPT1_S8_,@function
        .size           _Z17LayerNormWarpImplI19BiasAddResidualLoadI6__halffE11AffineStoreIfS1_EfLi4ELi12ELi8ELi32ELi1ELb1EEvT_T0_iidPT1_S8_,(.L_x_7548 - _Z17LayerNormWarpImplI19BiasAddResidualLoadI6__halffE11AffineStoreIfS1_EfLi4ELi12ELi8ELi32ELi1ELb1EEvT_T0_iidPT1_S8_)
        .other          _Z17LayerNormWarpImplI19BiasAddResidualLoadI6__halffE11AffineStoreIfS1_EfLi4ELi12ELi8ELi32ELi1ELb1EEvT_T0_iidPT1_S8_,@"STO_CUDA_ENTRY STV_DEFAULT"
_Z17LayerNormWarpImplI19BiasAddResidualLoadI6__halffE11AffineStoreIfS1_EfLi4ELi12ELi8ELi32ELi1ELb1EEvT_T0_iidPT1_S8_:
.text._Z17LayerNormWarpImplI19BiasAddResidualLoadI6__halffE11AffineStoreIfS1_EfLi4ELi12ELi8ELi32ELi1ELb1EEvT_T0_iidPT1_S8_:
        /* <DEDUP_REMOVED lines=24> */
.L_x_4578:
        /* <DEDUP_REMOVED lines=22> */
.L_x_4601:
[----:B------:R-:W0:Y:S01]  /*02e0*/  LDC.64 R36, c[0x0][0x398] ;  /* 0x0000e600ff247b82 */ /* 0x000e220000000a00 */
[----:B------:R-:W-:Y:S01]  /*02f0*/  SHF.R.S32.HI R3, RZ, 0x1f, R22 ;  /* 0x0000001fff037819 */ /* 0x000fe20000011416 */
[----:B------:R-:W-:Y:S02]  /*0300*/  HFMA2 R33, -RZ, RZ, 0, 0 ;  /* 0x00000000ff217431 */ /* 0x000fe400000001ff */
[----:B------:R-:W-:Y:S01]  /*0310*/  IMAD.SHL.U32 R32, R9, 0x4, RZ ;  /* 0x0000000409207824 */ /* 0x000fe200078e00ff */
        /* <DEDUP_REMOVED lines=8> */
[----:B0-----:R-:W-:-:S04]  /*03a0*/  IMAD R0, R3, R36, RZ ;  /* 0x0000002403007224 */ /* 0x001fc800078e02ff */
[----:B------:R-:W-:-:S07]  /*03b0*/  IMAD R11, R22, R37, R0 ;  /* 0x00000025160b7224 */ /* 0x000fce00078e0200 */
[----:B------:R-:W3:Y:S01]  /*03c0*/  LDG.E.64 R28, desc[UR6][R30.64+-0x200] ;  /* 0xfffe00061e1c7981 */ /* 0x000ee2000c1e1b00 */
[----:B------:R-:W-:-:S05]  /*03d0*/  IMAD.WIDE.U32 R36, R22, R36, R32 ;  /* 0x0000002416247225 */ /* 0x000fca00078e0020 */
[----:B------:R-:W-:-:S04]  /*03e0*/  IADD3 R11, PT, PT, R37, R11, RZ ;  /* 0x0000000b250b7210 */ /* 0x000fc80007ffe0ff */
[----:B------:R-:W-:-:S04]  /*03f0*/  SHF.R.S32.HI R3, RZ, 0x1f, R11 ;  /* 0x0000001fff037819 */ /* 0x000fc8000001140b */
[----:B------:R-:W-:-:S04]  /*0400*/  LEA.HI R0, P0, R3, R36, RZ, 0x2 ;  /* 0x0000002403007211 */ /* 0x000fc800078110ff */
[----:B------:R-:W-:Y:S01]  /*0410*/  SHF.L.U32 R7, R0, 0x1, RZ ;  /* 0x0000000100077819 */ /* 0x000fe200000006ff */
[----:B------:R-:W-:-:S03]  /*0420*/  IMAD.X R3, RZ, RZ, R11, P0 ;  /* 0x000000ffff037224 */ /* 0x000fc600000e060b */
[----:B------:R-:W-:Y:S02]  /*0430*/  LOP3.LUT R7, R7, 0xfffffff8, RZ, 0xc0, !PT ;  /* 0xfffffff807077812 */ /* 0x000fe400078ec0ff */
[----:B------:R-:W-:Y:S02]  /*0440*/  SHF.L.U64.HI R0, R0, 0x1, R3 ;  /* 0x0000000100007819 */ /* 0x000fe40000010203 */
        /* <DEDUP_REMOVED lines=19> */
[----:B------:R-:W5:Y:S04]  /*0580*/  LDG.E.64 R12, desc[UR4][R12.64] ;  /* 0x000000040c0c7981 */ /* 0x000f68000c1e1b00 */
[----:B------:R-:W5:Y:S01]  /*0590*/  LDG.E.64 R26, desc[UR8][R26.64] ;  /* 0x000000081a1a7981 */ /* 0x000f62000c1e1b00 */
[----:B------:R-:W-:-:S05]  /*05a0*/  VIADD R32, R32, 0x100 ;  /* 0x0000010020207836 */ /* 0x000fca0000000000 */
[----:B------:R-:W-:Y:S01]  /*05b0*/  ISETP.GE.AND P0, PT, R32, UR44, PT ;  /* 0x0000002c20007c0c */ /* 0x000fe2000bf06270 */
[----:B------:R-:W-:Y:S01]  /*05c0*/  BSSY.RECONVERGENT B0, `(.L_x_4579) ;  /* 0x0000062000007945 */ /* 0x000fe20003800200 */
[----:B------:R-:W-:Y:S01]  /*05d0*/  MOV R34, 0x41000000 ;  /* 0x4100000000227802 */ /* 0x000fe20000000f00 */
        /* <DEDUP_REMOVED lines=16> */
[----:B-----5:R-:W-:-:S03]  /*06e0*/  HFMA2 R12, R12, 1, 1, R26 ;  /* 0x3c003c000c0c7831 */ /* 0x020fc6000000001a */
[----:B------:R-:W-:-:S04]  /*06f0*/  FADD R33, R7, -R5 ;  /* 0x8000000507217221 */ /* 0x000fc80000000000 */
[----:B------:R-:W-:Y:S01]  /*0700*/  FFMA R4, R6, R33, R4 ;  /* 0x0000002106047223 */ /* 0x000fe20000000004 */
[----:B------:R-:W-:Y:S02]  /*0710*/  HADD2.F32 R6, -RZ, R29.H1_H1 ;  /* 0x3000001dff067230 */ /* 0x000fe40000004100 */
[----:B----4-:R-:W-:-:S03]  /*0720*/  HADD2 R2, R12, R2 ;  /* 0x000000020c027230 */ /* 0x010fc60000000000 */
[----:B------:R-:W-:-:S04]  /*0730*/  FADD R26, R6, -R5 ;  /* 0x80000005061a7221 */ /* 0x000fc80000000000 */
[----:B------:R-:W-:Y:S01]  /*0740*/  FFMA R12, R26, 0.25, R5 ;  /* 0x3e8000001a0c7823 */ /* 0x000fe20000000005 */
[----:B------:R-:W-:-:S03]  /*0750*/  HADD2.F32 R5, -RZ, R2.H0_H0 ;  /* 0x20000002ff057230 */ /* 0x000fc60000004100 */
[----:B------:R-:W-:Y:S01]  /*0760*/  FADD R29, R6, -R12 ;  /* 0x8000000c061d7221 */ /* 0x000fe20000000000 */
[----:B------:R-:W-:-:S03]  /*0770*/  HFMA2 R13, R13, 1, 1, R27 ;  /* 0x3c003c000d0d7831 */ /* 0x000fc6000000001b */
[----:B------:R-:W-:Y:S01]  /*0780*/  FFMA R26, R26, R29, R4 ;  /* 0x0000001d1a1a7223 */ /* 0x000fe20000000004 */
[----:B------:R-:W-:Y:S01]  /*0790*/  FADD R29, -R12, R5 ;  /* 0x000000050c1d7221 */ /* 0x000fe20000000100 */
[----:B------:R-:W-:-:S03]  /*07a0*/  HADD2.F32 R4, -RZ, R2.H1_H1 ;  /* 0x30000002ff047230 */ /* 0x000fc60000004100 */
[----:B------:R-:W-:Y:S01]  /*07b0*/  FFMA R12, R29, 0.20000000298023223877, R12 ;  /* 0x3e4ccccd1d0c7823 */ /* 0x000fe2000000000c */
[----:B------:R-:W-:-:S03]  /*07c0*/  HFMA2 R3, R13, 1, 1, R3 ;  /* 0x3c003c000d037831 */ /* 0x000fc60000000003 */
[--C-:B------:R-:W-:Y:S01]  /*07d0*/  FADD R27, R4, -R12.reuse ;  /* 0x8000000c041b7221 */ /* 0x100fe20000000000 */
[----:B------:R-:W-:-:S03]  /*07e0*/  FADD R2, R5, -R12 ;  /* 0x8000000c05027221 */ /* 0x000fc60000000000 */
[----:B------:R-:W-:Y:S01]  /*07f0*/  FFMA R13, R27, 0.16666667163372039795, R12 ;  /* 0x3e2aaaab1b0d7823 */ /* 0x000fe2000000000c */
[----:B------:R-:W-:Y:S01]  /*0800*/  FFMA R2, R29, R2, R26 ;  /* 0x000000021d027223 */ /* 0x000fe2000000001a */
[----:B------:R-:W-:Y:S02]  /*0810*/  HADD2.F32 R26, -RZ, R3.H0_H0 ;  /* 0x20000003ff1a7230 */ /* 0x000fe40000004100 */
[----:B------:R-:W-:-:S04]  /*0820*/  FADD R12, R4, -R13 ;  /* 0x8000000d040c7221 */ /* 0x000fc80000000000 */
[----:B------:R-:W-:Y:S01]  /*0830*/  FFMA R2, R27, R12, R2 ;  /* 0x0000000c1b027223 */ /* 0x000fe20000000002 */
[----:B------:R-:W-:Y:S01]  /*0840*/  FADD R12, R26, -R13 ;  /* 0x8000000d1a0c7221 */ /* 0x000fe20000000000 */
[----:B------:R-:W-:-:S03]  /*0850*/  HADD2.F32 R27, -RZ, R3.H1_H1 ;  /* 0x30000003ff1b7230 */ /* 0x000fc60000004100 */
[----:B------:R-:W-:-:S04]  /*0860*/  FFMA R13, R12, 0.14285714924335479736, R13 ;  /* 0x3e1249250c0d7823 */ /* 0x000fc8000000000d */
[----:B------:R-:W-:-:S04]  /*0870*/  FADD R3, R26, -R13 ;  /* 0x8000000d1a037221 */ /* 0x000fc80000000000 */
[----:B------:R-:W-:Y:S01]  /*0880*/  FFMA R3, R12, R3, R2 ;  /* 0x000000030c037223 */ /* 0x000fe20000000002 */
[----:B------:R-:W-:-:S04]  /*0890*/  FADD R12, R27, -R13 ;  /* 0x8000000d1b0c7221 */ /* 0x000fc80000000000 */
[----:B------:R-:W-:-:S04]  /*08a0*/  FFMA R2, R12, 0.125, R13 ;  /* 0x3e0000000c027823 */ /* 0x000fc8000000000d */
        /* <DEDUP_REMOVED lines=40> */
[----:B------:R-:W-:Y:S01]  /*0b30*/  FADD R12, R32, -R15 ;  /* 0x8000000f200c7221 */ /* 0x000fe20000000000 */
[----:B------:R-:W-:-:S03]  /*0b40*/  FFMA R2, R11, R2, R3 ;  /* 0x000000020b027223 */ /* 0x000fc60000000003 */
[--C-:B------:R-:W-:Y:S01]  /*0b50*/  FFMA R13, R12, 0.090909093618392944336, R15.reuse ;  /* 0x3dba2e8c0c0d7823 */ /* 0x100fe2000000000f */
[----:B------:R-:W-:-:S03]  /*0b60*/  FADD R15, R28, -R15 ;  /* 0x8000000f1c0f7221 */ /* 0x000fc60000000000 */
[--C-:B------:R-:W-:Y:S01]  /*0b70*/  FADD R14, R33, -R13.reuse ;  /* 0x8000000d210e7221 */ /* 0x100fe20000000000 */
[----:B------:R-:W-:Y:S01]  /*0b80*/  FFMA R15, R25, R15, R2 ;  /* 0x0000000f190f7223 */ /* 0x000fe20000000002 */
[--C-:B------:R-:W-:Y:S02]  /*0b90*/  FADD R3, R32, -R13.reuse ;  /* 0x8000000d20037221 */ /* 0x100fe40000000000 */
[----:B------:R-:W-:Y:S02]  /*0ba0*/  FFMA R2, R14, 0.083333335816860198975, R13 ;  /* 0x3daaaaab0e027823 */ /* 0x000fe4000000000d */
[----:B------:R-:W-:Y:S02]  /*0bb0*/  FFMA R3, R12, R3, R15 ;  /* 0x000000030c037223 */ /* 0x000fe4000000000f */
[----:B------:R-:W-:-:S04]  /*0bc0*/  FADD R11, R33, -R2 ;  /* 0x80000002210b7221 */ /* 0x000fc80000000000 */
[----:B------:R-:W-:-:S07]  /*0bd0*/  FFMA R3, R14, R11, R3 ;  /* 0x0000000b0e037223 */ /* 0x000fce0000000003 */
.L_x_4580:
[----:B------:R-:W-:Y:S05]  /*0be0*/  BSYNC.RECONVERGENT B0 ;  /* 0x0000000000007941 */ /* 0x000fea0003800200 */
.L_x_4579:
[----:B------:R-:W-:-:S03]  /*0bf0*/  UMOV UR4, 0xffffffff ;  /* 0xffffffff00047882 */ /* 0x000fc60000000000 */
[----:B------:R-:W-:Y:S05]  /*0c00*/  BRA.DIV UR4, `(.L_x_4581) ;  /* 0x00000012040c7947 */ /* 0x000fea000b800000 */
[----:B------:R0:W1:Y:S04]  /*0c10*/  SHFL.DOWN PT, R25, R2, 0x10, 0x1f ;  /* 0x0a001f0002197f89 */ /* 0x00006800000e0000 */
[----:B------:R0:W2:Y:S04]  /*0c20*/  SHFL.DOWN PT, R24, R3, 0x10, 0x1f ;  /* 0x0a001f0003187f89 */ /* 0x0000a800000e0000 */
[----:B------:R0:W3:Y:S02]  /*0c30*/  SHFL.DOWN PT, R14, R34, 0x10, 0x1f ;  /* 0x0a001f00220e7f89 */ /* 0x0000e400000e0000 */
.L_x_4606:
        /* <DEDUP_REMOVED lines=10> */
[----:B0-----:R-:W-:Y:S02]  /*0ce0*/  IMAD.MOV.U32 R34, RZ, RZ, R11 ;  /* 0x000000ffff227224 */ /* 0x001fe400078e000b */
[----:B------:R-:W0:Y:S05]  /*0cf0*/  MUFU.RCP R13, R12 ;  /* 0x0000000c000d7308 */ /* 0x000e2a0000001000 */
[----:B------:R-:W-:-:S04]  /*0d00*/  @!P1 FMUL R14, R14, 16777216 ;  /* 0x4b8000000e0e9820 */ /* 0x000fc80000400000 */
[----:B0-----:R-:W-:-:S04]  /*0d10*/  FMUL R13, R13, R14 ;  /* 0x0000000e0d0d7220 */ /* 0x001fc80000400000 */
[C---:B--2---:R-:W-:Y:S01]  /*0d20*/  FFMA R24, R13.reuse, R15, R24 ;  /* 0x0000000f0d187223 */ /* 0x044fe20000000018 */
[----:B------:R-:W-:-:S03]  /*0d30*/  FFMA R2, R13, R25, R2 ;  /* 0x000000190d027223 */ /* 0x000fc60000000002 */
[----:B------:R-:W-:-:S07]  /*0d40*/  FADD R3, R3, R24 ;  /* 0x0000001803037221 */ /* 0x000fce0000000000 */
.L_x_4583:
[----:B------:R-:W-:Y:S05]  /*0d50*/  BSYNC.RECONVERGENT B0 ;  /* 0x0000000000007941 */ /* 0x000fea0003800200 */
.L_x_4582:
[----:B------:R-:W-:-:S03]  /*0d60*/  UMOV UR4, 0xffffffff ;  /* 0xffffffff00047882 */ /* 0x000fc60000000000 */
[----:B------:R-:W-:Y:S05]  /*0d70*/  BRA.DIV UR4, `(.L_x_4584) ;  /* 0x00000012040c7947 */ /* 0x000fea000b800000 */
[----:B-1----:R1:W3:Y:S04]  /*0d80*/  SHFL.DOWN PT, R25, R2, 0x8, 0x1f ;  /* 0x09001f0002197f89 */ /* 0x0022e800000e0000 */
[----:B--2---:R1:W2:Y:S04]  /*0d90*/  SHFL.DOWN PT, R24, R3, 0x8, 0x1f ;  /* 0x09001f0003187f89 */ /* 0x0042a800000e0000 */
[----:B------:R1:W4:Y:S02]  /*0da0*/  SHFL.DOWN PT, R14, R34, 0x8, 0x1f ;  /* 0x09001f00220e7f89 */ /* 0x00032400000e0000 */
.L_x_4611:
        /* <DEDUP_REMOVED lines=17> */
.L_x_4586:
[----:B------:R-:W-:Y:S05]  /*0ec0*/  BSYNC.RECONVERGENT B0 ;  /* 0x0000000000007941 */ /* 0x000fea0003800200 */
.L_x_4585:
[----:B------:R-:W-:-:S03]  /*0ed0*/  UMOV UR4, 0xffffffff ;  /* 0xffffffff00047882 */ /* 0x000fc60000000000 */
[----:B------:R-:W-:Y:S05]  /*0ee0*/  BRA.DIV UR4, `(.L_x_4587) ;  /* 0x00000012040c7947 */ /* 0x000fea000b800000 */
[----:B---3--:R3:W4:Y:S04]  /*0ef0*/  SHFL.DOWN PT, R25, R2, 0x4, 0x1f ;  /* 0x08801f0002197f89 */ /* 0x00872800000e0000 */
[----:B--2---:R3:W2:Y:S04]  /*0f00*/  SHFL.DOWN PT, R24, R3, 0x4, 0x1f ;  /* 0x08801f0003187f89 */ /* 0x0046a800000e0000 */
[----:B------:R3:W0:Y:S02]  /*0f10*/  SHFL.DOWN PT, R14, R34, 0x4, 0x1f ;  /* 0x08801f00220e7f89 */ /* 0x00062400000e0000 */
.L_x_4616:
        /* <DEDUP_REMOVED lines=17> */
.L_x_4589:
[----:B------:R-:W-:Y:S05]  /*1030*/  BSYNC.RECONVERGENT B0 ;  /* 0x0000000000007941 */ /* 0x000fea0003800200 */
.L_x_4588:
[----:B------:R-:W-:-:S03]  /*1040*/  UMOV UR4, 0xffffffff ;  /* 0xffffffff00047882 */ /* 0x000fc60000000000 */
[----:B------:R-:W-:Y:S05]  /*1050*/  BRA.DIV UR4, `(.L_x_4590) ;  /* 0x00000012040c7947 */ /* 0x000fea000b800000 */
[----:B----4-:R0:W4:Y:S04]  /*1060*/  SHFL.DOWN PT, R25, R2, 0x2, 0x1f ;  /* 0x08401f0002197f89 */ /* 0x01012800000e0000 */
[----:B--2---:R0:W2:Y:S04]  /*1070*/  SHFL.DOWN PT, R24, R3, 0x2, 0x1f ;  /* 0x08401f0003187f89 */ /* 0x0040a800000e0000 */
[----:B------:R0:W0:Y:S02]  /*1080*/  SHFL.DOWN PT, R14, R34, 0x2, 0x1f ;  /* 0x08401f00220e7f89 */ /* 0x00002400000e0000 */
.L_x_4621:
        /* <DEDUP_REMOVED lines=17> */
.L_x_4592:
[----:B------:R-:W-:Y:S05]  /*11a0*/  BSYNC.RECONVERGENT B0 ;  /* 0x0000000000007941 */ /* 0x000fea0003800200 */
.L_x_4591:
[----:B------:R-:W-:-:S03]  /*11b0*/  UMOV UR4, 0xffffffff ;  /* 0xffffffff00047882 */ /* 0x000fc60000000000 */
[----:B------:R-:W-:Y:S05]  /*11c0*/  BRA.DIV UR4, `(.L_x_4593) ;  /* 0x00000012040c7947 */ /* 0x000fea000b800000 */
[----:B----4-:R0:W4:Y:S04]  /*11d0*/  SHFL.DOWN PT, R25, R2, 0x1, 0x1f ;  /* 0x08201f0002197f89 */ /* 0x01012800000e0000 */
[----:B--2---:R0:W2:Y:S04]  /*11e0*/  SHFL.DOWN PT, R24, R3, 0x1, 0x1f ;  /* 0x08201f0003187f89 */ /* 0x0040a800000e0000 */
[----:B------:R0:W0:Y:S02]  /*11f0*/  SHFL.DOWN PT, R14, R34, 0x1, 0x1f ;  /* 0x08201f00220e7f89 */ /* 0x00002400000e0000 */
.L_x_4626:
        /* <DEDUP_REMOVED lines=17> */
.L_x_4595:
[----:B------:R-:W-:Y:S05]  /*1310*/  BSYNC.RECONVERGENT B0 ;  /* 0x0000000000007941 */ /* 0x000fea0003800200 */
.L_x_4594:
[----:B------:R-:W-:-:S03]  /*1320*/  UMOV UR4, 0xffffffff ;  /* 0xffffffff00047882 */ /* 0x000fc60000000000 */
[----:B------:R-:W-:Y:S05]  /*1330*/  BRA.DIV UR4, `(.L_x_4596) ;  /* 0x00000012040c7947 */ /* 0x000fea000b800000 */
[----:B----4-:R0:W4:Y:S04]  /*1340*/  SHFL.IDX PT, R25, R2, RZ, 0x1f ;  /* 0x00001fff02197589 */ /* 0x01012800000e0000 */
[----:B-1-3--:R-:W1:Y:S04]  /*1350*/  SHFL.IDX PT, R3, R3, RZ, 0x1f ;  /* 0x00001fff03037589 */ /* 0x00ae6800000e0000 */
[----:B------:R0:W3:Y:S02]  /*1360*/  SHFL.IDX PT, R14, R34, RZ, 0x1f ;  /* 0x00001fff220e7589 */ /* 0x0000e400000e0000 */
.L_x_4631:
        /* <DEDUP_REMOVED lines=27> */
.L_x_4597:
[----:B------:R0:W1:Y:S02]  /*1520*/  MUFU.RSQ R11, R3 ;  /* 0x00000003000b7308 */ /* 0x0000640000001400 */
.L_x_4598:
[----:B------:R-:W-:Y:S01]  /*1530*/  ISETP.NE.AND P1, PT, R9, RZ, PT ;  /* 0x000000ff0900720c */ /* 0x000fe20003f25270 */
[----:B------:R-:W-:-:S12]  /*1540*/  BSSY.RECONVERGENT B0, `(.L_x_4599) ;  /* 0x000000f000007945 */ /* 0x000fd80003800200 */
[----:B------:R-:W-:Y:S05]  /*1550*/  @P1 BRA `(.L_x_4600) ;  /* 0x0000000000341947 */ /* 0x000fea0003800000 */
[----:B0-----:R-:W-:Y:S02]  /*1560*/  SHF.R.S32.HI R3, RZ, 0x1f, R22 ;  /* 0x0000001fff037819 */ /* 0x001fe40000011416 */
[----:B------:R-:W-:Y:S02]  /*1570*/  SHF.L.U32 R2, R22, 0x2, RZ ;  /* 0x0000000216027819 */ /* 0x000fe400000006ff */
[C---:B------:R-:W-:Y:S02]  /*1580*/  R2UR UR4, R20.reuse ;  /* 0x00000000140472ca */ /* 0x040fe400000e0000 */
[C---:B------:R-:W-:Y:S02]  /*1590*/  R2UR UR5, R21.reuse ;  /* 0x00000000150572ca */ /* 0x040fe400000e0000 */
[----:B------:R-:W-:Y:S02]  /*15a0*/  R2UR UR6, R20 ;  /* 0x00000000140672ca */ /* 0x000fe400000e0000 */
[----:B------:R-:W-:-:S02]  /*15b0*/  R2UR UR7, R21 ;  /* 0x00000000150772ca */ /* 0x000fc400000e0000 */
[----:B------:R-:W-:Y:S02]  /*15c0*/  SHF.L.U64.HI R3, R22, 0x2, R3 ;  /* 0x0000000216037819 */ /* 0x000fe40000010203 */
[C---:B------:R-:W-:Y:S02]  /*15d0*/  IADD3 R12, P1, PT, R2.reuse, UR40, RZ ;  /* 0x00000028020c7c10 */ /* 0x040fe4000ff3e0ff */
[----:B------:R-:W-:Y:S02]  /*15e0*/  IADD3 R2, P2, PT, R2, UR42, RZ ;  /* 0x0000002a02027c10 */ /* 0x000fe4000ff5e0ff */
[C---:B------:R-:W-:Y:S02]  /*15f0*/  IADD3.X R13, PT, PT, R3.reuse, UR41, RZ, P1, !PT ;  /* 0x00000029030d7c10 */ /* 0x040fe40008ffe4ff */
[----:B------:R-:W-:-:S03]  /*1600*/  IADD3.X R3, PT, PT, R3, UR43, RZ, P2, !PT ;  /* 0x0000002b03037c10 */ /* 0x000fc600097fe4ff */
[----:B----4-:R3:W-:Y:S04]  /*1610*/  STG.E desc[UR4][R12.64], R25 ;  /* 0x000000190c007986 */ /* 0x0107e8000c101904 */
[----:B-1----:R3:W-:Y:S02]  /*1620*/  STG.E desc[UR6][R2.64], R11 ;  /* 0x0000000b02007986 */ /* 0x0027e4000c101906 */
.L_x_4600:
[----:B------:R-:W-:Y:S05]  /*1630*/  BSYNC.RECONVERGENT B0 ;  /* 0x0000000000007941 */ /* 0x000fea0003800200 */
.L_x_4599:
        /* <DEDUP_REMOVED lines=9> */
[--C-:B--2---:R-:W-:Y:S01]  /*16d0*/  FADD R24, R8, -R25.reuse ;  /* 0x8000001908187221 */ /* 0x104fe20000000000 */
[----:B------:R-:W-:Y:S01]  /*16e0*/  FADD R34, R6, -R25 ;  /* 0x8000001906227221 */ /* 0x000fe20000000000 */
[----:B------:R-:W-:-:S02]  /*16f0*/  IMAD R15, R15, UR38, RZ ;  /* 0x000000260f0f7c24 */ /* 0x000fc4000f8e02ff */
[-C--:B-1----:R-:W-:Y:S01]  /*1700*/  FMUL R8, R0, R11.reuse ;  /* 0x0000000b00087220 */ /* 0x082fe20000400000 */
[-C--:B------:R-:W-:Y:S01]  /*1710*/  FMUL R35, R24, R11.reuse ;  /* 0x0000000b18237220 */ /* 0x080fe20000400000 */
[----:B------:R-:W-:Y:S01]  /*1720*/  FADD R24, R7, -R25 ;  /* 0x8000001907187221 */ /* 0x000fe20000000000 */
[----:B------:R-:W-:Y:S01]  /*1730*/  IMAD R37, R22, UR39, R15 ;  /* 0x0000002716257c24 */ /* 0x000fe2000f8e020f */
[----:B------:R-:W-:Y:S01]  /*1740*/  MOV R15, RZ ;  /* 0x000000ff000f7202 */ /* 0x000fe20000000f00 */
[-C--:B------:R-:W-:Y:S01]  /*1750*/  FMUL R7, R34, R11.reuse ;  /* 0x0000000b22077220 */ /* 0x080fe20000400000 */
[----:B------:R-:W-:Y:S01]  /*1760*/  FMUL R6, R24, R11 ;  /* 0x0000000b18067220 */ /* 0x000fe20000400000 */
[----:B------:R-:W-:Y:S01]  /*1770*/  F2FP.F16.F32.PACK_AB R8, R35, R8 ;  /* 0x000000082308723e */ /* 0x000fe200000000ff */
[----:B------:R-:W-:Y:S01]  /*1780*/  IMAD.WIDE.U32 R14, R22, UR38, R14 ;  /* 0x00000026160e7c25 */ /* 0x000fe2000f8e000e */
[----:B------:R-:W-:Y:S02]  /*1790*/  R2UR UR8, R20 ;  /* 0x00000000140872ca */ /* 0x000fe400000e0000 */
[----:B------:R-:W-:Y:S01]  /*17a0*/  R2UR UR9, R21 ;  /* 0x00000000150972ca */ /* 0x000fe200000e0000 */
[----:B------:R-:W-:Y:S01]  /*17b0*/  IMAD.IADD R0, R15, 0x1, R37 ;  /* 0x000000010f007824 */ /* 0x000fe200078e0225 */
[----:B------:R-:W-:-:S04]  /*17c0*/  F2FP.F16.F32.PACK_AB R6, R7, R6 ;  /* 0x000000060706723e */ /* 0x000fc800000000ff */
[----:B------:R-:W-:-:S04]  /*17d0*/  SHF.R.S32.HI R15, RZ, 0x1f, R0 ;  /* 0x0000001fff0f7819 */ /* 0x000fc80000011400 */
[----:B------:R-:W-:-:S04]  /*17e0*/  LEA.HI R15, P1, R15, R14, RZ, 0x2 ;  /* 0x0000000e0f0f7211 */ /* 0x000fc800078310ff */
[C---:B------:R-:W-:Y:S02]  /*17f0*/  SHF.L.U32 R34, R15.reuse, 0x1, RZ ;  /* 0x000000010f227819 */ /* 0x040fe400000006ff */
[----:B------:R-:W-:Y:S02]  /*1800*/  IADD3.X R24, PT, PT, RZ, R0, RZ, P1, !PT ;  /* 0x00000000ff187210 */ /* 0x000fe40000ffe4ff */
        /* <DEDUP_REMOVED lines=18> */
[----:B------:R-:W-:Y:S01]  /*1930*/  FMUL R26, R26, R11 ;  /* 0x0000000b1a1a7220 */ /* 0x000fe20000400000 */
[----:B------:R-:W-:-:S02]  /*1940*/  @!P0 R2UR UR6, R20 ;  /* 0x00000000140682ca */ /* 0x000fc400000e0000 */
[----:B------:R-:W-:Y:S02]  /*1950*/  LEA.HI R8, P1, R8, R37, RZ, 0x2 ;  /* 0x0000002508087211 */ /* 0x000fe400078310ff */
[----:B------:R-:W-:Y:S02]  /*1960*/  F2FP.F16.F32.PACK_AB R13, R13, R24 ;  /* 0x000000180d0d723e */ /* 0x000fe400000000ff */
[----:B------:R-:W-:Y:S01]  /*1970*/  SHF.L.U32 R4, R8, 0x1, RZ ;  /* 0x0000000108047819 */ /* 0x000fe200000006ff */
[----:B------:R-:W-:Y:S02]  /*1980*/  IMAD.X R5, RZ, RZ, R15, P1 ;  /* 0x000000ffff057224 */ /* 0x000fe400008e060f */
[----:B------:R-:W-:Y:S01]  /*1990*/  FMUL R15, R36, R11 ;  /* 0x0000000b240f7220 */ /* 0x000fe20000400000 */
[----:B------:R-:W-:Y:S02]  /*19a0*/  @!P0 R2UR UR7, R21 ;  /* 0x00000000150782ca */ /* 0x000fe400000e0000 */
[----:B------:R-:W-:-:S02]  /*19b0*/  LOP3.LUT R4, R4, 0xfffffff8, RZ, 0xc0, !PT ;  /* 0xfffffff804047812 */ /* 0x000fc400078ec0ff */
[----:B------:R-:W-:Y:S02]  /*19c0*/  @!P0 R2UR UR8, R20 ;  /* 0x00000000140882ca */ /* 0x000fe400000e0000 */
[----:B------:R-:W-:Y:S02]  /*19d0*/  @!P0 R2UR UR9, R21 ;  /* 0x00000000150982ca */ /* 0x000fe400000e0000 */
        /* <DEDUP_REMOVED lines=23> */
[----:B------:R-:W-:Y:S01]  /*1b50*/  @!P0 IADD3.X R3, PT, PT, RZ, R24, RZ, P1, !PT ;  /* 0x00000018ff038210 */ /* 0x000fe20000ffe4ff */
[C---:B------:R-:W-:Y:S01]  /*1b60*/  @!P0 IMAD.SHL.U32 R2, R14.reuse, 0x2, RZ ;  /* 0x000000020e028824 */ /* 0x040fe200078e00ff */
[----:B------:R-:W-:Y:S02]  /*1b70*/  IADD3 R22, PT, PT, R23, R22, RZ ;  /* 0x0000001617167210 */ /* 0x000fe40007ffe0ff */
[----:B------:R-:W-:Y:S02]  /*1b80*/  @!P0 SHF.L.U64.HI R4, R14, 0x1, R3 ;  /* 0x000000010e048819 */ /* 0x000fe40000010203 */
[----:B------:R-:W-:-:S02]  /*1b90*/  @!P0 LOP3.LUT R2, R2, 0xfffffff8, RZ, 0xc0, !PT ;  /* 0xfffffff802028812 */ /* 0x000fc400078ec0ff */
[----:B------:R-:W-:Y:S02]  /*1ba0*/  @!P0 F2FP.F16.F32.PACK_AB R3, R5, R0 ;  /* 0x000000000503823e */ /* 0x000fe400000000ff */
[----:B------:R-:W-:Y:S02]  /*1bb0*/  @!P0 F2FP.F16.F32.PACK_AB R0, R11, R32 ;  /* 0x000000200b00823e */ /* 0x000fe400000000ff */
[----:B------:R-:W-:Y:S01]  /*1bc0*/  @!P0 IADD3 R2, P1, PT, R2, UR36, RZ ;  /* 0x0000002402028c10 */ /* 0x000fe2000ff3e0ff */
[----:B--2---:R-:W-:-:S03]  /*1bd0*/  @!P0 HFMA2 R6, R3, R6, R12 ;  /* 0x0000000603068231 */ /* 0x004fc6000000000c */
[----:B------:R-:W-:Y:S01]  /*1be0*/  @!P0 IADD3.X R3, PT, PT, R4, UR37, RZ, P1, !PT ;  /* 0x0000002504038c10 */ /* 0x000fe20008ffe4ff */
[----:B------:R-:W-:-:S05]  /*1bf0*/  @!P0 HFMA2 R7, R0, R7, R13 ;  /* 0x0000000700078231 */ /* 0x000fca000000000d */
[----:B------:R0:W-:Y:S01]  /*1c00*/  @!P0 STG.E.64 desc[UR4][R2.64], R6 ;  /* 0x0000000602008986 */ /* 0x0001e2000c101b04 */
[----:B------:R-:W-:-:S13]  /*1c10*/  ISETP.GE.AND P0, PT, R22, UR45, PT ;  /* 0x0000002d16007c0c */ /* 0x000fda000bf06270 */
[----:B0-----:R-:W-:Y:S05]  /*1c20*/  @!P0 BRA `(.L_x_4601) ;  /* 0xffffffe400ac8947 */ /* 0x001fea000383ffff */
[----:B------:R-:W-:Y:S05]  /*1c30*/  EXIT ;  /* 0x000000000000794d */ /* 0x000fea0003800000 */
.L_x_4581:
[----:B------:R-:W-:Y:S01]  /*1c40*/  HFMA2 R12, -RZ, RZ, 0, 9.5367431640625e-07 ;  /* 0x00000010ff0c7431 */ /* 0x000fe200000001ff */
[----:B------:R-:W-:Y:S01]  /*1c50*/  BSSY B0, `(.L_x_4602) ;  /* 0x0000007000007945 */ /* 0x000fe20003800000 */
[----:B------:R-:W-:Y:S01]  /*1c60*/  MOV R13, R2 ;  /* 0x00000002000d7202 */ /* 0x000fe20000000f00 */
[----:B------:R-:W-:Y:S01]  /*1c70*/  IMAD.MOV.U32 R11, RZ, RZ, 0x1f ;  /* 0x0000001fff0b7424 */ /* 0x000fe200078e00ff */
[----:B------:R-:W-:-:S07]  /*1c80*/  MOV R15, 0xffffffff ;  /* 0xffffffff000f7802 */ /* 0x000fce0000000f00 */
[----:B------:R-:W-:Y:S05]  /*1c90*/  WARPSYNC.COLLECTIVE R15, `(.L_x_4603) ;  /* 0x000000000f087348 */ /* 0x000fea0003c00000 */
[----:B------:R0:W1:Y:S02]  /*1ca0*/  SHFL.DOWN P6, R14, R13, R12, R11 ;  /* 0x0800000c0d0e7389 */ /* 0x00006400000c000b */
[----:B01----:R-:W-:Y:S05]  /*1cb0*/  ENDCOLLECTIVE ;  /* 0x000000000000791b */ /* 0x003fea0003800000 */
.L_x_4603:
[----:B------:R-:W-:Y:S05]  /*1cc0*/  BSYNC B0 ;  /* 0x0000000000007941 */ /* 0x000fea0003800000 */
.L_x_4602:
        /* <DEDUP_REMOVED lines=8> */
.L_x_4604:
[----:B------:R-:W-:Y:S01]  /*1d50*/  IMAD.MOV.U32 R13, RZ, RZ, R34 ;  /* 0x000000ffff0d7224 */ /* 0x000fe200078e0022 */
[----:B------:R-:W-:-:S07]  /*1d60*/  MOV R24, R14 ;  /* 0x0000000e00187202 */ /* 0x000fce0000000f00 */
[----:B------:R-:W-:Y:S05]  /*1d70*/  WARPSYNC.COLLECTIVE R15, `(.L_x_4605) ;  /* 0x000000000f087348 */ /* 0x000fea0003c00000 */
[----:B------:R0:W1:Y:S02]  /*1d80*/  SHFL.DOWN P6, R14, R13, R12, R11 ;  /* 0x0800000c0d0e7389 */ /* 0x00006400000c000b */
[----:B01----:R-:W-:Y:S05]  /*1d90*/  ENDCOLLECTIVE ;  /* 0x000000000000791b */ /* 0x003fea0003800000 */
.L_x_4605:
[----:B------:R-:W-:Y:S05]  /*1da0*/  BRA `(.L_x_4606) ;  /* 0xffffffec00a47947 */ /* 0x000fea000383ffff */
.L_x_4584:
[----:B------:R-:W-:Y:S01]  /*1db0*/  HFMA2 R12, -RZ, RZ, 0, 4.76837158203125e-07 ;  /* 0x00000008ff0c7431 */ /* 0x000fe200000001ff */
[----:B------:R-:W-:Y:S01]  /*1dc0*/  BSSY B0, `(.L_x_4607) ;  /* 0x0000007000007945 */ /* 0x000fe20003800000 */
[----:B------:R-:W-:Y:S01]  /*1dd0*/  MOV R13, R2 ;  /* 0x00000002000d7202 */ /* 0x000fe20000000f00 */
[----:B------:R-:W-:Y:S01]  /*1de0*/  IMAD.MOV.U32 R15, RZ, RZ, -0x1 ;  /* 0xffffffffff0f7424 */ /* 0x000fe200078e00ff */
[----:B------:R-:W-:-:S07]  /*1df0*/  MOV R11, 0x1f ;  /* 0x0000001f000b7802 */ /* 0x000fce0000000f00 */
[----:B012---:R-:W-:Y:S05]  /*1e00*/  WARPSYNC.COLLECTIVE R15, `(.L_x_4608) ;  /* 0x000000000f087348 */ /* 0x007fea0003c00000 */
[----:B------:R3:W4:Y:S02]  /*1e10*/  SHFL.DOWN P6, R14, R13, R12, R11 ;  /* 0x0800000c0d0e7389 */ /* 0x00072400000c000b */
[----:B01234-:R-:W-:Y:S05]  /*1e20*/  ENDCOLLECTIVE ;  /* 0x000000000000791b */ /* 0x01ffea0003800000 */
.L_x_4608:
[----:B------:R-:W-:Y:S05]  /*1e30*/  BSYNC B0 ;  /* 0x0000000000007941 */ /* 0x000fea0003800000 */
.L_x_4607:
        /* <DEDUP_REMOVED lines=8> */
.L_x_4609:
[----:B------:R-:W-:Y:S02]  /*1ec0*/  MOV R13, R34 ;  /* 0x00000022000d7202 */ /* 0x000fe40000000f00 */
[----:B------:R-:W-:-:S07]  /*1ed0*/  MOV R24, R14 ;  /* 0x0000000e00187202 */ /* 0x000fce0000000f00 */
[----:B------:R-:W-:Y:S05]  /*1ee0*/  WARPSYNC.COLLECTIVE R15, `(.L_x_4610) ;  /* 0x000000000f087348 */ /* 0x000fea0003c00000 */
[----:B------:R0:W1:Y:S02]  /*1ef0*/  SHFL.DOWN P6, R14, R13, R12, R11 ;  /* 0x0800000c0d0e7389 */ /* 0x00006400000c000b */
[----:B01----:R-:W-:Y:S05]  /*1f00*/  ENDCOLLECTIVE ;  /* 0x000000000000791b */ /* 0x003fea0003800000 */
.L_x_4610:
[----:B------:R-:W-:Y:S05]  /*1f10*/  BRA `(.L_x_4611) ;  /* 0xffffffec00a47947 */ /* 0x000fea000383ffff */
.L_x_4587:
[----:B------:R-:W-:Y:S01]  /*1f20*/  HFMA2 R12, -RZ, RZ, 0, 2.384185791015625e-07 ;  /* 0x00000004ff0c7431 */ /* 0x000fe200000001ff */
[----:B------:R-:W-:Y:S01]  /*1f30*/  BSSY B0, `(.L_x_4612) ;  /* 0x0000007000007945 */ /* 0x000fe20003800000 */
[----:B------:R-:W-:Y:S01]  /*1f40*/  IMAD.MOV.U32 R13, RZ, RZ, R2 ;  /* 0x000000ffff0d7224 */ /* 0x000fe200078e0002 */
[----:B------:R-:W-:Y:S02]  /*1f50*/  MOV R11, 0x1f ;  /* 0x0000001f000b7802 */ /* 0x000fe40000000f00 */
[----:B------:R-:W-:-:S07]  /*1f60*/  MOV R15, 0xffffffff ;  /* 0xffffffff000f7802 */ /* 0x000fce0000000f00 */
[----:B0123--:R-:W-:Y:S05]  /*1f70*/  WARPSYNC.COLLECTIVE R15, `(.L_x_4613) ;  /* 0x000000000f087348 */ /* 0x00ffea0003c00000 */
[----:B------:R4:W0:Y:S02]  /*1f80*/  SHFL.DOWN P6, R14, R13, R12, R11 ;  /* 0x0800000c0d0e7389 */ /* 0x00082400000c000b */
[----:B01234-:R-:W-:Y:S05]  /*1f90*/  ENDCOLLECTIVE ;  /* 0x000000000000791b */ /* 0x01ffea0003800000 */
.L_x_4613:
[----:B------:R-:W-:Y:S05]  /*1fa0*/  BSYNC B0 ;  /* 0x0000000000007941 */ /* 0x000fea0003800000 */
.L_x_4612:
        /* <DEDUP_REMOVED lines=8> */
.L_x_4614:
[----:B------:R-:W-:Y:S02]  /*2030*/  MOV R13, R34 ;  /* 0x00000022000d7202 */ /* 0x000fe40000000f00 */
[----:B------:R-:W-:-:S07]  /*2040*/  MOV R24, R14 ;  /* 0x0000000e00187202 */ /* 0x000fce0000000f00 */
[----:B------:R-:W-:Y:S05]  /*2050*/  WARPSYNC.COLLECTIVE R15, `(.L_x_4615) ;  /* 0x000000000f087348 */ /* 0x000fea0003c00000 */
[----:B------:R0:W1:Y:S02]  /*2060*/  SHFL.DOWN P6, R14, R13, R12, R11 ;  /* 0x0800000c0d0e7389 */ /* 0x00006400000c000b */
[----:B01----:R-:W-:Y:S05]  /*2070*/  ENDCOLLECTIVE ;  /* 0x000000000000791b */ /* 0x003fea0003800000 */
.L_x_4615:
[----:B------:R-:W-:Y:S05]  /*2080*/  BRA `(.L_x_4616) ;  /* 0xffffffec00a47947 */ /* 0x000fea000383ffff */
.L_x_4590:
        /* <DEDUP_REMOVED lines=8> */
.L_x_4618:
[----:B------:R-:W-:Y:S05]  /*2110*/  BSYNC B0 ;  /* 0x0000000000007941 */ /* 0x000fea0003800000 */
.L_x_4617:
        /* <DEDUP_REMOVED lines=8> */
.L_x_4619:
[----:B------:R-:W-:Y:S01]  /*21a0*/  MOV R13, R34 ;  /* 0x00000022000d7202 */ /* 0x000fe20000000f00 */
[----:B------:R-:W-:-:S07]  /*21b0*/  IMAD.MOV.U32 R24, RZ, RZ, R14 ;  /* 0x000000ffff187224 */ /* 0x000fce00078e000e */
[----:B------:R-:W-:Y:S05]  /*21c0*/  WARPSYNC.COLLECTIVE R15, `(.L_x_4620) ;  /* 0x000000000f087348 */ /* 0x000fea0003c00000 */
[----:B------:R0:W1:Y:S02]  /*21d0*/  SHFL.DOWN P6, R14, R13, R12, R11 ;  /* 0x0800000c0d0e7389 */ /* 0x00006400000c000b */
[----:B01----:R-:W-:Y:S05]  /*21e0*/  ENDCOLLECTIVE ;  /* 0x000000000000791b */ /* 0x003fea0003800000 */
.L_x_4620:
[----:B------:R-:W-:Y:S05]  /*21f0*/  BRA `(.L_x_4621) ;  /* 0xffffffec00a47947 */ /* 0x000fea000383ffff */
.L_x_4593:
        /* <DEDUP_REMOVED lines=8> */
.L_x_4623:
[----:B------:R-:W-:Y:S05]  /*2280*/  BSYNC B0 ;  /* 0x0000000000007941 */ /* 0x000fea0003800000 */
.L_x_4622:
        /* <DEDUP_REMOVED lines=8> */
.L_x_4624:
[----:B------:R-:W-:Y:S01]  /*2310*/  IMAD.MOV.U32 R13, RZ, RZ, R34 ;  /* 0x000000ffff0d7224 */ /* 0x000fe200078e0022 */
[----:B------:R-:W-:-:S07]  /*2320*/  MOV R24, R14 ;  /* 0x0000000e00187202 */ /* 0x000fce0000000f00 */
[----:B------:R-:W-:Y:S05]  /*2330*/  WARPSYNC.COLLECTIVE R15, `(.L_x_4625) ;  /* 0x000000000f087348 */ /* 0x000fea0003c00000 */
[----:B------:R0:W1:Y:S02]  /*2340*/  SHFL.DOWN P6, R14, R13, R12, R11 ;  /* 0x0800000c0d0e7389 */ /* 0x00006400000c000b */
[----:B01----:R-:W-:Y:S05]  /*2350*/  ENDCOLLECTIVE ;  /* 0x000000000000791b */ /* 0x003fea0003800000 */
.L_x_4625:
[----:B------:R-:W-:Y:S05]  /*2360*/  BRA `(.L_x_4626) ;  /* 0xffffffec00a47947 */ /* 0x000fea000383ffff */
.L_x_4596:
        /* <DEDUP_REMOVED lines=8> */
.L_x_4628:
[----:B------:R-:W-:Y:S05]  /*23f0*/  BSYNC B0 ;  /* 0x0000000000007941 */ /* 0x000fea0003800000 */
.L_x_4627:
        /* <DEDUP_REMOVED lines=8> */
.L_x_4629:
[----:B------:R-:W-:Y:S02]  /*2480*/  MOV R13, R34 ;  /* 0x00000022000d7202 */ /* 0x000fe40000000f00 */
[----:B------:R-:W-:-:S07]  /*2490*/  MOV R3, R14 ;  /* 0x0000000e00037202 */ /* 0x000fce0000000f00 */
[----:B------:R-:W-:Y:S05]  /*24a0*/  WARPSYNC.COLLECTIVE R15, `(.L_x_4630) ;  /* 0x000000000f087348 */ /* 0x000fea0003c00000 */
[----:B------:R0:W1:Y:S02]  /*24b0*/  SHFL.IDX P6, R14, R13, R12, R11 ;  /* 0x0000000c0d0e7389 */ /* 0x00006400000c000b */
[----:B01----:R-:W-:Y:S05]  /*24c0*/  ENDCOLLECTIVE ;  /* 0x000000000000791b */ /* 0x003fea0003800000 */
.L_x_4630:
[----:B------:R-:W-:Y:S05]  /*24d0*/  BRA `(.L_x_4631) ;  /* 0xffffffec00a47947 */ /* 0x000fea000383ffff */
.L_x_4632:
        /* <DEDUP_REMOVED lines=10> */
.L_x_7548:


//--------------------- .text._Z17LayerNormWarpImplI19BiasAddResidualLoadI6__halffE11AffineStoreIfS1_EfLi4ELi12ELi12ELi32ELi1ELb0EEvT_T0_iidPT1_S8_ --------------------------
	.section	.text._Z17LayerNormWarpImplI19BiasAddResidualLoadI6__halffE11AffineStoreIfS1_EfLi4ELi12ELi12ELi32ELi1ELb0EEvT_T0_iidPT1_S8_,"ax",@progbits
	.align	128
        .global         _Z17LayerNormWarpImplI19BiasAddResidualLoadI6__halffE11AffineStoreIfS1_EfLi4ELi12ELi12ELi32ELi1ELb0EEvT_T0_iidPT1_S8_
        .type           _Z17LayerNormWarpImplI19BiasAddResidualLoadI6__halffE11AffineStoreIfS1_EfLi4ELi12ELi12ELi32ELi1ELb0EEvT_T0_iidPT1_S8_,@function
        .size           _Z17LayerNormWarpImplI19BiasAddResidualLoadI6__halffE11AffineStoreIfS1_EfLi4ELi12ELi12ELi32ELi1ELb0EEvT_T0_iidPT1_S8_,(.L_x_7549 - _Z17LayerNormWarpImplI19BiasAddResidualLoadI6__halffE11AffineStoreIfS1_EfLi4ELi12ELi12ELi32ELi1ELb0EEvT_T0_iidPT1_S8_)
        .other          _Z17LayerNormWarpImplI19BiasAddResidualLoadI6__halffE11AffineStoreIfS1_EfLi4ELi12ELi12ELi32ELi1ELb0EEvT_T0_iidPT1_S8_,@"STO_CUDA_ENTRY STV_DEFAULT"
_Z17LayerNormWarpImplI19BiasAddResidualLoadI6__halffE11AffineStoreIfS1_EfLi4ELi12ELi12ELi32ELi1ELb0EEvT_T0_iidPT1_S8_:
.text._Z17LayerNormWarpImplI19BiasAddResidualLoadI6__halffE11AffineStoreIfS1_EfLi4ELi12ELi12ELi32ELi1ELb0EEvT_T0_iidPT1_S8_:
        /* <DEDUP_REMOVED lines=21> */
[----:B-1----:R-:W-:Y:S01]  /*0150*/  MOV R10, UR8 ;  /* 0x00000008000a7c02 */ /* 0x002fe20008000f00 */
[----:B---3--:R-:W-:-:S07]  /*0160*/  IMAD.U32 R11, RZ, RZ, UR9 ;  /* 0x00000009ff0b7e24 */ /* 0x008fce000f8e00ff */
[----:B------:R-:W-:-:S07]  /*0170*/  LEPC R20, `(.L_x_4633) ;  /* 0x000000001014794e */ /* 0x000fce0000000000 */
[----:B0---4-:R-:W-:Y:S05]  /*0180*/  CALL.ABS.NOINC R2 ;  /* 0x0000000002007343 */ /* 0x011fea0003c00000 */
.L_x_4633:
        /* <DEDUP_REMOVED lines=21> */
.L_x_4650:
[----:B------:R-:W-:Y:S01]  /*02e0*/  SHF.R.S32.HI R26, RZ, 0x1f, R6 ;  /* 0x0000001fff1a7819 */ /* 0x000fe20000011406 */
[----:B------:R-:W-:Y:S01]  /*02f0*/  IMAD.MOV.U32 R35, RZ, RZ, RZ ;  /* 0x000000ffff237224 */ /* 0x000fe200078e00ff */
[----:B------:R-:W-:Y:S02]  /*0300*/  MOV R34, R0 ;  /* 0x0000000000227202 */ /* 0x000fe40000000f00 */
[----:B---3--:R-:W-:Y:S01]  /*0310*/  R2UR UR4, R4 ;  /* 0x00000000040472ca */ /* 0x008fe200000e0000 */
[----:B0-----:R-:W-:Y:S01]  /*0320*/  IMAD R11, R26, UR38, RZ ;  /* 0x000000261a0b7c24 */ /* 0x001fe2000f8e02ff */
[C---:B------:R-:W-:Y:S01]  /*0330*/  R2UR UR5, R5.reuse ;  /* 0x00000000050572ca */ /* 0x040fe200000e0000 */
[----:B------:R-:W-:Y:S01]  /*0340*/  IMAD.WIDE.U32 R8, R6, UR38, R34 ;  /* 0x0000002606087c25 */ /* 0x000fe2000f8e0022 */
[----:B------:R-:W-:Y:S02]  /*0350*/  R2UR UR8, R4 ;  /* 0x00000000040872ca */ /* 0x000fe400000e0000 */
[----:B------:R-:W-:Y:S01]  /*0360*/  R2UR UR9, R5 ;  /* 0x00000000050972ca */ /* 0x000fe200000e0000 */
[----:B------:R-:W-:Y:S01]  /*0370*/  IMAD R11, R6, UR39, R11 ;  /* 0x00000027060b7c24 */ /* 0x000fe2000f8e020b */
[----:B------:R-:W-:-:S02]  /*0380*/  R2UR UR6, R4 ;  /* 0x00000000040672ca */ /* 0x000fc400000e0000 */
[----:B------:R-:W-:Y:S02]  /*0390*/  R2UR UR7, R5 ;  /* 0x00000000050772ca */ /* 0x000fe400000e0000 */
[----:B------:R-:W-:-:S04]  /*03a0*/  IADD3 R9, PT, PT, R9, R11, RZ ;  /* 0x0000000b09097210 */ /* 0x000fc80007ffe0ff */
[----:B------:R-:W-:-:S04]  /*03b0*/  SHF.R.S32.HI R11, RZ, 0x1f, R9 ;  /* 0x0000001fff0b7819 */ /* 0x000fc80000011409 */
[----:B------:R-:W-:-:S03]  /*03c0*/  LEA.HI R10, P0, R11, R8, RZ, 0x2 ;  /* 0x000000080b0a7211 */ /* 0x000fc600078110ff */
[----:B------:R-:W2:Y:S01]  /*03d0*/  LDG.E.64 R18, desc[UR6][R32.64] ;  /* 0x0000000620127981 */ /* 0x000ea2000c1e1b00 */
[----:B------:R-:W-:Y:S02]  /*03e0*/  SHF.L.U32 R14, R10, 0x1, RZ ;  /* 0x000000010a0e7819 */ /* 0x000fe400000006ff */
[----:B------:R-:W-:Y:S01]  /*03f0*/  IADD3.X R11, PT, PT, RZ, R9, RZ, P0, !PT ;  /* 0x00000009ff0b7210 */ /* 0x000fe200007fe4ff */
[----:B------:R-:W3:Y:S01]  /*0400*/  LDG.E.64 R20, desc[UR6][R32.64+0x100] ;  /* 0x0001000620147981 */ /* 0x000ee2000c1e1b00 */
        /* <DEDUP_REMOVED lines=20> */
[----:B------:R-:W5:Y:S04]  /*0550*/  LDG.E.64 R10, desc[UR4][R10.64] ;  /* 0x000000040a0a7981 */ /* 0x000f68000c1e1b00 */
[----:B------:R-:W5:Y:S01]  /*0560*/  LDG.E.64 R16, desc[UR8][R16.64] ;  /* 0x0000000810107981 */ /* 0x000f62000c1e1b00 */
[----:B----4-:R-:W-:-:S04]  /*0570*/  HADD2 R12, R12, R14 ;  /* 0x0000000e0c0c7230 */ /* 0x010fc80000000000 */
[----:B--2---:R-:W-:Y:S02]  /*0580*/  HFMA2 R12, R12, 1, 1, R18 ;  /* 0x3c003c000c0c7831 */ /* 0x004fe40000000012 */
[----:B------:R-:W-:-:S03]  /*0590*/  HFMA2 R22, R13, 1, 1, R15 ;  /* 0x3c003c000d167831 */ /* 0x000fc6000000000f */
[--C-:B------:R-:W-:Y:S02]  /*05a0*/  HADD2.F32 R27, -RZ, R12.reuse.H0_H0 ;  /* 0x2000000cff1b7230 */ /* 0x100fe40000004100 */
[----:B------:R-:W-:-:S03]  /*05b0*/  HADD2.F32 R28, -RZ, R12.H1_H1 ;  /* 0x3000000cff1c7230 */ /* 0x000fc60000004100 */
[----:B------:R-:W-:Y:S01]  /*05c0*/  FADD R23, RZ, R27 ;  /* 0x0000001bff177221 */ /* 0x000fe20000000000 */
[----:B------:R-:W-:-:S03]  /*05d0*/  HADD2 R22, R22, R19 ;  /* 0x0000001316167230 */ /* 0x000fc60000000000 */
[--C-:B------:R-:W-:Y:S01]  /*05e0*/  FADD R12, R28, -R23.reuse ;  /* 0x800000171c0c7221 */ /* 0x100fe20000000000 */
[C-C-:B------:R-:W-:Y:S01]  /*05f0*/  FADD R18, R27.reuse, -R23.reuse ;  /* 0x800000171b127221 */ /* 0x140fe20000000000 */
[----:B------:R-:W-:Y:S02]  /*0600*/  IADD3 R14, P0, PT, R8, 0x100, RZ ;  /* 0x00000100080e7810 */ /* 0x000fe40007f1e0ff */
[----:B------:R-:W-:Y:S01]  /*0610*/  FFMA R13, R12, 0.5, R23 ;  /* 0x3f0000000c0d7823 */ /* 0x000fe20000000017 */
[----:B------:R-:W-:Y:S01]  /*0620*/  FFMA R15, R27, R18, RZ ;  /* 0x000000121b0f7223 */ /* 0x000fe200000000ff */
[----:B------:R-:W-:Y:S02]  /*0630*/  HADD2.F32 R23, -RZ, R22.H0_H0 ;  /* 0x20000016ff177230 */ /* 0x000fe40000004100 */
[----:B------:R-:W-:Y:S01]  /*0640*/  FADD R8, R28, -R13 ;  /* 0x8000000d1c087221 */ /* 0x000fe20000000000 */
[----:B------:R-:W-:-:S03]  /*0650*/  IADD3.X R19, PT, PT, RZ, R9, RZ, P0, !PT ;  /* 0x00000009ff137210 */ /* 0x000fc600007fe4ff */
[----:B------:R-:W-:Y:S01]  /*0660*/  FFMA R15, R12, R8, R15 ;  /* 0x000000080c0f7223 */ /* 0x000fe2000000000f */
[----:B------:R-:W-:Y:S01]  /*0670*/  FADD R12, R23, -R13 ;  /* 0x8000000d170c7221 */ /* 0x000fe20000000000 */
[----:B------:R-:W-:-:S03]  /*0680*/  SHF.R.S32.HI R9, RZ, 0x1f, R19 ;  /* 0x0000001fff097819 */ /* 0x000fc60000011413 */
[----:B------:R-:W-:Y:S01]  /*0690*/  FFMA R8, R12, 0.3333333432674407959, R13 ;  /* 0x3eaaaaab0c087823 */ /* 0x000fe2000000000d */
[----:B------:R-:W-:-:S03]  /*06a0*/  LEA.HI R13, P0, R9, R14, RZ, 0x2 ;  /* 0x0000000e090d7211 */ /* 0x000fc600078110ff */
[----:B------:R-:W-:Y:S01]  /*06b0*/  FADD R14, R23, -R8 ;  /* 0x80000008170e7221 */ /* 0x000fe20000000000 */
[----:B------:R-:W-:-:S03]  /*06c0*/  SHF.L.U32 R18, R13, 0x1, RZ ;  /* 0x000000010d127819 */ /* 0x000fc600000006ff */
[----:B------:R-:W-:Y:S01]  /*06d0*/  FFMA R9, R12, R14, R15 ;  /* 0x0000000e0c097223 */ /* 0x000fe2000000000f */
[----:B------:R-:W-:Y:S02]  /*06e0*/  LOP3.LUT R18, R18, 0xfffffff8, RZ, 0xc0, !PT ;  /* 0xfffffff812127812 */ /* 0x000fe400078ec0ff */
[----:B------:R-:W-:Y:S02]  /*06f0*/  IADD3.X R12, PT, PT, RZ, R19, RZ, P0, !PT ;  /* 0x00000013ff0c7210 */ /* 0x000fe400007fe4ff */
[C---:B------:R-:W-:Y:S02]  /*0700*/  IADD3 R14, P0, PT, R18.reuse, UR48, RZ ;  /* 0x00000030120e7c10 */ /* 0x040fe4000ff1e0ff */
[----:B------:R-:W-:Y:S02]  /*0710*/  SHF.L.U64.HI R12, R13, 0x1, R12 ;  /* 0x000000010d0c7819 */ /* 0x000fe4000001020c */
[----:B------:R-:W-:Y:S02]  /*0720*/  IADD3 R18, P1, PT, R18, UR36, RZ ;  /* 0x0000002412127c10 */ /* 0x000fe4000ff3e0ff */
[----:B------:R-:W-:-:S02]  /*0730*/  IADD3.X R15, PT, PT, R12, UR49, RZ, P0, !PT ;  /* 0x000000310c0f7c10 */ /* 0x000fc400087fe4ff */
[----:B------:R-:W-:Y:S02]  /*0740*/  IADD3.X R19, PT, PT, R12, UR37, RZ, P1, !PT ;  /* 0x000000250c137c10 */ /* 0x000fe40008ffe4ff */
[----:B------:R-:W2:Y:S04]  /*0750*/  LDG.E.64 R12, desc[UR6][R32.64+0x200] ;  /* 0x00020006200c7981 */ /* 0x000ea8000c1e1b00 */
[----:B------:R-:W4:Y:S04]  /*0760*/  LDG.E.64 R14, desc[UR4][R14.64] ;  /* 0x000000040e0e7981 */ /* 0x000f28000c1e1b00 */
[----:B------:R-:W4:Y:S01]  /*0770*/  LDG.E.64 R18, desc[UR8][R18.64] ;  /* 0x0000000812127981 */ /* 0x000f22000c1e1b00 */
[----:B------:R-:W-:-:S02]  /*0780*/  HADD2.F32 R22, -RZ, R22.H1_H1 ;  /* 0x30000016ff167230 */ /* 0x000fc40000004100 */
[----:B-----5:R-:W-:-:S03]  /*0790*/  HFMA2 R10, R10, 1, 1, R16 ;  /* 0x3c003c000a0a7831 */ /* 0x020fc60000000010 */
[----:B------:R-:W-:-:S04]  /*07a0*/  FADD R29, R22, -R8 ;  /* 0x80000008161d7221 */ /* 0x000fc80000000000 */
[----:B------:R-:W-:Y:S01]  /*07b0*/  FFMA R25, R29, 0.25, R8 ;  /* 0x3e8000001d197823 */ /* 0x000fe20000000008 */
[----:B---3--:R-:W-:-:S03]  /*07c0*/  HADD2 R20, R10, R20 ;  /* 0x000000140a147230 */ /* 0x008fc60000000000 */
[----:B------:R-:W-:-:S04]  /*07d0*/  FADD R8, R22, -R25 ;  /* 0x8000001916087221 */ /* 0x000fc80000000000 */
[----:B------:R-:W-:Y:S01]  /*07e0*/  FFMA R9, R29, R8, R9 ;  /* 0x000000081d097223 */ /* 0x000fe20000000009 */
[----:B------:R-:W-:-:S05]  /*07f0*/  HADD2.F32 R8, -RZ, R20.H0_H0 ;  /* 0x20000014ff087230 */ /* 0x000fca0000004100 */
        /* <DEDUP_REMOVED lines=12> */
[----:B------:R-:W-:-:S04]  /*08c0*/  FADD R16, R10, -R25 ;  /* 0x800000190a107221 */ /* 0x000fc80000000000 */
[----:B------:R-:W-:-:S04]  /*08d0*/  FFMA R25, R16, 0.14285714924335479736, R25 ;  /* 0x3e12492510197823 */ /* 0x000fc80000000019 */
[----:B------:R-:W-:-:S04]  /*08e0*/  FADD R20, R10, -R25 ;  /* 0x800000190a147221 */ /* 0x000fc80000000000 */
[----:B------:R-:W-:Y:S01]  /*08f0*/  FFMA R11, R16, R20, R11 ;  /* 0x00000014100b7223 */ /* 0x000fe2000000000b */
[----:B------:R-:W-:Y:S01]  /*0900*/  HADD2.F32 R16, -RZ, R21.H1_H1 ;  /* 0x30000015ff107230 */ /* 0x000fe20000004100 */
[----:B------:R-:W-:Y:S01]  /*0910*/  UMOV UR4, 0xffffffff ;  /* 0xffffffff00047882 */ /* 0x000fe20000000000 */
[----:B------:R-:W-:Y:S01]  /*0920*/  HFMA2 R24, -RZ, RZ, 2.625, 0 ;  /* 0x41400000ff187431 */ /* 0x000fe200000001ff */
[----:B------:R-:W-:Y:S01]  /*0930*/  MOV R37, 0x41400000 ;  /* 0x4140000000257802 */ /* 0x000fe20000000f00 */
[----:B----4-:R-:W-:Y:S02]  /*0940*/  HFMA2 R18, R14, 1, 1, R18 ;  /* 0x3c003c000e127831 */ /* 0x010fe40000000012 */
[----:B------:R-:W-:-:S04]  /*0950*/  FADD R14, R16, -R25 ;  /* 0x80000019100e7221 */ /* 0x000fc80000000000 */
[----:B------:R-:W-:Y:S01]  /*0960*/  FFMA R25, R14, 0.125, R25 ;  /* 0x3e0000000e197823 */ /* 0x000fe20000000019 */
[----:B--2---:R-:W-:-:S03]  /*0970*/  HADD2 R18, R18, R12 ;  /* 0x0000000c12127230 */ /* 0x004fc60000000000 */
[----:B------:R-:W-:Y:S01]  /*0980*/  FADD R12, R16, -R25 ;  /* 0x80000019100c7221 */ /* 0x000fe20000000000 */
[----:B------:R-:W-:Y:S02]  /*0990*/  HFMA2 R15, R15, 1, 1, R19 ;  /* 0x3c003c000f0f7831 */ /* 0x000fe40000000013 */
[--C-:B------:R-:W-:Y:S02]  /*09a0*/  HADD2.F32 R17, -RZ, R18.reuse.H0_H0 ;  /* 0x20000012ff117230 */ /* 0x100fe40000004100 */
[----:B------:R-:W-:Y:S01]  /*09b0*/  FFMA R11, R14, R12, R11 ;  /* 0x0000000c0e0b7223 */ /* 0x000fe2000000000b */
[----:B------:R-:W-:Y:S02]  /*09c0*/  HADD2.F32 R18, -RZ, R18.H1_H1 ;  /* 0x30000012ff127230 */ /* 0x000fe40000004100 */
[----:B------:R-:W-:Y:S01]  /*09d0*/  FADD R12, -R25, R17 ;  /* 0x00000011190c7221 */ /* 0x000fe20000000100 */
[----:B------:R-:W-:-:S03]  /*09e0*/  HFMA2 R13, R15, 1, 1, R13 ;  /* 0x3c003c000f0d7831 */ /* 0x000fc6000000000d */
[----:B------:R-:W-:-:S04]  /*09f0*/  FFMA R25, R12, 0.11111111193895339966, R25 ;  /* 0x3de38e390c197823 */ /* 0x000fc80000000019 */
[--C-:B------:R-:W-:Y:S01]  /*0a00*/  FADD R20, R18, -R25.reuse ;  /* 0x8000001912147221 */ /* 0x100fe20000000000 */
[----:B------:R-:W-:-:S03]  /*0a10*/  FADD R14, R17, -R25 ;  /* 0x80000019110e7221 */ /* 0x000fc60000000000 */
[----:B------:R-:W-:Y:S01]  /*0a20*/  FFMA R25, R20, 0.10000000149011611938, R25 ;  /* 0x3dcccccd14197823 */ /* 0x000fe20000000019 */
[----:B------:R-:W-:Y:S01]  /*0a30*/  FFMA R11, R12, R14, R11 ;  /* 0x0000000e0c0b7223 */ /* 0x000fe2000000000b */
[----:B------:R-:W-:Y:S02]  /*0a40*/  HADD2.F32 R19, -RZ, R13.H0_H0 ;  /* 0x2000000dff137230 */ /* 0x000fe40000004100 */
[----:B------:R-:W-:-:S04]  /*0a50*/  FADD R12, R18, -R25 ;  /* 0x80000019120c7221 */ /* 0x000fc80000000000 */
[----:B------:R-:W-:Y:S01]  /*0a60*/  FFMA R11, R20, R12, R11 ;  /* 0x0000000c140b7223 */ /* 0x000fe2000000000b */
[----:B------:R-:W-:-:S04]  /*0a70*/  FADD R12, R19, -R25 ;  /* 0x80000019130c7221 */ /* 0x000fc80000000000 */
        /* <DEDUP_REMOVED lines=8> */
[----:B------:R-:W-:Y:S06]  /*0b00*/  BRA.DIV UR4, `(.L_x_4635) ;  /* 0x0000000e04c07947 */ /* 0x000fec000b800000 */
[----:B------:R0:W1:Y:S04]  /*0b10*/  SHFL.DOWN PT, R14, R37, 0x10, 0x1f ;  /* 0x0a001f00250e7f89 */ /* 0x00006800000e0000 */
[----:B------:R0:W2:Y:S04]  /*0b20*/  SHFL.DOWN PT, R25, R36, 0x10, 0x1f ;  /* 0x0a001f0024197f89 */ /* 0x0000a800000e0000 */
[----:B------:R0:W3:Y:S02]  /*0b30*/  SHFL.DOWN PT, R21, R29, 0x10, 0x1f ;  /* 0x0a001f001d157f89 */ /* 0x0000e400000e0000 */
.L_x_4655:
[----:B-1----:R-:W-:-:S13]  /*0b40*/  FSETP.NEU.AND P0, PT, R14, RZ, PT ;  /* 0x000000ff0e00720b */ /* 0x002fda0003f0d000 */
[----:B------:R-:W-:Y:S05]  /*0b50*/  @!P0 BRA `(.L_x_4636) ;  /* 0x0000000000348947 */ /* 0x000fea0003800000 */
[----:B------:R-:W-:Y:S01]  /*0b60*/  FADD R11, R14, 12 ;  /* 0x414000000e0b7421 */ /* 0x000fe20000000000 */
[----:B--2---:R-:W-:-:S03]  /*0b70*/  FADD R25, R25, -R36 ;  /* 0x8000002419197221 */ /* 0x004fc60000000000 */
[----:B------:R-:W-:Y:S01]  /*0b80*/  IMAD.MOV.U32 R24, RZ, RZ, R11 ;  /* 0x000000ffff187224 */ /* 0x000fe200078e000b */
[----:B------:R-:W-:-:S13]  /*0b90*/  FSETP.GEU.AND P0, PT, |R11|, 1.175494350822287508e-38, PT ;  /* 0x008000000b00780b */ /* 0x000fda0003f0e200 */
        /* <DEDUP_REMOVED lines=9> */
.L_x_4636:
[----:B------:R-:W-:-:S03]  /*0c30*/  UMOV UR4, 0xffffffff ;  /* 0xffffffff00047882 */ /* 0x000fc60000000000 */
[----:B------:R-:W-:Y:S05]  /*0c40*/  BRA.DIV UR4, `(.L_x_4637) ;  /* 0x0000000e04cc7947 */ /* 0x000fea000b800000 */
[----:B---3--:R1:W3:Y:S04]  /*0c50*/  SHFL.DOWN PT, R21, R36, 0x8, 0x1f ;  /* 0x09001f0024157f89 */ /* 0x0082e800000e0000 */
[----:B--2---:R1:W2:Y:S04]  /*0c60*/  SHFL.DOWN PT, R25, R29, 0x8, 0x1f ;  /* 0x09001f001d197f89 */ /* 0x0042a800000e0000 */
[----:B------:R1:W4:Y:S02]  /*0c70*/  SHFL.DOWN PT, R14, R24, 0x8, 0x1f ;  /* 0x09001f00180e7f89 */ /* 0x00032400000e0000 */
.L_x_4660:
        /* <DEDUP_REMOVED lines=16> */
.L_x_4638:
[----:B------:R-:W-:-:S03]  /*0d80*/  UMOV UR4, 0xffffffff ;  /* 0xffffffff00047882 */ /* 0x000fc60000000000 */
[----:B------:R-:W-:Y:S05]  /*0d90*/  BRA.DIV UR4, `(.L_x_4639) ;  /* 0x0000000e04d47947 */ /* 0x000fea000b800000 */
[----:B---3--:R3:W4:Y:S04]  /*0da0*/  SHFL.DOWN PT, R21, R36, 0x4, 0x1f ;  /* 0x08801f0024157f89 */ /* 0x00872800000e0000 */
[----:B--2---:R3:W2:Y:S04]  /*0db0*/  SHFL.DOWN PT, R25, R29, 0x4, 0x1f ;  /* 0x08801f001d197f89 */ /* 0x0046a800000e0000 */
[----:B------:R3:W0:Y:S02]  /*0dc0*/  SHFL.DOWN PT, R14, R24, 0x4, 0x1f ;  /* 0x08801f00180e7f89 */ /* 0x00062400000e0000 */
.L_x_4665:
        /* <DEDUP_REMOVED lines=16> */
.L_x_4640:
[----:B------:R-:W-:-:S03]  /*0ed0*/  UMOV UR4, 0xffffffff ;  /* 0xffffffff00047882 */ /* 0x000fc60000000000 */
[----:B------:R-:W-:Y:S05]  /*0ee0*/  BRA.DIV UR4, `(.L_x_4641) ;  /* 0x0000000e04dc7947 */ /* 0x000fea000b800000 */
[----:B----4-:R0:W4:Y:S04]  /*0ef0*/  SHFL.DOWN PT, R21, R36, 0x2, 0x1f ;  /* 0x08401f0024157f89 */ /* 0x01012800000e0000 */
[----:B--2---:R0:W2:Y:S04]  /*0f00*/  SHFL.DOWN PT, R25, R29, 0x2, 0x1f ;  /* 0x08401f001d197f89 */ /* 0x0040a800000e0000 */
[----:B------:R0:W0:Y:S02]  /*0f10*/  SHFL.DOWN PT, R14, R24, 0x2, 0x1f ;  /* 0x08401f00180e7f89 */ /* 0x00002400000e0000 */
.L_x_4670:
        /* <DEDUP_REMOVED lines=16> */
.L_x_4642:
[----:B------:R-:W-:-:S03]  /*1020*/  UMOV UR4, 0xffffffff ;  /* 0xffffffff00047882 */ /* 0x000fc60000000000 */
[----:B------:R-:W-:Y:S05]  /*1030*/  BRA.DIV UR4, `(.L_x_4643) ;  /* 0x0000000e04e47947 */ /* 0x000fea000b800000 */
[----:B----4-:R0:W4:Y:S04]  /*1040*/  SHFL.DOWN PT, R21, R36, 0x1, 0x1f ;  /* 0x08201f0024157f89 */ /* 0x01012800000e0000 */
[----:B--2---:R0:W2:Y:S04]  /*1050*/  SHFL.DOWN PT, R25, R29, 0x1, 0x1f ;  /* 0x08201f001d197f89 */ /* 0x0040a800000e0000 */
[----:B------:R0:W0:Y:S02]  /*1060*/  SHFL.DOWN PT, R14, R24, 0x1, 0x1f ;  /* 0x08201f00180e7f89 */ /* 0x00002400000e0000 */
.L_x_4675:
        /* <DEDUP_REMOVED lines=16> */
.L_x_4644:
[----:B------:R-:W-:-:S03]  /*1170*/  UMOV UR4, 0xffffffff ;  /* 0xffffffff00047882 */ /* 0x000fc60000000000 */
[----:B------:R-:W-:Y:S05]  /*1180*/  BRA.DIV UR4, `(.L_x_4645) ;  /* 0x0000000e04ec7947 */ /* 0x000fea000b800000 */
[----:B----4-:R0:W4:Y:S04]  /*1190*/  SHFL.IDX PT, R21, R36, RZ, 0x1f ;  /* 0x00001fff24157589 */ /* 0x01012800000e0000 */
[----:B-1-3--:R-:W1:Y:S04]  /*11a0*/  SHFL.IDX PT, R29, R29, RZ, 0x1f ;  /* 0x00001fff1d1d7589 */ /* 0x00ae6800000e0000 */
[----:B------:R0:W3:Y:S02]  /*11b0*/  SHFL.IDX PT, R14, R24, RZ, 0x1f ;  /* 0x00001fff180e7589 */ /* 0x0000e400000e0000 */
.L_x_4680:
[----:B---3--:R-:W-:Y:S01]  /*11c0*/  FSETP.GEU.AND P0, PT, |R14|, 1.175494350822287508e-38, PT ;  /* 0x008000000e00780b */ /* 0x008fe20003f0e200 */
[----:B------:R-:W3:-:S12]  /*11d0*/  LDCU.64 UR4, c[0x0][0x3c8] ;  /* 0x00007900ff0477ac */ /* 0x000ed80008000a00 */
[----:B------:R-:W-:Y:S01]  /*11e0*/  @!P0 FMUL R14, R14, 16777216 ;  /* 0x4b8000000e0e8820 */ /* 0x000fe20000400000 */
[----:B-1----:R-:W-:-:S05]  /*11f0*/  @!P0 FMUL R29, R29, 16777216 ;  /* 0x4b8000001d1d8820 */ /* 0x002fca0000400000 */
[----:B------:R-:W1:Y:S08]  /*1200*/  MUFU.RCP R14, R14 ;  /* 0x0000000e000e7308 */ /* 0x000e700000001000 */
[----:B---3--:R-:W3:Y:S01]  /*1210*/  F2F.F32.F64 R11, UR4 ;  /* 0x00000004000b7d10 */ /* 0x008ee20008301000 */
        /* <DEDUP_REMOVED lines=11> */
[----:B------:R-:W-:-:S05]  /*12d0*/  IMAD.IADD R11, R14, 0x1, -R11 ;  /* 0x000000010e0b7824 */ /* 0x000fca00078e0a0b */
[----:B------:R-:W-:Y:S01]  /*12e0*/  @!P1 IADD3 R11, PT, PT, R11, 0xc000000, RZ ;  /* 0x0c0000000b0b9810 */ /* 0x000fe20007ffe0ff */
[----:B-1----:R-:W-:-:S04]  /*12f0*/  FMUL R13, R12, R12 ;  /* 0x0000000c0c0d7220 */ /* 0x002fc80000400000 */
[----:B------:R-:W-:Y:S01]  /*1300*/  FFMA R15, R12, R12, -R13 ;  /* 0x0000000c0c0f7223 */ /* 0x000fe2000000080d */
[----:B0-----:R-:W-:-:S04]  /*1310*/  FFMA R24, -R14, R13, 1 ;  /* 0x3f8000000e187423 */ /* 0x001fc8000000010d */
[----:B------:R-:W-:Y:S01]  /*1320*/  FFMA R15, -R14, R15, R24 ;  /* 0x0000000f0e0f7223 */ /* 0x000fe20000000118 */
[----:B------:R-:W-:-:S05]  /*1330*/  HFMA2 R24, -RZ, RZ, 1.6875, 0 ;  /* 0x3ec00000ff187431 */ /* 0x000fca00000001ff */
[----:B------:R-:W-:Y:S01]  /*1340*/  FFMA R13, R15, R24, 0.5 ;  /* 0x3f0000000f0d7423 */ /* 0x000fe20000000018 */
[----:B------:R-:W-:-:S04]  /*1350*/  FMUL R15, R12, R15 ;  /* 0x0000000f0c0f7220 */ /* 0x000fc80000400000 */
[----:B------:R-:W-:-:S05]  /*1360*/  FFMA R12, R13, R15, R12 ;  /* 0x0000000f0d0c7223 */ /* 0x000fca000000000c */
[----:B------:R-:W-:Y:S01]  /*1370*/  LEA.HI.SX32 R11, R11, R12, 0x1f ;  /* 0x0000000c0b0b7211 */ /* 0x000fe200078ffaff */
[----:B------:R-:W-:Y:S06]  /*1380*/  BRA `(.L_x_4647) ;  /* 0x0000000000047947 */ /* 0x000fec0003800000 */
.L_x_4646:
[----:B------:R-:W1:Y:S02]  /*1390*/  MUFU.RSQ R11, R11 ;  /* 0x0000000b000b7308 */ /* 0x000e640000001400 */
.L_x_4647:
[----:B------:R-:W3:Y:S01]  /*13a0*/  S2R R12, SR_TID.X ;  /* 0x00000000000c7919 */ /* 0x000ee20000002100 */
[----:B------:R-:W-:Y:S01]  /*13b0*/  BSSY.RECONVERGENT B1, `(.L_x_4648) ;  /* 0x000000d000017945 */ /* 0x000fe20003800200 */
[----:B---3--:R-:W-:-:S13]  /*13c0*/  ISETP.NE.AND P0, PT, R12, RZ, PT ;  /* 0x000000ff0c00720c */ /* 0x008fda0003f05270 */
[----:B------:R-:W-:Y:S05]  /*13d0*/  @P0 BRA `(.L_x_4649) ;  /* 0x0000000000280947 */ /* 0x000fea0003800000 */
[----:B------:R-:W-:Y:S02]  /*13e0*/  SHF.L.U32 R14, R6, 0x2, RZ ;  /* 0x00000002060e7819 */ /* 0x000fe400000006ff */
[----:B------:R-:W-:Y:S02]  /*13f0*/  R2UR UR4, R4 ;  /* 0x00000000040472ca */ /* 0x000fe400000e0000 */
[----:B------:R-:W-:Y:S02]  /*1400*/  R2UR UR5, R5 ;  /* 0x00000000050572ca */ /* 0x000fe400000e0000 */
[----:B------:R-:W-:Y:S02]  /*1410*/  SHF.L.U64.HI R15, R6, 0x2, R26 ;  /* 0x00000002060f7819 */ /* 0x000fe4000001021a */
[----:B------:R-:W-:-:S04]  /*1420*/  IADD3 R12, P0, PT, R14, UR40, RZ ;  /* 0x000000280e0c7c10 */ /* 0x000fc8000ff1e0ff */
[----:B------:R-:W-:-:S05]  /*1430*/  IADD3.X R13, PT, PT, R15, UR41, RZ, P0, !PT ;  /* 0x000000290f0d7c10 */ /* 0x000fca00087fe4ff */
[----:B----4-:R3:W-:Y:S02]  /*1440*/  STG.E desc[UR4][R12.64], R21 ;  /* 0x000000150c007986 */ /* 0x0107e4000c101904 */
[----:B---3--:R-:W-:-:S04]  /*1450*/  IADD3 R12, P0, PT, R14, UR42, RZ ;  /* 0x0000002a0e0c7c10 */ /* 0x008fc8000ff1e0ff */
[----:B------:R-:W-:-:S05]  /*1460*/  IADD3.X R13, PT, PT, R15, UR43, RZ, P0, !PT ;  /* 0x0000002b0f0d7c10 */ /* 0x000fca00087fe4ff */
[----:B-1----:R3:W-:Y:S04]  /*1470*/  STG.E desc[UR4][R12.64], R11 ;  /* 0x0000000b0c007986 */ /* 0x0027e8000c101904 */
.L_x_4649:
[----:B------:R-:W-:Y:S05]  /*1480*/  BSYNC.RECONVERGENT B1 ;  /* 0x0000000000017941 */ /* 0x000fea0003800200 */
.L_x_4648:
[C---:B------:R-:W-:Y:S02]  /*1490*/  R2UR UR4, R4.reuse ;  /* 0x00000000040472ca */ /* 0x040fe400000e0000 */
[C---:B------:R-:W-:Y:S02]  /*14a0*/  R2UR UR5, R5.reuse ;  /* 0x00000000050572ca */ /* 0x040fe400000e0000 */
[----:B------:R-:W-:Y:S02]  /*14b0*/  R2UR UR6, R4 ;  /* 0x00000000040672ca */ /* 0x000fe400000e0000 */
[----:B------:R-:W-:-:S09]  /*14c0*/  R2UR UR7, R5 ;  /* 0x00000000050772ca */ /* 0x000fd200000e0000 */
[----:B------:R-:W5:Y:S04]  /*14d0*/  LDG.E.64 R14, desc[UR4][R30.64] ;  /* 0x000000041e0e7981 */ /* 0x000f68000c1e1b00 */
[----:B0-2---:R-:W5:Y:S01]  /*14e0*/  LDG.E.64 R24, desc[UR6][R2.64] ;  /* 0x0000000602187981 */ /* 0x005f62000c1e1b00 */
[--C-:B---34-:R-:W-:Y:S01]  /*14f0*/  FADD R12, R27, -R21.reuse ;  /* 0x800000151b0c7221 */ /* 0x118fe20000000000 */
[--C-:B------:R-:W-:Y:S01]  /*1500*/  FADD R28, R28, -R21.reuse ;  /* 0x800000151c1c7221 */ /* 0x100fe20000000000 */
[----:B------:R-:W-:Y:S02]  /*1510*/  IMAD R29, R26, UR46, RZ ;  /* 0x0000002e1a1d7c24 */ /* 0x000fe4000f8e02ff */
[----:B------:R-:W-:Y:S01]  /*1520*/  FADD R22, R22, -R21 ;  /* 0x8000001516167221 */ /* 0x000fe20000000000 */
[-C--:B-1----:R-:W-:Y:S01]  /*1530*/  FMUL R12, R12, R11.reuse ;  /* 0x0000000b0c0c7220 */ /* 0x082fe20000400000 */
[----:B------:R-:W-:Y:S01]  /*1540*/  FMUL R13, R28, R11 ;  /* 0x0000000b1c0d7220 */ /* 0x000fe20000400000 */
[----:B------:R-:W-:Y:S01]  /*1550*/  IMAD R29, R6, UR47, R29 ;  /* 0x0000002f061d7c24 */ /* 0x000fe2000f8e021d */
[----:B------:R-:W-:-:S02]  /*1560*/  R2UR UR8, R4 ;  /* 0x00000000040872ca */ /* 0x000fc400000e0000 */
[----:B------:R-:W-:Y:S02]  /*1570*/  R2UR UR9, R5 ;  /* 0x00000000050972ca */ /* 0x000fe400000e0000 */
[----:B------:R-:W-:Y:S01]  /*1580*/  F2FP.F16.F32.PACK_AB R27, R13, R12 ;  /* 0x0000000c0d1b723e */ /* 0x000fe200000000ff */
[----:B------:R-:W-:-:S05]  /*1590*/  IMAD.WIDE.U32 R12, R6, UR46, R34 ;  /* 0x0000002e060c7c25 */ /* 0x000fca000f8e0022 */
[----:B------:R-:W-:Y:S01]  /*15a0*/  IADD3 R13, PT, PT, R13, R29, RZ ;  /* 0x0000001d0d0d7210 */ /* 0x000fe20007ffe0ff */
[----:B-----5:R-:W-:Y:S02]  /*15b0*/  HFMA2 R24, R27, R14, R24 ;  /* 0x0000000e1b187231 */ /* 0x020fe40000000018 */
[----:B------:R-:W-:Y:S01]  /*15c0*/  FADD R14, R23, -R21 ;  /* 0x80000015170e7221 */ /* 0x000fe20000000000 */
[----:B------:R-:W-:Y:S01]  /*15d0*/  SHF.R.S32.HI R27, RZ, 0x1f, R13 ;  /* 0x0000001fff1b7819 */ /* 0x000fe2000001140d */
[-C--:B------:R-:W-:Y:S02]  /*15e0*/  FMUL R23, R22, R11.reuse ;  /* 0x0000000b16177220 */ /* 0x080fe40000400000 */
[----:B------:R-:W-:Y:S01]  /*15f0*/  FMUL R14, R14, R11 ;  /* 0x0000000b0e0e7220 */ /* 0x000fe20000400000 */
[----:B------:R-:W-:-:S04]  /*1600*/  LEA.HI R22, P0, R27, R12, RZ, 0x2 ;  /* 0x0000000c1b167211 */ /* 0x000fc800078110ff */
[----:B------:R-:W-:Y:S01]  /*1610*/  F2FP.F16.F32.PACK_AB R23, R23, R14 ;  /* 0x0000000e1717723e */ /* 0x000fe200000000ff */
[----:B------:R-:W-:Y:S01]  /*1620*/  IMAD.SHL.U32 R14, R22, 0x2, RZ ;  /* 0x00000002160e7824 */ /* 0x000fe200078e00ff */
[----:B------:R-:W-:-:S03]  /*1630*/  IADD3.X R27, PT, PT, RZ, R13, RZ, P0, !PT ;  /* 0x0000000dff1b7210 */ /* 0x000fc600007fe4ff */
[----:B------:R-:W-:Y:S01]  /*1640*/  HFMA2 R25, R23, R15, R25 ;  /* 0x0000000f17197231 */ /* 0x000fe20000000019 */
[----:B------:R-:W-:Y:S02]  /*1650*/  LOP3.LUT R14, R14, 0xfffffff8, RZ, 0xc0, !PT ;  /* 0xfffffff80e0e7812 */ /* 0x000fe400078ec0ff */
[----:B------:R-:W-:Y:S02]  /*1660*/  SHF.L.U64.HI R22, R22, 0x1, R27 ;  /* 0x0000000116167819 */ /* 0x000fe4000001021b */
[----:B------:R-:W-:-:S04]  /*1670*/  IADD3 R14, P0, PT, R14, UR44, RZ ;  /* 0x0000002c0e0e7c10 */ /* 0x000fc8000ff1e0ff */
[----:B------:R-:W-:-:S05]  /*1680*/  IADD3.X R15, PT, PT, R22, UR45, RZ, P0, !PT ;  /* 0x0000002d160f7c10 */ /* 0x000fca00087fe4ff */
        /* <DEDUP_REMOVED lines=33> */
[----:B------:R-:W-:-:S03]  /*18a0*/  FADD R18, R18, -R21 ;  /* 0x8000001512127221 */ /* 0x000fc60000000000 */
[----:B------:R-:W-:Y:S01]  /*18b0*/  IADD3.X R17, PT, PT, RZ, R16, RZ, P0, !PT ;  /* 0x00000010ff117210 */ /* 0x000fe200007fe4ff */
[----:B------:R-:W-:Y:S02]  /*18c0*/  IMAD.SHL.U32 R16, R22, 0x2, RZ ;  /* 0x0000000216107824 */ /* 0x000fe400078e00ff */
[--C-:B------:R-:W-:Y:S01]  /*18d0*/  FADD R12, R19, -R21.reuse ;  /* 0x80000015130c7221 */ /* 0x100fe20000000000 */
[----:B------:R-:W-:Y:S01]  /*18e0*/  FADD R20, R20, -R21 ;  /* 0x8000001514147221 */ /* 0x000fe20000000000 */
[-C--:B------:R-:W-:Y:S01]  /*18f0*/  FMUL R10, R10, R11.reuse ;  /* 0x0000000b0a0a7220 */ /* 0x080fe20000400000 */
[-C--:B------:R-:W-:Y:S01]  /*1900*/  FMUL R13, R18, R11.reuse ;  /* 0x0000000b120d7220 */ /* 0x080fe20000400000 */
[----:B------:R-:W-:Y:S01]  /*1910*/  LOP3.LUT R16, R16, 0xfffffff8, RZ, 0xc0, !PT ;  /* 0xfffffff810107812 */ /* 0x000fe200078ec0ff */
[-C--:B------:R-:W-:Y:S01]  /*1920*/  FMUL R12, R12, R11.reuse ;  /* 0x0000000b0c0c7220 */ /* 0x080fe20000400000 */
[----:B------:R-:W-:Y:S01]  /*1930*/  FMUL R11, R20, R11 ;  /* 0x0000000b140b7220 */ /* 0x000fe20000400000 */
[----:B------:R-:W-:-:S02]  /*1940*/  SHF.L.U64.HI R17, R22, 0x1, R17 ;  /* 0x0000000116117819 */ /* 0x000fc40000010211 */
[----:B------:R-:W-:Y:S02]  /*1950*/  F2FP.F16.F32.PACK_AB R13, R13, R10 ;  /* 0x0000000a0d0d723e */ /* 0x000fe400000000ff */
[----:B------:R-:W-:Y:S02]  /*1960*/  IADD3 R10, P0, PT, R16, UR44, RZ ;  /* 0x0000002c100a7c10 */ /* 0x000fe4000ff1e0ff */
[----:B------:R-:W-:Y:S02]  /*1970*/  IADD3 R6, PT, PT, R7, R6, RZ ;  /* 0x0000000607067210 */ /* 0x000fe40007ffe0ff */
[----:B------:R-:W-:Y:S02]  /*1980*/  F2FP.F16.F32.PACK_AB R12, R11, R12 ;  /* 0x0000000c0b0c723e */ /* 0x000fe400000000ff */
[----:B------:R-:W-:Y:S02]  /*1990*/  IADD3.X R11, PT, PT, R17, UR45, RZ, P0, !PT ;  /* 0x0000002d110b7c10 */ /* 0x000fe400087fe4ff */
[----:B------:R-:W-:Y:S01]  /*19a0*/  ISETP.GE.AND P0, PT, R6, UR50, PT ;  /* 0x0000003206007c0c */ /* 0x000fe2000bf06270 */
[----:B--2---:R-:W-:-:S02]  /*19b0*/  HFMA2 R8, R13, R8, R14 ;  /* 0x000000080d087231 */ /* 0x004fc4000000000e */
[----:B------:R-:W-:-:S05]  /*19c0*/  HFMA2 R9, R12, R9, R15 ;  /* 0x000000090c097231 */ /* 0x000fca000000000f */
[----:B------:R0:W-:Y:S05]  /*19d0*/  STG.E.64 desc[UR4][R10.64], R8 ;  /* 0x000000080a007986 */ /* 0x0001ea000c101b04 */
[----:B------:R-:W-:Y:S05]  /*19e0*/  @!P0 BRA `(.L_x_4650) ;  /* 0xffffffe8003c8947 */ /* 0x000fea000383ffff */
[----:B------:R-:W-:Y:S05]  /*19f0*/  BSYNC B0 ;  /* 0x0000000000007941 */ /* 0x000fea0003800000 */
.L_x_4634:
[----:B------:R-:W-:Y:S05]  /*1a00*/  EXIT ;  /* 0x000000000000794d */ /* 0x000fea0003800000 */
.L_x_4635:
        /* <DEDUP_REMOVED lines=8> */
.L_x_4652:
[----:B------:R-:W-:Y:S05]  /*1a90*/  BSYNC B1 ;  /* 0x0000000000017941 */ /* 0x000fea0003800000 */
.L_x_4651:
[----:B------:R-:W-:Y:S01]  /*1aa0*/  HFMA2 R12, -RZ, RZ, 0, 9.5367431640625e-07 ;  /* 0x00000010ff0c7431 */ /* 0x000fe200000001ff */
[----:B------:R-:W-:Y:S01]  /*1ab0*/  MOV R13, R29 ;  /* 0x0000001d000d7202 */ /* 0x000fe20000000f00 */
[----:B------:R-:W-:Y:S01]  /*1ac0*/  IMAD.MOV.U32 R25, RZ, RZ, R14 ;  /* 0x000000ffff197224 */ /* 0x000fe200078e000e */
[----:B------:R-:W-:Y:S02]  /*1ad0*/  MOV R11, 0x1f ;  /* 0x0000001f000b7802 */ /* 0x000fe40000000f00 */
[----:B------:R-:W-:-:S07]  /*1ae0*/  MOV R15, 0xffffffff ;  /* 0xffffffff000f7802 */ /* 0x000fce0000000f00 */
[----:B------:R-:W-:Y:S05]  /*1af0*/  WARPSYNC.COLLECTIVE R15, `(.L_x_4653) ;  /* 0x000000000f087348 */ /* 0x000fea0003c00000 */
[----:B------:R0:W1:Y:S02]  /*1b00*/  SHFL.DOWN P6, R14, R13, R12, R11 ;  /* 0x0800000c0d0e7389 */ /* 0x00006400000c000b */
[----:B01----:R-:W-:Y:S05]  /*1b10*/  ENDCOLLECTIVE ;  /* 0x000000000000791b */ /* 0x003fea0003800000 */
.L_x_4653:
[----:B------:R-:W-:Y:S01]  /*1b20*/  IMAD.MOV.U32 R13, RZ, RZ, R37 ;  /* 0x000000ffff0d7224 */ /* 0x000fe200078e0025 */
[----:B------:R-:W-:-:S07]  /*1b30*/  MOV R21, R14 ;  /* 0x0000000e00157202 */ /* 0x000fce0000000f00 */
[----:B------:R-:W-:Y:S05]  /*1b40*/  WARPSYNC.COLLECTIVE R15, `(.L_x_4654) ;  /* 0x000000000f087348 */ /* 0x000fea0003c00000 */
[----:B------:R0:W1:Y:S02]  /*1b50*/  SHFL.DOWN P6, R14, R13, R12, R11 ;  /* 0x0800000c0d0e7389 */ /* 0x00006400000c000b */
[----:B01----:R-:W-:Y:S05]  /*1b60*/  ENDCOLLECTIVE ;  /* 0x000000000000791b */ /* 0x003fea0003800000 */
.L_x_4654:
[----:B------:R-:W-:Y:S05]  /*1b70*/  BRA `(.L_x_4655) ;  /* 0xffffffec00f07947 */ /* 0x000fea000383ffff */
.L_x_4637:
        /* <DEDUP_REMOVED lines=8> */
.L_x_4657:
[----:B------:R-:W-:Y:S05]  /*1c00*/  BSYNC B1 ;  /* 0x0000000000017941 */ /* 0x000fea0003800000 */
.L_x_4656:
        /* <DEDUP_REMOVED lines=8> */
.L_x_4658:
[----:B------:R-:W-:Y:S02]  /*1c90*/  MOV R13, R24 ;  /* 0x00000018000d7202 */ /* 0x000fe40000000f00 */
[----:B------:R-:W-:-:S07]  /*1ca0*/  MOV R25, R14 ;  /* 0x0000000e00197202 */ /* 0x000fce0000000f00 */
[----:B------:R-:W-:Y:S05]  /*1cb0*/  WARPSYNC.COLLECTIVE R15, `(.L_x_4659) ;  /* 0x000000000f087348 */ /* 0x000fea0003c00000 */
[----:B------:R0:W1:Y:S02]  /*1cc0*/  SHFL.DOWN P6, R14, R13, R12, R11 ;  /* 0x0800000c0d0e7389 */ /* 0x00006400000c000b */
[----:B01----:R-:W-:Y:S05]  /*1cd0*/  ENDCOLLECTIVE ;  /* 0x000000000000791b */ /* 0x003fea0003800000 */
.L_x_4659:
[----:B------:R-:W-:Y:S05]  /*1ce0*/  BRA `(.L_x_4660) ;  /* 0xffffffec00e47947 */ /* 0x000fea000383ffff */
.L_x_4639:
        /* <DEDUP_REMOVED lines=8> */
.L_x_4662:
[----:B------:R-:W-:Y:S05]  /*1d70*/  BSYNC B1 ;  /* 0x0000000000017941 */ /* 0x000fea0003800000 */
.L_x_4661:
        /* <DEDUP_REMOVED lines=8> */
.L_x_4663:
[----:B------:R-:W-:Y:S01]  /*1e00*/  MOV R13, R24 ;  /* 0x00000018000d7202 */ /* 0x000fe20000000f00 */
[----:B------:R-:W-:-:S07]  /*1e10*/  IMAD.MOV.U32 R25, RZ, RZ, R14 ;  /* 0x000000ffff197224 */ /* 0x000fce00078e000e */
[----:B------:R-:W-:Y:S05]  /*1e20*/  WARPSYNC.COLLECTIVE R15, `(.L_x_4664) ;  /* 0x000000000f087348 */ /* 0x000fea0003c00000 */
[----:B------:R0:W1:Y:S02]  /*1e30*/  SHFL.DOWN P6, R14, R13, R12, R11 ;  /* 0x0800000c0d0e7389 */ /* 0x00006400000c000b */
[----:B01----:R-:W-:Y:S05]  /*1e40*/  ENDCOLLECTIVE ;  /* 0x000000000000791b */ /* 0x003fea0003800000 */
.L_x_4664:
[----:B------:R-:W-:Y:S05]  /*1e50*/  BRA `(.L_x_4665) ;  /* 0xffffffec00dc7947 */ /* 0x000fea000383ffff */
.L_x_4641:
        /* <DEDUP_REMOVED lines=8> */
.L_x_4667:
[----:B------:R-:W-:Y:S05]  /*1ee0*/  BSYNC B1 ;  /* 0x0000000000017941 */ /* 0x000fea0003800000 */
.L_x_4666:
        /* <DEDUP_REMOVED lines=8> */
.L_x_4668:
[----:B------:R-:W-:Y:S02]  /*1f70*/  MOV R13, R24 ;  /* 0x00000018000d7202 */ /* 0x000fe40000000f00 */
[----:B------:R-:W-:-:S07]  /*1f80*/  MOV R25, R14 ;  /* 0x0000000e00197202 */ /* 0x000fce0000000f00 */
[----:B------:R-:W-:Y:S05]  /*1f90*/  WARPSYNC.COLLECTIVE R15, `(.L_x_4669) ;  /* 0x000000000f087348 */ /* 0x000fea0003c00000 */
[----:B------:R0:W1:Y:S02]  /*1fa0*/  SHFL.DOWN P6, R14, R13, R12, R11 ;  /* 0x0800000c0d0e7389 */ /* 0x00006400000c000b */
[----:B01----:R-:W-:Y:S05]  /*1fb0*/  ENDCOLLECTIVE ;  /* 0x000000000000791b */ /* 0x003fea0003800000 */
.L_x_4669:
[----:B------:R-:W-:Y:S05]  /*1fc0*/  BRA `(.L_x_4670) ;  /* 0xffffffec00d47947 */ /* 0x000fea000383ffff */
.L_x_4643:
        /* <DEDUP_REMOVED lines=8> */
.L_x_4672:
[----:B------:R-:W-:Y:S05]  /*2050*/  BSYNC B1 ;  /* 0x0000000000017941 */ /* 0x000fea0003800000 */
.L_x_4671:
[----:B------:R-:W-:Y:S01]  /*2060*/  HFMA2 R12, -RZ, RZ, 0, 5.9604644775390625e-08 ;  /* 0x00000001ff0c7431 */ /* 0x000fe200000001ff */
[----:B------:R-:W-:Y:S01]  /*2070*/  MOV R13, R29 ;  /* 0x0000001d000d7202 */ /* 0x000fe20000000f00 */
[----:B------:R-:W-:Y:S01]  /*2080*/  IMAD.MOV.U32 R15, RZ, RZ, -0x1 ;  /* 0xffffffffff0f7424 */ /* 0x000fe200078e00ff */
[----:B------:R-:W-:Y:S02]  /*2090*/  MOV R11, 0x1f ;  /* 0x0000001f000b7802 */ /* 0x000fe40000000f00 */
[----:B------:R-:W-:-:S07]  /*20a0*/  MOV R21, R14 ;  /* 0x0000000e00157202 */ /* 0x000fce0000000f00 */
[----:B------:R-:W-:Y:S05]  /*20b0*/  WARPSYNC.COLLECTIVE R15, `(.L_x_4673) ;  /* 0x000000000f087348 */ /* 0x000fea0003c00000 */
[----:B------:R0:W1:Y:S02]  /*20c0*/  SHFL.DOWN P6, R14, R13, R12, R11 ;  /* 0x0800000c0d0e7389 */ /* 0x00006400000c000b */
[----:B01----:R-:W-:Y:S05]  /*20d0*/  ENDCOLLECTIVE ;  /* 0x000000000000791b */ /* 0x003fea0003800000 */
.L_x_4673:
[----:B------:R-:W-:Y:S02]  /*20e0*/  MOV R13, R24 ;  /* 0x00000018000d7202 */ /* 0x000fe40000000f00 */
[----:B------:R-:W-:-:S07]  /*20f0*/  MOV R25, R14 ;  /* 0x0000000e00197202 */ /* 0x000fce0000000f00 */
[----:B------:R-:W-:Y:S05]  /*2100*/  WARPSYNC.COLLECTIVE R15, `(.L_x_4674) ;  /* 0x000000000f087348 */ /* 0x000fea0003c00000 */
[----:B------:R0:W1:Y:S02]  /*2110*/  SHFL.DOWN P6, R14, R13, R12, R11 ;  /* 0x0800000c0d0e7389 */ /* 0x00006400000c000b */
[----:B01----:R-:W-:Y:S05]  /*2120*/  ENDCOLLECTIVE ;  /* 0x000000000000791b */ /* 0x003fea0003800000 */
.L_x_4674:
[----:B------:R-:W-:Y:S05]  /*2130*/  BRA `(.L_x_4675) ;  /* 0xffffffec00cc7947 */ /* 0x000fea000383ffff */
.L_x_4645:
        /* <DEDUP_REMOVED lines=8> */
.L_x_4677:
[----:B------:R-:W-:Y:S05]  /*21c0*/  BSYNC B1 ;  /* 0x0000000000017941 */ /* 0x000fea0003800000 */
.L_x_4676:
[----:B------:R-:W-:Y:S01]  /*21d0*/  HFMA2 R12, -RZ, RZ, 0, 0 ;  /* 0x00000000ff0c7431 */ /* 0x000fe200000001ff */
[----:B------:R-:W-:Y:S01]  /*21e0*/  MOV R13, R29 ;  /* 0x0000001d000d7202 */ /* 0x000fe20000000f00 */
[----:B------:R-:W-:Y:S01]  /*21f0*/  IMAD.MOV.U32 R21, RZ, RZ, R14 ;  /* 0x000000ffff157224 */ /* 0x000fe200078e000e */
[----:B------:R-:W-:Y:S02]  /*2200*/  MOV R11, 0x1f ;  /* 0x0000001f000b7802 */ /* 0x000fe40000000f00 */
[----:B------:R-:W-:-:S07]  /*2210*/  MOV R15, 0xffffffff ;  /* 0xffffffff000f7802 */ /* 0x000fce0000000f00 */
[----:B------:R-:W-:Y:S05]  /*2220*/  WARPSYNC.COLLECTIVE R15, `(.L_x_4678) ;  /* 0x000000000f087348 */ /* 0x000fea0003c00000 */
[----:B------:R0:W1:Y:S02]  /*2230*/  SHFL.IDX P6, R14, R13, R12, R11 ;  /* 0x0000000c0d0e7389 */ /* 0x00006400000c000b */
[----:B01----:R-:W-:Y:S05]  /*2240*/  ENDCOLLECTIVE ;  /* 0x000000000000791b */ /* 0x003fea0003800000 */
.L_x_4678:
[----:B------:R-:W-:Y:S02]  /*2250*/  MOV R13, R24 ;  /* 0x00000018000d7202 */ /* 0x000fe40000000f00 */
[----:B------:R-:W-:-:S07]  /*2260*/  MOV R29, R14 ;  /* 0x0000000e001d7202 */ /* 0x000fce0000000f00 */
[----:B------:R-:W-:Y:S05]  /*2270*/  WARPSYNC.COLLECTIVE R15, `(.L_x_4679) ;  /* 0x000000000f087348 */ /* 0x000fea0003c00000 */
[----:B------:R0:W1:Y:S02]  /*2280*/  SHFL.IDX P6, R14, R13, R12, R11 ;  /* 0x0000000c0d0e7389 */ /* 0x00006400000c000b */
[----:B01----:R-:W-:Y:S05]  /*2290*/  ENDCOLLECTIVE ;  /* 0x000000000000791b */ /* 0x003fea0003800000 */
.L_x_4679:
[----:B------:R-:W-:Y:S05]  /*22a0*/  BRA `(.L_x_4680) ;  /* 0xffffffec00c47947 */ /* 0x000fea000383ffff */
.L_x_4681:
        /* <DEDUP_REMOVED lines=13> */
.L_x_7549:


//--------------------- .text._Z17LayerNormWarpImplI19BiasAddResidualLoadI6__halffE11AffineStoreIfS1_EfLi4ELi8ELi4ELi32ELi1ELb1EEvT_T0_iidPT1_S8_ --------------------------
	.section	.text._Z17LayerNormWarpImplI19BiasAddResidualLoadI6__halffE11AffineStoreIfS1_EfLi4ELi8ELi4ELi32ELi1ELb1EEvT_T0_iidPT1_S8_,"ax",@progbits
	.align	128
        .global         _Z17LayerNormWarpImplI19BiasAddResidualLoadI6__halffE11AffineStoreIfS1_EfLi4ELi8ELi4ELi32ELi1ELb1EEvT_T0_iidPT1_S8_
        .type           _Z17LayerNormWarpImplI19BiasAddResidualLoadI6__halffE11AffineStoreIfS1_EfLi4ELi8ELi4ELi32ELi1ELb1EEvT_T0_iidPT1_S8_,@function
        .size           _Z17LayerNormWarpImplI19BiasAddResidualLoadI6__halffE11AffineStoreIfS1_EfLi4ELi8ELi4ELi32ELi1ELb1EEvT_T0_iidPT1_S8_,(.L_x_7550 - _Z17LayerNormWarpImplI19BiasAddResidualLoadI6__halffE11AffineStoreIfS1_EfLi4ELi8ELi4ELi32ELi1ELb1EEvT_T0_iidPT1_S8_)
        .other          _Z17LayerNormWarpImplI19BiasAddResidualLoadI6__halffE11AffineStoreIfS1_EfLi4ELi8ELi4ELi32ELi1ELb1EEvT_T0_iidPT1_S8_,@"STO_CUDA_ENTRY STV_DEFAULT"
_Z17LayerNormWarpImplI19BiasAddResidualLoadI6__halffE11AffineStoreIfS1_EfLi4ELi8ELi4ELi32ELi1ELb1EEvT_T0_iidPT1_S8_:
.text._Z17LayerNormWarpImplI19BiasAddResidualLoadI6__halffE11AffineStoreIfS1_EfLi4ELi8ELi4ELi32ELi1ELb1EEvT_T0_iidPT1_S8_:
        /* <DEDUP_REMOVED lines=23> */
.L_x_4682:
        /* <DEDUP_REMOVED lines=17> */
[----:B-1----:R-:W-:-:S04]  /*0280*/  SHF.L.U32 R6, R4, 0x2, RZ ;  /* 0x0000000204067819 */ /* 0x002fc800000006ff */
[C---:B------:R-:W-:Y:S01]  /*0290*/  IADD3 R0, PT, PT, R6.reuse, 0x80, RZ ;  /* 0x0000008006007810 */ /* 0x040fe20007ffe0ff */
[----:B---3--:R-:W-:-:S03]  /*02a0*/  IMAD.WIDE.U32 R32, R6, 0x2, R32 ;  /* 0x0000000206207825 */ /* 0x008fc600078e0020 */
[----:B----4-:R-:W-:Y:S01]  /*02b0*/  ISETP.GE.AND P0, PT, R0, UR5, PT ;  /* 0x0000000500007c0c */ /* 0x010fe2000bf06270 */
[----:B0-----:R-:W-:-:S04]  /*02c0*/  IMAD.WIDE.U32 R20, R6, 0x2, R20 ;  /* 0x0000000206147825 */ /* 0x001fc800078e0014 */
[----:B------:R-:W-:-:S08]  /*02d0*/  IMAD.WIDE.U32 R18, R6, 0x2, R18 ;  /* 0x0000000206127825 */ /* 0x000fd000078e0012 */
.L_x_4705:
[----:B0-----:R-:W0:Y:S01]  /*02e0*/  LDC.64 R10, c[0x0][0x398] ;  /* 0x0000e600ff0a7b82 */ /* 0x001e220000000a00 */
[----:B------:R-:W-:Y:S01]  /*02f0*/  HFMA2 R17, -RZ, RZ, 0, 0 ;  /* 0x00000000ff117431 */ /* 0x000fe200000001ff */
[----:B------:R-:W-:Y:S01]  /*0300*/  SHF.R.S32.HI R25, RZ, 0x1f, R8 ;  /* 0x0000001fff197819 */ /* 0x000fe20000011408 */
[----:B------:R-:W-:Y:S01]  /*0310*/  IMAD.MOV.U32 R16, RZ, RZ, R6 ;  /* 0x000000ffff107224 */ /* 0x000fe200078e0006 */
        /* <DEDUP_REMOVED lines=9> */
[----:B----4-:R-:W-:-:S04]  /*03b0*/  IMAD.WIDE.U32 R36, R8, R10, R16 ;  /* 0x0000000a08247225 */ /* 0x010fc800078e0010 */
[----:B------:R-:W-:-:S05]  /*03c0*/  IMAD R11, R8, R11, R0 ;  /* 0x0000000b080b7224 */ /* 0x000fca00078e0200 */
[----:B------:R-:W-:-:S04]  /*03d0*/  IADD3 R11, PT, PT, R37, R11, RZ ;  /* 0x0000000b250b7210 */ /* 0x000fc80007ffe0ff */
[----:B------:R-:W-:-:S04]  /*03e0*/  SHF.R.S32.HI R3, RZ, 0x1f, R11 ;  /* 0x0000001fff037819 */ /* 0x000fc8000001140b */
[----:B------:R-:W-:-:S04]  /*03f0*/  LEA.HI R0, P1, R3, R36, RZ, 0x2 ;  /* 0x0000002403007211 */ /* 0x000fc800078310ff */
[----:B------:R-:W-:Y:S01]  /*0400*/  IADD3.X R3, PT, PT, RZ, R11, RZ, P1, !PT ;  /* 0x0000000bff037210 */ /* 0x000fe20000ffe4ff */
[----:B------:R-:W-:-:S03]  /*0410*/  IMAD.SHL.U32 R29, R0, 0x2, RZ ;  /* 0x00000002001d7824 */ /* 0x000fc600078e00ff */
[----:B------:R-:W-:Y:S02]  /*0420*/  SHF.L.U64.HI R0, R0, 0x1, R3 ;  /* 0x0000000100007819 */ /* 0x000fe40000010203 */
[----:B------:R-:W-:Y:S01]  /*0430*/  LOP3.LUT R29, R29, 0xfffffff8, RZ, 0xc0, !PT ;  /* 0xfffffff81d1d7812 */ /* 0x000fe200078ec0ff */
[----:B---3--:R-:W3:Y:S03]  /*0440*/  LDG.E.64 R2, desc[UR6][R32.64] ;  /* 0x0000000620027981 */ /* 0x008ee6000c1e1b00 */
[C---:B-1----:R-:W-:Y:S02]  /*0450*/  IADD3 R28, P2, PT, R29.reuse, R14, RZ ;  /* 0x0000000e1d1c7210 */ /* 0x042fe40007f5e0ff */
[----:B--2---:R-:W-:-:S03]  /*0460*/  IADD3 R12, P1, PT, R29, R26, RZ ;  /* 0x0000001a1d0c7210 */ /* 0x004fc60007f3e0ff */
[C---:B------:R-:W-:Y:S01]  /*0470*/  IMAD.X R29, R0.reuse, 0x1, R15, P2 ;  /* 0x00000001001d7824 */ /* 0x040fe200010e060f */
[----:B------:R-:W-:-:S05]  /*0480*/  IADD3.X R13, PT, PT, R0, R27, RZ, P1, !PT ;  /* 0x0000001b000d7210 */ /* 0x000fca0000ffe4ff */
[----:B------:R-:W2:Y:S04]  /*0490*/  LDG.E.64 R28, desc[UR8][R28.64] ;  /* 0x000000081c1c7981 */ /* 0x000ea8000c1e1b00 */
[----:B------:R-:W2:Y:S01]  /*04a0*/  LDG.E.64 R12, desc[UR4][R12.64] ;  /* 0x000000040c0c7981 */ /* 0x000ea2000c1e1b00 */
[----:B------:R-:W-:Y:S01]  /*04b0*/  BSSY.RECONVERGENT B0, `(.L_x_4683) ;  /* 0x000004a000007945 */ /* 0x000fe20003800200 */
[----:B------:R-:W-:Y:S01]  /*04c0*/  MOV R34, 0x40800000 ;  /* 0x4080000000227802 */ /* 0x000fe20000000f00 */
[----:B--2---:R-:W-:Y:S02]  /*04d0*/  HADD2 R0, R12, R28 ;  /* 0x0000001c0c007230 */ /* 0x004fe40000000000 */
[----:B------:R-:W-:Y:S02]  /*04e0*/  HFMA2 R13, R13, 1, 1, R29 ;  /* 0x3c003c000d0d7831 */ /* 0x000fe4000000001d */
[----:B---3--:R-:W-:-:S02]  /*04f0*/  HFMA2 R2, R0, 1, 1, R2 ;  /* 0x3c003c0000027831 */ /* 0x008fc40000000002 */
[----:B------:R-:W-:-:S03]  /*0500*/  HFMA2 R13, R13, 1, 1, R3 ;  /* 0x3c003c000d0d7831 */ /* 0x000fc60000000003 */
[--C-:B------:R-:W-:Y:S02]  /*0510*/  HADD2.F32 R0, -RZ, R2.reuse.H0_H0 ;  /* 0x20000002ff007230 */ /* 0x100fe40000004100 */
[----:B------:R-:W-:-:S03]  /*0520*/  HADD2.F32 R9, -RZ, R2.H1_H1 ;  /* 0x30000002ff097230 */ /* 0x000fc60000004100 */
[----:B------:R-:W-:Y:S01]  /*0530*/  FADD R2, RZ, R0 ;  /* 0x00000000ff027221 */ /* 0x000fe20000000000 */
[----:B------:R-:W-:-:S03]  /*0540*/  HADD2.F32 R10, -RZ, R13.H0_H0 ;  /* 0x2000000dff0a7230 */ /* 0x000fc60000004100 */
[--C-:B------:R-:W-:Y:S01]  /*0550*/  FADD R30, R9, -R2.reuse ;  /* 0x80000002091e7221 */ /* 0x100fe20000000000 */
[----:B------:R-:W-:-:S03]  /*0560*/  FADD R3, R0, -R2 ;  /* 0x8000000200037221 */ /* 0x000fc60000000000 */
[----:B------:R-:W-:Y:S01]  /*0570*/  FFMA R29, R30, 0.5, R2 ;  /* 0x3f0000001e1d7823 */ /* 0x000fe20000000002 */
[----:B------:R-:W-:-:S03]  /*0580*/  HADD2.F32 R24, -RZ, R13.H1_H1 ;  /* 0x3000000dff187230 */ /* 0x000fc60000004100 */
[--C-:B------:R-:W-:Y:S01]  /*0590*/  FADD R2, R10, -R29.reuse ;  /* 0x8000001d0a027221 */ /* 0x100fe20000000000 */
[--C-:B------:R-:W-:Y:S01]  /*05a0*/  FADD R12, R9, -R29.reuse ;  /* 0x8000001d090c7221 */ /* 0x100fe20000000000 */
[----:B------:R-:W-:Y:S02]  /*05b0*/  FFMA R3, R0, R3, RZ ;  /* 0x0000000300037223 */ /* 0x000fe400000000ff */
[----:B------:R-:W-:Y:S02]  /*05c0*/  FFMA R29, R2, 0.3333333432674407959, R29 ;  /* 0x3eaaaaab021d7823 */ /* 0x000fe4000000001d */
[----:B------:R-:W-:Y:S02]  /*05d0*/  FFMA R13, R30, R12, R3 ;  /* 0x0000000c1e0d7223 */ /* 0x000fe40000000003 */
[--C-:B------:R-:W-:Y:S01]  /*05e0*/  FADD R28, R24, -R29.reuse ;  /* 0x8000001d181c7221 */ /* 0x100fe20000000000 */
[----:B------:R-:W-:-:S03]  /*05f0*/  FADD R12, R10, -R29 ;  /* 0x8000001d0a0c7221 */ /* 0x000fc60000000000 */
[----:B------:R-:W-:Y:S01]  /*0600*/  FFMA R3, R28, 0.25, R29 ;  /* 0x3e8000001c037823 */ /* 0x000fe2000000001d */
[----:B------:R-:W-:-:S03]  /*0610*/  FFMA R2, R2, R12, R13 ;  /* 0x0000000c02027223 */ /* 0x000fc6000000000d */
        /* <DEDUP_REMOVED lines=19> */
[C---:B------:R-:W-:Y:S02]  /*0750*/  IADD3 R14, P2, PT, R11.reuse, R14, RZ ;  /* 0x0000000e0b0e7210 */ /* 0x040fe40007f5e0ff */
[----:B------:R-:W-:-:S03]  /*0760*/  IADD3 R12, P1, PT, R11, R26, RZ ;  /* 0x0000001a0b0c7210 */ /* 0x000fc60007f3e0ff */
[C---:B------:R-:W-:Y:S01]  /*0770*/  IMAD.X R15, R28.reuse, 0x1, R15, P2 ;  /* 0x000000011c0f7824 */ /* 0x040fe200010e060f */
[----:B------:R-:W-:-:S05]  /*0780*/  IADD3.X R13, PT, PT, R28, R27, RZ, P1, !PT ;  /* 0x0000001b1c0d7210 */ /* 0x000fca0000ffe4ff */
[----:B------:R-:W2:Y:S04]  /*0790*/  LDG.E.64 R14, desc[UR8][R14.64] ;  /* 0x000000080e0e7981 */ /* 0x000ea8000c1e1b00 */
[----:B------:R-:W2:Y:S04]  /*07a0*/  LDG.E.64 R12, desc[UR4][R12.64] ;  /* 0x000000040c0c7981 */ /* 0x000ea8000c1e1b00 */
[----:B------:R-:W3:Y:S01]  /*07b0*/  LDG.E.64 R26, desc[UR6][R32.64+0x100] ;  /* 0x00010006201a7981 */ /* 0x000ee2000c1e1b00 */
[----:B------:R-:W-:Y:S01]  /*07c0*/  MOV R34, 0x41000000 ;  /* 0x4100000000227802 */ /* 0x000fe20000000f00 */
[----:B--2---:R-:W-:-:S02]  /*07d0*/  HFMA2 R11, R12, 1, 1, R14 ;  /* 0x3c003c000c0b7831 */ /* 0x004fc4000000000e */
[----:B------:R-:W-:Y:S02]  /*07e0*/  HFMA2 R13, R13, 1, 1, R15 ;  /* 0x3c003c000d0d7831 */ /* 0x000fe4000000000f */
[----:B---3--:R-:W-:-:S05]  /*07f0*/  HADD2 R26, R11, R26 ;  /* 0x0000001a0b1a7230 */ /* 0x008fca0000000000 */
[--C-:B------:R-:W-:Y:S02]  /*0800*/  HADD2.F32 R31, -RZ, R26.reuse.H0_H0 ;  /* 0x2000001aff1f7230 */ /* 0x100fe40000004100 */
[----:B------:R-:W-:Y:S02]  /*0810*/  HFMA2 R13, R13, 1, 1, R27 ;  /* 0x3c003c000d0d7831 */ /* 0x000fe4000000001b */
[----:B------:R-:W-:Y:S02]  /*0820*/  HADD2.F32 R28, -RZ, R26.H1_H1 ;  /* 0x3000001aff1c7230 */ /* 0x000fe40000004100 */
[----:B------:R-:W-:-:S04]  /*0830*/  FADD R11, -R3, R31 ;  /* 0x0000001f030b7221 */ /* 0x000fc80000000100 */
[----:B------:R-:W-:-:S04]  /*0840*/  FFMA R3, R11, 0.20000000298023223877, R3 ;  /* 0x3e4ccccd0b037823 */ /* 0x000fc80000000003 */
[----:B------:R-:W-:Y:S01]  /*0850*/  FADD R26, R28, -R3 ;  /* 0x800000031c1a7221 */ /* 0x000fe20000000000 */
[----:B------:R-:W-:-:S03]  /*0860*/  HADD2.F32 R29, -RZ, R13.H0_H0 ;  /* 0x2000000dff1d7230 */ /* 0x000fc60000004100 */
[--C-:B------:R-:W-:Y:S01]  /*0870*/  FFMA R15, R26, 0.16666667163372039795, R3.reuse ;  /* 0x3e2aaaab1a0f7823 */ /* 0x100fe20000000003 */
[----:B------:R-:W-:-:S03]  /*0880*/  FADD R3, R31, -R3 ;  /* 0x800000031f037221 */ /* 0x000fc60000000000 */
[----:B------:R-:W-:Y:S01]  /*0890*/  FADD R12, R29, -R15 ;  /* 0x8000000f1d0c7221 */ /* 0x000fe20000000000 */
[----:B------:R-:W-:-:S03]  /*08a0*/  HADD2.F32 R30, -RZ, R13.H1_H1 ;  /* 0x3000000dff1e7230 */ /* 0x000fc60000004100 */
[--C-:B------:R-:W-:Y:S01]  /*08b0*/  FFMA R13, R12, 0.14285714924335479736, R15.reuse ;  /* 0x3e1249250c0d7823 */ /* 0x100fe2000000000f */
[----:B------:R-:W-:Y:S01]  /*08c0*/  FFMA R3, R11, R3, R2 ;  /* 0x000000030b037223 */ /* 0x000fe20000000002 */
[----:B------:R-:W-:Y:S02]  /*08d0*/  FADD R15, R28, -R15 ;  /* 0x8000000f1c0f7221 */ /* 0x000fe40000000000 */
[--C-:B------:R-:W-:Y:S01]  /*08e0*/  FADD R11, R30, -R13.reuse ;  /* 0x8000000d1e0b7221 */ /* 0x100fe20000000000 */
[----:B------:R-:W-:Y:S01]  /*08f0*/  FADD R2, R29, -R13 ;  /* 0x8000000d1d027221 */ /* 0x000fe20000000000 */
[----:B------:R-:W-:Y:S02]  /*0900*/  FFMA R15, R26, R15, R3 ;  /* 0x0000000f1a0f7223 */ /* 0x000fe40000000003 */
[----:B------:R-:W-:Y:S02]  /*0910*/  FFMA R3, R11, 0.125, R13 ;  /* 0x3e0000000b037823 */ /* 0x000fe4000000000d */
[----:B------:R-:W-:-:S02]  /*0920*/  FFMA R2, R12, R2, R15 ;  /* 0x000000020c027223 */ /* 0x000fc4000000000f */
[----:B------:R-:W-:-:S04]  /*0930*/  FADD R12, R30, -R3 ;  /* 0x800000031e0c7221 */ /* 0x000fc80000000000 */
[----:B------:R-:W-:-:S07]  /*0940*/  FFMA R2, R11, R12, R2 ;  /* 0x0000000c0b027223 */ /* 0x000fce0000000002 */
.L_x_4684:
[----:B------:R-:W-:Y:S05]  /*0950*/  BSYNC.RECONVERGENT B0 ;  /* 0x0000000000007941 */ /* 0x000fea0003800200 */
.L_x_4683:
[----:B------:R-:W-:-:S03]  /*0960*/  UMOV UR4, 0xffffffff ;  /* 0xffffffff00047882 */ /* 0x000fc60000000000 */
[----:B------:R-:W-:Y:S05]  /*0970*/  BRA.DIV UR4, `(.L_x_4685) ;  /* 0x0000000e04907947 */ /* 0x000fea000b800000 */
[----:B------:R0:W1:Y:S04]  /*0980*/  SHFL.DOWN PT, R36, R3, 0x10, 0x1f ;  /* 0x0a001f0003247f89 */ /* 0x00006800000e0000 */
[----:B------:R0:W2:Y:S04]  /*0990*/  SHFL.DOWN PT, R26, R2, 0x10, 0x1f ;  /* 0x0a001f00021a7f89 */ /* 0x0000a800000e0000 */
[----:B------:R0:W3:Y:S02]  /*09a0*/  SHFL.DOWN PT, R14, R34, 0x10, 0x1f ;  /* 0x0a001f00220e7f89 */ /* 0x0000e400000e0000 */
.L_x_4710:
        /* <DEDUP_REMOVED lines=17> */
.L_x_4687:
[----:B------:R-:W-:Y:S05]  /*0ac0*/  BSYNC.RECONVERGENT B0 ;  /* 0x0000000000007941 */ /* 0x000fea0003800200 */
.L_x_4686:
[----:B------:R-:W-:-:S03]  /*0ad0*/  UMOV UR4, 0xffffffff ;  /* 0xffffffff00047882 */ /* 0x000fc60000000000 */
[----:B------:R-:W-:Y:S05]  /*0ae0*/  BRA.DIV UR4, `(.L_x_4688) ;  /* 0x0000000e04907947 */ /* 0x000fea000b800000 */
[----:B-1----:R1:W3:Y:S04]  /*0af0*/  SHFL.DOWN PT, R36, R3, 0x8, 0x1f ;  /* 0x09001f0003247f89 */ /* 0x0022e800000e0000 */
[----:B--2---:R1:W2:Y:S04]  /*0b00*/  SHFL.DOWN PT, R26, R2, 0x8, 0x1f ;  /* 0x09001f00021a7f89 */ /* 0x0042a800000e0000 */
[----:B------:R1:W4:Y:S02]  /*0b10*/  SHFL.DOWN PT, R14, R34, 0x8, 0x1f ;  /* 0x09001f00220e7f89 */ /* 0x00032400000e0000 */
.L_x_4715:
        /* <DEDUP_REMOVED lines=10> */
[----:B01----:R-:W-:Y:S02]  /*0bc0*/  IMAD.MOV.U32 R34, RZ, RZ, R11 ;  /* 0x000000ffff227224 */ /* 0x003fe400078e000b */
[----:B------:R-:W0:Y:S05]  /*0bd0*/  MUFU.RCP R13, R12 ;  /* 0x0000000c000d7308 */ /* 0x000e2a0000001000 */
[----:B------:R-:W-:-:S04]  /*0be0*/  @!P1 FMUL R14, R14, 16777216 ;  /* 0x4b8000000e0e9820 */ /* 0x000fc80000400000 */
[----:B0-----:R-:W-:-:S04]  /*0bf0*/  FMUL R13, R13, R14 ;  /* 0x0000000e0d0d7220 */ /* 0x001fc80000400000 */
[C---:B--2---:R-:W-:Y:S01]  /*0c00*/  FFMA R15, R13.reuse, R15, R26 ;  /* 0x0000000f0d0f7223 */ /* 0x044fe2000000001a */
[----:B------:R-:W-:-:S03]  /*0c10*/  FFMA R3, R13, R36, R3 ;  /* 0x000000240d037223 */ /* 0x000fc60000000003 */
[----:B------:R-:W-:-:S07]  /*0c20*/  FADD R2, R2, R15 ;  /* 0x0000000f02027221 */ /* 0x000fce0000000000 */
.L_x_4690:
[----:B------:R-:W-:Y:S05]  /*0c30*/  BSYNC.RECONVERGENT B0 ;  /* 0x0000000000007941 */ /* 0x000fea0003800200 */
.L_x_4689:
[----:B------:R-:W-:-:S03]  /*0c40*/  UMOV UR4, 0xffffffff ;  /* 0xffffffff00047882 */ /* 0x000fc60000000000 */
[----:B------:R-:W-:Y:S05]  /*0c50*/  BRA.DIV UR4, `(.L_x_4691) ;  /* 0x0000000e04907947 */ /* 0x000fea000b800000 */
[----:B---3--:R3:W4:Y:S04]  /*0c60*/  SHFL.DOWN PT, R36, R3, 0x4, 0x1f ;  /* 0x08801f0003247f89 */ /* 0x00872800000e0000 */
[----:B--2---:R3:W2:Y:S04]  /*0c70*/  SHFL.DOWN PT, R26, R2, 0x4, 0x1f ;  /* 0x08801f00021a7f89 */ /* 0x0046a800000e0000 */
[----:B------:R3:W0:Y:S02]  /*0c80*/  SHFL.DOWN PT, R14, R34, 0x4, 0x1f ;  /* 0x08801f00220e7f89 */ /* 0x00062400000e0000 */
.L_x_4720:
        /* <DEDUP_REMOVED lines=17> */
.L_x_4693:
[----:B------:R-:W-:Y:S05]  /*0da0*/  BSYNC.RECONVERGENT B0 ;  /* 0x0000000000007941 */ /* 0x000fea0003800200 */
.L_x_4692:
[----:B------:R-:W-:-:S03]  /*0db0*/  UMOV UR4, 0xffffffff ;  /* 0xffffffff00047882 */ /* 0x000fc60000000000 */
[----:B------:R-:W-:Y:S05]  /*0dc0*/  BRA.DIV UR4, `(.L_x_4694) ;  /* 0x0000000e04907947 */ /* 0x000fea000b800000 */
[----:B----4-:R0:W4:Y:S04]  /*0dd0*/  SHFL.DOWN PT, R36, R3, 0x2, 0x1f ;  /* 0x08401f0003247f89 */ /* 0x01012800000e0000 */
[----:B--2---:R0:W2:Y:S04]  /*0de0*/  SHFL.DOWN PT, R26, R2, 0x2, 0x1f ;  /* 0x08401f00021a7f89 */ /* 0x0040a800000e0000 */
[----:B------:R0:W0:Y:S02]  /*0df0*/  SHFL.DOWN PT, R14, R34, 0x2, 0x1f ;  /* 0x08401f00220e7f89 */ /* 0x00002400000e0000 */
.L_x_4725:
        /* <DEDUP_REMOVED lines=17> */
.L_x_4696:
[----:B------:R-:W-:Y:S05]  /*0f10*/  BSYNC.RECONVERGENT B0 ;  /* 0x0000000000007941 */ /* 0x000fea0003800200 */
.L_x_4695:
[----:B------:R-:W-:-:S03]  /*0f20*/  UMOV UR4, 0xffffffff ;  /* 0xffffffff00047882 */ /* 0x000fc60000000000 */
[----:B------:R-:W-:Y:S05]  /*0f30*/  BRA.DIV UR4, `(.L_x_4697) ;  /* 0x0000000e04907947 */ /* 0x000fea000b800000 */
[----:B----4-:R0:W4:Y:S04]  /*0f40*/  SHFL.DOWN PT, R36, R3, 0x1, 0x1f ;  /* 0x08201f0003247f89 */ /* 0x01012800000e0000 */
[----:B--2---:R0:W2:Y:S04]  /*0f50*/  SHFL.DOWN PT, R26, R2, 0x1, 0x1f ;  /* 0x08201f00021a7f89 */ /* 0x0040a800000e0000 */
[----:B------:R0:W0:Y:S02]  /*0f60*/  SHFL.DOWN PT, R14, R34, 0x1, 0x1f ;  /* 0x08201f00220e7f89 */ /* 0x00002400000e0000 */
.L_x_4730:
        /* <DEDUP_REMOVED lines=17> */
.L_x_4699:
[----:B------:R-:W-:Y:S05]  /*1080*/  BSYNC.RECONVERGENT B0 ;  /* 0x0000000000007941 */ /* 0x000fea0003800200 */
.L_x_4698:
[----:B------:R-:W-:-:S03]  /*1090*/  UMOV UR4, 0xffffffff ;  /* 0xffffffff00047882 */ /* 0x000fc60000000000 */
[----:B------:R-:W-:Y:S05]  /*10a0*/  BRA.DIV UR4, `(.L_x_4700) ;  /* 0x0000000e04907947 */ /* 0x000fea000b800000 */
[----:B------:R0:W0:Y:S04]  /*10b0*/  SHFL.IDX PT, R27, R3, RZ, 0x1f ;  /* 0x00001fff031b7589 */ /* 0x00002800000e0000 */
[----:B-1-3--:R-:W1:Y:S04]  /*10c0*/  SHFL.IDX PT, R2, R2, RZ, 0x1f ;  /* 0x00001fff02027589 */ /* 0x00ae6800000e0000 */
[----:B------:R3:W0:Y:S02]  /*10d0*/  SHFL.IDX PT, R14, R34, RZ, 0x1f ;  /* 0x00001fff220e7589 */ /* 0x00062400000e0000 */
.L_x_4735:
        /* <DEDUP_REMOVED lines=27> */
.L_x_4701:
[----:B------:R0:W1:Y:S02]  /*1290*/  MUFU.RSQ R11, R2 ;  /* 0x00000002000b7308 */ /* 0x0000640000001400 */
.L_x_4702:
[----:B------:R-:W-:Y:S01]  /*12a0*/  ISETP.NE.AND P1, PT, R4, RZ, PT ;  /* 0x000000ff0400720c */ /* 0x000fe20003f25270 */
[----:B------:R-:W-:-:S12]  /*12b0*/  BSSY.RECONVERGENT B0, `(.L_x_4703) ;  /* 0x000000e000007945 */ /* 0x000fd80003800200 */
[----:B------:R-:W-:Y:S05]  /*12c0*/  @P1 BRA `(.L_x_4704) ;  /* 0x0000000000301947 */ /* 0x000fea0003800000 */
[----:B0-----:R-:W-:Y:S02]  /*12d0*/  SHF.L.U32 R2, R8, 0x2, RZ ;  /* 0x0000000208027819 */ /* 0x001fe400000006ff */
        /* <DEDUP_REMOVED lines=10> */
[----:B-1----:R0:W-:Y:S02]  /*1380*/  STG.E desc[UR6][R2.64], R11 ;  /* 0x0000000b02007986 */ /* 0x0021e4000c101906 */
.L_x_4704:
[----:B------:R-:W-:Y:S05]  /*1390*/  BSYNC.RECONVERGENT B0 ;  /* 0x0000000000007941 */ /* 0x000fea0003800200 */
.L_x_4703:
[C---:B------:R-:W-:Y:S02]  /*13a0*/  R2UR UR4, R22.reuse ;  /* 0x00000000160472ca */ /* 0x040fe400000e0000 */
[C---:B------:R-:W-:Y:S02]  /*13b0*/  R2UR UR5, R23.reuse ;  /* 0x00000000170572ca */ /* 0x040fe400000e0000 */
[----:B------:R-:W-:Y:S02]  /*13c0*/  R2UR UR6, R22 ;  /* 0x00000000160672ca */ /* 0x000fe400000e0000 */
[----:B------:R-:W-:-:S09]  /*13d0*/  R2UR UR7, R23 ;  /* 0x00000000170772ca */ /* 0x000fd200000e0000 */
[----:B0-----:R-:W5:Y:S04]  /*13e0*/  LDG.E.64 R2, desc[UR4][R20.64] ;  /* 0x0000000414027981 */ /* 0x001f68000c1e1b00 */
[----:B------:R-:W5:Y:S01]  /*13f0*/  LDG.E.64 R12, desc[UR6][R18.64] ;  /* 0x00000006120c7981 */ /* 0x000f62000c1e1b00 */
[----:B------:R-:W-:Y:S02]  /*1400*/  IMAD R25, R25, UR42, RZ ;  /* 0x0000002a19197c24 */ /* 0x000fe4000f8e02ff */
[----:B--2---:R-:W-:Y:S01]  /*1410*/  FADD R26, R9, -R27 ;  /* 0x8000001b091a7221 */ /* 0x004fe20000000000 */
[----:B------:R-:W-:-:S04]  /*1420*/  IMAD.WIDE.U32 R14, R8, UR42, R16 ;  /* 0x0000002a080e7c25 */ /* 0x000fc8000f8e0010 */
[--C-:B------:R-:W-:Y:S01]  /*1430*/  FADD R16, R0, -R27.reuse ;  /* 0x8000001b00107221 */ /* 0x100fe20000000000 */
[--C-:B------:R-:W-:Y:S01]  /*1440*/  FADD R10, R10, -R27.reuse ;  /* 0x8000001b0a0a7221 */ /* 0x100fe20000000000 */
[----:B------:R-:W-:Y:S01]  /*1450*/  FADD R24, R24, -R27 ;  /* 0x8000001b18187221 */ /* 0x000fe20000000000 */
[----:B------:R-:W-:Y:S02]  /*1460*/  IMAD R25, R8, UR43, R25 ;  /* 0x0000002b08197c24 */ /* 0x000fe4000f8e0219 */
[-C--:B-1----:R-:W-:Y:S01]  /*1470*/  FMUL R9, R16, R11.reuse ;  /* 0x0000000b10097220 */ /* 0x082fe20000400000 */
[-C--:B------:R-:W-:Y:S01]  /*1480*/  FMUL R26, R26, R11.reuse ;  /* 0x0000000b1a1a7220 */ /* 0x080fe20000400000 */
[-C--:B------:R-:W-:Y:S01]  /*1490*/  FMUL R10, R10, R11.reuse ;  /* 0x0000000b0a0a7220 */ /* 0x080fe20000400000 */
[----:B------:R-:W-:Y:S02]  /*14a0*/  IMAD.IADD R0, R15, 0x1, R25 ;  /* 0x000000010f007824 */ /* 0x000fe400078e0219 */
[----:B------:R-:W-:Y:S01]  /*14b0*/  FMUL R15, R24, R11 ;  /* 0x0000000b180f7220 */ /* 0x000fe20000400000 */
[----:B------:R-:W-:-:S02]  /*14c0*/  @!P0 R2UR UR6, R22 ;  /* 0x00000000160682ca */ /* 0x000fc400000e0000 */
[----:B------:R-:W-:Y:S02]  /*14d0*/  F2FP.F16.F32.PACK_AB R9, R26, R9 ;  /* 0x000000091a09723e */ /* 0x000fe400000000ff */
[----:B------:R-:W-:Y:S02]  /*14e0*/  SHF.R.S32.HI R17, RZ, 0x1f, R0 ;  /* 0x0000001fff117819 */ /* 0x000fe40000011400 */
[----:B------:R-:W-:Y:S02]  /*14f0*/  @!P0 R2UR UR7, R23 ;  /* 0x00000000170782ca */ /* 0x000fe400000e0000 */
[----:B------:R-:W-:Y:S02]  /*1500*/  LEA.HI R17, P1, R17, R14, RZ, 0x2 ;  /* 0x0000000e11117211 */ /* 0x000fe400078310ff */
[----:B------:R-:W-:Y:S02]  /*1510*/  @!P0 R2UR UR8, R22 ;  /* 0x00000000160882ca */ /* 0x000fe400000e0000 */
[----:B------:R-:W-:-:S02]  /*1520*/  SHF.L.U32 R16, R17, 0x1, RZ ;  /* 0x0000000111107819 */ /* 0x000fc400000006ff */
[----:B------:R-:W-:Y:S02]  /*1530*/  IADD3.X R24, PT, PT, RZ, R0, RZ, P1, !PT ;  /* 0x00000000ff187210 */ /* 0x000fe40000ffe4ff */
[----:B------:R-:W-:Y:S02]  /*1540*/  LOP3.LUT R16, R16, 0xfffffff8, RZ, 0xc0, !PT ;  /* 0xfffffff810107812 */ /* 0x000fe400078ec0ff */
[----:B------:R-:W-:Y:S02]  /*1550*/  @!P0 R2UR UR9, R23 ;  /* 0x00000000170982ca */ /* 0x000fe400000e0000 */
[----:B------:R-:W-:Y:S02]  /*1560*/  F2FP.F16.F32.PACK_AB R10, R15, R10 ;  /* 0x0000000a0f0a723e */ /* 0x000fe400000000ff */
[----:B------:R-:W-:Y:S02]  /*1570*/  SHF.L.U64.HI R17, R17, 0x1, R24 ;  /* 0x0000000111117819 */ /* 0x000fe40000010218 */
[----:B------:R-:W-:-:S04]  /*1580*/  IADD3 R16, P1, PT, R16, UR40, RZ ;  /* 0x0000002810107c10 */ /* 0x000fc8000ff3e0ff */
[----:B------:R-:W-:Y:S01]  /*1590*/  IADD3.X R17, PT, PT, R17, UR41, RZ, P1, !PT ;  /* 0x0000002911117c10 */ /* 0x000fe20008ffe4ff */
[----:B-----5:R-:W-:Y:S02]  /*15a0*/  HFMA2 R2, R9, R2, R12 ;  /* 0x0000000209027231 */ /* 0x020fe4000000000c */
[----:B------:R-:W-:-:S05]  /*15b0*/  HFMA2 R3, R10, R3, R13 ;  /* 0x000000030a037231 */ /* 0x000fca000000000d */
[----:B------:R0:W-:Y:S04]  /*15c0*/  STG.E.64 desc[UR4][R16.64], R2 ;  /* 0x0000000210007986 */ /* 0x0001e8000c101b04 */
[----:B------:R-:W2:Y:S04]  /*15d0*/  @!P0 LDG.E.64 R12, desc[UR6][R20.64+0x100] ;  /* 0x00010006140c8981 */ /* 0x000ea8000c1e1b00 */
[----:B------:R-:W2:Y:S01]  /*15e0*/  @!P0 LDG.E.64 R24, desc[UR8][R18.64+0x100] ;  /* 0x0001000812188981 */ /* 0x000ea2000c1e1b00 */
[----:B------:R-:W-:Y:S01]  /*15f0*/  @!P0 IADD3 R14, P1, PT, R14, 0x80, RZ ;  /* 0x000000800e0e8810 */ /* 0x000fe20007f3e0ff */
[C---:B------:R-:W-:Y:S01]  /*1600*/  FADD R28, -R27.reuse, R28 ;  /* 0x0000001c1b1c7221 */ /* 0x040fe20000000100 */
[C---:B------:R-:W-:Y:S01]  /*1610*/  FADD R10, -R27.reuse, R29 ;  /* 0x0000001d1b0a7221 */ /* 0x040fe20000000100 */
[----:B------:R-:W-:Y:S01]  /*1620*/  FADD R30, -R27, R30 ;  /* 0x0000001e1b1e7221 */ /* 0x000fe20000000100 */
[----:B------:R-:W-:-:S02]  /*1630*/  IMAD.IADD R8, R7, 0x1, R8 ;  /* 0x0000000107087824 */ /* 0x000fc400078e0208 */
[-C--:B0-----:R-:W-:Y:S01]  /*1640*/  FMUL R17, R28, R11.reuse ;  /* 0x0000000b1c117220 */ /* 0x081fe20000400000 */
[----:B------:R-:W-:Y:S02]  /*1650*/  @!P0 IMAD.X R15, RZ, RZ, R0, P1 ;  /* 0x000000ffff0f8224 */ /* 0x000fe400008e0600 */
[----:B------:R-:W-:Y:S01]  /*1660*/  FADD R0, -R27, R31 ;  /* 0x0000001f1b007221 */ /* 0x000fe20000000100 */
[-C--:B------:R-:W-:Y:S01]  /*1670*/  FMUL R10, R10, R11.reuse ;  /* 0x0000000b0a0a7220 */ /* 0x080fe20000400000 */
[----:B------:R-:W-:Y:S02]  /*1680*/  @!P0 R2UR UR4, R22 ;  /* 0x00000000160482ca */ /* 0x000fe400000e0000 */
[----:B------:R-:W-:Y:S02]  /*1690*/  @!P0 SHF.R.S32.HI R9, RZ, 0x1f, R15 ;  /* 0x0000001fff098819 */ /* 0x000fe4000001140f */
[----:B------:R-:W-:Y:S02]  /*16a0*/  @!P0 R2UR UR5, R23 ;  /* 0x00000000170582ca */ /* 0x000fe400000e0000 */
[----:B------:R-:W-:Y:S01]  /*16b0*/  @!P0 LEA.HI R9, P1, R9, R14, RZ, 0x2 ;  /* 0x0000000e09098211 */ /* 0x000fe200078310ff */
[-C--:B------:R-:W-:Y:S01]  /*16c0*/  FMUL R14, R0, R11.reuse ;  /* 0x0000000b000e7220 */ /* 0x080fe20000400000 */
[----:B------:R-:W-:-:S02]  /*16d0*/  FMUL R11, R30, R11 ;  /* 0x0000000b1e0b7220 */ /* 0x000fc40000400000 */
[C---:B------:R-:W-:Y:S02]  /*16e0*/  @!P0 SHF.L.U32 R2, R9.reuse, 0x1, RZ ;  /* 0x0000000109028819 */ /* 0x040fe400000006ff */
[----:B------:R-:W-:Y:S02]  /*16f0*/  @!P0 IADD3.X R0, PT, PT, RZ, R15, RZ, P1, !PT ;  /* 0x0000000fff008210 */ /* 0x000fe40000ffe4ff */
[----:B------:R-:W-:Y:S02]  /*1700*/  @!P0 LOP3.LUT R2, R2, 0xfffffff8, RZ, 0xc0, !PT ;  /* 0xfffffff802028812 */ /* 0x000fe400078ec0ff */
[----:B------:R-:W-:Y:S02]  /*1710*/  @!P0 SHF.L.U64.HI R3, R9, 0x1, R0 ;  /* 0x0000000109038819 */ /* 0x000fe40000010200 */
[----:B------:R-:W-:Y:S02]  /*1720*/  @!P0 IADD3 R2, P1, PT, R2, UR40, RZ ;  /* 0x0000002802028c10 */ /* 0x000fe4000ff3e0ff */
        /* <DEDUP_REMOVED lines=9> */
.L_x_4685:
        /* <DEDUP_REMOVED lines=8> */
.L_x_4707:
[----:B------:R-:W-:Y:S05]  /*1840*/  BSYNC B0 ;  /* 0x0000000000007941 */ /* 0x000fea0003800000 */
.L_x_4706:
        /* <DEDUP_REMOVED lines=8> */
.L_x_4708:
[----:B------:R-:W-:Y:S01]  /*18d0*/  IMAD.MOV.U32 R13, RZ, RZ, R34 ;  /* 0x000000ffff0d7224 */ /* 0x000fe200078e0022 */
[----:B------:R-:W-:-:S07]  /*18e0*/  MOV R26, R14 ;  /* 0x0000000e001a7202 */ /* 0x000fce0000000f00 */
[----:B------:R-:W-:Y:S05]  /*18f0*/  WARPSYNC.COLLECTIVE R15, `(.L_x_4709) ;  /* 0x000000000f087348 */ /* 0x000fea0003c00000 */
[----:B------:R0:W1:Y:S02]  /*1900*/  SHFL.DOWN P6, R14, R13, R12, R11 ;  /* 0x0800000c0d0e7389 */ /* 0x00006400000c000b */
[----:B01----:R-:W-:Y:S05]  /*1910*/  ENDCOLLECTIVE ;  /* 0x000000000000791b */ /* 0x003fea0003800000 */
.L_x_4709:
[----:B------:R-:W-:Y:S05]  /*1920*/  BRA `(.L_x_4710) ;  /* 0xfffffff000207947 */ /* 0x000fea000383ffff */
.L_x_4688:
        /* <DEDUP_REMOVED lines=8> */
.L_x_4712:
[----:B------:R-:W-:Y:S05]  /*19b0*/  BSYNC B0 ;  /* 0x0000000000007941 */ /* 0x000fea0003800000 */
.L_x_4711:
        /* <DEDUP_REMOVED lines=8> */
.L_x_4713:
[----:B------:R-:W-:Y:S02]  /*1a40*/  MOV R13, R34 ;  /* 0x00000022000d7202 */ /* 0x000fe40000000f00 */
[----:B------:R-:W-:-:S07]  /*1a50*/  MOV R26, R14 ;  /* 0x0000000e001a7202 */ /* 0x000fce0000000f00 */
[----:B------:R-:W-:Y:S05]  /*1a60*/  WARPSYNC.COLLECTIVE R15, `(.L_x_4714) ;  /* 0x000000000f087348 */ /* 0x000fea0003c00000 */
[----:B------:R0:W1:Y:S02]  /*1a70*/  SHFL.DOWN P6, R14, R13, R12, R11 ;  /* 0x0800000c0d0e7389 */ /* 0x00006400000c000b */
[----:B01----:R-:W-:Y:S05]  /*1a80*/  ENDCOLLECTIVE ;  /* 0x000000000000791b */ /* 0x003fea0003800000 */
.L_x_4714:
[----:B------:R-:W-:Y:S05]  /*1a90*/  BRA `(.L_x_4715) ;  /* 0xfffffff000207947 */ /* 0x000fea000383ffff */
.L_x_4691:
        /* <DEDUP_REMOVED lines=8> */
.L_x_4717:
[----:B------:R-:W-:Y:S05]  /*1b20*/  BSYNC B0 ;  /* 0x0000000000007941 */ /* 0x000fea0003800000 */
.L_x_4716:
        /* <DEDUP_REMOVED lines=8> */
.L_x_4718:
[----:B------:R-:W-:Y:S02]  /*1bb0*/  MOV R13, R34 ;  /* 0x00000022000d7202 */ /* 0x000fe40000000f00 */
[----:B------:R-:W-:-:S07]  /*1bc0*/  MOV R26, R14 ;  /* 0x0000000e001a7202 */ /* 0x000fce0000000f00 */
[----:B------:R-:W-:Y:S05]  /*1bd0*/  WARPSYNC.COLLECTIVE R15, `(.L_x_4719) ;  /* 0x000000000f087348 */ /* 0x000fea0003c00000 */
[----:B------:R0:W1:Y:S02]  /*1be0*/  SHFL.DOWN P6, R14, R13, R12, R11 ;  /* 0x0800000c0d0e7389 */ /* 0x00006400000c000b */
[----:B01----:R-:W-:Y:S05]  /*1bf0*/  ENDCOLLECTIVE ;  /* 0x000000000000791b */ /* 0x003fea0003800000 */
.L_x_4719:
[----:B------:R-:W-:Y:S05]  /*1c00*/  BRA `(.L_x_4720) ;  /* 0xfffffff000207947 */ /* 0x000fea000383ffff */
.L_x_4694:
        /* <DEDUP_REMOVED lines=8> */
.L_x_4722:
[----:B------:R-:W-:Y:S05]  /*1c90*/  BSYNC B0 ;  /* 0x0000000000007941 */ /* 0x000fea0003800000 */
.L_x_4721:
        /* <DEDUP_REMOVED lines=8> */
.L_x_4723:
[----:B------:R-:W-:Y:S01]  /*1d20*/  MOV R13, R34 ;  /* 0x00000022000d7202 */ /* 0x000fe20000000f00 */
[----:B------:R-:W-:-:S07]  /*1d30*/  IMAD.MOV.U32 R26, RZ, RZ, R14 ;  /* 0x000000ffff1a7224 */ /* 0x000fce00078e000e */
[----:B------:R-:W-:Y:S05]  /*1d40*/  WARPSYNC.COLLECTIVE R15, `(.L_x_4724) ;  /* 0x000000000f087348 */ /* 0x000fea0003c00000 */
[----:B------:R0:W1:Y:S02]  /*1d50*/  SHFL.DOWN P6, R14, R13, R12, R11 ;  /* 0x0800000c0d0e7389 */ /* 0x00006400000c000b */
[----:B01----:R-:W-:Y:S05]  /*1d60*/  ENDCOLLECTIVE ;  /* 0x000000000000791b */ /* 0x003fea0003800000 */
.L_x_4724:
[----:B------:R-:W-:Y:S05]  /*1d70*/  BRA `(.L_x_4725) ;  /* 0xfffffff000207947 */ /* 0x000fea000383ffff */
.L_x_4697:
        /* <DEDUP_REMOVED lines=8> */
.L_x_4727:
[----:B------:R-:W-:Y:S05]  /*1e00*/  BSYNC B0 ;  /* 0x0000000000007941 */ /* 0x000fea0003800000 */
.L_x_4726:
        /* <DEDUP_REMOVED lines=8> */
.L_x_4728:
[----:B------:R-:W-:Y:S01]  /*1e90*/  IMAD.MOV.U32 R13, RZ, RZ, R34 ;  /* 0x000000ffff0d7224 */ /* 0x000fe200078e0022 */
[----:B------:R-:W-:-:S07]  /*1ea0*/  MOV R26, R14 ;  /* 0x0000000e001a7202 */ /* 0x000fce0000000f00 */
[----:B------:R-:W-:Y:S05]  /*1eb0*/  WARPSYNC.COLLECTIVE R15, `(.L_x_4729) ;  /* 0x000000000f087348 */ /* 0x000fea0003c00000 */
[----:B------:R0:W1:Y:S02]  /*1ec0*/  SHFL.DOWN P6, R14, R13, R12, R11 ;  /* 0x0800000c0d0e7389 */ /* 0x00006400000c000b */
[----:B01----:R-:W-:Y:S05]  /*1ed0*/  ENDCOLLECTIVE ;  /* 0x000000000000791b */ /* 0x003fea0003800000 */
.L_x_4729:
[----:B------:R-:W-:Y:S05]  /*1ee0*/  BRA `(.L_x_4730) ;  /* 0xfffffff000207947 */ /* 0x000fea000383ffff */
.L_x_4700:
        /* <DEDUP_REMOVED lines=8> */
.L_x_4732:
[----:B------:R-:W-:Y:S05]  /*1f70*/  BSYNC B0 ;  /* 0x0000000000007941 */ /* 0x000fea0003800000 */
.L_x_4731:
        /* <DEDUP_REMOVED lines=8> */
.L_x_4733:
[----:B------:R-:W-:Y:S02]  /*2000*/  MOV R13, R34 ;  /* 0x00000022000d7202 */ /* 0x000fe40000000f00 */
[----:B------:R-:W-:-:S07]  /*2010*/  MOV R2, R14 ;  /* 0x0000000e00027202 */ /* 0x000fce0000000f00 */
[----:B------:R-:W-:Y:S05]  /*2020*/  WARPSYNC.COLLECTIVE R15, `(.L_x_4734) ;  /* 0x000000000f087348 */ /* 0x000fea0003c00000 */
[----:B------:R0:W1:Y:S02]  /*2030*/  SHFL.IDX P6, R14, R13, R12, R11 ;  /* 0x0000000c0d0e7389 */ /* 0x00006400000c000b */
[----:B01----:R-:W-:Y:S05]  /*2040*/  ENDCOLLECTIVE ;  /* 0x000000000000791b */ /* 0x003fea0003800000 */
.L_x_4734:
[----:B------:R-:W-:Y:S05]  /*2050*/  BRA `(.L_x_4735) ;  /* 0xfffffff000207947 */ /* 0x000fea000383ffff */
.L_x_4736:
        /* <DEDUP_REMOVED lines=10> */
.L_x_7550:


//--------------------- .text._Z17LayerNormWarpImplI19BiasAddResidualLoadI6__halffE11AffineStoreIfS1_EfLi4ELi8ELi8ELi32ELi1ELb0EEvT_T0_iidPT1_S8_ --------------------------
	.section	.text._Z17LayerNormWarpImplI19BiasAddResidualLoadI6__halffE11AffineStoreIfS1_EfLi4ELi8ELi8ELi32ELi1ELb0EEvT_T0_iidPT1_S8_,"ax",@progbits
	.align	128
        .global         _Z17LayerNormWarpImplI19BiasAddResidualLoadI6__halffE11AffineStoreIfS1_EfLi4ELi8ELi8ELi32ELi1ELb0EEvT_T0_iidPT1_S8_
        .type           _Z17LayerNormWarpImplI19BiasAddResidualLoadI6__halffE11AffineStoreIfS1_EfLi4ELi8ELi8ELi32ELi1ELb0EEvT_T0_iidPT1_S8_,@function
        .size           _Z17LayerNormWarpImplI19BiasAddResidualLoadI6__halffE11AffineStoreIfS1_EfLi4ELi8ELi8ELi32ELi1ELb0EEvT_T0_iidPT1_S8_,(.L_x_7551 - _Z17LayerNormWarpImplI19BiasAddResidualLoadI6__halffE11AffineStoreIfS1_EfLi4ELi8ELi8ELi32ELi1ELb0EEvT_T0_iidPT1_S8_)
        .other          _Z17LayerNormWarpImplI19BiasAddResidualLoadI6__halffE11AffineStoreIfS1_EfLi4ELi8ELi8ELi32ELi1ELb0EEvT_T0_iidPT1_S8_,@"STO_CUDA_ENTRY STV_DEFAULT"
_Z17LayerNormWarpImplI19BiasAddResidualLoadI6__halffE11AffineStoreIfS1_EfLi4ELi8ELi8ELi32ELi1ELb0EEvT_T0_iidPT1_S8_:
.text._Z17LayerNormWarpImplI19BiasAddResidualLoadI6__halffE11AffineStoreIfS1_EfLi4ELi8ELi8ELi32ELi1ELb0EEvT_T0_iidPT1_S8_:
        /* <DEDUP_REMOVED lines=19> */
[----:B-----5:R-:W-:Y:S01]  /*0130*/  MOV R6, UR6 ;  /* 0x0000000600067c02 */ /* 0x020fe20008000f00 */
[----:B------:R-:W-:Y:S01]  /*0140*/  IMAD.U32 R7, RZ, RZ, UR7 ;  /* 0x00000007ff077e24 */ /* 0x000fe2000f8e00ff */
[----:B-1----:R-:W-:Y:S02]  /*0150*/  MOV R10, UR8 ;  /* 0x00000008000a7c02 */ /* 0x002fe40008000f00 */
[----:B---3--:R-:W-:-:S07]  /*0160*/  MOV R11, UR9 ;  /* 0x00000009000b7c02 */ /* 0x008fce0008000f00 */
[----:B------:R-:W-:-:S07]  /*0170*/  LEPC R20, `(.L_x_4737) ;  /* 0x000000001014794e */ /* 0x000fce0000000000 */
[----:B0---4-:R-:W-:Y:S05]  /*0180*/  CALL.ABS.NOINC R2 ;  /* 0x0000000002007343 */ /* 0x011fea0003c00000 */
.L_x_4737:
        /* <DEDUP_REMOVED lines=21> */
.L_x_4754:
[----:B------:R-:W-:Y:S01]  /*02e0*/  SHF.R.S32.HI R23, RZ, 0x1f, R34 ;  /* 0x0000001fff177819 */ /* 0x000fe20000011422 */
[----:B0-----:R-:W-:Y:S01]  /*02f0*/  IMAD.MOV.U32 R3, RZ, RZ, RZ ;  /* 0x000000ffff037224 */ /* 0x001fe200078e00ff */
[----:B------:R-:W-:Y:S02]  /*0300*/  SHF.L.U32 R2, R29, 0x2, RZ ;  /* 0x000000021d027819 */ /* 0x000fe400000006ff */
[----:B---3--:R-:W-:Y:S01]  /*0310*/  R2UR UR4, R20 ;  /* 0x00000000140472ca */ /* 0x008fe200000e0000 */
[----:B------:R-:W-:Y:S01]  /*0320*/  IMAD R5, R23, UR38, RZ ;  /* 0x0000002617057c24 */ /* 0x000fe2000f8e02ff */
        /* <DEDUP_REMOVED lines=20> */
[----:B------:R-:W3:Y:S04]  /*0470*/  LDG.E.64 R10, desc[UR4][R10.64] ;  /* 0x000000040a0a7981 */ /* 0x000ee8000c1e1b00 */
[----:B------:R-:W3:Y:S01]  /*0480*/  LDG.E.64 R12, desc[UR8][R12.64] ;  /* 0x000000080c0c7981 */ /* 0x000ee2000c1e1b00 */
[----:B------:R-:W-:-:S05]  /*0490*/  IMAD.X R2, RZ, RZ, R4, P0 ;  /* 0x000000ffff027224 */ /* 0x000fca00000e0604 */
[----:B------:R-:W-:-:S04]  /*04a0*/  SHF.R.S32.HI R0, RZ, 0x1f, R2 ;  /* 0x0000001fff007819 */ /* 0x000fc80000011402 */
[----:B------:R-:W-:-:S04]  /*04b0*/  LEA.HI R0, P0, R0, R3, RZ, 0x2 ;  /* 0x0000000300007211 */ /* 0x000fc800078110ff */
[----:B------:R-:W-:Y:S02]  /*04c0*/  SHF.L.U32 R6, R0, 0x1, RZ ;  /* 0x0000000100067819 */ /* 0x000fe400000006ff */
[----:B------:R-:W-:Y:S02]  /*04d0*/  IADD3.X R3, PT, PT, RZ, R2, RZ, P0, !PT ;  /* 0x00000002ff037210 */ /* 0x000fe400007fe4ff */
[----:B------:R-:W-:Y:S02]  /*04e0*/  LOP3.LUT R6, R6, 0xfffffff8, RZ, 0xc0, !PT ;  /* 0xfffffff806067812 */ /* 0x000fe400078ec0ff */
[----:B------:R-:W-:Y:S02]  /*04f0*/  SHF.L.U64.HI R0, R0, 0x1, R3 ;  /* 0x0000000100007819 */ /* 0x000fe40000010203 */
[C---:B------:R-:W-:Y:S01]  /*0500*/  IADD3 R4, P0, PT, R6.reuse, UR48, RZ ;  /* 0x0000003006047c10 */ /* 0x040fe2000ff1e0ff */
[----:B------:R-:W4:Y:S01]  /*0510*/  LDG.E.64 R2, desc[UR6][R8.64+0x100] ;  /* 0x0001000608027981 */ /* 0x000f22000c1e1b00 */
[----:B------:R-:W-:-:S02]  /*0520*/  IADD3 R6, P1, PT, R6, UR36, RZ ;  /* 0x0000002406067c10 */ /* 0x000fc4000ff3e0ff */
[C---:B------:R-:W-:Y:S02]  /*0530*/  IADD3.X R5, PT, PT, R0.reuse, UR49, RZ, P0, !PT ;  /* 0x0000003100057c10 */ /* 0x040fe400087fe4ff */
[----:B------:R-:W-:-:S04]  /*0540*/  IADD3.X R7, PT, PT, R0, UR37, RZ, P1, !PT ;  /* 0x0000002500077c10 */ /* 0x000fc80008ffe4ff */
[----:B------:R-:W5:Y:S04]  /*0550*/  LDG.E.64 R4, desc[UR4][R4.64] ;  /* 0x0000000404047981 */ /* 0x000f68000c1e1b00 */
[----:B------:R-:W5:Y:S01]  /*0560*/  LDG.E.64 R6, desc[UR8][R6.64] ;  /* 0x0000000806067981 */ /* 0x000f62000c1e1b00 */
[----:B------:R-:W-:Y:S01]  /*0570*/  UMOV UR4, 0xffffffff ;  /* 0xffffffff00047882 */ /* 0x000fe20000000000 */
[----:B---3--:R-:W-:-:S04]  /*0580*/  HADD2 R10, R10, R12 ;  /* 0x0000000c0a0a7230 */ /* 0x008fc80000000000 */
[----:B--2---:R-:W-:Y:S02]  /*0590*/  HFMA2 R10, R10, 1, 1, R14 ;  /* 0x3c003c000a0a7831 */ /* 0x004fe4000000000e */
        /* <DEDUP_REMOVED lines=8> */
[----:B------:R-:W-:Y:S01]  /*0620*/  FFMA R13, R0, R13, RZ ;  /* 0x0000000d000d7223 */ /* 0x000fe200000000ff */
[----:B------:R-:W-:Y:S02]  /*0630*/  HADD2.F32 R30, -RZ, R11.H0_H0 ;  /* 0x2000000bff1e7230 */ /* 0x000fe40000004100 */
[----:B------:R-:W-:Y:S01]  /*0640*/  FADD R12, R32, -R31 ;  /* 0x8000001f200c7221 */ /* 0x000fe20000000000 */
[----:B-----5:R-:W-:-:S03]  /*0650*/  HFMA2 R6, R4, 1, 1, R6 ;  /* 0x3c003c0004067831 */ /* 0x020fc60000000006 */
[----:B------:R-:W-:Y:S01]  /*0660*/  FFMA R12, R10, R12, R13 ;  /* 0x0000000c0a0c7223 */ /* 0x000fe2000000000d */
[----:B------:R-:W-:Y:S01]  /*0670*/  FADD R10, R30, -R31 ;  /* 0x8000001f1e0a7221 */ /* 0x000fe20000000000 */
[----:B------:R-:W-:-:S03]  /*0680*/  HADD2.F32 R28, -RZ, R11.H1_H1 ;  /* 0x3000000bff1c7230 */ /* 0x000fc60000004100 */
[----:B------:R-:W-:Y:S01]  /*0690*/  FFMA R31, R10, 0.3333333432674407959, R31 ;  /* 0x3eaaaaab0a1f7823 */ /* 0x000fe2000000001f */
[----:B----4-:R-:W-:-:S03]  /*06a0*/  HADD2 R6, R6, R2 ;  /* 0x0000000206067230 */ /* 0x010fc60000000000 */
[--C-:B------:R-:W-:Y:S01]  /*06b0*/  FADD R4, R28, -R31.reuse ;  /* 0x8000001f1c047221 */ /* 0x100fe20000000000 */
[--C-:B------:R-:W-:Y:S01]  /*06c0*/  FADD R13, R30, -R31.reuse ;  /* 0x8000001f1e0d7221 */ /* 0x100fe20000000000 */
[----:B------:R-:W-:Y:S02]  /*06d0*/  HADD2.F32 R26, -RZ, R6.H0_H0 ;  /* 0x20000006ff1a7230 */ /* 0x000fe40000004100 */
[----:B------:R-:W-:Y:S01]  /*06e0*/  FFMA R31, R4, 0.25, R31 ;  /* 0x3e800000041f7823 */ /* 0x000fe2000000001f */
[----:B------:R-:W-:-:S03]  /*06f0*/  HFMA2 R5, R5, 1, 1, R7 ;  /* 0x3c003c0005057831 */ /* 0x000fc60000000007 */
[----:B------:R-:W-:Y:S01]  /*0700*/  FADD R2, -R31, R26 ;  /* 0x0000001a1f027221 */ /* 0x000fe20000000100 */
[----:B------:R-:W-:Y:S01]  /*0710*/  FFMA R12, R10, R13, R12 ;  /* 0x0000000d0a0c7223 */ /* 0x000fe2000000000c */
[--C-:B------:R-:W-:Y:S01]  /*0720*/  FADD R11, R28, -R31.reuse ;  /* 0x8000001f1c0b7221 */ /* 0x100fe20000000000 */
[----:B------:R-:W-:Y:S02]  /*0730*/  HADD2.F32 R24, -RZ, R6.H1_H1 ;  /* 0x30000006ff187230 */ /* 0x000fe40000004100 */
[----:B------:R-:W-:Y:S01]  /*0740*/  FFMA R31, R2, 0.20000000298023223877, R31 ;  /* 0x3e4ccccd021f7823 */ /* 0x000fe2000000001f */
[----:B------:R-:W-:Y:S02]  /*0750*/  HFMA2 R5, R5, 1, 1, R3 ;  /* 0x3c003c0005057831 */ /* 0x000fe40000000003 */
[----:B------:R-:W-:Y:S01]  /*0760*/  FFMA R11, R4, R11, R12 ;  /* 0x0000000b040b7223 */ /* 0x000fe2000000000c */
[--C-:B------:R-:W-:Y:S01]  /*0770*/  FADD R4, R24, -R31.reuse ;  /* 0x8000001f18047221 */ /* 0x100fe20000000000 */
[----:B------:R-:W-:-:S03]  /*0780*/  FADD R3, R26, -R31 ;  /* 0x8000001f1a037221 */ /* 0x000fc60000000000 */
[----:B------:R-:W-:Y:S01]  /*0790*/  FFMA R31, R4, 0.16666667163372039795, R31 ;  /* 0x3e2aaaab041f7823 */ /* 0x000fe2000000001f */
[----:B------:R-:W-:Y:S01]  /*07a0*/  FFMA R3, R2, R3, R11 ;  /* 0x0000000302037223 */ /* 0x000fe2000000000b */
[----:B------:R-:W-:Y:S02]  /*07b0*/  HADD2.F32 R22, -RZ, R5.H0_H0 ;  /* 0x20000005ff167230 */ /* 0x000fe40000004100 */
[----:B------:R-:W-:-:S04]  /*07c0*/  FADD R2, R24, -R31 ;  /* 0x8000001f18027221 */ /* 0x000fc80000000000 */
[----:B------:R-:W-:Y:S01]  /*07d0*/  FFMA R2, R4, R2, R3 ;  /* 0x0000000204027223 */ /* 0x000fe20000000003 */
[----:B------:R-:W-:-:S04]  /*07e0*/  FADD R4, R22, -R31 ;  /* 0x8000001f16047221 */ /* 0x000fc80000000000 */
[----:B------:R-:W-:Y:S01]  /*07f0*/  FFMA R31, R4, 0.14285714924335479736, R31 ;  /* 0x3e124925041f7823 */ /* 0x000fe2000000001f */
[----:B------:R-:W-:-:S03]  /*0800*/  HADD2.F32 R10, -RZ, R5.H1_H1 ;  /* 0x30000005ff0a7230 */ /* 0x000fc60000004100 */
[----:B------:R-:W-:-:S04]  /*0810*/  FADD R3, R22, -R31 ;  /* 0x8000001f16037221 */ /* 0x000fc80000000000 */
[----:B------:R-:W-:Y:S01]  /*0820*/  FFMA R3, R4, R3, R2 ;  /* 0x0000000304037223 */ /* 0x000fe20000000002 */
[----:B------:R-:W-:-:S04]  /*0830*/  FADD R2, R10, -R31 ;  /* 0x8000001f0a027221 */ /* 0x000fc80000000000 */
[----:B------:R-:W-:-:S04]  /*0840*/  FFMA R4, R2, 0.125, R31 ;  /* 0x3e00000002047823 */ /* 0x000fc8000000001f */
[----:B------:R-:W-:-:S04]  /*0850*/  FADD R6, R10, -R4 ;  /* 0x800000040a067221 */ /* 0x000fc80000000000 */
[----:B------:R-:W-:Y:S01]  /*0860*/  FFMA R3, R2, R6, R3 ;  /* 0x0000000602037223 */ /* 0x000fe20000000003 */
[----:B------:R-:W-:Y:S01]  /*0870*/  MOV R6, 0x41000000 ;  /* 0x4100000000067802 */ /* 0x000fe20000000f00 */
[----:B------:R-:W-:Y:S01]  /*0880*/  IMAD.MOV.U32 R2, RZ, RZ, 0x41000000 ;  /* 0x41000000ff027424 */ /* 0x000fe200078e00ff */
[----:B------:R-:W-:Y:S06]  /*0890*/  BRA.DIV UR4, `(.L_x_4739) ;  /* 0x0000000e04547947 */ /* 0x000fec000b800000 */
[----:B------:R0:W1:Y:S04]  /*08a0*/  SHFL.DOWN PT, R14, R6, 0x10, 0x1f ;  /* 0x0a001f00060e7f89 */ /* 0x00006800000e0000 */
[----:B------:R0:W2:Y:S04]  /*08b0*/  SHFL.DOWN PT, R7, R4, 0x10, 0x1f ;  /* 0x0a001f0004077f89 */ /* 0x0000a800000e0000 */
[----:B------:R0:W3:Y:S02]  /*08c0*/  SHFL.DOWN PT, R5, R3, 0x10, 0x1f ;  /* 0x0a001f0003057f89 */ /* 0x0000e400000e0000 */
.L_x_4759:
[----:B-1----:R-:W-:-:S13]  /*08d0*/  FSETP.NEU.AND P0, PT, R14, RZ, PT ;  /* 0x000000ff0e00720b */ /* 0x002fda0003f0d000 */
[----:B------:R-:W-:Y:S05]  /*08e0*/  @!P0 BRA `(.L_x_4740) ;  /* 0x0000000000308947 */ /* 0x000fea0003800000 */
[----:B0-----:R-:W-:Y:S01]  /*08f0*/  FADD R6, R14, 8 ;  /* 0x410000000e067421 */ /* 0x001fe20000000000 */
[----:B--2---:R-:W-:-:S04]  /*0900*/  FADD R7, R7, -R4 ;  /* 0x8000000407077221 */ /* 0x004fc80000000000 */
[----:B------:R-:W-:Y:S01]  /*0910*/  FSETP.GEU.AND P0, PT, |R6|, 1.175494350822287508e-38, PT ;  /* 0x008000000600780b */ /* 0x000fe20003f0e200 */
[----:B------:R-:W-:Y:S01]  /*0920*/  FMUL.M8 R12, R7, R7 ;  /* 0x00000007070c7220 */ /* 0x000fe20000700000 */
[----:B------:R-:W-:-:S11]  /*0930*/  MOV R2, R6 ;  /* 0x0000000600027202 */ /* 0x000fd60000000f00 */
[----:B------:R-:W-:Y:S01]  /*0940*/  @!P0 FMUL R6, R6, 16777216 ;  /* 0x4b80000006068820 */ /* 0x000fe20000400000 */
[----:B------:R-:W-:-:S03]  /*0950*/  @!P0 FMUL R14, R14, 16777216 ;  /* 0x4b8000000e0e8820 */ /* 0x000fc60000400000 */
[----:B------:R-:W0:Y:S02]  /*0960*/  MUFU.RCP R11, R6 ;  /* 0x00000006000b7308 */ /* 0x000e240000001000 */
[----:B0-----:R-:W-:-:S04]  /*0970*/  FMUL R11, R11, R14 ;  /* 0x0000000e0b0b7220 */ /* 0x001fc80000400000 */
[C---:B---3--:R-:W-:Y:S01]  /*0980*/  FFMA R12, R11.reuse, R12, R5 ;  /* 0x0000000c0b0c7223 */ /* 0x048fe20000000005 */
[----:B------:R-:W-:-:S03]  /*0990*/  FFMA R4, R11, R7, R4 ;  /* 0x000000070b047223 */ /* 0x000fc60000000004 */
[----:B------:R-:W-:-:S07]  /*09a0*/  FADD R3, R3, R12 ;  /* 0x0000000c03037221 */ /* 0x000fce0000000000 */
.L_x_4740:
[----:B------:R-:W-:-:S03]  /*09b0*/  UMOV UR4, 0xffffffff ;  /* 0xffffffff00047882 */ /* 0x000fc60000000000 */
[----:B------:R-:W-:Y:S05]  /*09c0*/  BRA.DIV UR4, `(.L_x_4741) ;  /* 0x0000000e04647947 */ /* 0x000fea000b800000 */
[----:B--2---:R1:W2:Y:S04]  /*09d0*/  SHFL.DOWN PT, R7, R4, 0x8, 0x1f ;  /* 0x09001f0004077f89 */ /* 0x0042a800000e0000 */
[----:B---3--:R1:W3:Y:S04]  /*09e0*/  SHFL.DOWN PT, R5, R3, 0x8, 0x1f ;  /* 0x09001f0003057f89 */ /* 0x0082e800000e0000 */
[----:B------:R1:W4:Y:S02]  /*09f0*/  SHFL.DOWN PT, R14, R2, 0x8, 0x1f ;  /* 0x09001f00020e7f89 */ /* 0x00032400000e0000 */
.L_x_4764:
        /* <DEDUP_REMOVED lines=9> */
[----:B0-----:R-:W-:-:S04]  /*0a90*/  FMUL R13, R11, R14 ;  /* 0x0000000e0b0d7220 */ /* 0x001fc80000400000 */
[-C--:B-1----:R-:W-:Y:S01]  /*0aa0*/  FFMA R4, R13, R7.reuse, R4 ;  /* 0x000000070d047223 */ /* 0x082fe20000000004 */
[----:B------:R-:W-:-:S04]  /*0ab0*/  FMUL R7, R7, R7 ;  /* 0x0000000707077220 */ /* 0x000fc80000400000 */
[----:B------:R-:W-:-:S04]  /*0ac0*/  FMUL R2, R2, R7 ;  /* 0x0000000702027220 */ /* 0x000fc80000400000 */
[----:B---3--:R-:W-:-:S04]  /*0ad0*/  FFMA R2, R13, R2, R5 ;  /* 0x000000020d027223 */ /* 0x008fc80000000005 */
[----:B------:R-:W-:Y:S01]  /*0ae0*/  FADD R3, R3, R2 ;  /* 0x0000000203037221 */ /* 0x000fe20000000000 */
[----:B------:R-:W-:-:S07]  /*0af0*/  MOV R2, R6 ;  /* 0x0000000600027202 */ /* 0x000fce0000000f00 */
.L_x_4742:
[----:B------:R-:W-:-:S03]  /*0b00*/  UMOV UR4, 0xffffffff ;  /* 0xffffffff00047882 */ /* 0x000fc60000000000 */
[----:B------:R-:W-:Y:S05]  /*0b10*/  BRA.DIV UR4, `(.L_x_4743) ;  /* 0x0000000e046c7947 */ /* 0x000fea000b800000 */
[----:B--2---:R2:W4:Y:S04]  /*0b20*/  SHFL.DOWN PT, R7, R4, 0x4, 0x1f ;  /* 0x08801f0004077f89 */ /* 0x00452800000e0000 */
[----:B---3--:R2:W3:Y:S04]  /*0b30*/  SHFL.DOWN PT, R5, R3, 0x4, 0x1f ;  /* 0x08801f0003057f89 */ /* 0x0084e800000e0000 */
[----:B------:R2:W0:Y:S02]  /*0b40*/  SHFL.DOWN PT, R14, R2, 0x4, 0x1f ;  /* 0x08801f00020e7f89 */ /* 0x00042400000e0000 */
.L_x_4769:
        /* <DEDUP_REMOVED lines=9> */
[----:B0-----:R-:W-:-:S04]  /*0be0*/  FMUL R13, R11, R14 ;  /* 0x0000000e0b0d7220 */ /* 0x001fc80000400000 */
[-C--:B-12---:R-:W-:Y:S01]  /*0bf0*/  FFMA R4, R13, R7.reuse, R4 ;  /* 0x000000070d047223 */ /* 0x086fe20000000004 */
[----:B------:R-:W-:-:S04]  /*0c00*/  FMUL R7, R7, R7 ;  /* 0x0000000707077220 */ /* 0x000fc80000400000 */
[----:B------:R-:W-:-:S04]  /*0c10*/  FMUL R2, R2, R7 ;  /* 0x0000000702027220 */ /* 0x000fc80000400000 */
[----:B---3--:R-:W-:-:S04]  /*0c20*/  FFMA R2, R13, R2, R5 ;  /* 0x000000020d027223 */ /* 0x008fc80000000005 */
[----:B------:R-:W-:Y:S01]  /*0c30*/  FADD R3, R3, R2 ;  /* 0x0000000203037221 */ /* 0x000fe20000000000 */
[----:B------:R-:W-:-:S07]  /*0c40*/  MOV R2, R6 ;  /* 0x0000000600027202 */ /* 0x000fce0000000f00 */
.L_x_4744:
[----:B------:R-:W-:-:S03]  /*0c50*/  UMOV UR4, 0xffffffff ;  /* 0xffffffff00047882 */ /* 0x000fc60000000000 */
[----:B------:R-:W-:Y:S05]  /*0c60*/  BRA.DIV UR4, `(.L_x_4745) ;  /* 0x0000000e04747947 */ /* 0x000fea000b800000 */
[----:B----4-:R0:W4:Y:S04]  /*0c70*/  SHFL.DOWN PT, R7, R4, 0x2, 0x1f ;  /* 0x08401f0004077f89 */ /* 0x01012800000e0000 */
[----:B---3--:R0:W3:Y:S04]  /*0c80*/  SHFL.DOWN PT, R5, R3, 0x2, 0x1f ;  /* 0x08401f0003057f89 */ /* 0x0080e800000e0000 */
[----:B------:R0:W0:Y:S02]  /*0c90*/  SHFL.DOWN PT, R14, R2, 0x2, 0x1f ;  /* 0x08401f00020e7f89 */ /* 0x00002400000e0000 */
.L_x_4774:
        /* <DEDUP_REMOVED lines=15> */
[----:B------:R-:W-:-:S07]  /*0d90*/  IMAD.MOV.U32 R2, RZ, RZ, R6 ;  /* 0x000000ffff027224 */ /* 0x000fce00078e0006 */
.L_x_4746:
[----:B------:R-:W-:-:S03]  /*0da0*/  UMOV UR4, 0xffffffff ;  /* 0xffffffff00047882 */ /* 0x000fc60000000000 */
[----:B------:R-:W-:Y:S05]  /*0db0*/  BRA.DIV UR4, `(.L_x_4747) ;  /* 0x0000000e047c7947 */ /* 0x000fea000b800000 */
[----:B----4-:R0:W4:Y:S04]  /*0dc0*/  SHFL.DOWN PT, R7, R4, 0x1, 0x1f ;  /* 0x08201f0004077f89 */ /* 0x01012800000e0000 */
[----:B---3--:R0:W3:Y:S04]  /*0dd0*/  SHFL.DOWN PT, R5, R3, 0x1, 0x1f ;  /* 0x08201f0003057f89 */ /* 0x0080e800000e0000 */
[----:B------:R0:W0:Y:S02]  /*0de0*/  SHFL.DOWN PT, R14, R2, 0x1, 0x1f ;  /* 0x08201f00020e7f89 */ /* 0x00002400000e0000 */
.L_x_4779:
        /* <DEDUP_REMOVED lines=16> */
.L_x_4748:
[----:B------:R-:W-:-:S03]  /*0ef0*/  UMOV UR4, 0xffffffff ;  /* 0xffffffff00047882 */ /* 0x000fc60000000000 */
[----:B------:R-:W-:Y:S05]  /*0f00*/  BRA.DIV UR4, `(.L_x_4749) ;  /* 0x0000000e04847947 */ /* 0x000fea000b800000 */
[----:B---3--:R0:W3:Y:S04]  /*0f10*/  SHFL.IDX PT, R5, R4, RZ, 0x1f ;  /* 0x00001fff04057589 */ /* 0x0080e800000e0000 */
[----:B-12---:R-:W1:Y:S04]  /*0f20*/  SHFL.IDX PT, R3, R3, RZ, 0x1f ;  /* 0x00001fff03037589 */ /* 0x006e6800000e0000 */
[----:B------:R0:W2:Y:S02]  /*0f30*/  SHFL.IDX PT, R14, R2, RZ, 0x1f ;  /* 0x00001fff020e7589 */ /* 0x0000a400000e0000 */
.L_x_4784:
[----:B--2---:R-:W-:-:S13]  /*0f40*/  FSETP.GEU.AND P0, PT, |R14|, 1.175494350822287508e-38, PT ;  /* 0x008000000e00780b */ /* 0x004fda0003f0e200 */
[----:B------:R-:W-:Y:S01]  /*0f50*/  @!P0 FMUL R14, R14, 16777216 ;  /* 0x4b8000000e0e8820 */ /* 0x000fe20000400000 */
[----:B-1----:R-:W-:-:S05]  /*0f60*/  @!P0 FMUL R3, R3, 16777216 ;  /* 0x4b80000003038820 */ /* 0x002fca0000400000 */
[----:B------:R-:W1:Y:S02]  /*0f70*/  MUFU.RCP R14, R14 ;  /* 0x0000000e000e7308 */ /* 0x000e640000001000 */
[----:B-1----:R-:W-:-:S05]  /*0f80*/  FMUL R3, R14, R3 ;  /* 0x000000030e037220 */ /* 0x002fca0000400000 */
[----:B0-----:R-:W-:-:S05]  /*0f90*/  FMNMX R2, RZ, R3, !PT ;  /* 0x00000003ff027209 */ /* 0x001fca0007800000 */
        /* <DEDUP_REMOVED lines=21> */
.L_x_4750:
[----:B------:R0:W1:Y:S02]  /*10f0*/  MUFU.RSQ R11, R2 ;  /* 0x00000002000b7308 */ /* 0x0000640000001400 */
.L_x_4751:
[----:B------:R-:W-:Y:S01]  /*1100*/  ISETP.NE.AND P0, PT, R29, RZ, PT ;  /* 0x000000ff1d00720c */ /* 0x000fe20003f05270 */
[----:B------:R-:W-:-:S12]  /*1110*/  BSSY.RECONVERGENT B1, `(.L_x_4752) ;  /* 0x000000c000017945 */ /* 0x000fd80003800200 */
[----:B------:R-:W-:Y:S05]  /*1120*/  @P0 BRA `(.L_x_4753) ;  /* 0x0000000000280947 */ /* 0x000fea0003800000 */
[----:B------:R-:W-:Y:S02]  /*1130*/  SHF.L.U32 R6, R34, 0x2, RZ ;  /* 0x0000000222067819 */ /* 0x000fe400000006ff */
[----:B------:R-:W-:Y:S02]  /*1140*/  R2UR UR4, R20 ;  /* 0x00000000140472ca */ /* 0x000fe400000e0000 */
[----:B------:R-:W-:Y:S02]  /*1150*/  R2UR UR5, R21 ;  /* 0x00000000150572ca */ /* 0x000fe400000e0000 */
[----:B------:R-:W-:Y:S02]  /*1160*/  SHF.L.U64.HI R4, R34, 0x2, R23 ;  /* 0x0000000222047819 */ /* 0x000fe40000010217 */
[----:B0-----:R-:W-:-:S04]  /*1170*/  IADD3 R2, P0, PT, R6, UR40, RZ ;  /* 0x0000002806027c10 */ /* 0x001fc8000ff1e0ff */
[----:B------:R-:W-:Y:S02]  /*1180*/  IADD3.X R3, PT, PT, R4, UR41, RZ, P0, !PT ;  /* 0x0000002904037c10 */ /* 0x000fe400087fe4ff */
[----:B------:R-:W-:-:S03]  /*1190*/  IADD3 R6, P0, PT, R6, UR42, RZ ;  /* 0x0000002a06067c10 */ /* 0x000fc6000ff1e0ff */
[----:B---3--:R2:W-:Y:S01]  /*11a0*/  STG.E desc[UR4][R2.64], R5 ;  /* 0x0000000502007986 */ /* 0x0085e2000c101904 */
[----:B----4-:R-:W-:-:S05]  /*11b0*/  IADD3.X R7, PT, PT, R4, UR43, RZ, P0, !PT ;  /* 0x0000002b04077c10 */ /* 0x010fca00087fe4ff */
[----:B-1----:R2:W-:Y:S04]  /*11c0*/  STG.E desc[UR4][R6.64], R11 ;  /* 0x0000000b06007986 */ /* 0x0025e8000c101904 */
.L_x_4753:
[----:B------:R-:W-:Y:S05]  /*11d0*/  BSYNC.RECONVERGENT B1 ;  /* 0x0000000000017941 */ /* 0x000fea0003800200 */
.L_x_4752:
[----:B------:R-:W-:Y:S01]  /*11e0*/  R2UR UR4, R20 ;  /* 0x00000000140472ca */ /* 0x000fe200000e0000 */
[--C-:B---3--:R-:W-:Y:S01]  /*11f0*/  FADD R0, R0, -R5.reuse ;  /* 0x8000000500007221 */ /* 0x108fe20000000000 */
[C---:B------:R-:W-:Y:S01]  /*1200*/  R2UR UR5, R21.reuse ;  /* 0x00000000150572ca */ /* 0x040fe200000e0000 */
[----:B------:R-:W-:Y:S01]  /*1210*/  FADD R32, R32, -R5 ;  /* 0x8000000520207221 */ /* 0x000fe20000000000 */
[----:B------:R-:W-:Y:S01]  /*1220*/  R2UR UR6, R20 ;  /* 0x00000000140672ca */ /* 0x000fe200000e0000 */
[-C--:B-1----:R-:W-:Y:S01]  /*1230*/  FMUL R0, R0, R11.reuse ;  /* 0x0000000b00007220 */ /* 0x082fe20000400000 */
[----:B------:R-:W-:Y:S01]  /*1240*/  R2UR UR7, R21 ;  /* 0x00000000150772ca */ /* 0x000fe200000e0000 */
[----:B--2---:R-:W-:-:S05]  /*1250*/  FMUL R3, R32, R11 ;  /* 0x0000000b20037220 */ /* 0x004fca0000400000 */
[----:B------:R-:W-:-:S03]  /*1260*/  F2FP.F16.F32.PACK_AB R0, R3, R0 ;  /* 0x000000000300723e */ /* 0x000fc600000000ff */
[----:B----4-:R-:W2:Y:S04]  /*1270*/  LDG.E.64 R6, desc[UR4][R16.64] ;  /* 0x0000000410067981 */ /* 0x010ea8000c1e1b00 */
[----:B0-----:R-:W2:Y:S01]  /*1280*/  LDG.E.64 R2, desc[UR6][R18.64] ;  /* 0x0000000612027981 */ /* 0x001ea2000c1e1b00 */
[--C-:B------:R-:W-:Y:S01]  /*1290*/  FADD R30, R30, -R5.reuse ;  /* 0x800000051e1e7221 */ /* 0x100fe20000000000 */
[----:B------:R-:W-:Y:S01]  /*12a0*/  FADD R28, R28, -R5 ;  /* 0x800000051c1c7221 */ /* 0x000fe20000000000 */
[----:B------:R-:W-:Y:S01]  /*12b0*/  SHF.L.U32 R12, R29, 0x2, RZ ;  /* 0x000000021d0c7819 */ /* 0x000fe200000006ff */
[----:B------:R-:W-:Y:S02]  /*12c0*/  IMAD R23, R23, UR46, RZ ;  /* 0x0000002e17177c24 */ /* 0x000fe4000f8e02ff */
[----:B------:R-:W-:Y:S01]  /*12d0*/  FMUL R30, R30, R11 ;  /* 0x0000000b1e1e7220 */ /* 0x000fe20000400000 */
[----:B------:R-:W-:-:S02]  /*12e0*/  IMAD.MOV.U32 R13, RZ, RZ, RZ ;  /* 0x000000ffff0d7224 */ /* 0x000fc400078e00ff */
[----:B------:R-:W-:Y:S01]  /*12f0*/  FMUL R15, R28, R11 ;  /* 0x0000000b1c0f7220 */ /* 0x000fe20000400000 */
[----:B------:R-:W-:Y:S01]  /*1300*/  IMAD R23, R34, UR47, R23 ;  /* 0x0000002f22177c24 */ /* 0x000fe2000f8e0217 */
[----:B------:R-:W-:Y:S01]  /*1310*/  R2UR UR8, R20 ;  /* 0x00000000140872ca */ /* 0x000fe200000e0000 */
[----:B------:R-:W-:Y:S01]  /*1320*/  IMAD.WIDE.U32 R12, R34, UR46, R12 ;  /* 0x0000002e220c7c25 */ /* 0x000fe2000f8e000c */
[----:B------:R-:W-:Y:S02]  /*1330*/  R2UR UR9, R21 ;  /* 0x00000000150972ca */ /* 0x000fe400000e0000 */
[----:B------:R-:W-:Y:S01]  /*1340*/  F2FP.F16.F32.PACK_AB R15, R15, R30 ;  /* 0x0000001e0f0f723e */ /* 0x000fe200000000ff */
[----:B--2---:R-:W-:Y:S01]  /*1350*/  HFMA2 R2, R0, R6, R2 ;  /* 0x0000000600027231 */ /* 0x004fe20000000002 */
[----:B------:R-:W-:-:S03]  /*1360*/  IADD3 R0, PT, PT, R13, R23, RZ ;  /* 0x000000170d007210 */ /* 0x000fc60007ffe0ff */
[----:B------:R-:W-:Y:S01]  /*1370*/  HFMA2 R3, R15, R7, R3 ;  /* 0x000000070f037231 */ /* 0x000fe20000000003 */
[----:B------:R-:W-:-:S04]  /*1380*/  SHF.R.S32.HI R7, RZ, 0x1f, R0 ;  /* 0x0000001fff077819 */ /* 0x000fc80000011400 */
[----:B------:R-:W-:-:S04]  /*1390*/  LEA.HI R4, P0, R7, R12, RZ, 0x2 ;  /* 0x0000000c07047211 */ /* 0x000fc800078110ff */
[----:B------:R-:W-:Y:S02]  /*13a0*/  SHF.L.U32 R30, R4, 0x1, RZ ;  /* 0x00000001041e7819 */ /* 0x000fe400000006ff */
[----:B------:R-:W-:Y:S02]  /*13b0*/  IADD3.X R7, PT, PT, RZ, R0, RZ, P0, !PT ;  /* 0x00000000ff077210 */ /* 0x000fe400007fe4ff */
[----:B------:R-:W-:Y:S02]  /*13c0*/  LOP3.LUT R30, R30, 0xfffffff8, RZ, 0xc0, !PT ;  /* 0xfffffff81e1e7812 */ /* 0x000fe400078ec0ff */
[----:B------:R-:W-:Y:S02]  /*13d0*/  SHF.L.U64.HI R4, R4, 0x1, R7 ;  /* 0x0000000104047819 */ /* 0x000fe40000010207 */
[----:B------:R-:W-:-:S04]  /*13e0*/  IADD3 R30, P0, PT, R30, UR44, RZ ;  /* 0x0000002c1e1e7c10 */ /* 0x000fc8000ff1e0ff */
[----:B------:R-:W-:-:S05]  /*13f0*/  IADD3.X R31, PT, PT, R4, UR45, RZ, P0, !PT ;  /* 0x0000002d041f7c10 */ /* 0x000fca00087fe4ff */
        /* <DEDUP_REMOVED lines=10> */
[-C--:B0-----:R-:W-:Y:S01]  /*14a0*/  FMUL R3, R24, R11.reuse ;  /* 0x0000000b18037220 */ /* 0x081fe20000400000 */
[-C--:B------:R-:W-:Y:S01]  /*14b0*/  FMUL R22, R22, R11.reuse ;  /* 0x0000000b16167220 */ /* 0x080fe20000400000 */
[----:B------:R-:W-:Y:S01]  /*14c0*/  IADD3 R34, PT, PT, R25, R34, RZ ;  /* 0x0000002219227210 */ /* 0x000fe20007ffe0ff */
[----:B------:R-:W-:Y:S01]  /*14d0*/  FMUL R11, R10, R11 ;  /* 0x0000000b0a0b7220 */ /* 0x000fe20000400000 */
[----:B------:R-:W-:Y:S02]  /*14e0*/  SHF.R.S32.HI R0, RZ, 0x1f, R4 ;  /* 0x0000001fff007819 */ /* 0x000fe40000011404 */
[----:B------:R-:W-:Y:S02]  /*14f0*/  F2FP.F16.F32.PACK_AB R3, R3, R26 ;  /* 0x0000001a0303723e */ /* 0x000fe400000000ff */
[----:B------:R-:W-:Y:S02]  /*1500*/  LEA.HI R0, P0, R0, R13, RZ, 0x2 ;  /* 0x0000000d00007211 */ /* 0x000fe400078110ff */
[----:B------:R-:W-:-:S02]  /*1510*/  F2FP.F16.F32.PACK_AB R11, R11, R22 ;  /* 0x000000160b0b723e */ /* 0x000fc400000000ff */
[----:B------:R-:W-:Y:S02]  /*1520*/  SHF.L.U32 R2, R0, 0x1, RZ ;  /* 0x0000000100027819 */ /* 0x000fe400000006ff */
[----:B------:R-:W-:Y:S02]  /*1530*/  IADD3.X R5, PT, PT, RZ, R4, RZ, P0, !PT ;  /* 0x00000004ff057210 */ /* 0x000fe400007fe4ff */
[----:B------:R-:W-:Y:S02]  /*1540*/  LOP3.LUT R2, R2, 0xfffffff8, RZ, 0xc0, !PT ;  /* 0xfffffff802027812 */ /* 0x000fe400078ec0ff */
        /* <DEDUP_REMOVED lines=9> */
.L_x_4738:
[----:B------:R-:W-:Y:S05]  /*15e0*/  EXIT ;  /* 0x000000000000794d */ /* 0x000fea0003800000 */
.L_x_4739:
[----:B------:R-:W-:Y:S01]  /*15f0*/  BSSY B1, `(.L_x_4755) ;  /* 0x0000008000017945 */ /* 0x000fe20003800000 */
[----:B------:R-:W-:Y:S01]  /*1600*/  IMAD.MOV.U32 R13, RZ, RZ, R4 ;  /* 0x000000ffff0d7224 */ /* 0x000fe200078e0004 */
[----:B------:R-:W-:Y:S02]  /*1610*/  MOV R12, 0x10 ;  /* 0x00000010000c7802 */ /* 0x000fe40000000f00 */
[----:B------:R-:W-:Y:S02]  /*1620*/  MOV R11, 0x1f ;  /* 0x0000001f000b7802 */ /* 0x000fe40000000f00 */
[----:B------:R-:W-:-:S07]  /*1630*/  MOV R15, 0xffffffff ;  /* 0xffffffff000f7802 */ /* 0x000fce0000000f00 */
[----:B------:R-:W-:Y:S05]  /*1640*/  WARPSYNC.COLLECTIVE R15, `(.L_x_4756) ;  /* 0x000000000f087348 */ /* 0x000fea0003c00000 */
[----:B------:R0:W1:Y:S02]  /*1650*/  SHFL.DOWN P6, R14, R13, R12, R11 ;  /* 0x0800000c0d0e7389 */ /* 0x00006400000c000b */
[----:B01----:R-:W-:Y:S05]  /*1660*/  ENDCOLLECTIVE ;  /* 0x000000000000791b */ /* 0x003fea0003800000 */
.L_x_4756:
[----:B------:R-:W-:Y:S05]  /*1670*/  BSYNC B1 ;  /* 0x0000000000017941 */ /* 0x000fea0003800000 */
.L_x_4755:
        /* <DEDUP_REMOVED lines=8> */
.L_x_4757:
[----:B------:R-:W-:Y:S02]  /*1700*/  MOV R13, R6 ;  /* 0x00000006000d7202 */ /* 0x000fe40000000f00 */
[----:B------:R-:W-:-:S07]  /*1710*/  MOV R5, R14 ;  /* 0x0000000e00057202 */ /* 0x000fce0000000f00 */
[----:B------:R-:W-:Y:S05]  /*1720*/  WARPSYNC.COLLECTIVE R15, `(.L_x_4758) ;  /* 0x000000000f087348 */ /* 0x000fea0003c00000 */
[----:B------:R0:W1:Y:S02]  /*1730*/  SHFL.DOWN P6, R14, R13, R12, R11 ;  /* 0x0800000c0d0e7389 */ /* 0x00006400000c000b */
[----:B01----:R-:W-:Y:S05]  /*1740*/  ENDCOLLECTIVE ;  /* 0x000000000000791b */ /* 0x003fea0003800000 */
.L_x_4758:
[----:B------:R-:W-:Y:S05]  /*1750*/  BRA `(.L_x_4759) ;  /* 0xfffffff0005c7947 */ /* 0x000fea000383ffff */
.L_x_4741:
[----:B------:R-:W-:Y:S01]  /*1760*/  HFMA2 R11, -RZ, RZ, 0, 1.847743988037109375e-06 ;  /* 0x0000001fff0b7431 */ /* 0x000fe200000001ff */
[----:B------:R-:W-:Y:S01]  /*1770*/  BSSY B1, `(.L_x_4760) ;  /* 0x0000007000017945 */ /* 0x000fe20003800000 */
[----:B------:R-:W-:Y:S01]  /*1780*/  MOV R13, R4 ;  /* 0x00000004000d7202 */ /* 0x000fe20000000f00 */
[----:B------:R-:W-:Y:S01]  /*1790*/  IMAD.MOV.U32 R12, RZ, RZ, 0x8 ;  /* 0x00000008ff0c7424 */ /* 0x000fe200078e00ff */
[----:B------:R-:W-:-:S07]  /*17a0*/  MOV R15, 0xffffffff ;  /* 0xffffffff000f7802 */ /* 0x000fce0000000f00 */
[----:B0-23--:R-:W-:Y:S05]  /*17b0*/  WARPSYNC.COLLECTIVE R15, `(.L_x_4761) ;  /* 0x000000000f087348 */ /* 0x00dfea0003c00000 */
[----:B------:R1:W4:Y:S02]  /*17c0*/  SHFL.DOWN P6, R14, R13, R12, R11 ;  /* 0x0800000c0d0e7389 */ /* 0x00032400000c000b */
[----:B01234-:R-:W-:Y:S05]  /*17d0*/  ENDCOLLECTIVE ;  /* 0x000000000000791b */ /* 0x01ffea0003800000 */
.L_x_4761:
[----:B------:R-:W-:Y:S05]  /*17e0*/  BSYNC B1 ;  /* 0x0000000000017941 */ /* 0x000fea0003800000 */
.L_x_4760:
        /* <DEDUP_REMOVED lines=8> */
.L_x_4762:
[----:B------:R-:W-:Y:S01]  /*1870*/  IMAD.MOV.U32 R13, RZ, RZ, R2 ;  /* 0x000000ffff0d7224 */ /* 0x000fe200078e0002 */
[----:B------:R-:W-:-:S07]  /*1880*/  MOV R5, R14 ;  /* 0x0000000e00057202 */ /* 0x000fce0000000f00 */
[----:B------:R-:W-:Y:S05]  /*1890*/  WARPSYNC.COLLECTIVE R15, `(.L_x_4763) ;  /* 0x000000000f087348 */ /* 0x000fea0003c00000 */
[----:B------:R0:W1:Y:S02]  /*18a0*/  SHFL.DOWN P6, R14, R13, R12, R11 ;  /* 0x0800000c0d0e7389 */ /* 0x00006400000c000b */
[----:B01----:R-:W-:Y:S05]  /*18b0*/  ENDCOLLECTIVE ;  /* 0x000000000000791b */ /* 0x003fea0003800000 */
.L_x_4763:
[----:B------:R-:W-:Y:S05]  /*18c0*/  BRA `(.L_x_4764) ;  /* 0xfffffff0004c7947 */ /* 0x000fea000383ffff */
.L_x_4743:
        /* <DEDUP_REMOVED lines=8> */
.L_x_4766:
[----:B------:R-:W-:Y:S05]  /*1950*/  BSYNC B1 ;  /* 0x0000000000017941 */ /* 0x000fea0003800000 */
.L_x_4765:
        /* <DEDUP_REMOVED lines=8> */
.L_x_4767:
[----:B------:R-:W-:Y:S01]  /*19e0*/  MOV R13, R2 ;  /* 0x00000002000d7202 */ /* 0x000fe20000000f00 */
[----:B------:R-:W-:-:S07]  /*19f0*/  IMAD.MOV.U32 R5, RZ, RZ, R14 ;  /* 0x000000ffff057224 */ /* 0x000fce00078e000e */
[----:B------:R-:W-:Y:S05]  /*1a00*/  WARPSYNC.COLLECTIVE R15, `(.L_x_4768) ;  /* 0x000000000f087348 */ /* 0x000fea0003c00000 */
[----:B------:R0:W1:Y:S02]  /*1a10*/  SHFL.DOWN P6, R14, R13, R12, R11 ;  /* 0x0800000c0d0e7389 */ /* 0x00006400000c000b */
[----:B01----:R-:W-:Y:S05]  /*1a20*/  ENDCOLLECTIVE ;  /* 0x000000000000791b */ /* 0x003fea0003800000 */
.L_x_4768:
[----:B------:R-:W-:Y:S05]  /*1a30*/  BRA `(.L_x_4769) ;  /* 0xfffffff000447947 */ /* 0x000fea000383ffff */
.L_x_4745:
[----:B------:R-:W-:Y:S01]  /*1a40*/  HFMA2 R12, -RZ, RZ, 0, 1.1920928955078125e-07 ;  /* 0x00000002ff0c7431 */ /* 0x000fe200000001ff */
[----:B------:R-:W-:Y:S01]  /*1a50*/  BSSY B1, `(.L_x_4770) ;  /* 0x0000007000017945 */ /* 0x000fe20003800000 */
[----:B------:R-:W-:Y:S01]  /*1a60*/  MOV R13, R4 ;  /* 0x00000004000d7202 */ /* 0x000fe20000000f00 */
[----:B------:R-:W-:Y:S01]  /*1a70*/  IMAD.MOV.U32 R15, RZ, RZ, -0x1 ;  /* 0xffffffffff0f7424 */ /* 0x000fe200078e00ff */
[----:B------:R-:W-:-:S07]  /*1a80*/  MOV R11, 0x1f ;  /* 0x0000001f000b7802 */ /* 0x000fce0000000f00 */
[----:B-1234-:R-:W-:Y:S05]  /*1a90*/  WARPSYNC.COLLECTIVE R15, `(.L_x_4771) ;  /* 0x000000000f087348 */ /* 0x01efea0003c00000 */
[----:B------:R0:W0:Y:S02]  /*1aa0*/  SHFL.DOWN P6, R14, R13, R12, R11 ;  /* 0x0800000c0d0e7389 */ /* 0x00002400000c000b */
[----:B01234-:R-:W-:Y:S05]  /*1ab0*/  ENDCOLLECTIVE ;  /* 0x000000000000791b */ /* 0x01ffea0003800000 */
.L_x_4771:
[----:B------:R-:W-:Y:S05]  /*1ac0*/  BSYNC B1 ;  /* 0x0000000000017941 */ /* 0x000fea0003800000 */
.L_x_4770:
        /* <DEDUP_REMOVED lines=8> */
.L_x_4772:
[----:B------:R-:W-:Y:S02]  /*1b50*/  MOV R13, R2 ;  /* 0x00000002000d7202 */ /* 0x000fe40000000f00 */
[----:B------:R-:W-:-:S07]  /*1b60*/  MOV R5, R14 ;  /* 0x0000000e00057202 */ /* 0x000fce0000000f00 */
[----:B------:R-:W-:Y:S05]  /*1b70*/  WARPSYNC.COLLECTIVE R15, `(.L_x_4773) ;  /* 0x000000000f087348 */ /* 0x000fea0003c00000 */
[----:B------:R0:W1:Y:S02]  /*1b80*/  SHFL.DOWN P6, R14, R13, R12, R11 ;  /* 0x0800000c0d0e7389 */ /* 0x00006400000c000b */
[----:B01----:R-:W-:Y:S05]  /*1b90*/  ENDCOLLECTIVE ;  /* 0x000000000000791b */ /* 0x003fea0003800000 */
.L_x_4773:
[----:B------:R-:W-:Y:S05]  /*1ba0*/  BRA `(.L_x_4774) ;  /* 0xfffffff0003c7947 */ /* 0x000fea000383ffff */
.L_x_4747:
        /* <DEDUP_REMOVED lines=8> */
.L_x_4776:
[----:B------:R-:W-:Y:S05]  /*1c30*/  BSYNC B1 ;  /* 0x0000000000017941 */ /* 0x000fea0003800000 */
.L_x_4775:
        /* <DEDUP_REMOVED lines=8> */
.L_x_4777:
[----:B------:R-:W-:Y:S02]  /*1cc0*/  MOV R13, R2 ;  /* 0x00000002000d7202 */ /* 0x000fe40000000f00 */
[----:B------:R-:W-:-:S07]  /*1cd0*/  MOV R5, R14 ;  /* 0x0000000e00057202 */ /* 0x000fce0000000f00 */
[----:B------:R-:W-:Y:S05]  /*1ce0*/  WARPSYNC.COLLECTIVE R15, `(.L_x_4778) ;  /* 0x000000000f087348 */ /* 0x000fea0003c00000 */
[----:B------:R0:W1:Y:S02]  /*1cf0*/  SHFL.DOWN P6, R14, R13, R12, R11 ;  /* 0x0800000c0d0e7389 */ /* 0x00006400000c000b */
[----:B01----:R-:W-:Y:S05]  /*1d00*/  ENDCOLLECTIVE ;  /* 0x000000000000791b */ /* 0x003fea0003800000 */
.L_x_4778:
[----:B------:R-:W-:Y:S05]  /*1d10*/  BRA `(.L_x_4779) ;  /* 0xfffffff000347947 */ /* 0x000fea000383ffff */
.L_x_4749:
[----:B------:R-:W-:Y:S01]  /*1d20*/  HFMA2 R11, -RZ, RZ, 0, 1.847743988037109375e-06 ;  /* 0x0000001fff0b7431 */ /* 0x000fe200000001ff */
[----:B------:R-:W-:Y:S01]  /*1d30*/  BSSY B1, `(.L_x_4780) ;  /* 0x0000007000017945 */ /* 0x000fe20003800000 */
[----:B------:R-:W-:Y:S01]  /*1d40*/  MOV R13, R4 ;  /* 0x00000004000d7202 */ /* 0x000fe20000000f00 */
[----:B------:R-:W-:Y:S01]  /*1d50*/  IMAD.MOV.U32 R12, RZ, RZ, RZ ;  /* 0x000000ffff0c7224 */ /* 0x000fe200078e00ff */
[----:B------:R-:W-:-:S07]  /*1d60*/  MOV R15, 0xffffffff ;  /* 0xffffffff000f7802 */ /* 0x000fce0000000f00 */
[----:B-1234-:R-:W-:Y:S05]  /*1d70*/  WARPSYNC.COLLECTIVE R15, `(.L_x_4781) ;  /* 0x000000000f087348 */ /* 0x01efea0003c00000 */
[----:B------:R0:W0:Y:S02]  /*1d80*/  SHFL.IDX P6, R14, R13, R12, R11 ;  /* 0x0000000c0d0e7389 */ /* 0x00002400000c000b */
[----:B01234-:R-:W-:Y:S05]  /*1d90*/  ENDCOLLECTIVE ;  /* 0x000000000000791b */ /* 0x01ffea0003800000 */
.L_x_4781:
[----:B------:R-:W-:Y:S05]  /*1da0*/  BSYNC B1 ;  /* 0x0000000000017941 */ /* 0x000fea0003800000 */
.L_x_4780:
        /* <DEDUP_REMOVED lines=8> */
.L_x_4782:
[----:B------:R-:W-:Y:S02]  /*1e30*/  MOV R13, R2 ;  /* 0x00000002000d7202 */ /* 0x000fe40000000f00 */
[----:B------:R-:W-:-:S07]  /*1e40*/  MOV R3, R14 ;  /* 0x0000000e00037202 */ /* 0x000fce0000000f00 */
[----:B------:R-:W-:Y:S05]  /*1e50*/  WARPSYNC.COLLECTIVE R15, `(.L_x_4783) ;  /* 0x000000000f087348 */ /* 0x000fea0003c00000 */
[----:B------:R0:W1:Y:S02]  /*1e60*/  SHFL.IDX P6, R14, R13, R12, R11 ;  /* 0x0000000c0d0e7389 */ /* 0x00006400000c000b */
[----:B01----:R-:W-:Y:S05]  /*1e70*/  ENDCOLLECTIVE ;  /* 0x000000000000791b */ /* 0x003fea0003800000 */
.L_x_4783:
[----:B------:R-:W-:Y:S05]  /*1e80*/  BRA `(.L_x_4784) ;  /* 0xfffffff0002c7947 */ /* 0x000fea000383ffff */
.L_x_4785:
        /* <DEDUP_REMOVED lines=15> */
.L_x_7551:


//--------------------- .text._Z17LayerNormWarpImplI19BiasAddResidualLoadI6__halffE11AffineStoreIfS1_EfLi4ELi4ELi0ELi32ELi1ELb1EEvT_T0_iidPT1_S8_ --------------------------
	.section	.text._Z17LayerNormWarpImplI19BiasAddResidualLoadI6__halffE11AffineStoreIfS1_EfLi4ELi4ELi0ELi32ELi1ELb1EEvT_T0_iidPT1_S8_,"ax",@progbits
	.align	128
        .global         _Z17LayerNormWarpImplI19BiasAddResidualLoadI6__halffE11AffineStoreIfS1_EfLi4ELi4ELi0ELi32ELi1ELb1EEvT_T0_iidPT1_S8_
        .type           _Z17LayerNormWarpImplI19BiasAddResidualLoadI6__halffE11AffineStoreIfS1_EfLi4ELi4ELi0ELi32ELi1ELb1EEvT_T0_iidPT1_S8_,@function
        .size           _Z17LayerNormWarpImplI19BiasAddResidualLoadI6__halffE11AffineStoreIfS1_EfLi4ELi4ELi0ELi32ELi1ELb1EEvT_T0_iidPT1_S8_,(.L_x_7552 - _Z17LayerNormWarpImplI19BiasAddResidualLoadI6__halffE11AffineStoreIfS1_EfLi4ELi4ELi0ELi32ELi1ELb1EEvT_T0_iidPT1_S8_)
        .other          _Z17LayerNormWarpImplI19BiasAddResidualLoadI6__halffE11AffineStoreIfS1_EfLi4ELi4ELi0ELi32ELi1ELb1EEvT_T0_iidPT1_S8_,@"STO_CUDA_ENTRY STV_DEFAULT"
_Z17LayerNormWarpImplI19BiasAddResidualLoadI6__halffE11AffineStoreIfS1_EfLi4ELi4ELi0ELi32ELi1ELb1EEvT_T0_iidPT1_S8_:
.text._Z17LayerNormWarpImplI19BiasAddResidualLoadI6__halffE11AffineStoreIfS1_EfLi4ELi4ELi0ELi32ELi1ELb1EEvT_T0_iidPT1_S8_:
[----:B------:R-:W0:Y:S01]  /*0000*/  LDC R1, c[0x0][0x37c] ;  /* 0x0000df00ff017b82 */ /* 0x000e220000000800 */
[----:B------:R-:W1:Y:S01]  /*0010*/  LDCU UR4, c[0x0][0x3c4] ;  /* 0x00007880ff0477ac */ /* 0x000e620008000800 */
[----:B------:R-:W2:Y:S01]  /*0020*/  LDCU UR46, c[0x0][0x3c4] ;  /* 0x00007880ff2e77ac */ /* 0x000ea20008000800 */
[----:B------:R-:W3:Y:S01]  /*0030*/  LDCU UR47, c[0x0][0x3c0] ;  /* 0x00007800ff2f77ac */ /* 0x000ee20008000800 */
        /* <DEDUP_REMOVED lines=11> */
[----:B------:R-:W-:Y:S01]  /*00f0*/  IMAD.MOV.U32 R13, RZ, RZ, RZ ;  /* 0x000000ffff0d7224 */ /* 0x000fe200078e00ff */
[----:B------:R-:W1:Y:S01]  /*0100*/  LDCU.64 UR8, c[0x4][0x168] ;  /* 0x01002d00ff0877ac */ /* 0x000e620008000a00 */
[----:B--2---:R-:W-:Y:S02]  /*0110*/  MOV R4, UR4 ;  /* 0x0000000400047c02 */ /* 0x004fe40008000f00 */
[----:B------:R-:W-:Y:S01]  /*0120*/  MOV R5, UR5 ;  /* 0x0000000500057c02 */ /* 0x000fe20008000f00 */
[----:B-----5:R-:W-:Y:S01]  /*0130*/  IMAD.U32 R6, RZ, RZ, UR6 ;  /* 0x00000006ff067e24 */ /* 0x020fe2000f8e00ff */
[----:B------:R-:W-:-:S02]  /*0140*/  MOV R7, UR7 ;  /* 0x0000000700077c02 */ /* 0x000fc40008000f00 */
[----:B-1----:R-:W-:Y:S01]  /*0150*/  MOV R10, UR8 ;  /* 0x00000008000a7c02 */ /* 0x002fe20008000f00 */
[----:B---3--:R-:W-:-:S07]  /*0160*/  IMAD.U32 R11, RZ, RZ, UR9 ;  /* 0x00000009ff0b7e24 */ /* 0x008fce000f8e00ff */
[----:B------:R-:W-:-:S07]  /*0170*/  LEPC R20, `(.L_x_4786) ;  /* 0x000000001014794e */ /* 0x000fce0000000000 */
[----:B0---4-:R-:W-:Y:S05]  /*0180*/  CALL.ABS.NOINC R2 ;  /* 0x0000000002007343 */ /* 0x011fea0003c00000 */
.L_x_4786:
        /* <DEDUP_REMOVED lines=11> */
[----:B------:R-:W3:Y:S01]  /*0240*/  LDCU UR5, c[0x0][0x3c4] ;  /* 0x00007880ff0577ac */ /* 0x000ee20008000800 */
[----:B------:R-:W4:Y:S05]  /*0250*/  LDCU UR4, c[0x0][0x370] ;  /* 0x00006e00ff0477ac */ /* 0x000f2a0008000800 */
[----:B------:R-:W5:Y:S08]  /*0260*/  LDC.64 R16, c[0x0][0x3b0] ;  /* 0x0000ec00ff107b82 */ /* 0x000f700000000a00 */
[----:B------:R-:W5:Y:S01]  /*0270*/  LDC.64 R18, c[0x0][0x3b8] ;  /* 0x0000ee00ff127b82 */ /* 0x000f620000000a00 */
[----:B-1----:R-:W1:Y:S07]  /*0280*/  F2F.F32.F64 R5, UR6 ;  /* 0x0000000600057d10 */ /* 0x002e6e0008301000 */
[----:B------:R-:W1:Y:S01]  /*0290*/  LDC.64 R6, c[0x0][0x358] ;  /* 0x0000d600ff067b82 */ /* 0x000e620000000a00 */
[----:B----4-:R-:W-:Y:S01]  /*02a0*/  IMAD R21, R21, UR4, RZ ;  /* 0x0000000415157c24 */ /* 0x010fe2000f8e02ff */
[----:B0-----:R-:W-:-:S04]  /*02b0*/  SHF.L.U32 R4, R2, 0x2, RZ ;  /* 0x0000000202047819 */ /* 0x001fc800000006ff */
[C---:B---3--:R-:W-:Y:S01]  /*02c0*/  ISETP.GE.AND P0, PT, R4.reuse, UR5, PT ;  /* 0x0000000504007c0c */ /* 0x048fe2000bf06270 */
[----:B--2---:R-:W-:-:S04]  /*02d0*/  IMAD.WIDE.U32 R8, R4, 0x2, R8 ;  /* 0x0000000204087825 */ /* 0x004fc800078e0008 */
[----:B-----5:R-:W-:-:S04]  /*02e0*/  IMAD.WIDE.U32 R16, R4, 0x2, R16 ;  /* 0x0000000204107825 */ /* 0x020fc800078e0010 */
[----:B------:R-:W-:-:S07]  /*02f0*/  IMAD.WIDE.U32 R18, R4, 0x2, R18 ;  /* 0x0000000204127825 */ /* 0x000fce00078e0012 */
.L_x_4810:
[----:B------:R-:W-:Y:S01]  /*0300*/  BSSY.RECONVERGENT B1, `(.L_x_4788) ;  /* 0x000003a000017945 */ /* 0x000fe20003800200 */
[----:B------:R-:W-:Y:S02]  /*0310*/  HFMA2 R20, -RZ, RZ, 0, 0 ;  /* 0x00000000ff147431 */ /* 0x000fe400000001ff */
[----:B------:R-:W-:Y:S02]  /*0320*/  IMAD.MOV.U32 R26, RZ, RZ, RZ ;  /* 0x000000ffff1a7224 */ /* 0x000fe400078e00ff */
[----:B------:R-:W-:Y:S01]  /*0330*/  HFMA2 R0, -RZ, RZ, 0, 0 ;  /* 0x00000000ff007431 */ /* 0x000fe200000001ff */
[----:B------:R-:W-:Y:S01]  /*0340*/  MOV R24, RZ ;  /* 0x000000ff00187202 */ /* 0x000fe20000000f00 */
[----:B------:R-:W-:Y:S01]  /*0350*/  IMAD.MOV.U32 R3, RZ, RZ, RZ ;  /* 0x000000ffff037224 */ /* 0x000fe200078e00ff */
[----:B0-----:R-:W-:Y:S01]  /*0360*/  CS2R R22, SRZ ;  /* 0x0000000000167805 */ /* 0x001fe2000001ff00 */
[----:B---34-:R-:W-:Y:S06]  /*0370*/  @P0 BRA `(.L_x_4789) ;  /* 0x0000000000c80947 */ /* 0x018fec0003800000 */
[----:B------:R-:W-:Y:S02]  /*0380*/  SHF.R.S32.HI R0, RZ, 0x1f, R10 ;  /* 0x0000001fff007819 */ /* 0x000fe4000001140a */
[----:B------:R-:W-:Y:S02]  /*0390*/  MOV R12, R4 ;  /* 0x00000004000c7202 */ /* 0x000fe40000000f00 */
[----:B------:R-:W-:Y:S01]  /*03a0*/  MOV R13, RZ ;  /* 0x000000ff000d7202 */ /* 0x000fe20000000f00 */
[----:B------:R-:W-:Y:S01]  /*03b0*/  IMAD R3, R0, UR38, RZ ;  /* 0x0000002600037c24 */ /* 0x000fe2000f8e02ff */
[----:B-1----:R-:W-:Y:S02]  /*03c0*/  R2UR UR4, R6 ;  /* 0x00000000060472ca */ /* 0x002fe400000e0000 */
[----:B------:R-:W-:Y:S01]  /*03d0*/  R2UR UR5, R7 ;  /* 0x00000000070572ca */ /* 0x000fe200000e0000 */
[----:B------:R-:W-:Y:S01]  /*03e0*/  IMAD.WIDE.U32 R12, R10, UR38, R12 ;  /* 0x000000260a0c7c25 */ /* 0x000fe2000f8e000c */
[----:B------:R-:W-:-:S02]  /*03f0*/  R2UR UR8, R6 ;  /* 0x00000000060872ca */ /* 0x000fc400000e0000 */
[C---:B------:R-:W-:Y:S01]  /*0400*/  R2UR UR9, R7.reuse ;  /* 0x00000000070972ca */ /* 0x040fe200000e0000 */
[----:B------:R-:W-:Y:S01]  /*0410*/  IMAD R3, R10, UR39, R3 ;  /* 0x000000270a037c24 */ /* 0x000fe2000f8e0203 */
[----:B------:R-:W-:Y:S02]  /*0420*/  R2UR UR6, R6 ;  /* 0x00000000060672ca */ /* 0x000fe400000e0000 */
[----:B------:R-:W-:Y:S01]  /*0430*/  R2UR UR7, R7 ;  /* 0x00000000070772ca */ /* 0x000fe200000e0000 */
[----:B------:R-:W-:-:S05]  /*0440*/  IMAD.IADD R11, R13, 0x1, R3 ;  /* 0x000000010d0b7824 */ /* 0x000fca00078e0203 */
        /* <DEDUP_REMOVED lines=11> */
[----:B------:R-:W3:Y:S04]  /*0500*/  LDG.E.64 R12, desc[UR4][R12.64] ;  /* 0x000000040c0c7981 */ /* 0x000ee8000c1e1b00 */
[----:B------:R-:W3:Y:S02]  /*0510*/  LDG.E.64 R22, desc[UR8][R22.64] ;  /* 0x0000000816167981 */ /* 0x000ee4000c1e1b00 */
[----:B---3--:R-:W-:Y:S02]  /*0520*/  HADD2 R0, R12, R22 ;  /* 0x000000160c007230 */ /* 0x008fe40000000000 */
[----:B------:R-:W-:Y:S02]  /*0530*/  HFMA2 R13, R13, 1, 1, R23 ;  /* 0x3c003c000d0d7831 */ /* 0x000fe40000000017 */
[----:B--2---:R-:W-:-:S02]  /*0540*/  HFMA2 R14, R0, 1, 1, R14 ;  /* 0x3c003c00000e7831 */ /* 0x004fc4000000000e */
        /* <DEDUP_REMOVED lines=8> */
[--C-:B------:R-:W-:Y:S01]  /*05d0*/  FADD R11, R26, -R12.reuse ;  /* 0x8000000c1a0b7221 */ /* 0x100fe20000000000 */
[----:B------:R-:W-:Y:S02]  /*05e0*/  HADD2.F32 R20, -RZ, R13.H1_H1 ;  /* 0x3000000dff147230 */ /* 0x000fe40000004100 */
[----:B------:R-:W-:Y:S01]  /*05f0*/  FFMA R3, R0, R3, RZ ;  /* 0x0000000300037223 */ /* 0x000fe200000000ff */
[--C-:B------:R-:W-:Y:S01]  /*0600*/  FFMA R13, R11, 0.3333333432674407959, R12.reuse ;  /* 0x3eaaaaab0b0d7823 */ /* 0x100fe2000000000c */
[----:B------:R-:W-:-:S03]  /*0610*/  FADD R12, R24, -R12 ;  /* 0x8000000c180c7221 */ /* 0x000fc60000000000 */
[----:B------:R-:W-:Y:S01]  /*0620*/  FADD R23, R20, -R13 ;  /* 0x8000000d14177221 */ /* 0x000fe20000000000 */
[----:B------:R-:W-:Y:S01]  /*0630*/  FFMA R12, R14, R12, R3 ;  /* 0x0000000c0e0c7223 */ /* 0x000fe20000000003 */
[--C-:B------:R-:W-:Y:S02]  /*0640*/  FADD R14, R26, -R13.reuse ;  /* 0x8000000d1a0e7221 */ /* 0x100fe40000000000 */
[----:B------:R-:W-:Y:S02]  /*0650*/  FFMA R3, R23, 0.25, R13 ;  /* 0x3e80000017037823 */ /* 0x000fe4000000000d */
[----:B------:R-:W-:Y:S02]  /*0660*/  FFMA R12, R11, R14, R12 ;  /* 0x0000000e0b0c7223 */ /* 0x000fe4000000000c */
[----:B------:R-:W-:Y:S01]  /*0670*/  FADD R11, R20, -R3 ;  /* 0x80000003140b7221 */ /* 0x000fe20000000000 */
[----:B------:R-:W-:-:S03]  /*0680*/  IMAD.MOV.U32 R22, RZ, RZ, 0x40800000 ;  /* 0x40800000ff167424 */ /* 0x000fc600078e00ff */
[----:B------:R-:W-:-:S07]  /*0690*/  FFMA R23, R23, R11, R12 ;  /* 0x0000000b17177223 */ /* 0x000fce000000000c */
.L_x_4789:
[----:B------:R-:W-:Y:S05]  /*06a0*/  BSYNC.RECONVERGENT B1 ;  /* 0x0000000000017941 */ /* 0x000fea0003800200 */
.L_x_4788:
[----:B------:R-:W-:-:S03]  /*06b0*/  UMOV UR4, 0xffffffff ;  /* 0xffffffff00047882 */ /* 0x000fc60000000000 */
[----:B------:R-:W-:Y:S05]  /*06c0*/  BRA.DIV UR4, `(.L_x_4790) ;  /* 0x0000000e04207947 */ /* 0x000fea000b800000 */
[----:B------:R0:W2:Y:S04]  /*06d0*/  SHFL.DOWN PT, R28, R3, 0x10, 0x1f ;  /* 0x0a001f00031c7f89 */ /* 0x0000a800000e0000 */
[----:B------:R0:W3:Y:S04]  /*06e0*/  SHFL.DOWN PT, R25, R23, 0x10, 0x1f ;  /* 0x0a001f0017197f89 */ /* 0x0000e800000e0000 */
[----:B------:R0:W4:Y:S02]  /*06f0*/  SHFL.DOWN PT, R14, R22, 0x10, 0x1f ;  /* 0x0a001f00160e7f89 */ /* 0x00012400000e0000 */
.L_x_4815:
[----:B----4-:R-:W-:Y:S01]  /*0700*/  FSETP.NEU.AND P0, PT, R14, RZ, PT ;  /* 0x000000ff0e00720b */ /* 0x010fe20003f0d000 */
        /* <DEDUP_REMOVED lines=11> */
[----:B0-----:R-:W-:Y:S01]  /*07c0*/  FFMA R3, R14, R28, R3 ;  /* 0x0000001c0e037223 */ /* 0x001fe20000000003 */
[----:B------:R-:W-:Y:S01]  /*07d0*/  FMUL R13, R22, R13 ;  /* 0x0000000d160d7220 */ /* 0x000fe20000400000 */
[----:B------:R-:W-:-:S03]  /*07e0*/  MOV R22, R11 ;  /* 0x0000000b00167202 */ /* 0x000fc60000000f00 */
[----:B---3--:R-:W-:-:S04]  /*07f0*/  FFMA R13, R14, R13, R25 ;  /* 0x0000000d0e0d7223 */ /* 0x008fc80000000019 */
[----:B------:R-:W-:-:S07]  /*0800*/  FADD R23, R23, R13 ;  /* 0x0000000d17177221 */ /* 0x000fce0000000000 */
.L_x_4792:
[----:B------:R-:W-:Y:S05]  /*0810*/  BSYNC.RECONVERGENT B1 ;  /* 0x0000000000017941 */ /* 0x000fea0003800200 */
.L_x_4791:
[----:B------:R-:W-:-:S03]  /*0820*/  UMOV UR4, 0xffffffff ;  /* 0xffffffff00047882 */ /* 0x000fc60000000000 */
[----:B------:R-:W-:Y:S05]  /*0830*/  BRA.DIV UR4, `(.L_x_4793) ;  /* 0x0000000e04207947 */ /* 0x000fea000b800000 */
[----:B--2---:R2:W4:Y:S04]  /*0840*/  SHFL.DOWN PT, R28, R3, 0x8, 0x1f ;  /* 0x09001f00031c7f89 */ /* 0x00452800000e0000 */
[----:B---3--:R2:W3:Y:S04]  /*0850*/  SHFL.DOWN PT, R25, R23, 0x8, 0x1f ;  /* 0x09001f0017197f89 */ /* 0x0084e800000e0000 */
[----:B------:R2:W0:Y:S02]  /*0860*/  SHFL.DOWN PT, R14, R22, 0x8, 0x1f ;  /* 0x09001f00160e7f89 */ /* 0x00042400000e0000 */
.L_x_4820:
        /* <DEDUP_REMOVED lines=12> */
[----:B--2---:R-:W-:Y:S01]  /*0930*/  FFMA R3, R14, R28, R3 ;  /* 0x0000001c0e037223 */ /* 0x004fe20000000003 */
[----:B------:R-:W-:Y:S01]  /*0940*/  FMUL R13, R22, R13 ;  /* 0x0000000d160d7220 */ /* 0x000fe20000400000 */
[----:B------:R-:W-:-:S03]  /*0950*/  MOV R22, R11 ;  /* 0x0000000b00167202 */ /* 0x000fc60000000f00 */
[----:B---3--:R-:W-:-:S04]  /*0960*/  FFMA R13, R14, R13, R25 ;  /* 0x0000000d0e0d7223 */ /* 0x008fc80000000019 */
[----:B------:R-:W-:-:S07]  /*0970*/  FADD R23, R23, R13 ;  /* 0x0000000d17177221 */ /* 0x000fce0000000000 */
.L_x_4795:
[----:B------:R-:W-:Y:S05]  /*0980*/  BSYNC.RECONVERGENT B1 ;  /* 0x0000000000017941 */ /* 0x000fea0003800200 */
.L_x_4794:
[----:B------:R-:W-:-:S03]  /*0990*/  UMOV UR4, 0xffffffff ;  /* 0xffffffff00047882 */ /* 0x000fc60000000000 */
[----:B------:R-:W-:Y:S05]  /*09a0*/  BRA.DIV UR4, `(.L_x_4796) ;  /* 0x0000000e04207947 */ /* 0x000fea000b800000 */
[----:B----4-:R0:W4:Y:S04]  /*09b0*/  SHFL.DOWN PT, R28, R3, 0x4, 0x1f ;  /* 0x08801f00031c7f89 */ /* 0x01012800000e0000 */
[----:B---3--:R0:W3:Y:S04]  /*09c0*/  SHFL.DOWN PT, R25, R23, 0x4, 0x1f ;  /* 0x08801f0017197f89 */ /* 0x0080e800000e0000 */
[----:B------:R0:W0:Y:S02]  /*09d0*/  SHFL.DOWN PT, R14, R22, 0x4, 0x1f ;  /* 0x08801f00160e7f89 */ /* 0x00002400000e0000 */
.L_x_4825:
        /* <DEDUP_REMOVED lines=14> */
[----:B------:R-:W-:-:S03]  /*0ac0*/  IMAD.MOV.U32 R22, RZ, RZ, R11 ;  /* 0x000000ffff167224 */ /* 0x000fc600078e000b */
[----:B---3--:R-:W-:-:S04]  /*0ad0*/  FFMA R13, R14, R13, R25 ;  /* 0x0000000d0e0d7223 */ /* 0x008fc80000000019 */
[----:B------:R-:W-:-:S07]  /*0ae0*/  FADD R23, R23, R13 ;  /* 0x0000000d17177221 */ /* 0x000fce0000000000 */
.L_x_4798:
[----:B------:R-:W-:Y:S05]  /*0af0*/  BSYNC.RECONVERGENT B1 ;  /* 0x0000000000017941 */ /* 0x000fea0003800200 */
.L_x_4797:
[----:B------:R-:W-:-:S03]  /*0b00*/  UMOV UR4, 0xffffffff ;  /* 0xffffffff00047882 */ /* 0x000fc60000000000 */
[----:B------:R-:W-:Y:S05]  /*0b10*/  BRA.DIV UR4, `(.L_x_4799) ;  /* 0x0000000e04207947 */ /* 0x000fea000b800000 */
[----:B----4-:R0:W4:Y:S04]  /*0b20*/  SHFL.DOWN PT, R28, R3, 0x2, 0x1f ;  /* 0x08401f00031c7f89 */ /* 0x01012800000e0000 */
[----:B---3--:R0:W3:Y:S04]  /*0b30*/  SHFL.DOWN PT, R25, R23, 0x2, 0x1f ;  /* 0x08401f0017197f89 */ /* 0x0080e800000e0000 */
[----:B------:R0:W0:Y:S02]  /*0b40*/  SHFL.DOWN PT, R14, R22, 0x2, 0x1f ;  /* 0x08401f00160e7f89 */ /* 0x00002400000e0000 */
.L_x_4830:
        /* <DEDUP_REMOVED lines=17> */
.L_x_4801:
[----:B------:R-:W-:Y:S05]  /*0c60*/  BSYNC.RECONVERGENT B1 ;  /* 0x0000000000017941 */ /* 0x000fea0003800200 */
.L_x_4800:
[----:B------:R-:W-:-:S03]  /*0c70*/  UMOV UR4, 0xffffffff ;  /* 0xffffffff00047882 */ /* 0x000fc60000000000 */
[----:B------:R-:W-:Y:S05]  /*0c80*/  BRA.DIV UR4, `(.L_x_4802) ;  /* 0x0000000e04207947 */ /* 0x000fea000b800000 */
[----:B----4-:R0:W4:Y:S04]  /*0c90*/  SHFL.DOWN PT, R28, R3, 0x1, 0x1f ;  /* 0x08201f00031c7f89 */ /* 0x01012800000e0000 */
[----:B---3--:R0:W3:Y:S04]  /*0ca0*/  SHFL.DOWN PT, R25, R23, 0x1, 0x1f ;  /* 0x08201f0017197f89 */ /* 0x0080e800000e0000 */
[----:B------:R0:W0:Y:S02]  /*0cb0*/  SHFL.DOWN PT, R14, R22, 0x1, 0x1f ;  /* 0x08201f00160e7f89 */ /* 0x00002400000e0000 */
.L_x_4835:
        /* <DEDUP_REMOVED lines=17> */
.L_x_4804:
[----:B------:R-:W-:Y:S05]  /*0dd0*/  BSYNC.RECONVERGENT B1 ;  /* 0x0000000000017941 */ /* 0x000fea0003800200 */
.L_x_4803:
[----:B------:R-:W-:-:S03]  /*0de0*/  UMOV UR4, 0xffffffff ;  /* 0xffffffff00047882 */ /* 0x000fc60000000000 */
[----:B------:R-:W-:Y:S05]  /*0df0*/  BRA.DIV UR4, `(.L_x_4805) ;  /* 0x0000000e04207947 */ /* 0x000fea000b800000 */
[----:B--2---:R-:W0:Y:S04]  /*0e00*/  SHFL.IDX PT, R3, R3, RZ, 0x1f ;  /* 0x00001fff03037589 */ /* 0x004e2800000e0000 */
[----:B------:R-:W2:Y:S04]  /*0e10*/  SHFL.IDX PT, R23, R23, RZ, 0x1f ;  /* 0x00001fff17177589 */ /* 0x000ea800000e0000 */
[----:B------:R0:W0:Y:S02]  /*0e20*/  SHFL.IDX PT, R14, R22, RZ, 0x1f ;  /* 0x00001fff160e7589 */ /* 0x00002400000e0000 */
.L_x_4840:
[----:B0-----:R-:W-:-:S13]  /*0e30*/  FSETP.GEU.AND P0, PT, |R14|, 1.175494350822287508e-38, PT ;  /* 0x008000000e00780b */ /* 0x001fda0003f0e200 */
[----:B------:R-:W-:Y:S01]  /*0e40*/  @!P0 FMUL R14, R14, 16777216 ;  /* 0x4b8000000e0e8820 */ /* 0x000fe20000400000 */
[----:B--2---:R-:W-:-:S05]  /*0e50*/  @!P0 FMUL R23, R23, 16777216 ;  /* 0x4b80000017178820 */ /* 0x004fca0000400000 */
        /* <DEDUP_REMOVED lines=24> */
.L_x_4806:
[----:B------:R-:W0:Y:S02]  /*0fe0*/  MUFU.RSQ R11, R11 ;  /* 0x0000000b000b7308 */ /* 0x000e240000001400 */
.L_x_4807:
[----:B------:R-:W1:Y:S01]  /*0ff0*/  LDC.64 R14, c[0x0][0x3d0] ;  /* 0x0000f400ff0e7b82 */ /* 0x000e620000000a00 */
[----:B------:R-:W-:Y:S01]  /*1000*/  ISETP.NE.AND P0, PT, R2, RZ, PT ;  /* 0x000000ff0200720c */ /* 0x000fe20003f05270 */
[----:B------:R-:W-:Y:S06]  /*1010*/  BSSY.RECONVERGENT B1, `(.L_x_4808) ;  /* 0x000002e000017945 */ /* 0x000fec0003800200 */
[----:B------:R-:W2:Y:S06]  /*1020*/  LDC.64 R12, c[0x0][0x3d8] ;  /* 0x0000f600ff0c7b82 */ /* 0x000eac0000000a00 */
[----:B------:R-:W-:-:S02]  /*1030*/  @!P0 R2UR UR4, R6 ;  /* 0x00000000060482ca */ /* 0x000fc400000e0000 */
[C---:B------:R-:W-:Y:S02]  /*1040*/  @!P0 R2UR UR5, R7.reuse ;  /* 0x00000000070582ca */ /* 0x040fe400000e0000 */
[----:B------:R-:W-:Y:S02]  /*1050*/  @!P0 R2UR UR6, R6 ;  /* 0x00000000060682ca */ /* 0x000fe400000e0000 */
[----:B------:R-:W-:Y:S01]  /*1060*/  @!P0 R2UR UR7, R7 ;  /* 0x00000000070782ca */ /* 0x000fe200000e0000 */
[----:B-1----:R-:W-:-:S08]  /*1070*/  @!P0 IMAD.WIDE R14, R10, 0x4, R14 ;  /* 0x000000040a0e8825 */ /* 0x002fd000078e020e */
[----:B------:R1:W-:Y:S01]  /*1080*/  @!P0 STG.E desc[UR4][R14.64], R3 ;  /* 0x000000030e008986 */ /* 0x0003e2000c101904 */
[----:B--2---:R-:W-:-:S05]  /*1090*/  @!P0 IMAD.WIDE R12, R10, 0x4, R12 ;  /* 0x000000040a0c8825 */ /* 0x004fca00078e020c */
[----:B0-----:R1:W-:Y:S01]  /*10a0*/  @!P0 STG.E desc[UR6][R12.64], R11 ;  /* 0x0000000b0c008986 */ /* 0x0013e2000c101906 */
[----:B------:R-:W-:-:S13]  /*10b0*/  ISETP.GE.AND P0, PT, R4, UR46, PT ;  /* 0x0000002e04007c0c */ /* 0x000fda000bf06270 */
[----:B-1----:R-:W-:Y:S05]  /*10c0*/  @P0 BRA `(.L_x_4809) ;  /* 0x0000000000880947 */ /* 0x002fea0003800000 */
[C---:B------:R-:W-:Y:S02]  /*10d0*/  R2UR UR4, R6.reuse ;  /* 0x00000000060472ca */ /* 0x040fe400000e0000 */
[C---:B------:R-:W-:Y:S02]  /*10e0*/  R2UR UR5, R7.reuse ;  /* 0x00000000070572ca */ /* 0x040fe400000e0000 */
[----:B------:R-:W-:Y:S02]  /*10f0*/  R2UR UR6, R6 ;  /* 0x00000000060672ca */ /* 0x000fe400000e0000 */
[----:B------:R-:W-:-:S09]  /*1100*/  R2UR UR7, R7 ;  /* 0x00000000070772ca */ /* 0x000fd200000e0000 */
[----:B------:R-:W2:Y:S04]  /*1110*/  LDG.E.64 R12, desc[UR4][R16.64] ;  /* 0x00000004100c7981 */ /* 0x000ea8000c1e1b00 */
[----:B------:R-:W2:Y:S01]  /*1120*/  LDG.E.64 R14, desc[UR6][R18.64] ;  /* 0x00000006120e7981 */ /* 0x000ea2000c1e1b00 */
[----:B------:R-:W-:Y:S01]  /*1130*/  HFMA2 R23, -RZ, RZ, 0, 0 ;  /* 0x00000000ff177431 */ /* 0x000fe200000001ff */
[----:B---3--:R-:W-:Y:S01]  /*1140*/  SHF.R.S32.HI R25, RZ, 0x1f, R10 ;  /* 0x0000001fff197819 */ /* 0x008fe2000001140a */
[C---:B------:R-:W-:Y:S01]  /*1150*/  FADD R0, -R3.reuse, R0 ;  /* 0x0000000003007221 */ /* 0x040fe20000000100 */
[----:B------:R-:W-:Y:S01]  /*1160*/  MOV R22, R4 ;  /* 0x0000000400167202 */ /* 0x000fe20000000f00 */
[C---:B------:R-:W-:Y:S01]  /*1170*/  FADD R24, -R3.reuse, R24 ;  /* 0x0000001803187221 */ /* 0x040fe20000000100 */
[----:B------:R-:W-:Y:S01]  /*1180*/  FADD R26, -R3, R26 ;  /* 0x0000001a031a7221 */ /* 0x000fe20000000100 */
[----:B------:R-:W-:-:S02]  /*1190*/  IMAD R25, R25, UR42, RZ ;  /* 0x0000002a19197c24 */ /* 0x000fc4000f8e02ff */
[----:B------:R-:W-:Y:S01]  /*11a0*/  FADD R20, -R3, R20 ;  /* 0x0000001403147221 */ /* 0x000fe20000000100 */
[-C--:B------:R-:W-:Y:S01]  /*11b0*/  FMUL R0, R0, R11.reuse ;  /* 0x0000000b00007220 */ /* 0x080fe20000400000 */
[----:B------:R-:W-:Y:S01]  /*11c0*/  FMUL R3, R24, R11 ;  /* 0x0000000b18037220 */ /* 0x000fe20000400000 */
[----:B------:R-:W-:-:S04]  /*11d0*/  IMAD.WIDE.U32 R22, R10, UR42, R22 ;  /* 0x0000002a0a167c25 */ /* 0x000fc8000f8e0016 */
[-C--:B------:R-:W-:Y:S01]  /*11e0*/  FMUL R26, R26, R11.reuse ;  /* 0x0000000b1a1a7220 */ /* 0x080fe20000400000 */
[----:B------:R-:W-:Y:S01]  /*11f0*/  FMUL R27, R20, R11 ;  /* 0x0000000b141b7220 */ /* 0x000fe20000400000 */
[----:B------:R-:W-:Y:S01]  /*1200*/  IMAD R25, R10, UR43, R25 ;  /* 0x0000002b0a197c24 */ /* 0x000fe2000f8e0219 */
[----:B------:R-:W-:-:S03]  /*1210*/  F2FP.F16.F32.PACK_AB R0, R3, R0 ;  /* 0x000000000300723e */ /* 0x000fc600000000ff */
[----:B------:R-:W-:Y:S01]  /*1220*/  F2FP.F16.F32.PACK_AB R3, R27, R26 ;  /* 0x0000001a1b03723e */ /* 0x000fe200000000ff */
[----:B------:R-:W-:-:S05]  /*1230*/  IMAD.IADD R23, R23, 0x1, R25 ;  /* 0x0000000117177824 */ /* 0x000fca00078e0219 */
[----:B------:R-:W-:-:S04]  /*1240*/  SHF.R.S32.HI R25, RZ, 0x1f, R23 ;  /* 0x0000001fff197819 */ /* 0x000fc80000011417 */
[----:B------:R-:W-:-:S04]  /*1250*/  LEA.HI R22, P1, R25, R22, RZ, 0x2 ;  /* 0x0000001619167211 */ /* 0x000fc800078310ff */
[----:B------:R-:W-:Y:S02]  /*1260*/  IADD3.X R25, PT, PT, RZ, R23, RZ, P1, !PT ;  /* 0x00000017ff197210 */ /* 0x000fe40000ffe4ff */
[C---:B------:R-:W-:Y:S02]  /*1270*/  SHF.L.U32 R23, R22.reuse, 0x1, RZ ;  /* 0x0000000116177819 */ /* 0x040fe400000006ff */
[----:B------:R-:W-:Y:S02]  /*1280*/  SHF.L.U64.HI R11, R22, 0x1, R25 ;  /* 0x00000001160b7819 */ /* 0x000fe40000010219 */
[----:B------:R-:W-:-:S04]  /*1290*/  LOP3.LUT R22, R23, 0xfffffff8, RZ, 0xc0, !PT ;  /* 0xfffffff817167812 */ /* 0x000fc800078ec0ff */
[----:B------:R-:W-:-:S04]  /*12a0*/  IADD3 R22, P1, PT, R22, UR40, RZ ;  /* 0x0000002816167c10 */ /* 0x000fc8000ff3e0ff */
[----:B------:R-:W-:Y:S01]  /*12b0*/  IADD3.X R23, PT, PT, R11, UR41, RZ, P1, !PT ;  /* 0x000000290b177c10 */ /* 0x000fe20008ffe4ff */
[----:B--2---:R-:W-:Y:S02]  /*12c0*/  HFMA2 R12, R0, R12, R14 ;  /* 0x0000000c000c7231 */ /* 0x004fe4000000000e */
[----:B------:R-:W-:-:S05]  /*12d0*/  HFMA2 R13, R3, R13, R15 ;  /* 0x0000000d030d7231 */ /* 0x000fca000000000f */
[----:B------:R0:W-:Y:S02]  /*12e0*/  STG.E.64 desc[UR4][R22.64], R12 ;  /* 0x0000000c16007986 */ /* 0x0001e4000c101b04 */
.L_x_4809:
[----:B------:R-:W-:Y:S05]  /*12f0*/  BSYNC.RECONVERGENT B1 ;  /* 0x0000000000017941 */ /* 0x000fea0003800200 */
.L_x_4808:
[----:B------:R-:W-:-:S05]  /*1300*/  IMAD.IADD R10, R21, 0x1, R10 ;  /* 0x00000001150a7824 */ /* 0x000fca00078e020a */
[----:B------:R-:W-:-:S13]  /*1310*/  ISETP.GE.AND P1, PT, R10, UR47, PT ;  /* 0x0000002f0a007c0c */ /* 0x000fda000bf26270 */
[----:B------:R-:W-:Y:S05]  /*1320*/  @!P1 BRA `(.L_x_4810) ;  /* 0xffffffec00f49947 */ /* 0x000fea000383ffff */
[----:B------:R-:W-:Y:S05]  /*1330*/  BSYNC B0 ;  /* 0x0000000000007941 */ /* 0x000fea0003800000 */
.L_x_4787:
[----:B------:R-:W-:Y:S05]  /*1340*/  EXIT ;  /* 0x000000000000794d */ /* 0x000fea0003800000 */
.L_x_4790:
[----:B------:R-:W-:Y:S01]  /*1350*/  HFMA2 R12, -RZ, RZ, 0, 9.5367431640625e-07 ;  /* 0x00000010ff0c7431 */ /* 0x000fe200000001ff */
[----:B------:R-:W-:Y:S01]  /*1360*/  BSSY B1, `(.L_x_4811) ;  /* 0x0000007000017945 */ /* 0x000fe20003800000 */
[----:B------:R-:W-:Y:S01]  /*1370*/  MOV R13, R3 ;  /* 0x00000003000d7202 */ /* 0x000fe20000000f00 */
[----:B------:R-:W-:Y:S01]  /*1380*/  IMAD.MOV.U32 R11, RZ, RZ, 0x1f ;  /* 0x0000001fff0b7424 */ /* 0x000fe200078e00ff */
[----:B------:R-:W-:-:S07]  /*1390*/  MOV R15, 0xffffffff ;  /* 0xffffffff000f7802 */ /* 0x000fce0000000f00 */
[----:B-1----:R-:W-:Y:S05]  /*13a0*/  WARPSYNC.COLLECTIVE R15, `(.L_x_4812) ;  /* 0x000000000f087348 */ /* 0x002fea0003c00000 */
[----:B------:R0:W2:Y:S02]  /*13b0*/  SHFL.DOWN P6, R14, R13, R12, R11 ;  /* 0x0800000c0d0e7389 */ /* 0x0000a400000c000b */
[----:B012---:R-:W-:Y:S05]  /*13c0*/  ENDCOLLECTIVE ;  /* 0x000000000000791b */ /* 0x007fea0003800000 */
.L_x_4812:
[----:B------:R-:W-:Y:S05]  /*13d0*/  BSYNC B1 ;  /* 0x0000000000017941 */ /* 0x000fea0003800000 */
.L_x_4811:
        /* <DEDUP_REMOVED lines=8> */
.L_x_4813:
[----:B------:R-:W-:Y:S01]  /*1460*/  IMAD.MOV.U32 R13, RZ, RZ, R22 ;  /* 0x000000ffff0d7224 */ /* 0x000fe200078e0016 */
[----:B------:R-:W-:-:S07]  /*1470*/  MOV R25, R14 ;  /* 0x0000000e00197202 */ /* 0x000fce0000000f00 */
[----:B------:R-:W-:Y:S05]  /*1480*/  WARPSYNC.COLLECTIVE R15, `(.L_x_4814) ;  /* 0x000000000f087348 */ /* 0x000fea0003c00000 */
[----:B------:R0:W1:Y:S02]  /*1490*/  SHFL.DOWN P6, R14, R13, R12, R11 ;  /* 0x0800000c0d0e7389 */ /* 0x00006400000c000b */
[----:B01----:R-:W-:Y:S05]  /*14a0*/  ENDCOLLECTIVE ;  /* 0x000000000000791b */ /* 0x003fea0003800000 */
.L_x_4814:
[----:B------:R-:W-:Y:S05]  /*14b0*/  BRA `(.L_x_4815) ;  /* 0xfffffff000907947 */ /* 0x000fea000383ffff */
.L_x_4793:
[----:B------:R-:W-:Y:S01]  /*14c0*/  HFMA2 R12, -RZ, RZ, 0, 4.76837158203125e-07 ;  /* 0x00000008ff0c7431 */ /* 0x000fe200000001ff */
[----:B------:R-:W-:Y:S01]  /*14d0*/  BSSY B1, `(.L_x_4816) ;  /* 0x0000007000017945 */ /* 0x000fe20003800000 */
[----:B------:R-:W-:Y:S01]  /*14e0*/  MOV R13, R3 ;  /* 0x00000003000d7202 */ /* 0x000fe20000000f00 */
[----:B------:R-:W-:Y:S01]  /*14f0*/  IMAD.MOV.U32 R15, RZ, RZ, -0x1 ;  /* 0xffffffffff0f7424 */ /* 0x000fe200078e00ff */
[----:B------:R-:W-:-:S07]  /*1500*/  MOV R11, 0x1f ;  /* 0x0000001f000b7802 */ /* 0x000fce0000000f00 */
[----:B0123--:R-:W-:Y:S05]  /*1510*/  WARPSYNC.COLLECTIVE R15, `(.L_x_4817) ;  /* 0x000000000f087348 */ /* 0x00ffea0003c00000 */
[----:B------:R4:W0:Y:S02]  /*1520*/  SHFL.DOWN P6, R14, R13, R12, R11 ;  /* 0x0800000c0d0e7389 */ /* 0x00082400000c000b */
[----:B01234-:R-:W-:Y:S05]  /*1530*/  ENDCOLLECTIVE ;  /* 0x000000000000791b */ /* 0x01ffea0003800000 */
.L_x_4817:
[----:B------:R-:W-:Y:S05]  /*1540*/  BSYNC B1 ;  /* 0x0000000000017941 */ /* 0x000fea0003800000 */
.L_x_4816:
        /* <DEDUP_REMOVED lines=8> */
.L_x_4818:
[----:B------:R-:W-:Y:S02]  /*15d0*/  MOV R13, R22 ;  /* 0x00000016000d7202 */ /* 0x000fe40000000f00 */
[----:B------:R-:W-:-:S07]  /*15e0*/  MOV R25, R14 ;  /* 0x0000000e00197202 */ /* 0x000fce0000000f00 */
[----:B------:R-:W-:Y:S05]  /*15f0*/  WARPSYNC.COLLECTIVE R15, `(.L_x_4819) ;  /* 0x000000000f087348 */ /* 0x000fea0003c00000 */
[----:B------:R0:W1:Y:S02]  /*1600*/  SHFL.DOWN P6, R14, R13, R12, R11 ;  /* 0x0800000c0d0e7389 */ /* 0x00006400000c000b */
[----:B01----:R-:W-:Y:S05]  /*1610*/  ENDCOLLECTIVE ;  /* 0x000000000000791b */ /* 0x003fea0003800000 */
.L_x_4819:
[----:B------:R-:W-:Y:S05]  /*1620*/  BRA `(.L_x_4820) ;  /* 0xfffffff000907947 */ /* 0x000fea000383ffff */
.L_x_4796:
[----:B------:R-:W-:Y:S01]  /*1630*/  HFMA2 R12, -RZ, RZ, 0, 2.384185791015625e-07 ;  /* 0x00000004ff0c7431 */ /* 0x000fe200000001ff */
[----:B------:R-:W-:Y:S01]  /*1640*/  BSSY B1, `(.L_x_4821) ;  /* 0x0000007000017945 */ /* 0x000fe20003800000 */
[----:B------:R-:W-:Y:S01]  /*1650*/  IMAD.MOV.U32 R13, RZ, RZ, R3 ;  /* 0x000000ffff0d7224 */ /* 0x000fe200078e0003 */
[----:B------:R-:W-:Y:S02]  /*1660*/  MOV R11, 0x1f ;  /* 0x0000001f000b7802 */ /* 0x000fe40000000f00 */
[----:B------:R-:W-:-:S07]  /*1670*/  MOV R15, 0xffffffff ;  /* 0xffffffff000f7802 */ /* 0x000fce0000000f00 */
[----:B-1234-:R-:W-:Y:S05]  /*1680*/  WARPSYNC.COLLECTIVE R15, `(.L_x_4822) ;  /* 0x000000000f087348 */ /* 0x01efea0003c00000 */
[----:B------:R0:W0:Y:S02]  /*1690*/  SHFL.DOWN P6, R14, R13, R12, R11 ;  /* 0x0800000c0d0e7389 */ /* 0x00002400000c000b */
[----:B01234-:R-:W-:Y:S05]  /*16a0*/  ENDCOLLECTIVE ;  /* 0x000000000000791b */ /* 0x01ffea0003800000 */
.L_x_4822:
[----:B------:R-:W-:Y:S05]  /*16b0*/  BSYNC B1 ;  /* 0x0000000000017941 */ /* 0x000fea0003800000 */
.L_x_4821:
        /* <DEDUP_REMOVED lines=8> */
.L_x_4823:
[----:B------:R-:W-:Y:S02]  /*1740*/  MOV R13, R22 ;  /* 0x00000016000d7202 */ /* 0x000fe40000000f00 */
[----:B------:R-:W-:-:S07]  /*1750*/  MOV R25, R14 ;  /* 0x0000000e00197202 */ /* 0x000fce0000000f00 */
[----:B------:R-:W-:Y:S05]  /*1760*/  WARPSYNC.COLLECTIVE R15, `(.L_x_4824) ;  /* 0x000000000f087348 */ /* 0x000fea0003c00000 */
[----:B------:R0:W1:Y:S02]  /*1770*/  SHFL.DOWN P6, R14, R13, R12, R11 ;  /* 0x0800000c0d0e7389 */ /* 0x00006400000c000b */
[----:B01----:R-:W-:Y:S05]  /*1780*/  ENDCOLLECTIVE ;  /* 0x000000000000791b */ /* 0x003fea0003800000 */
.L_x_4824:
[----:B------:R-:W-:Y:S05]  /*1790*/  BRA `(.L_x_4825) ;  /* 0xfffffff000907947 */ /* 0x000fea000383ffff */
.L_x_4799:
        /* <DEDUP_REMOVED lines=8> */
.L_x_4827:
[----:B------:R-:W-:Y:S05]  /*1820*/  BSYNC B1 ;  /* 0x0000000000017941 */ /* 0x000fea0003800000 */
.L_x_4826:
        /* <DEDUP_REMOVED lines=8> */
.L_x_4828:
[----:B------:R-:W-:Y:S01]  /*18b0*/  MOV R13, R22 ;  /* 0x00000016000d7202 */ /* 0x000fe20000000f00 */
[----:B------:R-:W-:-:S07]  /*18c0*/  IMAD.MOV.U32 R25, RZ, RZ, R14 ;  /* 0x000000ffff197224 */ /* 0x000fce00078e000e */
[----:B------:R-:W-:Y:S05]  /*18d0*/  WARPSYNC.COLLECTIVE R15, `(.L_x_4829) ;  /* 0x000000000f087348 */ /* 0x000fea0003c00000 */
[----:B------:R0:W1:Y:S02]  /*18e0*/  SHFL.DOWN P6, R14, R13, R12, R11 ;  /* 0x0800000c0d0e7389 */ /* 0x00006400000c000b */
[----:B01----:R-:W-:Y:S05]  /*18f0*/  ENDCOLLECTIVE ;  /* 0x000000000000791b */ /* 0x003fea0003800000 */
.L_x_4829:
[----:B------:R-:W-:Y:S05]  /*1900*/  BRA `(.L_x_4830) ;  /* 0xfffffff000907947 */ /* 0x000fea000383ffff */
.L_x_4802:
        /* <DEDUP_REMOVED lines=8> */
.L_x_4832:
[----:B------:R-:W-:Y:S05]  /*1990*/  BSYNC B1 ;  /* 0x0000000000017941 */ /* 0x000fea0003800000 */
.L_x_4831:
        /* <DEDUP_REMOVED lines=8> */
.L_x_4833:
[----:B------:R-:W-:Y:S01]  /*1a20*/  IMAD.MOV.U32 R13, RZ, RZ, R22 ;  /* 0x000000ffff0d7224 */ /* 0x000fe200078e0016 */
[----:B------:R-:W-:-:S07]  /*1a30*/  MOV R25, R14 ;  /* 0x0000000e00197202 */ /* 0x000fce0000000f00 */
[----:B------:R-:W-:Y:S05]  /*1a40*/  WARPSYNC.COLLECTIVE R15, `(.L_x_4834) ;  /* 0x000000000f087348 */ /* 0x000fea0003c00000 */
[----:B------:R0:W1:Y:S02]  /*1a50*/  SHFL.DOWN P6, R14, R13, R12, R11 ;  /* 0x0800000c0d0e7389 */ /* 0x00006400000c000b */
[----:B01----:R-:W-:Y:S05]  /*1a60*/  ENDCOLLECTIVE ;  /* 0x000000000000791b */ /* 0x003fea0003800000 */
.L_x_4834:
[----:B------:R-:W-:Y:S05]  /*1a70*/  BRA `(.L_x_4835) ;  /* 0xfffffff000907947 */ /* 0x000fea000383ffff */
.L_x_4805:
        /* <DEDUP_REMOVED lines=8> */
.L_x_4837:
[----:B------:R-:W-:Y:S05]  /*1b00*/  BSYNC B1 ;  /* 0x0000000000017941 */ /* 0x000fea0003800000 */
.L_x_4836:
        /* <DEDUP_REMOVED lines=8> */
.L_x_4838:
[----:B------:R-:W-:Y:S02]  /*1b90*/  MOV R13, R22 ;  /* 0x00000016000d7202 */ /* 0x000fe40000000f00 */
[----:B------:R-:W-:-:S07]  /*1ba0*/  MOV R23, R14 ;  /* 0x0000000e00177202 */ /* 0x000fce0000000f00 */
[----:B------:R-:W-:Y:S05]  /*1bb0*/  WARPSYNC.COLLECTIVE R15, `(.L_x_4839) ;  /* 0x000000000f087348 */ /* 0x000fea0003c00000 */
[----:B------:R0:W1:Y:S02]  /*1bc0*/  SHFL.IDX P6, R14, R13, R12, R11 ;  /* 0x0000000c0d0e7389 */ /* 0x00006400000c000b */
[----:B01----:R-:W-:Y:S05]  /*1bd0*/  ENDCOLLECTIVE ;  /* 0x000000000000791b */ /* 0x003fea0003800000 */
.L_x_4839:
[----:B------:R-:W-:Y:S05]  /*1be0*/  BRA `(.L_x_4840) ;  /* 0xfffffff000907947 */ /* 0x000fea000383ffff */
.L_x_4841:
        /* <DEDUP_REMOVED lines=9> */
.L_x_7552:


//--------------------- .text._Z17LayerNormWarpImplI19BiasAddResidualLoadI6__halffE11AffineStoreIfS1_EfLi4ELi4ELi4ELi32ELi1ELb0EEvT_T0_iidPT1_S8_ --------------------------
	.section	.text._Z17LayerNormWarpImplI19BiasAddResidualLoadI6__halffE11AffineStoreIfS1_EfLi4ELi4ELi4ELi32ELi1ELb0EEvT_T0_iidPT1_S8_,"ax",@progbits
	.align	128
        .global         _Z17LayerNormWarpImplI19BiasAddResidualLoadI6__halffE11AffineStoreIfS1_EfLi4ELi4ELi4ELi32ELi1ELb0EEvT_T0_iidPT1_S8_
        .type           _Z17LayerNormWarpImplI19BiasAddResidualLoadI6__halffE11AffineStoreIfS1_EfLi4ELi4ELi4ELi32ELi1ELb0EEvT_T0_iidPT1_S8_,@function
        .size           _Z17LayerNormWarpImplI19BiasAddResidualLoadI6__halffE11AffineStoreIfS1_EfLi4ELi4ELi4ELi32ELi1ELb0EEvT_T0_iidPT1_S8_,(.L_x_7553 - _Z17LayerNormWarpImplI19BiasAddResidualLoadI6__halffE11AffineStoreIfS1_EfLi4ELi4ELi4ELi32ELi1ELb0EEvT_T0_iidPT1_S8_)
        .other          _Z17LayerNormWarpImplI19BiasAddResidualLoadI6__halffE11AffineStoreIfS1_EfLi4ELi4ELi4ELi32ELi1ELb0EEvT_T0_iidPT1_S8_,@"STO_CUDA_ENTRY STV_DEFAULT"
_Z17LayerNormWarpImplI19BiasAddResidualLoadI6__halffE11AffineStoreIfS1_EfLi4ELi4ELi4ELi32ELi1ELb0EEvT_T0_iidPT1_S8_:
.text._Z17LayerNormWarpImplI19BiasAddResidualLoadI6__halffE11AffineStoreIfS1_EfLi4ELi4ELi4ELi32ELi1ELb0EEvT_T0_iidPT1_S8_:
        /* <DEDUP_REMOVED lines=25> */
.L_x_4842:
        /* <DEDUP_REMOVED lines=21> */
.L_x_4859:
[----:B------:R-:W-:Y:S01]  /*02e0*/  HFMA2 R7, -RZ, RZ, 0, 0 ;  /* 0x00000000ff077431 */ /* 0x000fe200000001ff */
[----:B0-----:R-:W-:Y:S02]  /*02f0*/  SHF.R.S32.HI R20, RZ, 0x1f, R5 ;  /* 0x0000001fff147819 */ /* 0x001fe40000011405 */
[----:B---3--:R-:W-:Y:S02]  /*0300*/  R2UR UR4, R8 ;  /* 0x00000000080472ca */ /* 0x008fe400000e0000 */
[C---:B------:R-:W-:Y:S01]  /*0310*/  R2UR UR5, R9.reuse ;  /* 0x00000000090572ca */ /* 0x040fe200000e0000 */
[----:B------:R-:W-:Y:S01]  /*0320*/  IMAD R0, R20, UR38, RZ ;  /* 0x0000002614007c24 */ /* 0x000fe2000f8e02ff */
[C---:B------:R-:W-:Y:S02]  /*0330*/  R2UR UR8, R8.reuse ;  /* 0x00000000080872ca */ /* 0x040fe400000e0000 */
[----:B------:R-:W-:Y:S01]  /*0340*/  R2UR UR9, R9 ;  /* 0x00000000090972ca */ /* 0x000fe200000e0000 */
[----:B------:R-:W-:Y:S01]  /*0350*/  IMAD.WIDE.U32 R12, R5, UR38, R6 ;  /* 0x00000026050c7c25 */ /* 0x000fe2000f8e0006 */
[----:B------:R-:W-:-:S02]  /*0360*/  R2UR UR6, R8 ;  /* 0x00000000080672ca */ /* 0x000fc400000e0000 */
[----:B------:R-:W-:Y:S01]  /*0370*/  R2UR UR7, R9 ;  /* 0x00000000090772ca */ /* 0x000fe200000e0000 */
[----:B------:R-:W-:-:S04]  /*0380*/  IMAD R11, R5, UR39, R0 ;  /* 0x00000027050b7c24 */ /* 0x000fc8000f8e0200 */
[----:B------:R-:W-:-:S05]  /*0390*/  IMAD.IADD R11, R13, 0x1, R11 ;  /* 0x000000010d0b7824 */ /* 0x000fca00078e020b */
[----:B------:R-:W-:-:S04]  /*03a0*/  SHF.R.S32.HI R3, RZ, 0x1f, R11 ;  /* 0x0000001fff037819 */ /* 0x000fc8000001140b */
[----:B------:R-:W-:Y:S02]  /*03b0*/  LEA.HI R0, P0, R3, R12, RZ, 0x2 ;  /* 0x0000000c03007211 */ /* 0x000fe400078110ff */
[----:B------:R-:W2:Y:S02]  /*03c0*/  LDG.E.64 R12, desc[UR6][R28.64] ;  /* 0x000000061c0c7981 */ /* 0x000ea4000c1e1b00 */
[----:B------:R-:W-:Y:S02]  /*03d0*/  SHF.L.U32 R26, R0, 0x1, RZ ;  /* 0x00000001001a7819 */ /* 0x000fe400000006ff */
[----:B------:R-:W-:Y:S02]  /*03e0*/  IADD3.X R3, PT, PT, RZ, R11, RZ, P0, !PT ;  /* 0x0000000bff037210 */ /* 0x000fe400007fe4ff */
[----:B------:R-:W-:Y:S02]  /*03f0*/  LOP3.LUT R26, R26, 0xfffffff8, RZ, 0xc0, !PT ;  /* 0xfffffff81a1a7812 */ /* 0x000fe400078ec0ff */
[----:B------:R-:W-:-:S02]  /*0400*/  SHF.L.U64.HI R0, R0, 0x1, R3 ;  /* 0x0000000100007819 */ /* 0x000fc40000010203 */
[C---:B------:R-:W-:Y:S02]  /*0410*/  IADD3 R14, P0, PT, R26.reuse, UR48, RZ ;  /* 0x000000301a0e7c10 */ /* 0x040fe4000ff1e0ff */
[----:B------:R-:W-:Y:S02]  /*0420*/  IADD3 R26, P1, PT, R26, UR36, RZ ;  /* 0x000000241a1a7c10 */ /* 0x000fe4000ff3e0ff */
[C---:B------:R-:W-:Y:S02]  /*0430*/  IADD3.X R15, PT, PT, R0.reuse, UR49, RZ, P0, !PT ;  /* 0x00000031000f7c10 */ /* 0x040fe400087fe4ff */
[----:B------:R-:W-:-:S04]  /*0440*/  IADD3.X R27, PT, PT, R0, UR37, RZ, P1, !PT ;  /* 0x00000025001b7c10 */ /* 0x000fc80008ffe4ff */
[----:B------:R-:W3:Y:S04]  /*0450*/  LDG.E.64 R14, desc[UR4][R14.64] ;  /* 0x000000040e0e7981 */ /* 0x000ee8000c1e1b00 */
[----:B------:R-:W3:Y:S01]  /*0460*/  LDG.E.64 R22, desc[UR8][R26.64] ;  /* 0x000000081a167981 */ /* 0x000ee2000c1e1b00 */
[----:B------:R-:W-:Y:S01]  /*0470*/  UMOV UR4, 0xffffffff ;  /* 0xffffffff00047882 */ /* 0x000fe20000000000 */
[----:B------:R-:W-:Y:S01]  /*0480*/  IMAD.MOV.U32 R25, RZ, RZ, 0x40800000 ;  /* 0x40800000ff197424 */ /* 0x000fe200078e00ff */
[----:B------:R-:W-:Y:S01]  /*0490*/  MOV R21, 0x40800000 ;  /* 0x4080000000157802 */ /* 0x000fe20000000f00 */
[----:B---3--:R-:W-:Y:S02]  /*04a0*/  HADD2 R22, R14, R22 ;  /* 0x000000160e167230 */ /* 0x008fe40000000000 */
[----:B------:R-:W-:-:S02]  /*04b0*/  HFMA2 R15, R15, 1, 1, R23 ;  /* 0x3c003c000f0f7831 */ /* 0x000fc40000000017 */
[----:B--2---:R-:W-:Y:S02]  /*04c0*/  HFMA2 R22, R22, 1, 1, R12 ;  /* 0x3c003c0016167831 */ /* 0x004fe4000000000c */
        /* <DEDUP_REMOVED lines=10> */
[----:B------:R-:W-:Y:S01]  /*0570*/  FFMA R11, R0, R11, RZ ;  /* 0x0000000b000b7223 */ /* 0x000fe200000000ff */
[--C-:B------:R-:W-:Y:S02]  /*0580*/  FADD R13, R22, -R14.reuse ;  /* 0x8000000e160d7221 */ /* 0x100fe40000000000 */
[----:B------:R-:W-:Y:S02]  /*0590*/  FFMA R15, R3, 0.3333333432674407959, R14 ;  /* 0x3eaaaaab030f7823 */ /* 0x000fe4000000000e */
[----:B------:R-:W-:Y:S02]  /*05a0*/  FFMA R12, R12, R13, R11 ;  /* 0x0000000d0c0c7223 */ /* 0x000fe4000000000b */
[--C-:B------:R-:W-:Y:S01]  /*05b0*/  FADD R14, R26, -R15.reuse ;  /* 0x8000000f1a0e7221 */ /* 0x100fe20000000000 */
[----:B------:R-:W-:-:S03]  /*05c0*/  FADD R11, R24, -R15 ;  /* 0x8000000f180b7221 */ /* 0x000fc60000000000 */
[----:B------:R-:W-:Y:S01]  /*05d0*/  FFMA R30, R14, 0.25, R15 ;  /* 0x3e8000000e1e7823 */ /* 0x000fe2000000000f */
[----:B------:R-:W-:-:S03]  /*05e0*/  FFMA R11, R3, R11, R12 ;  /* 0x0000000b030b7223 */ /* 0x000fc6000000000c */
[----:B------:R-:W-:-:S04]  /*05f0*/  FADD R12, R26, -R30 ;  /* 0x8000001e1a0c7221 */ /* 0x000fc80000000000 */
[----:B------:R-:W-:Y:S01]  /*0600*/  FFMA R23, R14, R12, R11 ;  /* 0x0000000c0e177223 */ /* 0x000fe2000000000b */
[----:B------:R-:W-:Y:S06]  /*0610*/  BRA.DIV UR4, `(.L_x_4844) ;  /* 0x0000000a04ec7947 */ /* 0x000fec000b800000 */
[----:B------:R-:W0:Y:S04]  /*0620*/  SHFL.DOWN PT, R27, R30, 0x10, 0x1f ;  /* 0x0a001f001e1b7f89 */ /* 0x000e2800000e0000 */
[----:B------:R-:W1:Y:S04]  /*0630*/  SHFL.DOWN PT, R3, R23, 0x10, 0x1f ;  /* 0x0a001f0017037f89 */ /* 0x000e6800000e0000 */
[----:B------:R2:W3:Y:S02]  /*0640*/  SHFL.DOWN PT, R14, R25, 0x10, 0x1f ;  /* 0x0a001f00190e7f89 */ /* 0x0004e400000e0000 */
[----:B--2---:R-:W-:-:S07]  /*0650*/  MOV R25, R30 ;  /* 0x0000001e00197202 */ /* 0x004fce0000000f00 */
.L_x_4864:
[----:B---3--:R-:W-:-:S13]  /*0660*/  FSETP.NEU.AND P0, PT, R14, RZ, PT ;  /* 0x000000ff0e00720b */ /* 0x008fda0003f0d000 */
[----:B------:R-:W-:Y:S05]  /*0670*/  @!P0 BRA `(.L_x_4845) ;  /* 0x0000000000308947 */ /* 0x000fea0003800000 */
[----:B------:R-:W-:Y:S01]  /*0680*/  FADD R11, R14, 4 ;  /* 0x408000000e0b7421 */ /* 0x000fe20000000000 */
[----:B0-----:R-:W-:-:S03]  /*0690*/  FADD R27, R27, -R25 ;  /* 0x800000191b1b7221 */ /* 0x001fc60000000000 */
[----:B------:R-:W-:Y:S01]  /*06a0*/  IMAD.MOV.U32 R21, RZ, RZ, R11 ;  /* 0x000000ffff157224 */ /* 0x000fe200078e000b */
[----:B------:R-:W-:Y:S01]  /*06b0*/  FSETP.GEU.AND P0, PT, |R11|, 1.175494350822287508e-38, PT ;  /* 0x008000000b00780b */ /* 0x000fe20003f0e200 */
[----:B------:R-:W-:-:S12]  /*06c0*/  FMUL.M4 R12, R27, R27 ;  /* 0x0000001b1b0c7220 */ /* 0x000fd80000600000 */
[----:B------:R-:W-:Y:S01]  /*06d0*/  @!P0 FMUL R11, R11, 16777216 ;  /* 0x4b8000000b0b8820 */ /* 0x000fe20000400000 */
[----:B------:R-:W-:-:S05]  /*06e0*/  @!P0 FMUL R14, R14, 16777216 ;  /* 0x4b8000000e0e8820 */ /* 0x000fca0000400000 */
[----:B------:R-:W0:Y:S02]  /*06f0*/  MUFU.RCP R11, R11 ;  /* 0x0000000b000b7308 */ /* 0x000e240000001000 */
[----:B0-----:R-:W-:-:S04]  /*0700*/  FMUL R14, R11, R14 ;  /* 0x0000000e0b0e7220 */ /* 0x001fc80000400000 */
[C---:B-1----:R-:W-:Y:S01]  /*0710*/  FFMA R12, R14.reuse, R12, R3 ;  /* 0x0000000c0e0c7223 */ /* 0x042fe20000000003 */
[----:B------:R-:W-:-:S03]  /*0720*/  FFMA R25, R14, R27, R25 ;  /* 0x0000001b0e197223 */ /* 0x000fc60000000019 */
[----:B------:R-:W-:-:S07]  /*0730*/  FADD R23, R23, R12 ;  /* 0x0000000c17177221 */ /* 0x000fce0000000000 */
.L_x_4845:
[----:B------:R-:W-:-:S03]  /*0740*/  UMOV UR4, 0xffffffff ;  /* 0xffffffff00047882 */ /* 0x000fc60000000000 */
[----:B------:R-:W-:Y:S05]  /*0750*/  BRA.DIV UR4, `(.L_x_4846) ;  /* 0x0000000a04fc7947 */ /* 0x000fea000b800000 */
[----:B------:R2:W3:Y:S04]  /*0760*/  SHFL.DOWN PT, R30, R25, 0x8, 0x1f ;  /* 0x09001f00191e7f89 */ /* 0x0004e800000e0000 */
[----:B-1----:R2:W1:Y:S04]  /*0770*/  SHFL.DOWN PT, R3, R23, 0x8, 0x1f ;  /* 0x09001f0017037f89 */ /* 0x00246800000e0000 */
[----:B------:R2:W4:Y:S02]  /*0780*/  SHFL.DOWN PT, R14, R21, 0x8, 0x1f ;  /* 0x09001f00150e7f89 */ /* 0x00052400000e0000 */
.L_x_4869:
        /* <DEDUP_REMOVED lines=10> */
[-C--:B--2---:R-:W-:Y:S01]  /*0830*/  FFMA R25, R14, R30.reuse, R25 ;  /* 0x0000001e0e197223 */ /* 0x084fe20000000019 */
[----:B------:R-:W-:-:S04]  /*0840*/  FMUL R30, R30, R30 ;  /* 0x0000001e1e1e7220 */ /* 0x000fc80000400000 */
[----:B------:R-:W-:Y:S01]  /*0850*/  FMUL R30, R21, R30 ;  /* 0x0000001e151e7220 */ /* 0x000fe20000400000 */
[----:B------:R-:W-:-:S03]  /*0860*/  MOV R21, R11 ;  /* 0x0000000b00157202 */ /* 0x000fc60000000f00 */
[----:B-1----:R-:W-:-:S04]  /*0870*/  FFMA R30, R14, R30, R3 ;  /* 0x0000001e0e1e7223 */ /* 0x002fc80000000003 */
[----:B------:R-:W-:-:S07]  /*0880*/  FADD R23, R23, R30 ;  /* 0x0000001e17177221 */ /* 0x000fce0000000000 */
.L_x_4847:
[----:B------:R-:W-:-:S03]  /*0890*/  UMOV UR4, 0xffffffff ;  /* 0xffffffff00047882 */ /* 0x000fc60000000000 */
[----:B------:R-:W-:Y:S05]  /*08a0*/  BRA.DIV UR4, `(.L_x_4848) ;  /* 0x0000000e04047947 */ /* 0x000fea000b800000 */
[----:B---3--:R3:W4:Y:S04]  /*08b0*/  SHFL.DOWN PT, R30, R25, 0x4, 0x1f ;  /* 0x08801f00191e7f89 */ /* 0x00872800000e0000 */
[----:B-1----:R3:W1:Y:S04]  /*08c0*/  SHFL.DOWN PT, R3, R23, 0x4, 0x1f ;  /* 0x08801f0017037f89 */ /* 0x00266800000e0000 */
[----:B------:R3:W0:Y:S02]  /*08d0*/  SHFL.DOWN PT, R14, R21, 0x4, 0x1f ;  /* 0x08801f00150e7f89 */ /* 0x00062400000e0000 */
.L_x_4874:
        /* <DEDUP_REMOVED lines=10> */
[-C--:B--23--:R-:W-:Y:S01]  /*0980*/  FFMA R25, R14, R30.reuse, R25 ;  /* 0x0000001e0e197223 */ /* 0x08cfe20000000019 */
[----:B------:R-:W-:-:S04]  /*0990*/  FMUL R30, R30, R30 ;  /* 0x0000001e1e1e7220 */ /* 0x000fc80000400000 */
[----:B------:R-:W-:Y:S01]  /*09a0*/  FMUL R30, R21, R30 ;  /* 0x0000001e151e7220 */ /* 0x000fe20000400000 */
[----:B------:R-:W-:-:S03]  /*09b0*/  MOV R21, R11 ;  /* 0x0000000b00157202 */ /* 0x000fc60000000f00 */
[----:B-1----:R-:W-:-:S04]  /*09c0*/  FFMA R30, R14, R30, R3 ;  /* 0x0000001e0e1e7223 */ /* 0x002fc80000000003 */
[----:B------:R-:W-:-:S07]  /*09d0*/  FADD R23, R23, R30 ;  /* 0x0000001e17177221 */ /* 0x000fce0000000000 */
.L_x_4849:
[----:B------:R-:W-:-:S03]  /*09e0*/  UMOV UR4, 0xffffffff ;  /* 0xffffffff00047882 */ /* 0x000fc60000000000 */
[----:B------:R-:W-:Y:S05]  /*09f0*/  BRA.DIV UR4, `(.L_x_4850) ;  /* 0x0000000e040c7947 */ /* 0x000fea000b800000 */
[----:B----4-:R0:W4:Y:S04]  /*0a00*/  SHFL.DOWN PT, R30, R25, 0x2, 0x1f ;  /* 0x08401f00191e7f89 */ /* 0x01012800000e0000 */
[----:B-1----:R0:W1:Y:S04]  /*0a10*/  SHFL.DOWN PT, R3, R23, 0x2, 0x1f ;  /* 0x08401f0017037f89 */ /* 0x00206800000e0000 */
[----:B------:R0:W0:Y:S02]  /*0a20*/  SHFL.DOWN PT, R14, R21, 0x2, 0x1f ;  /* 0x08401f00150e7f89 */ /* 0x00002400000e0000 */
.L_x_4879:
        /* <DEDUP_REMOVED lines=13> */
[----:B------:R-:W-:-:S03]  /*0b00*/  IMAD.MOV.U32 R21, RZ, RZ, R11 ;  /* 0x000000ffff157224 */ /* 0x000fc600078e000b */
[----:B-1----:R-:W-:-:S04]  /*0b10*/  FFMA R30, R14, R30, R3 ;  /* 0x0000001e0e1e7223 */ /* 0x002fc80000000003 */
[----:B------:R-:W-:-:S07]  /*0b20*/  FADD R23, R23, R30 ;  /* 0x0000001e17177221 */ /* 0x000fce0000000000 */
.L_x_4851:
[----:B------:R-:W-:-:S03]  /*0b30*/  UMOV UR4, 0xffffffff ;  /* 0xffffffff00047882 */ /* 0x000fc60000000000 */
[----:B------:R-:W-:Y:S05]  /*0b40*/  BRA.DIV UR4, `(.L_x_4852) ;  /* 0x0000000e04147947 */ /* 0x000fea000b800000 */
[----:B----4-:R0:W4:Y:S04]  /*0b50*/  SHFL.DOWN PT, R30, R25, 0x1, 0x1f ;  /* 0x08201f00191e7f89 */ /* 0x01012800000e0000 */
[----:B-1----:R0:W1:Y:S04]  /*0b60*/  SHFL.DOWN PT, R3, R23, 0x1, 0x1f ;  /* 0x08201f0017037f89 */ /* 0x00206800000e0000 */
[----:B------:R0:W0:Y:S02]  /*0b70*/  SHFL.DOWN PT, R14, R21, 0x1, 0x1f ;  /* 0x08201f00150e7f89 */ /* 0x00002400000e0000 */
.L_x_4884:
        /* <DEDUP_REMOVED lines=16> */
.L_x_4853:
[----:B------:R-:W-:-:S03]  /*0c80*/  UMOV UR4, 0xffffffff ;  /* 0xffffffff00047882 */ /* 0x000fc60000000000 */
[----:B------:R-:W-:Y:S05]  /*0c90*/  BRA.DIV UR4, `(.L_x_4854) ;  /* 0x0000000e041c7947 */ /* 0x000fea000b800000 */
[----:B-1----:R0:W1:Y:S04]  /*0ca0*/  SHFL.IDX PT, R3, R25, RZ, 0x1f ;  /* 0x00001fff19037589 */ /* 0x00206800000e0000 */
[----:B--23--:R-:W2:Y:S04]  /*0cb0*/  SHFL.IDX PT, R23, R23, RZ, 0x1f ;  /* 0x00001fff17177589 */ /* 0x00cea800000e0000 */
[----:B------:R0:W3:Y:S02]  /*0cc0*/  SHFL.IDX PT, R14, R21, RZ, 0x1f ;  /* 0x00001fff150e7589 */ /* 0x0000e400000e0000 */
.L_x_4889:
[----:B---3--:R-:W-:-:S13]  /*0cd0*/  FSETP.GEU.AND P0, PT, |R14|, 1.175494350822287508e-38, PT ;  /* 0x008000000e00780b */ /* 0x008fda0003f0e200 */
[----:B------:R-:W-:Y:S01]  /*0ce0*/  @!P0 FMUL R14, R14, 16777216 ;  /* 0x4b8000000e0e8820 */ /* 0x000fe20000400000 */
[----:B--2---:R-:W-:-:S05]  /*0cf0*/  @!P0 FMUL R23, R23, 16777216 ;  /* 0x4b80000017178820 */ /* 0x004fca0000400000 */
[----:B------:R-:W2:Y:S02]  /*0d00*/  MUFU.RCP R14, R14 ;  /* 0x0000000e000e7308 */ /* 0x000ea40000001000 */
[----:B--2---:R-:W-:-:S05]  /*0d10*/  FMUL R23, R14, R23 ;  /* 0x000000170e177220 */ /* 0x004fca0000400000 */
        /* <DEDUP_REMOVED lines=9> */
[----:B------:R-:W2:Y:S01]  /*0db0*/  MUFU.RSQ R12, R14 ;  /* 0x0000000e000c7308 */ /* 0x000ea20000001400 */
[----:B------:R-:W-:-:S04]  /*0dc0*/  IADD3 R11, PT, PT, -R11, R14, RZ ;  /* 0x0000000e0b0b7210 */ /* 0x000fc80007ffe1ff */
[----:B------:R-:W-:Y:S01]  /*0dd0*/  @!P1 IADD3 R11, PT, PT, R11, 0xc000000, RZ ;  /* 0x0c0000000b0b9810 */ /* 0x000fe20007ffe0ff */
[----:B--2---:R-:W-:-:S04]  /*0de0*/  FMUL R13, R12, R12 ;  /* 0x0000000c0c0d7220 */ /* 0x004fc80000400000 */
[----:B------:R-:W-:Y:S01]  /*0df0*/  FFMA R15, R12, R12, -R13 ;  /* 0x0000000c0c0f7223 */ /* 0x000fe2000000080d */
[----:B----4-:R-:W-:-:S04]  /*0e00*/  FFMA R30, -R14, R13, 1 ;  /* 0x3f8000000e1e7423 */ /* 0x010fc8000000010d */
[----:B------:R-:W-:Y:S01]  /*0e10*/  FFMA R15, -R14, R15, R30 ;  /* 0x0000000f0e0f7223 */ /* 0x000fe2000000011e */
[----:B------:R-:W-:-:S04]  /*0e20*/  IMAD.MOV.U32 R30, RZ, RZ, 0x3ec00000 ;  /* 0x3ec00000ff1e7424 */ /* 0x000fc800078e00ff */
[----:B------:R-:W-:Y:S01]  /*0e30*/  FFMA R13, R15, R30, 0.5 ;  /* 0x3f0000000f0d7423 */ /* 0x000fe2000000001e */
[----:B------:R-:W-:-:S04]  /*0e40*/  FMUL R15, R12, R15 ;  /* 0x0000000f0c0f7220 */ /* 0x000fc80000400000 */
[----:B------:R-:W-:-:S05]  /*0e50*/  FFMA R12, R13, R15, R12 ;  /* 0x0000000f0d0c7223 */ /* 0x000fca000000000c */
[----:B------:R-:W-:Y:S01]  /*0e60*/  LEA.HI.SX32 R11, R11, R12, 0x1f ;  /* 0x0000000c0b0b7211 */ /* 0x000fe200078ffaff */
[----:B------:R-:W-:Y:S06]  /*0e70*/  BRA `(.L_x_4856) ;  /* 0x0000000000047947 */ /* 0x000fec0003800000 */
.L_x_4855:
[----:B------:R-:W2:Y:S02]  /*0e80*/  MUFU.RSQ R11, R11 ;  /* 0x0000000b000b7308 */ /* 0x000ea40000001400 */
.L_x_4856:
[----:B------:R-:W-:Y:S01]  /*0e90*/  ISETP.NE.AND P0, PT, R2, RZ, PT ;  /* 0x000000ff0200720c */ /* 0x000fe20003f05270 */
[----:B------:R-:W-:-:S12]  /*0ea0*/  BSSY.RECONVERGENT B1, `(.L_x_4857) ;  /* 0x000000e000017945 */ /* 0x000fd80003800200 */
[----:B------:R-:W-:Y:S05]  /*0eb0*/  @P0 BRA `(.L_x_4858) ;  /* 0x0000000000300947 */ /* 0x000fea0003800000 */
[----:B------:R-:W-:Y:S01]  /*0ec0*/  IMAD.SHL.U32 R12, R5, 0x4, RZ ;  /* 0x00000004050c7824 */ /* 0x000fe200078e00ff */
[C---:B------:R-:W-:Y:S02]  /*0ed0*/  R2UR UR4, R8.reuse ;  /* 0x00000000080472ca */ /* 0x040fe400000e0000 */
[C---:B------:R-:W-:Y:S02]  /*0ee0*/  R2UR UR5, R9.reuse ;  /* 0x00000000090572ca */ /* 0x040fe400000e0000 */
[----:B------:R-:W-:Y:S02]  /*0ef0*/  R2UR UR6, R8 ;  /* 0x00000000080672ca */ /* 0x000fe400000e0000 */
[----:B------:R-:W-:Y:S02]  /*0f00*/  R2UR UR7, R9 ;  /* 0x00000000090772ca */ /* 0x000fe400000e0000 */
[----:B------:R-:W-:Y:S02]  /*0f10*/  SHF.L.U64.HI R13, R5, 0x2, R20 ;  /* 0x00000002050d7819 */ /* 0x000fe40000010214 */
[----:B------:R-:W-:-:S02]  /*0f20*/  IADD3 R14, P0, PT, R12, UR40, RZ ;  /* 0x000000280c0e7c10 */ /* 0x000fc4000ff1e0ff */
[----:B------:R-:W-:Y:S02]  /*0f30*/  IADD3 R12, P1, PT, R12, UR42, RZ ;  /* 0x0000002a0c0c7c10 */ /* 0x000fe4000ff3e0ff */
[C---:B------:R-:W-:Y:S02]  /*0f40*/  IADD3.X R15, PT, PT, R13.reuse, UR41, RZ, P0, !PT ;  /* 0x000000290d0f7c10 */ /* 0x040fe400087fe4ff */
[----:B------:R-:W-:-:S03]  /*0f50*/  IADD3.X R13, PT, PT, R13, UR43, RZ, P1, !PT ;  /* 0x0000002b0d0d7c10 */ /* 0x000fc60008ffe4ff */
[----:B-1----:R3:W-:Y:S04]  /*0f60*/  STG.E desc[UR4][R14.64], R3 ;  /* 0x000000030e007986 */ /* 0x0027e8000c101904 */
[----:B--2---:R3:W-:Y:S02]  /*0f70*/  STG.E desc[UR6][R12.64], R11 ;  /* 0x0000000b0c007986 */ /* 0x0047e4000c101906 */
.L_x_4858:
[----:B------:R-:W-:Y:S05]  /*0f80*/  BSYNC.RECONVERGENT B1 ;  /* 0x0000000000017941 */ /* 0x000fea0003800200 */
.L_x_4857:
[C---:B------:R-:W-:Y:S02]  /*0f90*/  R2UR UR4, R8.reuse ;  /* 0x00000000080472ca */ /* 0x040fe400000e0000 */
[C---:B------:R-:W-:Y:S02]  /*0fa0*/  R2UR UR5, R9.reuse ;  /* 0x00000000090572ca */ /* 0x040fe400000e0000 */
[----:B------:R-:W-:Y:S02]  /*0fb0*/  R2UR UR6, R8 ;  /* 0x00000000080672ca */ /* 0x000fe400000e0000 */
[----:B------:R-:W-:-:S09]  /*0fc0*/  R2UR UR7, R9 ;  /* 0x00000000090772ca */ /* 0x000fd200000e0000 */
[----:B---3--:R-:W3:Y:S04]  /*0fd0*/  LDG.E.64 R12, desc[UR4][R16.64] ;  /* 0x00000004100c7981 */ /* 0x008ee8000c1e1b00 */
[----:B------:R-:W3:Y:S01]  /*0fe0*/  LDG.E.64 R14, desc[UR6][R18.64] ;  /* 0x00000006120e7981 */ /* 0x000ee2000c1e1b00 */
[----:B----4-:R-:W-:Y:S02]  /*0ff0*/  IMAD R30, R20, UR46, RZ ;  /* 0x0000002e141e7c24 */ /* 0x010fe4000f8e02ff */
[----:B-1----:R-:W-:Y:S01]  /*1000*/  FADD R0, R0, -R3 ;  /* 0x8000000300007221 */ /* 0x002fe20000000000 */
[----:B0-----:R-:W-:-:S04]  /*1010*/  IMAD.WIDE.U32 R20, R5, UR46, R6 ;  /* 0x0000002e05147c25 */ /* 0x001fc8000f8e0006 */
[--C-:B------:R-:W-:Y:S01]  /*1020*/  FADD R22, R22, -R3.reuse ;  /* 0x8000000316167221 */ /* 0x100fe20000000000 */
[--C-:B------:R-:W-:Y:S01]  /*1030*/  FADD R24, R24, -R3.reuse ;  /* 0x8000000318187221 */ /* 0x100fe20000000000 */
[----:B------:R-:W-:Y:S01]  /*1040*/  FADD R26, R26, -R3 ;  /* 0x800000031a1a7221 */ /* 0x000fe20000000000 */
[----:B------:R-:W-:Y:S02]  /*1050*/  IMAD R7, R5, UR47, R30 ;  /* 0x0000002f05077c24 */ /* 0x000fe4000f8e021e */
[-C--:B--2---:R-:W-:Y:S01]  /*1060*/  FMUL R0, R0, R11.reuse ;  /* 0x0000000b00007220 */ /* 0x084fe20000400000 */
[-C--:B------:R-:W-:Y:S01]  /*1070*/  FMUL R3, R22, R11.reuse ;  /* 0x0000000b16037220 */ /* 0x080fe20000400000 */
[----:B------:R-:W-:Y:S01]  /*1080*/  FMUL R24, R24, R11 ;  /* 0x0000000b18187220 */ /* 0x000fe20000400000 */
[----:B------:R-:W-:Y:S01]  /*1090*/  IADD3 R5, PT, PT, R10, R5, RZ ;  /* 0x000000050a057210 */ /* 0x000fe20007ffe0ff */
[----:B------:R-:W-:Y:S01]  /*10a0*/  FMUL R11, R26, R11 ;  /* 0x0000000b1a0b7220 */ /* 0x000fe20000400000 */
[----:B------:R-:W-:-:S04]  /*10b0*/  IADD3 R7, PT, PT, R21, R7, RZ ;  /* 0x0000000715077210 */ /* 0x000fc80007ffe0ff */
[----:B------:R-:W-:Y:S02]  /*10c0*/  SHF.R.S32.HI R21, RZ, 0x1f, R7 ;  /* 0x0000001fff157819 */ /* 0x000fe40000011407 */
[----:B------:R-:W-:Y:S02]  /*10d0*/  F2FP.F16.F32.PACK_AB R11, R11, R24 ;  /* 0x000000180b0b723e */ /* 0x000fe400000000ff */
[----:B------:R-:W-:-:S04]  /*10e0*/  LEA.HI R20, P0, R21, R20, RZ, 0x2 ;  /* 0x0000001415147211 */ /* 0x000fc800078110ff */
[----:B------:R-:W-:Y:S01]  /*10f0*/  IADD3.X R21, PT, PT, RZ, R7, RZ, P0, !PT ;  /* 0x00000007ff157210 */ /* 0x000fe200007fe4ff */
[----:B------:R-:W-:-:S03]  /*1100*/  IMAD.SHL.U32 R7, R20, 0x2, RZ ;  /* 0x0000000214077824 */ /* 0x000fc600078e00ff */
[----:B------:R-:W-:Y:S02]  /*1110*/  SHF.L.U64.HI R21, R20, 0x1, R21 ;  /* 0x0000000114157819 */ /* 0x000fe40000010215 */
[----:B------:R-:W-:Y:S02]  /*1120*/  LOP3.LUT R20, R7, 0xfffffff8, RZ, 0xc0, !PT ;  /* 0xfffffff807147812 */ /* 0x000fe400078ec0ff */
[----:B------:R-:W-:Y:S02]  /*1130*/  F2FP.F16.F32.PACK_AB R7, R3, R0 ;  /* 0x000000000307723e */ /* 0x000fe400000000ff */
[----:B------:R-:W-:-:S04]  /*1140*/  IADD3 R20, P0, PT, R20, UR44, RZ ;  /* 0x0000002c14147c10 */ /* 0x000fc8000ff1e0ff */
[----:B------:R-:W-:Y:S02]  /*1150*/  IADD3.X R21, PT, PT, R21, UR45, RZ, P0, !PT ;  /* 0x0000002d15157c10 */ /* 0x000fe400087fe4ff */
[----:B------:R-:W-:Y:S01]  /*1160*/  ISETP.GE.AND P0, PT, R5, UR50, PT ;  /* 0x0000003205007c0c */ /* 0x000fe2000bf06270 */
[----:B---3--:R-:W-:Y:S02]  /*1170*/  HFMA2 R12, R7, R12, R14 ;  /* 0x0000000c070c7231 */ /* 0x008fe4000000000e */
[----:B------:R-:W-:-:S05]  /*1180*/  HFMA2 R13, R11, R13, R15 ;  /* 0x0000000d0b0d7231 */ /* 0x000fca000000000f */
[----:B------:R0:W-:Y:S05]  /*1190*/  STG.E.64 desc[UR4][R20.64], R12 ;  /* 0x0000000c14007986 */ /* 0x0001ea000c101b04 */
[----:B------:R-:W-:Y:S05]  /*11a0*/  @!P0 BRA `(.L_x_4859) ;  /* 0xfffffff0004c8947 */ /* 0x000fea000383ffff */
[----:B------:R-:W-:Y:S05]  /*11b0*/  BSYNC B0 ;  /* 0x0000000000007941 */ /* 0x000fea0003800000 */
.L_x_4843:
[----:B------:R-:W-:Y:S05]  /*11c0*/  EXIT ;  /* 0x000000000000794d */ /* 0x000fea0003800000 */
.L_x_4844:
[----:B------:R-:W-:Y:S01]  /*11d0*/  BSSY B1, `(.L_x_4860) ;  /* 0x0000008000017945 */ /* 0x000fe20003800000 */
[----:B------:R-:W-:Y:S01]  /*11e0*/  MOV R13, R30 ;  /* 0x0000001e000d7202 */ /* 0x000fe20000000f00 */
[----:B------:R-:W-:Y:S01]  /*11f0*/  IMAD.MOV.U32 R12, RZ, RZ, 0x10 ;  /* 0x00000010ff0c7424 */ /* 0x000fe200078e00ff */
[----:B------:R-:W-:Y:S02]  /*1200*/  MOV R11, 0x1f ;  /* 0x0000001f000b7802 */ /* 0x000fe40000000f00 */
[----:B------:R-:W-:-:S07]  /*1210*/  MOV R15, 0xffffffff ;  /* 0xffffffff000f7802 */ /* 0x000fce0000000f00 */
[----:B------:R-:W-:Y:S05]  /*1220*/  WARPSYNC.COLLECTIVE R15, `(.L_x_4861) ;  /* 0x000000000f087348 */ /* 0x000fea0003c00000 */
[----:B------:R0:W1:Y:S02]  /*1230*/  SHFL.DOWN P6, R14, R13, R12, R11 ;  /* 0x0800000c0d0e7389 */ /* 0x00006400000c000b */
[----:B01----:R-:W-:Y:S05]  /*1240*/  ENDCOLLECTIVE ;  /* 0x000000000000791b */ /* 0x003fea0003800000 */
.L_x_4861:
[----:B------:R-:W-:Y:S05]  /*1250*/  BSYNC B1 ;  /* 0x0000000000017941 */ /* 0x000fea0003800000 */
.L_x_4860:
[----:B------:R-:W-:Y:S01]  /*1260*/  HFMA2 R12, -RZ, RZ, 0, 9.5367431640625e-07 ;  /* 0x00000010ff0c7431 */ /* 0x000fe200000001ff */
[----:B------:R-:W-:Y:S01]  /*1270*/  MOV R13, R23 ;  /* 0x00000017000d7202 */ /* 0x000fe20000000f00 */
[----:B------:R-:W-:Y:S01]  /*1280*/  IMAD.MOV.U32 R11, RZ, RZ, 0x1f ;  /* 0x0000001fff0b7424 */ /* 0x000fe200078e00ff */
[----:B------:R-:W-:Y:S01]  /*1290*/  MOV R15, 0xffffffff ;  /* 0xffffffff000f7802 */ /* 0x000fe20000000f00 */
[----:B------:R-:W-:-:S07]  /*12a0*/  IMAD.MOV.U32 R27, RZ, RZ, R14 ;  /* 0x000000ffff1b7224 */ /* 0x000fce00078e000e */
[----:B------:R-:W-:Y:S05]  /*12b0*/  WARPSYNC.COLLECTIVE R15, `(.L_x_4862) ;  /* 0x000000000f087348 */ /* 0x000fea0003c00000 */
[----:B------:R0:W1:Y:S02]  /*12c0*/  SHFL.DOWN P6, R14, R13, R12, R11 ;  /* 0x0800000c0d0e7389 */ /* 0x00006400000c000b */
[----:B01----:R-:W-:Y:S05]  /*12d0*/  ENDCOLLECTIVE ;  /* 0x000000000000791b */ /* 0x003fea0003800000 */
.L_x_4862:
[----:B------:R-:W-:Y:S01]  /*12e0*/  MOV R13, R25 ;  /* 0x00000019000d7202 */ /* 0x000fe20000000f00 */
[----:B------:R-:W-:Y:S01]  /*12f0*/  IMAD.MOV.U32 R25, RZ, RZ, R30 ;  /* 0x000000ffff197224 */ /* 0x000fe200078e001e */
[----:B------:R-:W-:-:S07]  /*1300*/  MOV R3, R14 ;  /* 0x0000000e00037202 */ /* 0x000fce0000000f00 */
[----:B------:R-:W-:Y:S05]  /*1310*/  WARPSYNC.COLLECTIVE R15, `(.L_x_4863) ;  /* 0x000000000f087348 */ /* 0x000fea0003c00000 */
[----:B------:R0:W1:Y:S02]  /*1320*/  SHFL.DOWN P6, R14, R13, R12, R11 ;  /* 0x0800000c0d0e7389 */ /* 0x00006400000c000b */
[----:B01----:R-:W-:Y:S05]  /*1330*/  ENDCOLLECTIVE ;  /* 0x000000000000791b */ /* 0x003fea0003800000 */
.L_x_4863:
[----:B------:R-:W-:Y:S05]  /*1340*/  BRA `(.L_x_4864) ;  /* 0xfffffff000c47947 */ /* 0x000fea000383ffff */
.L_x_4846:
[----:B------:R-:W-:Y:S01]  /*1350*/  HFMA2 R12, -RZ, RZ, 0, 4.76837158203125e-07 ;  /* 0x00000008ff0c7431 */ /* 0x000fe200000001ff */
[----:B------:R-:W-:Y:S01]  /*1360*/  BSSY B1, `(.L_x_4865) ;  /* 0x0000007000017945 */ /* 0x000fe20003800000 */
[----:B------:R-:W-:Y:S01]  /*1370*/  MOV R13, R25 ;  /* 0x00000019000d7202 */ /* 0x000fe20000000f00 */
[----:B------:R-:W-:Y:S01]  /*1380*/  IMAD.MOV.U32 R15, RZ, RZ, -0x1 ;  /* 0xffffffffff0f7424 */ /* 0x000fe200078e00ff */
[----:B------:R-:W-:-:S07]  /*1390*/  MOV R11, 0x1f ;  /* 0x0000001f000b7802 */ /* 0x000fce0000000f00 */
[----:B01----:R-:W-:Y:S05]  /*13a0*/  WARPSYNC.COLLECTIVE R15, `(.L_x_4866) ;  /* 0x000000000f087348 */ /* 0x003fea0003c00000 */
[----:B------:R2:W3:Y:S02]  /*13b0*/  SHFL.DOWN P6, R14, R13, R12, R11 ;  /* 0x0800000c0d0e7389 */ /* 0x0004e400000c000b */
[----:B0123--:R-:W-:Y:S05]  /*13c0*/  ENDCOLLECTIVE ;  /* 0x000000000000791b */ /* 0x00ffea0003800000 */
.L_x_4866:
[----:B------:R-:W-:Y:S05]  /*13d0*/  BSYNC B1 ;  /* 0x0000000000017941 */ /* 0x000fea0003800000 */
.L_x_4865:
        /* <DEDUP_REMOVED lines=8> */
.L_x_4867:
[----:B------:R-:W-:Y:S02]  /*1460*/  MOV R13, R21 ;  /* 0x00000015000d7202 */ /* 0x000fe40000000f00 */
[----:B------:R-:W-:-:S07]  /*1470*/  MOV R3, R14 ;  /* 0x0000000e00037202 */ /* 0x000fce0000000f00 */
[----:B------:R-:W-:Y:S05]  /*1480*/  WARPSYNC.COLLECTIVE R15, `(.L_x_4868) ;  /* 0x000000000f087348 */ /* 0x000fea0003c00000 */
[----:B------:R0:W1:Y:S02]  /*1490*/  SHFL.DOWN P6, R14, R13, R12, R11 ;  /* 0x0800000c0d0e7389 */ /* 0x00006400000c000b */
[----:B01----:R-:W-:Y:S05]  /*14a0*/  ENDCOLLECTIVE ;  /* 0x000000000000791b */ /* 0x003fea0003800000 */
.L_x_4868:
[----:B------:R-:W-:Y:S05]  /*14b0*/  BRA `(.L_x_4869) ;  /* 0xfffffff000b47947 */ /* 0x000fea000383ffff */
.L_x_4848:
        /* <DEDUP_REMOVED lines=8> */
.L_x_4871:
[----:B------:R-:W-:Y:S05]  /*1540*/  BSYNC B1 ;  /* 0x0000000000017941 */ /* 0x000fea0003800000 */
.L_x_4870:
        /* <DEDUP_REMOVED lines=8> */
.L_x_4872:
[----:B------:R-:W-:Y:S02]  /*15d0*/  MOV R13, R21 ;  /* 0x00000015000d7202 */ /* 0x000fe40000000f00 */
[----:B------:R-:W-:-:S07]  /*15e0*/  MOV R3, R14 ;  /* 0x0000000e00037202 */ /* 0x000fce0000000f00 */
[----:B------:R-:W-:Y:S05]  /*15f0*/  WARPSYNC.COLLECTIVE R15, `(.L_x_4873) ;  /* 0x000000000f087348 */ /* 0x000fea0003c00000 */
[----:B------:R0:W1:Y:S02]  /*1600*/  SHFL.DOWN P6, R14, R13, R12, R11 ;  /* 0x0800000c0d0e7389 */ /* 0x00006400000c000b */
[----:B01----:R-:W-:Y:S05]  /*1610*/  ENDCOLLECTIVE ;  /* 0x000000000000791b */ /* 0x003fea0003800000 */
.L_x_4873:
[----:B------:R-:W-:Y:S05]  /*1620*/  BRA `(.L_x_4874) ;  /* 0xfffffff000ac7947 */ /* 0x000fea000383ffff */
.L_x_4850:
        /* <DEDUP_REMOVED lines=8> */
.L_x_4876:
[----:B------:R-:W-:Y:S05]  /*16b0*/  BSYNC B1 ;  /* 0x0000000000017941 */ /* 0x000fea0003800000 */
.L_x_4875:
        /* <DEDUP_REMOVED lines=8> */
.L_x_4877:
[----:B------:R-:W-:Y:S01]  /*1740*/  MOV R13, R21 ;  /* 0x00000015000d7202 */ /* 0x000fe20000000f00 */
[----:B------:R-:W-:-:S07]  /*1750*/  IMAD.MOV.U32 R3, RZ, RZ, R14 ;  /* 0x000000ffff037224 */ /* 0x000fce00078e000e */
[----:B------:R-:W-:Y:S05]  /*1760*/  WARPSYNC.COLLECTIVE R15, `(.L_x_4878) ;  /* 0x000000000f087348 */ /* 0x000fea0003c00000 */
[----:B------:R0:W1:Y:S02]  /*1770*/  SHFL.DOWN P6, R14, R13, R12, R11 ;  /* 0x0800000c0d0e7389 */ /* 0x00006400000c000b */
[----:B01----:R-:W-:Y:S05]  /*1780*/  ENDCOLLECTIVE ;  /* 0x000000000000791b */ /* 0x003fea0003800000 */
.L_x_4878:
[----:B------:R-:W-:Y:S05]  /*1790*/  BRA `(.L_x_4879) ;  /* 0xfffffff000a47947 */ /* 0x000fea000383ffff */
.L_x_4852:
        /* <DEDUP_REMOVED lines=8> */
.L_x_4881:
[----:B------:R-:W-:Y:S05]  /*1820*/  BSYNC B1 ;  /* 0x0000000000017941 */ /* 0x000fea0003800000 */
.L_x_4880:
        /* <DEDUP_REMOVED lines=8> */
.L_x_4882:
[----:B------:R-:W-:Y:S01]  /*18b0*/  IMAD.MOV.U32 R13, RZ, RZ, R21 ;  /* 0x000000ffff0d7224 */ /* 0x000fe200078e0015 */
[----:B------:R-:W-:-:S07]  /*18c0*/  MOV R3, R14 ;  /* 0x0000000e00037202 */ /* 0x000fce0000000f00 */
[----:B------:R-:W-:Y:S05]  /*18d0*/  WARPSYNC.COLLECTIVE R15, `(.L_x_4883) ;  /* 0x000000000f087348 */ /* 0x000fea0003c00000 */
[----:B------:R0:W1:Y:S02]  /*18e0*/  SHFL.DOWN P6, R14, R13, R12, R11 ;  /* 0x0800000c0d0e7389 */ /* 0x00006400000c000b */
[----:B01----:R-:W-:Y:S05]  /*18f0*/  ENDCOLLECTIVE ;  /* 0x000000000000791b */ /* 0x003fea0003800000 */
.L_x_4883:
[----:B------:R-:W-:Y:S05]  /*1900*/  BRA `(.L_x_4884) ;  /* 0xfffffff0009c7947 */ /* 0x000fea000383ffff */
.L_x_4854:
        /* <DEDUP_REMOVED lines=8> */
.L_x_4886:
[----:B------:R-:W-:Y:S05]  /*1990*/  BSYNC B1 ;  /* 0x0000000000017941 */ /* 0x000fea0003800000 */
.L_x_4885:
        /* <DEDUP_REMOVED lines=8> */
.L_x_4887:
[----:B------:R-:W-:Y:S02]  /*1a20*/  MOV R13, R21 ;  /* 0x00000015000d7202 */ /* 0x000fe40000000f00 */
[----:B------:R-:W-:-:S07]  /*1a30*/  MOV R23, R14 ;  /* 0x0000000e00177202 */ /* 0x000fce0000000f00 */
[----:B------:R-:W-:Y:S05]  /*1a40*/  WARPSYNC.COLLECTIVE R15, `(.L_x_4888) ;  /* 0x000000000f087348 */ /* 0x000fea0003c00000 */
[----:B------:R0:W1:Y:S02]  /*1a50*/  SHFL.IDX P6, R14, R13, R12, R11 ;  /* 0x0000000c0d0e7389 */ /* 0x00006400000c000b */
[----:B01----:R-:W-:Y:S05]  /*1a60*/  ENDCOLLECTIVE ;  /* 0x000000000000791b */ /* 0x003fea0003800000 */
.L_x_4888:
[----:B------:R-:W-:Y:S05]  /*1a70*/  BRA `(.L_x_4889) ;  /* 0xfffffff000947947 */ /* 0x000fea000383ffff */
.L_x_4890:
        /* <DEDUP_REMOVED lines=16> */
.L_x_7553:


//--------------------- .text._Z17LayerNormWarpImplI19BiasAddResidualLoadI6__halffE11AffineStoreIfS1_EfLi4ELi4ELi0ELi32ELi2ELb1EEvT_T0_iidPT1_S8_ --------------------------
	.section	.text._Z17LayerNormWarpImplI19BiasAddResidualLoadI6__halffE11AffineStoreIfS1_EfLi4ELi4ELi0ELi32ELi2ELb1EEvT_T0_iidPT1_S8_,"ax",@progbits
	.align	128
        .global         _Z17LayerNormWarpImplI19BiasAddResidualLoadI6__halffE11AffineStoreIfS1_EfLi4ELi4ELi0ELi32ELi2ELb1EEvT_T0_iidPT1_S8_
        .type           _Z17LayerNormWarpImplI19BiasAddResidualLoadI6__halffE11AffineStoreIfS1_EfLi4ELi4ELi0ELi32ELi2ELb1EEvT_T0_iidPT1_S8_,@function
        .size           _Z17LayerNormWarpImplI19BiasAddResidualLoadI6__halffE11AffineStoreIfS1_EfLi4ELi4ELi0ELi32ELi2ELb1EEvT_T0_iidPT1_S8_,(.L_x_7554 - _Z17LayerNormWarpImplI19BiasAddResidualLoadI6__halffE11AffineStoreIfS1_EfLi4ELi4ELi0ELi32ELi2ELb1EEvT_T0_iidPT1_S8_)
        .other          _Z17LayerNormWarpImplI19BiasAddResidualLoadI6__halffE11AffineStoreIfS1_EfLi4ELi4ELi0ELi32ELi2ELb1EEvT_T0_iidPT1_S8_,@"STO_CUDA_ENTRY STV_DEFAULT"
_Z17LayerNormWarpImplI19BiasAddResidualLoadI6__halffE11AffineStoreIfS1_EfLi4ELi4ELi0ELi32ELi2ELb1EEvT_T0_iidPT1_S8_:
.text._Z17LayerNormWarpImplI19BiasAddResidualLoadI6__halffE11AffineStoreIfS1_EfLi4ELi4ELi0ELi32ELi2ELb1EEvT_T0_iidPT1_S8_:
        /* <DEDUP_REMOVED lines=25> */
.L_x_4891:
[----:B------:R-:W2:Y:S01]  /*0190*/  S2R R3, SR_TID.Y ;  /* 0x0000000000037919 */ /* 0x000ea20000002200 */
[----:B------:R-:W2:Y:S01]  /*01a0*/  S2UR UR4, SR_CTAID.X ;  /* 0x00000000000479c3 */ /* 0x000ea20000002500 */
[----:B------:R-:W3:Y:S07]  /*01b0*/  LDCU UR5, c[0x0][0x3c0] ;  /* 0x00007800ff0577ac */ /* 0x000eee0008000800 */
[----:B------:R-:W2:Y:S02]  /*01c0*/  LDC R20, c[0x0][0x364] ;  /* 0x0000d900ff147b82 */ /* 0x000ea40000000800 */
[----:B--2---:R-:W-:-:S05]  /*01d0*/  IMAD R0, R20, UR4, R3 ;  /* 0x0000000414007c24 */ /* 0x004fca000f8e0203 */
[----:B------:R-:W-:-:S04]  /*01e0*/  SHF.L.U32 R21, R0, 0x1, RZ ;  /* 0x0000000100157819 */ /* 0x000fc800000006ff */
        /* <DEDUP_REMOVED lines=18> */
.L_x_4936:
[----:B------:R-:W-:Y:S01]  /*0310*/  BSSY.RECONVERGENT B1, `(.L_x_4893) ;  /* 0x000003c000017945 */ /* 0x000fe20003800200 */
[----:B------:R-:W-:Y:S01]  /*0320*/  HFMA2 R0, -RZ, RZ, 0, 0 ;  /* 0x00000000ff007431 */ /* 0x000fe200000001ff */
[----:B------:R-:W-:Y:S02]  /*0330*/  CS2R R28, SRZ ;  /* 0x00000000001c7805 */ /* 0x000fe4000001ff00 */
[----:B------:R-:W-:Y:S02]  /*0340*/  CS2R R30, SRZ ;  /* 0x00000000001e7805 */ /* 0x000fe4000001ff00 */
[----:B-12---:R-:W-:Y:S02]  /*0350*/  CS2R R4, SRZ ;  /* 0x0000000000047805 */ /* 0x006fe4000001ff00 */
[----:B------:R-:W-:Y:S01]  /*0360*/  CS2R R6, SRZ ;  /* 0x0000000000067805 */ /* 0x000fe2000001ff00 */
[----:B------:R-:W-:Y:S01]  /*0370*/  IMAD.MOV.U32 R25, RZ, RZ, RZ ;  /* 0x000000ffff197224 */ /* 0x000fe200078e00ff */
[----:B------:R-:W-:-:S02]  /*0380*/  CS2R R26, SRZ ;  /* 0x00000000001a7805 */ /* 0x000fc4000001ff00 */
[----:B0-----:R-:W-:Y:S01]  /*0390*/  CS2R R2, SRZ ;  /* 0x0000000000027805 */ /* 0x001fe2000001ff00 */
[----:B----4-:R-:W-:Y:S06]  /*03a0*/  @P0 BRA `(.L_x_4894) ;  /* 0x0000000000c80947 */ /* 0x010fec0003800000 */
[----:B------:R-:W-:Y:S01]  /*03b0*/  SHF.R.S32.HI R5, RZ, 0x1f, R21 ;  /* 0x0000001fff057819 */ /* 0x000fe20000011415 */
[----:B------:R-:W-:Y:S01]  /*03c0*/  IMAD.MOV.U32 R7, RZ, RZ, RZ ;  /* 0x000000ffff077224 */ /* 0x000fe200078e00ff */
[----:B------:R-:W-:Y:S02]  /*03d0*/  MOV R6, R24 ;  /* 0x0000001800067202 */ /* 0x000fe40000000f00 */
[C---:B-1----:R-:W-:Y:S01]  /*03e0*/  R2UR UR4, R8.reuse ;  /* 0x00000000080472ca */ /* 0x042fe200000e0000 */
[----:B------:R-:W-:Y:S01]  /*03f0*/  IMAD R10, R5, UR38, RZ ;  /* 0x00000026050a7c24 */ /* 0x000fe2000f8e02ff */
[----:B------:R-:W-:Y:S01]  /*0400*/  R2UR UR5, R9 ;  /* 0x00000000090572ca */ /* 0x000fe200000e0000 */
[----:B------:R-:W-:Y:S01]  /*0410*/  IMAD.WIDE.U32 R6, R21, UR38, R6 ;  /* 0x0000002615067c25 */ /* 0x000fe2000f8e0006 */
[C---:B------:R-:W-:Y:S02]  /*0420*/  R2UR UR8, R8.reuse ;  /* 0x00000000080872ca */ /* 0x040fe400000e0000 */
        /* <DEDUP_REMOVED lines=18> */
[----:B------:R-:W-:Y:S01]  /*0550*/  MOV R31, 0x40800000 ;  /* 0x40800000001f7802 */ /* 0x000fe20000000f00 */
        /* <DEDUP_REMOVED lines=17> */
[----:B------:R-:W-:Y:S01]  /*0670*/  FADD R7, R30, -R6 ;  /* 0x800000061e077221 */ /* 0x000fe20000000000 */
[----:B------:R-:W-:Y:S02]  /*0680*/  FFMA R11, R13, R11, R12 ;  /* 0x0000000b0d0b7223 */ /* 0x000fe4000000000c */
[----:B------:R-:W-:Y:S02]  /*0690*/  FFMA R6, R14, 0.25, R6 ;  /* 0x3e8000000e067823 */ /* 0x000fe40000000006 */
[----:B------:R-:W-:-:S02]  /*06a0*/  FFMA R7, R10, R7, R11 ;  /* 0x000000070a077223 */ /* 0x000fc4000000000b */
[----:B------:R-:W-:-:S04]  /*06b0*/  FADD R10, R29, -R6 ;  /* 0x800000061d0a7221 */ /* 0x000fc80000000000 */
[----:B------:R-:W-:-:S07]  /*06c0*/  FFMA R7, R14, R10, R7 ;  /* 0x0000000a0e077223 */ /* 0x000fce0000000007 */
.L_x_4894:
[----:B------:R-:W-:Y:S05]  /*06d0*/  BSYNC.RECONVERGENT B1 ;  /* 0x0000000000017941 */ /* 0x000fea0003800200 */
.L_x_4893:
[----:B------:R-:W-:Y:S04]  /*06e0*/  BSSY.RECONVERGENT B1, `(.L_x_4895) ;  /* 0x0000034000017945 */ /* 0x000fe80003800200 */
[----:B------:R-:W-:Y:S05]  /*06f0*/  @P0 BRA `(.L_x_4896) ;  /* 0x0000000000c80947 */ /* 0x000fea0003800000 */
[----:B------:R-:W-:Y:S01]  /*0700*/  IADD3 R11, PT, PT, R21, 0x1, RZ ;  /* 0x00000001150b7810 */ /* 0x000fe20007ffe0ff */
[----:B------:R-:W-:Y:S01]  /*0710*/  IMAD.MOV.U32 R25, RZ, RZ, RZ ;  /* 0x000000ffff197224 */ /* 0x000fe200078e00ff */
[C---:B-1----:R-:W-:Y:S02]  /*0720*/  R2UR UR4, R8.reuse ;  /* 0x00000000080472ca */ /* 0x042fe400000e0000 */
[----:B------:R-:W-:Y:S01]  /*0730*/  SHF.R.S32.HI R0, RZ, 0x1f, R11 ;  /* 0x0000001fff007819 */ /* 0x000fe2000001140b */
[----:B------:R-:W-:Y:S01]  /*0740*/  IMAD.WIDE.U32 R2, R11, UR38, R24 ;  /* 0x000000260b027c25 */ /* 0x000fe2000f8e0018 */
[C---:B------:R-:W-:Y:S02]  /*0750*/  R2UR UR5, R9.reuse ;  /* 0x00000000090572ca */ /* 0x040fe400000e0000 */
[----:B------:R-:W-:Y:S01]  /*0760*/  R2UR UR8, R8 ;  /* 0x00000000080872ca */ /* 0x000fe200000e0000 */
[----:B------:R-:W-:Y:S01]  /*0770*/  IMAD R0, R0, UR38, RZ ;  /* 0x0000002600007c24 */ /* 0x000fe2000f8e02ff */
[----:B------:R-:W-:-:S02]  /*0780*/  R2UR UR9, R9 ;  /* 0x00000000090972ca */ /* 0x000fc400000e0000 */
[----:B------:R-:W-:Y:S01]  /*0790*/  R2UR UR6, R8 ;  /* 0x00000000080672ca */ /* 0x000fe200000e0000 */
[----:B------:R-:W-:Y:S01]  /*07a0*/  IMAD R11, R11, UR39, R0 ;  /* 0x000000270b0b7c24 */ /* 0x000fe2000f8e0200 */
[----:B------:R-:W-:-:S04]  /*07b0*/  R2UR UR7, R9 ;  /* 0x00000000090772ca */ /* 0x000fc800000e0000 */
[----:B------:R-:W-:-:S04]  /*07c0*/  IADD3 R4, PT, PT, R3, R11, RZ ;  /* 0x0000000b03047210 */ /* 0x000fc80007ffe0ff */
[----:B------:R-:W-:-:S04]  /*07d0*/  SHF.R.S32.HI R3, RZ, 0x1f, R4 ;  /* 0x0000001fff037819 */ /* 0x000fc80000011404 */
[----:B------:R-:W-:-:S04]  /*07e0*/  LEA.HI R0, P0, R3, R2, RZ, 0x2 ;  /* 0x0000000203007211 */ /* 0x000fc800078110ff */
[----:B------:R-:W-:Y:S01]  /*07f0*/  SHF.L.U32 R14, R0, 0x1, RZ ;  /* 0x00000001000e7819 */ /* 0x000fe200000006ff */
[----:B------:R-:W-:-:S03]  /*0800*/  IMAD.X R3, RZ, RZ, R4, P0 ;  /* 0x000000ffff037224 */ /* 0x000fc600000e0604 */
[----:B------:R-:W-:Y:S02]  /*0810*/  LOP3.LUT R14, R14, 0xfffffff8, RZ, 0xc0, !PT ;  /* 0xfffffff80e0e7812 */ /* 0x000fe400078ec0ff */
[----:B------:R-:W-:Y:S02]  /*0820*/  SHF.L.U64.HI R0, R0, 0x1, R3 ;  /* 0x0000000100007819 */ /* 0x000fe40000010203 */
[C---:B------:R-:W-:Y:S01]  /*0830*/  IADD3 R10, P0, PT, R14.reuse, UR44, RZ ;  /* 0x0000002c0e0a7c10 */ /* 0x040fe2000ff1e0ff */
[----:B------:R-:W2:Y:S01]  /*0840*/  LDG.E.64 R2, desc[UR6][R32.64] ;  /* 0x0000000620027981 */ /* 0x000ea2000c1e1b00 */
[----:B------:R-:W-:Y:S02]  /*0850*/  IADD3 R14, P1, PT, R14, UR36, RZ ;  /* 0x000000240e0e7c10 */ /* 0x000fe4000ff3e0ff */
[C---:B------:R-:W-:Y:S02]  /*0860*/  IADD3.X R11, PT, PT, R0.reuse, UR45, RZ, P0, !PT ;  /* 0x0000002d000b7c10 */ /* 0x040fe400087fe4ff */
[----:B------:R-:W-:-:S04]  /*0870*/  IADD3.X R15, PT, PT, R0, UR37, RZ, P1, !PT ;  /* 0x00000025000f7c10 */ /* 0x000fc80008ffe4ff */
[----:B------:R-:W3:Y:S04]  /*0880*/  LDG.E.64 R10, desc[UR4][R10.64] ;  /* 0x000000040a0a7981 */ /* 0x000ee8000c1e1b00 */
[----:B------:R-:W3:Y:S02]  /*0890*/  LDG.E.64 R14, desc[UR8][R14.64] ;  /* 0x000000080e0e7981 */ /* 0x000ee4000c1e1b00 */
[----:B---3--:R-:W-:Y:S02]  /*08a0*/  HFMA2 R0, R10, 1, 1, R14 ;  /* 0x3c003c000a007831 */ /* 0x008fe4000000000e */
[----:B------:R-:W-:Y:S02]  /*08b0*/  HFMA2 R11, R11, 1, 1, R15 ;  /* 0x3c003c000b0b7831 */ /* 0x000fe4000000000f */
[----:B--2---:R-:W-:-:S02]  /*08c0*/  HADD2 R2, R0, R2 ;  /* 0x0000000200027230 */ /* 0x004fc40000000000 */
        /* <DEDUP_REMOVED lines=13> */
[--C-:B------:R-:W-:Y:S01]  /*09a0*/  FADD R11, R25, -R2.reuse ;  /* 0x80000002190b7221 */ /* 0x100fe20000000000 */
[----:B------:R-:W-:Y:S01]  /*09b0*/  FFMA R3, R4, R10, R3 ;  /* 0x0000000a04037223 */ /* 0x000fe20000000003 */
[--C-:B------:R-:W-:Y:S02]  /*09c0*/  FADD R4, R26, -R2.reuse ;  /* 0x800000021a047221 */ /* 0x100fe40000000000 */
[----:B------:R-:W-:Y:S02]  /*09d0*/  FFMA R2, R11, 0.25, R2 ;  /* 0x3e8000000b027823 */ /* 0x000fe40000000002 */
[----:B------:R-:W-:Y:S02]  /*09e0*/  FFMA R3, R12, R4, R3 ;  /* 0x000000040c037223 */ /* 0x000fe40000000003 */
[----:B------:R-:W-:Y:S01]  /*09f0*/  FADD R10, R25, -R2 ;  /* 0x80000002190a7221 */ /* 0x000fe20000000000 */
[----:B------:R-:W-:-:S03]  /*0a00*/  MOV R4, 0x40800000 ;  /* 0x4080000000047802 */ /* 0x000fc60000000f00 */
[----:B------:R-:W-:-:S07]  /*0a10*/  FFMA R3, R11, R10, R3 ;  /* 0x0000000a0b037223 */ /* 0x000fce0000000003 */
.L_x_4896:
[----:B------:R-:W-:Y:S05]  /*0a20*/  BSYNC.RECONVERGENT B1 ;  /* 0x0000000000017941 */ /* 0x000fea0003800200 */
.L_x_4895:
[----:B------:R-:W-:-:S03]  /*0a30*/  UMOV UR4, 0xffffffff ;  /* 0xffffffff00047882 */ /* 0x000fc60000000000 */
[----:B------:R-:W-:Y:S05]  /*0a40*/  BRA.DIV UR4, `(.L_x_4897) ;  /* 0x0000001a042c7947 */ /* 0x000fea000b800000 */
[----:B------:R0:W2:Y:S04]  /*0a50*/  SHFL.DOWN PT, R35, R6, 0x10, 0x1f ;  /* 0x0a001f0006237f89 */ /* 0x0000a800000e0000 */
[----:B------:R0:W3:Y:S04]  /*0a60*/  SHFL.DOWN PT, R10, R7, 0x10, 0x1f ;  /* 0x0a001f00070a7f89 */ /* 0x0000e800000e0000 */
[----:B------:R0:W4:Y:S02]  /*0a70*/  SHFL.DOWN PT, R14, R31, 0x10, 0x1f ;  /* 0x0a001f001f0e7f89 */ /* 0x00012400000e0000 */
.L_x_4941:
        /* <DEDUP_REMOVED lines=17> */
.L_x_4899:
[----:B------:R-:W-:Y:S05]  /*0b90*/  BSYNC.RECONVERGENT B1 ;  /* 0x0000000000017941 */ /* 0x000fea0003800200 */
.L_x_4898:
[----:B------:R-:W-:-:S03]  /*0ba0*/  UMOV UR4, 0xffffffff ;  /* 0xffffffff00047882 */ /* 0x000fc60000000000 */
[----:B------:R-:W-:Y:S05]  /*0bb0*/  BRA.DIV UR4, `(.L_x_4900) ;  /* 0x0000001a042c7947 */ /* 0x000fea000b800000 */
[----:B--2---:R2:W4:Y:S04]  /*0bc0*/  SHFL.DOWN PT, R35, R6, 0x8, 0x1f ;  /* 0x09001f0006237f89 */ /* 0x00452800000e0000 */
[----:B---3--:R2:W3:Y:S04]  /*0bd0*/  SHFL.DOWN PT, R10, R7, 0x8, 0x1f ;  /* 0x09001f00070a7f89 */ /* 0x0084e800000e0000 */
[----:B------:R2:W0:Y:S02]  /*0be0*/  SHFL.DOWN PT, R14, R31, 0x8, 0x1f ;  /* 0x09001f001f0e7f89 */ /* 0x00042400000e0000 */
.L_x_4946:
        /* <DEDUP_REMOVED lines=17> */
.L_x_4902:
[----:B------:R-:W-:Y:S05]  /*0d00*/  BSYNC.RECONVERGENT B1 ;  /* 0x0000000000017941 */ /* 0x000fea0003800200 */
.L_x_4901:
[----:B------:R-:W-:-:S03]  /*0d10*/  UMOV UR4, 0xffffffff ;  /* 0xffffffff00047882 */ /* 0x000fc60000000000 */
[----:B------:R-:W-:Y:S05]  /*0d20*/  BRA.DIV UR4, `(.L_x_4903) ;  /* 0x0000001a042c7947 */ /* 0x000fea000b800000 */
[----:B----4-:R0:W4:Y:S04]  /*0d30*/  SHFL.DOWN PT, R35, R6, 0x4, 0x1f ;  /* 0x08801f0006237f89 */ /* 0x01012800000e0000 */
[----:B---3--:R0:W3:Y:S04]  /*0d40*/  SHFL.DOWN PT, R10, R7, 0x4, 0x1f ;  /* 0x08801f00070a7f89 */ /* 0x0080e800000e0000 */
[----:B------:R0:W0:Y:S02]  /*0d50*/  SHFL.DOWN PT, R14, R31, 0x4, 0x1f ;  /* 0x08801f001f0e7f89 */ /* 0x00002400000e0000 */
.L_x_4951:
        /* <DEDUP_REMOVED lines=17> */
.L_x_4905:
[----:B------:R-:W-:Y:S05]  /*0e70*/  BSYNC.RECONVERGENT B1 ;  /* 0x0000000000017941 */ /* 0x000fea0003800200 */
.L_x_4904:
[----:B------:R-:W-:-:S03]  /*0e80*/  UMOV UR4, 0xffffffff ;  /* 0xffffffff00047882 */ /* 0x000fc60000000000 */
[----:B------:R-:W-:Y:S05]  /*0e90*/  BRA.DIV UR4, `(.L_x_4906) ;  /* 0x0000001a042c7947 */ /* 0x000fea000b800000 */
[----:B----4-:R0:W4:Y:S04]  /*0ea0*/  SHFL.DOWN PT, R35, R6, 0x2, 0x1f ;  /* 0x08401f0006237f89 */ /* 0x01012800000e0000 */
[----:B---3--:R0:W3:Y:S04]  /*0eb0*/  SHFL.DOWN PT, R10, R7, 0x2, 0x1f ;  /* 0x08401f00070a7f89 */ /* 0x0080e800000e0000 */
[----:B------:R0:W0:Y:S02]  /*0ec0*/  SHFL.DOWN PT, R14, R31, 0x2, 0x1f ;  /* 0x08401f001f0e7f89 */ /* 0x00002400000e0000 */
.L_x_4956:
        /* <DEDUP_REMOVED lines=17> */
.L_x_4908:
[----:B------:R-:W-:Y:S05]  /*0fe0*/  BSYNC.RECONVERGENT B1 ;  /* 0x0000000000017941 */ /* 0x000fea0003800200 */
.L_x_4907:
[----:B------:R-:W-:-:S03]  /*0ff0*/  UMOV UR4, 0xffffffff ;  /* 0xffffffff00047882 */ /* 0x000fc60000000000 */
[----:B------:R-:W-:Y:S05]  /*1000*/  BRA.DIV UR4, `(.L_x_4909) ;  /* 0x0000001a042c7947 */ /* 0x000fea000b800000 */
[----:B----4-:R0:W4:Y:S04]  /*1010*/  SHFL.DOWN PT, R35, R6, 0x1, 0x1f ;  /* 0x08201f0006237f89 */ /* 0x01012800000e0000 */
[----:B---3--:R0:W3:Y:S04]  /*1020*/  SHFL.DOWN PT, R10, R7, 0x1, 0x1f ;  /* 0x08201f00070a7f89 */ /* 0x0080e800000e0000 */
[----:B------:R0:W0:Y:S02]  /*1030*/  SHFL.DOWN PT, R14, R31, 0x1, 0x1f ;  /* 0x08201f001f0e7f89 */ /* 0x00002400000e0000 */
.L_x_4961:
        /* <DEDUP_REMOVED lines=17> */
.L_x_4911:
[----:B------:R-:W-:Y:S05]  /*1150*/  BSYNC.RECONVERGENT B1 ;  /* 0x0000000000017941 */ /* 0x000fea0003800200 */
.L_x_4910:
[----:B------:R-:W-:-:S03]  /*1160*/  UMOV UR4, 0xffffffff ;  /* 0xffffffff00047882 */ /* 0x000fc60000000000 */
[----:B------:R-:W-:Y:S05]  /*1170*/  BRA.DIV UR4, `(.L_x_4912) ;  /* 0x0000001a042c7947 */ /* 0x000fea000b800000 */
[----:B------:R0:W0:Y:S04]  /*1180*/  SHFL.IDX PT, R34, R6, RZ, 0x1f ;  /* 0x00001fff06227589 */ /* 0x00002800000e0000 */
[----:B--2---:R-:W2:Y:S04]  /*1190*/  SHFL.IDX PT, R7, R7, RZ, 0x1f ;  /* 0x00001fff07077589 */ /* 0x004ea800000e0000 */
[----:B------:R0:W0:Y:S02]  /*11a0*/  SHFL.IDX PT, R14, R31, RZ, 0x1f ;  /* 0x00001fff1f0e7589 */ /* 0x00002400000e0000 */
.L_x_4966:
        /* <DEDUP_REMOVED lines=15> */
[----:B---3--:R-:W0:Y:S01]  /*12a0*/  MUFU.RSQ R10, R6 ;  /* 0x00000006000a7308 */ /* 0x008e220000001400 */
        /* <DEDUP_REMOVED lines=11> */
.L_x_4913:
[----:B------:R0:W1:Y:S02]  /*1360*/  MUFU.RSQ R14, R7 ;  /* 0x00000007000e7308 */ /* 0x0000640000001400 */
.L_x_4914:
[----:B---3--:R-:W2:Y:S01]  /*1370*/  LDC.64 R10, c[0x0][0x3d0] ;  /* 0x0000f400ff0a7b82 */ /* 0x008ea20000000a00 */
[----:B------:R-:W-:Y:S01]  /*1380*/  ISETP.NE.AND P1, PT, R23, RZ, PT ;  /* 0x000000ff1700720c */ /* 0x000fe20003f25270 */
[----:B------:R-:W-:Y:S01]  /*1390*/  BSSY.RECONVERGENT B1, `(.L_x_4915) ;  /* 0x000002e000017945 */ /* 0x000fe20003800200 */
[----:B------:R-:W-:-:S05]  /*13a0*/  ISETP.GE.AND P0, PT, R24, UR46, PT ;  /* 0x0000002e18007c0c */ /* 0x000fca000bf06270 */
[----:B0-----:R-:W0:Y:S06]  /*13b0*/  LDC.64 R6, c[0x0][0x3d8] ;  /* 0x0000f600ff067b82 */ /* 0x001e2c0000000a00 */
[C---:B------:R-:W-:Y:S02]  /*13c0*/  @!P1 R2UR UR4, R8.reuse ;  /* 0x00000000080492ca */ /* 0x040fe400000e0000 */
[----:B------:R-:W-:Y:S02]  /*13d0*/  @!P1 R2UR UR5, R9 ;  /* 0x00000000090592ca */ /* 0x000fe400000e0000 */
[----:B------:R-:W-:-:S02]  /*13e0*/  @!P1 R2UR UR6, R8 ;  /* 0x00000000080692ca */ /* 0x000fc400000e0000 */
[----:B------:R-:W-:Y:S01]  /*13f0*/  @!P1 R2UR UR7, R9 ;  /* 0x00000000090792ca */ /* 0x000fe200000e0000 */
[----:B--2---:R-:W-:-:S08]  /*1400*/  @!P1 IMAD.WIDE R10, R21, 0x4, R10 ;  /* 0x00000004150a9825 */ /* 0x004fd000078e020a */
[----:B------:R2:W-:Y:S01]  /*1410*/  @!P1 STG.E desc[UR4][R10.64], R34 ;  /* 0x000000220a009986 */ /* 0x0005e2000c101904 */
[----:B0-----:R-:W-:-:S05]  /*1420*/  @!P1 IMAD.WIDE R6, R21, 0x4, R6 ;  /* 0x0000000415069825 */ /* 0x001fca00078e0206 */
[----:B-1----:R2:W-:Y:S01]  /*1430*/  @!P1 STG.E desc[UR6][R6.64], R14 ;  /* 0x0000000e06009986 */ /* 0x0025e2000c101906 */
[----:B------:R-:W-:Y:S05]  /*1440*/  @P0 BRA `(.L_x_4916) ;  /* 0x0000000000880947 */ /* 0x000fea0003800000 */
[C---:B------:R-:W-:Y:S02]  /*1450*/  R2UR UR4, R8.reuse ;  /* 0x00000000080472ca */ /* 0x040fe400000e0000 */
[C---:B------:R-:W-:Y:S02]  /*1460*/  R2UR UR5, R9.reuse ;  /* 0x00000000090572ca */ /* 0x040fe400000e0000 */
[----:B------:R-:W-:Y:S02]  /*1470*/  R2UR UR6, R8 ;  /* 0x00000000080672ca */ /* 0x000fe400000e0000 */
[----:B------:R-:W-:-:S09]  /*1480*/  R2UR UR7, R9 ;  /* 0x00000000090772ca */ /* 0x000fd200000e0000 */
[----:B--2---:R-:W2:Y:S04]  /*1490*/  LDG.E.64 R6, desc[UR4][R16.64] ;  /* 0x0000000410067981 */ /* 0x004ea8000c1e1b00 */
[----:B------:R-:W2:Y:S01]  /*14a0*/  LDG.E.64 R10, desc[UR6][R18.64] ;  /* 0x00000006120a7981 */ /* 0x000ea2000c1e1b00 */
[----:B------:R-:W-:Y:S01]  /*14b0*/  SHF.R.S32.HI R36, RZ, 0x1f, R21 ;  /* 0x0000001fff247819 */ /* 0x000fe20000011415 */
[----:B------:R-:W-:Y:S01]  /*14c0*/  IMAD.MOV.U32 R13, RZ, RZ, RZ ;  /* 0x000000ffff0d7224 */ /* 0x000fe200078e00ff */
[----:B------:R-:W-:Y:S01]  /*14d0*/  MOV R12, R24 ;  /* 0x00000018000c7202 */ /* 0x000fe20000000f00 */
[C---:B------:R-:W-:Y:S01]  /*14e0*/  FADD R5, -R34.reuse, R5 ;  /* 0x0000000522057221 */ /* 0x040fe20000000100 */
[----:B------:R-:W-:Y:S01]  /*14f0*/  FADD R31, -R34, R30 ;  /* 0x0000001e221f7221 */ /* 0x000fe20000000100 */
[----:B------:R-:W-:-:S02]  /*1500*/  IMAD R36, R36, UR42, RZ ;  /* 0x0000002a24247c24 */ /* 0x000fc4000f8e02ff */
[----:B------:R-:W-:Y:S01]  /*1510*/  FADD R29, -R34, R29 ;  /* 0x0000001d221d7221 */ /* 0x000fe20000000100 */
[----:B------:R-:W-:-:S04]  /*1520*/  IMAD.WIDE.U32 R12, R21, UR42, R12 ;  /* 0x0000002a150c7c25 */ /* 0x000fc8000f8e000c */
[-C--:B------:R-:W-:Y:S01]  /*1530*/  FMUL R5, R5, R14.reuse ;  /* 0x0000000e05057220 */ /* 0x080fe20000400000 */
[----:B------:R-:W-:Y:S01]  /*1540*/  FMUL R31, R31, R14 ;  /* 0x0000000e1f1f7220 */ /* 0x000fe20000400000 */
[----:B------:R-:W-:-:S05]  /*1550*/  IMAD R15, R21, UR43, R36 ;  /* 0x0000002b150f7c24 */ /* 0x000fca000f8e0224 */
[----:B------:R-:W-:-:S04]  /*1560*/  IADD3 R13, PT, PT, R13, R15, RZ ;  /* 0x0000000f0d0d7210 */ /* 0x000fc80007ffe0ff */
[----:B------:R-:W-:-:S04]  /*1570*/  SHF.R.S32.HI R15, RZ, 0x1f, R13 ;  /* 0x0000001fff0f7819 */ /* 0x000fc8000001140d */
[----:B------:R-:W-:Y:S01]  /*1580*/  LEA.HI R12, P2, R15, R12, RZ, 0x2 ;  /* 0x0000000c0f0c7211 */ /* 0x000fe200078510ff */
[----:B------:R-:W-:-:S04]  /*1590*/  FADD R15, -R34, R28 ;  /* 0x0000001c220f7221 */ /* 0x000fc80000000100 */
[-C--:B------:R-:W-:Y:S01]  /*15a0*/  FMUL R28, R15, R14.reuse ;  /* 0x0000000e0f1c7220 */ /* 0x080fe20000400000 */
[----:B------:R-:W-:Y:S01]  /*15b0*/  IADD3.X R15, PT, PT, RZ, R13, RZ, P2, !PT ;  /* 0x0000000dff0f7210 */ /* 0x000fe200017fe4ff */
[----:B------:R-:W-:Y:S01]  /*15c0*/  FMUL R14, R29, R14 ;  /* 0x0000000e1d0e7220 */ /* 0x000fe20000400000 */
[C---:B------:R-:W-:Y:S02]  /*15d0*/  SHF.L.U32 R13, R12.reuse, 0x1, RZ ;  /* 0x000000010c0d7819 */ /* 0x040fe400000006ff */
[----:B------:R-:W-:Y:S02]  /*15e0*/  SHF.L.U64.HI R15, R12, 0x1, R15 ;  /* 0x000000010c0f7819 */ /* 0x000fe4000001020f */
[----:B------:R-:W-:Y:S02]  /*15f0*/  LOP3.LUT R12, R13, 0xfffffff8, RZ, 0xc0, !PT ;  /* 0xfffffff80d0c7812 */ /* 0x000fe400078ec0ff */
[----:B------:R-:W-:Y:S02]  /*1600*/  F2FP.F16.F32.PACK_AB R5, R28, R5 ;  /* 0x000000051c05723e */ /* 0x000fe400000000ff */
[----:B------:R-:W-:-:S02]  /*1610*/  F2FP.F16.F32.PACK_AB R14, R14, R31 ;  /* 0x0000001f0e0e723e */ /* 0x000fc400000000ff */
[----:B------:R-:W-:-:S04]  /*1620*/  IADD3 R12, P2, PT, R12, UR40, RZ ;  /* 0x000000280c0c7c10 */ /* 0x000fc8000ff5e0ff */
[----:B------:R-:W-:Y:S01]  /*1630*/  IADD3.X R13, PT, PT, R15, UR41, RZ, P2, !PT ;  /* 0x000000290f0d7c10 */ /* 0x000fe200097fe4ff */
[----:B--2---:R-:W-:Y:S02]  /*1640*/  HFMA2 R6, R5, R6, R10 ;  /* 0x0000000605067231 */ /* 0x004fe4000000000a */
[----:B------:R-:W-:-:S05]  /*1650*/  HFMA2 R7, R14, R7, R11 ;  /* 0x000000070e077231 */ /* 0x000fca000000000b */
[----:B------:R0:W-:Y:S02]  /*1660*/  STG.E.64 desc[UR4][R12.64], R6 ;  /* 0x000000060c007986 */ /* 0x0001e4000c101b04 */
.L_x_4916:
[----:B------:R-:W-:Y:S05]  /*1670*/  BSYNC.RECONVERGENT B1 ;  /* 0x0000000000017941 */ /* 0x000fea0003800200 */
.L_x_4915:
[----:B------:R-:W-:-:S03]  /*1680*/  UMOV UR4, 0xffffffff ;  /* 0xffffffff00047882 */ /* 0x000fc60000000000 */
[----:B------:R-:W-:Y:S05]  /*1690*/  BRA.DIV UR4, `(.L_x_4917) ;  /* 0x0000001604407947 */ /* 0x000fea000b800000 */
[----:B------:R1:W3:Y:S04]  /*16a0*/  SHFL.DOWN PT, R5, R2, 0x10, 0x1f ;  /* 0x0a001f0002057f89 */ /* 0x0002e800000e0000 */
[----:B0-2---:R1:W0:Y:S04]  /*16b0*/  SHFL.DOWN PT, R6, R3, 0x10, 0x1f ;  /* 0x0a001f0003067f89 */ /* 0x00522800000e0000 */
[----:B------:R1:W2:Y:S02]  /*16c0*/  SHFL.DOWN PT, R14, R4, 0x10, 0x1f ;  /* 0x0a001f00040e7f89 */ /* 0x0002a400000e0000 */
.L_x_4971:
[----:B--2---:R-:W-:Y:S01]  /*16d0*/  FSETP.NEU.AND P2, PT, R14, RZ, PT ;  /* 0x000000ff0e00720b */ /* 0x004fe20003f4d000 */
        /* <DEDUP_REMOVED lines=16> */
.L_x_4919:
[----:B------:R-:W-:Y:S05]  /*17e0*/  BSYNC.RECONVERGENT B1 ;  /* 0x0000000000017941 */ /* 0x000fea0003800200 */
.L_x_4918:
[----:B------:R-:W-:-:S03]  /*17f0*/  UMOV UR4, 0xffffffff ;  /* 0xffffffff00047882 */ /* 0x000fc60000000000 */
[----:B------:R-:W-:Y:S05]  /*1800*/  BRA.DIV UR4, `(.L_x_4920) ;  /* 0x0000001604407947 */ /* 0x000fea000b800000 */
[----:B---3--:R2:W3:Y:S04]  /*1810*/  SHFL.DOWN PT, R5, R2, 0x8, 0x1f ;  /* 0x09001f0002057f89 */ /* 0x0084e800000e0000 */
[----:B0-----:R2:W0:Y:S04]  /*1820*/  SHFL.DOWN PT, R6, R3, 0x8, 0x1f ;  /* 0x09001f0003067f89 */ /* 0x00142800000e0000 */
[----:B------:R2:W0:Y:S02]  /*1830*/  SHFL.DOWN PT, R14, R4, 0x8, 0x1f ;  /* 0x09001f00040e7f89 */ /* 0x00042400000e0000 */
.L_x_4976:
        /* <DEDUP_REMOVED lines=14> */
[C---:B------:R-:W-:Y:S01]  /*1920*/  FFMA R6, R11.reuse, R13, R6 ;  /* 0x0000000d0b067223 */ /* 0x040fe20000000006 */
[----:B------:R-:W-:-:S03]  /*1930*/  FFMA R2, R11, R5, R2 ;  /* 0x000000050b027223 */ /* 0x000fc60000000002 */
[----:B------:R-:W-:-:S07]  /*1940*/  FADD R3, R3, R6 ;  /* 0x0000000603037221 */ /* 0x000fce0000000000 */
.L_x_4922:
[----:B------:R-:W-:Y:S05]  /*1950*/  BSYNC.RECONVERGENT B1 ;  /* 0x0000000000017941 */ /* 0x000fea0003800200 */
.L_x_4921:
[----:B------:R-:W-:-:S03]  /*1960*/  UMOV UR4, 0xffffffff ;  /* 0xffffffff00047882 */ /* 0x000fc60000000000 */
[----:B------:R-:W-:Y:S05]  /*1970*/  BRA.DIV UR4, `(.L_x_4923) ;  /* 0x0000001604407947 */ /* 0x000fea000b800000 */
[----:B---3--:R0:W3:Y:S04]  /*1980*/  SHFL.DOWN PT, R5, R2, 0x4, 0x1f ;  /* 0x08801f0002057f89 */ /* 0x0080e800000e0000 */
[----:B------:R0:W0:Y:S04]  /*1990*/  SHFL.DOWN PT, R6, R3, 0x4, 0x1f ;  /* 0x08801f0003067f89 */ /* 0x00002800000e0000 */
[----:B------:R0:W0:Y:S02]  /*19a0*/  SHFL.DOWN PT, R14, R4, 0x4, 0x1f ;  /* 0x08801f00040e7f89 */ /* 0x00002400000e0000 */
.L_x_4981:
        /* <DEDUP_REMOVED lines=17> */
.L_x_4925:
[----:B------:R-:W-:Y:S05]  /*1ac0*/  BSYNC.RECONVERGENT B1 ;  /* 0x0000000000017941 */ /* 0x000fea0003800200 */
.L_x_4924:
[----:B------:R-:W-:-:S03]  /*1ad0*/  UMOV UR4, 0xffffffff ;  /* 0xffffffff00047882 */ /* 0x000fc60000000000 */
[----:B------:R-:W-:Y:S05]  /*1ae0*/  BRA.DIV UR4, `(.L_x_4926) ;  /* 0x0000001604407947 */ /* 0x000fea000b800000 */
[----:B---3--:R0:W3:Y:S04]  /*1af0*/  SHFL.DOWN PT, R5, R2, 0x2, 0x1f ;  /* 0x08401f0002057f89 */ /* 0x0080e800000e0000 */
[----:B------:R0:W0:Y:S04]  /*1b00*/  SHFL.DOWN PT, R6, R3, 0x2, 0x1f ;  /* 0x08401f0003067f89 */ /* 0x00002800000e0000 */
[----:B------:R0:W0:Y:S02]  /*1b10*/  SHFL.DOWN PT, R14, R4, 0x2, 0x1f ;  /* 0x08401f00040e7f89 */ /* 0x00002400000e0000 */
.L_x_4986:
        /* <DEDUP_REMOVED lines=17> */
.L_x_4928:
[----:B------:R-:W-:Y:S05]  /*1c30*/  BSYNC.RECONVERGENT B1 ;  /* 0x0000000000017941 */ /* 0x000fea0003800200 */
.L_x_4927:
[----:B------:R-:W-:-:S03]  /*1c40*/  UMOV UR4, 0xffffffff ;  /* 0xffffffff00047882 */ /* 0x000fc60000000000 */
[----:B------:R-:W-:Y:S05]  /*1c50*/  BRA.DIV UR4, `(.L_x_4929) ;  /* 0x0000001604407947 */ /* 0x000fea000b800000 */
[----:B---3--:R0:W3:Y:S04]  /*1c60*/  SHFL.DOWN PT, R5, R2, 0x1, 0x1f ;  /* 0x08201f0002057f89 */ /* 0x0080e800000e0000 */
[----:B------:R0:W0:Y:S04]  /*1c70*/  SHFL.DOWN PT, R6, R3, 0x1, 0x1f ;  /* 0x08201f0003067f89 */ /* 0x00002800000e0000 */
[----:B------:R0:W0:Y:S02]  /*1c80*/  SHFL.DOWN PT, R14, R4, 0x1, 0x1f ;  /* 0x08201f00040e7f89 */ /* 0x00002400000e0000 */
.L_x_4991:
        /* <DEDUP_REMOVED lines=14> */
[C---:B------:R-:W-:Y:S01]  /*1d70*/  FFMA R6, R11.reuse, R13, R6 ;  /* 0x0000000d0b067223 */ /* 0x040fe20000000006 */
[----:B------:R-:W-:-:S03]  /*1d80*/  FFMA R2, R11, R5, R2 ;  /* 0x000000050b027223 */ /* 0x000fc60000000002 */
[----:B------:R-:W-:-:S07]  /*1d90*/  FADD R3, R3, R6 ;  /* 0x0000000603037221 */ /* 0x000fce0000000000 */
.L_x_4931:
[----:B------:R-:W-:Y:S05]  /*1da0*/  BSYNC.RECONVERGENT B1 ;  /* 0x0000000000017941 */ /* 0x000fea0003800200 */
.L_x_4930:
[----:B------:R-:W-:-:S03]  /*1db0*/  UMOV UR4, 0xffffffff ;  /* 0xffffffff00047882 */ /* 0x000fc60000000000 */
[----:B------:R-:W-:Y:S05]  /*1dc0*/  BRA.DIV UR4, `(.L_x_4932) ;  /* 0x0000001604407947 */ /* 0x000fea000b800000 */
[----:B-12---:R-:W0:Y:S04]  /*1dd0*/  SHFL.IDX PT, R2, R2, RZ, 0x1f ;  /* 0x00001fff02027589 */ /* 0x006e2800000e0000 */
[----:B------:R-:W1:Y:S04]  /*1de0*/  SHFL.IDX PT, R3, R3, RZ, 0x1f ;  /* 0x00001fff03037589 */ /* 0x000e6800000e0000 */
[----:B------:R2:W0:Y:S02]  /*1df0*/  SHFL.IDX PT, R14, R4, RZ, 0x1f ;  /* 0x00001fff040e7589 */ /* 0x00042400000e0000 */
.L_x_4996:
[----:B0-----:R-:W-:Y:S01]  /*1e00*/  FSETP.GEU.AND P2, PT, |R14|, 1.175494350822287508e-38, PT ;  /* 0x008000000e00780b */ /* 0x001fe20003f4e200 */
[----:B--23--:R-:W0:Y:S01]  /*1e10*/  LDC.64 R4, c[0x0][0x3d0] ;  /* 0x0000f400ff047b82 */ /* 0x00ce220000000a00 */
[C---:B------:R-:W-:Y:S02]  /*1e20*/  @!P1 R2UR UR4, R8.reuse ;  /* 0x00000000080492ca */ /* 0x040fe400000e0000 */
[C---:B------:R-:W-:Y:S02]  /*1e30*/  @!P1 R2UR UR5, R9.reuse ;  /* 0x00000000090592ca */ /* 0x040fe400000e0000 */
[----:B------:R-:W-:Y:S02]  /*1e40*/  @!P1 R2UR UR6, R8 ;  /* 0x00000000080692ca */ /* 0x000fe400000e0000 */
[----:B------:R-:W-:Y:S01]  /*1e50*/  @!P1 R2UR UR7, R9 ;  /* 0x00000000090792ca */ /* 0x000fe200000e0000 */
[----:B------:R-:W2:Y:S04]  /*1e60*/  LDC.64 R6, c[0x0][0x3d8] ;  /* 0x0000f600ff067b82 */ /* 0x000ea80000000a00 */
[----:B------:R-:W-:Y:S01]  /*1e70*/  @!P2 FMUL R14, R14, 16777216 ;  /* 0x4b8000000e0ea820 */ /* 0x000fe20000400000 */
[----:B-1----:R-:W-:-:S05]  /*1e80*/  @!P2 FMUL R3, R3, 16777216 ;  /* 0x4b8000000303a820 */ /* 0x002fca0000400000 */
[----:B------:R-:W1:Y:S01]  /*1e90*/  MUFU.RCP R14, R14 ;  /* 0x0000000e000e7308 */ /* 0x000e620000001000 */
[----:B0-----:R-:W-:-:S04]  /*1ea0*/  @!P1 IMAD.WIDE R4, R21, 0x4, R4 ;  /* 0x0000000415049825 */ /* 0x001fc800078e0204 */
[----:B--2---:R-:W-:-:S04]  /*1eb0*/  @!P1 IMAD.WIDE R6, R21, 0x4, R6 ;  /* 0x0000000415069825 */ /* 0x004fc800078e0206 */
[----:B-1----:R-:W-:-:S05]  /*1ec0*/  FMUL R3, R14, R3 ;  /* 0x000000030e037220 */ /* 0x002fca0000400000 */
        /* <DEDUP_REMOVED lines=10> */
[----:B------:R-:W-:-:S04]  /*1f70*/  LOP3.LUT R10, R10, 0x3f000000, RZ, 0xfc, !PT ;  /* 0x3f0000000a0a7812 */ /* 0x000fc800078efcff */
[----:B-1----:R-:W1:Y:S01]  /*1f80*/  MUFU.RSQ R11, R10 ;  /* 0x0000000a000b7308 */ /* 0x002e620000001400 */
[----:B0-----:R-:W-:-:S05]  /*1f90*/  IADD3 R3, PT, PT, -R3, R10, RZ ;  /* 0x0000000a03037210 */ /* 0x001fca0007ffe1ff */
[----:B------:R-:W-:Y:S02]  /*1fa0*/  @!P3 VIADD R3, R3, 0xc000000 ;  /* 0x0c0000000303b836 */ /* 0x000fe40000000000 */
        /* <DEDUP_REMOVED lines=8> */
.L_x_4933:
[----:B------:R2:W-:Y:S01]  /*2030*/  @!P1 STG.E desc[UR4][R4.64+0x4], R2 ;  /* 0x0000040204009986 */ /* 0x0005e2000c101904 */
[----:B------:R-:W-:Y:S03]  /*2040*/  BSSY.RECONVERGENT B1, `(.L_x_4934) ;  /* 0x0000026000017945 */ /* 0x000fe60003800200 */
        /* <DEDUP_REMOVED lines=8> */
[----:B------:R-:W-:Y:S01]  /*20d0*/  IADD3 R10, PT, PT, R21, 0x1, RZ ;  /* 0x00000001150a7810 */ /* 0x000fe20007ffe0ff */
[----:B------:R-:W-:Y:S01]  /*20e0*/  HFMA2 R13, -RZ, RZ, 0, 0 ;  /* 0x00000000ff0d7431 */ /* 0x000fe200000001ff */
[----:B------:R-:W-:Y:S01]  /*20f0*/  MOV R12, R24 ;  /* 0x00000018000c7202 */ /* 0x000fe20000000f00 */
[C---:B------:R-:W-:Y:S01]  /*2100*/  FADD R0, -R2.reuse, R0 ;  /* 0x0000000002007221 */ /* 0x040fe20000000100 */
[----:B0-----:R-:W-:Y:S01]  /*2110*/  SHF.R.S32.HI R3, RZ, 0x1f, R10 ;  /* 0x0000001fff037819 */ /* 0x001fe2000001140a */
[----:B------:R-:W-:-:S02]  /*2120*/  FADD R26, -R2, R26 ;  /* 0x0000001a021a7221 */ /* 0x000fc40000000100 */
[-C--:B------:R-:W-:Y:S02]  /*2130*/  FMUL R14, R0, R11.reuse ;  /* 0x0000000b000e7220 */ /* 0x080fe40000400000 */
[----:B------:R-:W-:Y:S02]  /*2140*/  IMAD R3, R3, UR42, RZ ;  /* 0x0000002a03037c24 */ /* 0x000fe4000f8e02ff */
[----:B------:R-:W-:Y:S01]  /*2150*/  FMUL R26, R26, R11 ;  /* 0x0000000b1a1a7220 */ /* 0x000fe20000400000 */
[----:B------:R-:W-:-:S04]  /*2160*/  IMAD.WIDE.U32 R12, R10, UR42, R12 ;  /* 0x0000002a0a0c7c25 */ /* 0x000fc8000f8e000c */
[----:B------:R-:W-:Y:S02]  /*2170*/  IMAD R3, R10, UR43, R3 ;  /* 0x0000002b0a037c24 */ /* 0x000fe4000f8e0203 */
[C---:B------:R-:W-:Y:S01]  /*2180*/  FADD R10, -R2.reuse, R27 ;  /* 0x0000001b020a7221 */ /* 0x040fe20000000100 */
[----:B------:R-:W-:Y:S01]  /*2190*/  FADD R2, -R2, R25 ;  /* 0x0000001902027221 */ /* 0x000fe20000000100 */
[----:B------:R-:W-:Y:S02]  /*21a0*/  IMAD.IADD R13, R13, 0x1, R3 ;  /* 0x000000010d0d7824 */ /* 0x000fe400078e0203 */
[-C--:B------:R-:W-:Y:S01]  /*21b0*/  FMUL R15, R10, R11.reuse ;  /* 0x0000000b0a0f7220 */ /* 0x080fe20000400000 */
[----:B------:R-:W-:Y:S02]  /*21c0*/  FMUL R11, R2, R11 ;  /* 0x0000000b020b7220 */ /* 0x000fe40000400000 */
[----:B------:R-:W-:-:S04]  /*21d0*/  SHF.R.S32.HI R3, RZ, 0x1f, R13 ;  /* 0x0000001fff037819 */ /* 0x000fc8000001140d */
[----:B------:R-:W-:-:S04]  /*21e0*/  LEA.HI R12, P1, R3, R12, RZ, 0x2 ;  /* 0x0000000c030c7211 */ /* 0x000fc800078310ff */
[----:B------:R-:W-:Y:S02]  /*21f0*/  IADD3.X R3, PT, PT, RZ, R13, RZ, P1, !PT ;  /* 0x0000000dff037210 */ /* 0x000fe40000ffe4ff */
[C---:B------:R-:W-:Y:S02]  /*2200*/  SHF.L.U32 R0, R12.reuse, 0x1, RZ ;  /* 0x000000010c007819 */ /* 0x040fe400000006ff */
[----:B------:R-:W-:Y:S02]  /*2210*/  SHF.L.U64.HI R10, R12, 0x1, R3 ;  /* 0x000000010c0a7819 */ /* 0x000fe40000010203 */
[----:B------:R-:W-:Y:S02]  /*2220*/  LOP3.LUT R2, R0, 0xfffffff8, RZ, 0xc0, !PT ;  /* 0xfffffff800027812 */ /* 0x000fe400078ec0ff */
[----:B------:R-:W-:Y:S02]  /*2230*/  F2FP.F16.F32.PACK_AB R3, R15, R14 ;  /* 0x0000000e0f03723e */ /* 0x000fe400000000ff */
[----:B------:R-:W-:-:S02]  /*2240*/  F2FP.F16.F32.PACK_AB R0, R11, R26 ;  /* 0x0000001a0b00723e */ /* 0x000fc400000000ff */
[----:B------:R-:W-:Y:S01]  /*2250*/  IADD3 R2, P1, PT, R2, UR40, RZ ;  /* 0x0000002802027c10 */ /* 0x000fe2000ff3e0ff */
[----:B--2---:R-:W-:-:S03]  /*2260*/  HFMA2 R4, R3, R4, R6 ;  /* 0x0000000403047231 */ /* 0x004fc60000000006 */
[----:B------:R-:W-:Y:S01]  /*2270*/  IADD3.X R3, PT, PT, R10, UR41, RZ, P1, !PT ;  /* 0x000000290a037c10 */ /* 0x000fe20008ffe4ff */
[----:B------:R-:W-:-:S05]  /*2280*/  HFMA2 R5, R0, R5, R7 ;  /* 0x0000000500057231 */ /* 0x000fca0000000007 */
[----:B------:R1:W-:Y:S03]  /*2290*/  STG.E.64 desc[UR4][R2.64], R4 ;  /* 0x0000000402007986 */ /* 0x0003e6000c101b04 */
.L_x_4935:
[----:B------:R-:W-:Y:S05]  /*22a0*/  BSYNC.RECONVERGENT B1 ;  /* 0x0000000000017941 */ /* 0x000fea0003800200 */
.L_x_4934:
[----:B------:R-:W-:-:S04]  /*22b0*/  LEA R21, R20, R21, 0x1 ;  /* 0x0000001514157211 */ /* 0x000fc800078e08ff */
[----:B------:R-:W-:-:S13]  /*22c0*/  ISETP.GE.AND P1, PT, R21, UR47, PT ;  /* 0x0000002f15007c0c */ /* 0x000fda000bf26270 */
[----:B------:R-:W-:Y:S05]  /*22d0*/  @!P1 BRA `(.L_x_4936) ;  /* 0xffffffe0000c9947 */ /* 0x000fea000383ffff */
[----:B------:R-:W-:Y:S05]  /*22e0*/  BSYNC B0 ;  /* 0x0000000000007941 */ /* 0x000fea0003800000 */
.L_x_4892:
[----:B------:R-:W-:Y:S05]  /*22f0*/  EXIT ;  /* 0x000000000000794d */ /* 0x000fea0003800000 */
.L_x_4897:
[----:B------:R-:W-:Y:S01]  /*2300*/  HFMA2 R11, -RZ, RZ, 0, 1.847743988037109375e-06 ;  /* 0x0000001fff0b7431 */ /* 0x000fe200000001ff */
[----:B------:R-:W-:Y:S01]  /*2310*/  BSSY B1, `(.L_x_4937) ;  /* 0x0000007000017945 */ /* 0x000fe20003800000 */
[----:B------:R-:W-:Y:S01]  /*2320*/  IMAD.MOV.U32 R13, RZ, RZ, R6 ;  /* 0x000000ffff0d7224 */ /* 0x000fe200078e0006 */
[----:B------:R-:W-:Y:S02]  /*2330*/  MOV R12, 0x10 ;  /* 0x00000010000c7802 */ /* 0x000fe40000000f00 */
[----:B------:R-:W-:-:S07]  /*2340*/  MOV R15, 0xffffffff ;  /* 0xffffffff000f7802 */ /* 0x000fce0000000f00 */
[----:B-1----:R-:W-:Y:S05]  /*2350*/  WARPSYNC.COLLECTIVE R15, `(.L_x_4938) ;  /* 0x000000000f087348 */ /* 0x002fea0003c00000 */
[----:B------:R0:W2:Y:S02]  /*2360*/  SHFL.DOWN P6, R14, R13, R12, R11 ;  /* 0x0800000c0d0e7389 */ /* 0x0000a400000c000b */
[----:B012---:R-:W-:Y:S05]  /*2370*/  ENDCOLLECTIVE ;  /* 0x000000000000791b */ /* 0x007fea0003800000 */
.L_x_4938:
[----:B------:R-:W-:Y:S05]  /*2380*/  BSYNC B1 ;  /* 0x0000000000017941 */ /* 0x000fea0003800000 */
.L_x_4937:
        /* <DEDUP_REMOVED lines=8> */
.L_x_4939:
[----:B------:R-:W-:Y:S02]  /*2410*/  MOV R13, R31 ;  /* 0x0000001f000d7202 */ /* 0x000fe40000000f00 */
[----:B------:R-:W-:-:S07]  /*2420*/  MOV R10, R14 ;  /* 0x0000000e000a7202 */ /* 0x000fce0000000f00 */
[----:B------:R-:W-:Y:S05]  /*2430*/  WARPSYNC.COLLECTIVE R15, `(.L_x_4940) ;  /* 0x000000000f087348 */ /* 0x000fea0003c00000 */
[----:B------:R0:W1:Y:S02]  /*2440*/  SHFL.DOWN P6, R14, R13, R12, R11 ;  /* 0x0800000c0d0e7389 */ /* 0x00006400000c000b */
[----:B01----:R-:W-:Y:S05]  /*2450*/  ENDCOLLECTIVE ;  /* 0x000000000000791b */ /* 0x003fea0003800000 */
.L_x_4940:
[----:B------:R-:W-:Y:S05]  /*2460*/  BRA `(.L_x_4941) ;  /* 0xffffffe400847947 */ /* 0x000fea000383ffff */
.L_x_4900:
        /* <DEDUP_REMOVED lines=8> */
.L_x_4943:
[----:B------:R-:W-:Y:S05]  /*24f0*/  BSYNC B1 ;  /* 0x0000000000017941 */ /* 0x000fea0003800000 */
.L_x_4942:
        /* <DEDUP_REMOVED lines=8> */
.L_x_4944:
[----:B------:R-:W-:Y:S01]  /*2580*/  MOV R13, R31 ;  /* 0x0000001f000d7202 */ /* 0x000fe20000000f00 */
[----:B------:R-:W-:-:S07]  /*2590*/  IMAD.MOV.U32 R10, RZ, RZ, R14 ;  /* 0x000000ffff0a7224 */ /* 0x000fce00078e000e */
[----:B------:R-:W-:Y:S05]  /*25a0*/  WARPSYNC.COLLECTIVE R15, `(.L_x_4945) ;  /* 0x000000000f087348 */ /* 0x000fea0003c00000 */
[----:B------:R0:W1:Y:S02]  /*25b0*/  SHFL.DOWN P6, R14, R13, R12, R11 ;  /* 0x0800000c0d0e7389 */ /* 0x00006400000c000b */
[----:B01----:R-:W-:Y:S05]  /*25c0*/  ENDCOLLECTIVE ;  /* 0x000000000000791b */ /* 0x003fea0003800000 */
.L_x_4945:
[----:B------:R-:W-:Y:S05]  /*25d0*/  BRA `(.L_x_4946) ;  /* 0xffffffe400847947 */ /* 0x000fea000383ffff */
.L_x_4903:
[----:B------:R-:W-:Y:S01]  /*25e0*/  HFMA2 R12, -RZ, RZ, 0, 2.384185791015625e-07 ;  /* 0x00000004ff0c7431 */ /* 0x000fe200000001ff */
[----:B------:R-:W-:Y:S01]  /*25f0*/  BSSY B1, `(.L_x_4947) ;  /* 0x0000007000017945 */ /* 0x000fe20003800000 */
[----:B------:R-:W-:Y:S01]  /*2600*/  MOV R13, R6 ;  /* 0x00000006000d7202 */ /* 0x000fe20000000f00 */
[----:B------:R-:W-:Y:S01]  /*2610*/  IMAD.MOV.U32 R11, RZ, RZ, 0x1f ;  /* 0x0000001fff0b7424 */ /* 0x000fe200078e00ff */
[----:B------:R-:W-:-:S07]  /*2620*/  MOV R15, 0xffffffff ;  /* 0xffffffff000f7802 */ /* 0x000fce0000000f00 */
[----:B-1234-:R-:W-:Y:S05]  /*2630*/  WARPSYNC.COLLECTIVE R15, `(.L_x_4948) ;  /* 0x000000000f087348 */ /* 0x01efea0003c00000 */
[----:B------:R0:W0:Y:S02]  /*2640*/  SHFL.DOWN P6, R14, R13, R12, R11 ;  /* 0x0800000c0d0e7389 */ /* 0x00002400000c000b */
[----:B01234-:R-:W-:Y:S05]  /*2650*/  ENDCOLLECTIVE ;  /* 0x000000000000791b */ /* 0x01ffea0003800000 */
.L_x_4948:
[----:B------:R-:W-:Y:S05]  /*2660*/  BSYNC B1 ;  /* 0x0000000000017941 */ /* 0x000fea0003800000 */
.L_x_4947:
        /* <DEDUP_REMOVED lines=8> */
.L_x_4949:
[----:B------:R-:W-:Y:S01]  /*26f0*/  IMAD.MOV.U32 R13, RZ, RZ, R31 ;  /* 0x000000ffff0d7224 */ /* 0x000fe200078e001f */
[----:B------:R-:W-:-:S07]  /*2700*/  MOV R10, R14 ;  /* 0x0000000e000a7202 */ /* 0x000fce0000000f00 */
[----:B------:R-:W-:Y:S05]  /*2710*/  WARPSYNC.COLLECTIVE R15, `(.L_x_4950) ;  /* 0x000000000f087348 */ /* 0x000fea0003c00000 */
[----:B------:R0:W1:Y:S02]  /*2720*/  SHFL.DOWN P6, R14, R13, R12, R11 ;  /* 0x0800000c0d0e7389 */ /* 0x00006400000c000b */
[----:B01----:R-:W-:Y:S05]  /*2730*/  ENDCOLLECTIVE ;  /* 0x000000000000791b */ /* 0x003fea0003800000 */
.L_x_4950:
[----:B------:R-:W-:Y:S05]  /*2740*/  BRA `(.L_x_4951) ;  /* 0xffffffe400847947 */ /* 0x000fea000383ffff */
.L_x_4906:
        /* <DEDUP_REMOVED lines=8> */
.L_x_4953:
[----:B------:R-:W-:Y:S05]  /*27d0*/  BSYNC B1 ;  /* 0x0000000000017941 */ /* 0x000fea0003800000 */
.L_x_4952:
        /* <DEDUP_REMOVED lines=8> */
.L_x_4954:
[----:B------:R-:W-:Y:S02]  /*2860*/  MOV R13, R31 ;  /* 0x0000001f000d7202 */ /* 0x000fe40000000f00 */
[----:B------:R-:W-:-:S07]  /*2870*/  MOV R10, R14 ;  /* 0x0000000e000a7202 */ /* 0x000fce0000000f00 */
[----:B------:R-:W-:Y:S05]  /*2880*/  WARPSYNC.COLLECTIVE R15, `(.L_x_4955) ;  /* 0x000000000f087348 */ /* 0x000fea0003c00000 */
[----:B------:R0:W1:Y:S02]  /*2890*/  SHFL.DOWN P6, R14, R13, R12, R11 ;  /* 0x0800000c0d0e7389 */ /* 0x00006400000c000b */
[----:B01----:R-:W-:Y:S05]  /*28a0*/  ENDCOLLECTIVE ;  /* 0x000000000000791b */ /* 0x003fea0003800000 */
.L_x_4955:
[----:B------:R-:W-:Y:S05]  /*28b0*/  BRA `(.L_x_4956) ;  /* 0xffffffe400847947 */ /* 0x000fea000383ffff */
.L_x_4909:
[----:B------:R-:W-:Y:S01]  /*28c0*/  HFMA2 R12, -RZ, RZ, 0, 5.9604644775390625e-08 ;  /* 0x00000001ff0c7431 */ /* 0x000fe200000001ff */
[----:B------:R-:W-:Y:S01]  /*28d0*/  BSSY B1, `(.L_x_4957) ;  /* 0x0000007000017945 */ /* 0x000fe20003800000 */
[----:B------:R-:W-:Y:S01]  /*28e0*/  IMAD.MOV.U32 R13, RZ, RZ, R6 ;  /* 0x000000ffff0d7224 */ /* 0x000fe200078e0006 */
[----:B------:R-:W-:Y:S02]  /*28f0*/  MOV R11, 0x1f ;  /* 0x0000001f000b7802 */ /* 0x000fe40000000f00 */
[----:B------:R-:W-:-:S07]  /*2900*/  MOV R15, 0xffffffff ;  /* 0xffffffff000f7802 */ /* 0x000fce0000000f00 */
[----:B-1234-:R-:W-:Y:S05]  /*2910*/  WARPSYNC.COLLECTIVE R15, `(.L_x_4958) ;  /* 0x000000000f087348 */ /* 0x01efea0003c00000 */
[----:B------:R0:W0:Y:S02]  /*2920*/  SHFL.DOWN P6, R14, R13, R12, R11 ;  /* 0x0800000c0d0e7389 */ /* 0x00002400000c000b */
[----:B01234-:R-:W-:Y:S05]  /*2930*/  ENDCOLLECTIVE ;  /* 0x000000000000791b */ /* 0x01ffea0003800000 */
.L_x_4958:
[----:B------:R-:W-:Y:S05]  /*2940*/  BSYNC B1 ;  /* 0x0000000000017941 */ /* 0x000fea0003800000 */
.L_x_4957:
        /* <DEDUP_REMOVED lines=8> */
.L_x_4959:
[----:B------:R-:W-:Y:S02]  /*29d0*/  MOV R13, R31 ;  /* 0x0000001f000d7202 */ /* 0x000fe40000000f00 */
[----:B------:R-:W-:-:S07]  /*29e0*/  MOV R10, R14 ;  /* 0x0000000e000a7202 */ /* 0x000fce0000000f00 */
[----:B------:R-:W-:Y:S05]  /*29f0*/  WARPSYNC.COLLECTIVE R15, `(.L_x_4960) ;  /* 0x000000000f087348 */ /* 0x000fea0003c00000 */
[----:B------:R0:W1:Y:S02]  /*2a00*/  SHFL.DOWN P6, R14, R13, R12, R11 ;  /* 0x0800000c0d0e7389 */ /* 0x00006400000c000b */
[----:B01----:R-:W-:Y:S05]  /*2a10*/  ENDCOLLECTIVE ;  /* 0x000000000000791b */ /* 0x003fea0003800000 */
.L_x_4960:
[----:B------:R-:W-:Y:S05]  /*2a20*/  BRA `(.L_x_4961) ;  /* 0xffffffe400847947 */ /* 0x000fea000383ffff */
.L_x_4912:
        /* <DEDUP_REMOVED lines=8> */
.L_x_4963:
[----:B------:R-:W-:Y:S05]  /*2ab0*/  BSYNC B1 ;  /* 0x0000000000017941 */ /* 0x000fea0003800000 */
.L_x_4962:
        /* <DEDUP_REMOVED lines=8> */
.L_x_4964:
[----:B------:R-:W-:Y:S01]  /*2b40*/  MOV R13, R31 ;  /* 0x0000001f000d7202 */ /* 0x000fe20000000f00 */
[----:B------:R-:W-:-:S07]  /*2b50*/  IMAD.MOV.U32 R7, RZ, RZ, R14 ;  /* 0x000000ffff077224 */ /* 0x000fce00078e000e */
[----:B------:R-:W-:Y:S05]  /*2b60*/  WARPSYNC.COLLECTIVE R15, `(.L_x_4965) ;  /* 0x000000000f087348 */ /* 0x000fea0003c00000 */
[----:B------:R0:W1:Y:S02]  /*2b70*/  SHFL.IDX P6, R14, R13, R12, R11 ;  /* 0x0000000c0d0e7389 */ /* 0x00006400000c000b */
[----:B01----:R-:W-:Y:S05]  /*2b80*/  ENDCOLLECTIVE ;  /* 0x000000000000791b */ /* 0x003fea0003800000 */
.L_x_4965:
[----:B------:R-:W-:Y:S05]  /*2b90*/  BRA `(.L_x_4966) ;  /* 0xffffffe400847947 */ /* 0x000fea000383ffff */
.L_x_4917:
[----:B0-----:R-:W-:Y:S01]  /*2ba0*/  HFMA2 R12, -RZ, RZ, 0, 9.5367431640625e-07 ;  /* 0x00000010ff0c7431 */ /* 0x001fe200000001ff */
[----:B------:R-:W-:Y:S01]  /*2bb0*/  BSSY B1, `(.L_x_4967) ;  /* 0x0000007000017945 */ /* 0x000fe20003800000 */
[----:B------:R-:W-:Y:S01]  /*2bc0*/  MOV R13, R2 ;  /* 0x00000002000d7202 */ /* 0x000fe20000000f00 */
[----:B--2---:R-:W-:Y:S01]  /*2bd0*/  IMAD.MOV.U32 R11, RZ, RZ, 0x1f ;  /* 0x0000001fff0b7424 */ /* 0x004fe200078e00ff */
[----:B------:R-:W-:-:S07]  /*2be0*/  MOV R15, 0xffffffff ;  /* 0xffffffff000f7802 */ /* 0x000fce0000000f00 */
[----:B----4-:R-:W-:Y:S05]  /*2bf0*/  WARPSYNC.COLLECTIVE R15, `(.L_x_4968) ;  /* 0x000000000f087348 */ /* 0x010fea0003c00000 */
[----:B------:R0:W1:Y:S02]  /*2c00*/  SHFL.DOWN P6, R14, R13, R12, R11 ;  /* 0x0800000c0d0e7389 */ /* 0x00006400000c000b */
[----:B01--4-:R-:W-:Y:S05]  /*2c10*/  ENDCOLLECTIVE ;  /* 0x000000000000791b */ /* 0x013fea0003800000 */
.L_x_4968:
[----:B------:R-:W-:Y:S05]  /*2c20*/  BSYNC B1 ;  /* 0x0000000000017941 */ /* 0x000fea0003800000 */
.L_x_4967:
        /* <DEDUP_REMOVED lines=8> */
.L_x_4969:
[----:B------:R-:W-:Y:S01]  /*2cb0*/  IMAD.MOV.U32 R13, RZ, RZ, R4 ;  /* 0x000000ffff0d7224 */ /* 0x000fe200078e0004 */
[----:B------:R-:W-:-:S07]  /*2cc0*/  MOV R6, R14 ;  /* 0x0000000e00067202 */ /* 0x000fce0000000f00 */
[----:B------:R-:W-:Y:S05]  /*2cd0*/  WARPSYNC.COLLECTIVE R15, `(.L_x_4970) ;  /* 0x000000000f087348 */ /* 0x000fea0003c00000 */
[----:B------:R0:W1:Y:S02]  /*2ce0*/  SHFL.DOWN P6, R14, R13, R12, R11 ;  /* 0x0800000c0d0e7389 */ /* 0x00006400000c000b */
[----:B01----:R-:W-:Y:S05]  /*2cf0*/  ENDCOLLECTIVE ;  /* 0x000000000000791b */ /* 0x003fea0003800000 */
.L_x_4970:
[----:B------:R-:W-:Y:S05]  /*2d00*/  BRA `(.L_x_4971) ;  /* 0xffffffe800707947 */ /* 0x000fea000383ffff */
.L_x_4920:
[----:B------:R-:W-:Y:S01]  /*2d10*/  HFMA2 R12, -RZ, RZ, 0, 4.76837158203125e-07 ;  /* 0x00000008ff0c7431 */ /* 0x000fe200000001ff */
[----:B------:R-:W-:Y:S01]  /*2d20*/  BSSY B1, `(.L_x_4972) ;  /* 0x0000007000017945 */ /* 0x000fe20003800000 */
[----:B------:R-:W-:Y:S01]  /*2d30*/  MOV R13, R2 ;  /* 0x00000002000d7202 */ /* 0x000fe20000000f00 */
[----:B------:R-:W-:Y:S01]  /*2d40*/  IMAD.MOV.U32 R15, RZ, RZ, -0x1 ;  /* 0xffffffffff0f7424 */ /* 0x000fe200078e00ff */
[----:B------:R-:W-:-:S07]  /*2d50*/  MOV R11, 0x1f ;  /* 0x0000001f000b7802 */ /* 0x000fce0000000f00 */
[----:B01-34-:R-:W-:Y:S05]  /*2d60*/  WARPSYNC.COLLECTIVE R15, `(.L_x_4973) ;  /* 0x000000000f087348 */ /* 0x01bfea0003c00000 */
[----:B------:R2:W0:Y:S02]  /*2d70*/  SHFL.DOWN P6, R14, R13, R12, R11 ;  /* 0x0800000c0d0e7389 */ /* 0x00042400000c000b */
[----:B01234-:R-:W-:Y:S05]  /*2d80*/  ENDCOLLECTIVE ;  /* 0x000000000000791b */ /* 0x01ffea0003800000 */
.L_x_4973:
[----:B------:R-:W-:Y:S05]  /*2d90*/  BSYNC B1 ;  /* 0x0000000000017941 */ /* 0x000fea0003800000 */
.L_x_4972:
        /* <DEDUP_REMOVED lines=8> */
.L_x_4974:
[----:B------:R-:W-:Y:S02]  /*2e20*/  MOV R13, R4 ;  /* 0x00000004000d7202 */ /* 0x000fe40000000f00 */
[----:B------:R-:W-:-:S07]  /*2e30*/  MOV R6, R14 ;  /* 0x0000000e00067202 */ /* 0x000fce0000000f00 */
[----:B------:R-:W-:Y:S05]  /*2e40*/  WARPSYNC.COLLECTIVE R15, `(.L_x_4975) ;  /* 0x000000000f087348 */ /* 0x000fea0003c00000 */
[----:B------:R0:W1:Y:S02]  /*2e50*/  SHFL.DOWN P6, R14, R13, R12, R11 ;  /* 0x0800000c0d0e7389 */ /* 0x00006400000c000b */
[----:B01----:R-:W-:Y:S05]  /*2e60*/  ENDCOLLECTIVE ;  /* 0x000000000000791b */ /* 0x003fea0003800000 */
.L_x_4975:
[----:B------:R-:W-:Y:S05]  /*2e70*/  BRA `(.L_x_4976) ;  /* 0xffffffe800707947 */ /* 0x000fea000383ffff */
.L_x_4923:
        /* <DEDUP_REMOVED lines=8> */
.L_x_4978:
[----:B------:R-:W-:Y:S05]  /*2f00*/  BSYNC B1 ;  /* 0x0000000000017941 */ /* 0x000fea0003800000 */
.L_x_4977:
        /* <DEDUP_REMOVED lines=8> */
.L_x_4979:
[----:B------:R-:W-:Y:S02]  /*2f90*/  MOV R13, R4 ;  /* 0x00000004000d7202 */ /* 0x000fe40000000f00 */
[----:B------:R-:W-:-:S07]  /*2fa0*/  MOV R6, R14 ;  /* 0x0000000e00067202 */ /* 0x000fce0000000f00 */
[----:B------:R-:W-:Y:S05]  /*2fb0*/  WARPSYNC.COLLECTIVE R15, `(.L_x_4980) ;  /* 0x000000000f087348 */ /* 0x000fea0003c00000 */
[----:B------:R0:W1:Y:S02]  /*2fc0*/  SHFL.DOWN P6, R14, R13, R12, R11 ;  /* 0x0800000c0d0e7389 */ /* 0x00006400000c000b */
[----:B01----:R-:W-:Y:S05]  /*2fd0*/  ENDCOLLECTIVE ;  /* 0x000000000000791b */ /* 0x003fea0003800000 */
.L_x_4980:
[----:B------:R-:W-:Y:S05]  /*2fe0*/  BRA `(.L_x_4981) ;  /* 0xffffffe800707947 */ /* 0x000fea000383ffff */
.L_x_4926:
        /* <DEDUP_REMOVED lines=8> */
.L_x_4983:
[----:B------:R-:W-:Y:S05]  /*3070*/  BSYNC B1 ;  /* 0x0000000000017941 */ /* 0x000fea0003800000 */
.L_x_4982:
        /* <DEDUP_REMOVED lines=8> */
.L_x_4984:
[----:B------:R-:W-:Y:S01]  /*3100*/  MOV R13, R4 ;  /* 0x00000004000d7202 */ /* 0x000fe20000000f00 */
[----:B------:R-:W-:-:S07]  /*3110*/  IMAD.MOV.U32 R6, RZ, RZ, R14 ;  /* 0x000000ffff067224 */ /* 0x000fce00078e000e */
[----:B------:R-:W-:Y:S05]  /*3120*/  WARPSYNC.COLLECTIVE R15, `(.L_x_4985) ;  /* 0x000000000f087348 */ /* 0x000fea0003c00000 */
[----:B------:R0:W1:Y:S02]  /*3130*/  SHFL.DOWN P6, R14, R13, R12, R11 ;  /* 0x0800000c0d0e7389 */ /* 0x00006400000c000b */
[----:B01----:R-:W-:Y:S05]  /*3140*/  ENDCOLLECTIVE ;  /* 0x000000000000791b */ /* 0x003fea0003800000 */
.L_x_4985:
[----:B------:R-:W-:Y:S05]  /*3150*/  BRA `(.L_x_4986) ;  /* 0xffffffe800707947 */ /* 0x000fea000383ffff */
.L_x_4929:
        /* <DEDUP_REMOVED lines=8> */
.L_x_4988:
[----:B------:R-:W-:Y:S05]  /*31e0*/  BSYNC B1 ;  /* 0x0000000000017941 */ /* 0x000fea0003800000 */
.L_x_4987:
        /* <DEDUP_REMOVED lines=8> */
.L_x_4989:
[----:B------:R-:W-:Y:S01]  /*3270*/  IMAD.MOV.U32 R13, RZ, RZ, R4 ;  /* 0x000000ffff0d7224 */ /* 0x000fe200078e0004 */
[----:B------:R-:W-:-:S07]  /*3280*/  MOV R6, R14 ;  /* 0x0000000e00067202 */ /* 0x000fce0000000f00 */
[----:B------:R-:W-:Y:S05]  /*3290*/  WARPSYNC.COLLECTIVE R15, `(.L_x_4990) ;  /* 0x000000000f087348 */ /* 0x000fea0003c00000 */
[----:B------:R0:W1:Y:S02]  /*32a0*/  SHFL.DOWN P6, R14, R13, R12, R11 ;  /* 0x0800000c0d0e7389 */ /* 0x00006400000c000b */
[----:B01----:R-:W-:Y:S05]  /*32b0*/  ENDCOLLECTIVE ;  /* 0x000000000000791b */ /* 0x003fea0003800000 */
.L_x_4990:
[----:B------:R-:W-:Y:S05]  /*32c0*/  BRA `(.L_x_4991) ;  /* 0xffffffe800707947 */ /* 0x000fea000383ffff */
.L_x_4932:
        /* <DEDUP_REMOVED lines=8> */
.L_x_4993:
[----:B------:R-:W-:Y:S05]  /*3350*/  BSYNC B1 ;  /* 0x0000000000017941 */ /* 0x000fea0003800000 */
.L_x_4992:
        /* <DEDUP_REMOVED lines=8> */
.L_x_4994:
[----:B------:R-:W-:Y:S02]  /*33e0*/  MOV R13, R4 ;  /* 0x00000004000d7202 */ /* 0x000fe40000000f00 */
[----:B------:R-:W-:-:S07]  /*33f0*/  MOV R3, R14 ;  /* 0x0000000e00037202 */ /* 0x000fce0000000f00 */
[----:B------:R-:W-:Y:S05]  /*3400*/  WARPSYNC.COLLECTIVE R15, `(.L_x_4995) ;  /* 0x000000000f087348 */ /* 0x000fea0003c00000 */
[----:B------:R0:W1:Y:S02]  /*3410*/  SHFL.IDX P6, R14, R13, R12, R11 ;  /* 0x0000000c0d0e7389 */ /* 0x00006400000c000b */
[----:B01----:R-:W-:Y:S05]  /*3420*/  ENDCOLLECTIVE ;  /* 0x000000000000791b */ /* 0x003fea0003800000 */
.L_x_4995:
[----:B------:R-:W-:Y:S05]  /*3430*/  BRA `(.L_x_4996) ;  /* 0xffffffe800707947 */ /* 0x000fea000383ffff */
.L_x_4997:
        /* <DEDUP_REMOVED lines=12> */
.L_x_7554:


//--------------------- .text._Z17LayerNormWarpImplI19BiasAddResidualLoadI6__halffE11AffineStoreIfS1_EfLi4ELi4ELi4ELi32ELi2ELb0EEvT_T0_iidPT1_S8_ --------------------------
	.section	.text._Z17LayerNormWarpImplI19BiasAddResidualLoadI6__halffE11AffineStoreIfS1_EfLi4ELi4ELi4ELi32ELi2ELb0EEvT_T0_iidPT1_S8_,"ax",@progbits
	.align	128
        .global         _Z17LayerNormWarpImplI19BiasAddResidualLoadI6__halffE11AffineStoreIfS1_EfLi4ELi4ELi4ELi32ELi2ELb0EEvT_T0_iidPT1_S8_
        .type           _Z17LayerNormWarpImplI19BiasAddResidualLoadI6__halffE11AffineStoreIfS1_EfLi4ELi4ELi4ELi32ELi2ELb0EEvT_T0_iidPT1_S8_,@function
        .size           _Z17LayerNormWarpImplI19BiasAddResidualLoadI6__halffE11AffineStoreIfS1_EfLi4ELi4ELi4ELi32ELi2ELb0EEvT_T0_iidPT1_S8_,(.L_x_7555 - _Z17LayerNormWarpImplI19BiasAddResidualLoadI6__halffE11AffineStoreIfS1_EfLi4ELi4ELi4ELi32ELi2ELb0EEvT_T0_iidPT1_S8_)
        .other          _Z17LayerNormWarpImplI19BiasAddResidualLoadI6__halffE11AffineStoreIfS1_EfLi4ELi4ELi4ELi32ELi2ELb0EEvT_T0_iidPT1_S8_,@"STO_CUDA_ENTRY STV_DEFAULT"
_Z17LayerNormWarpImplI19BiasAddResidualLoadI6__halffE11AffineStoreIfS1_EfLi4ELi4ELi4ELi32ELi2ELb0EEvT_T0_iidPT1_S8_:
.text._Z17LayerNormWarpImplI19BiasAddResidualLoadI6__halffE11AffineStoreIfS1_EfLi4ELi4ELi4ELi32ELi2ELb0EEvT_T0_iidPT1_S8_:
[----:B------:R-:W0:Y:S01]  /*0000*/  LDC R1, c[0x0][0x37c] ;  /* 0x0000df00ff017b82 */ /* 0x000e220000000800 */
[----:B------:R-:W1:Y:S01]  /*0010*/  LDCU UR4, c[0x0][0x3c4] ;  /* 0x00007880ff0477ac */ /* 0x000e620008000800 */
[----:B------:R-:W2:Y:S01]  /*0020*/  LDCU UR46, c[0x0][0x3c0] ;  /* 0x00007800ff2e77ac */ /* 0x000ea20008000800 */
[----:B------:R-:W3:Y:S01]  /*0030*/  LDCU.64 UR44, c[0x0][0x380] ;  /* 0x00007000ff2c77ac */ /* 0x000ee20008000a00 */
        /* <DEDUP_REMOVED lines=20> */
.L_x_4998:
[----:B------:R-:W1:Y:S01]  /*0180*/  S2R R0, SR_TID.Y ;  /* 0x0000000000007919 */ /* 0x000e620000002200 */
[----:B------:R-:W1:Y:S01]  /*0190*/  S2UR UR4, SR_CTAID.X ;  /* 0x00000000000479c3 */ /* 0x000e620000002500 */
[----:B------:R-:W2:Y:S07]  /*01a0*/  LDCU UR5, c[0x0][0x3c0] ;  /* 0x00007800ff0577ac */ /* 0x000eae0008000800 */
[----:B------:R-:W1:Y:S02]  /*01b0*/  LDC R29, c[0x0][0x364] ;  /* 0x0000d900ff1d7b82 */ /* 0x000e640000000800 */
[----:B-1----:R-:W-:-:S05]  /*01c0*/  IMAD R0, R29, UR4, R0 ;  /* 0x000000041d007c24 */ /* 0x002fca000f8e0200 */
[----:B------:R-:W-:-:S04]  /*01d0*/  SHF.L.U32 R30, R0, 0x1, RZ ;  /* 0x00000001001e7819 */ /* 0x000fc800000006ff */
[----:B--2---:R-:W-:-:S13]  /*01e0*/  ISETP.GE.AND P0, PT, R30, UR5, PT ;  /* 0x000000051e007c0c */ /* 0x004fda000bf06270 */
[----:B0-----:R-:W-:Y:S05]  /*01f0*/  @P0 EXIT ;  /* 0x000000000000094d */ /* 0x001fea0003800000 */
        /* <DEDUP_REMOVED lines=14> */
.L_x_5025:
[----:B0-----:R-:W-:Y:S01]  /*02e0*/  VIADD R11, R30, 0x1 ;  /* 0x000000011e0b7836 */ /* 0x001fe20000000000 */
[----:B------:R-:W-:Y:S01]  /*02f0*/  SHF.R.S32.HI R21, RZ, 0x1f, R30 ;  /* 0x0000001fff157819 */ /* 0x000fe2000001141e */
[----:B------:R-:W-:Y:S01]  /*0300*/  HFMA2 R17, -RZ, RZ, 0, 0 ;  /* 0x00000000ff117431 */ /* 0x000fe200000001ff */
[----:B------:R-:W-:Y:S02]  /*0310*/  SHF.L.U32 R16, R32, 0x2, RZ ;  /* 0x0000000220107819 */ /* 0x000fe400000006ff */
[----:B------:R-:W-:Y:S01]  /*0320*/  SHF.R.S32.HI R0, RZ, 0x1f, R11 ;  /* 0x0000001fff007819 */ /* 0x000fe2000001140b */
[----:B------:R-:W-:Y:S01]  /*0330*/  IMAD R3, R21, UR42, RZ ;  /* 0x0000002a15037c24 */ /* 0x000fe2000f8e02ff */
[----:B---3--:R-:W-:Y:S02]  /*0340*/  R2UR UR4, R4 ;  /* 0x00000000040472ca */ /* 0x008fe400000e0000 */
[C---:B------:R-:W-:Y:S01]  /*0350*/  R2UR UR5, R5.reuse ;  /* 0x00000000050572ca */ /* 0x040fe200000e0000 */
[----:B------:R-:W-:Y:S01]  /*0360*/  IMAD R0, R0, UR42, RZ ;  /* 0x0000002a00007c24 */ /* 0x000fe2000f8e02ff */
[----:B------:R-:W-:Y:S01]  /*0370*/  R2UR UR8, R4 ;  /* 0x00000000040872ca */ /* 0x000fe200000e0000 */
[C---:B------:R-:W-:Y:S01]  /*0380*/  IMAD R13, R30.reuse, UR43, R3 ;  /* 0x0000002b1e0d7c24 */ /* 0x040fe2000f8e0203 */
[----:B------:R-:W-:Y:S01]  /*0390*/  R2UR UR9, R5 ;  /* 0x00000000050972ca */ /* 0x000fe200000e0000 */
[----:B------:R-:W-:Y:S01]  /*03a0*/  IMAD.WIDE.U32 R2, R30, UR42, R16 ;  /* 0x0000002a1e027c25 */ /* 0x000fe2000f8e0010 */
[----:B------:R-:W-:-:S02]  /*03b0*/  R2UR UR10, R4 ;  /* 0x00000000040a72ca */ /* 0x000fc400000e0000 */
[----:B------:R-:W-:Y:S01]  /*03c0*/  R2UR UR11, R5 ;  /* 0x00000000050b72ca */ /* 0x000fe200000e0000 */
[C---:B------:R-:W-:Y:S01]  /*03d0*/  IMAD R15, R11.reuse, UR43, R0 ;  /* 0x0000002b0b0f7c24 */ /* 0x040fe2000f8e0200 */
[C---:B------:R-:W-:Y:S01]  /*03e0*/  R2UR UR12, R4.reuse ;  /* 0x00000000040c72ca */ /* 0x040fe200000e0000 */
[----:B------:R-:W-:Y:S01]  /*03f0*/  IMAD.WIDE.U32 R10, R11, UR42, R16 ;  /* 0x0000002a0b0a7c25 */ /* 0x000fe2000f8e0010 */
[----:B------:R-:W-:Y:S02]  /*0400*/  R2UR UR13, R5 ;  /* 0x00000000050d72ca */ /* 0x000fe400000e0000 */
[----:B------:R-:W-:Y:S01]  /*0410*/  R2UR UR6, R4 ;  /* 0x00000000040672ca */ /* 0x000fe200000e0000 */
[----:B------:R-:W-:Y:S01]  /*0420*/  IMAD.IADD R12, R3, 0x1, R13 ;  /* 0x00000001030c7824 */ /* 0x000fe200078e020d */
[----:B------:R-:W-:Y:S02]  /*0430*/  IADD3 R0, PT, PT, R11, R15, RZ ;  /* 0x0000000f0b007210 */ /* 0x000fe40007ffe0ff */
[----:B------:R-:W-:-:S02]  /*0440*/  R2UR UR7, R5 ;  /* 0x00000000050772ca */ /* 0x000fc400000e0000 */
[----:B------:R-:W-:Y:S02]  /*0450*/  SHF.R.S32.HI R11, RZ, 0x1f, R12 ;  /* 0x0000001fff0b7819 */ /* 0x000fe4000001140c */
[--C-:B------:R-:W-:Y:S02]  /*0460*/  SHF.R.S32.HI R3, RZ, 0x1f, R0.reuse ;  /* 0x0000001fff037819 */ /* 0x100fe40000011400 */
[----:B------:R-:W-:Y:S02]  /*0470*/  LEA.HI R2, P0, R11, R2, RZ, 0x2 ;  /* 0x000000020b027211 */ /* 0x000fe400078110ff */
[----:B------:R-:W-:Y:S02]  /*0480*/  LEA.HI R10, P1, R3, R10, RZ, 0x2 ;  /* 0x0000000a030a7211 */ /* 0x000fe400078310ff */
[----:B------:R-:W-:Y:S02]  /*0490*/  SHF.L.U32 R18, R2, 0x1, RZ ;  /* 0x0000000102127819 */ /* 0x000fe400000006ff */
[----:B------:R-:W-:Y:S01]  /*04a0*/  IADD3.X R11, PT, PT, RZ, R12, RZ, P0, !PT ;  /* 0x0000000cff0b7210 */ /* 0x000fe200007fe4ff */
[----:B------:R-:W-:Y:S01]  /*04b0*/  IMAD.X R3, RZ, RZ, R0, P1 ;  /* 0x000000ffff037224 */ /* 0x000fe200008e0600 */
[----:B------:R-:W-:-:S02]  /*04c0*/  SHF.L.U32 R14, R10, 0x1, RZ ;  /* 0x000000010a0e7819 */ /* 0x000fc400000006ff */
[----:B------:R-:W-:Y:S02]  /*04d0*/  LOP3.LUT R18, R18, 0xfffffff8, RZ, 0xc0, !PT ;  /* 0xfffffff812127812 */ /* 0x000fe400078ec0ff */
[----:B------:R-:W-:Y:S02]  /*04e0*/  SHF.L.U64.HI R11, R2, 0x1, R11 ;  /* 0x00000001020b7819 */ /* 0x000fe4000001020b */
[----:B------:R-:W-:Y:S02]  /*04f0*/  LOP3.LUT R14, R14, 0xfffffff8, RZ, 0xc0, !PT ;  /* 0xfffffff80e0e7812 */ /* 0x000fe400078ec0ff */
[C---:B------:R-:W-:Y:S02]  /*0500*/  IADD3 R2, P0, PT, R18.reuse, UR44, RZ ;  /* 0x0000002c12027c10 */ /* 0x040fe4000ff1e0ff */
[----:B------:R-:W-:Y:S02]  /*0510*/  IADD3 R18, P1, PT, R18, UR40, RZ ;  /* 0x0000002812127c10 */ /* 0x000fe4000ff3e0ff */
[----:B------:R-:W-:-:S02]  /*0520*/  IADD3 R12, P2, PT, R14, UR44, RZ ;  /* 0x0000002c0e0c7c10 */ /* 0x000fc4000ff5e0ff */
[----:B------:R-:W-:Y:S02]  /*0530*/  SHF.L.U64.HI R0, R10, 0x1, R3 ;  /* 0x000000010a007819 */ /* 0x000fe40000010203 */
[----:B------:R-:W-:Y:S02]  /*0540*/  IADD3 R14, P3, PT, R14, UR40, RZ ;  /* 0x000000280e0e7c10 */ /* 0x000fe4000ff7e0ff */
[C---:B------:R-:W-:Y:S02]  /*0550*/  IADD3.X R3, PT, PT, R11.reuse, UR45, RZ, P0, !PT ;  /* 0x0000002d0b037c10 */ /* 0x040fe400087fe4ff */
[----:B------:R-:W-:Y:S02]  /*0560*/  IADD3.X R19, PT, PT, R11, UR41, RZ, P1, !PT ;  /* 0x000000290b137c10 */ /* 0x000fe40008ffe4ff */
[C---:B------:R-:W-:Y:S01]  /*0570*/  IADD3.X R13, PT, PT, R0.reuse, UR45, RZ, P2, !PT ;  /* 0x0000002d000d7c10 */ /* 0x040fe200097fe4ff */
[----:B------:R-:W2:Y:S01]  /*0580*/  LDG.E.64 R10, desc[UR6][R34.64] ;  /* 0x00000006220a7981 */ /* 0x000ea2000c1e1b00 */
[----:B------:R-:W-:-:S03]  /*0590*/  IADD3.X R15, PT, PT, R0, UR41, RZ, P3, !PT ;  /* 0x00000029000f7c10 */ /* 0x000fc60009ffe4ff */
[----:B------:R-:W3:Y:S04]  /*05a0*/  LDG.E.64 R2, desc[UR4][R2.64] ;  /* 0x0000000402027981 */ /* 0x000ee8000c1e1b00 */
[----:B------:R-:W3:Y:S04]  /*05b0*/  LDG.E.64 R18, desc[UR8][R18.64] ;  /* 0x0000000812127981 */ /* 0x000ee8000c1e1b00 */
[----:B----4-:R-:W4:Y:S04]  /*05c0*/  LDG.E.64 R12, desc[UR10][R12.64] ;  /* 0x0000000a0c0c7981 */ /* 0x010f28000c1e1b00 */
[----:B------:R-:W4:Y:S01]  /*05d0*/  LDG.E.64 R14, desc[UR12][R14.64] ;  /* 0x0000000c0e0e7981 */ /* 0x000f22000c1e1b00 */
[----:B------:R-:W-:Y:S01]  /*05e0*/  UMOV UR4, 0xffffffff ;  /* 0xffffffff00047882 */ /* 0x000fe20000000000 */
[----:B------:R-:W-:-:S02]  /*05f0*/  IMAD.MOV.U32 R36, RZ, RZ, 0x40800000 ;  /* 0x40800000ff247424 */ /* 0x000fc400078e00ff */
[----:B---3--:R-:W-:Y:S02]  /*0600*/  HADD2 R0, R2, R18 ;  /* 0x0000001202007230 */ /* 0x008fe40000000000 */
[----:B----4-:R-:W-:Y:S02]  /*0610*/  HFMA2 R20, R12, 1, 1, R14 ;  /* 0x3c003c000c147831 */ /* 0x010fe4000000000e */
[--C-:B--2---:R-:W-:Y:S02]  /*0620*/  HFMA2 R0, R0, 1, 1, R10.reuse ;  /* 0x3c003c0000007831 */ /* 0x104fe4000000000a */
[----:B------:R-:W-:Y:S02]  /*0630*/  HADD2 R3, R3, R19 ;  /* 0x0000001303037230 */ /* 0x000fe40000000000 */
[----:B------:R-:W-:Y:S02]  /*0640*/  HFMA2 R13, R13, 1, 1, R15 ;  /* 0x3c003c000d0d7831 */ /* 0x000fe4000000000f */
[----:B------:R-:W-:-:S02]  /*0650*/  HADD2 R20, R20, R10 ;  /* 0x0000000a14147230 */ /* 0x000fc40000000000 */
[----:B------:R-:W-:Y:S02]  /*0660*/  HADD2.F32 R22, -RZ, R0.H0_H0 ;  /* 0x20000000ff167230 */ /* 0x000fe40000004100 */
[--C-:B------:R-:W-:Y:S02]  /*0670*/  HADD2 R2, R3, R11.reuse ;  /* 0x0000000b03027230 */ /* 0x100fe40000000000 */
[----:B------:R-:W-:Y:S02]  /*0680*/  HADD2.F32 R3, -RZ, R20.H0_H0 ;  /* 0x20000014ff037230 */ /* 0x000fe40000004100 */
[----:B------:R-:W-:Y:S02]  /*0690*/  HADD2.F32 R23, -RZ, R0.H1_H1 ;  /* 0x30000000ff177230 */ /* 0x000fe40000004100 */
[----:B------:R-:W-:Y:S01]  /*06a0*/  FADD R0, RZ, R22 ;  /* 0x00000016ff007221 */ /* 0x000fe20000000000 */
[----:B------:R-:W-:Y:S02]  /*06b0*/  HADD2.F32 R28, -RZ, R20.H1_H1 ;  /* 0x30000014ff1c7230 */ /* 0x000fe40000004100 */
[----:B------:R-:W-:-:S02]  /*06c0*/  HFMA2 R11, R13, 1, 1, R11 ;  /* 0x3c003c000d0b7831 */ /* 0x000fc4000000000b */
[----:B------:R-:W-:Y:S01]  /*06d0*/  FADD R10, RZ, R3 ;  /* 0x00000003ff0a7221 */ /* 0x000fe20000000000 */
[--C-:B------:R-:W-:Y:S01]  /*06e0*/  FADD R15, R23, -R0.reuse ;  /* 0x80000000170f7221 */ /* 0x100fe20000000000 */
[----:B------:R-:W-:Y:S02]  /*06f0*/  FADD R13, R22, -R0 ;  /* 0x80000000160d7221 */ /* 0x000fe40000000000 */
[----:B------:R-:W-:Y:S01]  /*0700*/  FADD R33, R28, -R10 ;  /* 0x8000000a1c217221 */ /* 0x000fe20000000000 */
[----:B------:R-:W-:Y:S01]  /*0710*/  FFMA R19, R15, 0.5, R0 ;  /* 0x3f0000000f137823 */ /* 0x000fe20000000000 */
[----:B------:R-:W-:Y:S02]  /*0720*/  HADD2.F32 R25, -RZ, R2.H0_H0 ;  /* 0x20000002ff197230 */ /* 0x000fe40000004100 */
[--C-:B------:R-:W-:Y:S01]  /*0730*/  FADD R12, R3, -R10.reuse ;  /* 0x8000000a030c7221 */ /* 0x100fe20000000000 */
[----:B------:R-:W-:Y:S01]  /*0740*/  FFMA R10, R33, 0.5, R10 ;  /* 0x3f000000210a7823 */ /* 0x000fe2000000000a */
[----:B------:R-:W-:-:S02]  /*0750*/  HADD2.F32 R27, -RZ, R11.H0_H0 ;  /* 0x2000000bff1b7230 */ /* 0x000fc40000004100 */
[----:B------:R-:W-:Y:S01]  /*0760*/  FFMA R13, R22, R13, RZ ;  /* 0x0000000d160d7223 */ /* 0x000fe200000000ff */
[--C-:B------:R-:W-:Y:S01]  /*0770*/  FADD R0, R23, -R19.reuse ;  /* 0x8000001317007221 */ /* 0x100fe20000000000 */
[----:B------:R-:W-:Y:S01]  /*0780*/  FFMA R14, R3, R12, RZ ;  /* 0x0000000c030e7223 */ /* 0x000fe200000000ff */
[--C-:B------:R-:W-:Y:S01]  /*0790*/  FADD R18, R28, -R10.reuse ;  /* 0x8000000a1c127221 */ /* 0x100fe20000000000 */
[----:B------:R-:W-:Y:S01]  /*07a0*/  FADD R12, R25, -R19 ;  /* 0x80000013190c7221 */ /* 0x000fe20000000000 */
[----:B------:R-:W-:Y:S01]  /*07b0*/  FFMA R15, R15, R0, R13 ;  /* 0x000000000f0f7223 */ /* 0x000fe2000000000d */
[----:B------:R-:W-:Y:S01]  /*07c0*/  FADD R13, R27, -R10 ;  /* 0x8000000a1b0d7221 */ /* 0x000fe20000000000 */
[----:B------:R-:W-:Y:S01]  /*07d0*/  FFMA R0, R33, R18, R14 ;  /* 0x0000001221007223 */ /* 0x000fe2000000000e */
[----:B------:R-:W-:Y:S01]  /*07e0*/  FFMA R19, R12, 0.3333333432674407959, R19 ;  /* 0x3eaaaaab0c137823 */ /* 0x000fe20000000013 */
[----:B------:R-:W-:Y:S02]  /*07f0*/  HADD2.F32 R33, -RZ, R2.H1_H1 ;  /* 0x30000002ff217230 */ /* 0x000fe40000004100 */
[----:B------:R-:W-:-:S02]  /*0800*/  HADD2.F32 R26, -RZ, R11.H1_H1 ;  /* 0x3000000bff1a7230 */ /* 0x000fc40000004100 */
[----:B------:R-:W-:Y:S01]  /*0810*/  FFMA R11, R13, 0.3333333432674407959, R10 ;  /* 0x3eaaaaab0d0b7823 */ /* 0x000fe2000000000a */
[--C-:B------:R-:W-:Y:S01]  /*0820*/  FADD R2, R25, -R19.reuse ;  /* 0x8000001319027221 */ /* 0x100fe20000000000 */
[----:B------:R-:W-:Y:S02]  /*0830*/  FADD R18, R33, -R19 ;  /* 0x8000001321127221 */ /* 0x000fe40000000000 */
[----:B------:R-:W-:Y:S01]  /*0840*/  FADD R10, R26, -R11 ;  /* 0x8000000b1a0a7221 */ /* 0x000fe20000000000 */
[----:B------:R-:W-:Y:S01]  /*0850*/  FFMA R15, R12, R2, R15 ;  /* 0x000000020c0f7223 */ /* 0x000fe2000000000f */
[----:B------:R-:W-:Y:S01]  /*0860*/  FADD R12, R27, -R11 ;  /* 0x8000000b1b0c7221 */ /* 0x000fe20000000000 */
[----:B------:R-:W-:Y:S01]  /*0870*/  FFMA R24, R18, 0.25, R19 ;  /* 0x3e80000012187823 */ /* 0x000fe20000000013 */
[----:B------:R-:W-:Y:S02]  /*0880*/  FFMA R2, R10, 0.25, R11 ;  /* 0x3e8000000a027823 */ /* 0x000fe4000000000b */
[----:B------:R-:W-:Y:S01]  /*0890*/  FFMA R13, R13, R12, R0 ;  /* 0x0000000c0d0d7223 */ /* 0x000fe20000000000 */
[----:B------:R-:W-:Y:S01]  /*08a0*/  FADD R0, R33, -R24 ;  /* 0x8000001821007221 */ /* 0x000fe20000000000 */
[----:B------:R-:W-:-:S03]  /*08b0*/  FADD R11, R26, -R2 ;  /* 0x800000021a0b7221 */ /* 0x000fc60000000000 */
[----:B------:R-:W-:Y:S01]  /*08c0*/  FFMA R18, R18, R0, R15 ;  /* 0x0000000012127223 */ /* 0x000fe2000000000f */
[----:B------:R-:W-:Y:S01]  /*08d0*/  FFMA R0, R10, R11, R13 ;  /* 0x0000000b0a007223 */ /* 0x000fe2000000000d */
[----:B------:R-:W-:Y:S01]  /*08e0*/  MOV R10, 0x40800000 ;  /* 0x40800000000a7802 */ /* 0x000fe20000000f00 */
[----:B------:R-:W-:Y:S06]  /*08f0*/  BRA.DIV UR4, `(.L_x_5000) ;  /* 0x0000001604b87947 */ /* 0x000fec000b800000 */
[----:B------:R0:W1:Y:S04]  /*0900*/  SHFL.DOWN PT, R19, R24, 0x10, 0x1f ;  /* 0x0a001f0018137f89 */ /* 0x00006800000e0000 */
[----:B------:R0:W2:Y:S04]  /*0910*/  SHFL.DOWN PT, R20, R18, 0x10, 0x1f ;  /* 0x0a001f0012147f89 */ /* 0x0000a800000e0000 */
[----:B------:R0:W3:Y:S02]  /*0920*/  SHFL.DOWN PT, R14, R36, 0x10, 0x1f ;  /* 0x0a001f00240e7f89 */ /* 0x0000e400000e0000 */
.L_x_5030:
[----:B---3--:R-:W-:-:S13]  /*0930*/  FSETP.NEU.AND P0, PT, R14, RZ, PT ;  /* 0x000000ff0e00720b */ /* 0x008fda0003f0d000 */
[----:B------:R-:W-:Y:S05]  /*0940*/  @!P0 BRA `(.L_x_5001) ;  /* 0x0000000000308947 */ /* 0x000fea0003800000 */
[----:B------:R-:W-:Y:S01]  /*0950*/  FADD R11, R14, 4 ;  /* 0x408000000e0b7421 */ /* 0x000fe20000000000 */
[----:B-1----:R-:W-:-:S04]  /*0960*/  FADD R19, -R24, R19 ;  /* 0x0000001318137221 */ /* 0x002fc80000000100 */
[----:B------:R-:W-:Y:S01]  /*0970*/  FSETP.GEU.AND P0, PT, |R11|, 1.175494350822287508e-38, PT ;  /* 0x008000000b00780b */ /* 0x000fe20003f0e200 */
[----:B------:R-:W-:Y:S01]  /*0980*/  FMUL.M4 R12, R19, R19 ;  /* 0x00000013130c7220 */ /* 0x000fe20000600000 */
[----:B------:R-:W-:-:S11]  /*0990*/  MOV R10, R11 ;  /* 0x0000000b000a7202 */ /* 0x000fd60000000f00 */
[----:B------:R-:W-:Y:S01]  /*09a0*/  @!P0 FMUL R11, R11, 16777216 ;  /* 0x4b8000000b0b8820 */ /* 0x000fe20000400000 */
[----:B------:R-:W-:-:S05]  /*09b0*/  @!P0 FMUL R14, R14, 16777216 ;  /* 0x4b8000000e0e8820 */ /* 0x000fca0000400000 */
[----:B------:R-:W1:Y:S02]  /*09c0*/  MUFU.RCP R11, R11 ;  /* 0x0000000b000b7308 */ /* 0x000e640000001000 */
[----:B-1----:R-:W-:-:S04]  /*09d0*/  FMUL R13, R11, R14 ;  /* 0x0000000e0b0d7220 */ /* 0x002fc80000400000 */
[C---:B--2---:R-:W-:Y:S01]  /*09e0*/  FFMA R15, R13.reuse, R12, R20 ;  /* 0x0000000c0d0f7223 */ /* 0x044fe20000000014 */
[----:B0-----:R-:W-:-:S03]  /*09f0*/  FFMA R24, R13, R19, R24 ;  /* 0x000000130d187223 */ /* 0x001fc60000000018 */
[----:B------:R-:W-:-:S07]  /*0a00*/  FADD R18, R18, R15 ;  /* 0x0000000f12127221 */ /* 0x000fce0000000000 */
.L_x_5001:
[----:B------:R-:W-:-:S03]  /*0a10*/  UMOV UR4, 0xffffffff ;  /* 0xffffffff00047882 */ /* 0x000fc60000000000 */
[----:B------:R-:W-:Y:S05]  /*0a20*/  BRA.DIV UR4, `(.L_x_5002) ;  /* 0x0000001604c87947 */ /* 0x000fea000b800000 */
[----:B------:R3:W4:Y:S04]  /*0a30*/  SHFL.DOWN PT, R37, R24, 0x8, 0x1f ;  /* 0x09001f0018257f89 */ /* 0x00072800000e0000 */
[----:B-1----:R3:W1:Y:S04]  /*0a40*/  SHFL.DOWN PT, R19, R18, 0x8, 0x1f ;  /* 0x09001f0012137f89 */ /* 0x00266800000e0000 */
[----:B------:R3:W0:Y:S02]  /*0a50*/  SHFL.DOWN PT, R14, R10, 0x8, 0x1f ;  /* 0x09001f000a0e7f89 */ /* 0x00062400000e0000 */
.L_x_5035:
        /* <DEDUP_REMOVED lines=11> */
[----:B---3--:R-:W-:Y:S01]  /*0b10*/  FFMA R24, R14, R37, R24 ;  /* 0x000000250e187223 */ /* 0x008fe20000000018 */
[----:B------:R-:W-:Y:S01]  /*0b20*/  FMUL R13, R10, R13 ;  /* 0x0000000d0a0d7220 */ /* 0x000fe20000400000 */
[----:B------:R-:W-:-:S03]  /*0b30*/  IMAD.MOV.U32 R10, RZ, RZ, R11 ;  /* 0x000000ffff0a7224 */ /* 0x000fc600078e000b */
[----:B-1----:R-:W-:-:S04]  /*0b40*/  FFMA R13, R14, R13, R19 ;  /* 0x0000000d0e0d7223 */ /* 0x002fc80000000013 */
[----:B------:R-:W-:-:S07]  /*0b50*/  FADD R18, R18, R13 ;  /* 0x0000000d12127221 */ /* 0x000fce0000000000 */
.L_x_5003:
[----:B------:R-:W-:-:S03]  /*0b60*/  UMOV UR4, 0xffffffff ;  /* 0xffffffff00047882 */ /* 0x000fc60000000000 */
[----:B------:R-:W-:Y:S05]  /*0b70*/  BRA.DIV UR4, `(.L_x_5004) ;  /* 0x0000001604d07947 */ /* 0x000fea000b800000 */
[----:B----4-:R0:W4:Y:S04]  /*0b80*/  SHFL.DOWN PT, R37, R24, 0x4, 0x1f ;  /* 0x08801f0018257f89 */ /* 0x01012800000e0000 */
[----:B-1----:R0:W1:Y:S04]  /*0b90*/  SHFL.DOWN PT, R19, R18, 0x4, 0x1f ;  /* 0x08801f0012137f89 */ /* 0x00206800000e0000 */
[----:B------:R0:W0:Y:S02]  /*0ba0*/  SHFL.DOWN PT, R14, R10, 0x4, 0x1f ;  /* 0x08801f000a0e7f89 */ /* 0x00002400000e0000 */
.L_x_5040:
        /* <DEDUP_REMOVED lines=13> */
[----:B------:R-:W-:-:S03]  /*0c80*/  MOV R10, R11 ;  /* 0x0000000b000a7202 */ /* 0x000fc60000000f00 */
[----:B-1----:R-:W-:-:S04]  /*0c90*/  FFMA R13, R14, R13, R19 ;  /* 0x0000000d0e0d7223 */ /* 0x002fc80000000013 */
[----:B------:R-:W-:-:S07]  /*0ca0*/  FADD R18, R18, R13 ;  /* 0x0000000d12127221 */ /* 0x000fce0000000000 */
.L_x_5005:
[----:B------:R-:W-:-:S03]  /*0cb0*/  UMOV UR4, 0xffffffff ;  /* 0xffffffff00047882 */ /* 0x000fc60000000000 */
[----:B------:R-:W-:Y:S05]  /*0cc0*/  BRA.DIV UR4, `(.L_x_5006) ;  /* 0x0000001604d87947 */ /* 0x000fea000b800000 */
[----:B----4-:R0:W4:Y:S04]  /*0cd0*/  SHFL.DOWN PT, R37, R24, 0x2, 0x1f ;  /* 0x08401f0018257f89 */ /* 0x01012800000e0000 */
[----:B-1----:R0:W1:Y:S04]  /*0ce0*/  SHFL.DOWN PT, R19, R18, 0x2, 0x1f ;  /* 0x08401f0012137f89 */ /* 0x00206800000e0000 */
[----:B------:R0:W0:Y:S02]  /*0cf0*/  SHFL.DOWN PT, R14, R10, 0x2, 0x1f ;  /* 0x08401f000a0e7f89 */ /* 0x00002400000e0000 */
.L_x_5045:
        /* <DEDUP_REMOVED lines=16> */
.L_x_5007:
[----:B------:R-:W-:-:S03]  /*0e00*/  UMOV UR4, 0xffffffff ;  /* 0xffffffff00047882 */ /* 0x000fc60000000000 */
[----:B------:R-:W-:Y:S05]  /*0e10*/  BRA.DIV UR4, `(.L_x_5008) ;  /* 0x0000001604e07947 */ /* 0x000fea000b800000 */
[----:B----4-:R0:W4:Y:S04]  /*0e20*/  SHFL.DOWN PT, R37, R24, 0x1, 0x1f ;  /* 0x08201f0018257f89 */ /* 0x01012800000e0000 */
[----:B-1----:R0:W1:Y:S04]  /*0e30*/  SHFL.DOWN PT, R19, R18, 0x1, 0x1f ;  /* 0x08201f0012137f89 */ /* 0x00206800000e0000 */
[----:B------:R0:W0:Y:S02]  /*0e40*/  SHFL.DOWN PT, R14, R10, 0x1, 0x1f ;  /* 0x08201f000a0e7f89 */ /* 0x00002400000e0000 */
.L_x_5050:
        /* <DEDUP_REMOVED lines=16> */
.L_x_5009:
[----:B------:R-:W-:-:S03]  /*0f50*/  UMOV UR4, 0xffffffff ;  /* 0xffffffff00047882 */ /* 0x000fc60000000000 */
[----:B------:R-:W-:Y:S05]  /*0f60*/  BRA.DIV UR4, `(.L_x_5010) ;  /* 0x0000001604e87947 */ /* 0x000fea000b800000 */
[----:B---3--:R-:W0:Y:S04]  /*0f70*/  SHFL.IDX PT, R24, R24, RZ, 0x1f ;  /* 0x00001fff18187589 */ /* 0x008e2800000e0000 */
[----:B------:R-:W3:Y:S04]  /*0f80*/  SHFL.IDX PT, R18, R18, RZ, 0x1f ;  /* 0x00001fff12127589 */ /* 0x000ee800000e0000 */
[----:B------:R0:W0:Y:S02]  /*0f90*/  SHFL.IDX PT, R14, R10, RZ, 0x1f ;  /* 0x00001fff0a0e7589 */ /* 0x00002400000e0000 */
.L_x_5055:
[----:B0-----:R-:W-:-:S13]  /*0fa0*/  FSETP.GEU.AND P0, PT, |R14|, 1.175494350822287508e-38, PT ;  /* 0x008000000e00780b */ /* 0x001fda0003f0e200 */
[----:B------:R-:W-:Y:S01]  /*0fb0*/  @!P0 FMUL R14, R14, 16777216 ;  /* 0x4b8000000e0e8820 */ /* 0x000fe20000400000 */
[----:B---3--:R-:W-:-:S03]  /*0fc0*/  @!P0 FMUL R18, R18, 16777216 ;  /* 0x4b80000012128820 */ /* 0x008fc60000400000 */
        /* <DEDUP_REMOVED lines=12> */
[----:B------:R-:W-:-:S05]  /*1090*/  IMAD.IADD R15, R10, 0x1, -R15 ;  /* 0x000000010a0f7824 */ /* 0x000fca00078e0a0f */
        /* <DEDUP_REMOVED lines=11> */
.L_x_5011:
[----:B------:R-:W0:Y:S02]  /*1150*/  MUFU.RSQ R15, R15 ;  /* 0x0000000f000f7308 */ /* 0x000e240000001400 */
.L_x_5012:
[----:B------:R-:W-:Y:S02]  /*1160*/  ISETP.NE.AND P0, PT, R32, RZ, PT ;  /* 0x000000ff2000720c */ /* 0x000fe40003f05270 */
[----:B--2---:R-:W-:Y:S02]  /*1170*/  SHF.L.U32 R20, R30, 0x2, RZ ;  /* 0x000000021e147819 */ /* 0x004fe400000006ff */
[C---:B------:R-:W-:Y:S02]  /*1180*/  R2UR UR8, R4.reuse ;  /* 0x00000000040872ca */ /* 0x040fe400000e0000 */
[C---:B------:R-:W-:Y:S02]  /*1190*/  R2UR UR9, R5.reuse ;  /* 0x00000000050972ca */ /* 0x040fe400000e0000 */
[----:B------:R-:W-:Y:S02]  /*11a0*/  R2UR UR10, R4 ;  /* 0x00000000040a72ca */ /* 0x000fe400000e0000 */
[----:B------:R-:W-:-:S02]  /*11b0*/  R2UR UR11, R5 ;  /* 0x00000000050b72ca */ /* 0x000fc400000e0000 */
[----:B------:R-:W-:Y:S02]  /*11c0*/  SHF.L.U64.HI R21, R30, 0x2, R21 ;  /* 0x000000021e157819 */ /* 0x000fe40000010215 */
[C---:B------:R-:W-:Y:S02]  /*11d0*/  @!P0 R2UR UR4, R4.reuse ;  /* 0x00000000040482ca */ /* 0x040fe400000e0000 */
[C---:B------:R-:W-:Y:S02]  /*11e0*/  @!P0 R2UR UR5, R5.reuse ;  /* 0x00000000050582ca */ /* 0x040fe400000e0000 */
[----:B------:R-:W-:Y:S02]  /*11f0*/  @!P0 R2UR UR6, R4 ;  /* 0x00000000040682ca */ /* 0x000fe400000e0000 */
[----:B------:R-:W-:Y:S02]  /*1200*/  @!P0 R2UR UR7, R5 ;  /* 0x00000000050782ca */ /* 0x000fe400000e0000 */
[----:B------:R-:W-:-:S02]  /*1210*/  IADD3 R18, P1, PT, R20, UR36, RZ ;  /* 0x0000002414127c10 */ /* 0x000fc4000ff3e0ff */
[----:B------:R-:W-:Y:S02]  /*1220*/  IADD3 R20, P2, PT, R20, UR38, RZ ;  /* 0x0000002614147c10 */ /* 0x000fe4000ff5e0ff */
[C---:B-1----:R-:W-:Y:S02]  /*1230*/  IADD3.X R19, PT, PT, R21.reuse, UR37, RZ, P1, !PT ;  /* 0x0000002515137c10 */ /* 0x042fe40008ffe4ff */
[----:B------:R-:W-:-:S03]  /*1240*/  IADD3.X R21, PT, PT, R21, UR39, RZ, P2, !PT ;  /* 0x0000002715157c10 */ /* 0x000fc600097fe4ff */
[----:B------:R1:W-:Y:S04]  /*1250*/  @!P0 STG.E desc[UR4][R18.64], R24 ;  /* 0x0000001812008986 */ /* 0x0003e8000c101904 */
[----:B0-----:R0:W-:Y:S04]  /*1260*/  @!P0 STG.E desc[UR6][R20.64], R15 ;  /* 0x0000000f14008986 */ /* 0x0011e8000c101906 */
[----:B------:R-:W2:Y:S04]  /*1270*/  LDG.E.64 R10, desc[UR8][R6.64] ;  /* 0x00000008060a7981 */ /* 0x000ea8000c1e1b00 */
[----:B------:R-:W2:Y:S01]  /*1280*/  LDG.E.64 R12, desc[UR10][R8.64] ;  /* 0x0000000a080c7981 */ /* 0x000ea2000c1e1b00 */
[--C-:B------:R-:W-:Y:S01]  /*1290*/  FADD R22, R22, -R24.reuse ;  /* 0x8000001816167221 */ /* 0x100fe20000000000 */
[----:B------:R-:W-:Y:S01]  /*12a0*/  FADD R14, R23, -R24 ;  /* 0x80000018170e7221 */ /* 0x000fe20000000000 */
[----:B------:R-:W-:-:S02]  /*12b0*/  R2UR UR4, R4 ;  /* 0x00000000040472ca */ /* 0x000fc400000e0000 */
[-C--:B------:R-:W-:Y:S01]  /*12c0*/  FMUL R22, R22, R15.reuse ;  /* 0x0000000f16167220 */ /* 0x080fe20000400000 */
[----:B------:R-:W-:Y:S01]  /*12d0*/  FMUL R23, R14, R15 ;  /* 0x0000000f0e177220 */ /* 0x000fe20000400000 */
[----:B------:R-:W-:Y:S01]  /*12e0*/  FADD R14, R33, -R24 ;  /* 0x80000018210e7221 */ /* 0x000fe20000000000 */
[----:B------:R-:W-:Y:S02]  /*12f0*/  SHF.R.S32.HI R33, RZ, 0x1f, R30 ;  /* 0x0000001fff217819 */ /* 0x000fe4000001141e */
[----:B------:R-:W-:Y:S02]  /*1300*/  R2UR UR5, R5 ;  /* 0x00000000050572ca */ /* 0x000fe400000e0000 */
[----:B------:R-:W-:Y:S02]  /*1310*/  F2FP.F16.F32.PACK_AB R22, R23, R22 ;  /* 0x000000161716723e */ /* 0x000fe400000000ff */
[----:B----4-:R-:W-:-:S03]  /*1320*/  MOV R37, 0x40800000 ;  /* 0x4080000000257802 */ /* 0x010fc60000000f00 */
[----:B--2---:R-:W-:Y:S02]  /*1330*/  HFMA2 R10, R22, R10, R12 ;  /* 0x0000000a160a7231 */ /* 0x004fe4000000000c */
[----:B------:R-:W-:Y:S01]  /*1340*/  FADD R12, R25, -R24 ;  /* 0x80000018190c7221 */ /* 0x000fe20000000000 */
[----:B------:R-:W2:Y:S01]  /*1350*/  LDC.64 R22, c[0x0][0x3a8] ;  /* 0x0000ea00ff167b82 */ /* 0x000ea20000000a00 */
[-C--:B------:R-:W-:Y:S02]  /*1360*/  FMUL R25, R14, R15.reuse ;  /* 0x0000000f0e197220 */ /* 0x080fe40000400000 */
[----:B-1----:R-:W-:Y:S01]  /*1370*/  FMUL R24, R12, R15 ;  /* 0x0000000f0c187220 */ /* 0x002fe20000400000 */
[-C--:B--2---:R-:W-:Y:S02]  /*1380*/  IMAD R33, R33, R22.reuse, RZ ;  /* 0x0000001621217224 */ /* 0x084fe400078e02ff */
[----:B0-----:R-:W-:-:S04]  /*1390*/  IMAD.WIDE.U32 R14, R30, R22, R16 ;  /* 0x000000161e0e7225 */ /* 0x001fc800078e0010 */
[----:B------:R-:W-:-:S05]  /*13a0*/  IMAD R33, R30, R23, R33 ;  /* 0x000000171e217224 */ /* 0x000fca00078e0221 */
[----:B------:R-:W-:-:S04]  /*13b0*/  IADD3 R12, PT, PT, R15, R33, RZ ;  /* 0x000000210f0c7210 */ /* 0x000fc80007ffe0ff */
[----:B------:R-:W-:-:S04]  /*13c0*/  SHF.R.S32.HI R15, RZ, 0x1f, R12 ;  /* 0x0000001fff0f7819 */ /* 0x000fc8000001140c */
[----:B------:R-:W-:Y:S02]  /*13d0*/  LEA.HI R14, P1, R15, R14, RZ, 0x2 ;  /* 0x0000000e0f0e7211 */ /* 0x000fe400078310ff */
[----:B------:R-:W-:Y:S02]  /*13e0*/  F2FP.F16.F32.PACK_AB R15, R25, R24 ;  /* 0x00000018190f723e */ /* 0x000fe400000000ff */
[----:B------:R-:W0:Y:S03]  /*13f0*/  LDC.64 R24, c[0x0][0x3a0] ;  /* 0x0000e800ff187b82 */ /* 0x000e260000000a00 */
[----:B------:R-:W-:Y:S01]  /*1400*/  HFMA2 R11, R15, R11, R13 ;  /* 0x0000000b0f0b7231 */ /* 0x000fe2000000000d */
[----:B------:R-:W-:Y:S01]  /*1410*/  SHF.L.U32 R13, R14, 0x1, RZ ;  /* 0x000000010e0d7819 */ /* 0x000fe200000006ff */
[----:B------:R-:W-:-:S03]  /*1420*/  IMAD.X R15, RZ, RZ, R12, P1 ;  /* 0x000000ffff0f7224 */ /* 0x000fc600008e060c */
[----:B------:R-:W-:Y:S02]  /*1430*/  LOP3.LUT R13, R13, 0xfffffff8, RZ, 0xc0, !PT ;  /* 0xfffffff80d0d7812 */ /* 0x000fe400078ec0ff */
[----:B------:R-:W-:Y:S02]  /*1440*/  SHF.L.U64.HI R14, R14, 0x1, R15 ;  /* 0x000000010e0e7819 */ /* 0x000fe4000001020f */
[----:B0-----:R-:W-:-:S04]  /*1450*/  IADD3 R12, P1, PT, R13, R24, RZ ;  /* 0x000000180d0c7210 */ /* 0x001fc80007f3e0ff */
[----:B------:R-:W-:-:S05]  /*1460*/  IADD3.X R13, PT, PT, R14, R25, RZ, P1, !PT ;  /* 0x000000190e0d7210 */ /* 0x000fca0000ffe4ff */
[----:B------:R0:W-:Y:S01]  /*1470*/  STG.E.64 desc[UR4][R12.64], R10 ;  /* 0x0000000a0c007986 */ /* 0x0001e2000c101b04 */
[----:B------:R-:W-:-:S03]  /*1480*/  UMOV UR4, 0xffffffff ;  /* 0xffffffff00047882 */ /* 0x000fc60000000000 */
[----:B------:R-:W-:Y:S05]  /*1490*/  BRA.DIV UR4, `(.L_x_5013) ;  /* 0x0000001204f87947 */ /* 0x000fea000b800000 */
[----:B------:R1:W2:Y:S04]  /*14a0*/  SHFL.DOWN PT, R14, R37, 0x10, 0x1f ;  /* 0x0a001f00250e7f89 */ /* 0x0002a800000e0000 */
[----:B------:R1:W3:Y:S04]  /*14b0*/  SHFL.DOWN PT, R33, R2, 0x10, 0x1f ;  /* 0x0a001f0002217f89 */ /* 0x0002e800000e0000 */
[----:B------:R1:W4:Y:S02]  /*14c0*/  SHFL.DOWN PT, R36, R0, 0x10, 0x1f ;  /* 0x0a001f0000247f89 */ /* 0x00032400000e0000 */
.L_x_5060:
[----:B--2---:R-:W-:Y:S01]  /*14d0*/  FSETP.NEU.AND P1, PT, R14, RZ, PT ;  /* 0x000000ff0e00720b */ /* 0x004fe20003f2d000 */
[----:B0-----:R-:W-:-:S12]  /*14e0*/  IMAD.MOV.U32 R10, RZ, RZ, 0x40800000 ;  /* 0x40800000ff0a7424 */ /* 0x001fd800078e00ff */
[----:B------:R-:W-:Y:S05]  /*14f0*/  @!P1 BRA `(.L_x_5014) ;  /* 0x0000000000309947 */ /* 0x000fea0003800000 */
[----:B------:R-:W-:Y:S01]  /*1500*/  FADD R11, R14, 4 ;  /* 0x408000000e0b7421 */ /* 0x000fe20000000000 */
[----:B---3--:R-:W-:-:S04]  /*1510*/  FADD R33, -R2, R33 ;  /* 0x0000002102217221 */ /* 0x008fc80000000100 */
[----:B------:R-:W-:Y:S01]  /*1520*/  FSETP.GEU.AND P1, PT, |R11|, 1.175494350822287508e-38, PT ;  /* 0x008000000b00780b */ /* 0x000fe20003f2e200 */
[----:B------:R-:W-:Y:S01]  /*1530*/  FMUL.M4 R12, R33, R33 ;  /* 0x00000021210c7220 */ /* 0x000fe20000600000 */
[----:B------:R-:W-:-:S11]  /*1540*/  MOV R10, R11 ;  /* 0x0000000b000a7202 */ /* 0x000fd60000000f00 */
[----:B------:R-:W-:Y:S01]  /*1550*/  @!P1 FMUL R11, R11, 16777216 ;  /* 0x4b8000000b0b9820 */ /* 0x000fe20000400000 */
[----:B------:R-:W-:-:S05]  /*1560*/  @!P1 FMUL R14, R14, 16777216 ;  /* 0x4b8000000e0e9820 */ /* 0x000fca0000400000 */
[----:B------:R-:W0:Y:S02]  /*1570*/  MUFU.RCP R11, R11 ;  /* 0x0000000b000b7308 */ /* 0x000e240000001000 */
[----:B0-----:R-:W-:-:S04]  /*1580*/  FMUL R13, R11, R14 ;  /* 0x0000000e0b0d7220 */ /* 0x001fc80000400000 */
[C---:B----4-:R-:W-:Y:S01]  /*1590*/  FFMA R15, R13.reuse, R12, R36 ;  /* 0x0000000c0d0f7223 */ /* 0x050fe20000000024 */
[----:B-1----:R-:W-:-:S03]  /*15a0*/  FFMA R2, R13, R33, R2 ;  /* 0x000000210d027223 */ /* 0x002fc60000000002 */
[----:B------:R-:W-:-:S07]  /*15b0*/  FADD R0, R0, R15 ;  /* 0x0000000f00007221 */ /* 0x000fce0000000000 */
.L_x_5014:
[----:B------:R-:W-:-:S03]  /*15c0*/  UMOV UR4, 0xffffffff ;  /* 0xffffffff00047882 */ /* 0x000fc60000000000 */
[----:B------:R-:W-:Y:S05]  /*15d0*/  BRA.DIV UR4, `(.L_x_5015) ;  /* 0x0000001604047947 */ /* 0x000fea000b800000 */
[----:B-1----:R0:W1:Y:S04]  /*15e0*/  SHFL.DOWN PT, R37, R2, 0x8, 0x1f ;  /* 0x09001f0002257f89 */ /* 0x00206800000e0000 */
[----:B---3--:R0:W2:Y:S04]  /*15f0*/  SHFL.DOWN PT, R33, R0, 0x8, 0x1f ;  /* 0x09001f0000217f89 */ /* 0x0080a800000e0000 */
[----:B------:R0:W3:Y:S02]  /*1600*/  SHFL.DOWN PT, R14, R10, 0x8, 0x1f ;  /* 0x09001f000a0e7f89 */ /* 0x0000e400000e0000 */
.L_x_5065:
[----:B---3--:R-:W-:-:S13]  /*1610*/  FSETP.NEU.AND P1, PT, R14, RZ, PT ;  /* 0x000000ff0e00720b */ /* 0x008fda0003f2d000 */
        /* <DEDUP_REMOVED lines=15> */
.L_x_5016:
[----:B------:R-:W-:-:S03]  /*1710*/  UMOV UR4, 0xffffffff ;  /* 0xffffffff00047882 */ /* 0x000fc60000000000 */
[----:B------:R-:W-:Y:S05]  /*1720*/  BRA.DIV UR4, `(.L_x_5017) ;  /* 0x00000016040c7947 */ /* 0x000fea000b800000 */
[----:B-1----:R1:W3:Y:S04]  /*1730*/  SHFL.DOWN PT, R37, R2, 0x4, 0x1f ;  /* 0x08801f0002257f89 */ /* 0x0022e800000e0000 */
[----:B--2---:R1:W2:Y:S04]  /*1740*/  SHFL.DOWN PT, R33, R0, 0x4, 0x1f ;  /* 0x08801f0000217f89 */ /* 0x0042a800000e0000 */
[----:B------:R1:W0:Y:S02]  /*1750*/  SHFL.DOWN PT, R14, R10, 0x4, 0x1f ;  /* 0x08801f000a0e7f89 */ /* 0x00022400000e0000 */
.L_x_5070:
[----:B0-----:R-:W-:-:S13]  /*1760*/  FSETP.NEU.AND P1, PT, R14, RZ, PT ;  /* 0x000000ff0e00720b */ /* 0x001fda0003f2d000 */
[----:B------:R-:W-:Y:S05]  /*1770*/  @!P1 BRA `(.L_x_5018) ;  /* 0x0000000000389947 */ /* 0x000fea0003800000 */
[----:B------:R-:W-:Y:S01]  /*1780*/  FADD R11, R10, R14 ;  /* 0x0000000e0a0b7221 */ /* 0x000fe20000000000 */
[----:B---3--:R-:W-:-:S03]  /*1790*/  FADD R37, -R2, R37 ;  /* 0x0000002502257221 */ /* 0x008fc60000000100 */
        /* <DEDUP_REMOVED lines=10> */
[----:B--2---:R-:W-:-:S04]  /*1840*/  FFMA R13, R14, R13, R33 ;  /* 0x0000000d0e0d7223 */ /* 0x004fc80000000021 */
[----:B------:R-:W-:-:S07]  /*1850*/  FADD R0, R0, R13 ;  /* 0x0000000d00007221 */ /* 0x000fce0000000000 */
.L_x_5018:
[----:B------:R-:W-:-:S03]  /*1860*/  UMOV UR4, 0xffffffff ;  /* 0xffffffff00047882 */ /* 0x000fc60000000000 */
[----:B------:R-:W-:Y:S05]  /*1870*/  BRA.DIV UR4, `(.L_x_5019) ;  /* 0x0000001604147947 */ /* 0x000fea000b800000 */
[----:B---3--:R0:W3:Y:S04]  /*1880*/  SHFL.DOWN PT, R37, R2, 0x2, 0x1f ;  /* 0x08401f0002257f89 */ /* 0x0080e800000e0000 */
[----:B--2---:R0:W2:Y:S04]  /*1890*/  SHFL.DOWN PT, R33, R0, 0x2, 0x1f ;  /* 0x08401f0000217f89 */ /* 0x0040a800000e0000 */
[----:B------:R0:W0:Y:S02]  /*18a0*/  SHFL.DOWN PT, R14, R10, 0x2, 0x1f ;  /* 0x08401f000a0e7f89 */ /* 0x00002400000e0000 */
.L_x_5075:
        /* <DEDUP_REMOVED lines=13> */
[----:B------:R-:W-:-:S03]  /*1980*/  IMAD.MOV.U32 R10, RZ, RZ, R11 ;  /* 0x000000ffff0a7224 */ /* 0x000fc600078e000b */
[----:B--2---:R-:W-:-:S04]  /*1990*/  FFMA R13, R14, R13, R33 ;  /* 0x0000000d0e0d7223 */ /* 0x004fc80000000021 */
[----:B------:R-:W-:-:S07]  /*19a0*/  FADD R0, R0, R13 ;  /* 0x0000000d00007221 */ /* 0x000fce0000000000 */
.L_x_5020:
[----:B------:R-:W-:-:S03]  /*19b0*/  UMOV UR4, 0xffffffff ;  /* 0xffffffff00047882 */ /* 0x000fc60000000000 */
[----:B------:R-:W-:Y:S05]  /*19c0*/  BRA.DIV UR4, `(.L_x_5021) ;  /* 0x00000016041c7947 */ /* 0x000fea000b800000 */
[----:B---3--:R0:W3:Y:S04]  /*19d0*/  SHFL.DOWN PT, R37, R2, 0x1, 0x1f ;  /* 0x08201f0002257f89 */ /* 0x0080e800000e0000 */
[----:B--2---:R0:W2:Y:S04]  /*19e0*/  SHFL.DOWN PT, R33, R0, 0x1, 0x1f ;  /* 0x08201f0000217f89 */ /* 0x0040a800000e0000 */
[----:B------:R0:W0:Y:S02]  /*19f0*/  SHFL.DOWN PT, R14, R10, 0x1, 0x1f ;  /* 0x08201f000a0e7f89 */ /* 0x00002400000e0000 */
.L_x_5080:
        /* <DEDUP_REMOVED lines=16> */
.L_x_5022:
[----:B------:R-:W-:-:S03]  /*1b00*/  UMOV UR4, 0xffffffff ;  /* 0xffffffff00047882 */ /* 0x000fc60000000000 */
[----:B------:R-:W-:Y:S05]  /*1b10*/  BRA.DIV UR4, `(.L_x_5023) ;  /* 0x0000001604247947 */ /* 0x000fea000b800000 */
[----:B--2---:R0:W2:Y:S04]  /*1b20*/  SHFL.IDX PT, R33, R2, RZ, 0x1f ;  /* 0x00001fff02217589 */ /* 0x0040a800000e0000 */
[----:B-1----:R-:W1:Y:S04]  /*1b30*/  SHFL.IDX PT, R0, R0, RZ, 0x1f ;  /* 0x00001fff00007589 */ /* 0x002e6800000e0000 */
[----:B------:R0:W0:Y:S02]  /*1b40*/  SHFL.IDX PT, R14, R10, RZ, 0x1f ;  /* 0x00001fff0a0e7589 */ /* 0x00002400000e0000 */
.L_x_5085:
        /* <DEDUP_REMOVED lines=13> */
[----:B------:R-:W-:-:S04]  /*1c20*/  LOP3.LUT R0, R2, 0xffffff, RZ, 0xc0, !PT ;  /* 0x00ffffff02007812 */ /* 0x000fc800078ec0ff */
[----:B------:R-:W-:-:S04]  /*1c30*/  LOP3.LUT R11, R0, 0x3f000000, RZ, 0xfc, !PT ;  /* 0x3f000000000b7812 */ /* 0x000fc800078efcff */
[----:B------:R-:W5:Y:S01]  /*1c40*/  MUFU.RSQ R0, R11 ;  /* 0x0000000b00007308 */ /* 0x000f620000001400 */
[----:B0-----:R-:W-:-:S05]  /*1c50*/  IMAD.IADD R2, R11, 0x1, -R2 ;  /* 0x000000010b027824 */ /* 0x001fca00078e0a02 */
[----:B------:R-:W-:Y:S01]  /*1c60*/  @!P2 IADD3 R2, PT, PT, R2, 0xc000000, RZ ;  /* 0x0c0000000202a810 */ /* 0x000fe20007ffe0ff */
[----:B-----5:R-:W-:-:S04]  /*1c70*/  FMUL R13, R0, R0 ;  /* 0x00000000000d7220 */ /* 0x020fc80000400000 */
[----:B------:R-:W-:Y:S01]  /*1c80*/  FFMA R10, R0, R0, -R13 ;  /* 0x00000000000a7223 */ /* 0x000fe2000000080d */
[----:B------:R-:W-:-:S04]  /*1c90*/  FFMA R13, -R11, R13, 1 ;  /* 0x3f8000000b0d7423 */ /* 0x000fc8000000010d */
[----:B------:R-:W-:Y:S01]  /*1ca0*/  FFMA R13, -R11, R10, R13 ;  /* 0x0000000a0b0d7223 */ /* 0x000fe2000000010d */
[----:B------:R-:W-:-:S05]  /*1cb0*/  HFMA2 R10, -RZ, RZ, 1.6875, 0 ;  /* 0x3ec00000ff0a7431 */ /* 0x000fca00000001ff */
[----:B-1----:R-:W-:Y:S01]  /*1cc0*/  FFMA R15, R13, R10, 0.5 ;  /* 0x3f0000000d0f7423 */ /* 0x002fe2000000000a */
[----:B------:R-:W-:-:S04]  /*1cd0*/  FMUL R13, R0, R13 ;  /* 0x0000000d000d7220 */ /* 0x000fc80000400000 */
[----:B------:R-:W-:-:S05]  /*1ce0*/  FFMA R15, R15, R13, R0 ;  /* 0x0000000d0f0f7223 */ /* 0x000fca0000000000 */
[----:B------:R-:W-:-:S07]  /*1cf0*/  LEA.HI.SX32 R15, R2, R15, 0x1f ;  /* 0x0000000f020f7211 */ /* 0x000fce00078ffaff */
.L_x_5024:
[C---:B------:R-:W-:Y:S02]  /*1d00*/  @!P0 R2UR UR4, R4.reuse ;  /* 0x00000000040482ca */ /* 0x040fe400000e0000 */
[C---:B------:R-:W-:Y:S02]  /*1d10*/  @!P0 R2UR UR5, R5.reuse ;  /* 0x00000000050582ca */ /* 0x040fe400000e0000 */
[C---:B------:R-:W-:Y:S02]  /*1d20*/  @!P0 R2UR UR6, R4.reuse ;  /* 0x00000000040682ca */ /* 0x040fe400000e0000 */
[C---:B------:R-:W-:Y:S02]  /*1d30*/  @!P0 R2UR UR7, R5.reuse ;  /* 0x00000000050782ca */ /* 0x040fe400000e0000 */
[----:B------:R-:W-:Y:S02]  /*1d40*/  R2UR UR8, R4 ;  /* 0x00000000040872ca */ /* 0x000fe400000e0000 */
[----:B------:R-:W-:-:S02]  /*1d50*/  R2UR UR9, R5 ;  /* 0x00000000050972ca */ /* 0x000fc400000e0000 */
[----:B------:R-:W-:Y:S02]  /*1d60*/  R2UR UR10, R4 ;  /* 0x00000000040a72ca */ /* 0x000fe400000e0000 */
[----:B------:R-:W-:Y:S01]  /*1d70*/  R2UR UR11, R5 ;  /* 0x00000000050b72ca */ /* 0x000fe200000e0000 */
[----:B--2---:R-:W-:Y:S04]  /*1d80*/  @!P0 STG.E desc[UR4][R18.64+0x4], R33 ;  /* 0x0000042112008986 */ /* 0x004fe8000c101904 */
[----:B-1----:R1:W-:Y:S04]  /*1d90*/  @!P0 STG.E desc[UR6][R20.64+0x4], R15 ;  /* 0x0000040f14008986 */ /* 0x0023e8000c101906 */
[----:B------:R-:W2:Y:S04]  /*1da0*/  LDG.E.64 R10, desc[UR8][R6.64] ;  /* 0x00000008060a7981 */ /* 0x000ea8000c1e1b00 */
[----:B------:R-:W2:Y:S01]  /*1db0*/  LDG.E.64 R12, desc[UR10][R8.64] ;  /* 0x0000000a080c7981 */ /* 0x000ea2000c1e1b00 */
[----:B---3--:R-:W-:Y:S01]  /*1dc0*/  IADD3 R37, PT, PT, R30, 0x1, RZ ;  /* 0x000000011e257810 */ /* 0x008fe20007ffe0ff */
[--C-:B------:R-:W-:Y:S01]  /*1dd0*/  FADD R28, R28, -R33.reuse ;  /* 0x800000211c1c7221 */ /* 0x100fe20000000000 */
[--C-:B0-----:R-:W-:Y:S01]  /*1de0*/  FADD R2, R27, -R33.reuse ;  /* 0x800000211b027221 */ /* 0x101fe20000000000 */
[----:B------:R-:W-:Y:S01]  /*1df0*/  FADD R26, R26, -R33 ;  /* 0x800000211a1a7221 */ /* 0x000fe20000000000 */
[----:B------:R-:W-:Y:S01]  /*1e00*/  SHF.R.S32.HI R0, RZ, 0x1f, R37 ;  /* 0x0000001fff007819 */ /* 0x000fe20000011425 */
[----:B------:R-:W-:-:S04]  /*1e10*/  IMAD.WIDE.U32 R16, R37, R22, R16 ;  /* 0x0000001625107225 */ /* 0x000fc800078e0010 */
[----:B------:R-:W-:Y:S01]  /*1e20*/  FMUL R2, R2, R15 ;  /* 0x0000000f02027220 */ /* 0x000fe20000400000 */
[----:B------:R-:W-:Y:S01]  /*1e30*/  LEA R30, R29, R30, 0x1 ;  /* 0x0000001e1d1e7211 */ /* 0x000fe200078e08ff */
[----:B------:R-:W-:Y:S01]  /*1e40*/  IMAD R0, R0, R22, RZ ;  /* 0x0000001600007224 */ /* 0x000fe200078e02ff */
[----:B------:R-:W-:Y:S02]  /*1e50*/  R2UR UR4, R4 ;  /* 0x00000000040472ca */ /* 0x000fe400000e0000 */
[----:B------:R-:W-:Y:S01]  /*1e60*/  R2UR UR5, R5 ;  /* 0x00000000050572ca */ /* 0x000fe200000e0000 */
[----:B------:R-:W-:Y:S02]  /*1e70*/  IMAD R23, R37, R23, R0 ;  /* 0x0000001725177224 */ /* 0x000fe400078e0200 */
[----:B------:R-:W-:Y:S01]  /*1e80*/  FADD R0, R3, -R33 ;  /* 0x8000002103007221 */ /* 0x000fe20000000000 */
[----:B------:R-:W-:Y:S02]  /*1e90*/  FMUL R3, R28, R15 ;  /* 0x0000000f1c037220 */ /* 0x000fe40000400000 */
[----:B------:R-:W-:Y:S01]  /*1ea0*/  IADD3 R22, PT, PT, R17, R23, RZ ;  /* 0x0000001711167210 */ /* 0x000fe20007ffe0ff */
[-C--:B------:R-:W-:Y:S01]  /*1eb0*/  FMUL R0, R0, R15.reuse ;  /* 0x0000000f00007220 */ /* 0x080fe20000400000 */
[----:B-1----:R-:W-:-:S02]  /*1ec0*/  FMUL R15, R26, R15 ;  /* 0x0000000f1a0f7220 */ /* 0x002fc40000400000 */
[----:B------:R-:W-:Y:S02]  /*1ed0*/  SHF.R.S32.HI R17, RZ, 0x1f, R22 ;  /* 0x0000001fff117819 */ /* 0x000fe40000011416 */
[----:B------:R-:W-:Y:S02]  /*1ee0*/  F2FP.F16.F32.PACK_AB R0, R3, R0 ;  /* 0x000000000300723e */ /* 0x000fe400000000ff */
[----:B------:R-:W-:Y:S02]  /*1ef0*/  LEA.HI R14, P0, R17, R16, RZ, 0x2 ;  /* 0x00000010110e7211 */ /* 0x000fe400078110ff */
[----:B------:R-:W-:Y:S02]  /*1f00*/  F2FP.F16.F32.PACK_AB R2, R15, R2 ;  /* 0x000000020f02723e */ /* 0x000fe400000000ff */
[----:B------:R-:W-:Y:S01]  /*1f10*/  IADD3.X R19, PT, PT, RZ, R22, RZ, P0, !PT ;  /* 0x00000016ff137210 */ /* 0x000fe200007fe4ff */
[----:B------:R-:W-:-:S03]  /*1f20*/  IMAD.SHL.U32 R17, R14, 0x2, RZ ;  /* 0x000000020e117824 */ /* 0x000fc600078e00ff */
[----:B------:R-:W-:Y:S02]  /*1f30*/  SHF.L.U64.HI R14, R14, 0x1, R19 ;  /* 0x000000010e0e7819 */ /* 0x000fe40000010213 */
[----:B------:R-:W-:-:S04]  /*1f40*/  LOP3.LUT R17, R17, 0xfffffff8, RZ, 0xc0, !PT ;  /* 0xfffffff811117812 */ /* 0x000fc800078ec0ff */
[----:B------:R-:W-:-:S04]  /*1f50*/  IADD3 R24, P0, PT, R17, R24, RZ ;  /* 0x0000001811187210 */ /* 0x000fc80007f1e0ff */
[----:B------:R-:W-:Y:S02]  /*1f60*/  IADD3.X R25, PT, PT, R14, R25, RZ, P0, !PT ;  /* 0x000000190e197210 */ /* 0x000fe400007fe4ff */
[----:B------:R-:W-:Y:S01]  /*1f70*/  ISETP.GE.AND P0, PT, R30, UR46, PT ;  /* 0x0000002e1e007c0c */ /* 0x000fe2000bf06270 */
[----:B--2---:R-:W-:Y:S02]  /*1f80*/  HFMA2 R10, R0, R10, R12 ;  /* 0x0000000a000a7231 */ /* 0x004fe4000000000c */
[----:B------:R-:W-:-:S05]  /*1f90*/  HFMA2 R11, R2, R11, R13 ;  /* 0x0000000b020b7231 */ /* 0x000fca000000000d */
[----:B------:R0:W-:Y:S05]  /*1fa0*/  STG.E.64 desc[UR4][R24.64], R10 ;  /* 0x0000000a18007986 */ /* 0x0001ea000c101b04 */
[----:B------:R-:W-:Y:S05]  /*1fb0*/  @!P0 BRA `(.L_x_5025) ;  /* 0xffffffe000c88947 */ /* 0x000fea000383ffff */
[----:B------:R-:W-:Y:S05]  /*1fc0*/  BSYNC B0 ;  /* 0x0000000000007941 */ /* 0x000fea0003800000 */
.L_x_4999:
[----:B------:R-:W-:Y:S05]  /*1fd0*/  EXIT ;  /* 0x000000000000794d */ /* 0x000fea0003800000 */
.L_x_5000:
        /* <DEDUP_REMOVED lines=8> */
.L_x_5027:
[----:B------:R-:W-:Y:S05]  /*2060*/  BSYNC B1 ;  /* 0x0000000000017941 */ /* 0x000fea0003800000 */
.L_x_5026:
        /* <DEDUP_REMOVED lines=8> */
.L_x_5028:
[----:B------:R-:W-:Y:S02]  /*20f0*/  MOV R13, R36 ;  /* 0x00000024000d7202 */ /* 0x000fe40000000f00 */
[----:B------:R-:W-:-:S07]  /*2100*/  MOV R20, R14 ;  /* 0x0000000e00147202 */ /* 0x000fce0000000f00 */
[----:B------:R-:W-:Y:S05]  /*2110*/  WARPSYNC.COLLECTIVE R15, `(.L_x_5029) ;  /* 0x000000000f087348 */ /* 0x000fea0003c00000 */
[----:B------:R0:W1:Y:S02]  /*2120*/  SHFL.DOWN P6, R14, R13, R12, R11 ;  /* 0x0800000c0d0e7389 */ /* 0x00006400000c000b */
[----:B01----:R-:W-:Y:S05]  /*2130*/  ENDCOLLECTIVE ;  /* 0x000000000000791b */ /* 0x003fea0003800000 */
.L_x_5029:
[----:B------:R-:W-:Y:S05]  /*2140*/  BRA `(.L_x_5030) ;  /* 0xffffffe400f87947 */ /* 0x000fea000383ffff */
.L_x_5002:
[----:B------:R-:W-:Y:S01]  /*2150*/  HFMA2 R11, -RZ, RZ, 0, 1.847743988037109375e-06 ;  /* 0x0000001fff0b7431 */ /* 0x000fe200000001ff */
[----:B------:R-:W-:Y:S01]  /*2160*/  BSSY B1, `(.L_x_5031) ;  /* 0x0000007000017945 */ /* 0x000fe20003800000 */
[----:B------:R-:W-:Y:S01]  /*2170*/  MOV R13, R24 ;  /* 0x00000018000d7202 */ /* 0x000fe20000000f00 */
[----:B------:R-:W-:Y:S01]  /*2180*/  IMAD.MOV.U32 R12, RZ, RZ, 0x8 ;  /* 0x00000008ff0c7424 */ /* 0x000fe200078e00ff */
[----:B------:R-:W-:-:S07]  /*2190*/  MOV R15, 0xffffffff ;  /* 0xffffffff000f7802 */ /* 0x000fce0000000f00 */
[----:B012---:R-:W-:Y:S05]  /*21a0*/  WARPSYNC.COLLECTIVE R15, `(.L_x_5032) ;  /* 0x000000000f087348 */ /* 0x007fea0003c00000 */
[----:B------:R3:W4:Y:S02]  /*21b0*/  SHFL.DOWN P6, R14, R13, R12, R11 ;  /* 0x0800000c0d0e7389 */ /* 0x00072400000c000b */
[----:B01234-:R-:W-:Y:S05]  /*21c0*/  ENDCOLLECTIVE ;  /* 0x000000000000791b */ /* 0x01ffea0003800000 */
.L_x_5032:
[----:B------:R-:W-:Y:S05]  /*21d0*/  BSYNC B1 ;  /* 0x0000000000017941 */ /* 0x000fea0003800000 */
.L_x_5031:
        /* <DEDUP_REMOVED lines=8> */
.L_x_5033:
[----:B------:R-:W-:Y:S01]  /*2260*/  MOV R13, R10 ;  /* 0x0000000a000d7202 */ /* 0x000fe20000000f00 */
[----:B------:R-:W-:-:S07]  /*2270*/  IMAD.MOV.U32 R19, RZ, RZ, R14 ;  /* 0x000000ffff137224 */ /* 0x000fce00078e000e */
[----:B------:R-:W-:Y:S05]  /*2280*/  WARPSYNC.COLLECTIVE R15, `(.L_x_5034) ;  /* 0x000000000f087348 */ /* 0x000fea0003c00000 */
[----:B------:R0:W1:Y:S02]  /*2290*/  SHFL.DOWN P6, R14, R13, R12, R11 ;  /* 0x0800000c0d0e7389 */ /* 0x00006400000c000b */
[----:B01----:R-:W-:Y:S05]  /*22a0*/  ENDCOLLECTIVE ;  /* 0x000000000000791b */ /* 0x003fea0003800000 */
.L_x_5034:
[----:B------:R-:W-:Y:S05]  /*22b0*/  BRA `(.L_x_5035) ;  /* 0xffffffe400e87947 */ /* 0x000fea000383ffff */
.L_x_5004:
        /* <DEDUP_REMOVED lines=8> */
.L_x_5037:
[----:B------:R-:W-:Y:S05]  /*2340*/  BSYNC B1 ;  /* 0x0000000000017941 */ /* 0x000fea0003800000 */
.L_x_5036:
        /* <DEDUP_REMOVED lines=8> */
.L_x_5038:
[----:B------:R-:W-:Y:S01]  /*23d0*/  IMAD.MOV.U32 R13, RZ, RZ, R10 ;  /* 0x000000ffff0d7224 */ /* 0x000fe200078e000a */
[----:B------:R-:W-:-:S07]  /*23e0*/  MOV R19, R14 ;  /* 0x0000000e00137202 */ /* 0x000fce0000000f00 */
[----:B------:R-:W-:Y:S05]  /*23f0*/  WARPSYNC.COLLECTIVE R15, `(.L_x_5039) ;  /* 0x000000000f087348 */ /* 0x000fea0003c00000 */
[----:B------:R0:W1:Y:S02]  /*2400*/  SHFL.DOWN P6, R14, R13, R12, R11 ;  /* 0x0800000c0d0e7389 */ /* 0x00006400000c000b */
[----:B01----:R-:W-:Y:S05]  /*2410*/  ENDCOLLECTIVE ;  /* 0x000000000000791b */ /* 0x003fea0003800000 */
.L_x_5039:
[----:B------:R-:W-:Y:S05]  /*2420*/  BRA `(.L_x_5040) ;  /* 0xffffffe400e07947 */ /* 0x000fea000383ffff */
.L_x_5006:
        /* <DEDUP_REMOVED lines=8> */
.L_x_5042:
[----:B------:R-:W-:Y:S05]  /*24b0*/  BSYNC B1 ;  /* 0x0000000000017941 */ /* 0x000fea0003800000 */
.L_x_5041:
        /* <DEDUP_REMOVED lines=8> */
.L_x_5043:
[----:B------:R-:W-:Y:S02]  /*2540*/  MOV R13, R10 ;  /* 0x0000000a000d7202 */ /* 0x000fe40000000f00 */
[----:B------:R-:W-:-:S07]  /*2550*/  MOV R19, R14 ;  /* 0x0000000e00137202 */ /* 0x000fce0000000f00 */
[----:B------:R-:W-:Y:S05]  /*2560*/  WARPSYNC.COLLECTIVE R15, `(.L_x_5044) ;  /* 0x000000000f087348 */ /* 0x000fea0003c00000 */
[----:B------:R0:W1:Y:S02]  /*2570*/  SHFL.DOWN P6, R14, R13, R12, R11 ;  /* 0x0800000c0d0e7389 */ /* 0x00006400000c000b */
[----:B01----:R-:W-:Y:S05]  /*2580*/  ENDCOLLECTIVE ;  /* 0x000000000000791b */ /* 0x003fea0003800000 */
.L_x_5044:
[----:B------:R-:W-:Y:S05]  /*2590*/  BRA `(.L_x_5045) ;  /* 0xffffffe400d87947 */ /* 0x000fea000383ffff */
.L_x_5008:
        /* <DEDUP_REMOVED lines=8> */
.L_x_5047:
[----:B------:R-:W-:Y:S05]  /*2620*/  BSYNC B1 ;  /* 0x0000000000017941 */ /* 0x000fea0003800000 */
.L_x_5046:
        /* <DEDUP_REMOVED lines=8> */
.L_x_5048:
[----:B------:R-:W-:Y:S02]  /*26b0*/  MOV R13, R10 ;  /* 0x0000000a000d7202 */ /* 0x000fe40000000f00 */
[----:B------:R-:W-:-:S07]  /*26c0*/  MOV R19, R14 ;  /* 0x0000000e00137202 */ /* 0x000fce0000000f00 */
[----:B------:R-:W-:Y:S05]  /*26d0*/  WARPSYNC.COLLECTIVE R15, `(.L_x_5049) ;  /* 0x000000000f087348 */ /* 0x000fea0003c00000 */
[----:B------:R0:W1:Y:S02]  /*26e0*/  SHFL.DOWN P6, R14, R13, R12, R11 ;  /* 0x0800000c0d0e7389 */ /* 0x00006400000c000b */
[----:B01----:R-:W-:Y:S05]  /*26f0*/  ENDCOLLECTIVE ;  /* 0x000000000000791b */ /* 0x003fea0003800000 */
.L_x_5049:
[----:B------:R-:W-:Y:S05]  /*2700*/  BRA `(.L_x_5050) ;  /* 0xffffffe400d07947 */ /* 0x000fea000383ffff */
.L_x_5010:
        /* <DEDUP_REMOVED lines=8> */
.L_x_5052:
[----:B------:R-:W-:Y:S05]  /*2790*/  BSYNC B1 ;  /* 0x0000000000017941 */ /* 0x000fea0003800000 */
.L_x_5051:
        /* <DEDUP_REMOVED lines=8> */
.L_x_5053:
[----:B------:R-:W-:Y:S01]  /*2820*/  MOV R13, R10 ;  /* 0x0000000a000d7202 */ /* 0x000fe20000000f00 */
[----:B------:R-:W-:-:S07]  /*2830*/  IMAD.MOV.U32 R18, RZ, RZ, R14 ;  /* 0x000000ffff127224 */ /* 0x000fce00078e000e */
[----:B------:R-:W-:Y:S05]  /*2840*/  WARPSYNC.COLLECTIVE R15, `(.L_x_5054) ;  /* 0x000000000f087348 */ /* 0x000fea0003c00000 */
[----:B------:R0:W1:Y:S02]  /*2850*/  SHFL.IDX P6, R14, R13, R12, R11 ;  /* 0x0000000c0d0e7389 */ /* 0x00006400000c000b */
[----:B01----:R-:W-:Y:S05]  /*2860*/  ENDCOLLECTIVE ;  /* 0x000000000000791b */ /* 0x003fea0003800000 */
.L_x_5054:
[----:B------:R-:W-:Y:S05]  /*2870*/  BRA `(.L_x_5055) ;  /* 0xffffffe400c87947 */ /* 0x000fea000383ffff */
.L_x_5013:
[----:B------:R-:W-:Y:S01]  /*2880*/  BSSY B1, `(.L_x_5056) ;  /* 0x0000008000017945 */ /* 0x000fe20003800000 */
[----:B0-----:R-:W-:Y:S01]  /*2890*/  MOV R13, R2 ;  /* 0x00000002000d7202 */ /* 0x001fe20000000f00 */
[----:B------:R-:W-:Y:S01]  /*28a0*/  IMAD.MOV.U32 R11, RZ, RZ, 0x1f ;  /* 0x0000001fff0b7424 */ /* 0x000fe200078e00ff */
[----:B------:R-:W-:Y:S02]  /*28b0*/  MOV R12, 0x10 ;  /* 0x00000010000c7802 */ /* 0x000fe40000000f00 */
[----:B------:R-:W-:-:S07]  /*28c0*/  MOV R15, 0xffffffff ;  /* 0xffffffff000f7802 */ /* 0x000fce0000000f00 */
[----:B------:R-:W-:Y:S05]  /*28d0*/  WARPSYNC.COLLECTIVE R15, `(.L_x_5057) ;  /* 0x000000000f087348 */ /* 0x000fea0003c00000 */
[----:B------:R0:W1:Y:S02]  /*28e0*/  SHFL.DOWN P6, R14, R13, R12, R11 ;  /* 0x0800000c0d0e7389 */ /* 0x00006400000c000b */
[----:B01----:R-:W-:Y:S05]  /*28f0*/  ENDCOLLECTIVE ;  /* 0x000000000000791b */ /* 0x003fea0003800000 */
.L_x_5057:
[----:B------:R-:W-:Y:S05]  /*2900*/  BSYNC B1 ;  /* 0x0000000000017941 */ /* 0x000fea0003800000 */
.L_x_5056:
        /* <DEDUP_REMOVED lines=8> */
.L_x_5058:
[----:B------:R-:W-:Y:S01]  /*2990*/  IMAD.MOV.U32 R13, RZ, RZ, R37 ;  /* 0x000000ffff0d7224 */ /* 0x000fe200078e0025 */
[----:B------:R-:W-:-:S07]  /*29a0*/  MOV R36, R14 ;  /* 0x0000000e00247202 */ /* 0x000fce0000000f00 */
[----:B------:R-:W-:Y:S05]  /*29b0*/  WARPSYNC.COLLECTIVE R15, `(.L_x_5059) ;  /* 0x000000000f087348 */ /* 0x000fea0003c00000 */
[----:B------:R0:W1:Y:S02]  /*29c0*/  SHFL.DOWN P6, R14, R13, R12, R11 ;  /* 0x0800000c0d0e7389 */ /* 0x00006400000c000b */
[----:B01----:R-:W-:Y:S05]  /*29d0*/  ENDCOLLECTIVE ;  /* 0x000000000000791b */ /* 0x003fea0003800000 */
.L_x_5059:
[----:B------:R-:W-:Y:S05]  /*29e0*/  BRA `(.L_x_5060) ;  /* 0xffffffe800b87947 */ /* 0x000fea000383ffff */
.L_x_5015:
[----:B------:R-:W-:Y:S01]  /*29f0*/  HFMA2 R12, -RZ, RZ, 0, 4.76837158203125e-07 ;  /* 0x00000008ff0c7431 */ /* 0x000fe200000001ff */
[----:B------:R-:W-:Y:S01]  /*2a00*/  BSSY B1, `(.L_x_5061) ;  /* 0x0000007000017945 */ /* 0x000fe20003800000 */
[----:B------:R-:W-:Y:S01]  /*2a10*/  MOV R13, R2 ;  /* 0x00000002000d7202 */ /* 0x000fe20000000f00 */
[----:B------:R-:W-:Y:S01]  /*2a20*/  IMAD.MOV.U32 R15, RZ, RZ, -0x1 ;  /* 0xffffffffff0f7424 */ /* 0x000fe200078e00ff */
[----:B------:R-:W-:-:S07]  /*2a30*/  MOV R11, 0x1f ;  /* 0x0000001f000b7802 */ /* 0x000fce0000000f00 */
[----:B-1-34-:R-:W-:Y:S05]  /*2a40*/  WARPSYNC.COLLECTIVE R15, `(.L_x_5062) ;  /* 0x000000000f087348 */ /* 0x01afea0003c00000 */
[----:B------:R0:W2:Y:S02]  /*2a50*/  SHFL.DOWN P6, R14, R13, R12, R11 ;  /* 0x0800000c0d0e7389 */ /* 0x0000a400000c000b */
[----:B01234-:R-:W-:Y:S05]  /*2a60*/  ENDCOLLECTIVE ;  /* 0x000000000000791b */ /* 0x01ffea0003800000 */
.L_x_5062:
[----:B------:R-:W-:Y:S05]  /*2a70*/  BSYNC B1 ;  /* 0x0000000000017941 */ /* 0x000fea0003800000 */
.L_x_5061:
        /* <DEDUP_REMOVED lines=8> */
.L_x_5063:
[----:B------:R-:W-:Y:S02]  /*2b00*/  MOV R13, R10 ;  /* 0x0000000a000d7202 */ /* 0x000fe40000000f00 */
[----:B------:R-:W-:-:S07]  /*2b10*/  MOV R33, R14 ;  /* 0x0000000e00217202 */ /* 0x000fce0000000f00 */
[----:B------:R-:W-:Y:S05]  /*2b20*/  WARPSYNC.COLLECTIVE R15, `(.L_x_5064) ;  /* 0x000000000f087348 */ /* 0x000fea0003c00000 */
[----:B------:R0:W1:Y:S02]  /*2b30*/  SHFL.DOWN P6, R14, R13, R12, R11 ;  /* 0x0800000c0d0e7389 */ /* 0x00006400000c000b */
[----:B01----:R-:W-:Y:S05]  /*2b40*/  ENDCOLLECTIVE ;  /* 0x000000000000791b */ /* 0x003fea0003800000 */
.L_x_5064:
[----:B------:R-:W-:Y:S05]  /*2b50*/  BRA `(.L_x_5065) ;  /* 0xffffffe800ac7947 */ /* 0x000fea000383ffff */
.L_x_5017:
[----:B------:R-:W-:Y:S01]  /*2b60*/  HFMA2 R12, -RZ, RZ, 0, 2.384185791015625e-07 ;  /* 0x00000004ff0c7431 */ /* 0x000fe200000001ff */
[----:B------:R-:W-:Y:S01]  /*2b70*/  BSSY B1, `(.L_x_5066) ;  /* 0x0000007000017945 */ /* 0x000fe20003800000 */
[----:B------:R-:W-:Y:S01]  /*2b80*/  IMAD.MOV.U32 R13, RZ, RZ, R2 ;  /* 0x000000ffff0d7224 */ /* 0x000fe200078e0002 */
[----:B------:R-:W-:Y:S02]  /*2b90*/  MOV R11, 0x1f ;  /* 0x0000001f000b7802 */ /* 0x000fe40000000f00 */
[----:B------:R-:W-:-:S07]  /*2ba0*/  MOV R15, 0xffffffff ;  /* 0xffffffff000f7802 */ /* 0x000fce0000000f00 */
[----:B012-4-:R-:W-:Y:S05]  /*2bb0*/  WARPSYNC.COLLECTIVE R15, `(.L_x_5067) ;  /* 0x000000000f087348 */ /* 0x017fea0003c00000 */
[----:B------:R3:W0:Y:S02]  /*2bc0*/  SHFL.DOWN P6, R14, R13, R12, R11 ;  /* 0x0800000c0d0e7389 */ /* 0x00062400000c000b */
[----:B01234-:R-:W-:Y:S05]  /*2bd0*/  ENDCOLLECTIVE ;  /* 0x000000000000791b */ /* 0x01ffea0003800000 */
.L_x_5067:
[----:B------:R-:W-:Y:S05]  /*2be0*/  BSYNC B1 ;  /* 0x0000000000017941 */ /* 0x000fea0003800000 */
.L_x_5066:
        /* <DEDUP_REMOVED lines=8> */
.L_x_5068:
[----:B------:R-:W-:Y:S02]  /*2c70*/  MOV R13, R10 ;  /* 0x0000000a000d7202 */ /* 0x000fe40000000f00 */
[----:B------:R-:W-:-:S07]  /*2c80*/  MOV R33, R14 ;  /* 0x0000000e00217202 */ /* 0x000fce0000000f00 */
[----:B------:R-:W-:Y:S05]  /*2c90*/  WARPSYNC.COLLECTIVE R15, `(.L_x_5069) ;  /* 0x000000000f087348 */ /* 0x000fea0003c00000 */
[----:B------:R0:W1:Y:S02]  /*2ca0*/  SHFL.DOWN P6, R14, R13, R12, R11 ;  /* 0x0800000c0d0e7389 */ /* 0x00006400000c000b */
[----:B01----:R-:W-:Y:S05]  /*2cb0*/  ENDCOLLECTIVE ;  /* 0x000000000000791b */ /* 0x003fea0003800000 */
.L_x_5069:
[----:B------:R-:W-:Y:S05]  /*2cc0*/  BRA `(.L_x_5070) ;  /* 0xffffffe800a47947 */ /* 0x000fea000383ffff */
.L_x_5019:
        /* <DEDUP_REMOVED lines=8> */
.L_x_5072:
[----:B------:R-:W-:Y:S05]  /*2d50*/  BSYNC B1 ;  /* 0x0000000000017941 */ /* 0x000fea0003800000 */
.L_x_5071:
        /* <DEDUP_REMOVED lines=8> */
.L_x_5073:
[----:B------:R-:W-:Y:S01]  /*2de0*/  MOV R13, R10 ;  /* 0x0000000a000d7202 */ /* 0x000fe20000000f00 */
[----:B------:R-:W-:-:S07]  /*2df0*/  IMAD.MOV.U32 R33, RZ, RZ, R14 ;  /* 0x000000ffff217224 */ /* 0x000fce00078e000e */
[----:B------:R-:W-:Y:S05]  /*2e00*/  WARPSYNC.COLLECTIVE R15, `(.L_x_5074) ;  /* 0x000000000f087348 */ /* 0x000fea0003c00000 */
[----:B------:R0:W1:Y:S02]  /*2e10*/  SHFL.DOWN P6, R14, R13, R12, R11 ;  /* 0x0800000c0d0e7389 */ /* 0x00006400000c000b */
[----:B01----:R-:W-:Y:S05]  /*2e20*/  ENDCOLLECTIVE ;  /* 0x000000000000791b */ /* 0x003fea0003800000 */
.L_x_5074:
[----:B------:R-:W-:Y:S05]  /*2e30*/  BRA `(.L_x_5075) ;  /* 0xffffffe8009c7947 */ /* 0x000fea000383ffff */
.L_x_5021:
        /* <DEDUP_REMOVED lines=8> */
.L_x_5077:
[----:B------:R-:W-:Y:S05]  /*2ec0*/  BSYNC B1 ;  /* 0x0000000000017941 */ /* 0x000fea0003800000 */
.L_x_5076:
        /* <DEDUP_REMOVED lines=8> */
.L_x_5078:
[----:B------:R-:W-:Y:S01]  /*2f50*/  IMAD.MOV.U32 R13, RZ, RZ, R10 ;  /* 0x000000ffff0d7224 */ /* 0x000fe200078e000a */
[----:B------:R-:W-:-:S07]  /*2f60*/  MOV R33, R14 ;  /* 0x0000000e00217202 */ /* 0x000fce0000000f00 */
[----:B------:R-:W-:Y:S05]  /*2f70*/  WARPSYNC.COLLECTIVE R15, `(.L_x_5079) ;  /* 0x000000000f087348 */ /* 0x000fea0003c00000 */
[----:B------:R0:W1:Y:S02]  /*2f80*/  SHFL.DOWN P6, R14, R13, R12, R11 ;  /* 0x0800000c0d0e7389 */ /* 0x00006400000c000b */
[----:B01----:R-:W-:Y:S05]  /*2f90*/  ENDCOLLECTIVE ;  /* 0x000000000000791b */ /* 0x003fea0003800000 */
.L_x_5079:
[----:B------:R-:W-:Y:S05]  /*2fa0*/  BRA `(.L_x_5080) ;  /* 0xffffffe800947947 */ /* 0x000fea000383ffff */
.L_x_5023:
        /* <DEDUP_REMOVED lines=8> */
.L_x_5082:
[----:B------:R-:W-:Y:S05]  /*3030*/  BSYNC B1 ;  /* 0x0000000000017941 */ /* 0x000fea0003800000 */
.L_x_5081:
        /* <DEDUP_REMOVED lines=8> */
.L_x_5083:
[----:B------:R-:W-:Y:S02]  /*30c0*/  MOV R13, R10 ;  /* 0x0000000a000d7202 */ /* 0x000fe40000000f00 */
[----:B------:R-:W-:-:S07]  /*30d0*/  MOV R0, R14 ;  /* 0x0000000e00007202 */ /* 0x000fce0000000f00 */
[----:B------:R-:W-:Y:S05]  /*30e0*/  WARPSYNC.COLLECTIVE R15, `(.L_x_5084) ;  /* 0x000000000f087348 */ /* 0x000fea0003c00000 */
[----:B------:R0:W1:Y:S02]  /*30f0*/  SHFL.IDX P6, R14, R13, R12, R11 ;  /* 0x0000000c0d0e7389 */ /* 0x00006400000c000b */
[----:B01----:R-:W-:Y:S05]  /*3100*/  ENDCOLLECTIVE ;  /* 0x000000000000791b */ /* 0x003fea0003800000 */
.L_x_5084:
[----:B------:R-:W-:Y:S05]  /*3110*/  BRA `(.L_x_5085) ;  /* 0xffffffe8008c7947 */ /* 0x000fea000383ffff */
.L_x_5086:
        /* <DEDUP_REMOVED lines=14> */
.L_x_7555:


//--------------------- .text._Z17LayerNormWarpImplI19BiasAddResidualLoadI6__halffE11AffineStoreIfS1_EfLi4ELi4ELi0ELi16ELi1ELb1EEvT_T0_iidPT1_S8_ --------------------------
	.section	.text._Z17LayerNormWarpImplI19BiasAddResidualLoadI6__halffE11AffineStoreIfS1_EfLi4ELi4ELi0ELi16ELi1ELb1EEvT_T0_iidPT1_S8_,"ax",@progbits
	.align	128
        .global         _Z17LayerNormWarpImplI19BiasAddResidualLoadI6__halffE11AffineStoreIfS1_EfLi4ELi4ELi0ELi16ELi1ELb1EEvT_T0_iidPT1_S8_
        .type           _Z17LayerNormWarpImplI19BiasAddResidualLoadI6__halffE11AffineStoreIfS1_EfLi4ELi4ELi0ELi16ELi1ELb1EEvT_T0_iidPT1_S8_,@function
        .size           _Z17LayerNormWarpImplI19BiasAddResidualLoadI6__halffE11AffineStoreIfS1_EfLi4ELi4ELi0ELi16ELi1ELb1EEvT_T0_iidPT1_S8_,(.L_x_7556 - _Z17LayerNormWarpImplI19BiasAddResidualLoadI6__halffE11AffineStoreIfS1_EfLi4ELi4ELi0ELi16ELi1ELb1EEvT_T0_iidPT1_S8_)
        .other          _Z17LayerNormWarpImplI19BiasAddResidualLoadI6__halffE11AffineStoreIfS1_EfLi4ELi4ELi0ELi16ELi1ELb1EEvT_T0_iidPT1_S8_,@"STO_CUDA_ENTRY STV_DEFAULT"
_Z17LayerNormWarpImplI19BiasAddResidualLoadI6__halffE11AffineStoreIfS1_EfLi4ELi4ELi0ELi16ELi1ELb1EEvT_T0_iidPT1_S8_:
.text._Z17LayerNormWarpImplI19BiasAddResidualLoadI6__halffE11AffineStoreIfS1_EfLi4ELi4ELi0ELi16ELi1ELb1EEvT_T0_iidPT1_S8_:
        /* <DEDUP_REMOVED lines=25> */
.L_x_5087:
        /* <DEDUP_REMOVED lines=23> */
.L_x_5109:
        /* <DEDUP_REMOVED lines=58> */
.L_x_5090:
[----:B------:R-:W-:Y:S05]  /*06a0*/  BSYNC.RECONVERGENT B1 ;  /* 0x0000000000017941 */ /* 0x000fea0003800200 */
.L_x_5089:
[----:B------:R-:W-:-:S03]  /*06b0*/  UMOV UR4, 0xffffffff ;  /* 0xffffffff00047882 */ /* 0x000fc60000000000 */
[----:B------:R-:W-:Y:S05]  /*06c0*/  BRA.DIV UR4, `(.L_x_5091) ;  /* 0x0000000a04cc7947 */ /* 0x000fea000b800000 */
[----:B------:R0:W2:Y:S04]  /*06d0*/  SHFL.DOWN PT, R28, R3, 0x8, 0x101f ;  /* 0x09101f00031c7f89 */ /* 0x0000a800000e0000 */
[----:B------:R0:W3:Y:S04]  /*06e0*/  SHFL.DOWN PT, R25, R23, 0x8, 0x101f ;  /* 0x09101f0017197f89 */ /* 0x0000e800000e0000 */
[----:B------:R0:W4:Y:S02]  /*06f0*/  SHFL.DOWN PT, R14, R22, 0x8, 0x101f ;  /* 0x09101f00160e7f89 */ /* 0x00012400000e0000 */
.L_x_5114:
        /* <DEDUP_REMOVED lines=17> */
.L_x_5093:
[----:B------:R-:W-:Y:S05]  /*0810*/  BSYNC.RECONVERGENT B1 ;  /* 0x0000000000017941 */ /* 0x000fea0003800200 */
.L_x_5092:
[----:B------:R-:W-:-:S03]  /*0820*/  UMOV UR4, 0xffffffff ;  /* 0xffffffff00047882 */ /* 0x000fc60000000000 */
[----:B------:R-:W-:Y:S05]  /*0830*/  BRA.DIV UR4, `(.L_x_5094) ;  /* 0x0000000a04cc7947 */ /* 0x000fea000b800000 */
[----:B--2---:R2:W4:Y:S04]  /*0840*/  SHFL.DOWN PT, R28, R3, 0x4, 0x101f ;  /* 0x08901f00031c7f89 */ /* 0x00452800000e0000 */
[----:B---3--:R2:W3:Y:S04]  /*0850*/  SHFL.DOWN PT, R25, R23, 0x4, 0x101f ;  /* 0x08901f0017197f89 */ /* 0x0084e800000e0000 */
[----:B------:R2:W0:Y:S02]  /*0860*/  SHFL.DOWN PT, R14, R22, 0x4, 0x101f ;  /* 0x08901f00160e7f89 */ /* 0x00042400000e0000 */
.L_x_5119:
        /* <DEDUP_REMOVED lines=17> */
.L_x_5096:
[----:B------:R-:W-:Y:S05]  /*0980*/  BSYNC.RECONVERGENT B1 ;  /* 0x0000000000017941 */ /* 0x000fea0003800200 */
.L_x_5095:
[----:B------:R-:W-:-:S03]  /*0990*/  UMOV UR4, 0xffffffff ;  /* 0xffffffff00047882 */ /* 0x000fc60000000000 */
[----:B------:R-:W-:Y:S05]  /*09a0*/  BRA.DIV UR4, `(.L_x_5097) ;  /* 0x0000000a04cc7947 */ /* 0x000fea000b800000 */
[----:B----4-:R0:W4:Y:S04]  /*09b0*/  SHFL.DOWN PT, R28, R3, 0x2, 0x101f ;  /* 0x08501f00031c7f89 */ /* 0x01012800000e0000 */
[----:B---3--:R0:W3:Y:S04]  /*09c0*/  SHFL.DOWN PT, R25, R23, 0x2, 0x101f ;  /* 0x08501f0017197f89 */ /* 0x0080e800000e0000 */
[----:B------:R0:W0:Y:S02]  /*09d0*/  SHFL.DOWN PT, R14, R22, 0x2, 0x101f ;  /* 0x08501f00160e7f89 */ /* 0x00002400000e0000 */
.L_x_5124:
        /* <DEDUP_REMOVED lines=17> */
.L_x_5099:
[----:B------:R-:W-:Y:S05]  /*0af0*/  BSYNC.RECONVERGENT B1 ;  /* 0x0000000000017941 */ /* 0x000fea0003800200 */
.L_x_5098:
[----:B------:R-:W-:-:S03]  /*0b00*/  UMOV UR4, 0xffffffff ;  /* 0xffffffff00047882 */ /* 0x000fc60000000000 */
[----:B------:R-:W-:Y:S05]  /*0b10*/  BRA.DIV UR4, `(.L_x_5100) ;  /* 0x0000000a04cc7947 */ /* 0x000fea000b800000 */
[----:B----4-:R0:W4:Y:S04]  /*0b20*/  SHFL.DOWN PT, R28, R3, 0x1, 0x101f ;  /* 0x08301f00031c7f89 */ /* 0x01012800000e0000 */
[----:B---3--:R0:W3:Y:S04]  /*0b30*/  SHFL.DOWN PT, R25, R23, 0x1, 0x101f ;  /* 0x08301f0017197f89 */ /* 0x0080e800000e0000 */
[----:B------:R0:W0:Y:S02]  /*0b40*/  SHFL.DOWN PT, R14, R22, 0x1, 0x101f ;  /* 0x08301f00160e7f89 */ /* 0x00002400000e0000 */
.L_x_5129:
        /* <DEDUP_REMOVED lines=17> */
.L_x_5102:
[----:B------:R-:W-:Y:S05]  /*0c60*/  BSYNC.RECONVERGENT B1 ;  /* 0x0000000000017941 */ /* 0x000fea0003800200 */
.L_x_5101:
[----:B------:R-:W-:-:S03]  /*0c70*/  UMOV UR4, 0xffffffff ;  /* 0xffffffff00047882 */ /* 0x000fc60000000000 */
[----:B------:R-:W-:Y:S05]  /*0c80*/  BRA.DIV UR4, `(.L_x_5103) ;  /* 0x0000000a04cc7947 */ /* 0x000fea000b800000 */
[----:B--2---:R-:W0:Y:S04]  /*0c90*/  SHFL.IDX PT, R3, R3, RZ, 0x101f ;  /* 0x00101fff03037589 */ /* 0x004e2800000e0000 */
[----:B------:R-:W2:Y:S04]  /*0ca0*/  SHFL.IDX PT, R23, R23, RZ, 0x101f ;  /* 0x00101fff17177589 */ /* 0x000ea800000e0000 */
[----:B------:R0:W0:Y:S02]  /*0cb0*/  SHFL.IDX PT, R14, R22, RZ, 0x101f ;  /* 0x00101fff160e7589 */ /* 0x00002400000e0000 */
.L_x_5134:
[----:B0-----:R-:W-:Y:S01]  /*0cc0*/  FSETP.GEU.AND P0, PT, |R14|, 1.175494350822287508e-38, PT ;  /* 0x008000000e00780b */ /* 0x001fe20003f0e200 */
[----:B------:R-:W-:-:S12]  /*0cd0*/  BSSY.RECONVERGENT B1, `(.L_x_5104) ;  /* 0x000001c000017945 */ /* 0x000fd80003800200 */
        /* <DEDUP_REMOVED lines=26> */
.L_x_5105:
[----:B------:R-:W0:Y:S02]  /*0e80*/  MUFU.RSQ R11, R11 ;  /* 0x0000000b000b7308 */ /* 0x000e240000001400 */
.L_x_5106:
[----:B------:R-:W-:Y:S05]  /*0e90*/  BSYNC.RECONVERGENT B1 ;  /* 0x0000000000017941 */ /* 0x000fea0003800200 */
.L_x_5104:
        /* <DEDUP_REMOVED lines=22> */
[----:B------:R-:W-:Y:S02]  /*1000*/  IMAD.MOV.U32 R22, RZ, RZ, R4 ;  /* 0x000000ffff167224 */ /* 0x000fe400078e0004 */
[C---:B------:R-:W-:Y:S01]  /*1010*/  FADD R0, -R3.reuse, R0 ;  /* 0x0000000003007221 */ /* 0x040fe20000000100 */
        /* <DEDUP_REMOVED lines=11> */
[----:B------:R-:W-:Y:S02]  /*10d0*/  F2FP.F16.F32.PACK_AB R3, R27, R26 ;  /* 0x0000001a1b03723e */ /* 0x000fe400000000ff */
[----:B------:R-:W-:-:S04]  /*10e0*/  IADD3 R23, PT, PT, R23, R25, RZ ;  /* 0x0000001917177210 */ /* 0x000fc80007ffe0ff */
[----:B------:R-:W-:-:S04]  /*10f0*/  SHF.R.S32.HI R25, RZ, 0x1f, R23 ;  /* 0x0000001fff197819 */ /* 0x000fc80000011417 */
[----:B------:R-:W-:-:S05]  /*1100*/  LEA.HI R22, P1, R25, R22, RZ, 0x2 ;  /* 0x0000001619167211 */ /* 0x000fca00078310ff */
[----:B------:R-:W-:Y:S01]  /*1110*/  IMAD.X R25, RZ, RZ, R23, P1 ;  /* 0x000000ffff197224 */ /* 0x000fe200008e0617 */
[----:B------:R-:W-:-:S04]  /*1120*/  SHF.L.U32 R23, R22, 0x1, RZ ;  /* 0x0000000116177819 */ /* 0x000fc800000006ff */
[----:B------:R-:W-:Y:S02]  /*1130*/  SHF.L.U64.HI R11, R22, 0x1, R25 ;  /* 0x00000001160b7819 */ /* 0x000fe40000010219 */
[----:B------:R-:W-:-:S04]  /*1140*/  LOP3.LUT R22, R23, 0xfffffff8, RZ, 0xc0, !PT ;  /* 0xfffffff817167812 */ /* 0x000fc800078ec0ff */
[----:B------:R-:W-:-:S04]  /*1150*/  IADD3 R22, P1, PT, R22, UR40, RZ ;  /* 0x0000002816167c10 */ /* 0x000fc8000ff3e0ff */
[----:B------:R-:W-:Y:S01]  /*1160*/  IADD3.X R23, PT, PT, R11, UR41, RZ, P1, !PT ;  /* 0x000000290b177c10 */ /* 0x000fe20008ffe4ff */
[----:B--2---:R-:W-:Y:S02]  /*1170*/  HFMA2 R12, R0, R12, R14 ;  /* 0x0000000c000c7231 */ /* 0x004fe4000000000e */
[----:B------:R-:W-:-:S05]  /*1180*/  HFMA2 R13, R3, R13, R15 ;  /* 0x0000000d030d7231 */ /* 0x000fca000000000f */
[----:B------:R0:W-:Y:S02]  /*1190*/  STG.E.64 desc[UR4][R22.64], R12 ;  /* 0x0000000c16007986 */ /* 0x0001e4000c101b04 */
.L_x_5108:
[----:B------:R-:W-:Y:S05]  /*11a0*/  BSYNC.RECONVERGENT B1 ;  /* 0x0000000000017941 */ /* 0x000fea0003800200 */
.L_x_5107:
[----:B------:R-:W-:-:S04]  /*11b0*/  IADD3 R10, PT, PT, R21, R10, RZ ;  /* 0x0000000a150a7210 */ /* 0x000fc80007ffe0ff */
[----:B------:R-:W-:-:S13]  /*11c0*/  ISETP.GE.AND P1, PT, R10, UR47, PT ;  /* 0x0000002f0a007c0c */ /* 0x000fda000bf26270 */
[----:B------:R-:W-:Y:S05]  /*11d0*/  @!P1 BRA `(.L_x_5109) ;  /* 0xfffffff000489947 */ /* 0x000fea000383ffff */
[----:B------:R-:W-:Y:S05]  /*11e0*/  BSYNC B0 ;  /* 0x0000000000007941 */ /* 0x000fea0003800000 */
.L_x_5088:
[----:B------:R-:W-:Y:S05]  /*11f0*/  EXIT ;  /* 0x000000000000794d */ /* 0x000fea0003800000 */
.L_x_5091:
[----:B------:R-:W-:Y:S01]  /*1200*/  HFMA2 R11, -RZ, RZ, 0, 0.000503063201904296875 ;  /* 0x0000101fff0b7431 */ /* 0x000fe200000001ff */
[----:B------:R-:W-:Y:S01]  /*1210*/  BSSY B1, `(.L_x_5110) ;  /* 0x0000007000017945 */ /* 0x000fe20003800000 */
[----:B------:R-:W-:Y:S01]  /*1220*/  IMAD.MOV.U32 R13, RZ, RZ, R3 ;  /* 0x000000ffff0d7224 */ /* 0x000fe200078e0003 */
[----:B------:R-:W-:Y:S01]  /*1230*/  MOV R12, 0x8 ;  /* 0x00000008000c7802 */ /* 0x000fe20000000f00 */
[----:B------:R-:W-:-:S07]  /*1240*/  IMAD.MOV.U32 R15, RZ, RZ, -0x1 ;  /* 0xffffffffff0f7424 */ /* 0x000fce00078e00ff */
[----:B-1----:R-:W-:Y:S05]  /*1250*/  WARPSYNC.COLLECTIVE R15, `(.L_x_5111) ;  /* 0x000000000f087348 */ /* 0x002fea0003c00000 */
[----:B------:R0:W2:Y:S02]  /*1260*/  SHFL.DOWN P6, R14, R13, R12, R11 ;  /* 0x0800000c0d0e7389 */ /* 0x0000a400000c000b */
[----:B012---:R-:W-:Y:S05]  /*1270*/  ENDCOLLECTIVE ;  /* 0x000000000000791b */ /* 0x007fea0003800000 */
.L_x_5111:
[----:B------:R-:W-:Y:S05]  /*1280*/  BSYNC B1 ;  /* 0x0000000000017941 */ /* 0x000fea0003800000 */
.L_x_5110:
        /* <DEDUP_REMOVED lines=8> */
.L_x_5112:
[----:B------:R-:W-:Y:S02]  /*1310*/  MOV R13, R22 ;  /* 0x00000016000d7202 */ /* 0x000fe40000000f00 */
[----:B------:R-:W-:-:S07]  /*1320*/  MOV R25, R14 ;  /* 0x0000000e00197202 */ /* 0x000fce0000000f00 */
[----:B------:R-:W-:Y:S05]  /*1330*/  WARPSYNC.COLLECTIVE R15, `(.L_x_5113) ;  /* 0x000000000f087348 */ /* 0x000fea0003c00000 */
[----:B------:R0:W1:Y:S02]  /*1340*/  SHFL.DOWN P6, R14, R13, R12, R11 ;  /* 0x0800000c0d0e7389 */ /* 0x00006400000c000b */
[----:B01----:R-:W-:Y:S05]  /*1350*/  ENDCOLLECTIVE ;  /* 0x000000000000791b */ /* 0x003fea0003800000 */
.L_x_5113:
[----:B------:R-:W-:Y:S05]  /*1360*/  BRA `(.L_x_5114) ;  /* 0xfffffff000e47947 */ /* 0x000fea000383ffff */
.L_x_5094:
        /* <DEDUP_REMOVED lines=8> */
.L_x_5116:
[----:B------:R-:W-:Y:S05]  /*13f0*/  BSYNC B1 ;  /* 0x0000000000017941 */ /* 0x000fea0003800000 */
.L_x_5115:
        /* <DEDUP_REMOVED lines=8> */
.L_x_5117:
[----:B------:R-:W-:Y:S02]  /*1480*/  MOV R13, R22 ;  /* 0x00000016000d7202 */ /* 0x000fe40000000f00 */
[----:B------:R-:W-:-:S07]  /*1490*/  MOV R25, R14 ;  /* 0x0000000e00197202 */ /* 0x000fce0000000f00 */
[----:B------:R-:W-:Y:S05]  /*14a0*/  WARPSYNC.COLLECTIVE R15, `(.L_x_5118) ;  /* 0x000000000f087348 */ /* 0x000fea0003c00000 */
[----:B------:R0:W1:Y:S02]  /*14b0*/  SHFL.DOWN P6, R14, R13, R12, R11 ;  /* 0x0800000c0d0e7389 */ /* 0x00006400000c000b */
[----:B01----:R-:W-:Y:S05]  /*14c0*/  ENDCOLLECTIVE ;  /* 0x000000000000791b */ /* 0x003fea0003800000 */
.L_x_5118:
[----:B------:R-:W-:Y:S05]  /*14d0*/  BRA `(.L_x_5119) ;  /* 0xfffffff000e47947 */ /* 0x000fea000383ffff */
.L_x_5097:
[----:B------:R-:W-:Y:S01]  /*14e0*/  HFMA2 R11, -RZ, RZ, 0, 0.000503063201904296875 ;  /* 0x0000101fff0b7431 */ /* 0x000fe200000001ff */
[----:B------:R-:W-:Y:S01]  /*14f0*/  BSSY B1, `(.L_x_5120) ;  /* 0x0000007000017945 */ /* 0x000fe20003800000 */
[----:B------:R-:W-:Y:S01]  /*1500*/  MOV R13, R3 ;  /* 0x00000003000d7202 */ /* 0x000fe20000000f00 */
[----:B------:R-:W-:Y:S01]  /*1510*/  IMAD.MOV.U32 R12, RZ, RZ, 0x2 ;  /* 0x00000002ff0c7424 */ /* 0x000fe200078e00ff */
[----:B------:R-:W-:-:S07]  /*1520*/  MOV R15, 0xffffffff ;  /* 0xffffffff000f7802 */ /* 0x000fce0000000f00 */
[----:B-1234-:R-:W-:Y:S05]  /*1530*/  WARPSYNC.COLLECTIVE R15, `(.L_x_5121) ;  /* 0x000000000f087348 */ /* 0x01efea0003c00000 */
[----:B------:R0:W0:Y:S02]  /*1540*/  SHFL.DOWN P6, R14, R13, R12, R11 ;  /* 0x0800000c0d0e7389 */ /* 0x00002400000c000b */
[----:B01234-:R-:W-:Y:S05]  /*1550*/  ENDCOLLECTIVE ;  /* 0x000000000000791b */ /* 0x01ffea0003800000 */
.L_x_5121:
[----:B------:R-:W-:Y:S05]  /*1560*/  BSYNC B1 ;  /* 0x0000000000017941 */ /* 0x000fea0003800000 */
.L_x_5120:
        /* <DEDUP_REMOVED lines=8> */
.L_x_5122:
[----:B------:R-:W-:Y:S01]  /*15f0*/  MOV R13, R22 ;  /* 0x00000016000d7202 */ /* 0x000fe20000000f00 */
[----:B------:R-:W-:-:S07]  /*1600*/  IMAD.MOV.U32 R25, RZ, RZ, R14 ;  /* 0x000000ffff197224 */ /* 0x000fce00078e000e */
[----:B------:R-:W-:Y:S05]  /*1610*/  WARPSYNC.COLLECTIVE R15, `(.L_x_5123) ;  /* 0x000000000f087348 */ /* 0x000fea0003c00000 */
[----:B------:R0:W1:Y:S02]  /*1620*/  SHFL.DOWN P6, R14, R13, R12, R11 ;  /* 0x0800000c0d0e7389 */ /* 0x00006400000c000b */
[----:B01----:R-:W-:Y:S05]  /*1630*/  ENDCOLLECTIVE ;  /* 0x000000000000791b */ /* 0x003fea0003800000 */
.L_x_5123:
[----:B------:R-:W-:Y:S05]  /*1640*/  BRA `(.L_x_5124) ;  /* 0xfffffff000e47947 */ /* 0x000fea000383ffff */
.L_x_5100:
        /* <DEDUP_REMOVED lines=8> */
.L_x_5126:
[----:B------:R-:W-:Y:S05]  /*16d0*/  BSYNC B1 ;  /* 0x0000000000017941 */ /* 0x000fea0003800000 */
.L_x_5125:
        /* <DEDUP_REMOVED lines=8> */
.L_x_5127:
[----:B------:R-:W-:Y:S01]  /*1760*/  IMAD.MOV.U32 R13, RZ, RZ, R22 ;  /* 0x000000ffff0d7224 */ /* 0x000fe200078e0016 */
[----:B------:R-:W-:-:S07]  /*1770*/  MOV R25, R14 ;  /* 0x0000000e00197202 */ /* 0x000fce0000000f00 */
[----:B------:R-:W-:Y:S05]  /*1780*/  WARPSYNC.COLLECTIVE R15, `(.L_x_5128) ;  /* 0x000000000f087348 */ /* 0x000fea0003c00000 */
[----:B------:R0:W1:Y:S02]  /*1790*/  SHFL.DOWN P6, R14, R13, R12, R11 ;  /* 0x0800000c0d0e7389 */ /* 0x00006400000c000b */
[----:B01----:R-:W-:Y:S05]  /*17a0*/  ENDCOLLECTIVE ;  /* 0x000000000000791b */ /* 0x003fea0003800000 */
.L_x_5128:
[----:B------:R-:W-:Y:S05]  /*17b0*/  BRA `(.L_x_5129) ;  /* 0xfffffff000e47947 */ /* 0x000fea000383ffff */
.L_x_5103:
        /* <DEDUP_REMOVED lines=8> */
.L_x_5131:
[----:B------:R-:W-:Y:S05]  /*1840*/  BSYNC B1 ;  /* 0x0000000000017941 */ /* 0x000fea0003800000 */
.L_x_5130:
        /* <DEDUP_REMOVED lines=8> */
.L_x_5132:
[----:B------:R-:W-:Y:S02]  /*18d0*/  MOV R13, R22 ;  /* 0x00000016000d7202 */ /* 0x000fe40000000f00 */
[----:B------:R-:W-:-:S07]  /*18e0*/  MOV R23, R14 ;  /* 0x0000000e00177202 */ /* 0x000fce0000000f00 */
[----:B------:R-:W-:Y:S05]  /*18f0*/  WARPSYNC.COLLECTIVE R15, `(.L_x_5133) ;  /* 0x000000000f087348 */ /* 0x000fea0003c00000 */
[----:B------:R0:W1:Y:S02]  /*1900*/  SHFL.IDX P6, R14, R13, R12, R11 ;  /* 0x0000000c0d0e7389 */ /* 0x00006400000c000b */
[----:B01----:R-:W-:Y:S05]  /*1910*/  ENDCOLLECTIVE ;  /* 0x000000000000791b */ /* 0x003fea0003800000 */
.L_x_5133:
[----:B------:R-:W-:Y:S05]  /*1920*/  BRA `(.L_x_5134) ;  /* 0xfffffff000e47947 */ /* 0x000fea000383ffff */
.L_x_5135:
        /* <DEDUP_REMOVED lines=13> */
.L_x_7556:


//--------------------- .text._Z17LayerNormWarpImplI19BiasAddResidualLoadI6__halffE11AffineStoreIfS1_EfLi4ELi4ELi4ELi16ELi1ELb0EEvT_T0_iidPT1_S8_ --------------------------
	.section	.text._Z17LayerNormWarpImplI19BiasAddResidualLoadI6__halffE11AffineStoreIfS1_EfLi4ELi4ELi4ELi16ELi1ELb0EEvT_T0_iidPT1_S8_,"ax",@progbits
	.align	128
        .global         _Z17LayerNormWarpImplI19BiasAddResidualLoadI6__halffE11AffineStoreIfS1_EfLi4ELi4ELi4ELi16ELi1ELb0EEvT_T0_iidPT1_S8_
        .type           _Z17LayerNormWarpImplI19BiasAddResidualLoadI6__halffE11AffineStoreIfS1_EfLi4ELi4ELi4ELi16ELi1ELb0EEvT_T0_iidPT1_S8_,@function
        .size           _Z17LayerNormWarpImplI19BiasAddResidualLoadI6__halffE11AffineStoreIfS1_EfLi4ELi4ELi4ELi16ELi1ELb0EEvT_T0_iidPT1_S8_,(.L_x_7557 - _Z17LayerNormWarpImplI19BiasAddResidualLoadI6__halffE11AffineStoreIfS1_EfLi4ELi4ELi4ELi16ELi1ELb0EEvT_T0_iidPT1_S8_)
        .other          _Z17LayerNormWarpImplI19BiasAddResidualLoadI6__halffE11AffineStoreIfS1_EfLi4ELi4ELi4ELi16ELi1ELb0EEvT_T0_iidPT1_S8_,@"STO_CUDA_ENTRY STV_DEFAULT"
_Z17LayerNormWarpImplI19BiasAddResidualLoadI6__halffE11AffineStoreIfS1_EfLi4ELi4ELi4ELi16ELi1ELb0EEvT_T0_iidPT1_S8_:
.text._Z17LayerNormWarpImplI19BiasAddResidualLoadI6__halffE11AffineStoreIfS1_EfLi4ELi4ELi4ELi16ELi1ELb0EEvT_T0_iidPT1_S8_:
        /* <DEDUP_REMOVED lines=25> */
.L_x_5136:
        /* <DEDUP_REMOVED lines=21> */
.L_x_5152:
        /* <DEDUP_REMOVED lines=56> */
.L_x_5157:
        /* <DEDUP_REMOVED lines=14> */
.L_x_5139:
[----:B------:R-:W-:-:S03]  /*0740*/  UMOV UR4, 0xffffffff ;  /* 0xffffffff00047882 */ /* 0x000fc60000000000 */
[----:B------:R-:W-:Y:S05]  /*0750*/  BRA.DIV UR4, `(.L_x_5140) ;  /* 0x0000000a04b07947 */ /* 0x000fea000b800000 */
[----:B------:R2:W3:Y:S04]  /*0760*/  SHFL.DOWN PT, R30, R25, 0x4, 0x101f ;  /* 0x08901f00191e7f89 */ /* 0x0004e800000e0000 */
[----:B-1----:R2:W1:Y:S04]  /*0770*/  SHFL.DOWN PT, R3, R23, 0x4, 0x101f ;  /* 0x08901f0017037f89 */ /* 0x00246800000e0000 */
[----:B------:R2:W4:Y:S02]  /*0780*/  SHFL.DOWN PT, R14, R21, 0x4, 0x101f ;  /* 0x08901f00150e7f89 */ /* 0x00052400000e0000 */
.L_x_5162:
        /* <DEDUP_REMOVED lines=16> */
.L_x_5141:
[----:B------:R-:W-:-:S03]  /*0890*/  UMOV UR4, 0xffffffff ;  /* 0xffffffff00047882 */ /* 0x000fc60000000000 */
[----:B------:R-:W-:Y:S05]  /*08a0*/  BRA.DIV UR4, `(.L_x_5142) ;  /* 0x0000000a04b87947 */ /* 0x000fea000b800000 */
[----:B---3--:R3:W4:Y:S04]  /*08b0*/  SHFL.DOWN PT, R30, R25, 0x2, 0x101f ;  /* 0x08501f00191e7f89 */ /* 0x00872800000e0000 */
[----:B-1----:R3:W1:Y:S04]  /*08c0*/  SHFL.DOWN PT, R3, R23, 0x2, 0x101f ;  /* 0x08501f0017037f89 */ /* 0x00266800000e0000 */
[----:B------:R3:W0:Y:S02]  /*08d0*/  SHFL.DOWN PT, R14, R21, 0x2, 0x101f ;  /* 0x08501f00150e7f89 */ /* 0x00062400000e0000 */
.L_x_5167:
        /* <DEDUP_REMOVED lines=16> */
.L_x_5143:
[----:B------:R-:W-:-:S03]  /*09e0*/  UMOV UR4, 0xffffffff ;  /* 0xffffffff00047882 */ /* 0x000fc60000000000 */
[----:B------:R-:W-:Y:S05]  /*09f0*/  BRA.DIV UR4, `(.L_x_5144) ;  /* 0x0000000a04c07947 */ /* 0x000fea000b800000 */
[----:B----4-:R0:W4:Y:S04]  /*0a00*/  SHFL.DOWN PT, R30, R25, 0x1, 0x101f ;  /* 0x08301f00191e7f89 */ /* 0x01012800000e0000 */
[----:B-1----:R0:W1:Y:S04]  /*0a10*/  SHFL.DOWN PT, R3, R23, 0x1, 0x101f ;  /* 0x08301f0017037f89 */ /* 0x00206800000e0000 */
[----:B------:R0:W0:Y:S02]  /*0a20*/  SHFL.DOWN PT, R14, R21, 0x1, 0x101f ;  /* 0x08301f00150e7f89 */ /* 0x00002400000e0000 */
.L_x_5172:
        /* <DEDUP_REMOVED lines=16> */
.L_x_5145:
[----:B------:R-:W-:-:S03]  /*0b30*/  UMOV UR4, 0xffffffff ;  /* 0xffffffff00047882 */ /* 0x000fc60000000000 */
[----:B------:R-:W-:Y:S05]  /*0b40*/  BRA.DIV UR4, `(.L_x_5146) ;  /* 0x0000000a04c87947 */ /* 0x000fea000b800000 */
[----:B-1----:R0:W1:Y:S04]  /*0b50*/  SHFL.IDX PT, R3, R25, RZ, 0x101f ;  /* 0x00101fff19037589 */ /* 0x00206800000e0000 */
[----:B--23--:R-:W2:Y:S04]  /*0b60*/  SHFL.IDX PT, R23, R23, RZ, 0x101f ;  /* 0x00101fff17177589 */ /* 0x00cea800000e0000 */
[----:B------:R0:W3:Y:S02]  /*0b70*/  SHFL.IDX PT, R14, R21, RZ, 0x101f ;  /* 0x00101fff150e7589 */ /* 0x0000e400000e0000 */
.L_x_5177:
[----:B---3--:R-:W-:Y:S01]  /*0b80*/  FSETP.GEU.AND P0, PT, |R14|, 1.175494350822287508e-38, PT ;  /* 0x008000000e00780b */ /* 0x008fe20003f0e200 */
[----:B------:R-:W-:-:S12]  /*0b90*/  BSSY.RECONVERGENT B1, `(.L_x_5147) ;  /* 0x000001c000017945 */ /* 0x000fd80003800200 */
        /* <DEDUP_REMOVED lines=14> */
[----:B------:R-:W-:-:S05]  /*0c80*/  IMAD.IADD R11, R14, 0x1, -R11 ;  /* 0x000000010e0b7824 */ /* 0x000fca00078e0a0b */
[----:B------:R-:W-:Y:S01]  /*0c90*/  @!P1 IADD3 R11, PT, PT, R11, 0xc000000, RZ ;  /* 0x0c0000000b0b9810 */ /* 0x000fe20007ffe0ff */
[----:B--2---:R-:W-:-:S04]  /*0ca0*/  FMUL R13, R12, R12 ;  /* 0x0000000c0c0d7220 */ /* 0x004fc80000400000 */
[----:B------:R-:W-:Y:S01]  /*0cb0*/  FFMA R15, R12, R12, -R13 ;  /* 0x0000000c0c0f7223 */ /* 0x000fe2000000080d */
[----:B----4-:R-:W-:-:S04]  /*0cc0*/  FFMA R30, -R14, R13, 1 ;  /* 0x3f8000000e1e7423 */ /* 0x010fc8000000010d */
[----:B------:R-:W-:Y:S01]  /*0cd0*/  FFMA R15, -R14, R15, R30 ;  /* 0x0000000f0e0f7223 */ /* 0x000fe2000000011e */
[----:B------:R-:W-:-:S05]  /*0ce0*/  HFMA2 R30, -RZ, RZ, 1.6875, 0 ;  /* 0x3ec00000ff1e7431 */ /* 0x000fca00000001ff */
[----:B------:R-:W-:Y:S01]  /*0cf0*/  FFMA R13, R15, R30, 0.5 ;  /* 0x3f0000000f0d7423 */ /* 0x000fe2000000001e */
[----:B------:R-:W-:-:S04]  /*0d00*/  FMUL R15, R12, R15 ;  /* 0x0000000f0c0f7220 */ /* 0x000fc80000400000 */
[----:B------:R-:W-:-:S05]  /*0d10*/  FFMA R12, R13, R15, R12 ;  /* 0x0000000f0d0c7223 */ /* 0x000fca000000000c */
[----:B------:R-:W-:Y:S01]  /*0d20*/  LEA.HI.SX32 R11, R11, R12, 0x1f ;  /* 0x0000000c0b0b7211 */ /* 0x000fe200078ffaff */
[----:B------:R-:W-:Y:S06]  /*0d30*/  BRA `(.L_x_5149) ;  /* 0x0000000000047947 */ /* 0x000fec0003800000 */
.L_x_5148:
[----:B------:R-:W2:Y:S02]  /*0d40*/  MUFU.RSQ R11, R11 ;  /* 0x0000000b000b7308 */ /* 0x000ea40000001400 */
.L_x_5149:
[----:B------:R-:W-:Y:S05]  /*0d50*/  BSYNC.RECONVERGENT B1 ;  /* 0x0000000000017941 */ /* 0x000fea0003800200 */
.L_x_5147:
        /* <DEDUP_REMOVED lines=13> */
[----:B-1----:R3:W-:Y:S04]  /*0e30*/  STG.E desc[UR4][R14.64], R3 ;  /* 0x000000030e007986 */ /* 0x0027e8000c101904 */
[----:B--2---:R3:W-:Y:S02]  /*0e40*/  STG.E desc[UR6][R12.64], R11 ;  /* 0x0000000b0c007986 */ /* 0x0047e4000c101906 */
.L_x_5151:
[----:B------:R-:W-:Y:S05]  /*0e50*/  BSYNC.RECONVERGENT B1 ;  /* 0x0000000000017941 */ /* 0x000fea0003800200 */
.L_x_5150:
        /* <DEDUP_REMOVED lines=15> */
[----:B------:R-:W-:Y:S02]  /*0f50*/  IMAD.IADD R5, R10, 0x1, R5 ;  /* 0x000000010a057824 */ /* 0x000fe400078e0205 */
[----:B------:R-:W-:Y:S01]  /*0f60*/  FMUL R24, R24, R11 ;  /* 0x0000000b18187220 */ /* 0x000fe20000400000 */
[----:B------:R-:W-:-:S02]  /*0f70*/  IMAD.IADD R7, R21, 0x1, R7 ;  /* 0x0000000115077824 */ /* 0x000fc400078e0207 */
[----:B------:R-:W-:-:S03]  /*0f80*/  FMUL R11, R26, R11 ;  /* 0x0000000b1a0b7220 */ /* 0x000fc60000400000 */
[----:B------:R-:W-:Y:S02]  /*0f90*/  SHF.R.S32.HI R21, RZ, 0x1f, R7 ;  /* 0x0000001fff157819 */ /* 0x000fe40000011407 */
[----:B------:R-:W-:Y:S02]  /*0fa0*/  F2FP.F16.F32.PACK_AB R11, R11, R24 ;  /* 0x000000180b0b723e */ /* 0x000fe400000000ff */
[----:B------:R-:W-:-:S04]  /*0fb0*/  LEA.HI R20, P0, R21, R20, RZ, 0x2 ;  /* 0x0000001415147211 */ /* 0x000fc800078110ff */
[----:B------:R-:W-:Y:S02]  /*0fc0*/  IADD3.X R21, PT, PT, RZ, R7, RZ, P0, !PT ;  /* 0x00000007ff157210 */ /* 0x000fe400007fe4ff */
[C---:B------:R-:W-:Y:S02]  /*0fd0*/  SHF.L.U32 R7, R20.reuse, 0x1, RZ ;  /* 0x0000000114077819 */ /* 0x040fe400000006ff */
        /* <DEDUP_REMOVED lines=11> */
.L_x_5137:
[----:B------:R-:W-:Y:S05]  /*1090*/  EXIT ;  /* 0x000000000000794d */ /* 0x000fea0003800000 */
.L_x_5138:
        /* <DEDUP_REMOVED lines=8> */
.L_x_5154:
[----:B------:R-:W-:Y:S05]  /*1120*/  BSYNC B1 ;  /* 0x0000000000017941 */ /* 0x000fea0003800000 */
.L_x_5153:
        /* <DEDUP_REMOVED lines=8> */
.L_x_5155:
[----:B------:R-:W-:Y:S01]  /*11b0*/  MOV R13, R25 ;  /* 0x00000019000d7202 */ /* 0x000fe20000000f00 */
[----:B------:R-:W-:Y:S01]  /*11c0*/  IMAD.MOV.U32 R25, RZ, RZ, R30 ;  /* 0x000000ffff197224 */ /* 0x000fe200078e001e */
[----:B------:R-:W-:-:S07]  /*11d0*/  MOV R3, R14 ;  /* 0x0000000e00037202 */ /* 0x000fce0000000f00 */
[----:B------:R-:W-:Y:S05]  /*11e0*/  WARPSYNC.COLLECTIVE R15, `(.L_x_5156) ;  /* 0x000000000f087348 */ /* 0x000fea0003c00000 */
[----:B------:R0:W1:Y:S02]  /*11f0*/  SHFL.DOWN P6, R14, R13, R12, R11 ;  /* 0x0800000c0d0e7389 */ /* 0x00006400000c000b */
[----:B01----:R-:W-:Y:S05]  /*1200*/  ENDCOLLECTIVE ;  /* 0x000000000000791b */ /* 0x003fea0003800000 */
.L_x_5156:
[----:B------:R-:W-:Y:S05]  /*1210*/  BRA `(.L_x_5157) ;  /* 0xfffffff400107947 */ /* 0x000fea000383ffff */
.L_x_5140:
[----:B------:R-:W-:Y:S01]  /*1220*/  HFMA2 R12, -RZ, RZ, 0, 2.384185791015625e-07 ;  /* 0x00000004ff0c7431 */ /* 0x000fe200000001ff */
[----:B------:R-:W-:Y:S01]  /*1230*/  BSSY B1, `(.L_x_5158) ;  /* 0x0000007000017945 */ /* 0x000fe20003800000 */
[----:B------:R-:W-:Y:S01]  /*1240*/  MOV R13, R25 ;  /* 0x00000019000d7202 */ /* 0x000fe20000000f00 */
[----:B------:R-:W-:Y:S01]  /*1250*/  IMAD.MOV.U32 R11, RZ, RZ, 0x101f ;  /* 0x0000101fff0b7424 */ /* 0x000fe200078e00ff */
[----:B------:R-:W-:-:S07]  /*1260*/  MOV R15, 0xffffffff ;  /* 0xffffffff000f7802 */ /* 0x000fce0000000f00 */
[----:B01----:R-:W-:Y:S05]  /*1270*/  WARPSYNC.COLLECTIVE R15, `(.L_x_5159) ;  /* 0x000000000f087348 */ /* 0x003fea0003c00000 */
[----:B------:R2:W3:Y:S02]  /*1280*/  SHFL.DOWN P6, R14, R13, R12, R11 ;  /* 0x0800000c0d0e7389 */ /* 0x0004e400000c000b */
[----:B0123--:R-:W-:Y:S05]  /*1290*/  ENDCOLLECTIVE ;  /* 0x000000000000791b */ /* 0x00ffea0003800000 */
.L_x_5159:
[----:B------:R-:W-:Y:S05]  /*12a0*/  BSYNC B1 ;  /* 0x0000000000017941 */ /* 0x000fea0003800000 */
.L_x_5158:
        /* <DEDUP_REMOVED lines=8> */
.L_x_5160:
[----:B------:R-:W-:Y:S02]  /*1330*/  MOV R13, R21 ;  /* 0x00000015000d7202 */ /* 0x000fe40000000f00 */
[----:B------:R-:W-:-:S07]  /*1340*/  MOV R3, R14 ;  /* 0x0000000e00037202 */ /* 0x000fce0000000f00 */
[----:B------:R-:W-:Y:S05]  /*1350*/  WARPSYNC.COLLECTIVE R15, `(.L_x_5161) ;  /* 0x000000000f087348 */ /* 0x000fea0003c00000 */
[----:B------:R0:W1:Y:S02]  /*1360*/  SHFL.DOWN P6, R14, R13, R12, R11 ;  /* 0x0800000c0d0e7389 */ /* 0x00006400000c000b */
[----:B01----:R-:W-:Y:S05]  /*1370*/  ENDCOLLECTIVE ;  /* 0x000000000000791b */ /* 0x003fea0003800000 */
.L_x_5161:
[----:B------:R-:W-:Y:S05]  /*1380*/  BRA `(.L_x_5162) ;  /* 0xfffffff400007947 */ /* 0x000fea000383ffff */
.L_x_5142:
[----:B------:R-:W-:Y:S01]  /*1390*/  HFMA2 R11, -RZ, RZ, 0, 0.000503063201904296875 ;  /* 0x0000101fff0b7431 */ /* 0x000fe200000001ff */
[----:B------:R-:W-:Y:S01]  /*13a0*/  BSSY B1, `(.L_x_5163) ;  /* 0x0000007000017945 */ /* 0x000fe20003800000 */
[----:B------:R-:W-:Y:S01]  /*13b0*/  MOV R13, R25 ;  /* 0x00000019000d7202 */ /* 0x000fe20000000f00 */
[----:B------:R-:W-:Y:S01]  /*13c0*/  IMAD.MOV.U32 R12, RZ, RZ, 0x2 ;  /* 0x00000002ff0c7424 */ /* 0x000fe200078e00ff */
[----:B------:R-:W-:-:S07]  /*13d0*/  MOV R15, 0xffffffff ;  /* 0xffffffff000f7802 */ /* 0x000fce0000000f00 */
[----:B0123--:R-:W-:Y:S05]  /*13e0*/  WARPSYNC.COLLECTIVE R15, `(.L_x_5164) ;  /* 0x000000000f087348 */ /* 0x00ffea0003c00000 */
[----:B------:R4:W0:Y:S02]  /*13f0*/  SHFL.DOWN P6, R14, R13, R12, R11 ;  /* 0x0800000c0d0e7389 */ /* 0x00082400000c000b */
[----:B01234-:R-:W-:Y:S05]  /*1400*/  ENDCOLLECTIVE ;  /* 0x000000000000791b */ /* 0x01ffea0003800000 */
.L_x_5164:
[----:B------:R-:W-:Y:S05]  /*1410*/  BSYNC B1 ;  /* 0x0000000000017941 */ /* 0x000fea0003800000 */
.L_x_5163:
        /* <DEDUP_REMOVED lines=8> */
.L_x_5165:
[----:B------:R-:W-:Y:S01]  /*14a0*/  MOV R13, R21 ;  /* 0x00000015000d7202 */ /* 0x000fe20000000f00 */
[----:B------:R-:W-:-:S07]  /*14b0*/  IMAD.MOV.U32 R3, RZ, RZ, R14 ;  /* 0x000000ffff037224 */ /* 0x000fce00078e000e */
[----:B------:R-:W-:Y:S05]  /*14c0*/  WARPSYNC.COLLECTIVE R15, `(.L_x_5166) ;  /* 0x000000000f087348 */ /* 0x000fea0003c00000 */
[----:B------:R0:W1:Y:S02]  /*14d0*/  SHFL.DOWN P6, R14, R13, R12, R11 ;  /* 0x0800000c0d0e7389 */ /* 0x00006400000c000b */
[----:B01----:R-:W-:Y:S05]  /*14e0*/  ENDCOLLECTIVE ;  /* 0x000000000000791b */ /* 0x003fea0003800000 */
.L_x_5166:
[----:B------:R-:W-:Y:S05]  /*14f0*/  BRA `(.L_x_5167) ;  /* 0xfffffff000f87947 */ /* 0x000fea000383ffff */
.L_x_5144:
        /* <DEDUP_REMOVED lines=8> */
.L_x_5169:
[----:B------:R-:W-:Y:S05]  /*1580*/  BSYNC B1 ;  /* 0x0000000000017941 */ /* 0x000fea0003800000 */
.L_x_5168:
        /* <DEDUP_REMOVED lines=8> */
.L_x_5170:
[----:B------:R-:W-:Y:S01]  /*1610*/  IMAD.MOV.U32 R13, RZ, RZ, R21 ;  /* 0x000000ffff0d7224 */ /* 0x000fe200078e0015 */
[----:B------:R-:W-:-:S07]  /*1620*/  MOV R3, R14 ;  /* 0x0000000e00037202 */ /* 0x000fce0000000f00 */
[----:B------:R-:W-:Y:S05]  /*1630*/  WARPSYNC.COLLECTIVE R15, `(.L_x_5171) ;  /* 0x000000000f087348 */ /* 0x000fea0003c00000 */
[----:B------:R0:W1:Y:S02]  /*1640*/  SHFL.DOWN P6, R14, R13, R12, R11 ;  /* 0x0800000c0d0e7389 */ /* 0x00006400000c000b */
[----:B01----:R-:W-:Y:S05]  /*1650*/  ENDCOLLECTIVE ;  /* 0x000000000000791b */ /* 0x003fea0003800000 */
.L_x_5171:
[----:B------:R-:W-:Y:S05]  /*1660*/  BRA `(.L_x_5172) ;  /* 0xfffffff000f07947 */ /* 0x000fea000383ffff */
.L_x_5146:
        /* <DEDUP_REMOVED lines=8> */
.L_x_5174:
[----:B------:R-:W-:Y:S05]  /*16f0*/  BSYNC B1 ;  /* 0x0000000000017941 */ /* 0x000fea0003800000 */
.L_x_5173:
        /* <DEDUP_REMOVED lines=8> */
.L_x_5175:
[----:B------:R-:W-:Y:S02]  /*1780*/  MOV R13, R21 ;  /* 0x00000015000d7202 */ /* 0x000fe40000000f00 */
[----:B------:R-:W-:-:S07]  /*1790*/  MOV R23, R14 ;  /* 0x0000000e00177202 */ /* 0x000fce0000000f00 */
[----:B------:R-:W-:Y:S05]  /*17a0*/  WARPSYNC.COLLECTIVE R15, `(.L_x_5176) ;  /* 0x000000000f087348 */ /* 0x000fea0003c00000 */
[----:B------:R0:W1:Y:S02]  /*17b0*/  SHFL.IDX P6, R14, R13, R12, R11 ;  /* 0x0000000c0d0e7389 */ /* 0x00006400000c000b */
[----:B01----:R-:W-:Y:S05]  /*17c0*/  ENDCOLLECTIVE ;  /* 0x000000000000791b */ /* 0x003fea0003800000 */
.L_x_5176:
[----:B------:R-:W-:Y:S05]  /*17d0*/  BRA `(.L_x_5177) ;  /* 0xfffffff000e87947 */ /* 0x000fea000383ffff */
.L_x_5178:
        /* <DEDUP_REMOVED lines=10> */
.L_x_7557:


//--------------------- .text._Z17LayerNormWarpImplI19BiasAddResidualLoadI6__halffE11AffineStoreIfS1_EfLi4ELi4ELi0ELi16ELi2ELb1EEvT_T0_iidPT1_S8_ --------------------------
	.section	.text._Z17LayerNormWarpImplI19BiasAddResidualLoadI6__halffE11AffineStoreIfS1_EfLi4ELi4ELi0ELi16ELi2ELb1EEvT_T0_iidPT1_S8_,"ax",@progbits
	.align	128
        .global         _Z17LayerNormWarpImplI19BiasAddResidualLoadI6__halffE11AffineStoreIfS1_EfLi4ELi4ELi0ELi16ELi2ELb1EEvT_T0_iidPT1_S8_
        .type           _Z17LayerNormWarpImplI19BiasAddResidualLoadI6__halffE11AffineStoreIfS1_EfLi4ELi4ELi0ELi16ELi2ELb1EEvT_T0_iidPT1_S8_,@function
        .size           _Z17LayerNormWarpImplI19BiasAddResidualLoadI6__halffE11AffineStoreIfS1_EfLi4ELi4ELi0ELi16ELi2ELb1EEvT_T0_iidPT1_S8_,(.L_x_7558 - _Z17LayerNormWarpImplI19BiasAddResidualLoadI6__halffE11AffineStoreIfS1_EfLi4ELi4ELi0ELi16ELi2ELb1EEvT_T0_iidPT1_S8_)
        .other          _Z17LayerNormWarpImplI19BiasAddResidualLoadI6__halffE11AffineStoreIfS1_EfLi4ELi4ELi0ELi16ELi2ELb1EEvT_T0_iidPT1_S8_,@"STO_CUDA_ENTRY STV_DEFAULT"
_Z17LayerNormWarpImplI19BiasAddResidualLoadI6__halffE11AffineStoreIfS1_EfLi4ELi4ELi0ELi16ELi2ELb1EEvT_T0_iidPT1_S8_:
.text._Z17LayerNormWarpImplI19BiasAddResidualLoadI6__halffE11AffineStoreIfS1_EfLi4ELi4ELi0ELi16ELi2ELb1EEvT_T0_iidPT1_S8_:
        /* <DEDUP_REMOVED lines=25> */
.L_x_5179:
        /* <DEDUP_REMOVED lines=24> */
.L_x_5220:
[----:B------:R-:W-:Y:S01]  /*0310*/  BSSY.RECONVERGENT B1, `(.L_x_5181) ;  /* 0x000003c000017945 */ /* 0x000fe20003800200 */
[----:B------:R-:W-:Y:S01]  /*0320*/  HFMA2 R0, -RZ, RZ, 0, 0 ;  /* 0x00000000ff007431 */ /* 0x000fe200000001ff */
[----:B------:R-:W-:Y:S02]  /*0330*/  CS2R R28, SRZ ;  /* 0x00000000001c7805 */ /* 0x000fe4000001ff00 */
[----:B------:R-:W-:Y:S02]  /*0340*/  CS2R R30, SRZ ;  /* 0x00000000001e7805 */ /* 0x000fe4000001ff00 */
[----:B0-2---:R-:W-:Y:S02]  /*0350*/  CS2R R4, SRZ ;  /* 0x0000000000047805 */ /* 0x005fe4000001ff00 */
[----:B------:R-:W-:Y:S01]  /*0360*/  CS2R R6, SRZ ;  /* 0x0000000000067805 */ /* 0x000fe2000001ff00 */
[----:B------:R-:W-:Y:S01]  /*0370*/  IMAD.MOV.U32 R25, RZ, RZ, RZ ;  /* 0x000000ffff197224 */ /* 0x000fe200078e00ff */
[----:B------:R-:W-:-:S02]  /*0380*/  CS2R R26, SRZ ;  /* 0x00000000001a7805 */ /* 0x000fc4000001ff00 */
[----:B------:R-:W-:Y:S01]  /*0390*/  CS2R R2, SRZ ;  /* 0x0000000000027805 */ /* 0x000fe2000001ff00 */
[----:B-1--4-:R-:W-:Y:S06]  /*03a0*/  @P0 BRA `(.L_x_5182) ;  /* 0x0000000000c80947 */ /* 0x012fec0003800000 */
        /* <DEDUP_REMOVED lines=50> */
.L_x_5182:
[----:B------:R-:W-:Y:S05]  /*06d0*/  BSYNC.RECONVERGENT B1 ;  /* 0x0000000000017941 */ /* 0x000fea0003800200 */
.L_x_5181:
        /* <DEDUP_REMOVED lines=52> */
.L_x_5184:
[----:B------:R-:W-:Y:S05]  /*0a20*/  BSYNC.RECONVERGENT B1 ;  /* 0x0000000000017941 */ /* 0x000fea0003800200 */
.L_x_5183:
[----:B------:R-:W-:-:S03]  /*0a30*/  UMOV UR4, 0xffffffff ;  /* 0xffffffff00047882 */ /* 0x000fc60000000000 */
[----:B------:R-:W-:Y:S05]  /*0a40*/  BRA.DIV UR4, `(.L_x_5185) ;  /* 0x0000001604847947 */ /* 0x000fea000b800000 */
[----:B------:R0:W2:Y:S04]  /*0a50*/  SHFL.DOWN PT, R35, R6, 0x8, 0x101f ;  /* 0x09101f0006237f89 */ /* 0x0000a800000e0000 */
[----:B------:R0:W3:Y:S04]  /*0a60*/  SHFL.DOWN PT, R10, R7, 0x8, 0x101f ;  /* 0x09101f00070a7f89 */ /* 0x0000e800000e0000 */
[----:B------:R0:W4:Y:S02]  /*0a70*/  SHFL.DOWN PT, R14, R31, 0x8, 0x101f ;  /* 0x09101f001f0e7f89 */ /* 0x00012400000e0000 */
.L_x_5225:
        /* <DEDUP_REMOVED lines=17> */
.L_x_5187:
[----:B------:R-:W-:Y:S05]  /*0b90*/  BSYNC.RECONVERGENT B1 ;  /* 0x0000000000017941 */ /* 0x000fea0003800200 */
.L_x_5186:
[----:B------:R-:W-:-:S03]  /*0ba0*/  UMOV UR4, 0xffffffff ;  /* 0xffffffff00047882 */ /* 0x000fc60000000000 */
[----:B------:R-:W-:Y:S05]  /*0bb0*/  BRA.DIV UR4, `(.L_x_5188) ;  /* 0x0000001604847947 */ /* 0x000fea000b800000 */
[----:B--2---:R2:W4:Y:S04]  /*0bc0*/  SHFL.DOWN PT, R35, R6, 0x4, 0x101f ;  /* 0x08901f0006237f89 */ /* 0x00452800000e0000 */
[----:B---3--:R2:W3:Y:S04]  /*0bd0*/  SHFL.DOWN PT, R10, R7, 0x4, 0x101f ;  /* 0x08901f00070a7f89 */ /* 0x0084e800000e0000 */
[----:B------:R2:W0:Y:S02]  /*0be0*/  SHFL.DOWN PT, R14, R31, 0x4, 0x101f ;  /* 0x08901f001f0e7f89 */ /* 0x00042400000e0000 */
.L_x_5230:
        /* <DEDUP_REMOVED lines=17> */
.L_x_5190:
[----:B------:R-:W-:Y:S05]  /*0d00*/  BSYNC.RECONVERGENT B1 ;  /* 0x0000000000017941 */ /* 0x000fea0003800200 */
.L_x_5189:
[----:B------:R-:W-:-:S03]  /*0d10*/  UMOV UR4, 0xffffffff ;  /* 0xffffffff00047882 */ /* 0x000fc60000000000 */
[----:B------:R-:W-:Y:S05]  /*0d20*/  BRA.DIV UR4, `(.L_x_5191) ;  /* 0x0000001604847947 */ /* 0x000fea000b800000 */
[----:B----4-:R0:W4:Y:S04]  /*0d30*/  SHFL.DOWN PT, R35, R6, 0x2, 0x101f ;  /* 0x08501f0006237f89 */ /* 0x01012800000e0000 */
[----:B---3--:R0:W3:Y:S04]  /*0d40*/  SHFL.DOWN PT, R10, R7, 0x2, 0x101f ;  /* 0x08501f00070a7f89 */ /* 0x0080e800000e0000 */
[----:B------:R0:W0:Y:S02]  /*0d50*/  SHFL.DOWN PT, R14, R31, 0x2, 0x101f ;  /* 0x08501f001f0e7f89 */ /* 0x00002400000e0000 */
.L_x_5235:
        /* <DEDUP_REMOVED lines=17> */
.L_x_5193:
[----:B------:R-:W-:Y:S05]  /*0e70*/  BSYNC.RECONVERGENT B1 ;  /* 0x0000000000017941 */ /* 0x000fea0003800200 */
.L_x_5192:
[----:B------:R-:W-:-:S03]  /*0e80*/  UMOV UR4, 0xffffffff ;  /* 0xffffffff00047882 */ /* 0x000fc60000000000 */
[----:B------:R-:W-:Y:S05]  /*0e90*/  BRA.DIV UR4, `(.L_x_5194) ;  /* 0x0000001604847947 */ /* 0x000fea000b800000 */
[----:B----4-:R0:W4:Y:S04]  /*0ea0*/  SHFL.DOWN PT, R35, R6, 0x1, 0x101f ;  /* 0x08301f0006237f89 */ /* 0x01012800000e0000 */
[----:B---3--:R0:W3:Y:S04]  /*0eb0*/  SHFL.DOWN PT, R10, R7, 0x1, 0x101f ;  /* 0x08301f00070a7f89 */ /* 0x0080e800000e0000 */
[----:B------:R0:W0:Y:S02]  /*0ec0*/  SHFL.DOWN PT, R14, R31, 0x1, 0x101f ;  /* 0x08301f001f0e7f89 */ /* 0x00002400000e0000 */
.L_x_5240:
        /* <DEDUP_REMOVED lines=17> */
.L_x_5196:
[----:B------:R-:W-:Y:S05]  /*0fe0*/  BSYNC.RECONVERGENT B1 ;  /* 0x0000000000017941 */ /* 0x000fea0003800200 */
.L_x_5195:
[----:B------:R-:W-:-:S03]  /*0ff0*/  UMOV UR4, 0xffffffff ;  /* 0xffffffff00047882 */ /* 0x000fc60000000000 */
[----:B------:R-:W-:Y:S05]  /*1000*/  BRA.DIV UR4, `(.L_x_5197) ;  /* 0x0000001604847947 */ /* 0x000fea000b800000 */
[----:B------:R0:W0:Y:S04]  /*1010*/  SHFL.IDX PT, R34, R6, RZ, 0x101f ;  /* 0x00101fff06227589 */ /* 0x00002800000e0000 */
[----:B--2---:R-:W2:Y:S04]  /*1020*/  SHFL.IDX PT, R7, R7, RZ, 0x101f ;  /* 0x00101fff07077589 */ /* 0x004ea800000e0000 */
[----:B------:R0:W0:Y:S02]  /*1030*/  SHFL.IDX PT, R14, R31, RZ, 0x101f ;  /* 0x00101fff1f0e7589 */ /* 0x00002400000e0000 */
.L_x_5245:
        /* <DEDUP_REMOVED lines=28> */
.L_x_5199:
[----:B------:R0:W1:Y:S02]  /*1200*/  MUFU.RSQ R14, R7 ;  /* 0x00000007000e7308 */ /* 0x0000640000001400 */
.L_x_5200:
[----:B------:R-:W-:Y:S05]  /*1210*/  BSYNC.RECONVERGENT B1 ;  /* 0x0000000000017941 */ /* 0x000fea0003800200 */
.L_x_5198:
        /* <DEDUP_REMOVED lines=20> */
[----:B------:R-:W-:Y:S01]  /*1360*/  HFMA2 R13, -RZ, RZ, 0, 0 ;  /* 0x00000000ff0d7431 */ /* 0x000fe200000001ff */
[----:B------:R-:W-:Y:S01]  /*1370*/  SHF.R.S32.HI R36, RZ, 0x1f, R21 ;  /* 0x0000001fff247819 */ /* 0x000fe20000011415 */
[C---:B------:R-:W-:Y:S01]  /*1380*/  FADD R5, -R34.reuse, R5 ;  /* 0x0000000522057221 */ /* 0x040fe20000000100 */
[----:B------:R-:W-:Y:S01]  /*1390*/  MOV R12, R24 ;  /* 0x00000018000c7202 */ /* 0x000fe20000000f00 */
[C---:B------:R-:W-:Y:S01]  /*13a0*/  FADD R31, -R34.reuse, R30 ;  /* 0x0000001e221f7221 */ /* 0x040fe20000000100 */
[----:B------:R-:W-:Y:S01]  /*13b0*/  FADD R29, -R34, R29 ;  /* 0x0000001d221d7221 */ /* 0x000fe20000000100 */
[----:B------:R-:W-:-:S02]  /*13c0*/  IMAD R36, R36, UR42, RZ ;  /* 0x0000002a24247c24 */ /* 0x000fc4000f8e02ff */
[-C--:B------:R-:W-:Y:S01]  /*13d0*/  FMUL R5, R5, R14.reuse ;  /* 0x0000000e05057220 */ /* 0x080fe20000400000 */
[----:B------:R-:W-:Y:S01]  /*13e0*/  FMUL R31, R31, R14 ;  /* 0x0000000e1f1f7220 */ /* 0x000fe20000400000 */
[----:B------:R-:W-:-:S04]  /*13f0*/  IMAD.WIDE.U32 R12, R21, UR42, R12 ;  /* 0x0000002a150c7c25 */ /* 0x000fc8000f8e000c */
[----:B------:R-:W-:-:S04]  /*1400*/  IMAD R15, R21, UR43, R36 ;  /* 0x0000002b150f7c24 */ /* 0x000fc8000f8e0224 */
[----:B------:R-:W-:-:S05]  /*1410*/  IMAD.IADD R13, R13, 0x1, R15 ;  /* 0x000000010d0d7824 */ /* 0x000fca00078e020f */
        /* <DEDUP_REMOVED lines=16> */
.L_x_5202:
[----:B------:R-:W-:Y:S05]  /*1520*/  BSYNC.RECONVERGENT B1 ;  /* 0x0000000000017941 */ /* 0x000fea0003800200 */
.L_x_5201:
[----:B------:R-:W-:-:S03]  /*1530*/  UMOV UR4, 0xffffffff ;  /* 0xffffffff00047882 */ /* 0x000fc60000000000 */
[----:B------:R-:W-:Y:S05]  /*1540*/  BRA.DIV UR4, `(.L_x_5203) ;  /* 0x0000001204907947 */ /* 0x000fea000b800000 */
[----:B------:R1:W3:Y:S04]  /*1550*/  SHFL.DOWN PT, R5, R2, 0x8, 0x101f ;  /* 0x09101f0002057f89 */ /* 0x0002e800000e0000 */
[----:B0-2---:R1:W0:Y:S04]  /*1560*/  SHFL.DOWN PT, R6, R3, 0x8, 0x101f ;  /* 0x09101f0003067f89 */ /* 0x00522800000e0000 */
[----:B------:R1:W2:Y:S02]  /*1570*/  SHFL.DOWN PT, R14, R4, 0x8, 0x101f ;  /* 0x09101f00040e7f89 */ /* 0x0002a400000e0000 */
.L_x_5250:
        /* <DEDUP_REMOVED lines=17> */
.L_x_5205:
[----:B------:R-:W-:Y:S05]  /*1690*/  BSYNC.RECONVERGENT B1 ;  /* 0x0000000000017941 */ /* 0x000fea0003800200 */
.L_x_5204:
[----:B------:R-:W-:-:S03]  /*16a0*/  UMOV UR4, 0xffffffff ;  /* 0xffffffff00047882 */ /* 0x000fc60000000000 */
[----:B------:R-:W-:Y:S05]  /*16b0*/  BRA.DIV UR4, `(.L_x_5206) ;  /* 0x0000001204907947 */ /* 0x000fea000b800000 */
[----:B---3--:R2:W3:Y:S04]  /*16c0*/  SHFL.DOWN PT, R5, R2, 0x4, 0x101f ;  /* 0x08901f0002057f89 */ /* 0x0084e800000e0000 */
[----:B0-----:R2:W0:Y:S04]  /*16d0*/  SHFL.DOWN PT, R6, R3, 0x4, 0x101f ;  /* 0x08901f0003067f89 */ /* 0x00142800000e0000 */
[----:B------:R2:W0:Y:S02]  /*16e0*/  SHFL.DOWN PT, R14, R4, 0x4, 0x101f ;  /* 0x08901f00040e7f89 */ /* 0x00042400000e0000 */
.L_x_5255:
        /* <DEDUP_REMOVED lines=17> */
.L_x_5208:
[----:B------:R-:W-:Y:S05]  /*1800*/  BSYNC.RECONVERGENT B1 ;  /* 0x0000000000017941 */ /* 0x000fea0003800200 */
.L_x_5207:
[----:B------:R-:W-:-:S03]  /*1810*/  UMOV UR4, 0xffffffff ;  /* 0xffffffff00047882 */ /* 0x000fc60000000000 */
[----:B------:R-:W-:Y:S05]  /*1820*/  BRA.DIV UR4, `(.L_x_5209) ;  /* 0x0000001204907947 */ /* 0x000fea000b800000 */
[----:B---3--:R0:W3:Y:S04]  /*1830*/  SHFL.DOWN PT, R5, R2, 0x2, 0x101f ;  /* 0x08501f0002057f89 */ /* 0x0080e800000e0000 */
[----:B------:R0:W0:Y:S04]  /*1840*/  SHFL.DOWN PT, R6, R3, 0x2, 0x101f ;  /* 0x08501f0003067f89 */ /* 0x00002800000e0000 */
[----:B------:R0:W0:Y:S02]  /*1850*/  SHFL.DOWN PT, R14, R4, 0x2, 0x101f ;  /* 0x08501f00040e7f89 */ /* 0x00002400000e0000 */
.L_x_5260:
        /* <DEDUP_REMOVED lines=17> */
.L_x_5211:
[----:B------:R-:W-:Y:S05]  /*1970*/  BSYNC.RECONVERGENT B1 ;  /* 0x0000000000017941 */ /* 0x000fea0003800200 */
.L_x_5210:
[----:B------:R-:W-:-:S03]  /*1980*/  UMOV UR4, 0xffffffff ;  /* 0xffffffff00047882 */ /* 0x000fc60000000000 */
[----:B------:R-:W-:Y:S05]  /*1990*/  BRA.DIV UR4, `(.L_x_5212) ;  /* 0x0000001204907947 */ /* 0x000fea000b800000 */
[----:B---3--:R0:W3:Y:S04]  /*19a0*/  SHFL.DOWN PT, R5, R2, 0x1, 0x101f ;  /* 0x08301f0002057f89 */ /* 0x0080e800000e0000 */
[----:B------:R0:W0:Y:S04]  /*19b0*/  SHFL.DOWN PT, R6, R3, 0x1, 0x101f ;  /* 0x08301f0003067f89 */ /* 0x00002800000e0000 */
[----:B------:R0:W0:Y:S02]  /*19c0*/  SHFL.DOWN PT, R14, R4, 0x1, 0x101f ;  /* 0x08301f00040e7f89 */ /* 0x00002400000e0000 */
.L_x_5265:
        /* <DEDUP_REMOVED lines=17> */
.L_x_5214:
[----:B------:R-:W-:Y:S05]  /*1ae0*/  BSYNC.RECONVERGENT B1 ;  /* 0x0000000000017941 */ /* 0x000fea0003800200 */
.L_x_5213:
[----:B------:R-:W-:-:S03]  /*1af0*/  UMOV UR4, 0xffffffff ;  /* 0xffffffff00047882 */ /* 0x000fc60000000000 */
[----:B------:R-:W-:Y:S05]  /*1b00*/  BRA.DIV UR4, `(.L_x_5215) ;  /* 0x0000001204907947 */ /* 0x000fea000b800000 */
[----:B-12---:R-:W0:Y:S04]  /*1b10*/  SHFL.IDX PT, R2, R2, RZ, 0x101f ;  /* 0x00101fff02027589 */ /* 0x006e2800000e0000 */
[----:B------:R-:W1:Y:S04]  /*1b20*/  SHFL.IDX PT, R3, R3, RZ, 0x101f ;  /* 0x00101fff03037589 */ /* 0x000e6800000e0000 */
[----:B------:R2:W0:Y:S02]  /*1b30*/  SHFL.IDX PT, R14, R4, RZ, 0x101f ;  /* 0x00101fff040e7589 */ /* 0x00042400000e0000 */
.L_x_5270:
[C---:B0-----:R-:W-:Y:S01]  /*1b40*/  FSETP.GEU.AND P2, PT, |R14|.reuse, 1.175494350822287508e-38, PT ;  /* 0x008000000e00780b */ /* 0x041fe20003f4e200 */
[----:B------:R-:W0:Y:S01]  /*1b50*/  LDC.64 R6, c[0x0][0x3d0] ;  /* 0x0000f400ff067b82 */ /* 0x000e220000000a00 */
[----:B------:R-:W-:Y:S07]  /*1b60*/  BSSY.RECONVERGENT B1, `(.L_x_5216) ;  /* 0x000001c000017945 */ /* 0x000fee0003800200 */
[----:B--23--:R-:W2:Y:S04]  /*1b70*/  LDC.64 R4, c[0x0][0x3d8] ;  /* 0x0000f600ff047b82 */ /* 0x00cea80000000a00 */
        /* <DEDUP_REMOVED lines=8> */
[----:B------:R-:W-:-:S04]  /*1c00*/  IADD3 R3, PT, PT, R10, -0x800000, RZ ;  /* 0xff8000000a037810 */ /* 0x000fc80007ffe0ff */
[----:B------:R-:W-:-:S13]  /*1c10*/  ISETP.GE.U32.AND P2, PT, R3, 0x7f000000, PT ;  /* 0x7f0000000300780c */ /* 0x000fda0003f46070 */
[----:B------:R1:W3:Y:S01]  /*1c20*/  @P2 MUFU.RSQ R3, R10 ;  /* 0x0000000a00032308 */ /* 0x0002e20000001400 */
[----:B0-2---:R-:W-:Y:S05]  /*1c30*/  @P2 BRA `(.L_x_5217) ;  /* 0x0000000000382947 */ /* 0x005fea0003800000 */
[----:B---3--:R-:W-:Y:S01]  /*1c40*/  LOP3.LUT R3, R10, 0xffffff, RZ, 0xc0, !PT ;  /* 0x00ffffff0a037812 */ /* 0x008fe200078ec0ff */
[----:B------:R-:W-:-:S03]  /*1c50*/  IMAD.MOV.U32 R15, RZ, RZ, 0x3ec00000 ;  /* 0x3ec00000ff0f7424 */ /* 0x000fc600078e00ff */
[----:B------:R-:W-:-:S04]  /*1c60*/  LOP3.LUT R3, R3, 0x3f000000, RZ, 0xfc, !PT ;  /* 0x3f00000003037812 */ /* 0x000fc800078efcff */
[----:B------:R-:W0:Y:S01]  /*1c70*/  MUFU.RSQ R11, R3 ;  /* 0x00000003000b7308 */ /* 0x000e220000001400 */
[----:B-1----:R-:W-:-:S04]  /*1c80*/  IADD3 R10, PT, PT, -R10, R3, RZ ;  /* 0x000000030a0a7210 */ /* 0x002fc80007ffe1ff */
        /* <DEDUP_REMOVED lines=8> */
[----:B------:R-:W-:-:S07]  /*1d10*/  LEA.HI.SX32 R3, R10, R11, 0x1f ;  /* 0x0000000b0a037211 */ /* 0x000fce00078ffaff */
.L_x_5217:
[----:B------:R-:W-:Y:S05]  /*1d20*/  BSYNC.RECONVERGENT B1 ;  /* 0x0000000000017941 */ /* 0x000fea0003800200 */
.L_x_5216:
[C---:B------:R-:W-:Y:S01]  /*1d30*/  @!P1 R2UR UR4, R8.reuse ;  /* 0x00000000080492ca */ /* 0x040fe200000e0000 */
[----:B------:R-:W-:Y:S01]  /*1d40*/  @!P1 IMAD.WIDE R6, R21, 0x4, R6 ;  /* 0x0000000415069825 */ /* 0x000fe200078e0206 */
[----:B------:R-:W-:Y:S01]  /*1d50*/  @!P1 R2UR UR5, R9 ;  /* 0x00000000090592ca */ /* 0x000fe200000e0000 */
[----:B------:R-:W-:Y:S01]  /*1d60*/  BSSY.RECONVERGENT B1, `(.L_x_5218) ;  /* 0x000002a000017945 */ /* 0x000fe20003800200 */
[----:B------:R-:W-:Y:S01]  /*1d70*/  @!P1 R2UR UR6, R8 ;  /* 0x00000000080692ca */ /* 0x000fe200000e0000 */
[----:B------:R-:W-:Y:S01]  /*1d80*/  @!P1 IMAD.WIDE R4, R21, 0x4, R4 ;  /* 0x0000000415049825 */ /* 0x000fe200078e0204 */
[----:B------:R-:W-:-:S09]  /*1d90*/  @!P1 R2UR UR7, R9 ;  /* 0x00000000090792ca */ /* 0x000fd200000e0000 */
[----:B------:R0:W-:Y:S04]  /*1da0*/  @!P1 STG.E desc[UR4][R6.64+0x4], R2 ;  /* 0x0000040206009986 */ /* 0x0001e8000c101904 */
[----:B---3--:R0:W-:Y:S01]  /*1db0*/  @!P1 STG.E desc[UR6][R4.64+0x4], R3 ;  /* 0x0000040304009986 */ /* 0x0081e2000c101906 */
[----:B------:R-:W-:Y:S05]  /*1dc0*/  @P0 BRA `(.L_x_5219) ;  /* 0x00000000008c0947 */ /* 0x000fea0003800000 */
[C---:B------:R-:W-:Y:S02]  /*1dd0*/  R2UR UR4, R8.reuse ;  /* 0x00000000080472ca */ /* 0x040fe400000e0000 */
[C---:B------:R-:W-:Y:S02]  /*1de0*/  R2UR UR5, R9.reuse ;  /* 0x00000000090572ca */ /* 0x040fe400000e0000 */
[----:B------:R-:W-:Y:S02]  /*1df0*/  R2UR UR6, R8 ;  /* 0x00000000080672ca */ /* 0x000fe400000e0000 */
[----:B------:R-:W-:-:S09]  /*1e00*/  R2UR UR7, R9 ;  /* 0x00000000090772ca */ /* 0x000fd200000e0000 */
[----:B0-----:R-:W2:Y:S04]  /*1e10*/  LDG.E.64 R4, desc[UR4][R16.64] ;  /* 0x0000000410047981 */ /* 0x001ea8000c1e1b00 */
[----:B------:R-:W2:Y:S01]  /*1e20*/  LDG.E.64 R6, desc[UR6][R18.64] ;  /* 0x0000000612067981 */ /* 0x000ea2000c1e1b00 */
[----:B------:R-:W-:Y:S01]  /*1e30*/  IADD3 R13, PT, PT, R21, 0x1, RZ ;  /* 0x00000001150d7810 */ /* 0x000fe20007ffe0ff */
[----:B------:R-:W-:Y:S02]  /*1e40*/  HFMA2 R11, -RZ, RZ, 0, 0 ;  /* 0x00000000ff0b7431 */ /* 0x000fe400000001ff */
[----:B-1----:R-:W-:Y:S02]  /*1e50*/  IMAD.MOV.U32 R10, RZ, RZ, R24 ;  /* 0x000000ffff0a7224 */ /* 0x002fe400078e0018 */
[C---:B------:R-:W-:Y:S01]  /*1e60*/  FADD R0, -R2.reuse, R0 ;  /* 0x0000000002007221 */ /* 0x040fe20000000100 */
[----:B------:R-:W-:Y:S01]  /*1e70*/  SHF.R.S32.HI R12, RZ, 0x1f, R13 ;  /* 0x0000001fff0c7819 */ /* 0x000fe2000001140d */
[----:B------:R-:W-:-:S04]  /*1e80*/  FADD R26, -R2, R26 ;  /* 0x0000001a021a7221 */ /* 0x000fc80000000100 */
[----:B------:R-:W-:Y:S02]  /*1e90*/  IMAD R12, R12, UR42, RZ ;  /* 0x0000002a0c0c7c24 */ /* 0x000fe4000f8e02ff */
[----:B------:R-:W-:Y:S01]  /*1ea0*/  FMUL R26, R26, R3 ;  /* 0x000000031a1a7220 */ /* 0x000fe20000400000 */
[----:B------:R-:W-:-:S04]  /*1eb0*/  IMAD.WIDE.U32 R10, R13, UR42, R10 ;  /* 0x0000002a0d0a7c25 */ /* 0x000fc8000f8e000a */
[----:B------:R-:W-:-:S05]  /*1ec0*/  IMAD R13, R13, UR43, R12 ;  /* 0x0000002b0d0d7c24 */ /* 0x000fca000f8e020c */
[----:B------:R-:W-:Y:S01]  /*1ed0*/  IADD3 R12, PT, PT, R11, R13, RZ ;  /* 0x0000000d0b0c7210 */ /* 0x000fe20007ffe0ff */
[----:B------:R-:W-:-:S03]  /*1ee0*/  FMUL R13, R0, R3 ;  /* 0x00000003000d7220 */ /* 0x000fc60000400000 */
[----:B------:R-:W-:-:S04]  /*1ef0*/  SHF.R.S32.HI R11, RZ, 0x1f, R12 ;  /* 0x0000001fff0b7819 */ /* 0x000fc8000001140c */
[----:B------:R-:W-:Y:S01]  /*1f00*/  LEA.HI R11, P1, R11, R10, RZ, 0x2 ;  /* 0x0000000a0b0b7211 */ /* 0x000fe200078310ff */
[C---:B------:R-:W-:Y:S01]  /*1f10*/  FADD R10, -R2.reuse, R27 ;  /* 0x0000001b020a7221 */ /* 0x040fe20000000100 */
[----:B------:R-:W-:-:S03]  /*1f20*/  FADD R2, -R2, R25 ;  /* 0x0000001902027221 */ /* 0x000fc60000000100 */
[-C--:B------:R-:W-:Y:S01]  /*1f30*/  FMUL R14, R10, R3.reuse ;  /* 0x000000030a0e7220 */ /* 0x080fe20000400000 */
[----:B------:R-:W-:Y:S02]  /*1f40*/  IMAD.SHL.U32 R0, R11, 0x2, RZ ;  /* 0x000000020b007824 */ /* 0x000fe400078e00ff */
[----:B------:R-:W-:Y:S01]  /*1f50*/  FMUL R15, R2, R3 ;  /* 0x00000003020f7220 */ /* 0x000fe20000400000 */
[----:B------:R-:W-:Y:S02]  /*1f60*/  IADD3.X R10, PT, PT, RZ, R12, RZ, P1, !PT ;  /* 0x0000000cff0a7210 */ /* 0x000fe40000ffe4ff */
[----:B------:R-:W-:Y:S02]  /*1f70*/  F2FP.F16.F32.PACK_AB R3, R14, R13 ;  /* 0x0000000d0e03723e */ /* 0x000fe400000000ff */
[----:B------:R-:W-:Y:S02]  /*1f80*/  LOP3.LUT R2, R0, 0xfffffff8, RZ, 0xc0, !PT ;  /* 0xfffffff800027812 */ /* 0x000fe400078ec0ff */
[----:B------:R-:W-:-:S02]  /*1f90*/  F2FP.F16.F32.PACK_AB R0, R15, R26 ;  /* 0x0000001a0f00723e */ /* 0x000fc400000000ff */
[----:B------:R-:W-:Y:S02]  /*1fa0*/  SHF.L.U64.HI R10, R11, 0x1, R10 ;  /* 0x000000010b0a7819 */ /* 0x000fe4000001020a */
[----:B------:R-:W-:Y:S01]  /*1fb0*/  IADD3 R2, P1, PT, R2, UR40, RZ ;  /* 0x0000002802027c10 */ /* 0x000fe2000ff3e0ff */
[----:B--2---:R-:W-:-:S03]  /*1fc0*/  HFMA2 R4, R3, R4, R6 ;  /* 0x0000000403047231 */ /* 0x004fc60000000006 */
[----:B------:R-:W-:Y:S01]  /*1fd0*/  IADD3.X R3, PT, PT, R10, UR41, RZ, P1, !PT ;  /* 0x000000290a037c10 */ /* 0x000fe20008ffe4ff */
[----:B------:R-:W-:-:S05]  /*1fe0*/  HFMA2 R5, R0, R5, R7 ;  /* 0x0000000500057231 */ /* 0x000fca0000000007 */
[----:B------:R2:W-:Y:S03]  /*1ff0*/  STG.E.64 desc[UR4][R2.64], R4 ;  /* 0x0000000402007986 */ /* 0x0005e6000c101b04 */
.L_x_5219:
[----:B------:R-:W-:Y:S05]  /*2000*/  BSYNC.RECONVERGENT B1 ;  /* 0x0000000000017941 */ /* 0x000fea0003800200 */
.L_x_5218:
[----:B------:R-:W-:-:S04]  /*2010*/  LEA R21, R20, R21, 0x1 ;  /* 0x0000001514157211 */ /* 0x000fc800078e08ff */
[----:B------:R-:W-:-:S13]  /*2020*/  ISETP.GE.AND P1, PT, R21, UR47, PT ;  /* 0x0000002f15007c0c */ /* 0x000fda000bf26270 */
[----:B------:R-:W-:Y:S05]  /*2030*/  @!P1 BRA `(.L_x_5220) ;  /* 0xffffffe000b49947 */ /* 0x000fea000383ffff */
[----:B------:R-:W-:Y:S05]  /*2040*/  BSYNC B0 ;  /* 0x0000000000007941 */ /* 0x000fea0003800000 */
.L_x_5180:
[----:B------:R-:W-:Y:S05]  /*2050*/  EXIT ;  /* 0x000000000000794d */ /* 0x000fea0003800000 */
.L_x_5185:
[----:B------:R-:W-:Y:S01]  /*2060*/  HFMA2 R12, -RZ, RZ, 0, 4.76837158203125e-07 ;  /* 0x00000008ff0c7431 */ /* 0x000fe200000001ff */
[----:B------:R-:W-:Y:S01]  /*2070*/  BSSY B1, `(.L_x_5221) ;  /* 0x0000007000017945 */ /* 0x000fe20003800000 */
[----:B------:R-:W-:Y:S01]  /*2080*/  MOV R13, R6 ;  /* 0x00000006000d7202 */ /* 0x000fe20000000f00 */
[----:B------:R-:W-:Y:S01]  /*2090*/  IMAD.MOV.U32 R11, RZ, RZ, 0x101f ;  /* 0x0000101fff0b7424 */ /* 0x000fe200078e00ff */
[----:B------:R-:W-:-:S07]  /*20a0*/  MOV R15, 0xffffffff ;  /* 0xffffffff000f7802 */ /* 0x000fce0000000f00 */
[----:B-1----:R-:W-:Y:S05]  /*20b0*/  WARPSYNC.COLLECTIVE R15, `(.L_x_5222) ;  /* 0x000000000f087348 */ /* 0x002fea0003c00000 */
[----:B------:R0:W2:Y:S02]  /*20c0*/  SHFL.DOWN P6, R14, R13, R12, R11 ;  /* 0x0800000c0d0e7389 */ /* 0x0000a400000c000b */
[----:B012---:R-:W-:Y:S05]  /*20d0*/  ENDCOLLECTIVE ;  /* 0x000000000000791b */ /* 0x007fea0003800000 */
.L_x_5222:
[----:B------:R-:W-:Y:S05]  /*20e0*/  BSYNC B1 ;  /* 0x0000000000017941 */ /* 0x000fea0003800000 */
.L_x_5221:
        /* <DEDUP_REMOVED lines=8> */
.L_x_5223:
[----:B------:R-:W-:Y:S01]  /*2170*/  IMAD.MOV.U32 R13, RZ, RZ, R31 ;  /* 0x000000ffff0d7224 */ /* 0x000fe200078e001f */
[----:B------:R-:W-:-:S07]  /*2180*/  MOV R10, R14 ;  /* 0x0000000e000a7202 */ /* 0x000fce0000000f00 */
[----:B------:R-:W-:Y:S05]  /*2190*/  WARPSYNC.COLLECTIVE R15, `(.L_x_5224) ;  /* 0x000000000f087348 */ /* 0x000fea0003c00000 */
[----:B------:R0:W1:Y:S02]  /*21a0*/  SHFL.DOWN P6, R14, R13, R12, R11 ;  /* 0x0800000c0d0e7389 */ /* 0x00006400000c000b */
[----:B01----:R-:W-:Y:S05]  /*21b0*/  ENDCOLLECTIVE ;  /* 0x000000000000791b */ /* 0x003fea0003800000 */
.L_x_5224:
[----:B------:R-:W-:Y:S05]  /*21c0*/  BRA `(.L_x_5225) ;  /* 0xffffffe8002c7947 */ /* 0x000fea000383ffff */
.L_x_5188:
        /* <DEDUP_REMOVED lines=8> */
.L_x_5227:
[----:B------:R-:W-:Y:S05]  /*2250*/  BSYNC B1 ;  /* 0x0000000000017941 */ /* 0x000fea0003800000 */
.L_x_5226:
        /* <DEDUP_REMOVED lines=8> */
.L_x_5228:
[----:B------:R-:W-:Y:S02]  /*22e0*/  MOV R13, R31 ;  /* 0x0000001f000d7202 */ /* 0x000fe40000000f00 */
[----:B------:R-:W-:-:S07]  /*22f0*/  MOV R10, R14 ;  /* 0x0000000e000a7202 */ /* 0x000fce0000000f00 */
[----:B------:R-:W-:Y:S05]  /*2300*/  WARPSYNC.COLLECTIVE R15, `(.L_x_5229) ;  /* 0x000000000f087348 */ /* 0x000fea0003c00000 */
[----:B------:R0:W1:Y:S02]  /*2310*/  SHFL.DOWN P6, R14, R13, R12, R11 ;  /* 0x0800000c0d0e7389 */ /* 0x00006400000c000b */
[----:B01----:R-:W-:Y:S05]  /*2320*/  ENDCOLLECTIVE ;  /* 0x000000000000791b */ /* 0x003fea0003800000 */
.L_x_5229:
[----:B------:R-:W-:Y:S05]  /*2330*/  BRA `(.L_x_5230) ;  /* 0xffffffe8002c7947 */ /* 0x000fea000383ffff */
.L_x_5191:
        /* <DEDUP_REMOVED lines=8> */
.L_x_5232:
[----:B------:R-:W-:Y:S05]  /*23c0*/  BSYNC B1 ;  /* 0x0000000000017941 */ /* 0x000fea0003800000 */
.L_x_5231:
        /* <DEDUP_REMOVED lines=8> */
.L_x_5233:
[----:B------:R-:W-:Y:S02]  /*2450*/  MOV R13, R31 ;  /* 0x0000001f000d7202 */ /* 0x000fe40000000f00 */
[----:B------:R-:W-:-:S07]  /*2460*/  MOV R10, R14 ;  /* 0x0000000e000a7202 */ /* 0x000fce0000000f00 */
[----:B------:R-:W-:Y:S05]  /*2470*/  WARPSYNC.COLLECTIVE R15, `(.L_x_5234) ;  /* 0x000000000f087348 */ /* 0x000fea0003c00000 */
[----:B------:R0:W1:Y:S02]  /*2480*/  SHFL.DOWN P6, R14, R13, R12, R11 ;  /* 0x0800000c0d0e7389 */ /* 0x00006400000c000b */
[----:B01----:R-:W-:Y:S05]  /*2490*/  ENDCOLLECTIVE ;  /* 0x000000000000791b */ /* 0x003fea0003800000 */
.L_x_5234:
[----:B------:R-:W-:Y:S05]  /*24a0*/  BRA `(.L_x_5235) ;  /* 0xffffffe8002c7947 */ /* 0x000fea000383ffff */
.L_x_5194:
        /* <DEDUP_REMOVED lines=8> */
.L_x_5237:
[----:B------:R-:W-:Y:S05]  /*2530*/  BSYNC B1 ;  /* 0x0000000000017941 */ /* 0x000fea0003800000 */
.L_x_5236:
        /* <DEDUP_REMOVED lines=8> */
.L_x_5238:
[----:B------:R-:W-:Y:S01]  /*25c0*/  MOV R13, R31 ;  /* 0x0000001f000d7202 */ /* 0x000fe20000000f00 */
[----:B------:R-:W-:-:S07]  /*25d0*/  IMAD.MOV.U32 R10, RZ, RZ, R14 ;  /* 0x000000ffff0a7224 */ /* 0x000fce00078e000e */
[----:B------:R-:W-:Y:S05]  /*25e0*/  WARPSYNC.COLLECTIVE R15, `(.L_x_5239) ;  /* 0x000000000f087348 */ /* 0x000fea0003c00000 */
[----:B------:R0:W1:Y:S02]  /*25f0*/  SHFL.DOWN P6, R14, R13, R12, R11 ;  /* 0x0800000c0d0e7389 */ /* 0x00006400000c000b */
[----:B01----:R-:W-:Y:S05]  /*2600*/  ENDCOLLECTIVE ;  /* 0x000000000000791b */ /* 0x003fea0003800000 */
.L_x_5239:
[----:B------:R-:W-:Y:S05]  /*2610*/  BRA `(.L_x_5240) ;  /* 0xffffffe8002c7947 */ /* 0x000fea000383ffff */
.L_x_5197:
[----:B------:R-:W-:Y:S01]  /*2620*/  HFMA2 R12, -RZ, RZ, 0, 0 ;  /* 0x00000000ff0c7431 */ /* 0x000fe200000001ff */
[----:B------:R-:W-:Y:S01]  /*2630*/  BSSY B1, `(.L_x_5241) ;  /* 0x0000007000017945 */ /* 0x000fe20003800000 */
[----:B------:R-:W-:Y:S01]  /*2640*/  MOV R13, R6 ;  /* 0x00000006000d7202 */ /* 0x000fe20000000f00 */
[----:B------:R-:W-:Y:S01]  /*2650*/  IMAD.MOV.U32 R11, RZ, RZ, 0x101f ;  /* 0x0000101fff0b7424 */ /* 0x000fe200078e00ff */
[----:B------:R-:W-:-:S07]  /*2660*/  MOV R15, 0xffffffff ;  /* 0xffffffff000f7802 */ /* 0x000fce0000000f00 */
[----:B-1234-:R-:W-:Y:S05]  /*2670*/  WARPSYNC.COLLECTIVE R15, `(.L_x_5242) ;  /* 0x000000000f087348 */ /* 0x01efea0003c00000 */
[----:B------:R0:W0:Y:S02]  /*2680*/  SHFL.IDX P6, R14, R13, R12, R11 ;  /* 0x0000000c0d0e7389 */ /* 0x00002400000c000b */
[----:B01234-:R-:W-:Y:S05]  /*2690*/  ENDCOLLECTIVE ;  /* 0x000000000000791b */ /* 0x01ffea0003800000 */
.L_x_5242:
[----:B------:R-:W-:Y:S05]  /*26a0*/  BSYNC B1 ;  /* 0x0000000000017941 */ /* 0x000fea0003800000 */
.L_x_5241:
        /* <DEDUP_REMOVED lines=8> */
.L_x_5243:
[----:B------:R-:W-:Y:S01]  /*2730*/  IMAD.MOV.U32 R13, RZ, RZ, R31 ;  /* 0x000000ffff0d7224 */ /* 0x000fe200078e001f */
[----:B------:R-:W-:-:S07]  /*2740*/  MOV R7, R14 ;  /* 0x0000000e00077202 */ /* 0x000fce0000000f00 */
[----:B------:R-:W-:Y:S05]  /*2750*/  WARPSYNC.COLLECTIVE R15, `(.L_x_5244) ;  /* 0x000000000f087348 */ /* 0x000fea0003c00000 */
[----:B------:R0:W1:Y:S02]  /*2760*/  SHFL.IDX P6, R14, R13, R12, R11 ;  /* 0x0000000c0d0e7389 */ /* 0x00006400000c000b */
[----:B01----:R-:W-:Y:S05]  /*2770*/  ENDCOLLECTIVE ;  /* 0x000000000000791b */ /* 0x003fea0003800000 */
.L_x_5244:
[----:B------:R-:W-:Y:S05]  /*2780*/  BRA `(.L_x_5245) ;  /* 0xffffffe8002c7947 */ /* 0x000fea000383ffff */
.L_x_5203:
[----:B0-----:R-:W-:Y:S01]  /*2790*/  HFMA2 R12, -RZ, RZ, 0, 4.76837158203125e-07 ;  /* 0x00000008ff0c7431 */ /* 0x001fe200000001ff */
[----:B------:R-:W-:Y:S01]  /*27a0*/  BSSY B1, `(.L_x_5246) ;  /* 0x0000007000017945 */ /* 0x000fe20003800000 */
[----:B------:R-:W-:Y:S01]  /*27b0*/  MOV R13, R2 ;  /* 0x00000002000d7202 */ /* 0x000fe20000000f00 */
[----:B------:R-:W-:Y:S01]  /*27c0*/  IMAD.MOV.U32 R15, RZ, RZ, -0x1 ;  /* 0xffffffffff0f7424 */ /* 0x000fe200078e00ff */
[----:B--2---:R-:W-:-:S07]  /*27d0*/  MOV R11, 0x101f ;  /* 0x0000101f000b7802 */ /* 0x004fce0000000f00 */
[----:B----4-:R-:W-:Y:S05]  /*27e0*/  WARPSYNC.COLLECTIVE R15, `(.L_x_5247) ;  /* 0x000000000f087348 */ /* 0x010fea0003c00000 */
[----:B------:R0:W1:Y:S02]  /*27f0*/  SHFL.DOWN P6, R14, R13, R12, R11 ;  /* 0x0800000c0d0e7389 */ /* 0x00006400000c000b */
[----:B01--4-:R-:W-:Y:S05]  /*2800*/  ENDCOLLECTIVE ;  /* 0x000000000000791b */ /* 0x013fea0003800000 */
.L_x_5247:
[----:B------:R-:W-:Y:S05]  /*2810*/  BSYNC B1 ;  /* 0x0000000000017941 */ /* 0x000fea0003800000 */
.L_x_5246:
        /* <DEDUP_REMOVED lines=8> */
.L_x_5248:
[----:B------:R-:W-:Y:S02]  /*28a0*/  MOV R13, R4 ;  /* 0x00000004000d7202 */ /* 0x000fe40000000f00 */
[----:B------:R-:W-:-:S07]  /*28b0*/  MOV R6, R14 ;  /* 0x0000000e00067202 */ /* 0x000fce0000000f00 */
[----:B------:R-:W-:Y:S05]  /*28c0*/  WARPSYNC.COLLECTIVE R15, `(.L_x_5249) ;  /* 0x000000000f087348 */ /* 0x000fea0003c00000 */
[----:B------:R0:W1:Y:S02]  /*28d0*/  SHFL.DOWN P6, R14, R13, R12, R11 ;  /* 0x0800000c0d0e7389 */ /* 0x00006400000c000b */
[----:B01----:R-:W-:Y:S05]  /*28e0*/  ENDCOLLECTIVE ;  /* 0x000000000000791b */ /* 0x003fea0003800000 */
.L_x_5249:
[----:B------:R-:W-:Y:S05]  /*28f0*/  BRA `(.L_x_5250) ;  /* 0xffffffec00207947 */ /* 0x000fea000383ffff */
.L_x_5206:
        /* <DEDUP_REMOVED lines=8> */
.L_x_5252:
[----:B------:R-:W-:Y:S05]  /*2980*/  BSYNC B1 ;  /* 0x0000000000017941 */ /* 0x000fea0003800000 */
.L_x_5251:
        /* <DEDUP_REMOVED lines=8> */
.L_x_5253:
[----:B------:R-:W-:Y:S02]  /*2a10*/  MOV R13, R4 ;  /* 0x00000004000d7202 */ /* 0x000fe40000000f00 */
[----:B------:R-:W-:-:S07]  /*2a20*/  MOV R6, R14 ;  /* 0x0000000e00067202 */ /* 0x000fce0000000f00 */
[----:B------:R-:W-:Y:S05]  /*2a30*/  WARPSYNC.COLLECTIVE R15, `(.L_x_5254) ;  /* 0x000000000f087348 */ /* 0x000fea0003c00000 */
[----:B------:R0:W1:Y:S02]  /*2a40*/  SHFL.DOWN P6, R14, R13, R12, R11 ;  /* 0x0800000c0d0e7389 */ /* 0x00006400000c000b */
[----:B01----:R-:W-:Y:S05]  /*2a50*/  ENDCOLLECTIVE ;  /* 0x000000000000791b */ /* 0x003fea0003800000 */
.L_x_5254:
[----:B------:R-:W-:Y:S05]  /*2a60*/  BRA `(.L_x_5255) ;  /* 0xffffffec00207947 */ /* 0x000fea000383ffff */
.L_x_5209:
        /* <DEDUP_REMOVED lines=8> */
.L_x_5257:
[----:B------:R-:W-:Y:S05]  /*2af0*/  BSYNC B1 ;  /* 0x0000000000017941 */ /* 0x000fea0003800000 */
.L_x_5256:
        /* <DEDUP_REMOVED lines=8> */
.L_x_5258:
[----:B------:R-:W-:Y:S01]  /*2b80*/  MOV R13, R4 ;  /* 0x00000004000d7202 */ /* 0x000fe20000000f00 */
[----:B------:R-:W-:-:S07]  /*2b90*/  IMAD.MOV.U32 R6, RZ, RZ, R14 ;  /* 0x000000ffff067224 */ /* 0x000fce00078e000e */
[----:B------:R-:W-:Y:S05]  /*2ba0*/  WARPSYNC.COLLECTIVE R15, `(.L_x_5259) ;  /* 0x000000000f087348 */ /* 0x000fea0003c00000 */
[----:B------:R0:W1:Y:S02]  /*2bb0*/  SHFL.DOWN P6, R14, R13, R12, R11 ;  /* 0x0800000c0d0e7389 */ /* 0x00006400000c000b */
[----:B01----:R-:W-:Y:S05]  /*2bc0*/  ENDCOLLECTIVE ;  /* 0x000000000000791b */ /* 0x003fea0003800000 */
.L_x_5259:
[----:B------:R-:W-:Y:S05]  /*2bd0*/  BRA `(.L_x_5260) ;  /* 0xffffffec00207947 */ /* 0x000fea000383ffff */
.L_x_5212:
        /* <DEDUP_REMOVED lines=8> */
.L_x_5262:
[----:B------:R-:W-:Y:S05]  /*2c60*/  BSYNC B1 ;  /* 0x0000000000017941 */ /* 0x000fea0003800000 */
.L_x_5261:
        /* <DEDUP_REMOVED lines=8> */
.L_x_5263:
[----:B------:R-:W-:Y:S01]  /*2cf0*/  IMAD.MOV.U32 R13, RZ, RZ, R4 ;  /* 0x000000ffff0d7224 */ /* 0x000fe200078e0004 */
[----:B------:R-:W-:-:S07]  /*2d00*/  MOV R6, R14 ;  /* 0x0000000e00067202 */ /* 0x000fce0000000f00 */
[----:B------:R-:W-:Y:S05]  /*2d10*/  WARPSYNC.COLLECTIVE R15, `(.L_x_5264) ;  /* 0x000000000f087348 */ /* 0x000fea0003c00000 */
[----:B------:R0:W1:Y:S02]  /*2d20*/  SHFL.DOWN P6, R14, R13, R12, R11 ;  /* 0x0800000c0d0e7389 */ /* 0x00006400000c000b */
[----:B01----:R-:W-:Y:S05]  /*2d30*/  ENDCOLLECTIVE ;  /* 0x000000000000791b */ /* 0x003fea0003800000 */
.L_x_5264:
[----:B------:R-:W-:Y:S05]  /*2d40*/  BRA `(.L_x_5265) ;  /* 0xffffffec00207947 */ /* 0x000fea000383ffff */
.L_x_5215:
        /* <DEDUP_REMOVED lines=8> */
.L_x_5267:
[----:B------:R-:W-:Y:S05]  /*2dd0*/  BSYNC B1 ;  /* 0x0000000000017941 */ /* 0x000fea0003800000 */
.L_x_5266:
        /* <DEDUP_REMOVED lines=8> */
.L_x_5268:
[----:B------:R-:W-:Y:S02]  /*2e60*/  MOV R13, R4 ;  /* 0x00000004000d7202 */ /* 0x000fe40000000f00 */
[----:B------:R-:W-:-:S07]  /*2e70*/  MOV R3, R14 ;  /* 0x0000000e00037202 */ /* 0x000fce0000000f00 */
[----:B------:R-:W-:Y:S05]  /*2e80*/  WARPSYNC.COLLECTIVE R15, `(.L_x_5269) ;  /* 0x000000000f087348 */ /* 0x000fea0003c00000 */
[----:B------:R0:W1:Y:S02]  /*2e90*/  SHFL.IDX P6, R14, R13, R12, R11 ;  /* 0x0000000c0d0e7389 */ /* 0x00006400000c000b */
[----:B01----:R-:W-:Y:S05]  /*2ea0*/  ENDCOLLECTIVE ;  /* 0x000000000000791b */ /* 0x003fea0003800000 */
.L_x_5269:
[----:B------:R-:W-:Y:S05]  /*2eb0*/  BRA `(.L_x_5270) ;  /* 0xffffffec00207947 */ /* 0x000fea000383ffff */
.L_x_5271:
        /* <DEDUP_REMOVED lines=12> */
.L_x_7558:


//--------------------- .text._Z17LayerNormWarpImplI19BiasAddResidualLoadI6__halffE11AffineStoreIfS1_EfLi4ELi4ELi4ELi16ELi2ELb0EEvT_T0_iidPT1_S8_ --------------------------
	.section	.text._Z17LayerNormWarpImplI19BiasAddResidualLoadI6__halffE11AffineStoreIfS1_EfLi4ELi4ELi4ELi16ELi2ELb0EEvT_T0_iidPT1_S8_,"ax",@progbits
	.align	128
        .global         _Z17LayerNormWarpImplI19BiasAddResidualLoadI6__halffE11AffineStoreIfS1_EfLi4ELi4ELi4ELi16ELi2ELb0EEvT_T0_iidPT1_S8_
        .type           _Z17LayerNormWarpImplI19BiasAddResidualLoadI6__halffE11AffineStoreIfS1_EfLi4ELi4ELi4ELi16ELi2ELb0EEvT_T0_iidPT1_S8_,@function
        .size           _Z17LayerNormWarpImplI19BiasAddResidualLoadI6__halffE11AffineStoreIfS1_EfLi4ELi4ELi4ELi16ELi2ELb0EEvT_T0_iidPT1_S8_,(.L_x_7559 - _Z17LayerNormWarpImplI19BiasAddResidualLoadI6__halffE11AffineStoreIfS1_EfLi4ELi4ELi4ELi16ELi2ELb0EEvT_T0_iidPT1_S8_)
        .other          _Z17LayerNormWarpImplI19BiasAddResidualLoadI6__halffE11AffineStoreIfS1_EfLi4ELi4ELi4ELi16ELi2ELb0EEvT_T0_iidPT1_S8_,@"STO_CUDA_ENTRY STV_DEFAULT"
_Z17LayerNormWarpImplI19BiasAddResidualLoadI6__halffE11AffineStoreIfS1_EfLi4ELi4ELi4ELi16ELi2ELb0EEvT_T0_iidPT1_S8_:
.text._Z17LayerNormWarpImplI19BiasAddResidualLoadI6__halffE11AffineStoreIfS1_EfLi4ELi4ELi4ELi16ELi2ELb0EEvT_T0_iidPT1_S8_:
        /* <DEDUP_REMOVED lines=24> */
.L_x_5272:
        /* <DEDUP_REMOVED lines=22> */
.L_x_5297:
        /* <DEDUP_REMOVED lines=101> */
.L_x_5302:
        /* <DEDUP_REMOVED lines=14> */
.L_x_5275:
[----:B------:R-:W-:-:S03]  /*0a10*/  UMOV UR4, 0xffffffff ;  /* 0xffffffff00047882 */ /* 0x000fc60000000000 */
[----:B------:R-:W-:Y:S05]  /*0a20*/  BRA.DIV UR4, `(.L_x_5276) ;  /* 0x0000001604307947 */ /* 0x000fea000b800000 */
[----:B------:R3:W4:Y:S04]  /*0a30*/  SHFL.DOWN PT, R37, R24, 0x4, 0x101f ;  /* 0x08901f0018257f89 */ /* 0x00072800000e0000 */
[----:B-1----:R3:W1:Y:S04]  /*0a40*/  SHFL.DOWN PT, R19, R18, 0x4, 0x101f ;  /* 0x08901f0012137f89 */ /* 0x00266800000e0000 */
[----:B------:R3:W0:Y:S02]  /*0a50*/  SHFL.DOWN PT, R14, R10, 0x4, 0x101f ;  /* 0x08901f000a0e7f89 */ /* 0x00062400000e0000 */
.L_x_5307:
        /* <DEDUP_REMOVED lines=16> */
.L_x_5277:
[----:B------:R-:W-:-:S03]  /*0b60*/  UMOV UR4, 0xffffffff ;  /* 0xffffffff00047882 */ /* 0x000fc60000000000 */
[----:B------:R-:W-:Y:S05]  /*0b70*/  BRA.DIV UR4, `(.L_x_5278) ;  /* 0x0000001604387947 */ /* 0x000fea000b800000 */
[----:B----4-:R0:W4:Y:S04]  /*0b80*/  SHFL.DOWN PT, R37, R24, 0x2, 0x101f ;  /* 0x08501f0018257f89 */ /* 0x01012800000e0000 */
[----:B-1----:R0:W1:Y:S04]  /*0b90*/  SHFL.DOWN PT, R19, R18, 0x2, 0x101f ;  /* 0x08501f0012137f89 */ /* 0x00206800000e0000 */
[----:B------:R0:W0:Y:S02]  /*0ba0*/  SHFL.DOWN PT, R14, R10, 0x2, 0x101f ;  /* 0x08501f000a0e7f89 */ /* 0x00002400000e0000 */
.L_x_5312:
        /* <DEDUP_REMOVED lines=16> */
.L_x_5279:
[----:B------:R-:W-:-:S03]  /*0cb0*/  UMOV UR4, 0xffffffff ;  /* 0xffffffff00047882 */ /* 0x000fc60000000000 */
[----:B------:R-:W-:Y:S05]  /*0cc0*/  BRA.DIV UR4, `(.L_x_5280) ;  /* 0x0000001604407947 */ /* 0x000fea000b800000 */
[----:B----4-:R0:W4:Y:S04]  /*0cd0*/  SHFL.DOWN PT, R37, R24, 0x1, 0x101f ;  /* 0x08301f0018257f89 */ /* 0x01012800000e0000 */
[----:B-1----:R0:W1:Y:S04]  /*0ce0*/  SHFL.DOWN PT, R19, R18, 0x1, 0x101f ;  /* 0x08301f0012137f89 */ /* 0x00206800000e0000 */
[----:B------:R0:W0:Y:S02]  /*0cf0*/  SHFL.DOWN PT, R14, R10, 0x1, 0x101f ;  /* 0x08301f000a0e7f89 */ /* 0x00002400000e0000 */
.L_x_5317:
        /* <DEDUP_REMOVED lines=16> */
.L_x_5281:
[----:B------:R-:W-:-:S03]  /*0e00*/  UMOV UR4, 0xffffffff ;  /* 0xffffffff00047882 */ /* 0x000fc60000000000 */
[----:B------:R-:W-:Y:S05]  /*0e10*/  BRA.DIV UR4, `(.L_x_5282) ;  /* 0x0000001604487947 */ /* 0x000fea000b800000 */
[----:B---3--:R-:W0:Y:S04]  /*0e20*/  SHFL.IDX PT, R24, R24, RZ, 0x101f ;  /* 0x00101fff18187589 */ /* 0x008e2800000e0000 */
[----:B------:R-:W3:Y:S04]  /*0e30*/  SHFL.IDX PT, R18, R18, RZ, 0x101f ;  /* 0x00101fff12127589 */ /* 0x000ee800000e0000 */
[----:B------:R0:W0:Y:S02]  /*0e40*/  SHFL.IDX PT, R14, R10, RZ, 0x101f ;  /* 0x00101fff0a0e7589 */ /* 0x00002400000e0000 */
.L_x_5322:
[----:B0-----:R-:W-:Y:S01]  /*0e50*/  FSETP.GEU.AND P0, PT, |R14|, 1.175494350822287508e-38, PT ;  /* 0x008000000e00780b */ /* 0x001fe20003f0e200 */
[----:B------:R-:W-:-:S12]  /*0e60*/  BSSY.RECONVERGENT B1, `(.L_x_5283) ;  /* 0x000001c000017945 */ /* 0x000fd80003800200 */
[----:B------:R-:W-:Y:S01]  /*0e70*/  @!P0 FMUL R14, R14, 16777216 ;  /* 0x4b8000000e0e8820 */ /* 0x000fe20000400000 */
[----:B---3--:R-:W-:-:S03]  /*0e80*/  @!P0 FMUL R18, R18, 16777216 ;  /* 0x4b80000012128820 */ /* 0x008fc60000400000 */
[----:B------:R-:W0:Y:S02]  /*0e90*/  MUFU.RCP R11, R14 ;  /* 0x0000000e000b7308 */ /* 0x000e240000001000 */
        /* <DEDUP_REMOVED lines=8> */
[----:B------:R-:W-:-:S04]  /*0f20*/  LOP3.LUT R10, R15, 0xffffff, RZ, 0xc0, !PT ;  /* 0x00ffffff0f0a7812 */ /* 0x000fc800078ec0ff */
[----:B------:R-:W-:-:S04]  /*0f30*/  LOP3.LUT R10, R10, 0x3f000000, RZ, 0xfc, !PT ;  /* 0x3f0000000a0a7812 */ /* 0x000fc800078efcff */
[----:B------:R-:W0:Y:S01]  /*0f40*/  MUFU.RSQ R11, R10 ;  /* 0x0000000a000b7308 */ /* 0x000e220000001400 */
[----:B------:R-:W-:-:S05]  /*0f50*/  IADD3 R15, PT, PT, -R15, R10, RZ ;  /* 0x0000000a0f0f7210 */ /* 0x000fca0007ffe1ff */
[----:B------:R-:W-:Y:S02]  /*0f60*/  @!P1 VIADD R15, R15, 0xc000000 ;  /* 0x0c0000000f0f9836 */ /* 0x000fe40000000000 */
        /* <DEDUP_REMOVED lines=10> */
.L_x_5284:
[----:B------:R-:W0:Y:S02]  /*1010*/  MUFU.RSQ R15, R15 ;  /* 0x0000000f000f7308 */ /* 0x000e240000001400 */
.L_x_5285:
[----:B------:R-:W-:Y:S05]  /*1020*/  BSYNC.RECONVERGENT B1 ;  /* 0x0000000000017941 */ /* 0x000fea0003800200 */
.L_x_5283:
        /* <DEDUP_REMOVED lines=21> */
[----:B------:R-:W-:Y:S01]  /*1180*/  R2UR UR4, R4 ;  /* 0x00000000040472ca */ /* 0x000fe200000e0000 */
[----:B----4-:R-:W-:-:S02]  /*1190*/  IMAD.MOV.U32 R37, RZ, RZ, 0x40800000 ;  /* 0x40800000ff257424 */ /* 0x010fc400078e00ff */
[-C--:B------:R-:W-:Y:S01]  /*11a0*/  FMUL R22, R22, R15.reuse ;  /* 0x0000000f16167220 */ /* 0x080fe20000400000 */
[----:B------:R-:W-:Y:S01]  /*11b0*/  FMUL R23, R14, R15 ;  /* 0x0000000f0e177220 */ /* 0x000fe20000400000 */
[----:B------:R-:W-:Y:S01]  /*11c0*/  FADD R14, R33, -R24 ;  /* 0x80000018210e7221 */ /* 0x000fe20000000000 */
[----:B------:R-:W-:Y:S02]  /*11d0*/  SHF.R.S32.HI R33, RZ, 0x1f, R30 ;  /* 0x0000001fff217819 */ /* 0x000fe4000001141e */
[----:B------:R-:W-:Y:S02]  /*11e0*/  R2UR UR5, R5 ;  /* 0x00000000050572ca */ /* 0x000fe400000e0000 */
[----:B------:R-:W-:-:S05]  /*11f0*/  F2FP.F16.F32.PACK_AB R22, R23, R22 ;  /* 0x000000161716723e */ /* 0x000fca00000000ff */
        /* <DEDUP_REMOVED lines=26> */
.L_x_5327:
[----:B--2---:R-:W-:Y:S01]  /*13a0*/  FSETP.NEU.AND P1, PT, R14, RZ, PT ;  /* 0x000000ff0e00720b */ /* 0x004fe20003f2d000 */
[----:B0-----:R-:W-:-:S12]  /*13b0*/  HFMA2 R10, -RZ, RZ, 2.25, 0 ;  /* 0x40800000ff0a7431 */ /* 0x001fd800000001ff */
        /* <DEDUP_REMOVED lines=13> */
.L_x_5287:
[----:B------:R-:W-:-:S03]  /*1490*/  UMOV UR4, 0xffffffff ;  /* 0xffffffff00047882 */ /* 0x000fc60000000000 */
[----:B------:R-:W-:Y:S05]  /*14a0*/  BRA.DIV UR4, `(.L_x_5288) ;  /* 0x00000012045c7947 */ /* 0x000fea000b800000 */
[----:B-1----:R0:W1:Y:S04]  /*14b0*/  SHFL.DOWN PT, R37, R2, 0x4, 0x101f ;  /* 0x08901f0002257f89 */ /* 0x00206800000e0000 */
[----:B---3--:R0:W2:Y:S04]  /*14c0*/  SHFL.DOWN PT, R33, R0, 0x4, 0x101f ;  /* 0x08901f0000217f89 */ /* 0x0080a800000e0000 */
[----:B------:R0:W3:Y:S02]  /*14d0*/  SHFL.DOWN PT, R14, R10, 0x4, 0x101f ;  /* 0x08901f000a0e7f89 */ /* 0x0000e400000e0000 */
.L_x_5332:
        /* <DEDUP_REMOVED lines=13> */
[----:B------:R-:W-:-:S03]  /*15b0*/  IMAD.MOV.U32 R10, RZ, RZ, R11 ;  /* 0x000000ffff0a7224 */ /* 0x000fc600078e000b */
[----:B--2---:R-:W-:-:S04]  /*15c0*/  FFMA R13, R14, R13, R33 ;  /* 0x0000000d0e0d7223 */ /* 0x004fc80000000021 */
[----:B------:R-:W-:-:S07]  /*15d0*/  FADD R0, R0, R13 ;  /* 0x0000000d00007221 */ /* 0x000fce0000000000 */
.L_x_5289:
[----:B------:R-:W-:-:S03]  /*15e0*/  UMOV UR4, 0xffffffff ;  /* 0xffffffff00047882 */ /* 0x000fc60000000000 */
[----:B------:R-:W-:Y:S05]  /*15f0*/  BRA.DIV UR4, `(.L_x_5290) ;  /* 0x0000001204647947 */ /* 0x000fea000b800000 */
[----:B-1----:R1:W3:Y:S04]  /*1600*/  SHFL.DOWN PT, R37, R2, 0x2, 0x101f ;  /* 0x08501f0002257f89 */ /* 0x0022e800000e0000 */
[----:B--2---:R1:W2:Y:S04]  /*1610*/  SHFL.DOWN PT, R33, R0, 0x2, 0x101f ;  /* 0x08501f0000217f89 */ /* 0x0042a800000e0000 */
[----:B------:R1:W0:Y:S02]  /*1620*/  SHFL.DOWN PT, R14, R10, 0x2, 0x101f ;  /* 0x08501f000a0e7f89 */ /* 0x00022400000e0000 */
.L_x_5337:
        /* <DEDUP_REMOVED lines=16> */
.L_x_5291:
[----:B------:R-:W-:-:S03]  /*1730*/  UMOV UR4, 0xffffffff ;  /* 0xffffffff00047882 */ /* 0x000fc60000000000 */
[----:B------:R-:W-:Y:S05]  /*1740*/  BRA.DIV UR4, `(.L_x_5292) ;  /* 0x00000012046c7947 */ /* 0x000fea000b800000 */
[----:B---3--:R0:W3:Y:S04]  /*1750*/  SHFL.DOWN PT, R37, R2, 0x1, 0x101f ;  /* 0x08301f0002257f89 */ /* 0x0080e800000e0000 */
[----:B--2---:R0:W2:Y:S04]  /*1760*/  SHFL.DOWN PT, R33, R0, 0x1, 0x101f ;  /* 0x08301f0000217f89 */ /* 0x0040a800000e0000 */
[----:B------:R0:W0:Y:S02]  /*1770*/  SHFL.DOWN PT, R14, R10, 0x1, 0x101f ;  /* 0x08301f000a0e7f89 */ /* 0x00002400000e0000 */
.L_x_5342:
        /* <DEDUP_REMOVED lines=16> */
.L_x_5293:
[----:B------:R-:W-:-:S03]  /*1880*/  UMOV UR4, 0xffffffff ;  /* 0xffffffff00047882 */ /* 0x000fc60000000000 */
[----:B------:R-:W-:Y:S05]  /*1890*/  BRA.DIV UR4, `(.L_x_5294) ;  /* 0x0000001204747947 */ /* 0x000fea000b800000 */
[----:B--2---:R0:W2:Y:S04]  /*18a0*/  SHFL.IDX PT, R33, R2, RZ, 0x101f ;  /* 0x00101fff02217589 */ /* 0x0040a800000e0000 */
[----:B-1----:R-:W1:Y:S04]  /*18b0*/  SHFL.IDX PT, R0, R0, RZ, 0x101f ;  /* 0x00101fff00007589 */ /* 0x002e6800000e0000 */
[----:B------:R0:W0:Y:S02]  /*18c0*/  SHFL.IDX PT, R14, R10, RZ, 0x101f ;  /* 0x00101fff0a0e7589 */ /* 0x00002400000e0000 */
.L_x_5347:
[----:B0-----:R-:W-:Y:S01]  /*18d0*/  FSETP.GEU.AND P1, PT, |R14|, 1.175494350822287508e-38, PT ;  /* 0x008000000e00780b */ /* 0x001fe20003f2e200 */
[----:B------:R-:W-:-:S12]  /*18e0*/  BSSY.RECONVERGENT B1, `(.L_x_5295) ;  /* 0x000001b000017945 */ /* 0x000fd80003800200 */
[----:B------:R-:W-:Y:S01]  /*18f0*/  @!P1 FMUL R14, R14, 16777216 ;  /* 0x4b8000000e0e9820 */ /* 0x000fe20000400000 */
[----:B-1----:R-:W-:-:S03]  /*1900*/  @!P1 FMUL R0, R0, 16777216 ;  /* 0x4b80000000009820 */ /* 0x002fc60000400000 */
[----:B------:R-:W0:Y:S02]  /*1910*/  MUFU.RCP R11, R14 ;  /* 0x0000000e000b7308 */ /* 0x000e240000001000 */
[----:B0-----:R-:W-:-:S05]  /*1920*/  FMUL R11, R11, R0 ;  /* 0x000000000b0b7220 */ /* 0x001fca0000400000 */
[----:B------:R-:W-:-:S05]  /*1930*/  FMNMX R2, RZ, R11, !PT ;  /* 0x0000000bff027209 */ /* 0x000fca0007800000 */
[----:B------:R-:W-:-:S05]  /*1940*/  FADD R2, R31, R2 ;  /* 0x000000021f027221 */ /* 0x000fca0000000000 */
[----:B------:R-:W-:-:S13]  /*1950*/  FSETP.GEU.AND P2, PT, |R2|, 1.175494350822287508e-38, PT ;  /* 0x008000000200780b */ /* 0x000fda0003f4e200 */
[----:B------:R-:W-:-:S04]  /*1960*/  @!P2 FMUL R2, R2, 16777216 ;  /* 0x4b8000000202a820 */ /* 0x000fc80000400000 */
[----:B------:R-:W-:-:S05]  /*1970*/  VIADD R0, R2, 0xff800000 ;  /* 0xff80000002007836 */ /* 0x000fca0000000000 */
[----:B------:R-:W-:-:S13]  /*1980*/  ISETP.GE.U32.AND P1, PT, R0, 0x7f000000, PT ;  /* 0x7f0000000000780c */ /* 0x000fda0003f26070 */
[----:B------:R0:W1:Y:S01]  /*1990*/  @P1 MUFU.RSQ R15, R2 ;  /* 0x00000002000f1308 */ /* 0x0000620000001400 */
[----:B------:R-:W-:Y:S05]  /*19a0*/  @P1 BRA `(.L_x_5296) ;  /* 0x0000000000381947 */ /* 0x000fea0003800000 */
[----:B------:R-:W-:-:S04]  /*19b0*/  LOP3.LUT R0, R2, 0xffffff, RZ, 0xc0, !PT ;  /* 0x00ffffff02007812 */ /* 0x000fc800078ec0ff */
[----:B------:R-:W-:-:S04]  /*19c0*/  LOP3.LUT R11, R0, 0x3f000000, RZ, 0xfc, !PT ;  /* 0x3f000000000b7812 */ /* 0x000fc800078efcff */
[----:B------:R-:W5:Y:S01]  /*19d0*/  MUFU.RSQ R0, R11 ;  /* 0x0000000b00007308 */ /* 0x000f620000001400 */
[----:B0-----:R-:W-:-:S04]  /*19e0*/  IADD3 R2, PT, PT, -R2, R11, RZ ;  /* 0x0000000b02027210 */ /* 0x001fc80007ffe1ff */
        /* <DEDUP_REMOVED lines=10> */
.L_x_5296:
[----:B------:R-:W-:Y:S05]  /*1a90*/  BSYNC.RECONVERGENT B1 ;  /* 0x0000000000017941 */ /* 0x000fea0003800200 */
.L_x_5295:
        /* <DEDUP_REMOVED lines=12> */
[----:B---3--:R-:W-:-:S02]  /*1b60*/  VIADD R37, R30, 0x1 ;  /* 0x000000011e257836 */ /* 0x008fc40000000000 */
[--C-:B------:R-:W-:Y:S01]  /*1b70*/  FADD R28, R28, -R33.reuse ;  /* 0x800000211c1c7221 */ /* 0x100fe20000000000 */
[--C-:B0-----:R-:W-:Y:S01]  /*1b80*/  FADD R2, R27, -R33.reuse ;  /* 0x800000211b027221 */ /* 0x101fe20000000000 */
[----:B------:R-:W-:Y:S01]  /*1b90*/  FADD R26, R26, -R33 ;  /* 0x800000211a1a7221 */ /* 0x000fe20000000000 */
[----:B------:R-:W-:Y:S01]  /*1ba0*/  IMAD.WIDE.U32 R16, R37, R22, R16 ;  /* 0x0000001625107225 */ /* 0x000fe200078e0010 */
[----:B------:R-:W-:-:S03]  /*1bb0*/  SHF.R.S32.HI R0, RZ, 0x1f, R37 ;  /* 0x0000001fff007819 */ /* 0x000fc60000011425 */
[----:B------:R-:W-:Y:S01]  /*1bc0*/  FMUL R2, R2, R15 ;  /* 0x0000000f02027220 */ /* 0x000fe20000400000 */
[----:B------:R-:W-:Y:S02]  /*1bd0*/  LEA R30, R29, R30, 0x1 ;  /* 0x0000001e1d1e7211 */ /* 0x000fe400078e08ff */
[----:B------:R-:W-:Y:S01]  /*1be0*/  R2UR UR4, R4 ;  /* 0x00000000040472ca */ /* 0x000fe200000e0000 */
[----:B------:R-:W-:Y:S01]  /*1bf0*/  IMAD R0, R0, R22, RZ ;  /* 0x0000001600007224 */ /* 0x000fe200078e02ff */
[----:B------:R-:W-:-:S03]  /*1c00*/  R2UR UR5, R5 ;  /* 0x00000000050572ca */ /* 0x000fc600000e0000 */
[----:B------:R-:W-:Y:S02]  /*1c10*/  IMAD R23, R37, R23, R0 ;  /* 0x0000001725177224 */ /* 0x000fe400078e0200 */
[----:B------:R-:W-:Y:S01]  /*1c20*/  FADD R0, R3, -R33 ;  /* 0x8000002103007221 */ /* 0x000fe20000000000 */
[----:B------:R-:W-:Y:S02]  /*1c30*/  FMUL R3, R28, R15 ;  /* 0x0000000f1c037220 */ /* 0x000fe40000400000 */
[----:B------:R-:W-:Y:S01]  /*1c40*/  IADD3 R22, PT, PT, R17, R23, RZ ;  /* 0x0000001711167210 */ /* 0x000fe20007ffe0ff */
[-C--:B------:R-:W-:Y:S01]  /*1c50*/  FMUL R0, R0, R15.reuse ;  /* 0x0000000f00007220 */ /* 0x080fe20000400000 */
[----:B-1----:R-:W-:Y:S02]  /*1c60*/  FMUL R15, R26, R15 ;  /* 0x0000000f1a0f7220 */ /* 0x002fe40000400000 */
[----:B------:R-:W-:Y:S02]  /*1c70*/  SHF.R.S32.HI R17, RZ, 0x1f, R22 ;  /* 0x0000001fff117819 */ /* 0x000fe40000011416 */
[----:B------:R-:W-:-:S02]  /*1c80*/  F2FP.F16.F32.PACK_AB R0, R3, R0 ;  /* 0x000000000300723e */ /* 0x000fc400000000ff */
[----:B------:R-:W-:Y:S02]  /*1c90*/  LEA.HI R14, P0, R17, R16, RZ, 0x2 ;  /* 0x00000010110e7211 */ /* 0x000fe400078110ff */
[----:B------:R-:W-:Y:S02]  /*1ca0*/  F2FP.F16.F32.PACK_AB R2, R15, R2 ;  /* 0x000000020f02723e */ /* 0x000fe400000000ff */
[C---:B------:R-:W-:Y:S02]  /*1cb0*/  SHF.L.U32 R17, R14.reuse, 0x1, RZ ;  /* 0x000000010e117819 */ /* 0x040fe400000006ff */
[----:B------:R-:W-:Y:S02]  /*1cc0*/  IADD3.X R19, PT, PT, RZ, R22, RZ, P0, !PT ;  /* 0x00000016ff137210 */ /* 0x000fe400007fe4ff */
[----:B------:R-:W-:Y:S02]  /*1cd0*/  LOP3.LUT R17, R17, 0xfffffff8, RZ, 0xc0, !PT ;  /* 0xfffffff811117812 */ /* 0x000fe400078ec0ff */
[----:B------:R-:W-:-:S02]  /*1ce0*/  SHF.L.U64.HI R14, R14, 0x1, R19 ;  /* 0x000000010e0e7819 */ /* 0x000fc40000010213 */
[----:B------:R-:W-:-:S05]  /*1cf0*/  IADD3 R24, P0, PT, R17, R24, RZ ;  /* 0x0000001811187210 */ /* 0x000fca0007f1e0ff */
[----:B------:R-:W-:Y:S01]  /*1d00*/  IMAD.X R25, R14, 0x1, R25, P0 ;  /* 0x000000010e197824 */ /* 0x000fe200000e0619 */
[----:B------:R-:W-:Y:S01]  /*1d10*/  ISETP.GE.AND P0, PT, R30, UR46, PT ;  /* 0x0000002e1e007c0c */ /* 0x000fe2000bf06270 */
[----:B--2---:R-:W-:Y:S02]  /*1d20*/  HFMA2 R10, R0, R10, R12 ;  /* 0x0000000a000a7231 */ /* 0x004fe4000000000c */
[----:B------:R-:W-:-:S05]  /*1d30*/  HFMA2 R11, R2, R11, R13 ;  /* 0x0000000b020b7231 */ /* 0x000fca000000000d */
[----:B------:R0:W-:Y:S05]  /*1d40*/  STG.E.64 desc[UR4][R24.64], R10 ;  /* 0x0000000a18007986 */ /* 0x0001ea000c101b04 */
[----:B------:R-:W-:Y:S05]  /*1d50*/  @!P0 BRA `(.L_x_5297) ;  /* 0xffffffe400608947 */ /* 0x000fea000383ffff */
[----:B------:R-:W-:Y:S05]  /*1d60*/  BSYNC B0 ;  /* 0x0000000000007941 */ /* 0x000fea0003800000 */
.L_x_5273:
[----:B------:R-:W-:Y:S05]  /*1d70*/  EXIT ;  /* 0x000000000000794d */ /* 0x000fea0003800000 */
.L_x_5274:
        /* <DEDUP_REMOVED lines=8> */
.L_x_5299:
[----:B------:R-:W-:Y:S05]  /*1e00*/  BSYNC B1 ;  /* 0x0000000000017941 */ /* 0x000fea0003800000 */
.L_x_5298:
        /* <DEDUP_REMOVED lines=8> */
.L_x_5300:
[----:B------:R-:W-:Y:S01]  /*1e90*/  IMAD.MOV.U32 R13, RZ, RZ, R36 ;  /* 0x000000ffff0d7224 */ /* 0x000fe200078e0024 */
[----:B------:R-:W-:-:S07]  /*1ea0*/  MOV R20, R14 ;  /* 0x0000000e00147202 */ /* 0x000fce0000000f00 */
[----:B------:R-:W-:Y:S05]  /*1eb0*/  WARPSYNC.COLLECTIVE R15, `(.L_x_5301) ;  /* 0x000000000f087348 */ /* 0x000fea0003c00000 */
[----:B------:R0:W1:Y:S02]  /*1ec0*/  SHFL.DOWN P6, R14, R13, R12, R11 ;  /* 0x0800000c0d0e7389 */ /* 0x00006400000c000b */
[----:B01----:R-:W-:Y:S05]  /*1ed0*/  ENDCOLLECTIVE ;  /* 0x000000000000791b */ /* 0x003fea0003800000 */
.L_x_5301:
[----:B------:R-:W-:Y:S05]  /*1ee0*/  BRA `(.L_x_5302) ;  /* 0xffffffe800907947 */ /* 0x000fea000383ffff */
.L_x_5276:
[----:B------:R-:W-:Y:S01]  /*1ef0*/  HFMA2 R12, -RZ, RZ, 0, 2.384185791015625e-07 ;  /* 0x00000004ff0c7431 */ /* 0x000fe200000001ff */
[----:B------:R-:W-:Y:S01]  /*1f00*/  BSSY B1, `(.L_x_5303) ;  /* 0x0000007000017945 */ /* 0x000fe20003800000 */
[----:B------:R-:W-:Y:S01]  /*1f10*/  MOV R13, R24 ;  /* 0x00000018000d7202 */ /* 0x000fe20000000f00 */
[----:B------:R-:W-:Y:S01]  /*1f20*/  IMAD.MOV.U32 R15, RZ, RZ, -0x1 ;  /* 0xffffffffff0f7424 */ /* 0x000fe200078e00ff */
[----:B------:R-:W-:-:S07]  /*1f30*/  MOV R11, 0x101f ;  /* 0x0000101f000b7802 */ /* 0x000fce0000000f00 */
[----:B012---:R-:W-:Y:S05]  /*1f40*/  WARPSYNC.COLLECTIVE R15, `(.L_x_5304) ;  /* 0x000000000f087348 */ /* 0x007fea0003c00000 */
[----:B------:R3:W4:Y:S02]  /*1f50*/  SHFL.DOWN P6, R14, R13, R12, R11 ;  /* 0x0800000c0d0e7389 */ /* 0x00072400000c000b */
[----:B01234-:R-:W-:Y:S05]  /*1f60*/  ENDCOLLECTIVE ;  /* 0x000000000000791b */ /* 0x01ffea0003800000 */
.L_x_5304:
[----:B------:R-:W-:Y:S05]  /*1f70*/  BSYNC B1 ;  /* 0x0000000000017941 */ /* 0x000fea0003800000 */
.L_x_5303:
        /* <DEDUP_REMOVED lines=8> */
.L_x_5305:
[----:B------:R-:W-:Y:S02]  /*2000*/  MOV R13, R10 ;  /* 0x0000000a000d7202 */ /* 0x000fe40000000f00 */
[----:B------:R-:W-:-:S07]  /*2010*/  MOV R19, R14 ;  /* 0x0000000e00137202 */ /* 0x000fce0000000f00 */
[----:B------:R-:W-:Y:S05]  /*2020*/  WARPSYNC.COLLECTIVE R15, `(.L_x_5306) ;  /* 0x000000000f087348 */ /* 0x000fea0003c00000 */
[----:B------:R0:W1:Y:S02]  /*2030*/  SHFL.DOWN P6, R14, R13, R12, R11 ;  /* 0x0800000c0d0e7389 */ /* 0x00006400000c000b */
[----:B01----:R-:W-:Y:S05]  /*2040*/  ENDCOLLECTIVE ;  /* 0x000000000000791b */ /* 0x003fea0003800000 */
.L_x_5306:
[----:B------:R-:W-:Y:S05]  /*2050*/  BRA `(.L_x_5307) ;  /* 0xffffffe800807947 */ /* 0x000fea000383ffff */
.L_x_5278:
        /* <DEDUP_REMOVED lines=8> */
.L_x_5309:
[----:B------:R-:W-:Y:S05]  /*20e0*/  BSYNC B1 ;  /* 0x0000000000017941 */ /* 0x000fea0003800000 */
.L_x_5308:
        /* <DEDUP_REMOVED lines=8> */
.L_x_5310:
[----:B------:R-:W-:Y:S02]  /*2170*/  MOV R13, R10 ;  /* 0x0000000a000d7202 */ /* 0x000fe40000000f00 */
[----:B------:R-:W-:-:S07]  /*2180*/  MOV R19, R14 ;  /* 0x0000000e00137202 */ /* 0x000fce0000000f00 */
[----:B------:R-:W-:Y:S05]  /*2190*/  WARPSYNC.COLLECTIVE R15, `(.L_x_5311) ;  /* 0x000000000f087348 */ /* 0x000fea0003c00000 */
[----:B------:R0:W1:Y:S02]  /*21a0*/  SHFL.DOWN P6, R14, R13, R12, R11 ;  /* 0x0800000c0d0e7389 */ /* 0x00006400000c000b */
[----:B01----:R-:W-:Y:S05]  /*21b0*/  ENDCOLLECTIVE ;  /* 0x000000000000791b */ /* 0x003fea0003800000 */
.L_x_5311:
[----:B------:R-:W-:Y:S05]  /*21c0*/  BRA `(.L_x_5312) ;  /* 0xffffffe800787947 */ /* 0x000fea000383ffff */
.L_x_5280:
        /* <DEDUP_REMOVED lines=8> */
.L_x_5314:
[----:B------:R-:W-:Y:S05]  /*2250*/  BSYNC B1 ;  /* 0x0000000000017941 */ /* 0x000fea0003800000 */
.L_x_5313:
        /* <DEDUP_REMOVED lines=8> */
.L_x_5315:
[----:B------:R-:W-:Y:S01]  /*22e0*/  MOV R13, R10 ;  /* 0x0000000a000d7202 */ /* 0x000fe20000000f00 */
[----:B------:R-:W-:-:S07]  /*22f0*/  IMAD.MOV.U32 R19, RZ, RZ, R14 ;  /* 0x000000ffff137224 */ /* 0x000fce00078e000e */
[----:B------:R-:W-:Y:S05]  /*2300*/  WARPSYNC.COLLECTIVE R15, `(.L_x_5316) ;  /* 0x000000000f087348 */ /* 0x000fea0003c00000 */
[----:B------:R0:W1:Y:S02]  /*2310*/  SHFL.DOWN P6, R14, R13, R12, R11 ;  /* 0x0800000c0d0e7389 */ /* 0x00006400000c000b */
[----:B01----:R-:W-:Y:S05]  /*2320*/  ENDCOLLECTIVE ;  /* 0x000000000000791b */ /* 0x003fea0003800000 */
.L_x_5316:
[----:B------:R-:W-:Y:S05]  /*2330*/  BRA `(.L_x_5317) ;  /* 0xffffffe800707947 */ /* 0x000fea000383ffff */
.L_x_5282:
        /* <DEDUP_REMOVED lines=8> */
.L_x_5319:
[----:B------:R-:W-:Y:S05]  /*23c0*/  BSYNC B1 ;  /* 0x0000000000017941 */ /* 0x000fea0003800000 */
.L_x_5318:
        /* <DEDUP_REMOVED lines=8> */
.L_x_5320:
[----:B------:R-:W-:Y:S01]  /*2450*/  IMAD.MOV.U32 R13, RZ, RZ, R10 ;  /* 0x000000ffff0d7224 */ /* 0x000fe200078e000a */
[----:B------:R-:W-:-:S07]  /*2460*/  MOV R18, R14 ;  /* 0x0000000e00127202 */ /* 0x000fce0000000f00 */
[----:B------:R-:W-:Y:S05]  /*2470*/  WARPSYNC.COLLECTIVE R15, `(.L_x_5321) ;  /* 0x000000000f087348 */ /* 0x000fea0003c00000 */
[----:B------:R0:W1:Y:S02]  /*2480*/  SHFL.IDX P6, R14, R13, R12, R11 ;  /* 0x0000000c0d0e7389 */ /* 0x00006400000c000b */
[----:B01----:R-:W-:Y:S05]  /*2490*/  ENDCOLLECTIVE ;  /* 0x000000000000791b */ /* 0x003fea0003800000 */
.L_x_5321:
[----:B------:R-:W-:Y:S05]  /*24a0*/  BRA `(.L_x_5322) ;  /* 0xffffffe800687947 */ /* 0x000fea000383ffff */
.L_x_5286:
[----:B------:R-:W-:Y:S01]  /*24b0*/  BSSY B1, `(.L_x_5323) ;  /* 0x0000008000017945 */ /* 0x000fe20003800000 */
[----:B0-----:R-:W-:Y:S01]  /*24c0*/  MOV R13, R2 ;  /* 0x00000002000d7202 */ /* 0x001fe20000000f00 */
[----:B------:R-:W-:Y:S01]  /*24d0*/  IMAD.MOV.U32 R15, RZ, RZ, -0x1 ;  /* 0xffffffffff0f7424 */ /* 0x000fe200078e00ff */
[----:B------:R-:W-:Y:S02]  /*24e0*/  MOV R12, 0x8 ;  /* 0x00000008000c7802 */ /* 0x000fe40000000f00 */
[----:B------:R-:W-:-:S07]  /*24f0*/  MOV R11, 0x101f ;  /* 0x0000101f000b7802 */ /* 0x000fce0000000f00 */
[----:B------:R-:W-:Y:S05]  /*2500*/  WARPSYNC.COLLECTIVE R15, `(.L_x_5324) ;  /* 0x000000000f087348 */ /* 0x000fea0003c00000 */
[----:B------:R0:W1:Y:S02]  /*2510*/  SHFL.DOWN P6, R14, R13, R12, R11 ;  /* 0x0800000c0d0e7389 */ /* 0x00006400000c000b */
[----:B01----:R-:W-:Y:S05]  /*2520*/  ENDCOLLECTIVE ;  /* 0x000000000000791b */ /* 0x003fea0003800000 */
.L_x_5324:
[----:B------:R-:W-:Y:S05]  /*2530*/  BSYNC B1 ;  /* 0x0000000000017941 */ /* 0x000fea0003800000 */
.L_x_5323:
        /* <DEDUP_REMOVED lines=8> */
.L_x_5325:
[----:B------:R-:W-:Y:S02]  /*25c0*/  MOV R13, R37 ;  /* 0x00000025000d7202 */ /* 0x000fe40000000f00 */
[----:B------:R-:W-:-:S07]  /*25d0*/  MOV R36, R14 ;  /* 0x0000000e00247202 */ /* 0x000fce0000000f00 */
[----:B------:R-:W-:Y:S05]  /*25e0*/  WARPSYNC.COLLECTIVE R15, `(.L_x_5326) ;  /* 0x000000000f087348 */ /* 0x000fea0003c00000 */
[----:B------:R0:W1:Y:S02]  /*25f0*/  SHFL.DOWN P6, R14, R13, R12, R11 ;  /* 0x0800000c0d0e7389 */ /* 0x00006400000c000b */
[----:B01----:R-:W-:Y:S05]  /*2600*/  ENDCOLLECTIVE ;  /* 0x000000000000791b */ /* 0x003fea0003800000 */
.L_x_5326:
[----:B------:R-:W-:Y:S05]  /*2610*/  BRA `(.L_x_5327) ;  /* 0xffffffec00607947 */ /* 0x000fea000383ffff */
.L_x_5288:
[----:B------:R-:W-:Y:S01]  /*2620*/  HFMA2 R12, -RZ, RZ, 0, 2.384185791015625e-07 ;  /* 0x00000004ff0c7431 */ /* 0x000fe200000001ff */
[----:B------:R-:W-:Y:S01]  /*2630*/  BSSY B1, `(.L_x_5328) ;  /* 0x0000007000017945 */ /* 0x000fe20003800000 */
[----:B------:R-:W-:Y:S01]  /*2640*/  IMAD.MOV.U32 R13, RZ, RZ, R2 ;  /* 0x000000ffff0d7224 */ /* 0x000fe200078e0002 */
[----:B------:R-:W-:Y:S02]  /*2650*/  MOV R11, 0x101f ;  /* 0x0000101f000b7802 */ /* 0x000fe40000000f00 */
[----:B------:R-:W-:-:S07]  /*2660*/  MOV R15, 0xffffffff ;  /* 0xffffffff000f7802 */ /* 0x000fce0000000f00 */
[----:B-1-34-:R-:W-:Y:S05]  /*2670*/  WARPSYNC.COLLECTIVE R15, `(.L_x_5329) ;  /* 0x000000000f087348 */ /* 0x01afea0003c00000 */
[----:B------:R0:W2:Y:S02]  /*2680*/  SHFL.DOWN P6, R14, R13, R12, R11 ;  /* 0x0800000c0d0e7389 */ /* 0x0000a400000c000b */
[----:B01234-:R-:W-:Y:S05]  /*2690*/  ENDCOLLECTIVE ;  /* 0x000000000000791b */ /* 0x01ffea0003800000 */
.L_x_5329:
[----:B------:R-:W-:Y:S05]  /*26a0*/  BSYNC B1 ;  /* 0x0000000000017941 */ /* 0x000fea0003800000 */
.L_x_5328:
        /* <DEDUP_REMOVED lines=8> */
.L_x_5330:
[----:B------:R-:W-:Y:S02]  /*2730*/  MOV R13, R10 ;  /* 0x0000000a000d7202 */ /* 0x000fe40000000f00 */
[----:B------:R-:W-:-:S07]  /*2740*/  MOV R33, R14 ;  /* 0x0000000e00217202 */ /* 0x000fce0000000f00 */
[----:B------:R-:W-:Y:S05]  /*2750*/  WARPSYNC.COLLECTIVE R15, `(.L_x_5331) ;  /* 0x000000000f087348 */ /* 0x000fea0003c00000 */
[----:B------:R0:W1:Y:S02]  /*2760*/  SHFL.DOWN P6, R14, R13, R12, R11 ;  /* 0x0800000c0d0e7389 */ /* 0x00006400000c000b */
[----:B01----:R-:W-:Y:S05]  /*2770*/  ENDCOLLECTIVE ;  /* 0x000000000000791b */ /* 0x003fea0003800000 */
.L_x_5331:
[----:B------:R-:W-:Y:S05]  /*2780*/  BRA `(.L_x_5332) ;  /* 0xffffffec00547947 */ /* 0x000fea000383ffff */
.L_x_5290:
[----:B------:R-:W-:Y:S01]  /*2790*/  HFMA2 R11, -RZ, RZ, 0, 0.000503063201904296875 ;  /* 0x0000101fff0b7431 */ /* 0x000fe200000001ff */
[----:B------:R-:W-:Y:S01]  /*27a0*/  BSSY B1, `(.L_x_5333) ;  /* 0x0000007000017945 */ /* 0x000fe20003800000 */
[----:B------:R-:W-:Y:S01]  /*27b0*/  MOV R13, R2 ;  /* 0x00000002000d7202 */ /* 0x000fe20000000f00 */
[----:B------:R-:W-:Y:S01]  /*27c0*/  IMAD.MOV.U32 R12, RZ, RZ, 0x2 ;  /* 0x00000002ff0c7424 */ /* 0x000fe200078e00ff */
[----:B------:R-:W-:-:S07]  /*27d0*/  MOV R15, 0xffffffff ;  /* 0xffffffff000f7802 */ /* 0x000fce0000000f00 */
[----:B012-4-:R-:W-:Y:S05]  /*27e0*/  WARPSYNC.COLLECTIVE R15, `(.L_x_5334) ;  /* 0x000000000f087348 */ /* 0x017fea0003c00000 */
[----:B------:R3:W0:Y:S02]  /*27f0*/  SHFL.DOWN P6, R14, R13, R12, R11 ;  /* 0x0800000c0d0e7389 */ /* 0x00062400000c000b */
[----:B01234-:R-:W-:Y:S05]  /*2800*/  ENDCOLLECTIVE ;  /* 0x000000000000791b */ /* 0x01ffea0003800000 */
.L_x_5334:
[----:B------:R-:W-:Y:S05]  /*2810*/  BSYNC B1 ;  /* 0x0000000000017941 */ /* 0x000fea0003800000 */
.L_x_5333:
        /* <DEDUP_REMOVED lines=8> */
.L_x_5335:
[----:B------:R-:W-:Y:S01]  /*28a0*/  MOV R13, R10 ;  /* 0x0000000a000d7202 */ /* 0x000fe20000000f00 */
[----:B------:R-:W-:-:S07]  /*28b0*/  IMAD.MOV.U32 R33, RZ, RZ, R14 ;  /* 0x000000ffff217224 */ /* 0x000fce00078e000e */
[----:B------:R-:W-:Y:S05]  /*28c0*/  WARPSYNC.COLLECTIVE R15, `(.L_x_5336) ;  /* 0x000000000f087348 */ /* 0x000fea0003c00000 */
[----:B------:R0:W1:Y:S02]  /*28d0*/  SHFL.DOWN P6, R14, R13, R12, R11 ;  /* 0x0800000c0d0e7389 */ /* 0x00006400000c000b */
[----:B01----:R-:W-:Y:S05]  /*28e0*/  ENDCOLLECTIVE ;  /* 0x000000000000791b */ /* 0x003fea0003800000 */
.L_x_5336:
[----:B------:R-:W-:Y:S05]  /*28f0*/  BRA `(.L_x_5337) ;  /* 0xffffffec004c7947 */ /* 0x000fea000383ffff */
.L_x_5292:
        /* <DEDUP_REMOVED lines=8> */
.L_x_5339:
[----:B------:R-:W-:Y:S05]  /*2980*/  BSYNC B1 ;  /* 0x0000000000017941 */ /* 0x000fea0003800000 */
.L_x_5338:
        /* <DEDUP_REMOVED lines=8> */
.L_x_5340:
[----:B------:R-:W-:Y:S01]  /*2a10*/  IMAD.MOV.U32 R13, RZ, RZ, R10 ;  /* 0x000000ffff0d7224 */ /* 0x000fe200078e000a */
[----:B------:R-:W-:-:S07]  /*2a20*/  MOV R33, R14 ;  /* 0x0000000e00217202 */ /* 0x000fce0000000f00 */
[----:B------:R-:W-:Y:S05]  /*2a30*/  WARPSYNC.COLLECTIVE R15, `(.L_x_5341) ;  /* 0x000000000f087348 */ /* 0x000fea0003c00000 */
[----:B------:R0:W1:Y:S02]  /*2a40*/  SHFL.DOWN P6, R14, R13, R12, R11 ;  /* 0x0800000c0d0e7389 */ /* 0x00006400000c000b */
[----:B01----:R-:W-:Y:S05]  /*2a50*/  ENDCOLLECTIVE ;  /* 0x000000000000791b */ /* 0x003fea0003800000 */
.L_x_5341:
[----:B------:R-:W-:Y:S05]  /*2a60*/  BRA `(.L_x_5342) ;  /* 0xffffffec00447947 */ /* 0x000fea000383ffff */
.L_x_5294:
        /* <DEDUP_REMOVED lines=8> */
.L_x_5344:
[----:B------:R-:W-:Y:S05]  /*2af0*/  BSYNC B1 ;  /* 0x0000000000017941 */ /* 0x000fea0003800000 */
.L_x_5343:
        /* <DEDUP_REMOVED lines=8> */
.L_x_5345:
[----:B------:R-:W-:Y:S02]  /*2b80*/  MOV R13, R10 ;  /* 0x0000000a000d7202 */ /* 0x000fe40000000f00 */
[----:B------:R-:W-:-:S07]  /*2b90*/  MOV R0, R14 ;  /* 0x0000000e00007202 */ /* 0x000fce0000000f00 */
[----:B------:R-:W-:Y:S05]  /*2ba0*/  WARPSYNC.COLLECTIVE R15, `(.L_x_5346) ;  /* 0x000000000f087348 */ /* 0x000fea0003c00000 */
[----:B------:R0:W1:Y:S02]  /*2bb0*/  SHFL.IDX P6, R14, R13, R12, R11 ;  /* 0x0000000c0d0e7389 */ /* 0x00006400000c000b */
[----:B01----:R-:W-:Y:S05]  /*2bc0*/  ENDCOLLECTIVE ;  /* 0x000000000000791b */ /* 0x003fea0003800000 */
.L_x_5346:
[----:B------:R-:W-:Y:S05]  /*2bd0*/  BRA `(.L_x_5347) ;  /* 0xffffffec003c7947 */ /* 0x000fea000383ffff */
.L_x_5348:
        /* <DEDUP_REMOVED lines=10> */
.L_x_7559:


//--------------------- .text._Z17LayerNormWarpImplI19BiasAddResidualLoadI6__halffE11AffineStoreIfS1_EfLi4ELi4ELi0ELi8ELi1ELb1EEvT_T0_iidPT1_S8_ --------------------------
	.section	.text._Z17LayerNormWarpImplI19BiasAddResidualLoadI6__halffE11AffineStoreIfS1_EfLi4ELi4ELi0ELi8ELi1ELb1EEvT_T0_iidPT1_S8_,"ax",@progbits
	.align	128
        .global         _Z17LayerNormWarpImplI19BiasAddResidualLoadI6__halffE11AffineStoreIfS1_EfLi4ELi4ELi0ELi8ELi1ELb1EEvT_T0_iidPT1_S8_
        .type           _Z17LayerNormWarpImplI19BiasAddResidualLoadI6__halffE11AffineStoreIfS1_EfLi4ELi4ELi0ELi8ELi1ELb1EEvT_T0_iidPT1_S8_,@function
        .size           _Z17LayerNormWarpImplI19BiasAddResidualLoadI6__halffE11AffineStoreIfS1_EfLi4ELi4ELi0ELi8ELi1ELb1EEvT_T0_iidPT1_S8_,(.L_x_7560 - _Z17LayerNormWarpImplI19BiasAddResidualLoadI6__halffE11AffineStoreIfS1_EfLi4ELi4ELi0ELi8ELi1ELb1EEvT_T0_iidPT1_S8_)
        .other          _Z17LayerNormWarpImplI19BiasAddResidualLoadI6__halffE11AffineStoreIfS1_EfLi4ELi4ELi0ELi8ELi1ELb1EEvT_T0_iidPT1_S8_,@"STO_CUDA_ENTRY STV_DEFAULT"
_Z17LayerNormWarpImplI19BiasAddResidualLoadI6__halffE11AffineStoreIfS1_EfLi4ELi4ELi0ELi8ELi1ELb1EEvT_T0_iidPT1_S8_:
.text._Z17LayerNormWarpImplI19BiasAddResidualLoadI6__halffE11AffineStoreIfS1_EfLi4ELi4ELi0ELi8ELi1ELb1EEvT_T0_iidPT1_S8_:
        /* <DEDUP_REMOVED lines=25> */
.L_x_5349:
        /* <DEDUP_REMOVED lines=23> */
.L_x_5368:
        /* <DEDUP_REMOVED lines=58> */
.L_x_5352:
[----:B------:R-:W-:Y:S05]  /*06a0*/  BSYNC.RECONVERGENT B1 ;  /* 0x0000000000017941 */ /* 0x000fea0003800200 */
.L_x_5351:
[----:B------:R-:W-:-:S03]  /*06b0*/  UMOV UR4, 0xffffffff ;  /* 0xffffffff00047882 */ /* 0x000fc60000000000 */
[----:B------:R-:W-:Y:S05]  /*06c0*/  BRA.DIV UR4, `(.L_x_5353) ;  /* 0x0000000a04707947 */ /* 0x000fea000b800000 */
[----:B------:R0:W2:Y:S04]  /*06d0*/  SHFL.DOWN PT, R28, R3, 0x4, 0x181f ;  /* 0x08981f00031c7f89 */ /* 0x0000a800000e0000 */
[----:B------:R0:W3:Y:S04]  /*06e0*/  SHFL.DOWN PT, R25, R23, 0x4, 0x181f ;  /* 0x08981f0017197f89 */ /* 0x0000e800000e0000 */
[----:B------:R0:W4:Y:S02]  /*06f0*/  SHFL.DOWN PT, R14, R22, 0x4, 0x181f ;  /* 0x08981f00160e7f89 */ /* 0x00012400000e0000 */
.L_x_5373:
        /* <DEDUP_REMOVED lines=17> */
.L_x_5355:
[----:B------:R-:W-:Y:S05]  /*0810*/  BSYNC.RECONVERGENT B1 ;  /* 0x0000000000017941 */ /* 0x000fea0003800200 */
.L_x_5354:
[----:B------:R-:W-:-:S03]  /*0820*/  UMOV UR4, 0xffffffff ;  /* 0xffffffff00047882 */ /* 0x000fc60000000000 */
[----:B------:R-:W-:Y:S05]  /*0830*/  BRA.DIV UR4, `(.L_x_5356) ;  /* 0x0000000a04707947 */ /* 0x000fea000b800000 */
[----:B--2---:R2:W4:Y:S04]  /*0840*/  SHFL.DOWN PT, R28, R3, 0x2, 0x181f ;  /* 0x08581f00031c7f89 */ /* 0x00452800000e0000 */
[----:B---3--:R2:W3:Y:S04]  /*0850*/  SHFL.DOWN PT, R25, R23, 0x2, 0x181f ;  /* 0x08581f0017197f89 */ /* 0x0084e800000e0000 */
[----:B------:R2:W0:Y:S02]  /*0860*/  SHFL.DOWN PT, R14, R22, 0x2, 0x181f ;  /* 0x08581f00160e7f89 */ /* 0x00042400000e0000 */
.L_x_5378:
        /* <DEDUP_REMOVED lines=17> */
.L_x_5358:
[----:B------:R-:W-:Y:S05]  /*0980*/  BSYNC.RECONVERGENT B1 ;  /* 0x0000000000017941 */ /* 0x000fea0003800200 */
.L_x_5357:
[----:B------:R-:W-:-:S03]  /*0990*/  UMOV UR4, 0xffffffff ;  /* 0xffffffff00047882 */ /* 0x000fc60000000000 */
[----:B------:R-:W-:Y:S05]  /*09a0*/  BRA.DIV UR4, `(.L_x_5359) ;  /* 0x0000000a04707947 */ /* 0x000fea000b800000 */
[----:B----4-:R0:W4:Y:S04]  /*09b0*/  SHFL.DOWN PT, R28, R3, 0x1, 0x181f ;  /* 0x08381f00031c7f89 */ /* 0x01012800000e0000 */
[----:B---3--:R0:W3:Y:S04]  /*09c0*/  SHFL.DOWN PT, R25, R23, 0x1, 0x181f ;  /* 0x08381f0017197f89 */ /* 0x0080e800000e0000 */
[----:B------:R0:W0:Y:S02]  /*09d0*/  SHFL.DOWN PT, R14, R22, 0x1, 0x181f ;  /* 0x08381f00160e7f89 */ /* 0x00002400000e0000 */
.L_x_5383:
        /* <DEDUP_REMOVED lines=17> */
.L_x_5361:
[----:B------:R-:W-:Y:S05]  /*0af0*/  BSYNC.RECONVERGENT B1 ;  /* 0x0000000000017941 */ /* 0x000fea0003800200 */
.L_x_5360:
[----:B------:R-:W-:-:S03]  /*0b00*/  UMOV UR4, 0xffffffff ;  /* 0xffffffff00047882 */ /* 0x000fc60000000000 */
[----:B------:R-:W-:Y:S05]  /*0b10*/  BRA.DIV UR4, `(.L_x_5362) ;  /* 0x0000000a04707947 */ /* 0x000fea000b800000 */
[----:B--2---:R-:W0:Y:S04]  /*0b20*/  SHFL.IDX PT, R3, R3, RZ, 0x181f ;  /* 0x00181fff03037589 */ /* 0x004e2800000e0000 */
[----:B------:R-:W2:Y:S04]  /*0b30*/  SHFL.IDX PT, R23, R23, RZ, 0x181f ;  /* 0x00181fff17177589 */ /* 0x000ea800000e0000 */
[----:B------:R0:W0:Y:S02]  /*0b40*/  SHFL.IDX PT, R14, R22, RZ, 0x181f ;  /* 0x00181fff160e7589 */ /* 0x00002400000e0000 */
.L_x_5388:
        /* <DEDUP_REMOVED lines=28> */
.L_x_5364:
[----:B------:R-:W0:Y:S02]  /*0d10*/  MUFU.RSQ R11, R11 ;  /* 0x0000000b000b7308 */ /* 0x000e240000001400 */
.L_x_5365:
[----:B------:R-:W-:Y:S05]  /*0d20*/  BSYNC.RECONVERGENT B1 ;  /* 0x0000000000017941 */ /* 0x000fea0003800200 */
.L_x_5363:
        /* <DEDUP_REMOVED lines=20> */
[----:B---3--:R-:W-:Y:S01]  /*0e70*/  SHF.R.S32.HI R25, RZ, 0x1f, R10 ;  /* 0x0000001fff197819 */ /* 0x008fe2000001140a */
[----:B------:R-:W-:Y:S01]  /*0e80*/  IMAD.MOV.U32 R23, RZ, RZ, RZ ;  /* 0x000000ffff177224 */ /* 0x000fe200078e00ff */
[----:B------:R-:W-:Y:S01]  /*0e90*/  MOV R22, R4 ;  /* 0x0000000400167202 */ /* 0x000fe20000000f00 */
[C---:B------:R-:W-:Y:S01]  /*0ea0*/  FADD R0, -R3.reuse, R0 ;  /* 0x0000000003007221 */ /* 0x040fe20000000100 */
[----:B------:R-:W-:Y:S01]  /*0eb0*/  FADD R24, -R3, R24 ;  /* 0x0000001803187221 */ /* 0x000fe20000000100 */
[----:B------:R-:W-:-:S02]  /*0ec0*/  IMAD R25, R25, UR42, RZ ;  /* 0x0000002a19197c24 */ /* 0x000fc4000f8e02ff */
[----:B------:R-:W-:Y:S01]  /*0ed0*/  FADD R26, -R3, R26 ;  /* 0x0000001a031a7221 */ /* 0x000fe20000000100 */
[----:B------:R-:W-:-:S04]  /*0ee0*/  IMAD.WIDE.U32 R22, R10, UR42, R22 ;  /* 0x0000002a0a167c25 */ /* 0x000fc8000f8e0016 */
[----:B------:R-:W-:Y:S01]  /*0ef0*/  FADD R20, -R3, R20 ;  /* 0x0000001403147221 */ /* 0x000fe20000000100 */
[-C--:B------:R-:W-:Y:S01]  /*0f00*/  FMUL R0, R0, R11.reuse ;  /* 0x0000000b00007220 */ /* 0x080fe20000400000 */
[-C--:B------:R-:W-:Y:S01]  /*0f10*/  FMUL R3, R24, R11.reuse ;  /* 0x0000000b18037220 */ /* 0x080fe20000400000 */
[----:B------:R-:W-:Y:S02]  /*0f20*/  IMAD R25, R10, UR43, R25 ;  /* 0x0000002b0a197c24 */ /* 0x000fe4000f8e0219 */
[-C--:B------:R-:W-:Y:S01]  /*0f30*/  FMUL R26, R26, R11.reuse ;  /* 0x0000000b1a1a7220 */ /* 0x080fe20000400000 */
[----:B------:R-:W-:Y:S01]  /*0f40*/  FMUL R27, R20, R11 ;  /* 0x0000000b141b7220 */ /* 0x000fe20000400000 */
[----:B------:R-:W-:Y:S02]  /*0f50*/  F2FP.F16.F32.PACK_AB R0, R3, R0 ;  /* 0x000000000300723e */ /* 0x000fe400000000ff */
[----:B------:R-:W-:Y:S02]  /*0f60*/  IADD3 R23, PT, PT, R23, R25, RZ ;  /* 0x0000001917177210 */ /* 0x000fe40007ffe0ff */
[----:B------:R-:W-:-:S02]  /*0f70*/  F2FP.F16.F32.PACK_AB R3, R27, R26 ;  /* 0x0000001a1b03723e */ /* 0x000fc400000000ff */
[----:B------:R-:W-:-:S04]  /*0f80*/  SHF.R.S32.HI R25, RZ, 0x1f, R23 ;  /* 0x0000001fff197819 */ /* 0x000fc80000011417 */
[----:B------:R-:W-:-:S04]  /*0f90*/  LEA.HI R22, P1, R25, R22, RZ, 0x2 ;  /* 0x0000001619167211 */ /* 0x000fc800078310ff */
[----:B------:R-:W-:Y:S01]  /*0fa0*/  IADD3.X R25, PT, PT, RZ, R23, RZ, P1, !PT ;  /* 0x00000017ff197210 */ /* 0x000fe20000ffe4ff */
[----:B------:R-:W-:-:S03]  /*0fb0*/  IMAD.SHL.U32 R23, R22, 0x2, RZ ;  /* 0x0000000216177824 */ /* 0x000fc600078e00ff */
[----:B------:R-:W-:Y:S02]  /*0fc0*/  SHF.L.U64.HI R11, R22, 0x1, R25 ;  /* 0x00000001160b7819 */ /* 0x000fe40000010219 */
[----:B------:R-:W-:-:S04]  /*0fd0*/  LOP3.LUT R22, R23, 0xfffffff8, RZ, 0xc0, !PT ;  /* 0xfffffff817167812 */ /* 0x000fc800078ec0ff */
[----:B------:R-:W-:-:S04]  /*0fe0*/  IADD3 R22, P1, PT, R22, UR40, RZ ;  /* 0x0000002816167c10 */ /* 0x000fc8000ff3e0ff */
[----:B------:R-:W-:Y:S01]  /*0ff0*/  IADD3.X R23, PT, PT, R11, UR41, RZ, P1, !PT ;  /* 0x000000290b177c10 */ /* 0x000fe20008ffe4ff */
[----:B--2---:R-:W-:Y:S02]  /*1000*/  HFMA2 R12, R0, R12, R14 ;  /* 0x0000000c000c7231 */ /* 0x004fe4000000000e */
[----:B------:R-:W-:-:S05]  /*1010*/  HFMA2 R13, R3, R13, R15 ;  /* 0x0000000d030d7231 */ /* 0x000fca000000000f */
[----:B------:R0:W-:Y:S02]  /*1020*/  STG.E.64 desc[UR4][R22.64], R12 ;  /* 0x0000000c16007986 */ /* 0x0001e4000c101b04 */
.L_x_5367:
[----:B------:R-:W-:Y:S05]  /*1030*/  BSYNC.RECONVERGENT B1 ;  /* 0x0000000000017941 */ /* 0x000fea0003800200 */
.L_x_5366:
[----:B------:R-:W-:-:S04]  /*1040*/  IADD3 R10, PT, PT, R21, R10, RZ ;  /* 0x0000000a150a7210 */ /* 0x000fc80007ffe0ff */
[----:B------:R-:W-:-:S13]  /*1050*/  ISETP.GE.AND P1, PT, R10, UR47, PT ;  /* 0x0000002f0a007c0c */ /* 0x000fda000bf26270 */
[----:B------:R-:W-:Y:S05]  /*1060*/  @!P1 BRA `(.L_x_5368) ;  /* 0xfffffff000a49947 */ /* 0x000fea000383ffff */
[----:B------:R-:W-:Y:S05]  /*1070*/  BSYNC B0 ;  /* 0x0000000000007941 */ /* 0x000fea0003800000 */
.L_x_5350:
[----:B------:R-:W-:Y:S05]  /*1080*/  EXIT ;  /* 0x000000000000794d */ /* 0x000fea0003800000 */
.L_x_5353:
[----:B------:R-:W-:Y:S01]  /*1090*/  HFMA2 R11, -RZ, RZ, 0, 0.0020122528076171875 ;  /* 0x0000181fff0b7431 */ /* 0x000fe200000001ff */
[----:B------:R-:W-:Y:S01]  /*10a0*/  BSSY B1, `(.L_x_5369) ;  /* 0x0000007000017945 */ /* 0x000fe20003800000 */
[----:B------:R-:W-:Y:S01]  /*10b0*/  MOV R13, R3 ;  /* 0x00000003000d7202 */ /* 0x000fe20000000f00 */
[----:B------:R-:W-:Y:S01]  /*10c0*/  IMAD.MOV.U32 R12, RZ, RZ, 0x4 ;  /* 0x00000004ff0c7424 */ /* 0x000fe200078e00ff */
[----:B------:R-:W-:-:S07]  /*10d0*/  MOV R15, 0xffffffff ;  /* 0xffffffff000f7802 */ /* 0x000fce0000000f00 */
[----:B-1----:R-:W-:Y:S05]  /*10e0*/  WARPSYNC.COLLECTIVE R15, `(.L_x_5370) ;  /* 0x000000000f087348 */ /* 0x002fea0003c00000 */
[----:B------:R0:W2:Y:S02]  /*10f0*/  SHFL.DOWN P6, R14, R13, R12, R11 ;  /* 0x0800000c0d0e7389 */ /* 0x0000a400000c000b */
[----:B012---:R-:W-:Y:S05]  /*1100*/  ENDCOLLECTIVE ;  /* 0x000000000000791b */ /* 0x007fea0003800000 */
.L_x_5370:
[----:B------:R-:W-:Y:S05]  /*1110*/  BSYNC B1 ;  /* 0x0000000000017941 */ /* 0x000fea0003800000 */
.L_x_5369:
        /* <DEDUP_REMOVED lines=8> */
.L_x_5371:
[----:B------:R-:W-:Y:S01]  /*11a0*/  IMAD.MOV.U32 R13, RZ, RZ, R22 ;  /* 0x000000ffff0d7224 */ /* 0x000fe200078e0016 */
[----:B------:R-:W-:-:S07]  /*11b0*/  MOV R25, R14 ;  /* 0x0000000e00197202 */ /* 0x000fce0000000f00 */
[----:B------:R-:W-:Y:S05]  /*11c0*/  WARPSYNC.COLLECTIVE R15, `(.L_x_5372) ;  /* 0x000000000f087348 */ /* 0x000fea0003c00000 */
[----:B------:R0:W1:Y:S02]  /*11d0*/  SHFL.DOWN P6, R14, R13, R12, R11 ;  /* 0x0800000c0d0e7389 */ /* 0x00006400000c000b */
[----:B01----:R-:W-:Y:S05]  /*11e0*/  ENDCOLLECTIVE ;  /* 0x000000000000791b */ /* 0x003fea0003800000 */
.L_x_5372:
[----:B------:R-:W-:Y:S05]  /*11f0*/  BRA `(.L_x_5373) ;  /* 0xfffffff400407947 */ /* 0x000fea000383ffff */
.L_x_5356:
[----:B------:R-:W-:Y:S01]  /*1200*/  HFMA2 R12, -RZ, RZ, 0, 1.1920928955078125e-07 ;  /* 0x00000002ff0c7431 */ /* 0x000fe200000001ff */
[----:B------:R-:W-:Y:S01]  /*1210*/  BSSY B1, `(.L_x_5374) ;  /* 0x0000007000017945 */ /* 0x000fe20003800000 */
[----:B------:R-:W-:Y:S01]  /*1220*/  MOV R13, R3 ;  /* 0x00000003000d7202 */ /* 0x000fe20000000f00 */
[----:B------:R-:W-:Y:S01]  /*1230*/  IMAD.MOV.U32 R11, RZ, RZ, 0x181f ;  /* 0x0000181fff0b7424 */ /* 0x000fe200078e00ff */
[----:B------:R-:W-:-:S07]  /*1240*/  MOV R15, 0xffffffff ;  /* 0xffffffff000f7802 */ /* 0x000fce0000000f00 */
[----:B0123--:R-:W-:Y:S05]  /*1250*/  WARPSYNC.COLLECTIVE R15, `(.L_x_5375) ;  /* 0x000000000f087348 */ /* 0x00ffea0003c00000 */
[----:B------:R4:W0:Y:S02]  /*1260*/  SHFL.DOWN P6, R14, R13, R12, R11 ;  /* 0x0800000c0d0e7389 */ /* 0x00082400000c000b */
[----:B01234-:R-:W-:Y:S05]  /*1270*/  ENDCOLLECTIVE ;  /* 0x000000000000791b */ /* 0x01ffea0003800000 */
.L_x_5375:
[----:B------:R-:W-:Y:S05]  /*1280*/  BSYNC B1 ;  /* 0x0000000000017941 */ /* 0x000fea0003800000 */
.L_x_5374:
        /* <DEDUP_REMOVED lines=8> */
.L_x_5376:
[----:B------:R-:W-:Y:S01]  /*1310*/  MOV R13, R22 ;  /* 0x00000016000d7202 */ /* 0x000fe20000000f00 */
[----:B------:R-:W-:-:S07]  /*1320*/  IMAD.MOV.U32 R25, RZ, RZ, R14 ;  /* 0x000000ffff197224 */ /* 0x000fce00078e000e */
[----:B------:R-:W-:Y:S05]  /*1330*/  WARPSYNC.COLLECTIVE R15, `(.L_x_5377) ;  /* 0x000000000f087348 */ /* 0x000fea0003c00000 */
[----:B------:R0:W1:Y:S02]  /*1340*/  SHFL.DOWN P6, R14, R13, R12, R11 ;  /* 0x0800000c0d0e7389 */ /* 0x00006400000c000b */
[----:B01----:R-:W-:Y:S05]  /*1350*/  ENDCOLLECTIVE ;  /* 0x000000000000791b */ /* 0x003fea0003800000 */
.L_x_5377:
[----:B------:R-:W-:Y:S05]  /*1360*/  BRA `(.L_x_5378) ;  /* 0xfffffff400407947 */ /* 0x000fea000383ffff */
.L_x_5359:
        /* <DEDUP_REMOVED lines=8> */
.L_x_5380:
[----:B------:R-:W-:Y:S05]  /*13f0*/  BSYNC B1 ;  /* 0x0000000000017941 */ /* 0x000fea0003800000 */
.L_x_5379:
        /* <DEDUP_REMOVED lines=8> */
.L_x_5381:
[----:B------:R-:W-:Y:S01]  /*1480*/  IMAD.MOV.U32 R13, RZ, RZ, R22 ;  /* 0x000000ffff0d7224 */ /* 0x000fe200078e0016 */
[----:B------:R-:W-:-:S07]  /*1490*/  MOV R25, R14 ;  /* 0x0000000e00197202 */ /* 0x000fce0000000f00 */
[----:B------:R-:W-:Y:S05]  /*14a0*/  WARPSYNC.COLLECTIVE R15, `(.L_x_5382) ;  /* 0x000000000f087348 */ /* 0x000fea0003c00000 */
[----:B------:R0:W1:Y:S02]  /*14b0*/  SHFL.DOWN P6, R14, R13, R12, R11 ;  /* 0x0800000c0d0e7389 */ /* 0x00006400000c000b */
[----:B01----:R-:W-:Y:S05]  /*14c0*/  ENDCOLLECTIVE ;  /* 0x000000000000791b */ /* 0x003fea0003800000 */
.L_x_5382:
[----:B------:R-:W-:Y:S05]  /*14d0*/  BRA `(.L_x_5383) ;  /* 0xfffffff400407947 */ /* 0x000fea000383ffff */
.L_x_5362:
        /* <DEDUP_REMOVED lines=8> */
.L_x_5385:
[----:B------:R-:W-:Y:S05]  /*1560*/  BSYNC B1 ;  /* 0x0000000000017941 */ /* 0x000fea0003800000 */
.L_x_5384:
        /* <DEDUP_REMOVED lines=8> */
.L_x_5386:
[----:B------:R-:W-:Y:S02]  /*15f0*/  MOV R13, R22 ;  /* 0x00000016000d7202 */ /* 0x000fe40000000f00 */
[----:B------:R-:W-:-:S07]  /*1600*/  MOV R23, R14 ;  /* 0x0000000e00177202 */ /* 0x000fce0000000f00 */
[----:B------:R-:W-:Y:S05]  /*1610*/  WARPSYNC.COLLECTIVE R15, `(.L_x_5387) ;  /* 0x000000000f087348 */ /* 0x000fea0003c00000 */
[----:B------:R0:W1:Y:S02]  /*1620*/  SHFL.IDX P6, R14, R13, R12, R11 ;  /* 0x0000000c0d0e7389 */ /* 0x00006400000c000b */
[----:B01----:R-:W-:Y:S05]  /*1630*/  ENDCOLLECTIVE ;  /* 0x000000000000791b */ /* 0x003fea0003800000 */
.L_x_5387:
[----:B------:R-:W-:Y:S05]  /*1640*/  BRA `(.L_x_5388) ;  /* 0xfffffff400407947 */ /* 0x000fea000383ffff */
.L_x_5389:
        /* <DEDUP_REMOVED lines=11> */
.L_x_7560:


//--------------------- .text._Z17LayerNormWarpImplI19BiasAddResidualLoadI6__halffE11AffineStoreIfS1_EfLi4ELi4ELi4ELi8ELi1ELb0EEvT_T0_iidPT1_S8_ --------------------------
	.section	.text._Z17LayerNormWarpImplI19BiasAddResidualLoadI6__halffE11AffineStoreIfS1_EfLi4ELi4ELi4ELi8ELi1ELb0EEvT_T0_iidPT1_S8_,"ax",@progbits
	.align	128
        .global         _Z17LayerNormWarpImplI19BiasAddResidualLoadI6__halffE11AffineStoreIfS1_EfLi4ELi4ELi4ELi8ELi1ELb0EEvT_T0_iidPT1_S8_
        .type           _Z17LayerNormWarpImplI19BiasAddResidualLoadI6__halffE11AffineStoreIfS1_EfLi4ELi4ELi4ELi8ELi1ELb0EEvT_T0_iidPT1_S8_,@function
        .size           _Z17LayerNormWarpImplI19BiasAddResidualLoadI6__halffE11AffineStoreIfS1_EfLi4ELi4ELi4ELi8ELi1ELb0EEvT_T0_iidPT1_S8_,(.L_x_7561 - _Z17LayerNormWarpImplI19BiasAddResidualLoadI6__halffE11AffineStoreIfS1_EfLi4ELi4ELi4ELi8ELi1ELb0EEvT_T0_iidPT1_S8_)
        .other          _Z17LayerNormWarpImplI19BiasAddResidualLoadI6__halffE11AffineStoreIfS1_EfLi4ELi4ELi4ELi8ELi1ELb0EEvT_T0_iidPT1_S8_,@"STO_CUDA_ENTRY STV_DEFAULT"
_Z17LayerNormWarpImplI19BiasAddResidualLoadI6__halffE11AffineStoreIfS1_EfLi4ELi4ELi4ELi8ELi1ELb0EEvT_T0_iidPT1_S8_:
.text._Z17LayerNormWarpImplI19BiasAddResidualLoadI6__halffE11AffineStoreIfS1_EfLi4ELi4ELi4ELi8ELi1ELb0EEvT_T0_iidPT1_S8_:
        /* <DEDUP_REMOVED lines=25> */
.L_x_5390:
        /* <DEDUP_REMOVED lines=21> */
.L_x_5404:
        /* <DEDUP_REMOVED lines=56> */
.L_x_5409:
        /* <DEDUP_REMOVED lines=14> */
.L_x_5393:
[----:B------:R-:W-:-:S03]  /*0740*/  UMOV UR4, 0xffffffff ;  /* 0xffffffff00047882 */ /* 0x000fc60000000000 */
[----:B------:R-:W-:Y:S05]  /*0750*/  BRA.DIV UR4, `(.L_x_5394) ;  /* 0x0000000a045c7947 */ /* 0x000fea000b800000 */
[----:B------:R2:W3:Y:S04]  /*0760*/  SHFL.DOWN PT, R30, R25, 0x2, 0x181f ;  /* 0x08581f00191e7f89 */ /* 0x0004e800000e0000 */
[----:B-1----:R2:W1:Y:S04]  /*0770*/  SHFL.DOWN PT, R3, R23, 0x2, 0x181f ;  /* 0x08581f0017037f89 */ /* 0x00246800000e0000 */
[----:B------:R2:W4:Y:S02]  /*0780*/  SHFL.DOWN PT, R14, R21, 0x2, 0x181f ;  /* 0x08581f00150e7f89 */ /* 0x00052400000e0000 */
.L_x_5414:
        /* <DEDUP_REMOVED lines=16> */
.L_x_5395:
[----:B------:R-:W-:-:S03]  /*0890*/  UMOV UR4, 0xffffffff ;  /* 0xffffffff00047882 */ /* 0x000fc60000000000 */
[----:B------:R-:W-:Y:S05]  /*08a0*/  BRA.DIV UR4, `(.L_x_5396) ;  /* 0x0000000a04647947 */ /* 0x000fea000b800000 */
[----:B---3--:R3:W4:Y:S04]  /*08b0*/  SHFL.DOWN PT, R30, R25, 0x1, 0x181f ;  /* 0x08381f00191e7f89 */ /* 0x00872800000e0000 */
[----:B-1----:R3:W1:Y:S04]  /*08c0*/  SHFL.DOWN PT, R3, R23, 0x1, 0x181f ;  /* 0x08381f0017037f89 */ /* 0x00266800000e0000 */
[----:B------:R3:W0:Y:S02]  /*08d0*/  SHFL.DOWN PT, R14, R21, 0x1, 0x181f ;  /* 0x08381f00150e7f89 */ /* 0x00062400000e0000 */
.L_x_5419:
        /* <DEDUP_REMOVED lines=16> */
.L_x_5397:
[----:B------:R-:W-:-:S03]  /*09e0*/  UMOV UR4, 0xffffffff ;  /* 0xffffffff00047882 */ /* 0x000fc60000000000 */
[----:B------:R-:W-:Y:S05]  /*09f0*/  BRA.DIV UR4, `(.L_x_5398) ;  /* 0x0000000a046c7947 */ /* 0x000fea000b800000 */
[----:B-1----:R0:W1:Y:S04]  /*0a00*/  SHFL.IDX PT, R3, R25, RZ, 0x181f ;  /* 0x00181fff19037589 */ /* 0x00206800000e0000 */
[----:B--23--:R-:W2:Y:S04]  /*0a10*/  SHFL.IDX PT, R23, R23, RZ, 0x181f ;  /* 0x00181fff17177589 */ /* 0x00cea800000e0000 */
[----:B------:R0:W3:Y:S02]  /*0a20*/  SHFL.IDX PT, R14, R21, RZ, 0x181f ;  /* 0x00181fff150e7589 */ /* 0x0000e400000e0000 */
.L_x_5424:
        /* <DEDUP_REMOVED lines=15> */
[----:B------:R-:W2:Y:S01]  /*0b20*/  MUFU.RSQ R12, R14 ;  /* 0x0000000e000c7308 */ /* 0x000ea20000001400 */
[----:B------:R-:W-:-:S05]  /*0b30*/  IADD3 R11, PT, PT, -R11, R14, RZ ;  /* 0x0000000e0b0b7210 */ /* 0x000fca0007ffe1ff */
[----:B------:R-:W-:Y:S02]  /*0b40*/  @!P1 VIADD R11, R11, 0xc000000 ;  /* 0x0c0000000b0b9836 */ /* 0x000fe40000000000 */
        /* <DEDUP_REMOVED lines=10> */
.L_x_5400:
[----:B------:R-:W2:Y:S02]  /*0bf0*/  MUFU.RSQ R11, R11 ;  /* 0x0000000b000b7308 */ /* 0x000ea40000001400 */
.L_x_5401:
[----:B------:R-:W-:Y:S05]  /*0c00*/  BSYNC.RECONVERGENT B1 ;  /* 0x0000000000017941 */ /* 0x000fea0003800200 */
.L_x_5399:
        /* <DEDUP_REMOVED lines=15> */
.L_x_5403:
[----:B------:R-:W-:Y:S05]  /*0d00*/  BSYNC.RECONVERGENT B1 ;  /* 0x0000000000017941 */ /* 0x000fea0003800200 */
.L_x_5402:
        /* <DEDUP_REMOVED lines=21> */
[----:B------:R-:W-:-:S05]  /*0e60*/  LEA.HI R20, P0, R21, R20, RZ, 0x2 ;  /* 0x0000001415147211 */ /* 0x000fca00078110ff */
[----:B------:R-:W-:Y:S01]  /*0e70*/  IMAD.X R21, RZ, RZ, R7, P0 ;  /* 0x000000ffff157224 */ /* 0x000fe200000e0607 */
[----:B------:R-:W-:-:S04]  /*0e80*/  SHF.L.U32 R7, R20, 0x1, RZ ;  /* 0x0000000114077819 */ /* 0x000fc800000006ff */
        /* <DEDUP_REMOVED lines=11> */
.L_x_5391:
[----:B------:R-:W-:Y:S05]  /*0f40*/  EXIT ;  /* 0x000000000000794d */ /* 0x000fea0003800000 */
.L_x_5392:
[----:B------:R-:W-:Y:S01]  /*0f50*/  BSSY B1, `(.L_x_5405) ;  /* 0x0000008000017945 */ /* 0x000fe20003800000 */
[----:B------:R-:W-:Y:S01]  /*0f60*/  IMAD.MOV.U32 R13, RZ, RZ, R30 ;  /* 0x000000ffff0d7224 */ /* 0x000fe200078e001e */
[----:B------:R-:W-:Y:S01]  /*0f70*/  MOV R12, 0x4 ;  /* 0x00000004000c7802 */ /* 0x000fe20000000f00 */
[----:B------:R-:W-:Y:S01]  /*0f80*/  IMAD.MOV.U32 R15, RZ, RZ, -0x1 ;  /* 0xffffffffff0f7424 */ /* 0x000fe200078e00ff */
[----:B------:R-:W-:-:S07]  /*0f90*/  MOV R11, 0x181f ;  /* 0x0000181f000b7802 */ /* 0x000fce0000000f00 */
[----:B------:R-:W-:Y:S05]  /*0fa0*/  WARPSYNC.COLLECTIVE R15, `(.L_x_5406) ;  /* 0x000000000f087348 */ /* 0x000fea0003c00000 */
[----:B------:R0:W1:Y:S02]  /*0fb0*/  SHFL.DOWN P6, R14, R13, R12, R11 ;  /* 0x0800000c0d0e7389 */ /* 0x00006400000c000b */
[----:B01----:R-:W-:Y:S05]  /*0fc0*/  ENDCOLLECTIVE ;  /* 0x000000000000791b */ /* 0x003fea0003800000 */
.L_x_5406:
[----:B------:R-:W-:Y:S05]  /*0fd0*/  BSYNC B1 ;  /* 0x0000000000017941 */ /* 0x000fea0003800000 */
.L_x_5405:
        /* <DEDUP_REMOVED lines=8> */
.L_x_5407:
[----:B------:R-:W-:Y:S02]  /*1060*/  MOV R13, R25 ;  /* 0x00000019000d7202 */ /* 0x000fe40000000f00 */
[----:B------:R-:W-:Y:S01]  /*1070*/  MOV R25, R30 ;  /* 0x0000001e00197202 */ /* 0x000fe20000000f00 */
[----:B------:R-:W-:-:S07]  /*1080*/  IMAD.MOV.U32 R3, RZ, RZ, R14 ;  /* 0x000000ffff037224 */ /* 0x000fce00078e000e */
[----:B------:R-:W-:Y:S05]  /*1090*/  WARPSYNC.COLLECTIVE R15, `(.L_x_5408) ;  /* 0x000000000f087348 */ /* 0x000fea0003c00000 */
[----:B------:R0:W1:Y:S02]  /*10a0*/  SHFL.DOWN P6, R14, R13, R12, R11 ;  /* 0x0800000c0d0e7389 */ /* 0x00006400000c000b */
[----:B01----:R-:W-:Y:S05]  /*10b0*/  ENDCOLLECTIVE ;  /* 0x000000000000791b */ /* 0x003fea0003800000 */
.L_x_5408:
[----:B------:R-:W-:Y:S05]  /*10c0*/  BRA `(.L_x_5409) ;  /* 0xfffffff400647947 */ /* 0x000fea000383ffff */
.L_x_5394:
[----:B------:R-:W-:Y:S01]  /*10d0*/  HFMA2 R12, -RZ, RZ, 0, 1.1920928955078125e-07 ;  /* 0x00000002ff0c7431 */ /* 0x000fe200000001ff */
[----:B------:R-:W-:Y:S01]  /*10e0*/  BSSY B1, `(.L_x_5410) ;  /* 0x0000007000017945 */ /* 0x000fe20003800000 */
[----:B------:R-:W-:Y:S01]  /*10f0*/  IMAD.MOV.U32 R13, RZ, RZ, R25 ;  /* 0x000000ffff0d7224 */ /* 0x000fe200078e0019 */
[----:B------:R-:W-:Y:S01]  /*1100*/  MOV R11, 0x181f ;  /* 0x0000181f000b7802 */ /* 0x000fe20000000f00 */
[----:B------:R-:W-:-:S07]  /*1110*/  IMAD.MOV.U32 R15, RZ, RZ, -0x1 ;  /* 0xffffffffff0f7424 */ /* 0x000fce00078e00ff */
[----:B01----:R-:W-:Y:S05]  /*1120*/  WARPSYNC.COLLECTIVE R15, `(.L_x_5411) ;  /* 0x000000000f087348 */ /* 0x003fea0003c00000 */
[----:B------:R2:W3:Y:S02]  /*1130*/  SHFL.DOWN P6, R14, R13, R12, R11 ;  /* 0x0800000c0d0e7389 */ /* 0x0004e400000c000b */
[----:B0123--:R-:W-:Y:S05]  /*1140*/  ENDCOLLECTIVE ;  /* 0x000000000000791b */ /* 0x00ffea0003800000 */
.L_x_5411:
[----:B------:R-:W-:Y:S05]  /*1150*/  BSYNC B1 ;  /* 0x0000000000017941 */ /* 0x000fea0003800000 */
.L_x_5410:
        /* <DEDUP_REMOVED lines=8> */
.L_x_5412:
[----:B------:R-:W-:Y:S01]  /*11e0*/  MOV R13, R21 ;  /* 0x00000015000d7202 */ /* 0x000fe20000000f00 */
[----:B------:R-:W-:-:S07]  /*11f0*/  IMAD.MOV.U32 R3, RZ, RZ, R14 ;  /* 0x000000ffff037224 */ /* 0x000fce00078e000e */
[----:B------:R-:W-:Y:S05]  /*1200*/  WARPSYNC.COLLECTIVE R15, `(.L_x_5413) ;  /* 0x000000000f087348 */ /* 0x000fea0003c00000 */
[----:B------:R0:W1:Y:S02]  /*1210*/  SHFL.DOWN P6, R14, R13, R12, R11 ;  /* 0x0800000c0d0e7389 */ /* 0x00006400000c000b */
[----:B01----:R-:W-:Y:S05]  /*1220*/  ENDCOLLECTIVE ;  /* 0x000000000000791b */ /* 0x003fea0003800000 */
.L_x_5413:
[----:B------:R-:W-:Y:S05]  /*1230*/  BRA `(.L_x_5414) ;  /* 0xfffffff400547947 */ /* 0x000fea000383ffff */
.L_x_5396:
[----:B------:R-:W-:Y:S01]  /*1240*/  HFMA2 R12, -RZ, RZ, 0, 5.9604644775390625e-08 ;  /* 0x00000001ff0c7431 */ /* 0x000fe200000001ff */
[----:B------:R-:W-:Y:S01]  /*1250*/  BSSY B1, `(.L_x_5415) ;  /* 0x0000007000017945 */ /* 0x000fe20003800000 */
[----:B------:R-:W-:Y:S01]  /*1260*/  MOV R13, R25 ;  /* 0x00000019000d7202 */ /* 0x000fe20000000f00 */
[----:B------:R-:W-:Y:S01]  /*1270*/  IMAD.MOV.U32 R11, RZ, RZ, 0x181f ;  /* 0x0000181fff0b7424 */ /* 0x000fe200078e00ff */
[----:B------:R-:W-:-:S07]  /*1280*/  MOV R15, 0xffffffff ;  /* 0xffffffff000f7802 */ /* 0x000fce0000000f00 */
[----:B0123--:R-:W-:Y:S05]  /*1290*/  WARPSYNC.COLLECTIVE R15, `(.L_x_5416) ;  /* 0x000000000f087348 */ /* 0x00ffea0003c00000 */
[----:B------:R4:W0:Y:S02]  /*12a0*/  SHFL.DOWN P6, R14, R13, R12, R11 ;  /* 0x0800000c0d0e7389 */ /* 0x00082400000c000b */
[----:B01234-:R-:W-:Y:S05]  /*12b0*/  ENDCOLLECTIVE ;  /* 0x000000000000791b */ /* 0x01ffea0003800000 */
.L_x_5416:
[----:B------:R-:W-:Y:S05]  /*12c0*/  BSYNC B1 ;  /* 0x0000000000017941 */ /* 0x000fea0003800000 */
.L_x_5415:
        /* <DEDUP_REMOVED lines=8> */
.L_x_5417:
[----:B------:R-:W-:Y:S01]  /*1350*/  IMAD.MOV.U32 R13, RZ, RZ, R21 ;  /* 0x000000ffff0d7224 */ /* 0x000fe200078e0015 */
[----:B------:R-:W-:-:S07]  /*1360*/  MOV R3, R14 ;  /* 0x0000000e00037202 */ /* 0x000fce0000000f00 */
[----:B------:R-:W-:Y:S05]  /*1370*/  WARPSYNC.COLLECTIVE R15, `(.L_x_5418) ;  /* 0x000000000f087348 */ /* 0x000fea0003c00000 */
[----:B------:R0:W1:Y:S02]  /*1380*/  SHFL.DOWN P6, R14, R13, R12, R11 ;  /* 0x0800000c0d0e7389 */ /* 0x00006400000c000b */
[----:B01----:R-:W-:Y:S05]  /*1390*/  ENDCOLLECTIVE ;  /* 0x000000000000791b */ /* 0x003fea0003800000 */
.L_x_5418:
[----:B------:R-:W-:Y:S05]  /*13a0*/  BRA `(.L_x_5419) ;  /* 0xfffffff4004c7947 */ /* 0x000fea000383ffff */
.L_x_5398:
        /* <DEDUP_REMOVED lines=8> */
.L_x_5421:
[----:B------:R-:W-:Y:S05]  /*1430*/  BSYNC B1 ;  /* 0x0000000000017941 */ /* 0x000fea0003800000 */
.L_x_5420:
        /* <DEDUP_REMOVED lines=8> */
.L_x_5422:
[----:B------:R-:W-:Y:S02]  /*14c0*/  MOV R13, R21 ;  /* 0x00000015000d7202 */ /* 0x000fe40000000f00 */
[----:B------:R-:W-:-:S07]  /*14d0*/  MOV R23, R14 ;  /* 0x0000000e00177202 */ /* 0x000fce0000000f00 */
[----:B------:R-:W-:Y:S05]  /*14e0*/  WARPSYNC.COLLECTIVE R15, `(.L_x_5423) ;  /* 0x000000000f087348 */ /* 0x000fea0003c00000 */
[----:B------:R0:W1:Y:S02]  /*14f0*/  SHFL.IDX P6, R14, R13, R12, R11 ;  /* 0x0000000c0d0e7389 */ /* 0x00006400000c000b */
[----:B01----:R-:W-:Y:S05]  /*1500*/  ENDCOLLECTIVE ;  /* 0x000000000000791b */ /* 0x003fea0003800000 */
.L_x_5423:
[----:B------:R-:W-:Y:S05]  /*1510*/  BRA `(.L_x_5424) ;  /* 0xfffffff400447947 */ /* 0x000fea000383ffff */
.L_x_5425:
        /* <DEDUP_REMOVED lines=14> */
.L_x_7561:


//--------------------- .text._Z17LayerNormWarpImplI19BiasAddResidualLoadI6__halffE11AffineStoreIfS1_EfLi4ELi4ELi0ELi8ELi2ELb1EEvT_T0_iidPT1_S8_ --------------------------
	.section	.text._Z17LayerNormWarpImplI19BiasAddResidualLoadI6__halffE11AffineStoreIfS1_EfLi4ELi4ELi0ELi8ELi2ELb1EEvT_T0_iidPT1_S8_,"ax",@progbits
	.align	128
        .global         _Z17LayerNormWarpImplI19BiasAddResidualLoadI6__halffE11AffineStoreIfS1_EfLi4ELi4ELi0ELi8ELi2ELb1EEvT_T0_iidPT1_S8_
        .type           _Z17LayerNormWarpImplI19BiasAddResidualLoadI6__halffE11AffineStoreIfS1_EfLi4ELi4ELi0ELi8ELi2ELb1EEvT_T0_iidPT1_S8_,@function
        .size           _Z17LayerNormWarpImplI19BiasAddResidualLoadI6__halffE11AffineStoreIfS1_EfLi4ELi4ELi0ELi8ELi2ELb1EEvT_T0_iidPT1_S8_,(.L_x_7562 - _Z17LayerNormWarpImplI19BiasAddResidualLoadI6__halffE11AffineStoreIfS1_EfLi4ELi4ELi0ELi8ELi2ELb1EEvT_T0_iidPT1_S8_)
        .other          _Z17LayerNormWarpImplI19BiasAddResidualLoadI6__halffE11AffineStoreIfS1_EfLi4ELi4ELi0ELi8ELi2ELb1EEvT_T0_iidPT1_S8_,@"STO_CUDA_ENTRY STV_DEFAULT"
_Z17LayerNormWarpImplI19BiasAddResidualLoadI6__halffE11AffineStoreIfS1_EfLi4ELi4ELi0ELi8ELi2ELb1EEvT_T0_iidPT1_S8_:
.text._Z17LayerNormWarpImplI19BiasAddResidualLoadI6__halffE11AffineStoreIfS1_EfLi4ELi4ELi0ELi8ELi2ELb1EEvT_T0_iidPT1_S8_:
        /* <DEDUP_REMOVED lines=25> */
.L_x_5426:
        /* <DEDUP_REMOVED lines=24> */
.L_x_5461:
        /* <DEDUP_REMOVED lines=60> */
.L_x_5429:
[----:B------:R-:W-:Y:S05]  /*06d0*/  BSYNC.RECONVERGENT B1 ;  /* 0x0000000000017941 */ /* 0x000fea0003800200 */
.L_x_5428:
        /* <DEDUP_REMOVED lines=52> */
.L_x_5431:
[----:B------:R-:W-:Y:S05]  /*0a20*/  BSYNC.RECONVERGENT B1 ;  /* 0x0000000000017941 */ /* 0x000fea0003800200 */
.L_x_5430:
[----:B------:R-:W-:-:S03]  /*0a30*/  UMOV UR4, 0xffffffff ;  /* 0xffffffff00047882 */ /* 0x000fc60000000000 */
[----:B------:R-:W-:Y:S05]  /*0a40*/  BRA.DIV UR4, `(.L_x_5432) ;  /* 0x0000001204cc7947 */ /* 0x000fea000b800000 */
[----:B------:R0:W2:Y:S04]  /*0a50*/  SHFL.DOWN PT, R35, R6, 0x4, 0x181f ;  /* 0x08981f0006237f89 */ /* 0x0000a800000e0000 */
[----:B------:R0:W3:Y:S04]  /*0a60*/  SHFL.DOWN PT, R10, R7, 0x4, 0x181f ;  /* 0x08981f00070a7f89 */ /* 0x0000e800000e0000 */
[----:B------:R0:W4:Y:S02]  /*0a70*/  SHFL.DOWN PT, R14, R31, 0x4, 0x181f ;  /* 0x08981f001f0e7f89 */ /* 0x00012400000e0000 */
.L_x_5466:
        /* <DEDUP_REMOVED lines=17> */
.L_x_5434:
[----:B------:R-:W-:Y:S05]  /*0b90*/  BSYNC.RECONVERGENT B1 ;  /* 0x0000000000017941 */ /* 0x000fea0003800200 */
.L_x_5433:
[----:B------:R-:W-:-:S03]  /*0ba0*/  UMOV UR4, 0xffffffff ;  /* 0xffffffff00047882 */ /* 0x000fc60000000000 */
[----:B------:R-:W-:Y:S05]  /*0bb0*/  BRA.DIV UR4, `(.L_x_5435) ;  /* 0x0000001204cc7947 */ /* 0x000fea000b800000 */
[----:B--2---:R2:W4:Y:S04]  /*0bc0*/  SHFL.DOWN PT, R35, R6, 0x2, 0x181f ;  /* 0x08581f0006237f89 */ /* 0x00452800000e0000 */
[----:B---3--:R2:W3:Y:S04]  /*0bd0*/  SHFL.DOWN PT, R10, R7, 0x2, 0x181f ;  /* 0x08581f00070a7f89 */ /* 0x0084e800000e0000 */
[----:B------:R2:W0:Y:S02]  /*0be0*/  SHFL.DOWN PT, R14, R31, 0x2, 0x181f ;  /* 0x08581f001f0e7f89 */ /* 0x00042400000e0000 */
.L_x_5471:
        /* <DEDUP_REMOVED lines=17> */
.L_x_5437:
[----:B------:R-:W-:Y:S05]  /*0d00*/  BSYNC.RECONVERGENT B1 ;  /* 0x0000000000017941 */ /* 0x000fea0003800200 */
.L_x_5436:
[----:B------:R-:W-:-:S03]  /*0d10*/  UMOV UR4, 0xffffffff ;  /* 0xffffffff00047882 */ /* 0x000fc60000000000 */
[----:B------:R-:W-:Y:S05]  /*0d20*/  BRA.DIV UR4, `(.L_x_5438) ;  /* 0x0000001204cc7947 */ /* 0x000fea000b800000 */
[----:B----4-:R0:W4:Y:S04]  /*0d30*/  SHFL.DOWN PT, R35, R6, 0x1, 0x181f ;  /* 0x08381f0006237f89 */ /* 0x01012800000e0000 */
[----:B---3--:R0:W3:Y:S04]  /*0d40*/  SHFL.DOWN PT, R10, R7, 0x1, 0x181f ;  /* 0x08381f00070a7f89 */ /* 0x0080e800000e0000 */
[----:B------:R0:W0:Y:S02]  /*0d50*/  SHFL.DOWN PT, R14, R31, 0x1, 0x181f ;  /* 0x08381f001f0e7f89 */ /* 0x00002400000e0000 */
.L_x_5476:
        /* <DEDUP_REMOVED lines=17> */
.L_x_5440:
[----:B------:R-:W-:Y:S05]  /*0e70*/  BSYNC.RECONVERGENT B1 ;  /* 0x0000000000017941 */ /* 0x000fea0003800200 */
.L_x_5439:
[----:B------:R-:W-:-:S03]  /*0e80*/  UMOV UR4, 0xffffffff ;  /* 0xffffffff00047882 */ /* 0x000fc60000000000 */
[----:B------:R-:W-:Y:S05]  /*0e90*/  BRA.DIV UR4, `(.L_x_5441) ;  /* 0x0000001204cc7947 */ /* 0x000fea000b800000 */
[----:B------:R0:W0:Y:S04]  /*0ea0*/  SHFL.IDX PT, R34, R6, RZ, 0x181f ;  /* 0x00181fff06227589 */ /* 0x00002800000e0000 */
[----:B--2---:R-:W2:Y:S04]  /*0eb0*/  SHFL.IDX PT, R7, R7, RZ, 0x181f ;  /* 0x00181fff07077589 */ /* 0x004ea800000e0000 */
[----:B------:R0:W0:Y:S02]  /*0ec0*/  SHFL.IDX PT, R14, R31, RZ, 0x181f ;  /* 0x00181fff1f0e7589 */ /* 0x00002400000e0000 */
.L_x_5481:
        /* <DEDUP_REMOVED lines=28> */
.L_x_5443:
[----:B------:R0:W1:Y:S02]  /*1090*/  MUFU.RSQ R14, R7 ;  /* 0x00000007000e7308 */ /* 0x0000640000001400 */
.L_x_5444:
[----:B------:R-:W-:Y:S05]  /*10a0*/  BSYNC.RECONVERGENT B1 ;  /* 0x0000000000017941 */ /* 0x000fea0003800200 */
.L_x_5442:
        /* <DEDUP_REMOVED lines=22> */
[----:B------:R-:W-:Y:S02]  /*1210*/  IMAD.MOV.U32 R12, RZ, RZ, R24 ;  /* 0x000000ffff0c7224 */ /* 0x000fe400078e0018 */
[C---:B------:R-:W-:Y:S01]  /*1220*/  FADD R5, -R34.reuse, R5 ;  /* 0x0000000522057221 */ /* 0x040fe20000000100 */
[C---:B------:R-:W-:Y:S01]  /*1230*/  FADD R31, -R34.reuse, R30 ;  /* 0x0000001e221f7221 */ /* 0x040fe20000000100 */
[----:B------:R-:W-:Y:S01]  /*1240*/  FADD R29, -R34, R29 ;  /* 0x0000001d221d7221 */ /* 0x000fe20000000100 */
[----:B------:R-:W-:-:S02]  /*1250*/  IMAD R36, R36, UR42, RZ ;  /* 0x0000002a24247c24 */ /* 0x000fc4000f8e02ff */
[-C--:B------:R-:W-:Y:S01]  /*1260*/  FMUL R5, R5, R14.reuse ;  /* 0x0000000e05057220 */ /* 0x080fe20000400000 */
[----:B------:R-:W-:Y:S01]  /*1270*/  FMUL R31, R31, R14 ;  /* 0x0000000e1f1f7220 */ /* 0x000fe20000400000 */
[----:B------:R-:W-:-:S04]  /*1280*/  IMAD.WIDE.U32 R12, R21, UR42, R12 ;  /* 0x0000002a150c7c25 */ /* 0x000fc8000f8e000c */
[----:B------:R-:W-:-:S05]  /*1290*/  IMAD R15, R21, UR43, R36 ;  /* 0x0000002b150f7c24 */ /* 0x000fca000f8e0224 */
[----:B------:R-:W-:-:S04]  /*12a0*/  IADD3 R13, PT, PT, R13, R15, RZ ;  /* 0x0000000f0d0d7210 */ /* 0x000fc80007ffe0ff */
[----:B------:R-:W-:-:S04]  /*12b0*/  SHF.R.S32.HI R15, RZ, 0x1f, R13 ;  /* 0x0000001fff0f7819 */ /* 0x000fc8000001140d */
[----:B------:R-:W-:Y:S01]  /*12c0*/  LEA.HI R12, P2, R15, R12, RZ, 0x2 ;  /* 0x0000000c0f0c7211 */ /* 0x000fe200078510ff */
[----:B------:R-:W-:-:S04]  /*12d0*/  FADD R15, -R34, R28 ;  /* 0x0000001c220f7221 */ /* 0x000fc80000000100 */
[-C--:B------:R-:W-:Y:S01]  /*12e0*/  FMUL R28, R15, R14.reuse ;  /* 0x0000000e0f1c7220 */ /* 0x080fe20000400000 */
[----:B------:R-:W-:Y:S01]  /*12f0*/  IMAD.X R15, RZ, RZ, R13, P2 ;  /* 0x000000ffff0f7224 */ /* 0x000fe200010e060d */
[----:B------:R-:W-:Y:S01]  /*1300*/  SHF.L.U32 R13, R12, 0x1, RZ ;  /* 0x000000010c0d7819 */ /* 0x000fe200000006ff */
[----:B------:R-:W-:Y:S02]  /*1310*/  FMUL R14, R29, R14 ;  /* 0x0000000e1d0e7220 */ /* 0x000fe40000400000 */
[----:B------:R-:W-:Y:S02]  /*1320*/  F2FP.F16.F32.PACK_AB R5, R28, R5 ;  /* 0x000000051c05723e */ /* 0x000fe400000000ff */
[----:B------:R-:W-:Y:S02]  /*1330*/  SHF.L.U64.HI R15, R12, 0x1, R15 ;  /* 0x000000010c0f7819 */ /* 0x000fe4000001020f */
[----:B------:R-:W-:Y:S02]  /*1340*/  LOP3.LUT R12, R13, 0xfffffff8, RZ, 0xc0, !PT ;  /* 0xfffffff80d0c7812 */ /* 0x000fe400078ec0ff */
[----:B------:R-:W-:-:S02]  /*1350*/  F2FP.F16.F32.PACK_AB R14, R14, R31 ;  /* 0x0000001f0e0e723e */ /* 0x000fc400000000ff */
[----:B------:R-:W-:-:S04]  /*1360*/  IADD3 R12, P2, PT, R12, UR40, RZ ;  /* 0x000000280c0c7c10 */ /* 0x000fc8000ff5e0ff */
[----:B------:R-:W-:Y:S01]  /*1370*/  IADD3.X R13, PT, PT, R15, UR41, RZ, P2, !PT ;  /* 0x000000290f0d7c10 */ /* 0x000fe200097fe4ff */
[----:B--2---:R-:W-:Y:S02]  /*1380*/  HFMA2 R6, R5, R6, R10 ;  /* 0x0000000605067231 */ /* 0x004fe4000000000a */
[----:B------:R-:W-:-:S05]  /*1390*/  HFMA2 R7, R14, R7, R11 ;  /* 0x000000070e077231 */ /* 0x000fca000000000b */
[----:B------:R0:W-:Y:S02]  /*13a0*/  STG.E.64 desc[UR4][R12.64], R6 ;  /* 0x000000060c007986 */ /* 0x0001e4000c101b04 */
.L_x_5446:
[----:B------:R-:W-:Y:S05]  /*13b0*/  BSYNC.RECONVERGENT B1 ;  /* 0x0000000000017941 */ /* 0x000fea0003800200 */
.L_x_5445:
[----:B------:R-:W-:-:S03]  /*13c0*/  UMOV UR4, 0xffffffff ;  /* 0xffffffff00047882 */ /* 0x000fc60000000000 */
[----:B------:R-:W-:Y:S05]  /*13d0*/  BRA.DIV UR4, `(.L_x_5447) ;  /* 0x0000000e04d87947 */ /* 0x000fea000b800000 */
[----:B------:R1:W3:Y:S04]  /*13e0*/  SHFL.DOWN PT, R5, R2, 0x4, 0x181f ;  /* 0x08981f0002057f89 */ /* 0x0002e800000e0000 */
[----:B0-2---:R1:W0:Y:S04]  /*13f0*/  SHFL.DOWN PT, R6, R3, 0x4, 0x181f ;  /* 0x08981f0003067f89 */ /* 0x00522800000e0000 */
[----:B------:R1:W2:Y:S02]  /*1400*/  SHFL.DOWN PT, R14, R4, 0x4, 0x181f ;  /* 0x08981f00040e7f89 */ /* 0x0002a400000e0000 */
.L_x_5486:
        /* <DEDUP_REMOVED lines=17> */
.L_x_5449:
[----:B------:R-:W-:Y:S05]  /*1520*/  BSYNC.RECONVERGENT B1 ;  /* 0x0000000000017941 */ /* 0x000fea0003800200 */
.L_x_5448:
[----:B------:R-:W-:-:S03]  /*1530*/  UMOV UR4, 0xffffffff ;  /* 0xffffffff00047882 */ /* 0x000fc60000000000 */
[----:B------:R-:W-:Y:S05]  /*1540*/  BRA.DIV UR4, `(.L_x_5450) ;  /* 0x0000000e04d87947 */ /* 0x000fea000b800000 */
[----:B---3--:R2:W3:Y:S04]  /*1550*/  SHFL.DOWN PT, R5, R2, 0x2, 0x181f ;  /* 0x08581f0002057f89 */ /* 0x0084e800000e0000 */
[----:B0-----:R2:W0:Y:S04]  /*1560*/  SHFL.DOWN PT, R6, R3, 0x2, 0x181f ;  /* 0x08581f0003067f89 */ /* 0x00142800000e0000 */
[----:B------:R2:W0:Y:S02]  /*1570*/  SHFL.DOWN PT, R14, R4, 0x2, 0x181f ;  /* 0x08581f00040e7f89 */ /* 0x00042400000e0000 */
.L_x_5491:
        /* <DEDUP_REMOVED lines=17> */
.L_x_5452:
[----:B------:R-:W-:Y:S05]  /*1690*/  BSYNC.RECONVERGENT B1 ;  /* 0x0000000000017941 */ /* 0x000fea0003800200 */
.L_x_5451:
[----:B------:R-:W-:-:S03]  /*16a0*/  UMOV UR4, 0xffffffff ;  /* 0xffffffff00047882 */ /* 0x000fc60000000000 */
[----:B------:R-:W-:Y:S05]  /*16b0*/  BRA.DIV UR4, `(.L_x_5453) ;  /* 0x0000000e04d87947 */ /* 0x000fea000b800000 */
[----:B---3--:R0:W3:Y:S04]  /*16c0*/  SHFL.DOWN PT, R5, R2, 0x1, 0x181f ;  /* 0x08381f0002057f89 */ /* 0x0080e800000e0000 */
[----:B------:R0:W0:Y:S04]  /*16d0*/  SHFL.DOWN PT, R6, R3, 0x1, 0x181f ;  /* 0x08381f0003067f89 */ /* 0x00002800000e0000 */
[----:B------:R0:W0:Y:S02]  /*16e0*/  SHFL.DOWN PT, R14, R4, 0x1, 0x181f ;  /* 0x08381f00040e7f89 */ /* 0x00002400000e0000 */
.L_x_5496:
        /* <DEDUP_REMOVED lines=17> */
.L_x_5455:
[----:B------:R-:W-:Y:S05]  /*1800*/  BSYNC.RECONVERGENT B1 ;  /* 0x0000000000017941 */ /* 0x000fea0003800200 */
.L_x_5454:
[----:B------:R-:W-:-:S03]  /*1810*/  UMOV UR4, 0xffffffff ;  /* 0xffffffff00047882 */ /* 0x000fc60000000000 */
[----:B------:R-:W-:Y:S05]  /*1820*/  BRA.DIV UR4, `(.L_x_5456) ;  /* 0x0000000e04d87947 */ /* 0x000fea000b800000 */
[----:B-12---:R-:W0:Y:S04]  /*1830*/  SHFL.IDX PT, R2, R2, RZ, 0x181f ;  /* 0x00181fff02027589 */ /* 0x006e2800000e0000 */
[----:B------:R-:W1:Y:S04]  /*1840*/  SHFL.IDX PT, R3, R3, RZ, 0x181f ;  /* 0x00181fff03037589 */ /* 0x000e6800000e0000 */
[----:B------:R2:W0:Y:S02]  /*1850*/  SHFL.IDX PT, R14, R4, RZ, 0x181f ;  /* 0x00181fff040e7589 */ /* 0x00042400000e0000 */
.L_x_5501:
        /* <DEDUP_REMOVED lines=30> */
.L_x_5458:
[----:B------:R-:W-:Y:S05]  /*1a40*/  BSYNC.RECONVERGENT B1 ;  /* 0x0000000000017941 */ /* 0x000fea0003800200 */
.L_x_5457:
        /* <DEDUP_REMOVED lines=16> */
[----:B------:R-:W-:Y:S02]  /*1b50*/  VIADD R13, R21, 0x1 ;  /* 0x00000001150d7836 */ /* 0x000fe40000000000 */
[----:B------:R-:W-:Y:S01]  /*1b60*/  HFMA2 R11, -RZ, RZ, 0, 0 ;  /* 0x00000000ff0b7431 */ /* 0x000fe200000001ff */
[----:B-1----:R-:W-:Y:S01]  /*1b70*/  MOV R10, R24 ;  /* 0x00000018000a7202 */ /* 0x002fe20000000f00 */
[C---:B------:R-:W-:Y:S01]  /*1b80*/  FADD R0, -R2.reuse, R0 ;  /* 0x0000000002007221 */ /* 0x040fe20000000100 */
[----:B------:R-:W-:Y:S01]  /*1b90*/  FADD R26, -R2, R26 ;  /* 0x0000001a021a7221 */ /* 0x000fe20000000100 */
[----:B------:R-:W-:-:S03]  /*1ba0*/  SHF.R.S32.HI R12, RZ, 0x1f, R13 ;  /* 0x0000001fff0c7819 */ /* 0x000fc6000001140d */
[----:B------:R-:W-:Y:S02]  /*1bb0*/  FMUL R26, R26, R3 ;  /* 0x000000031a1a7220 */ /* 0x000fe40000400000 */
[----:B------:R-:W-:Y:S02]  /*1bc0*/  IMAD R12, R12, UR42, RZ ;  /* 0x0000002a0c0c7c24 */ /* 0x000fe4000f8e02ff */
[----:B------:R-:W-:-:S04]  /*1bd0*/  IMAD.WIDE.U32 R10, R13, UR42, R10 ;  /* 0x0000002a0d0a7c25 */ /* 0x000fc8000f8e000a */
[----:B------:R-:W-:-:S04]  /*1be0*/  IMAD R13, R13, UR43, R12 ;  /* 0x0000002b0d0d7c24 */ /* 0x000fc8000f8e020c */
[----:B------:R-:W-:Y:S02]  /*1bf0*/  IMAD.IADD R12, R11, 0x1, R13 ;  /* 0x000000010b0c7824 */ /* 0x000fe400078e020d */
[----:B------:R-:W-:-:S03]  /*1c00*/  FMUL R13, R0, R3 ;  /* 0x00000003000d7220 */ /* 0x000fc60000400000 */
[----:B------:R-:W-:-:S04]  /*1c10*/  SHF.R.S32.HI R11, RZ, 0x1f, R12 ;  /* 0x0000001fff0b7819 */ /* 0x000fc8000001140c */
[----:B------:R-:W-:Y:S01]  /*1c20*/  LEA.HI R11, P1, R11, R10, RZ, 0x2 ;  /* 0x0000000a0b0b7211 */ /* 0x000fe200078310ff */
[C---:B------:R-:W-:Y:S01]  /*1c30*/  FADD R10, -R2.reuse, R27 ;  /* 0x0000001b020a7221 */ /* 0x040fe20000000100 */
[----:B------:R-:W-:Y:S02]  /*1c40*/  FADD R2, -R2, R25 ;  /* 0x0000001902027221 */ /* 0x000fe40000000100 */
[----:B------:R-:W-:Y:S01]  /*1c50*/  SHF.L.U32 R0, R11, 0x1, RZ ;  /* 0x000000010b007819 */ /* 0x000fe200000006ff */
[-C--:B------:R-:W-:Y:S01]  /*1c60*/  FMUL R14, R10, R3.reuse ;  /* 0x000000030a0e7220 */ /* 0x080fe20000400000 */
[----:B------:R-:W-:Y:S01]  /*1c70*/  FMUL R15, R2, R3 ;  /* 0x00000003020f7220 */ /* 0x000fe20000400000 */
[----:B------:R-:W-:Y:S02]  /*1c80*/  IADD3.X R10, PT, PT, RZ, R12, RZ, P1, !PT ;  /* 0x0000000cff0a7210 */ /* 0x000fe40000ffe4ff */
[----:B------:R-:W-:Y:S02]  /*1c90*/  LOP3.LUT R2, R0, 0xfffffff8, RZ, 0xc0, !PT ;  /* 0xfffffff800027812 */ /* 0x000fe400078ec0ff */
[----:B------:R-:W-:-:S02]  /*1ca0*/  F2FP.F16.F32.PACK_AB R3, R14, R13 ;  /* 0x0000000d0e03723e */ /* 0x000fc400000000ff */
[----:B------:R-:W-:Y:S02]  /*1cb0*/  F2FP.F16.F32.PACK_AB R0, R15, R26 ;  /* 0x0000001a0f00723e */ /* 0x000fe400000000ff */
[----:B------:R-:W-:Y:S02]  /*1cc0*/  SHF.L.U64.HI R10, R11, 0x1, R10 ;  /* 0x000000010b0a7819 */ /* 0x000fe4000001020a */
[----:B------:R-:W-:Y:S01]  /*1cd0*/  IADD3 R2, P1, PT, R2, UR40, RZ ;  /* 0x0000002802027c10 */ /* 0x000fe2000ff3e0ff */
[----:B--2---:R-:W-:-:S03]  /*1ce0*/  HFMA2 R4, R3, R4, R6 ;  /* 0x0000000403047231 */ /* 0x004fc60000000006 */
[----:B------:R-:W-:Y:S01]  /*1cf0*/  IADD3.X R3, PT, PT, R10, UR41, RZ, P1, !PT ;  /* 0x000000290a037c10 */ /* 0x000fe20008ffe4ff */
[----:B------:R-:W-:-:S05]  /*1d00*/  HFMA2 R5, R0, R5, R7 ;  /* 0x0000000500057231 */ /* 0x000fca0000000007 */
[----:B------:R2:W-:Y:S03]  /*1d10*/  STG.E.64 desc[UR4][R2.64], R4 ;  /* 0x0000000402007986 */ /* 0x0005e6000c101b04 */
.L_x_5460:
[----:B------:R-:W-:Y:S05]  /*1d20*/  BSYNC.RECONVERGENT B1 ;  /* 0x0000000000017941 */ /* 0x000fea0003800200 */
.L_x_5459:
[----:B------:R-:W-:-:S04]  /*1d30*/  LEA R21, R20, R21, 0x1 ;  /* 0x0000001514157211 */ /* 0x000fc800078e08ff */
[----:B------:R-:W-:-:S13]  /*1d40*/  ISETP.GE.AND P1, PT, R21, UR47, PT ;  /* 0x0000002f15007c0c */ /* 0x000fda000bf26270 */
[----:B------:R-:W-:Y:S05]  /*1d50*/  @!P1 BRA `(.L_x_5461) ;  /* 0xffffffe4006c9947 */ /* 0x000fea000383ffff */
[----:B------:R-:W-:Y:S05]  /*1d60*/  BSYNC B0 ;  /* 0x0000000000007941 */ /* 0x000fea0003800000 */
.L_x_5427:
[----:B------:R-:W-:Y:S05]  /*1d70*/  EXIT ;  /* 0x000000000000794d */ /* 0x000fea0003800000 */
.L_x_5432:
[----:B------:R-:W-:Y:S01]  /*1d80*/  HFMA2 R11, -RZ, RZ, 0, 0.0020122528076171875 ;  /* 0x0000181fff0b7431 */ /* 0x000fe200000001ff */
[----:B------:R-:W-:Y:S01]  /*1d90*/  BSSY B1, `(.L_x_5462) ;  /* 0x0000007000017945 */ /* 0x000fe20003800000 */
[----:B------:R-:W-:Y:S01]  /*1da0*/  IMAD.MOV.U32 R13, RZ, RZ, R6 ;  /* 0x000000ffff0d7224 */ /* 0x000fe200078e0006 */
[----:B------:R-:W-:Y:S02]  /*1db0*/  MOV R12, 0x4 ;  /* 0x00000004000c7802 */ /* 0x000fe40000000f00 */
[----:B------:R-:W-:-:S07]  /*1dc0*/  MOV R15, 0xffffffff ;  /* 0xffffffff000f7802 */ /* 0x000fce0000000f00 */
[----:B-1----:R-:W-:Y:S05]  /*1dd0*/  WARPSYNC.COLLECTIVE R15, `(.L_x_5463) ;  /* 0x000000000f087348 */ /* 0x002fea0003c00000 */
[----:B------:R0:W2:Y:S02]  /*1de0*/  SHFL.DOWN P6, R14, R13, R12, R11 ;  /* 0x0800000c0d0e7389 */ /* 0x0000a400000c000b */
[----:B012---:R-:W-:Y:S05]  /*1df0*/  ENDCOLLECTIVE ;  /* 0x000000000000791b */ /* 0x007fea0003800000 */
.L_x_5463:
[----:B------:R-:W-:Y:S05]  /*1e00*/  BSYNC B1 ;  /* 0x0000000000017941 */ /* 0x000fea0003800000 */
.L_x_5462:
        /* <DEDUP_REMOVED lines=8> */
.L_x_5464:
[----:B------:R-:W-:Y:S02]  /*1e90*/  MOV R13, R31 ;  /* 0x0000001f000d7202 */ /* 0x000fe40000000f00 */
[----:B------:R-:W-:-:S07]  /*1ea0*/  MOV R10, R14 ;  /* 0x0000000e000a7202 */ /* 0x000fce0000000f00 */
[----:B------:R-:W-:Y:S05]  /*1eb0*/  WARPSYNC.COLLECTIVE R15, `(.L_x_5465) ;  /* 0x000000000f087348 */ /* 0x000fea0003c00000 */
[----:B------:R0:W1:Y:S02]  /*1ec0*/  SHFL.DOWN P6, R14, R13, R12, R11 ;  /* 0x0800000c0d0e7389 */ /* 0x00006400000c000b */
[----:B01----:R-:W-:Y:S05]  /*1ed0*/  ENDCOLLECTIVE ;  /* 0x000000000000791b */ /* 0x003fea0003800000 */
.L_x_5465:
[----:B------:R-:W-:Y:S05]  /*1ee0*/  BRA `(.L_x_5466) ;  /* 0xffffffe800e47947 */ /* 0x000fea000383ffff */
.L_x_5435:
[----:B------:R-:W-:Y:S01]  /*1ef0*/  HFMA2 R11, -RZ, RZ, 0, 0.0020122528076171875 ;  /* 0x0000181fff0b7431 */ /* 0x000fe200000001ff */
[----:B------:R-:W-:Y:S01]  /*1f00*/  BSSY B1, `(.L_x_5467) ;  /* 0x0000007000017945 */ /* 0x000fe20003800000 */
[----:B------:R-:W-:Y:S01]  /*1f10*/  MOV R13, R6 ;  /* 0x00000006000d7202 */ /* 0x000fe20000000f00 */
[----:B------:R-:W-:Y:S01]  /*1f20*/  IMAD.MOV.U32 R12, RZ, RZ, 0x2 ;  /* 0x00000002ff0c7424 */ /* 0x000fe200078e00ff */
[----:B------:R-:W-:-:S07]  /*1f30*/  MOV R15, 0xffffffff ;  /* 0xffffffff000f7802 */ /* 0x000fce0000000f00 */
[----:B0123--:R-:W-:Y:S05]  /*1f40*/  WARPSYNC.COLLECTIVE R15, `(.L_x_5468) ;  /* 0x000000000f087348 */ /* 0x00ffea0003c00000 */
[----:B------:R4:W0:Y:S02]  /*1f50*/  SHFL.DOWN P6, R14, R13, R12, R11 ;  /* 0x0800000c0d0e7389 */ /* 0x00082400000c000b */
[----:B01234-:R-:W-:Y:S05]  /*1f60*/  ENDCOLLECTIVE ;  /* 0x000000000000791b */ /* 0x01ffea0003800000 */
.L_x_5468:
[----:B------:R-:W-:Y:S05]  /*1f70*/  BSYNC B1 ;  /* 0x0000000000017941 */ /* 0x000fea0003800000 */
.L_x_5467:
        /* <DEDUP_REMOVED lines=8> */
.L_x_5469:
[----:B------:R-:W-:Y:S01]  /*2000*/  MOV R13, R31 ;  /* 0x0000001f000d7202 */ /* 0x000fe20000000f00 */
[----:B------:R-:W-:-:S07]  /*2010*/  IMAD.MOV.U32 R10, RZ, RZ, R14 ;  /* 0x000000ffff0a7224 */ /* 0x000fce00078e000e */
[----:B------:R-:W-:Y:S05]  /*2020*/  WARPSYNC.COLLECTIVE R15, `(.L_x_5470) ;  /* 0x000000000f087348 */ /* 0x000fea0003c00000 */
[----:B------:R0:W1:Y:S02]  /*2030*/  SHFL.DOWN P6, R14, R13, R12, R11 ;  /* 0x0800000c0d0e7389 */ /* 0x00006400000c000b */
[----:B01----:R-:W-:Y:S05]  /*2040*/  ENDCOLLECTIVE ;  /* 0x000000000000791b */ /* 0x003fea0003800000 */
.L_x_5470:
[----:B------:R-:W-:Y:S05]  /*2050*/  BRA `(.L_x_5471) ;  /* 0xffffffe800e47947 */ /* 0x000fea000383ffff */
.L_x_5438:
        /* <DEDUP_REMOVED lines=8> */
.L_x_5473:
[----:B------:R-:W-:Y:S05]  /*20e0*/  BSYNC B1 ;  /* 0x0000000000017941 */ /* 0x000fea0003800000 */
.L_x_5472:
        /* <DEDUP_REMOVED lines=8> */
.L_x_5474:
[----:B------:R-:W-:Y:S01]  /*2170*/  IMAD.MOV.U32 R13, RZ, RZ, R31 ;  /* 0x000000ffff0d7224 */ /* 0x000fe200078e001f */
[----:B------:R-:W-:-:S07]  /*2180*/  MOV R10, R14 ;  /* 0x0000000e000a7202 */ /* 0x000fce0000000f00 */
[----:B------:R-:W-:Y:S05]  /*2190*/  WARPSYNC.COLLECTIVE R15, `(.L_x_5475) ;  /* 0x000000000f087348 */ /* 0x000fea0003c00000 */
[----:B------:R0:W1:Y:S02]  /*21a0*/  SHFL.DOWN P6, R14, R13, R12, R11 ;  /* 0x0800000c0d0e7389 */ /* 0x00006400000c000b */
[----:B01----:R-:W-:Y:S05]  /*21b0*/  ENDCOLLECTIVE ;  /* 0x000000000000791b */ /* 0x003fea0003800000 */
.L_x_5475:
[----:B------:R-:W-:Y:S05]  /*21c0*/  BRA `(.L_x_5476) ;  /* 0xffffffe800e47947 */ /* 0x000fea000383ffff */
.L_x_5441:
        /* <DEDUP_REMOVED lines=8> */
.L_x_5478:
[----:B------:R-:W-:Y:S05]  /*2250*/  BSYNC B1 ;  /* 0x0000000000017941 */ /* 0x000fea0003800000 */
.L_x_5477:
        /* <DEDUP_REMOVED lines=8> */
.L_x_5479:
[----:B------:R-:W-:Y:S02]  /*22e0*/  MOV R13, R31 ;  /* 0x0000001f000d7202 */ /* 0x000fe40000000f00 */
[----:B------:R-:W-:-:S07]  /*22f0*/  MOV R7, R14 ;  /* 0x0000000e00077202 */ /* 0x000fce0000000f00 */
[----:B------:R-:W-:Y:S05]  /*2300*/  WARPSYNC.COLLECTIVE R15, `(.L_x_5480) ;  /* 0x000000000f087348 */ /* 0x000fea0003c00000 */
[----:B------:R0:W1:Y:S02]  /*2310*/  SHFL.IDX P6, R14, R13, R12, R11 ;  /* 0x0000000c0d0e7389 */ /* 0x00006400000c000b */
[----:B01----:R-:W-:Y:S05]  /*2320*/  ENDCOLLECTIVE ;  /* 0x000000000000791b */ /* 0x003fea0003800000 */
.L_x_5480:
[----:B------:R-:W-:Y:S05]  /*2330*/  BRA `(.L_x_5481) ;  /* 0xffffffe800e47947 */ /* 0x000fea000383ffff */
.L_x_5447:
[----:B0-----:R-:W-:Y:S01]  /*2340*/  HFMA2 R12, -RZ, RZ, 0, 2.384185791015625e-07 ;  /* 0x00000004ff0c7431 */ /* 0x001fe200000001ff */
[----:B------:R-:W-:Y:S01]  /*2350*/  BSSY B1, `(.L_x_5482) ;  /* 0x0000007000017945 */ /* 0x000fe20003800000 */
[----:B------:R-:W-:Y:S01]  /*2360*/  IMAD.MOV.U32 R13, RZ, RZ, R2 ;  /* 0x000000ffff0d7224 */ /* 0x000fe200078e0002 */
[----:B--2---:R-:W-:Y:S02]  /*2370*/  MOV R11, 0x181f ;  /* 0x0000181f000b7802 */ /* 0x004fe40000000f00 */
[----:B------:R-:W-:-:S07]  /*2380*/  MOV R15, 0xffffffff ;  /* 0xffffffff000f7802 */ /* 0x000fce0000000f00 */
[----:B----4-:R-:W-:Y:S05]  /*2390*/  WARPSYNC.COLLECTIVE R15, `(.L_x_5483) ;  /* 0x000000000f087348 */ /* 0x010fea0003c00000 */
[----:B------:R0:W1:Y:S02]  /*23a0*/  SHFL.DOWN P6, R14, R13, R12, R11 ;  /* 0x0800000c0d0e7389 */ /* 0x00006400000c000b */
[----:B01--4-:R-:W-:Y:S05]  /*23b0*/  ENDCOLLECTIVE ;  /* 0x000000000000791b */ /* 0x013fea0003800000 */
.L_x_5483:
[----:B------:R-:W-:Y:S05]  /*23c0*/  BSYNC B1 ;  /* 0x0000000000017941 */ /* 0x000fea0003800000 */
.L_x_5482:
        /* <DEDUP_REMOVED lines=8> */
.L_x_5484:
[----:B------:R-:W-:Y:S02]  /*2450*/  MOV R13, R4 ;  /* 0x00000004000d7202 */ /* 0x000fe40000000f00 */
[----:B------:R-:W-:-:S07]  /*2460*/  MOV R6, R14 ;  /* 0x0000000e00067202 */ /* 0x000fce0000000f00 */
[----:B------:R-:W-:Y:S05]  /*2470*/  WARPSYNC.COLLECTIVE R15, `(.L_x_5485) ;  /* 0x000000000f087348 */ /* 0x000fea0003c00000 */
[----:B------:R0:W1:Y:S02]  /*2480*/  SHFL.DOWN P6, R14, R13, R12, R11 ;  /* 0x0800000c0d0e7389 */ /* 0x00006400000c000b */
[----:B01----:R-:W-:Y:S05]  /*2490*/  ENDCOLLECTIVE ;  /* 0x000000000000791b */ /* 0x003fea0003800000 */
.L_x_5485:
[----:B------:R-:W-:Y:S05]  /*24a0*/  BRA `(.L_x_5486) ;  /* 0xffffffec00d87947 */ /* 0x000fea000383ffff */
.L_x_5450:
[----:B------:R-:W-:Y:S01]  /*24b0*/  HFMA2 R11, -RZ, RZ, 0, 0.0020122528076171875 ;  /* 0x0000181fff0b7431 */ /* 0x000fe200000001ff */
[----:B------:R-:W-:Y:S01]  /*24c0*/  BSSY B1, `(.L_x_5487) ;  /* 0x0000007000017945 */ /* 0x000fe20003800000 */
[----:B------:R-:W-:Y:S01]  /*24d0*/  MOV R13, R2 ;  /* 0x00000002000d7202 */ /* 0x000fe20000000f00 */
[----:B------:R-:W-:Y:S01]  /*24e0*/  IMAD.MOV.U32 R12, RZ, RZ, 0x2 ;  /* 0x00000002ff0c7424 */ /* 0x000fe200078e00ff */
[----:B------:R-:W-:-:S07]  /*24f0*/  MOV R15, 0xffffffff ;  /* 0xffffffff000f7802 */ /* 0x000fce0000000f00 */
[----:B01-34-:R-:W-:Y:S05]  /*2500*/  WARPSYNC.COLLECTIVE R15, `(.L_x_5488) ;  /* 0x000000000f087348 */ /* 0x01bfea0003c00000 */
[----:B------:R2:W0:Y:S02]  /*2510*/  SHFL.DOWN P6, R14, R13, R12, R11 ;  /* 0x0800000c0d0e7389 */ /* 0x00042400000c000b */
[----:B01234-:R-:W-:Y:S05]  /*2520*/  ENDCOLLECTIVE ;  /* 0x000000000000791b */ /* 0x01ffea0003800000 */
.L_x_5488:
[----:B------:R-:W-:Y:S05]  /*2530*/  BSYNC B1 ;  /* 0x0000000000017941 */ /* 0x000fea0003800000 */
.L_x_5487:
        /* <DEDUP_REMOVED lines=8> */
.L_x_5489:
[----:B------:R-:W-:Y:S01]  /*25c0*/  MOV R13, R4 ;  /* 0x00000004000d7202 */ /* 0x000fe20000000f00 */
[----:B------:R-:W-:-:S07]  /*25d0*/  IMAD.MOV.U32 R6, RZ, RZ, R14 ;  /* 0x000000ffff067224 */ /* 0x000fce00078e000e */
[----:B------:R-:W-:Y:S05]  /*25e0*/  WARPSYNC.COLLECTIVE R15, `(.L_x_5490) ;  /* 0x000000000f087348 */ /* 0x000fea0003c00000 */
[----:B------:R0:W1:Y:S02]  /*25f0*/  SHFL.DOWN P6, R14, R13, R12, R11 ;  /* 0x0800000c0d0e7389 */ /* 0x00006400000c000b */
[----:B01----:R-:W-:Y:S05]  /*2600*/  ENDCOLLECTIVE ;  /* 0x000000000000791b */ /* 0x003fea0003800000 */
.L_x_5490:
[----:B------:R-:W-:Y:S05]  /*2610*/  BRA `(.L_x_5491) ;  /* 0xffffffec00d87947 */ /* 0x000fea000383ffff */
.L_x_5453:
        /* <DEDUP_REMOVED lines=8> */
.L_x_5493:
[----:B------:R-:W-:Y:S05]  /*26a0*/  BSYNC B1 ;  /* 0x0000000000017941 */ /* 0x000fea0003800000 */
.L_x_5492:
        /* <DEDUP_REMOVED lines=8> */
.L_x_5494:
[----:B------:R-:W-:Y:S01]  /*2730*/  IMAD.MOV.U32 R13, RZ, RZ, R4 ;  /* 0x000000ffff0d7224 */ /* 0x000fe200078e0004 */
[----:B------:R-:W-:-:S07]  /*2740*/  MOV R6, R14 ;  /* 0x0000000e00067202 */ /* 0x000fce0000000f00 */
[----:B------:R-:W-:Y:S05]  /*2750*/  WARPSYNC.COLLECTIVE R15, `(.L_x_5495) ;  /* 0x000000000f087348 */ /* 0x000fea0003c00000 */
[----:B------:R0:W1:Y:S02]  /*2760*/  SHFL.DOWN P6, R14, R13, R12, R11 ;  /* 0x0800000c0d0e7389 */ /* 0x00006400000c000b */
[----:B01----:R-:W-:Y:S05]  /*2770*/  ENDCOLLECTIVE ;  /* 0x000000000000791b */ /* 0x003fea0003800000 */
.L_x_5495:
[----:B------:R-:W-:Y:S05]  /*2780*/  BRA `(.L_x_5496) ;  /* 0xffffffec00d87947 */ /* 0x000fea000383ffff */
.L_x_5456:
        /* <DEDUP_REMOVED lines=8> */
.L_x_5498:
[----:B------:R-:W-:Y:S05]  /*2810*/  BSYNC B1 ;  /* 0x0000000000017941 */ /* 0x000fea0003800000 */
.L_x_5497:
        /* <DEDUP_REMOVED lines=8> */
.L_x_5499:
[----:B------:R-:W-:Y:S02]  /*28a0*/  MOV R13, R4 ;  /* 0x00000004000d7202 */ /* 0x000fe40000000f00 */
[----:B------:R-:W-:-:S07]  /*28b0*/  MOV R3, R14 ;  /* 0x0000000e00037202 */ /* 0x000fce0000000f00 */
[----:B------:R-:W-:Y:S05]  /*28c0*/  WARPSYNC.COLLECTIVE R15, `(.L_x_5500) ;  /* 0x000000000f087348 */ /* 0x000fea0003c00000 */
[----:B------:R0:W1:Y:S02]  /*28d0*/  SHFL.IDX P6, R14, R13, R12, R11 ;  /* 0x0000000c0d0e7389 */ /* 0x00006400000c000b */
[----:B01----:R-:W-:Y:S05]  /*28e0*/  ENDCOLLECTIVE ;  /* 0x000000000000791b */ /* 0x003fea0003800000 */
.L_x_5500:
[----:B------:R-:W-:Y:S05]  /*28f0*/  BRA `(.L_x_5501) ;  /* 0xffffffec00d87947 */ /* 0x000fea000383ffff */
.L_x_5502:
        /* <DEDUP_REMOVED lines=16> */
.L_x_7562:


//--------------------- .text._Z17LayerNormWarpImplI19BiasAddResidualLoadI6__halffE11AffineStoreIfS1_EfLi4ELi4ELi4ELi8ELi2ELb0EEvT_T0_iidPT1_S8_ --------------------------
	.section	.text._Z17LayerNormWarpImplI19BiasAddResidualLoadI6__halffE11AffineStoreIfS1_EfLi4ELi4ELi4ELi8ELi2ELb0EEvT_T0_iidPT1_S8_,"ax",@progbits
	.align	128
        .global         _Z17LayerNormWarpImplI19BiasAddResidualLoadI6__halffE11AffineStoreIfS1_EfLi4ELi4ELi4ELi8ELi2ELb0EEvT_T0_iidPT1_S8_
        .type           _Z17LayerNormWarpImplI19BiasAddResidualLoadI6__halffE11AffineStoreIfS1_EfLi4ELi4ELi4ELi8ELi2ELb0EEvT_T0_iidPT1_S8_,@function
        .size           _Z17LayerNormWarpImplI19BiasAddResidualLoadI6__halffE11AffineStoreIfS1_EfLi4ELi4ELi4ELi8ELi2ELb0EEvT_T0_iidPT1_S8_,(.L_x_7563 - _Z17LayerNormWarpImplI19BiasAddResidualLoadI6__halffE11AffineStoreIfS1_EfLi4ELi4ELi4ELi8ELi2ELb0EEvT_T0_iidPT1_S8_)
        .other          _Z17LayerNormWarpImplI19BiasAddResidualLoadI6__halffE11AffineStoreIfS1_EfLi4ELi4ELi4ELi8ELi2ELb0EEvT_T0_iidPT1_S8_,@"STO_CUDA_ENTRY STV_DEFAULT"
_Z17LayerNormWarpImplI19BiasAddResidualLoadI6__halffE11AffineStoreIfS1_EfLi4ELi4ELi4ELi8ELi2ELb0EEvT_T0_iidPT1_S8_:
.text._Z17LayerNormWarpImplI19BiasAddResidualLoadI6__halffE11AffineStoreIfS1_EfLi4ELi4ELi4ELi8ELi2ELb0EEvT_T0_iidPT1_S8_:
        /* <DEDUP_REMOVED lines=24> */
.L_x_5503:
        /* <DEDUP_REMOVED lines=22> */
.L_x_5524:
        /* <DEDUP_REMOVED lines=101> */
.L_x_5529:
        /* <DEDUP_REMOVED lines=14> */
.L_x_5506:
[----:B------:R-:W-:-:S03]  /*0a10*/  UMOV UR4, 0xffffffff ;  /* 0xffffffff00047882 */ /* 0x000fc60000000000 */
[----:B------:R-:W-:Y:S05]  /*0a20*/  BRA.DIV UR4, `(.L_x_5507) ;  /* 0x0000001204887947 */ /* 0x000fea000b800000 */
[----:B------:R3:W4:Y:S04]  /*0a30*/  SHFL.DOWN PT, R37, R24, 0x2, 0x181f ;  /* 0x08581f0018257f89 */ /* 0x00072800000e0000 */
[----:B-1----:R3:W1:Y:S04]  /*0a40*/  SHFL.DOWN PT, R19, R18, 0x2, 0x181f ;  /* 0x08581f0012137f89 */ /* 0x00266800000e0000 */
[----:B------:R3:W0:Y:S02]  /*0a50*/  SHFL.DOWN PT, R14, R10, 0x2, 0x181f ;  /* 0x08581f000a0e7f89 */ /* 0x00062400000e0000 */
.L_x_5534:
        /* <DEDUP_REMOVED lines=16> */
.L_x_5508:
[----:B------:R-:W-:-:S03]  /*0b60*/  UMOV UR4, 0xffffffff ;  /* 0xffffffff00047882 */ /* 0x000fc60000000000 */
[----:B------:R-:W-:Y:S05]  /*0b70*/  BRA.DIV UR4, `(.L_x_5509) ;  /* 0x0000001204907947 */ /* 0x000fea000b800000 */
[----:B----4-:R0:W4:Y:S04]  /*0b80*/  SHFL.DOWN PT, R37, R24, 0x1, 0x181f ;  /* 0x08381f0018257f89 */ /* 0x01012800000e0000 */
[----:B-1----:R0:W1:Y:S04]  /*0b90*/  SHFL.DOWN PT, R19, R18, 0x1, 0x181f ;  /* 0x08381f0012137f89 */ /* 0x00206800000e0000 */
[----:B------:R0:W0:Y:S02]  /*0ba0*/  SHFL.DOWN PT, R14, R10, 0x1, 0x181f ;  /* 0x08381f000a0e7f89 */ /* 0x00002400000e0000 */
.L_x_5539:
        /* <DEDUP_REMOVED lines=16> */
.L_x_5510:
[----:B------:R-:W-:-:S03]  /*0cb0*/  UMOV UR4, 0xffffffff ;  /* 0xffffffff00047882 */ /* 0x000fc60000000000 */
[----:B------:R-:W-:Y:S05]  /*0cc0*/  BRA.DIV UR4, `(.L_x_5511) ;  /* 0x0000001204987947 */ /* 0x000fea000b800000 */
[----:B---3--:R-:W0:Y:S04]  /*0cd0*/  SHFL.IDX PT, R24, R24, RZ, 0x181f ;  /* 0x00181fff18187589 */ /* 0x008e2800000e0000 */
[----:B------:R-:W3:Y:S04]  /*0ce0*/  SHFL.IDX PT, R18, R18, RZ, 0x181f ;  /* 0x00181fff12127589 */ /* 0x000ee800000e0000 */
[----:B------:R0:W0:Y:S02]  /*0cf0*/  SHFL.IDX PT, R14, R10, RZ, 0x181f ;  /* 0x00181fff0a0e7589 */ /* 0x00002400000e0000 */
.L_x_5544:
        /* <DEDUP_REMOVED lines=28> */
.L_x_5513:
[----:B------:R-:W0:Y:S02]  /*0ec0*/  MUFU.RSQ R15, R15 ;  /* 0x0000000f000f7308 */ /* 0x000e240000001400 */
.L_x_5514:
[----:B------:R-:W-:Y:S05]  /*0ed0*/  BSYNC.RECONVERGENT B1 ;  /* 0x0000000000017941 */ /* 0x000fea0003800200 */
.L_x_5512:
[----:B------:R-:W-:Y:S01]  /*0ee0*/  ISETP.NE.AND P0, PT, R32, RZ, PT ;  /* 0x000000ff2000720c */ /* 0x000fe20003f05270 */
[----:B--2---:R-:W-:Y:S01]  /*0ef0*/  IMAD.SHL.U32 R20, R30, 0x4, RZ ;  /* 0x000000041e147824 */ /* 0x004fe200078e00ff */
[C---:B------:R-:W-:Y:S02]  /*0f00*/  R2UR UR8, R4.reuse ;  /* 0x00000000040872ca */ /* 0x040fe400000e0000 */
[C---:B------:R-:W-:Y:S02]  /*0f10*/  R2UR UR9, R5.reuse ;  /* 0x00000000050972ca */ /* 0x040fe400000e0000 */
[----:B------:R-:W-:Y:S02]  /*0f20*/  R2UR UR10, R4 ;  /* 0x00000000040a72ca */ /* 0x000fe400000e0000 */
[----:B------:R-:W-:Y:S02]  /*0f30*/  R2UR UR11, R5 ;  /* 0x00000000050b72ca */ /* 0x000fe400000e0000 */
[----:B------:R-:W-:-:S02]  /*0f40*/  SHF.L.U64.HI R21, R30, 0x2, R21 ;  /* 0x000000021e157819 */ /* 0x000fc40000010215 */
[----:B------:R-:W-:Y:S02]  /*0f50*/  IADD3 R18, P1, PT, R20, UR36, RZ ;  /* 0x0000002414127c10 */ /* 0x000fe4000ff3e0ff */
[C---:B------:R-:W-:Y:S02]  /*0f60*/  @!P0 R2UR UR4, R4.reuse ;  /* 0x00000000040482ca */ /* 0x040fe400000e0000 */
[C---:B------:R-:W-:Y:S02]  /*0f70*/  @!P0 R2UR UR5, R5.reuse ;  /* 0x00000000050582ca */ /* 0x040fe400000e0000 */
[----:B------:R-:W-:Y:S02]  /*0f80*/  @!P0 R2UR UR6, R4 ;  /* 0x00000000040682ca */ /* 0x000fe400000e0000 */
[----:B------:R-:W-:Y:S02]  /*0f90*/  @!P0 R2UR UR7, R5 ;  /* 0x00000000050782ca */ /* 0x000fe400000e0000 */
[----:B------:R-:W-:-:S02]  /*0fa0*/  IADD3 R20, P2, PT, R20, UR38, RZ ;  /* 0x0000002614147c10 */ /* 0x000fc4000ff5e0ff */
        /* <DEDUP_REMOVED lines=29> */
[----:B------:R-:W-:Y:S02]  /*1180*/  HFMA2 R11, R15, R11, R13 ;  /* 0x0000000b0f0b7231 */ /* 0x000fe4000000000d */
[----:B------:R-:W-:Y:S01]  /*1190*/  IMAD.SHL.U32 R13, R14, 0x2, RZ ;  /* 0x000000020e0d7824 */ /* 0x000fe200078e00ff */
[----:B------:R-:W-:-:S04]  /*11a0*/  IADD3.X R15, PT, PT, RZ, R12, RZ, P1, !PT ;  /* 0x0000000cff0f7210 */ /* 0x000fc80000ffe4ff */
        /* <DEDUP_REMOVED lines=10> */
.L_x_5549:
        /* <DEDUP_REMOVED lines=15> */
.L_x_5516:
[----:B------:R-:W-:-:S03]  /*1340*/  UMOV UR4, 0xffffffff ;  /* 0xffffffff00047882 */ /* 0x000fc60000000000 */
[----:B------:R-:W-:Y:S05]  /*1350*/  BRA.DIV UR4, `(.L_x_5517) ;  /* 0x0000000e04ac7947 */ /* 0x000fea000b800000 */
[----:B-1----:R0:W1:Y:S04]  /*1360*/  SHFL.DOWN PT, R37, R2, 0x2, 0x181f ;  /* 0x08581f0002257f89 */ /* 0x00206800000e0000 */
[----:B---3--:R0:W2:Y:S04]  /*1370*/  SHFL.DOWN PT, R33, R0, 0x2, 0x181f ;  /* 0x08581f0000217f89 */ /* 0x0080a800000e0000 */
[----:B------:R0:W3:Y:S02]  /*1380*/  SHFL.DOWN PT, R14, R10, 0x2, 0x181f ;  /* 0x08581f000a0e7f89 */ /* 0x0000e400000e0000 */
.L_x_5554:
        /* <DEDUP_REMOVED lines=16> */
.L_x_5518:
[----:B------:R-:W-:-:S03]  /*1490*/  UMOV UR4, 0xffffffff ;  /* 0xffffffff00047882 */ /* 0x000fc60000000000 */
[----:B------:R-:W-:Y:S05]  /*14a0*/  BRA.DIV UR4, `(.L_x_5519) ;  /* 0x0000000e04b47947 */ /* 0x000fea000b800000 */
[----:B-1----:R1:W3:Y:S04]  /*14b0*/  SHFL.DOWN PT, R37, R2, 0x1, 0x181f ;  /* 0x08381f0002257f89 */ /* 0x0022e800000e0000 */
[----:B--2---:R1:W2:Y:S04]  /*14c0*/  SHFL.DOWN PT, R33, R0, 0x1, 0x181f ;  /* 0x08381f0000217f89 */ /* 0x0042a800000e0000 */
[----:B------:R1:W0:Y:S02]  /*14d0*/  SHFL.DOWN PT, R14, R10, 0x1, 0x181f ;  /* 0x08381f000a0e7f89 */ /* 0x00022400000e0000 */
.L_x_5559:
        /* <DEDUP_REMOVED lines=16> */
.L_x_5520:
[----:B------:R-:W-:-:S03]  /*15e0*/  UMOV UR4, 0xffffffff ;  /* 0xffffffff00047882 */ /* 0x000fc60000000000 */
[----:B------:R-:W-:Y:S05]  /*15f0*/  BRA.DIV UR4, `(.L_x_5521) ;  /* 0x0000000e04bc7947 */ /* 0x000fea000b800000 */
[----:B--2---:R0:W2:Y:S04]  /*1600*/  SHFL.IDX PT, R33, R2, RZ, 0x181f ;  /* 0x00181fff02217589 */ /* 0x0040a800000e0000 */
[----:B-1----:R-:W1:Y:S04]  /*1610*/  SHFL.IDX PT, R0, R0, RZ, 0x181f ;  /* 0x00181fff00007589 */ /* 0x002e6800000e0000 */
[----:B------:R0:W0:Y:S02]  /*1620*/  SHFL.IDX PT, R14, R10, RZ, 0x181f ;  /* 0x00181fff0a0e7589 */ /* 0x00002400000e0000 */
.L_x_5564:
        /* <DEDUP_REMOVED lines=28> */
.L_x_5523:
[----:B------:R-:W-:Y:S05]  /*17f0*/  BSYNC.RECONVERGENT B1 ;  /* 0x0000000000017941 */ /* 0x000fea0003800200 */
.L_x_5522:
        /* <DEDUP_REMOVED lines=25> */
[----:B------:R-:W-:Y:S01]  /*1990*/  FMUL R3, R28, R15 ;  /* 0x0000000f1c037220 */ /* 0x000fe20000400000 */
[----:B------:R-:W-:-:S02]  /*19a0*/  IMAD.IADD R22, R17, 0x1, R23 ;  /* 0x0000000111167824 */ /* 0x000fc400078e0217 */
[-C--:B------:R-:W-:Y:S01]  /*19b0*/  FMUL R0, R0, R15.reuse ;  /* 0x0000000f00007220 */ /* 0x080fe20000400000 */
[----:B-1----:R-:W-:Y:S02]  /*19c0*/  FMUL R15, R26, R15 ;  /* 0x0000000f1a0f7220 */ /* 0x002fe40000400000 */
[----:B------:R-:W-:Y:S02]  /*19d0*/  SHF.R.S32.HI R17, RZ, 0x1f, R22 ;  /* 0x0000001fff117819 */ /* 0x000fe40000011416 */
[----:B------:R-:W-:Y:S02]  /*19e0*/  F2FP.F16.F32.PACK_AB R0, R3, R0 ;  /* 0x000000000300723e */ /* 0x000fe400000000ff */
[----:B------:R-:W-:Y:S02]  /*19f0*/  LEA.HI R14, P0, R17, R16, RZ, 0x2 ;  /* 0x00000010110e7211 */ /* 0x000fe400078110ff */
[----:B------:R-:W-:Y:S02]  /*1a00*/  F2FP.F16.F32.PACK_AB R2, R15, R2 ;  /* 0x000000020f02723e */ /* 0x000fe400000000ff */
[----:B------:R-:W-:-:S02]  /*1a10*/  SHF.L.U32 R17, R14, 0x1, RZ ;  /* 0x000000010e117819 */ /* 0x000fc400000006ff */
[----:B------:R-:W-:Y:S02]  /*1a20*/  IADD3.X R19, PT, PT, RZ, R22, RZ, P0, !PT ;  /* 0x00000016ff137210 */ /* 0x000fe400007fe4ff */
[----:B------:R-:W-:Y:S02]  /*1a30*/  LOP3.LUT R17, R17, 0xfffffff8, RZ, 0xc0, !PT ;  /* 0xfffffff811117812 */ /* 0x000fe400078ec0ff */
[----:B------:R-:W-:Y:S02]  /*1a40*/  SHF.L.U64.HI R14, R14, 0x1, R19 ;  /* 0x000000010e0e7819 */ /* 0x000fe40000010213 */
        /* <DEDUP_REMOVED lines=8> */
.L_x_5504:
[----:B------:R-:W-:Y:S05]  /*1ad0*/  EXIT ;  /* 0x000000000000794d */ /* 0x000fea0003800000 */
.L_x_5505:
        /* <DEDUP_REMOVED lines=8> */
.L_x_5526:
[----:B------:R-:W-:Y:S05]  /*1b60*/  BSYNC B1 ;  /* 0x0000000000017941 */ /* 0x000fea0003800000 */
.L_x_5525:
        /* <DEDUP_REMOVED lines=8> */
.L_x_5527:
[----:B------:R-:W-:Y:S02]  /*1bf0*/  MOV R13, R36 ;  /* 0x00000024000d7202 */ /* 0x000fe40000000f00 */
[----:B------:R-:W-:-:S07]  /*1c00*/  MOV R20, R14 ;  /* 0x0000000e00147202 */ /* 0x000fce0000000f00 */
[----:B------:R-:W-:Y:S05]  /*1c10*/  WARPSYNC.COLLECTIVE R15, `(.L_x_5528) ;  /* 0x000000000f087348 */ /* 0x000fea0003c00000 */
[----:B------:R0:W1:Y:S02]  /*1c20*/  SHFL.DOWN P6, R14, R13, R12, R11 ;  /* 0x0800000c0d0e7389 */ /* 0x00006400000c000b */
[----:B01----:R-:W-:Y:S05]  /*1c30*/  ENDCOLLECTIVE ;  /* 0x000000000000791b */ /* 0x003fea0003800000 */
.L_x_5528:
[----:B------:R-:W-:Y:S05]  /*1c40*/  BRA `(.L_x_5529) ;  /* 0xffffffec00387947 */ /* 0x000fea000383ffff */
.L_x_5507:
[----:B------:R-:W-:Y:S01]  /*1c50*/  HFMA2 R11, -RZ, RZ, 0, 0.0020122528076171875 ;  /* 0x0000181fff0b7431 */ /* 0x000fe200000001ff */
[----:B------:R-:W-:Y:S01]  /*1c60*/  BSSY B1, `(.L_x_5530) ;  /* 0x0000007000017945 */ /* 0x000fe20003800000 */
[----:B------:R-:W-:Y:S01]  /*1c70*/  MOV R13, R24 ;  /* 0x00000018000d7202 */ /* 0x000fe20000000f00 */
[----:B------:R-:W-:Y:S01]  /*1c80*/  IMAD.MOV.U32 R12, RZ, RZ, 0x2 ;  /* 0x00000002ff0c7424 */ /* 0x000fe200078e00ff */
[----:B------:R-:W-:-:S07]  /*1c90*/  MOV R15, 0xffffffff ;  /* 0xffffffff000f7802 */ /* 0x000fce0000000f00 */
[----:B012---:R-:W-:Y:S05]  /*1ca0*/  WARPSYNC.COLLECTIVE R15, `(.L_x_5531) ;  /* 0x000000000f087348 */ /* 0x007fea0003c00000 */
[----:B------:R3:W4:Y:S02]  /*1cb0*/  SHFL.DOWN P6, R14, R13, R12, R11 ;  /* 0x0800000c0d0e7389 */ /* 0x00072400000c000b */
[----:B01234-:R-:W-:Y:S05]  /*1cc0*/  ENDCOLLECTIVE ;  /* 0x000000000000791b */ /* 0x01ffea0003800000 */
.L_x_5531:
[----:B------:R-:W-:Y:S05]  /*1cd0*/  BSYNC B1 ;  /* 0x0000000000017941 */ /* 0x000fea0003800000 */
.L_x_5530:
        /* <DEDUP_REMOVED lines=8> */
.L_x_5532:
[----:B------:R-:W-:Y:S01]  /*1d60*/  MOV R13, R10 ;  /* 0x0000000a000d7202 */ /* 0x000fe20000000f00 */
[----:B------:R-:W-:-:S07]  /*1d70*/  IMAD.MOV.U32 R19, RZ, RZ, R14 ;  /* 0x000000ffff137224 */ /* 0x000fce00078e000e */
[----:B------:R-:W-:Y:S05]  /*1d80*/  WARPSYNC.COLLECTIVE R15, `(.L_x_5533) ;  /* 0x000000000f087348 */ /* 0x000fea0003c00000 */
[----:B------:R0:W1:Y:S02]  /*1d90*/  SHFL.DOWN P6, R14, R13, R12, R11 ;  /* 0x0800000c0d0e7389 */ /* 0x00006400000c000b */
[----:B01----:R-:W-:Y:S05]  /*1da0*/  ENDCOLLECTIVE ;  /* 0x000000000000791b */ /* 0x003fea0003800000 */
.L_x_5533:
[----:B------:R-:W-:Y:S05]  /*1db0*/  BRA `(.L_x_5534) ;  /* 0xffffffec00287947 */ /* 0x000fea000383ffff */
.L_x_5509:
        /* <DEDUP_REMOVED lines=8> */
.L_x_5536:
[----:B------:R-:W-:Y:S05]  /*1e40*/  BSYNC B1 ;  /* 0x0000000000017941 */ /* 0x000fea0003800000 */
.L_x_5535:
        /* <DEDUP_REMOVED lines=8> */
.L_x_5537:
[----:B------:R-:W-:Y:S01]  /*1ed0*/  IMAD.MOV.U32 R13, RZ, RZ, R10 ;  /* 0x000000ffff0d7224 */ /* 0x000fe200078e000a */
[----:B------:R-:W-:-:S07]  /*1ee0*/  MOV R19, R14 ;  /* 0x0000000e00137202 */ /* 0x000fce0000000f00 */
[----:B------:R-:W-:Y:S05]  /*1ef0*/  WARPSYNC.COLLECTIVE R15, `(.L_x_5538) ;  /* 0x000000000f087348 */ /* 0x000fea0003c00000 */
[----:B------:R0:W1:Y:S02]  /*1f00*/  SHFL.DOWN P6, R14, R13, R12, R11 ;  /* 0x0800000c0d0e7389 */ /* 0x00006400000c000b */
[----:B01----:R-:W-:Y:S05]  /*1f10*/  ENDCOLLECTIVE ;  /* 0x000000000000791b */ /* 0x003fea0003800000 */
.L_x_5538:
[----:B------:R-:W-:Y:S05]  /*1f20*/  BRA `(.L_x_5539) ;  /* 0xffffffec00207947 */ /* 0x000fea000383ffff */
.L_x_5511:
        /* <DEDUP_REMOVED lines=8> */
.L_x_5541:
[----:B------:R-:W-:Y:S05]  /*1fb0*/  BSYNC B1 ;  /* 0x0000000000017941 */ /* 0x000fea0003800000 */
.L_x_5540:
        /* <DEDUP_REMOVED lines=8> */
.L_x_5542:
[----:B------:R-:W-:Y:S02]  /*2040*/  MOV R13, R10 ;  /* 0x0000000a000d7202 */ /* 0x000fe40000000f00 */
[----:B------:R-:W-:-:S07]  /*2050*/  MOV R18, R14 ;  /* 0x0000000e00127202 */ /* 0x000fce0000000f00 */
[----:B------:R-:W-:Y:S05]  /*2060*/  WARPSYNC.COLLECTIVE R15, `(.L_x_5543) ;  /* 0x000000000f087348 */ /* 0x000fea0003c00000 */
[----:B------:R0:W1:Y:S02]  /*2070*/  SHFL.IDX P6, R14, R13, R12, R11 ;  /* 0x0000000c0d0e7389 */ /* 0x00006400000c000b */
[----:B01----:R-:W-:Y:S05]  /*2080*/  ENDCOLLECTIVE ;  /* 0x000000000000791b */ /* 0x003fea0003800000 */
.L_x_5543:
[----:B------:R-:W-:Y:S05]  /*2090*/  BRA `(.L_x_5544) ;  /* 0xffffffec00187947 */ /* 0x000fea000383ffff */
.L_x_5515:
[----:B------:R-:W-:Y:S01]  /*20a0*/  BSSY B1, `(.L_x_5545) ;  /* 0x0000008000017945 */ /* 0x000fe20003800000 */
[----:B0-----:R-:W-:Y:S01]  /*20b0*/  IMAD.MOV.U32 R13, RZ, RZ, R2 ;  /* 0x000000ffff0d7224 */ /* 0x001fe200078e0002 */
[----:B------:R-:W-:Y:S02]  /*20c0*/  MOV R12, 0x4 ;  /* 0x00000004000c7802 */ /* 0x000fe40000000f00 */
[----:B------:R-:W-:Y:S02]  /*20d0*/  MOV R11, 0x181f ;  /* 0x0000181f000b7802 */ /* 0x000fe40000000f00 */
[----:B------:R-:W-:-:S07]  /*20e0*/  MOV R15, 0xffffffff ;  /* 0xffffffff000f7802 */ /* 0x000fce0000000f00 */
[----:B------:R-:W-:Y:S05]  /*20f0*/  WARPSYNC.COLLECTIVE R15, `(.L_x_5546) ;  /* 0x000000000f087348 */ /* 0x000fea0003c00000 */
[----:B------:R0:W1:Y:S02]  /*2100*/  SHFL.DOWN P6, R14, R13, R12, R11 ;  /* 0x0800000c0d0e7389 */ /* 0x00006400000c000b */
[----:B01----:R-:W-:Y:S05]  /*2110*/  ENDCOLLECTIVE ;  /* 0x000000000000791b */ /* 0x003fea0003800000 */
.L_x_5546:
[----:B------:R-:W-:Y:S05]  /*2120*/  BSYNC B1 ;  /* 0x0000000000017941 */ /* 0x000fea0003800000 */
.L_x_5545:
        /* <DEDUP_REMOVED lines=8> */
.L_x_5547:
[----:B------:R-:W-:Y:S02]  /*21b0*/  MOV R13, R37 ;  /* 0x00000025000d7202 */ /* 0x000fe40000000f00 */
[----:B------:R-:W-:-:S07]  /*21c0*/  MOV R36, R14 ;  /* 0x0000000e00247202 */ /* 0x000fce0000000f00 */
[----:B------:R-:W-:Y:S05]  /*21d0*/  WARPSYNC.COLLECTIVE R15, `(.L_x_5548) ;  /* 0x000000000f087348 */ /* 0x000fea0003c00000 */
[----:B------:R0:W1:Y:S02]  /*21e0*/  SHFL.DOWN P6, R14, R13, R12, R11 ;  /* 0x0800000c0d0e7389 */ /* 0x00006400000c000b */
[----:B01----:R-:W-:Y:S05]  /*21f0*/  ENDCOLLECTIVE ;  /* 0x000000000000791b */ /* 0x003fea0003800000 */
.L_x_5548:
[----:B------:R-:W-:Y:S05]  /*2200*/  BRA `(.L_x_5549) ;  /* 0xfffffff000107947 */ /* 0x000fea000383ffff */
.L_x_5517:
[----:B------:R-:W-:Y:S01]  /*2210*/  HFMA2 R11, -RZ, RZ, 0, 0.0020122528076171875 ;  /* 0x0000181fff0b7431 */ /* 0x000fe200000001ff */
[----:B------:R-:W-:Y:S01]  /*2220*/  BSSY B1, `(.L_x_5550) ;  /* 0x0000007000017945 */ /* 0x000fe20003800000 */
[----:B------:R-:W-:Y:S01]  /*2230*/  MOV R13, R2 ;  /* 0x00000002000d7202 */ /* 0x000fe20000000f00 */
[----:B------:R-:W-:Y:S01]  /*2240*/  IMAD.MOV.U32 R12, RZ, RZ, 0x2 ;  /* 0x00000002ff0c7424 */ /* 0x000fe200078e00ff */
[----:B------:R-:W-:-:S07]  /*2250*/  MOV R15, 0xffffffff ;  /* 0xffffffff000f7802 */ /* 0x000fce0000000f00 */
[----:B-1-34-:R-:W-:Y:S05]  /*2260*/  WARPSYNC.COLLECTIVE R15, `(.L_x_5551) ;  /* 0x000000000f087348 */ /* 0x01afea0003c00000 */
[----:B------:R0:W2:Y:S02]  /*2270*/  SHFL.DOWN P6, R14, R13, R12, R11 ;  /* 0x0800000c0d0e7389 */ /* 0x0000a400000c000b */
[----:B01234-:R-:W-:Y:S05]  /*2280*/  ENDCOLLECTIVE ;  /* 0x000000000000791b */ /* 0x01ffea0003800000 */
.L_x_5551:
[----:B------:R-:W-:Y:S05]  /*2290*/  BSYNC B1 ;  /* 0x0000000000017941 */ /* 0x000fea0003800000 */
.L_x_5550:
        /* <DEDUP_REMOVED lines=8> */
.L_x_5552:
[----:B------:R-:W-:Y:S01]  /*2320*/  MOV R13, R10 ;  /* 0x0000000a000d7202 */ /* 0x000fe20000000f00 */
[----:B------:R-:W-:-:S07]  /*2330*/  IMAD.MOV.U32 R33, RZ, RZ, R14 ;  /* 0x000000ffff217224 */ /* 0x000fce00078e000e */
[----:B------:R-:W-:Y:S05]  /*2340*/  WARPSYNC.COLLECTIVE R15, `(.L_x_5553) ;  /* 0x000000000f087348 */ /* 0x000fea0003c00000 */
[----:B------:R0:W1:Y:S02]  /*2350*/  SHFL.DOWN P6, R14, R13, R12, R11 ;  /* 0x0800000c0d0e7389 */ /* 0x00006400000c000b */
[----:B01----:R-:W-:Y:S05]  /*2360*/  ENDCOLLECTIVE ;  /* 0x000000000000791b */ /* 0x003fea0003800000 */
.L_x_5553:
[----:B------:R-:W-:Y:S05]  /*2370*/  BRA `(.L_x_5554) ;  /* 0xfffffff000047947 */ /* 0x000fea000383ffff */
.L_x_5519:
[----:B------:R-:W-:Y:S01]  /*2380*/  HFMA2 R12, -RZ, RZ, 0, 5.9604644775390625e-08 ;  /* 0x00000001ff0c7431 */ /* 0x000fe200000001ff */
[----:B------:R-:W-:Y:S01]  /*2390*/  BSSY B1, `(.L_x_5555) ;  /* 0x0000007000017945 */ /* 0x000fe20003800000 */
[----:B------:R-:W-:Y:S01]  /*23a0*/  MOV R13, R2 ;  /* 0x00000002000d7202 */ /* 0x000fe20000000f00 */
[----:B------:R-:W-:Y:S01]  /*23b0*/  IMAD.MOV.U32 R11, RZ, RZ, 0x181f ;  /* 0x0000181fff0b7424 */ /* 0x000fe200078e00ff */
[----:B------:R-:W-:-:S07]  /*23c0*/  MOV R15, 0xffffffff ;  /* 0xffffffff000f7802 */ /* 0x000fce0000000f00 */
[----:B012-4-:R-:W-:Y:S05]  /*23d0*/  WARPSYNC.COLLECTIVE R15, `(.L_x_5556) ;  /* 0x000000000f087348 */ /* 0x017fea0003c00000 */
[----:B------:R3:W0:Y:S02]  /*23e0*/  SHFL.DOWN P6, R14, R13, R12, R11 ;  /* 0x0800000c0d0e7389 */ /* 0x00062400000c000b */
[----:B01234-:R-:W-:Y:S05]  /*23f0*/  ENDCOLLECTIVE ;  /* 0x000000000000791b */ /* 0x01ffea0003800000 */
.L_x_5556:
[----:B------:R-:W-:Y:S05]  /*2400*/  BSYNC B1 ;  /* 0x0000000000017941 */ /* 0x000fea0003800000 */
.L_x_5555:
        /* <DEDUP_REMOVED lines=8> */
.L_x_5557:
[----:B------:R-:W-:Y:S01]  /*2490*/  IMAD.MOV.U32 R13, RZ, RZ, R10 ;  /* 0x000000ffff0d7224 */ /* 0x000fe200078e000a */
[----:B------:R-:W-:-:S07]  /*24a0*/  MOV R33, R14 ;  /* 0x0000000e00217202 */ /* 0x000fce0000000f00 */
[----:B------:R-:W-:Y:S05]  /*24b0*/  WARPSYNC.COLLECTIVE R15, `(.L_x_5558) ;  /* 0x000000000f087348 */ /* 0x000fea0003c00000 */
[----:B------:R0:W1:Y:S02]  /*24c0*/  SHFL.DOWN P6, R14, R13, R12, R11 ;  /* 0x0800000c0d0e7389 */ /* 0x00006400000c000b */
[----:B01----:R-:W-:Y:S05]  /*24d0*/  ENDCOLLECTIVE ;  /* 0x000000000000791b */ /* 0x003fea0003800000 */
.L_x_5558:
[----:B------:R-:W-:Y:S05]  /*24e0*/  BRA `(.L_x_5559) ;  /* 0xffffffec00fc7947 */ /* 0x000fea000383ffff */
.L_x_5521:
        /* <DEDUP_REMOVED lines=8> */
.L_x_5561:
[----:B------:R-:W-:Y:S05]  /*2570*/  BSYNC B1 ;  /* 0x0000000000017941 */ /* 0x000fea0003800000 */
.L_x_5560:
        /* <DEDUP_REMOVED lines=8> */
.L_x_5562:
[----:B------:R-:W-:Y:S02]  /*2600*/  MOV R13, R10 ;  /* 0x0000000a000d7202 */ /* 0x000fe40000000f00 */
[----:B------:R-:W-:-:S07]  /*2610*/  MOV R0, R14 ;  /* 0x0000000e00007202 */ /* 0x000fce0000000f00 */
[----:B------:R-:W-:Y:S05]  /*2620*/  WARPSYNC.COLLECTIVE R15, `(.L_x_5563) ;  /* 0x000000000f087348 */ /* 0x000fea0003c00000 */
[----:B------:R0:W1:Y:S02]  /*2630*/  SHFL.IDX P6, R14, R13, R12, R11 ;  /* 0x0000000c0d0e7389 */ /* 0x00006400000c000b */
[----:B01----:R-:W-:Y:S05]  /*2640*/  ENDCOLLECTIVE ;  /* 0x000000000000791b */ /* 0x003fea0003800000 */
.L_x_5563:
[----:B------:R-:W-:Y:S05]  /*2650*/  BRA `(.L_x_5564) ;  /* 0xffffffec00f47947 */ /* 0x000fea000383ffff */
.L_x_5565:
        /* <DEDUP_REMOVED lines=10> */
.L_x_7563:


//--------------------- .text._Z17LayerNormWarpImplI19BiasAddResidualLoadI6__halffE11AffineStoreIfS1_EfLi4ELi4ELi0ELi4ELi1ELb1EEvT_T0_iidPT1_S8_ --------------------------
	.section	.text._Z17LayerNormWarpImplI19BiasAddResidualLoadI6__halffE11AffineStoreIfS1_EfLi4ELi4ELi0ELi4ELi1ELb1EEvT_T0_iidPT1_S8_,"ax",@progbits
	.align	128
        .global         _Z17LayerNormWarpImplI19BiasAddResidualLoadI6__halffE11AffineStoreIfS1_EfLi4ELi4ELi0ELi4ELi1ELb1EEvT_T0_iidPT1_S8_
        .type           _Z17LayerNormWarpImplI19BiasAddResidualLoadI6__halffE11AffineStoreIfS1_EfLi4ELi4ELi0ELi4ELi1ELb1EEvT_T0_iidPT1_S8_,@function
        .size           _Z17LayerNormWarpImplI19BiasAddResidualLoadI6__halffE11AffineStoreIfS1_EfLi4ELi4ELi0ELi4ELi1ELb1EEvT_T0_iidPT1_S8_,(.L_x_7564 - _Z17LayerNormWarpImplI19BiasAddResidualLoadI6__halffE11AffineStoreIfS1_EfLi4ELi4ELi0ELi4ELi1ELb1EEvT_T0_iidPT1_S8_)
        .other          _Z17LayerNormWarpImplI19BiasAddResidualLoadI6__halffE11AffineStoreIfS1_EfLi4ELi4ELi0ELi4ELi1ELb1EEvT_T0_iidPT1_S8_,@"STO_CUDA_ENTRY STV_DEFAULT"
_Z17LayerNormWarpImplI19BiasAddResidualLoadI6__halffE11AffineStoreIfS1_EfLi4ELi4ELi0ELi4ELi1ELb1EEvT_T0_iidPT1_S8_:
.text._Z17LayerNormWarpImplI19BiasAddResidualLoadI6__halffE11AffineStoreIfS1_EfLi4ELi4ELi0ELi4ELi1ELb1EEvT_T0_iidPT1_S8_:
        /* <DEDUP_REMOVED lines=25> */
.L_x_5566:
        /* <DEDUP_REMOVED lines=23> */
.L_x_5582:
        /* <DEDUP_REMOVED lines=58> */
.L_x_5569:
[----:B------:R-:W-:Y:S05]  /*06a0*/  BSYNC.RECONVERGENT B1 ;  /* 0x0000000000017941 */ /* 0x000fea0003800200 */
.L_x_5568:
[----:B------:R-:W-:-:S03]  /*06b0*/  UMOV UR4, 0xffffffff ;  /* 0xffffffff00047882 */ /* 0x000fc60000000000 */
[----:B------:R-:W-:Y:S05]  /*06c0*/  BRA.DIV UR4, `(.L_x_5570) ;  /* 0x0000000a04147947 */ /* 0x000fea000b800000 */
[----:B------:R0:W2:Y:S04]  /*06d0*/  SHFL.DOWN PT, R28, R3, 0x2, 0x1c1f ;  /* 0x085c1f00031c7f89 */ /* 0x0000a800000e0000 */
[----:B------:R0:W3:Y:S04]  /*06e0*/  SHFL.DOWN PT, R25, R23, 0x2, 0x1c1f ;  /* 0x085c1f0017197f89 */ /* 0x0000e800000e0000 */
[----:B------:R0:W4:Y:S02]  /*06f0*/  SHFL.DOWN PT, R14, R22, 0x2, 0x1c1f ;  /* 0x085c1f00160e7f89 */ /* 0x00012400000e0000 */
.L_x_5587:
        /* <DEDUP_REMOVED lines=17> */
.L_x_5572:
[----:B------:R-:W-:Y:S05]  /*0810*/  BSYNC.RECONVERGENT B1 ;  /* 0x0000000000017941 */ /* 0x000fea0003800200 */
.L_x_5571:
[----:B------:R-:W-:-:S03]  /*0820*/  UMOV UR4, 0xffffffff ;  /* 0xffffffff00047882 */ /* 0x000fc60000000000 */
[----:B------:R-:W-:Y:S05]  /*0830*/  BRA.DIV UR4, `(.L_x_5573) ;  /* 0x0000000a04147947 */ /* 0x000fea000b800000 */
[----:B--2---:R2:W4:Y:S04]  /*0840*/  SHFL.DOWN PT, R28, R3, 0x1, 0x1c1f ;  /* 0x083c1f00031c7f89 */ /* 0x00452800000e0000 */
[----:B---3--:R2:W3:Y:S04]  /*0850*/  SHFL.DOWN PT, R25, R23, 0x1, 0x1c1f ;  /* 0x083c1f0017197f89 */ /* 0x0084e800000e0000 */
[----:B------:R2:W0:Y:S02]  /*0860*/  SHFL.DOWN PT, R14, R22, 0x1, 0x1c1f ;  /* 0x083c1f00160e7f89 */ /* 0x00042400000e0000 */
.L_x_5592:
        /* <DEDUP_REMOVED lines=17> */
.L_x_5575:
[----:B------:R-:W-:Y:S05]  /*0980*/  BSYNC.RECONVERGENT B1 ;  /* 0x0000000000017941 */ /* 0x000fea0003800200 */
.L_x_5574:
[----:B------:R-:W-:-:S03]  /*0990*/  UMOV UR4, 0xffffffff ;  /* 0xffffffff00047882 */ /* 0x000fc60000000000 */
[----:B------:R-:W-:Y:S05]  /*09a0*/  BRA.DIV UR4, `(.L_x_5576) ;  /* 0x0000000a04147947 */ /* 0x000fea000b800000 */
[----:B--2---:R-:W0:Y:S04]  /*09b0*/  SHFL.IDX PT, R3, R3, RZ, 0x1c1f ;  /* 0x001c1fff03037589 */ /* 0x004e2800000e0000 */
[----:B------:R-:W2:Y:S04]  /*09c0*/  SHFL.IDX PT, R23, R23, RZ, 0x1c1f ;  /* 0x001c1fff17177589 */ /* 0x000ea800000e0000 */
[----:B------:R0:W0:Y:S02]  /*09d0*/  SHFL.IDX PT, R14, R22, RZ, 0x1c1f ;  /* 0x001c1fff160e7589 */ /* 0x00002400000e0000 */
.L_x_5597:
        /* <DEDUP_REMOVED lines=28> */
.L_x_5578:
[----:B------:R-:W0:Y:S02]  /*0ba0*/  MUFU.RSQ R11, R11 ;  /* 0x0000000b000b7308 */ /* 0x000e240000001400 */
.L_x_5579:
[----:B------:R-:W-:Y:S05]  /*0bb0*/  BSYNC.RECONVERGENT B1 ;  /* 0x0000000000017941 */ /* 0x000fea0003800200 */
.L_x_5577:
        /* <DEDUP_REMOVED lines=48> */
.L_x_5581:
[----:B------:R-:W-:Y:S05]  /*0ec0*/  BSYNC.RECONVERGENT B1 ;  /* 0x0000000000017941 */ /* 0x000fea0003800200 */
.L_x_5580:
[----:B------:R-:W-:-:S05]  /*0ed0*/  IMAD.IADD R10, R21, 0x1, R10 ;  /* 0x00000001150a7824 */ /* 0x000fca00078e020a */
[----:B------:R-:W-:-:S13]  /*0ee0*/  ISETP.GE.AND P1, PT, R10, UR47, PT ;  /* 0x0000002f0a007c0c */ /* 0x000fda000bf26270 */
[----:B------:R-:W-:Y:S05]  /*0ef0*/  @!P1 BRA `(.L_x_5582) ;  /* 0xfffffff400009947 */ /* 0x000fea000383ffff */
[----:B------:R-:W-:Y:S05]  /*0f00*/  BSYNC B0 ;  /* 0x0000000000007941 */ /* 0x000fea0003800000 */
.L_x_5567:
[----:B------:R-:W-:Y:S05]  /*0f10*/  EXIT ;  /* 0x000000000000794d */ /* 0x000fea0003800000 */
.L_x_5570:
[----:B------:R-:W-:Y:S01]  /*0f20*/  HFMA2 R12, -RZ, RZ, 0, 1.1920928955078125e-07 ;  /* 0x00000002ff0c7431 */ /* 0x000fe200000001ff */
[----:B------:R-:W-:Y:S01]  /*0f30*/  BSSY B1, `(.L_x_5583) ;  /* 0x0000007000017945 */ /* 0x000fe20003800000 */
[----:B------:R-:W-:Y:S01]  /*0f40*/  MOV R13, R3 ;  /* 0x00000003000d7202 */ /* 0x000fe20000000f00 */
[----:B------:R-:W-:Y:S01]  /*0f50*/  IMAD.MOV.U32 R11, RZ, RZ, 0x1c1f ;  /* 0x00001c1fff0b7424 */ /* 0x000fe200078e00ff */
[----:B------:R-:W-:-:S07]  /*0f60*/  MOV R15, 0xffffffff ;  /* 0xffffffff000f7802 */ /* 0x000fce0000000f00 */
[----:B-1----:R-:W-:Y:S05]  /*0f70*/  WARPSYNC.COLLECTIVE R15, `(.L_x_5584) ;  /* 0x000000000f087348 */ /* 0x002fea0003c00000 */
[----:B------:R0:W2:Y:S02]  /*0f80*/  SHFL.DOWN P6, R14, R13, R12, R11 ;  /* 0x0800000c0d0e7389 */ /* 0x0000a400000c000b */
[----:B012---:R-:W-:Y:S05]  /*0f90*/  ENDCOLLECTIVE ;  /* 0x000000000000791b */ /* 0x007fea0003800000 */
.L_x_5584:
[----:B------:R-:W-:Y:S05]  /*0fa0*/  BSYNC B1 ;  /* 0x0000000000017941 */ /* 0x000fea0003800000 */
.L_x_5583:
        /* <DEDUP_REMOVED lines=8> */
.L_x_5585:
[----:B------:R-:W-:Y:S02]  /*1030*/  MOV R13, R22 ;  /* 0x00000016000d7202 */ /* 0x000fe40000000f00 */
[----:B------:R-:W-:-:S07]  /*1040*/  MOV R25, R14 ;  /* 0x0000000e00197202 */ /* 0x000fce0000000f00 */
[----:B------:R-:W-:Y:S05]  /*1050*/  WARPSYNC.COLLECTIVE R15, `(.L_x_5586) ;  /* 0x000000000f087348 */ /* 0x000fea0003c00000 */
[----:B------:R0:W1:Y:S02]  /*1060*/  SHFL.DOWN P6, R14, R13, R12, R11 ;  /* 0x0800000c0d0e7389 */ /* 0x00006400000c000b */
[----:B01----:R-:W-:Y:S05]  /*1070*/  ENDCOLLECTIVE ;  /* 0x000000000000791b */ /* 0x003fea0003800000 */
.L_x_5586:
[----:B------:R-:W-:Y:S05]  /*1080*/  BRA `(.L_x_5587) ;  /* 0xfffffff4009c7947 */ /* 0x000fea000383ffff */
.L_x_5573:
[----:B------:R-:W-:Y:S01]  /*1090*/  HFMA2 R12, -RZ, RZ, 0, 5.9604644775390625e-08 ;  /* 0x00000001ff0c7431 */ /* 0x000fe200000001ff */
[----:B------:R-:W-:Y:S01]  /*10a0*/  BSSY B1, `(.L_x_5588) ;  /* 0x0000007000017945 */ /* 0x000fe20003800000 */
[----:B------:R-:W-:Y:S01]  /*10b0*/  IMAD.MOV.U32 R13, RZ, RZ, R3 ;  /* 0x000000ffff0d7224 */ /* 0x000fe200078e0003 */
[----:B------:R-:W-:Y:S01]  /*10c0*/  MOV R11, 0x1c1f ;  /* 0x00001c1f000b7802 */ /* 0x000fe20000000f00 */
[----:B------:R-:W-:-:S07]  /*10d0*/  IMAD.MOV.U32 R15, RZ, RZ, -0x1 ;  /* 0xffffffffff0f7424 */ /* 0x000fce00078e00ff */
[----:B0123--:R-:W-:Y:S05]  /*10e0*/  WARPSYNC.COLLECTIVE R15, `(.L_x_5589) ;  /* 0x000000000f087348 */ /* 0x00ffea0003c00000 */
[----:B------:R4:W0:Y:S02]  /*10f0*/  SHFL.DOWN P6, R14, R13, R12, R11 ;  /* 0x0800000c0d0e7389 */ /* 0x00082400000c000b */
[----:B01234-:R-:W-:Y:S05]  /*1100*/  ENDCOLLECTIVE ;  /* 0x000000000000791b */ /* 0x01ffea0003800000 */
.L_x_5589:
[----:B------:R-:W-:Y:S05]  /*1110*/  BSYNC B1 ;  /* 0x0000000000017941 */ /* 0x000fea0003800000 */
.L_x_5588:
        /* <DEDUP_REMOVED lines=8> */
.L_x_5590:
[----:B------:R-:W-:Y:S01]  /*11a0*/  IMAD.MOV.U32 R13, RZ, RZ, R22 ;  /* 0x000000ffff0d7224 */ /* 0x000fe200078e0016 */
[----:B------:R-:W-:-:S07]  /*11b0*/  MOV R25, R14 ;  /* 0x0000000e00197202 */ /* 0x000fce0000000f00 */
[----:B------:R-:W-:Y:S05]  /*11c0*/  WARPSYNC.COLLECTIVE R15, `(.L_x_5591) ;  /* 0x000000000f087348 */ /* 0x000fea0003c00000 */
[----:B------:R0:W1:Y:S02]  /*11d0*/  SHFL.DOWN P6, R14, R13, R12, R11 ;  /* 0x0800000c0d0e7389 */ /* 0x00006400000c000b */
[----:B01----:R-:W-:Y:S05]  /*11e0*/  ENDCOLLECTIVE ;  /* 0x000000000000791b */ /* 0x003fea0003800000 */
.L_x_5591:
[----:B------:R-:W-:Y:S05]  /*11f0*/  BRA `(.L_x_5592) ;  /* 0xfffffff4009c7947 */ /* 0x000fea000383ffff */
.L_x_5576:
        /* <DEDUP_REMOVED lines=8> */
.L_x_5594:
[----:B------:R-:W-:Y:S05]  /*1280*/  BSYNC B1 ;  /* 0x0000000000017941 */ /* 0x000fea0003800000 */
.L_x_5593:
        /* <DEDUP_REMOVED lines=8> */
.L_x_5595:
[----:B------:R-:W-:Y:S02]  /*1310*/  MOV R13, R22 ;  /* 0x00000016000d7202 */ /* 0x000fe40000000f00 */
[----:B------:R-:W-:-:S07]  /*1320*/  MOV R23, R14 ;  /* 0x0000000e00177202 */ /* 0x000fce0000000f00 */
[----:B------:R-:W-:Y:S05]  /*1330*/  WARPSYNC.COLLECTIVE R15, `(.L_x_5596) ;  /* 0x000000000f087348 */ /* 0x000fea0003c00000 */
[----:B------:R0:W1:Y:S02]  /*1340*/  SHFL.IDX P6, R14, R13, R12, R11 ;  /* 0x0000000c0d0e7389 */ /* 0x00006400000c000b */
[----:B01----:R-:W-:Y:S05]  /*1350*/  ENDCOLLECTIVE ;  /* 0x000000000000791b */ /* 0x003fea0003800000 */
.L_x_5596:
[----:B------:R-:W-:Y:S05]  /*1360*/  BRA `(.L_x_5597) ;  /* 0xfffffff4009c7947 */ /* 0x000fea000383ffff */
.L_x_5598:
        /* <DEDUP_REMOVED lines=9> */
.L_x_7564:


//--------------------- .text._Z17LayerNormWarpImplI19BiasAddResidualLoadI6__halffE11AffineStoreIfS1_EfLi4ELi4ELi4ELi4ELi1ELb0EEvT_T0_iidPT1_S8_ --------------------------
	.section	.text._Z17LayerNormWarpImplI19BiasAddResidualLoadI6__halffE11AffineStoreIfS1_EfLi4ELi4ELi4ELi4ELi1ELb0EEvT_T0_iidPT1_S8_,"ax",@progbits
	.align	128
        .global         _Z17LayerNormWarpImplI19BiasAddResidualLoadI6__halffE11AffineStoreIfS1_EfLi4ELi4ELi4ELi4ELi1ELb0EEvT_T0_iidPT1_S8_
        .type           _Z17LayerNormWarpImplI19BiasAddResidualLoadI6__halffE11AffineStoreIfS1_EfLi4ELi4ELi4ELi4ELi1ELb0EEvT_T0_iidPT1_S8_,@function
        .size           _Z17LayerNormWarpImplI19BiasAddResidualLoadI6__halffE11AffineStoreIfS1_EfLi4ELi4ELi4ELi4ELi1ELb0EEvT_T0_iidPT1_S8_,(.L_x_7565 - _Z17LayerNormWarpImplI19BiasAddResidualLoadI6__halffE11AffineStoreIfS1_EfLi4ELi4ELi4ELi4ELi1ELb0EEvT_T0_iidPT1_S8_)
        .other          _Z17LayerNormWarpImplI19BiasAddResidualLoadI6__halffE11AffineStoreIfS1_EfLi4ELi4ELi4ELi4ELi1ELb0EEvT_T0_iidPT1_S8_,@"STO_CUDA_ENTRY STV_DEFAULT"
_Z17LayerNormWarpImplI19BiasAddResidualLoadI6__halffE11AffineStoreIfS1_EfLi4ELi4ELi4ELi4ELi1ELb0EEvT_T0_iidPT1_S8_:
.text._Z17LayerNormWarpImplI19BiasAddResidualLoadI6__halffE11AffineStoreIfS1_EfLi4ELi4ELi4ELi4ELi1ELb0EEvT_T0_iidPT1_S8_:
        /* <DEDUP_REMOVED lines=25> */
.L_x_5599:
        /* <DEDUP_REMOVED lines=21> */
.L_x_5611:
        /* <DEDUP_REMOVED lines=56> */
.L_x_5616:
        /* <DEDUP_REMOVED lines=14> */
.L_x_5602:
[----:B------:R-:W-:-:S03]  /*0740*/  UMOV UR4, 0xffffffff ;  /* 0xffffffff00047882 */ /* 0x000fc60000000000 */
[----:B------:R-:W-:Y:S05]  /*0750*/  BRA.DIV UR4, `(.L_x_5603) ;  /* 0x0000000a04087947 */ /* 0x000fea000b800000 */
[----:B------:R2:W3:Y:S04]  /*0760*/  SHFL.DOWN PT, R30, R25, 0x1, 0x1c1f ;  /* 0x083c1f00191e7f89 */ /* 0x0004e800000e0000 */
[----:B-1----:R2:W1:Y:S04]  /*0770*/  SHFL.DOWN PT, R3, R23, 0x1, 0x1c1f ;  /* 0x083c1f0017037f89 */ /* 0x00246800000e0000 */
[----:B------:R2:W4:Y:S02]  /*0780*/  SHFL.DOWN PT, R14, R21, 0x1, 0x1c1f ;  /* 0x083c1f00150e7f89 */ /* 0x00052400000e0000 */
.L_x_5621:
        /* <DEDUP_REMOVED lines=16> */
.L_x_5604:
[----:B------:R-:W-:-:S03]  /*0890*/  UMOV UR4, 0xffffffff ;  /* 0xffffffff00047882 */ /* 0x000fc60000000000 */
[----:B------:R-:W-:Y:S05]  /*08a0*/  BRA.DIV UR4, `(.L_x_5605) ;  /* 0x0000000a04107947 */ /* 0x000fea000b800000 */
[----:B-1----:R1:W4:Y:S04]  /*08b0*/  SHFL.IDX PT, R3, R25, RZ, 0x1c1f ;  /* 0x001c1fff19037589 */ /* 0x00232800000e0000 */
[----:B--2---:R-:W2:Y:S04]  /*08c0*/  SHFL.IDX PT, R23, R23, RZ, 0x1c1f ;  /* 0x001c1fff17177589 */ /* 0x004ea800000e0000 */
[----:B------:R1:W0:Y:S02]  /*08d0*/  SHFL.IDX PT, R14, R21, RZ, 0x1c1f ;  /* 0x001c1fff150e7589 */ /* 0x00022400000e0000 */
.L_x_5626:
[----:B0-----:R-:W-:Y:S01]  /*08e0*/  FSETP.GEU.AND P0, PT, |R14|, 1.175494350822287508e-38, PT ;  /* 0x008000000e00780b */ /* 0x001fe20003f0e200 */
[----:B------:R-:W-:-:S12]  /*08f0*/  BSSY.RECONVERGENT B1, `(.L_x_5606) ;  /* 0x000001c000017945 */ /* 0x000fd80003800200 */
[----:B------:R-:W-:Y:S01]  /*0900*/  @!P0 FMUL R14, R14, 16777216 ;  /* 0x4b8000000e0e8820 */ /* 0x000fe20000400000 */
[----:B--2---:R-:W-:-:S05]  /*0910*/  @!P0 FMUL R23, R23, 16777216 ;  /* 0x4b80000017178820 */ /* 0x004fca0000400000 */
        /* <DEDUP_REMOVED lines=16> */
[----:B---3--:R-:W-:-:S04]  /*0a20*/  FFMA R30, -R14, R13, 1 ;  /* 0x3f8000000e1e7423 */ /* 0x008fc8000000010d */
[----:B------:R-:W-:Y:S01]  /*0a30*/  FFMA R15, -R14, R15, R30 ;  /* 0x0000000f0e0f7223 */ /* 0x000fe2000000011e */
[----:B------:R-:W-:-:S04]  /*0a40*/  IMAD.MOV.U32 R30, RZ, RZ, 0x3ec00000 ;  /* 0x3ec00000ff1e7424 */ /* 0x000fc800078e00ff */
[----:B------:R-:W-:Y:S01]  /*0a50*/  FFMA R13, R15, R30, 0.5 ;  /* 0x3f0000000f0d7423 */ /* 0x000fe2000000001e */
[----:B------:R-:W-:-:S04]  /*0a60*/  FMUL R15, R12, R15 ;  /* 0x0000000f0c0f7220 */ /* 0x000fc80000400000 */
[----:B------:R-:W-:-:S05]  /*0a70*/  FFMA R12, R13, R15, R12 ;  /* 0x0000000f0d0c7223 */ /* 0x000fca000000000c */
[----:B------:R-:W-:Y:S01]  /*0a80*/  LEA.HI.SX32 R11, R11, R12, 0x1f ;  /* 0x0000000c0b0b7211 */ /* 0x000fe200078ffaff */
[----:B------:R-:W-:Y:S06]  /*0a90*/  BRA `(.L_x_5608) ;  /* 0x0000000000047947 */ /* 0x000fec0003800000 */
.L_x_5607:
[----:B------:R-:W0:Y:S02]  /*0aa0*/  MUFU.RSQ R11, R11 ;  /* 0x0000000b000b7308 */ /* 0x000e240000001400 */
.L_x_5608:
[----:B------:R-:W-:Y:S05]  /*0ab0*/  BSYNC.RECONVERGENT B1 ;  /* 0x0000000000017941 */ /* 0x000fea0003800200 */
.L_x_5606:
        /* <DEDUP_REMOVED lines=13> */
[----:B----4-:R2:W-:Y:S04]  /*0b90*/  STG.E desc[UR4][R14.64], R3 ;  /* 0x000000030e007986 */ /* 0x0105e8000c101904 */
[----:B0-----:R2:W-:Y:S02]  /*0ba0*/  STG.E desc[UR6][R12.64], R11 ;  /* 0x0000000b0c007986 */ /* 0x0015e4000c101906 */
.L_x_5610:
[----:B------:R-:W-:Y:S05]  /*0bb0*/  BSYNC.RECONVERGENT B1 ;  /* 0x0000000000017941 */ /* 0x000fea0003800200 */
.L_x_5609:
[C---:B------:R-:W-:Y:S02]  /*0bc0*/  R2UR UR4, R8.reuse ;  /* 0x00000000080472ca */ /* 0x040fe400000e0000 */
[C---:B------:R-:W-:Y:S02]  /*0bd0*/  R2UR UR5, R9.reuse ;  /* 0x00000000090572ca */ /* 0x040fe400000e0000 */
[----:B------:R-:W-:Y:S02]  /*0be0*/  R2UR UR6, R8 ;  /* 0x00000000080672ca */ /* 0x000fe400000e0000 */
[----:B------:R-:W-:-:S09]  /*0bf0*/  R2UR UR7, R9 ;  /* 0x00000000090772ca */ /* 0x000fd200000e0000 */
[----:B--2---:R-:W2:Y:S04]  /*0c00*/  LDG.E.64 R12, desc[UR4][R16.64] ;  /* 0x00000004100c7981 */ /* 0x004ea8000c1e1b00 */
[----:B------:R-:W2:Y:S01]  /*0c10*/  LDG.E.64 R14, desc[UR6][R18.64] ;  /* 0x00000006120e7981 */ /* 0x000ea2000c1e1b00 */
[----:B---3--:R-:W-:Y:S02]  /*0c20*/  IMAD R30, R20, UR46, RZ ;  /* 0x0000002e141e7c24 */ /* 0x008fe4000f8e02ff */
[----:B----4-:R-:W-:Y:S01]  /*0c30*/  FADD R0, R0, -R3 ;  /* 0x8000000300007221 */ /* 0x010fe20000000000 */
[----:B-1----:R-:W-:-:S04]  /*0c40*/  IMAD.WIDE.U32 R20, R5, UR46, R6 ;  /* 0x0000002e05147c25 */ /* 0x002fc8000f8e0006 */
[--C-:B------:R-:W-:Y:S01]  /*0c50*/  FADD R22, R22, -R3.reuse ;  /* 0x8000000316167221 */ /* 0x100fe20000000000 */
[--C-:B------:R-:W-:Y:S01]  /*0c60*/  FADD R24, R24, -R3.reuse ;  /* 0x8000000318187221 */ /* 0x100fe20000000000 */
[----:B------:R-:W-:Y:S01]  /*0c70*/  FADD R26, R26, -R3 ;  /* 0x800000031a1a7221 */ /* 0x000fe20000000000 */
[----:B------:R-:W-:Y:S02]  /*0c80*/  IMAD R7, R5, UR47, R30 ;  /* 0x0000002f05077c24 */ /* 0x000fe4000f8e021e */
[-C--:B0-----:R-:W-:Y:S01]  /*0c90*/  FMUL R0, R0, R11.reuse ;  /* 0x0000000b00007220 */ /* 0x081fe20000400000 */
        /* <DEDUP_REMOVED lines=16> */
[----:B--2---:R-:W-:Y:S02]  /*0da0*/  HFMA2 R12, R7, R12, R14 ;  /* 0x0000000c070c7231 */ /* 0x004fe4000000000e */
[----:B------:R-:W-:-:S05]  /*0db0*/  HFMA2 R13, R11, R13, R15 ;  /* 0x0000000d0b0d7231 */ /* 0x000fca000000000f */
[----:B------:R0:W-:Y:S05]  /*0dc0*/  STG.E.64 desc[UR4][R20.64], R12 ;  /* 0x0000000c14007986 */ /* 0x0001ea000c101b04 */
[----:B------:R-:W-:Y:S05]  /*0dd0*/  @!P0 BRA `(.L_x_5611) ;  /* 0xfffffff400408947 */ /* 0x000fea000383ffff */
[----:B------:R-:W-:Y:S05]  /*0de0*/  BSYNC B0 ;  /* 0x0000000000007941 */ /* 0x000fea0003800000 */
.L_x_5600:
[----:B------:R-:W-:Y:S05]  /*0df0*/  EXIT ;  /* 0x000000000000794d */ /* 0x000fea0003800000 */
.L_x_5601:
        /* <DEDUP_REMOVED lines=8> */
.L_x_5613:
[----:B------:R-:W-:Y:S05]  /*0e80*/  BSYNC B1 ;  /* 0x0000000000017941 */ /* 0x000fea0003800000 */
.L_x_5612:
        /* <DEDUP_REMOVED lines=8> */
.L_x_5614:
[----:B------:R-:W-:Y:S01]  /*0f10*/  IMAD.MOV.U32 R13, RZ, RZ, R25 ;  /* 0x000000ffff0d7224 */ /* 0x000fe200078e0019 */
[----:B------:R-:W-:Y:S02]  /*0f20*/  MOV R25, R30 ;  /* 0x0000001e00197202 */ /* 0x000fe40000000f00 */
[----:B------:R-:W-:-:S07]  /*0f30*/  MOV R3, R14 ;  /* 0x0000000e00037202 */ /* 0x000fce0000000f00 */
[----:B------:R-:W-:Y:S05]  /*0f40*/  WARPSYNC.COLLECTIVE R15, `(.L_x_5615) ;  /* 0x000000000f087348 */ /* 0x000fea0003c00000 */
[----:B------:R0:W1:Y:S02]  /*0f50*/  SHFL.DOWN P6, R14, R13, R12, R11 ;  /* 0x0800000c0d0e7389 */ /* 0x00006400000c000b */
[----:B01----:R-:W-:Y:S05]  /*0f60*/  ENDCOLLECTIVE ;  /* 0x000000000000791b */ /* 0x003fea0003800000 */
.L_x_5615:
[----:B------:R-:W-:Y:S05]  /*0f70*/  BRA `(.L_x_5616) ;  /* 0xfffffff400b87947 */ /* 0x000fea000383ffff */
.L_x_5603:
[----:B------:R-:W-:Y:S01]  /*0f80*/  HFMA2 R11, -RZ, RZ, 0, 0.004024505615234375 ;  /* 0x00001c1fff0b7431 */ /* 0x000fe200000001ff */
[----:B------:R-:W-:Y:S01]  /*0f90*/  BSSY B1, `(.L_x_5617) ;  /* 0x0000007000017945 */ /* 0x000fe20003800000 */
[----:B------:R-:W-:Y:S01]  /*0fa0*/  MOV R13, R25 ;  /* 0x00000019000d7202 */ /* 0x000fe20000000f00 */
[----:B------:R-:W-:Y:S01]  /*0fb0*/  IMAD.MOV.U32 R12, RZ, RZ, 0x1 ;  /* 0x00000001ff0c7424 */ /* 0x000fe200078e00ff */
[----:B------:R-:W-:-:S07]  /*0fc0*/  MOV R15, 0xffffffff ;  /* 0xffffffff000f7802 */ /* 0x000fce0000000f00 */
[----:B01----:R-:W-:Y:S05]  /*0fd0*/  WARPSYNC.COLLECTIVE R15, `(.L_x_5618) ;  /* 0x000000000f087348 */ /* 0x003fea0003c00000 */
[----:B------:R2:W3:Y:S02]  /*0fe0*/  SHFL.DOWN P6, R14, R13, R12, R11 ;  /* 0x0800000c0d0e7389 */ /* 0x0004e400000c000b */
[----:B0123--:R-:W-:Y:S05]  /*0ff0*/  ENDCOLLECTIVE ;  /* 0x000000000000791b */ /* 0x00ffea0003800000 */
.L_x_5618:
[----:B------:R-:W-:Y:S05]  /*1000*/  BSYNC B1 ;  /* 0x0000000000017941 */ /* 0x000fea0003800000 */
.L_x_5617:
        /* <DEDUP_REMOVED lines=8> */
.L_x_5619:
[----:B------:R-:W-:Y:S01]  /*1090*/  IMAD.MOV.U32 R13, RZ, RZ, R21 ;  /* 0x000000ffff0d7224 */ /* 0x000fe200078e0015 */
[----:B------:R-:W-:-:S07]  /*10a0*/  MOV R3, R14 ;  /* 0x0000000e00037202 */ /* 0x000fce0000000f00 */
[----:B------:R-:W-:Y:S05]  /*10b0*/  WARPSYNC.COLLECTIVE R15, `(.L_x_5620) ;  /* 0x000000000f087348 */ /* 0x000fea0003c00000 */
[----:B------:R0:W1:Y:S02]  /*10c0*/  SHFL.DOWN P6, R14, R13, R12, R11 ;  /* 0x0800000c0d0e7389 */ /* 0x00006400000c000b */
[----:B01----:R-:W-:Y:S05]  /*10d0*/  ENDCOLLECTIVE ;  /* 0x000000000000791b */ /* 0x003fea0003800000 */
.L_x_5620:
[----:B------:R-:W-:Y:S05]  /*10e0*/  BRA `(.L_x_5621) ;  /* 0xfffffff400a87947 */ /* 0x000fea000383ffff */
.L_x_5605:
[----:B------:R-:W-:Y:S01]  /*10f0*/  HFMA2 R12, -RZ, RZ, 0, 0 ;  /* 0x00000000ff0c7431 */ /* 0x000fe200000001ff */
[----:B------:R-:W-:Y:S01]  /*1100*/  BSSY B1, `(.L_x_5622) ;  /* 0x0000007000017945 */ /* 0x000fe20003800000 */
[----:B------:R-:W-:Y:S01]  /*1110*/  MOV R13, R25 ;  /* 0x00000019000d7202 */ /* 0x000fe20000000f00 */
[----:B------:R-:W-:Y:S01]  /*1120*/  IMAD.MOV.U32 R11, RZ, RZ, 0x1c1f ;  /* 0x00001c1fff0b7424 */ /* 0x000fe200078e00ff */
[----:B------:R-:W-:-:S07]  /*1130*/  MOV R15, 0xffffffff ;  /* 0xffffffff000f7802 */ /* 0x000fce0000000f00 */
[----:B0123--:R-:W-:Y:S05]  /*1140*/  WARPSYNC.COLLECTIVE R15, `(.L_x_5623) ;  /* 0x000000000f087348 */ /* 0x00ffea0003c00000 */
[----:B------:R4:W0:Y:S02]  /*1150*/  SHFL.IDX P6, R14, R13, R12, R11 ;  /* 0x0000000c0d0e7389 */ /* 0x00082400000c000b */
[----:B01234-:R-:W-:Y:S05]  /*1160*/  ENDCOLLECTIVE ;  /* 0x000000000000791b */ /* 0x01ffea0003800000 */
.L_x_5623:
[----:B------:R-:W-:Y:S05]  /*1170*/  BSYNC B1 ;  /* 0x0000000000017941 */ /* 0x000fea0003800000 */
.L_x_5622:
        /* <DEDUP_REMOVED lines=8> */
.L_x_5624:
[----:B------:R-:W-:Y:S02]  /*1200*/  MOV R13, R21 ;  /* 0x00000015000d7202 */ /* 0x000fe40000000f00 */
[----:B------:R-:W-:-:S07]  /*1210*/  MOV R23, R14 ;  /* 0x0000000e00177202 */ /* 0x000fce0000000f00 */
[----:B------:R-:W-:Y:S05]  /*1220*/  WARPSYNC.COLLECTIVE R15, `(.L_x_5625) ;  /* 0x000000000f087348 */ /* 0x000fea0003c00000 */
[----:B------:R0:W1:Y:S02]  /*1230*/  SHFL.IDX P6, R14, R13, R12, R11 ;  /* 0x0000000c0d0e7389 */ /* 0x00006400000c000b */
[----:B01----:R-:W-:Y:S05]  /*1240*/  ENDCOLLECTIVE ;  /* 0x000000000000791b */ /* 0x003fea0003800000 */
.L_x_5625:
[----:B------:R-:W-:Y:S05]  /*1250*/  BRA `(.L_x_5626) ;  /* 0xfffffff400a07947 */ /* 0x000fea000383ffff */
.L_x_5627:
        /* <DEDUP_REMOVED lines=10> */
.L_x_7565:


//--------------------- .text._Z17LayerNormWarpImplI19BiasAddResidualLoadI6__halffE11AffineStoreIfS1_EfLi4ELi4ELi0ELi4ELi2ELb1EEvT_T0_iidPT1_S8_ --------------------------
	.section	.text._Z17LayerNormWarpImplI19BiasAddResidualLoadI6__halffE11AffineStoreIfS1_EfLi4ELi4ELi0ELi4ELi2ELb1EEvT_T0_iidPT1_S8_,"ax",@progbits
	.align	128
        .global         _Z17LayerNormWarpImplI19BiasAddResidualLoadI6__halffE11AffineStoreIfS1_EfLi4ELi4ELi0ELi4ELi2ELb1EEvT_T0_iidPT1_S8_
        .type           _Z17LayerNormWarpImplI19BiasAddResidualLoadI6__halffE11AffineStoreIfS1_EfLi4ELi4ELi0ELi4ELi2ELb1EEvT_T0_iidPT1_S8_,@function
        .size           _Z17LayerNormWarpImplI19BiasAddResidualLoadI6__halffE11AffineStoreIfS1_EfLi4ELi4ELi0ELi4ELi2ELb1EEvT_T0_iidPT1_S8_,(.L_x_7566 - _Z17LayerNormWarpImplI19BiasAddResidualLoadI6__halffE11AffineStoreIfS1_EfLi4ELi4ELi0ELi4ELi2ELb1EEvT_T0_iidPT1_S8_)
        .other          _Z17LayerNormWarpImplI19BiasAddResidualLoadI6__halffE11AffineStoreIfS1_EfLi4ELi4ELi0ELi4ELi2ELb1EEvT_T0_iidPT1_S8_,@"STO_CUDA_ENTRY STV_DEFAULT"
_Z17LayerNormWarpImplI19BiasAddResidualLoadI6__halffE11AffineStoreIfS1_EfLi4ELi4ELi0ELi4ELi2ELb1EEvT_T0_iidPT1_S8_:
.text._Z17LayerNormWarpImplI19BiasAddResidualLoadI6__halffE11AffineStoreIfS1_EfLi4ELi4ELi0ELi4ELi2ELb1EEvT_T0_iidPT1_S8_:
        /* <DEDUP_REMOVED lines=25> */
.L_x_5628:
        /* <DEDUP_REMOVED lines=24> */
.L_x_5657:
        /* <DEDUP_REMOVED lines=60> */
.L_x_5631:
[----:B------:R-:W-:Y:S05]  /*06d0*/  BSYNC.RECONVERGENT B1 ;  /* 0x0000000000017941 */ /* 0x000fea0003800200 */
.L_x_5630:
        /* <DEDUP_REMOVED lines=52> */
.L_x_5633:
[----:B------:R-:W-:Y:S05]  /*0a20*/  BSYNC.RECONVERGENT B1 ;  /* 0x0000000000017941 */ /* 0x000fea0003800200 */
.L_x_5632:
[----:B------:R-:W-:-:S03]  /*0a30*/  UMOV UR4, 0xffffffff ;  /* 0xffffffff00047882 */ /* 0x000fc60000000000 */
[----:B------:R-:W-:Y:S05]  /*0a40*/  BRA.DIV UR4, `(.L_x_5634) ;  /* 0x0000001204147947 */ /* 0x000fea000b800000 */
[----:B------:R0:W2:Y:S04]  /*0a50*/  SHFL.DOWN PT, R35, R6, 0x2, 0x1c1f ;  /* 0x085c1f0006237f89 */ /* 0x0000a800000e0000 */
[----:B------:R0:W3:Y:S04]  /*0a60*/  SHFL.DOWN PT, R10, R7, 0x2, 0x1c1f ;  /* 0x085c1f00070a7f89 */ /* 0x0000e800000e0000 */
[----:B------:R0:W4:Y:S02]  /*0a70*/  SHFL.DOWN PT, R14, R31, 0x2, 0x1c1f ;  /* 0x085c1f001f0e7f89 */ /* 0x00012400000e0000 */
.L_x_5662:
        /* <DEDUP_REMOVED lines=17> */
.L_x_5636:
[----:B------:R-:W-:Y:S05]  /*0b90*/  BSYNC.RECONVERGENT B1 ;  /* 0x0000000000017941 */ /* 0x000fea0003800200 */
.L_x_5635:
[----:B------:R-:W-:-:S03]  /*0ba0*/  UMOV UR4, 0xffffffff ;  /* 0xffffffff00047882 */ /* 0x000fc60000000000 */
[----:B------:R-:W-:Y:S05]  /*0bb0*/  BRA.DIV UR4, `(.L_x_5637) ;  /* 0x0000001204147947 */ /* 0x000fea000b800000 */
[----:B--2---:R2:W4:Y:S04]  /*0bc0*/  SHFL.DOWN PT, R35, R6, 0x1, 0x1c1f ;  /* 0x083c1f0006237f89 */ /* 0x00452800000e0000 */
[----:B---3--:R2:W3:Y:S04]  /*0bd0*/  SHFL.DOWN PT, R10, R7, 0x1, 0x1c1f ;  /* 0x083c1f00070a7f89 */ /* 0x0084e800000e0000 */
[----:B------:R2:W0:Y:S02]  /*0be0*/  SHFL.DOWN PT, R14, R31, 0x1, 0x1c1f ;  /* 0x083c1f001f0e7f89 */ /* 0x00042400000e0000 */
.L_x_5667:
        /* <DEDUP_REMOVED lines=17> */
.L_x_5639:
[----:B------:R-:W-:Y:S05]  /*0d00*/  BSYNC.RECONVERGENT B1 ;  /* 0x0000000000017941 */ /* 0x000fea0003800200 */
.L_x_5638:
[----:B------:R-:W-:-:S03]  /*0d10*/  UMOV UR4, 0xffffffff ;  /* 0xffffffff00047882 */ /* 0x000fc60000000000 */
[----:B------:R-:W-:Y:S05]  /*0d20*/  BRA.DIV UR4, `(.L_x_5640) ;  /* 0x0000001204147947 */ /* 0x000fea000b800000 */
[----:B------:R0:W0:Y:S04]  /*0d30*/  SHFL.IDX PT, R34, R6, RZ, 0x1c1f ;  /* 0x001c1fff06227589 */ /* 0x00002800000e0000 */
[----:B--2---:R-:W2:Y:S04]  /*0d40*/  SHFL.IDX PT, R7, R7, RZ, 0x1c1f ;  /* 0x001c1fff07077589 */ /* 0x004ea800000e0000 */
[----:B------:R0:W0:Y:S02]  /*0d50*/  SHFL.IDX PT, R14, R31, RZ, 0x1c1f ;  /* 0x001c1fff1f0e7589 */ /* 0x00002400000e0000 */
.L_x_5672:
        /* <DEDUP_REMOVED lines=16> */
[----:B---3--:R-:W0:Y:S01]  /*0e60*/  MUFU.RSQ R10, R6 ;  /* 0x00000006000a7308 */ /* 0x008e220000001400 */
        /* <DEDUP_REMOVED lines=11> */
.L_x_5642:
[----:B------:R0:W1:Y:S02]  /*0f20*/  MUFU.RSQ R14, R7 ;  /* 0x00000007000e7308 */ /* 0x0000640000001400 */
.L_x_5643:
[----:B------:R-:W-:Y:S05]  /*0f30*/  BSYNC.RECONVERGENT B1 ;  /* 0x0000000000017941 */ /* 0x000fea0003800200 */
.L_x_5641:
        /* <DEDUP_REMOVED lines=37> */
[C---:B------:R-:W-:Y:S02]  /*1190*/  IMAD.SHL.U32 R13, R12.reuse, 0x2, RZ ;  /* 0x000000020c0d7824 */ /* 0x040fe400078e00ff */
[----:B------:R-:W-:Y:S01]  /*11a0*/  FMUL R14, R29, R14 ;  /* 0x0000000e1d0e7220 */ /* 0x000fe20000400000 */
        /* <DEDUP_REMOVED lines=9> */
.L_x_5645:
[----:B------:R-:W-:Y:S05]  /*1240*/  BSYNC.RECONVERGENT B1 ;  /* 0x0000000000017941 */ /* 0x000fea0003800200 */
.L_x_5644:
[----:B------:R-:W-:-:S03]  /*1250*/  UMOV UR4, 0xffffffff ;  /* 0xffffffff00047882 */ /* 0x000fc60000000000 */
[----:B------:R-:W-:Y:S05]  /*1260*/  BRA.DIV UR4, `(.L_x_5646) ;  /* 0x0000000e04207947 */ /* 0x000fea000b800000 */
[----:B------:R1:W3:Y:S04]  /*1270*/  SHFL.DOWN PT, R5, R2, 0x2, 0x1c1f ;  /* 0x085c1f0002057f89 */ /* 0x0002e800000e0000 */
[----:B0-2---:R1:W0:Y:S04]  /*1280*/  SHFL.DOWN PT, R6, R3, 0x2, 0x1c1f ;  /* 0x085c1f0003067f89 */ /* 0x00522800000e0000 */
[----:B------:R1:W2:Y:S02]  /*1290*/  SHFL.DOWN PT, R14, R4, 0x2, 0x1c1f ;  /* 0x085c1f00040e7f89 */ /* 0x0002a400000e0000 */
.L_x_5677:
        /* <DEDUP_REMOVED lines=17> */
.L_x_5648:
[----:B------:R-:W-:Y:S05]  /*13b0*/  BSYNC.RECONVERGENT B1 ;  /* 0x0000000000017941 */ /* 0x000fea0003800200 */
.L_x_5647:
[----:B------:R-:W-:-:S03]  /*13c0*/  UMOV UR4, 0xffffffff ;  /* 0xffffffff00047882 */ /* 0x000fc60000000000 */
[----:B------:R-:W-:Y:S05]  /*13d0*/  BRA.DIV UR4, `(.L_x_5649) ;  /* 0x0000000e04207947 */ /* 0x000fea000b800000 */
[----:B---3--:R2:W3:Y:S04]  /*13e0*/  SHFL.DOWN PT, R5, R2, 0x1, 0x1c1f ;  /* 0x083c1f0002057f89 */ /* 0x0084e800000e0000 */
[----:B0-----:R2:W0:Y:S04]  /*13f0*/  SHFL.DOWN PT, R6, R3, 0x1, 0x1c1f ;  /* 0x083c1f0003067f89 */ /* 0x00142800000e0000 */
[----:B------:R2:W0:Y:S02]  /*1400*/  SHFL.DOWN PT, R14, R4, 0x1, 0x1c1f ;  /* 0x083c1f00040e7f89 */ /* 0x00042400000e0000 */
.L_x_5682:
        /* <DEDUP_REMOVED lines=17> */
.L_x_5651:
[----:B------:R-:W-:Y:S05]  /*1520*/  BSYNC.RECONVERGENT B1 ;  /* 0x0000000000017941 */ /* 0x000fea0003800200 */
.L_x_5650:
[----:B------:R-:W-:-:S03]  /*1530*/  UMOV UR4, 0xffffffff ;  /* 0xffffffff00047882 */ /* 0x000fc60000000000 */
[----:B------:R-:W-:Y:S05]  /*1540*/  BRA.DIV UR4, `(.L_x_5652) ;  /* 0x0000000e04207947 */ /* 0x000fea000b800000 */
[----:B-12---:R-:W0:Y:S04]  /*1550*/  SHFL.IDX PT, R2, R2, RZ, 0x1c1f ;  /* 0x001c1fff02027589 */ /* 0x006e2800000e0000 */
[----:B------:R-:W1:Y:S04]  /*1560*/  SHFL.IDX PT, R3, R3, RZ, 0x1c1f ;  /* 0x001c1fff03037589 */ /* 0x000e6800000e0000 */
[----:B------:R2:W0:Y:S02]  /*1570*/  SHFL.IDX PT, R14, R4, RZ, 0x1c1f ;  /* 0x001c1fff040e7589 */ /* 0x00042400000e0000 */
.L_x_5687:
        /* <DEDUP_REMOVED lines=11> */
[----:B------:R-:W-:-:S04]  /*1630*/  @!P3 FMUL R10, R10, 16777216 ;  /* 0x4b8000000a0ab820 */ /* 0x000fc80000400000 */
[----:B------:R-:W-:-:S05]  /*1640*/  VIADD R3, R10, 0xff800000 ;  /* 0xff8000000a037836 */ /* 0x000fca0000000000 */
[----:B------:R-:W-:-:S13]  /*1650*/  ISETP.GE.U32.AND P2, PT, R3, 0x7f000000, PT ;  /* 0x7f0000000300780c */ /* 0x000fda0003f46070 */
[----:B------:R1:W3:Y:S01]  /*1660*/  @P2 MUFU.RSQ R3, R10 ;  /* 0x0000000a00032308 */ /* 0x0002e20000001400 */
[----:B0-2---:R-:W-:Y:S05]  /*1670*/  @P2 BRA `(.L_x_5654) ;  /* 0x0000000000382947 */ /* 0x005fea0003800000 */
[----:B---3--:R-:W-:Y:S01]  /*1680*/  LOP3.LUT R3, R10, 0xffffff, RZ, 0xc0, !PT ;  /* 0x00ffffff0a037812 */ /* 0x008fe200078ec0ff */
[----:B------:R-:W-:-:S03]  /*1690*/  HFMA2 R15, -RZ, RZ, 1.6875, 0 ;  /* 0x3ec00000ff0f7431 */ /* 0x000fc600000001ff */
[----:B------:R-:W-:-:S04]  /*16a0*/  LOP3.LUT R3, R3, 0x3f000000, RZ, 0xfc, !PT ;  /* 0x3f00000003037812 */ /* 0x000fc800078efcff */
[----:B------:R-:W0:Y:S01]  /*16b0*/  MUFU.RSQ R11, R3 ;  /* 0x00000003000b7308 */ /* 0x000e220000001400 */
[----:B-1----:R-:W-:-:S05]  /*16c0*/  IADD3 R10, PT, PT, -R10, R3, RZ ;  /* 0x000000030a0a7210 */ /* 0x002fca0007ffe1ff */
        /* <DEDUP_REMOVED lines=9> */
.L_x_5654:
[----:B------:R-:W-:Y:S05]  /*1760*/  BSYNC.RECONVERGENT B1 ;  /* 0x0000000000017941 */ /* 0x000fea0003800200 */
.L_x_5653:
        /* <DEDUP_REMOVED lines=17> */
[----:B------:R-:W-:Y:S01]  /*1880*/  IMAD.MOV.U32 R11, RZ, RZ, RZ ;  /* 0x000000ffff0b7224 */ /* 0x000fe200078e00ff */
[----:B-1----:R-:W-:Y:S01]  /*1890*/  MOV R10, R24 ;  /* 0x00000018000a7202 */ /* 0x002fe20000000f00 */
[C---:B------:R-:W-:Y:S01]  /*18a0*/  FADD R0, -R2.reuse, R0 ;  /* 0x0000000002007221 */ /* 0x040fe20000000100 */
[----:B------:R-:W-:Y:S01]  /*18b0*/  SHF.R.S32.HI R12, RZ, 0x1f, R13 ;  /* 0x0000001fff0c7819 */ /* 0x000fe2000001140d */
[----:B------:R-:W-:-:S02]  /*18c0*/  FADD R26, -R2, R26 ;  /* 0x0000001a021a7221 */ /* 0x000fc40000000100 */
[----:B------:R-:W-:-:S04]  /*18d0*/  IMAD.WIDE.U32 R10, R13, UR42, R10 ;  /* 0x0000002a0d0a7c25 */ /* 0x000fc8000f8e000a */
[----:B------:R-:W-:Y:S01]  /*18e0*/  FMUL R26, R26, R3 ;  /* 0x000000031a1a7220 */ /* 0x000fe20000400000 */
[----:B------:R-:W-:-:S04]  /*18f0*/  IMAD R12, R12, UR42, RZ ;  /* 0x0000002a0c0c7c24 */ /* 0x000fc8000f8e02ff */
        /* <DEDUP_REMOVED lines=20> */
.L_x_5656:
[----:B------:R-:W-:Y:S05]  /*1a40*/  BSYNC.RECONVERGENT B1 ;  /* 0x0000000000017941 */ /* 0x000fea0003800200 */
.L_x_5655:
[----:B------:R-:W-:-:S04]  /*1a50*/  LEA R21, R20, R21, 0x1 ;  /* 0x0000001514157211 */ /* 0x000fc800078e08ff */
[----:B------:R-:W-:-:S13]  /*1a60*/  ISETP.GE.AND P1, PT, R21, UR47, PT ;  /* 0x0000002f15007c0c */ /* 0x000fda000bf26270 */
[----:B------:R-:W-:Y:S05]  /*1a70*/  @!P1 BRA `(.L_x_5657) ;  /* 0xffffffe800249947 */ /* 0x000fea000383ffff */
[----:B------:R-:W-:Y:S05]  /*1a80*/  BSYNC B0 ;  /* 0x0000000000007941 */ /* 0x000fea0003800000 */
.L_x_5629:
[----:B------:R-:W-:Y:S05]  /*1a90*/  EXIT ;  /* 0x000000000000794d */ /* 0x000fea0003800000 */
.L_x_5634:
[----:B------:R-:W-:Y:S01]  /*1aa0*/  HFMA2 R11, -RZ, RZ, 0, 0.004024505615234375 ;  /* 0x00001c1fff0b7431 */ /* 0x000fe200000001ff */
[----:B------:R-:W-:Y:S01]  /*1ab0*/  BSSY B1, `(.L_x_5658) ;  /* 0x0000007000017945 */ /* 0x000fe20003800000 */
[----:B------:R-:W-:Y:S01]  /*1ac0*/  MOV R13, R6 ;  /* 0x00000006000d7202 */ /* 0x000fe20000000f00 */
[----:B------:R-:W-:Y:S01]  /*1ad0*/  IMAD.MOV.U32 R12, RZ, RZ, 0x2 ;  /* 0x00000002ff0c7424 */ /* 0x000fe200078e00ff */
[----:B------:R-:W-:-:S07]  /*1ae0*/  MOV R15, 0xffffffff ;  /* 0xffffffff000f7802 */ /* 0x000fce0000000f00 */
[----:B-1----:R-:W-:Y:S05]  /*1af0*/  WARPSYNC.COLLECTIVE R15, `(.L_x_5659) ;  /* 0x000000000f087348 */ /* 0x002fea0003c00000 */
[----:B------:R0:W2:Y:S02]  /*1b00*/  SHFL.DOWN P6, R14, R13, R12, R11 ;  /* 0x0800000c0d0e7389 */ /* 0x0000a400000c000b */
[----:B012---:R-:W-:Y:S05]  /*1b10*/  ENDCOLLECTIVE ;  /* 0x000000000000791b */ /* 0x007fea0003800000 */
.L_x_5659:
[----:B------:R-:W-:Y:S05]  /*1b20*/  BSYNC B1 ;  /* 0x0000000000017941 */ /* 0x000fea0003800000 */
.L_x_5658:
        /* <DEDUP_REMOVED lines=8> */
.L_x_5660:
[----:B------:R-:W-:Y:S01]  /*1bb0*/  IMAD.MOV.U32 R13, RZ, RZ, R31 ;  /* 0x000000ffff0d7224 */ /* 0x000fe200078e001f */
[----:B------:R-:W-:-:S07]  /*1bc0*/  MOV R10, R14 ;  /* 0x0000000e000a7202 */ /* 0x000fce0000000f00 */
[----:B------:R-:W-:Y:S05]  /*1bd0*/  WARPSYNC.COLLECTIVE R15, `(.L_x_5661) ;  /* 0x000000000f087348 */ /* 0x000fea0003c00000 */
[----:B------:R0:W1:Y:S02]  /*1be0*/  SHFL.DOWN P6, R14, R13, R12, R11 ;  /* 0x0800000c0d0e7389 */ /* 0x00006400000c000b */
[----:B01----:R-:W-:Y:S05]  /*1bf0*/  ENDCOLLECTIVE ;  /* 0x000000000000791b */ /* 0x003fea0003800000 */
.L_x_5661:
[----:B------:R-:W-:Y:S05]  /*1c00*/  BRA `(.L_x_5662) ;  /* 0xffffffec009c7947 */ /* 0x000fea000383ffff */
.L_x_5637:
[----:B------:R-:W-:Y:S01]  /*1c10*/  HFMA2 R12, -RZ, RZ, 0, 5.9604644775390625e-08 ;  /* 0x00000001ff0c7431 */ /* 0x000fe200000001ff */
[----:B------:R-:W-:Y:S01]  /*1c20*/  BSSY B1, `(.L_x_5663) ;  /* 0x0000007000017945 */ /* 0x000fe20003800000 */
[----:B------:R-:W-:Y:S01]  /*1c30*/  MOV R13, R6 ;  /* 0x00000006000d7202 */ /* 0x000fe20000000f00 */
[----:B------:R-:W-:Y:S01]  /*1c40*/  IMAD.MOV.U32 R15, RZ, RZ, -0x1 ;  /* 0xffffffffff0f7424 */ /* 0x000fe200078e00ff */
[----:B------:R-:W-:-:S07]  /*1c50*/  MOV R11, 0x1c1f ;  /* 0x00001c1f000b7802 */ /* 0x000fce0000000f00 */
[----:B0123--:R-:W-:Y:S05]  /*1c60*/  WARPSYNC.COLLECTIVE R15, `(.L_x_5664) ;  /* 0x000000000f087348 */ /* 0x00ffea0003c00000 */
[----:B------:R4:W0:Y:S02]  /*1c70*/  SHFL.DOWN P6, R14, R13, R12, R11 ;  /* 0x0800000c0d0e7389 */ /* 0x00082400000c000b */
[----:B01234-:R-:W-:Y:S05]  /*1c80*/  ENDCOLLECTIVE ;  /* 0x000000000000791b */ /* 0x01ffea0003800000 */
.L_x_5664:
[----:B------:R-:W-:Y:S05]  /*1c90*/  BSYNC B1 ;  /* 0x0000000000017941 */ /* 0x000fea0003800000 */
.L_x_5663:
        /* <DEDUP_REMOVED lines=8> */
.L_x_5665:
[----:B------:R-:W-:Y:S02]  /*1d20*/  MOV R13, R31 ;  /* 0x0000001f000d7202 */ /* 0x000fe40000000f00 */
[----:B------:R-:W-:-:S07]  /*1d30*/  MOV R10, R14 ;  /* 0x0000000e000a7202 */ /* 0x000fce0000000f00 */
[----:B------:R-:W-:Y:S05]  /*1d40*/  WARPSYNC.COLLECTIVE R15, `(.L_x_5666) ;  /* 0x000000000f087348 */ /* 0x000fea0003c00000 */
[----:B------:R0:W1:Y:S02]  /*1d50*/  SHFL.DOWN P6, R14, R13, R12, R11 ;  /* 0x0800000c0d0e7389 */ /* 0x00006400000c000b */
[----:B01----:R-:W-:Y:S05]  /*1d60*/  ENDCOLLECTIVE ;  /* 0x000000000000791b */ /* 0x003fea0003800000 */
.L_x_5666:
[----:B------:R-:W-:Y:S05]  /*1d70*/  BRA `(.L_x_5667) ;  /* 0xffffffec009c7947 */ /* 0x000fea000383ffff */
.L_x_5640:
        /* <DEDUP_REMOVED lines=8> */
.L_x_5669:
[----:B------:R-:W-:Y:S05]  /*1e00*/  BSYNC B1 ;  /* 0x0000000000017941 */ /* 0x000fea0003800000 */
.L_x_5668:
        /* <DEDUP_REMOVED lines=8> */
.L_x_5670:
[----:B------:R-:W-:Y:S02]  /*1e90*/  MOV R13, R31 ;  /* 0x0000001f000d7202 */ /* 0x000fe40000000f00 */
[----:B------:R-:W-:-:S07]  /*1ea0*/  MOV R7, R14 ;  /* 0x0000000e00077202 */ /* 0x000fce0000000f00 */
[----:B------:R-:W-:Y:S05]  /*1eb0*/  WARPSYNC.COLLECTIVE R15, `(.L_x_5671) ;  /* 0x000000000f087348 */ /* 0x000fea0003c00000 */
[----:B------:R0:W1:Y:S02]  /*1ec0*/  SHFL.IDX P6, R14, R13, R12, R11 ;  /* 0x0000000c0d0e7389 */ /* 0x00006400000c000b */
[----:B01----:R-:W-:Y:S05]  /*1ed0*/  ENDCOLLECTIVE ;  /* 0x000000000000791b */ /* 0x003fea0003800000 */
.L_x_5671:
[----:B------:R-:W-:Y:S05]  /*1ee0*/  BRA `(.L_x_5672) ;  /* 0xffffffec009c7947 */ /* 0x000fea000383ffff */
.L_x_5646:
[----:B--2---:R-:W-:Y:S01]  /*1ef0*/  HFMA2 R11, -RZ, RZ, 0, 0.004024505615234375 ;  /* 0x00001c1fff0b7431 */ /* 0x004fe200000001ff */
[----:B------:R-:W-:Y:S01]  /*1f00*/  BSSY B1, `(.L_x_5673) ;  /* 0x0000007000017945 */ /* 0x000fe20003800000 */
[----:B0-----:R-:W-:Y:S01]  /*1f10*/  MOV R13, R2 ;  /* 0x00000002000d7202 */ /* 0x001fe20000000f00 */
[----:B------:R-:W-:Y:S01]  /*1f20*/  IMAD.MOV.U32 R12, RZ, RZ, 0x2 ;  /* 0x00000002ff0c7424 */ /* 0x000fe200078e00ff */
[----:B------:R-:W-:-:S07]  /*1f30*/  MOV R15, 0xffffffff ;  /* 0xffffffff000f7802 */ /* 0x000fce0000000f00 */
[----:B----4-:R-:W-:Y:S05]  /*1f40*/  WARPSYNC.COLLECTIVE R15, `(.L_x_5674) ;  /* 0x000000000f087348 */ /* 0x010fea0003c00000 */
[----:B------:R0:W1:Y:S02]  /*1f50*/  SHFL.DOWN P6, R14, R13, R12, R11 ;  /* 0x0800000c0d0e7389 */ /* 0x00006400000c000b */
[----:B01--4-:R-:W-:Y:S05]  /*1f60*/  ENDCOLLECTIVE ;  /* 0x000000000000791b */ /* 0x013fea0003800000 */
.L_x_5674:
[----:B------:R-:W-:Y:S05]  /*1f70*/  BSYNC B1 ;  /* 0x0000000000017941 */ /* 0x000fea0003800000 */
.L_x_5673:
        /* <DEDUP_REMOVED lines=8> */
.L_x_5675:
[----:B------:R-:W-:Y:S01]  /*2000*/  MOV R13, R4 ;  /* 0x00000004000d7202 */ /* 0x000fe20000000f00 */
[----:B------:R-:W-:-:S07]  /*2010*/  IMAD.MOV.U32 R6, RZ, RZ, R14 ;  /* 0x000000ffff067224 */ /* 0x000fce00078e000e */
[----:B------:R-:W-:Y:S05]  /*2020*/  WARPSYNC.COLLECTIVE R15, `(.L_x_5676) ;  /* 0x000000000f087348 */ /* 0x000fea0003c00000 */
[----:B------:R0:W1:Y:S02]  /*2030*/  SHFL.DOWN P6, R14, R13, R12, R11 ;  /* 0x0800000c0d0e7389 */ /* 0x00006400000c000b */
[----:B01----:R-:W-:Y:S05]  /*2040*/  ENDCOLLECTIVE ;  /* 0x000000000000791b */ /* 0x003fea0003800000 */
.L_x_5676:
[----:B------:R-:W-:Y:S05]  /*2050*/  BRA `(.L_x_5677) ;  /* 0xfffffff000907947 */ /* 0x000fea000383ffff */
.L_x_5649:
        /* <DEDUP_REMOVED lines=8> */
.L_x_5679:
[----:B------:R-:W-:Y:S05]  /*20e0*/  BSYNC B1 ;  /* 0x0000000000017941 */ /* 0x000fea0003800000 */
.L_x_5678:
        /* <DEDUP_REMOVED lines=8> */
.L_x_5680:
[----:B------:R-:W-:Y:S01]  /*2170*/  IMAD.MOV.U32 R13, RZ, RZ, R4 ;  /* 0x000000ffff0d7224 */ /* 0x000fe200078e0004 */
[----:B------:R-:W-:-:S07]  /*2180*/  MOV R6, R14 ;  /* 0x0000000e00067202 */ /* 0x000fce0000000f00 */
[----:B------:R-:W-:Y:S05]  /*2190*/  WARPSYNC.COLLECTIVE R15, `(.L_x_5681) ;  /* 0x000000000f087348 */ /* 0x000fea0003c00000 */
[----:B------:R0:W1:Y:S02]  /*21a0*/  SHFL.DOWN P6, R14, R13, R12, R11 ;  /* 0x0800000c0d0e7389 */ /* 0x00006400000c000b */
[----:B01----:R-:W-:Y:S05]  /*21b0*/  ENDCOLLECTIVE ;  /* 0x000000000000791b */ /* 0x003fea0003800000 */
.L_x_5681:
[----:B------:R-:W-:Y:S05]  /*21c0*/  BRA `(.L_x_5682) ;  /* 0xfffffff000907947 */ /* 0x000fea000383ffff */
.L_x_5652:
        /* <DEDUP_REMOVED lines=8> */
.L_x_5684:
[----:B------:R-:W-:Y:S05]  /*2250*/  BSYNC B1 ;  /* 0x0000000000017941 */ /* 0x000fea0003800000 */
.L_x_5683:
        /* <DEDUP_REMOVED lines=8> */
.L_x_5685:
[----:B------:R-:W-:Y:S02]  /*22e0*/  MOV R13, R4 ;  /* 0x00000004000d7202 */ /* 0x000fe40000000f00 */
[----:B------:R-:W-:-:S07]  /*22f0*/  MOV R3, R14 ;  /* 0x0000000e00037202 */ /* 0x000fce0000000f00 */
[----:B------:R-:W-:Y:S05]  /*2300*/  WARPSYNC.COLLECTIVE R15, `(.L_x_5686) ;  /* 0x000000000f087348 */ /* 0x000fea0003c00000 */
[----:B------:R0:W1:Y:S02]  /*2310*/  SHFL.IDX P6, R14, R13, R12, R11 ;  /* 0x0000000c0d0e7389 */ /* 0x00006400000c000b */
[----:B01----:R-:W-:Y:S05]  /*2320*/  ENDCOLLECTIVE ;  /* 0x000000000000791b */ /* 0x003fea0003800000 */
.L_x_5686:
[----:B------:R-:W-:Y:S05]  /*2330*/  BRA `(.L_x_5687) ;  /* 0xfffffff000907947 */ /* 0x000fea000383ffff */
.L_x_5688:
        /* <DEDUP_REMOVED lines=12> */
.L_x_7566:


//--------------------- .text._Z17LayerNormWarpImplI19BiasAddResidualLoadI6__halffE11AffineStoreIfS1_EfLi4ELi4ELi4ELi4ELi2ELb0EEvT_T0_iidPT1_S8_ --------------------------
	.section	.text._Z17LayerNormWarpImplI19BiasAddResidualLoadI6__halffE11AffineStoreIfS1_EfLi4ELi4ELi4ELi4ELi2ELb0EEvT_T0_iidPT1_S8_,"ax",@progbits
	.align	128
        .global         _Z17LayerNormWarpImplI19BiasAddResidualLoadI6__halffE11AffineStoreIfS1_EfLi4ELi4ELi4ELi4ELi2ELb0EEvT_T0_iidPT1_S8_
        .type           _Z17LayerNormWarpImplI19BiasAddResidualLoadI6__halffE11AffineStoreIfS1_EfLi4ELi4ELi4ELi4ELi2ELb0EEvT_T0_iidPT1_S8_,@function
        .size           _Z17LayerNormWarpImplI19BiasAddResidualLoadI6__halffE11AffineStoreIfS1_EfLi4ELi4ELi4ELi4ELi2ELb0EEvT_T0_iidPT1_S8_,(.L_x_7567 - _Z17LayerNormWarpImplI19BiasAddResidualLoadI6__halffE11AffineStoreIfS1_EfLi4ELi4ELi4ELi4ELi2ELb0EEvT_T0_iidPT1_S8_)
        .other          _Z17LayerNormWarpImplI19BiasAddResidualLoadI6__halffE11AffineStoreIfS1_EfLi4ELi4ELi4ELi4ELi2ELb0EEvT_T0_iidPT1_S8_,@"STO_CUDA_ENTRY STV_DEFAULT"
_Z17LayerNormWarpImplI19BiasAddResidualLoadI6__halffE11AffineStoreIfS1_EfLi4ELi4ELi4ELi4ELi2ELb0EEvT_T0_iidPT1_S8_:
.text._Z17LayerNormWarpImplI19BiasAddResidualLoadI6__halffE11AffineStoreIfS1_EfLi4ELi4ELi4ELi4ELi2ELb0EEvT_T0_iidPT1_S8_:
        /* <DEDUP_REMOVED lines=24> */
.L_x_5689:
        /* <DEDUP_REMOVED lines=22> */
.L_x_5706:
        /* <DEDUP_REMOVED lines=101> */
.L_x_5711:
        /* <DEDUP_REMOVED lines=14> */
.L_x_5692:
[----:B------:R-:W-:-:S03]  /*0a10*/  UMOV UR4, 0xffffffff ;  /* 0xffffffff00047882 */ /* 0x000fc60000000000 */
[----:B------:R-:W-:Y:S05]  /*0a20*/  BRA.DIV UR4, `(.L_x_5693) ;  /* 0x0000000e04e07947 */ /* 0x000fea000b800000 */
[----:B------:R3:W4:Y:S04]  /*0a30*/  SHFL.DOWN PT, R37, R24, 0x1, 0x1c1f ;  /* 0x083c1f0018257f89 */ /* 0x00072800000e0000 */
[----:B-1----:R3:W1:Y:S04]  /*0a40*/  SHFL.DOWN PT, R19, R18, 0x1, 0x1c1f ;  /* 0x083c1f0012137f89 */ /* 0x00266800000e0000 */
[----:B------:R3:W0:Y:S02]  /*0a50*/  SHFL.DOWN PT, R14, R10, 0x1, 0x1c1f ;  /* 0x083c1f000a0e7f89 */ /* 0x00062400000e0000 */
.L_x_5716:
        /* <DEDUP_REMOVED lines=16> */
.L_x_5694:
[----:B------:R-:W-:-:S03]  /*0b60*/  UMOV UR4, 0xffffffff ;  /* 0xffffffff00047882 */ /* 0x000fc60000000000 */
[----:B------:R-:W-:Y:S05]  /*0b70*/  BRA.DIV UR4, `(.L_x_5695) ;  /* 0x0000000e04e87947 */ /* 0x000fea000b800000 */
[----:B---3--:R-:W0:Y:S04]  /*0b80*/  SHFL.IDX PT, R24, R24, RZ, 0x1c1f ;  /* 0x001c1fff18187589 */ /* 0x008e2800000e0000 */
[----:B------:R-:W3:Y:S04]  /*0b90*/  SHFL.IDX PT, R18, R18, RZ, 0x1c1f ;  /* 0x001c1fff12127589 */ /* 0x000ee800000e0000 */
[----:B------:R0:W0:Y:S02]  /*0ba0*/  SHFL.IDX PT, R14, R10, RZ, 0x1c1f ;  /* 0x001c1fff0a0e7589 */ /* 0x00002400000e0000 */
.L_x_5721:
        /* <DEDUP_REMOVED lines=28> */
.L_x_5697:
[----:B------:R-:W0:Y:S02]  /*0d70*/  MUFU.RSQ R15, R15 ;  /* 0x0000000f000f7308 */ /* 0x000e240000001400 */
.L_x_5698:
[----:B------:R-:W-:Y:S05]  /*0d80*/  BSYNC.RECONVERGENT B1 ;  /* 0x0000000000017941 */ /* 0x000fea0003800200 */
.L_x_5696:
        /* <DEDUP_REMOVED lines=36> */
[----:B------:R-:W-:-:S04]  /*0fd0*/  IMAD R33, R30, R23, R33 ;  /* 0x000000171e217224 */ /* 0x000fc800078e0221 */
[----:B------:R-:W-:-:S05]  /*0fe0*/  IMAD.IADD R12, R15, 0x1, R33 ;  /* 0x000000010f0c7824 */ /* 0x000fca00078e0221 */
[----:B------:R-:W-:-:S04]  /*0ff0*/  SHF.R.S32.HI R15, RZ, 0x1f, R12 ;  /* 0x0000001fff0f7819 */ /* 0x000fc8000001140c */
[----:B------:R-:W-:Y:S02]  /*1000*/  LEA.HI R14, P1, R15, R14, RZ, 0x2 ;  /* 0x0000000e0f0e7211 */ /* 0x000fe400078310ff */
[----:B------:R-:W-:Y:S02]  /*1010*/  F2FP.F16.F32.PACK_AB R15, R25, R24 ;  /* 0x00000018190f723e */ /* 0x000fe400000000ff */
[----:B------:R-:W0:Y:S03]  /*1020*/  LDC.64 R24, c[0x0][0x3a0] ;  /* 0x0000e800ff187b82 */ /* 0x000e260000000a00 */
[----:B------:R-:W-:Y:S01]  /*1030*/  HFMA2 R11, R15, R11, R13 ;  /* 0x0000000b0f0b7231 */ /* 0x000fe2000000000d */
[----:B------:R-:W-:Y:S02]  /*1040*/  SHF.L.U32 R13, R14, 0x1, RZ ;  /* 0x000000010e0d7819 */ /* 0x000fe400000006ff */
[----:B------:R-:W-:-:S02]  /*1050*/  IADD3.X R15, PT, PT, RZ, R12, RZ, P1, !PT ;  /* 0x0000000cff0f7210 */ /* 0x000fc40000ffe4ff */
[----:B------:R-:W-:Y:S02]  /*1060*/  LOP3.LUT R13, R13, 0xfffffff8, RZ, 0xc0, !PT ;  /* 0xfffffff80d0d7812 */ /* 0x000fe400078ec0ff */
[----:B------:R-:W-:Y:S02]  /*1070*/  SHF.L.U64.HI R14, R14, 0x1, R15 ;  /* 0x000000010e0e7819 */ /* 0x000fe4000001020f */
[----:B0-----:R-:W-:-:S05]  /*1080*/  IADD3 R12, P1, PT, R13, R24, RZ ;  /* 0x000000180d0c7210 */ /* 0x001fca0007f3e0ff */
[----:B------:R-:W-:-:S05]  /*1090*/  IMAD.X R13, R14, 0x1, R25, P1 ;  /* 0x000000010e0d7824 */ /* 0x000fca00008e0619 */
[----:B------:R0:W-:Y:S01]  /*10a0*/  STG.E.64 desc[UR4][R12.64], R10 ;  /* 0x0000000a0c007986 */ /* 0x0001e2000c101b04 */
[----:B------:R-:W-:-:S03]  /*10b0*/  UMOV UR4, 0xffffffff ;  /* 0xffffffff00047882 */ /* 0x000fc60000000000 */
[----:B------:R-:W-:Y:S05]  /*10c0*/  BRA.DIV UR4, `(.L_x_5699) ;  /* 0x0000000a04f07947 */ /* 0x000fea000b800000 */
[----:B------:R1:W2:Y:S04]  /*10d0*/  SHFL.DOWN PT, R14, R37, 0x2, 0x1c1f ;  /* 0x085c1f00250e7f89 */ /* 0x0002a800000e0000 */
[----:B------:R1:W3:Y:S04]  /*10e0*/  SHFL.DOWN PT, R33, R2, 0x2, 0x1c1f ;  /* 0x085c1f0002217f89 */ /* 0x0002e800000e0000 */
[----:B------:R1:W4:Y:S02]  /*10f0*/  SHFL.DOWN PT, R36, R0, 0x2, 0x1c1f ;  /* 0x085c1f0000247f89 */ /* 0x00032400000e0000 */
.L_x_5726:
[----:B--2---:R-:W-:Y:S01]  /*1100*/  FSETP.NEU.AND P1, PT, R14, RZ, PT ;  /* 0x000000ff0e00720b */ /* 0x004fe20003f2d000 */
[----:B0-----:R-:W-:-:S12]  /*1110*/  HFMA2 R10, -RZ, RZ, 2.25, 0 ;  /* 0x40800000ff0a7431 */ /* 0x001fd800000001ff */
[----:B------:R-:W-:Y:S05]  /*1120*/  @!P1 BRA `(.L_x_5700) ;  /* 0x0000000000309947 */ /* 0x000fea0003800000 */
[----:B------:R-:W-:Y:S01]  /*1130*/  FADD R11, R14, 4 ;  /* 0x408000000e0b7421 */ /* 0x000fe20000000000 */
[----:B---3--:R-:W-:-:S03]  /*1140*/  FADD R33, -R2, R33 ;  /* 0x0000002102217221 */ /* 0x008fc60000000100 */
[----:B------:R-:W-:Y:S01]  /*1150*/  IMAD.MOV.U32 R10, RZ, RZ, R11 ;  /* 0x000000ffff0a7224 */ /* 0x000fe200078e000b */
[----:B------:R-:W-:Y:S01]  /*1160*/  FSETP.GEU.AND P1, PT, |R11|, 1.175494350822287508e-38, PT ;  /* 0x008000000b00780b */ /* 0x000fe20003f2e200 */
[----:B------:R-:W-:-:S12]  /*1170*/  FMUL.M4 R12, R33, R33 ;  /* 0x00000021210c7220 */ /* 0x000fd80000600000 */
[----:B------:R-:W-:Y:S01]  /*1180*/  @!P1 FMUL R11, R11, 16777216 ;  /* 0x4b8000000b0b9820 */ /* 0x000fe20000400000 */
[----:B------:R-:W-:-:S05]  /*1190*/  @!P1 FMUL R14, R14, 16777216 ;  /* 0x4b8000000e0e9820 */ /* 0x000fca0000400000 */
[----:B------:R-:W0:Y:S02]  /*11a0*/  MUFU.RCP R11, R11 ;  /* 0x0000000b000b7308 */ /* 0x000e240000001000 */
[----:B0-----:R-:W-:-:S04]  /*11b0*/  FMUL R13, R11, R14 ;  /* 0x0000000e0b0d7220 */ /* 0x001fc80000400000 */
[C---:B----4-:R-:W-:Y:S01]  /*11c0*/  FFMA R15, R13.reuse, R12, R36 ;  /* 0x0000000c0d0f7223 */ /* 0x050fe20000000024 */
[----:B-1----:R-:W-:-:S03]  /*11d0*/  FFMA R2, R13, R33, R2 ;  /* 0x000000210d027223 */ /* 0x002fc60000000002 */
[----:B------:R-:W-:-:S07]  /*11e0*/  FADD R0, R0, R15 ;  /* 0x0000000f00007221 */ /* 0x000fce0000000000 */
.L_x_5700:
[----:B------:R-:W-:-:S03]  /*11f0*/  UMOV UR4, 0xffffffff ;  /* 0xffffffff00047882 */ /* 0x000fc60000000000 */
[----:B------:R-:W-:Y:S05]  /*1200*/  BRA.DIV UR4, `(.L_x_5701) ;  /* 0x0000000a04fc7947 */ /* 0x000fea000b800000 */
[----:B-1----:R0:W1:Y:S04]  /*1210*/  SHFL.DOWN PT, R37, R2, 0x1, 0x1c1f ;  /* 0x083c1f0002257f89 */ /* 0x00206800000e0000 */
[----:B---3--:R0:W2:Y:S04]  /*1220*/  SHFL.DOWN PT, R33, R0, 0x1, 0x1c1f ;  /* 0x083c1f0000217f89 */ /* 0x0080a800000e0000 */
[----:B------:R0:W3:Y:S02]  /*1230*/  SHFL.DOWN PT, R14, R10, 0x1, 0x1c1f ;  /* 0x083c1f000a0e7f89 */ /* 0x0000e400000e0000 */
.L_x_5731:
        /* <DEDUP_REMOVED lines=16> */
.L_x_5702:
[----:B------:R-:W-:-:S03]  /*1340*/  UMOV UR4, 0xffffffff ;  /* 0xffffffff00047882 */ /* 0x000fc60000000000 */
[----:B------:R-:W-:Y:S05]  /*1350*/  BRA.DIV UR4, `(.L_x_5703) ;  /* 0x0000000e04047947 */ /* 0x000fea000b800000 */
[----:B--2---:R2:W3:Y:S04]  /*1360*/  SHFL.IDX PT, R33, R2, RZ, 0x1c1f ;  /* 0x001c1fff02217589 */ /* 0x0044e800000e0000 */
[----:B0-----:R-:W0:Y:S04]  /*1370*/  SHFL.IDX PT, R0, R0, RZ, 0x1c1f ;  /* 0x001c1fff00007589 */ /* 0x001e2800000e0000 */
[----:B------:R2:W0:Y:S02]  /*1380*/  SHFL.IDX PT, R14, R10, RZ, 0x1c1f ;  /* 0x001c1fff0a0e7589 */ /* 0x00042400000e0000 */
.L_x_5736:
[----:B0-----:R-:W-:Y:S01]  /*1390*/  FSETP.GEU.AND P1, PT, |R14|, 1.175494350822287508e-38, PT ;  /* 0x008000000e00780b */ /* 0x001fe20003f2e200 */
[----:B------:R-:W-:-:S12]  /*13a0*/  BSSY.RECONVERGENT B1, `(.L_x_5704) ;  /* 0x000001b000017945 */ /* 0x000fd80003800200 */
[----:B------:R-:W-:Y:S01]  /*13b0*/  @!P1 FMUL R14, R14, 16777216 ;  /* 0x4b8000000e0e9820 */ /* 0x000fe20000400000 */
[----:B------:R-:W-:-:S03]  /*13c0*/  @!P1 FMUL R0, R0, 16777216 ;  /* 0x4b80000000009820 */ /* 0x000fc60000400000 */
[----:B------:R-:W0:Y:S02]  /*13d0*/  MUFU.RCP R11, R14 ;  /* 0x0000000e000b7308 */ /* 0x000e240000001000 */
[----:B0-----:R-:W-:-:S05]  /*13e0*/  FMUL R11, R11, R0 ;  /* 0x000000000b0b7220 */ /* 0x001fca0000400000 */
[----:B--2---:R-:W-:-:S05]  /*13f0*/  FMNMX R2, RZ, R11, !PT ;  /* 0x0000000bff027209 */ /* 0x004fca0007800000 */
[----:B------:R-:W-:-:S05]  /*1400*/  FADD R2, R31, R2 ;  /* 0x000000021f027221 */ /* 0x000fca0000000000 */
[----:B------:R-:W-:-:S13]  /*1410*/  FSETP.GEU.AND P2, PT, |R2|, 1.175494350822287508e-38, PT ;  /* 0x008000000200780b */ /* 0x000fda0003f4e200 */
[----:B------:R-:W-:-:S05]  /*1420*/  @!P2 FMUL R2, R2, 16777216 ;  /* 0x4b8000000202a820 */ /* 0x000fca0000400000 */
[----:B------:R-:W-:-:S04]  /*1430*/  IADD3 R0, PT, PT, R2, -0x800000, RZ ;  /* 0xff80000002007810 */ /* 0x000fc80007ffe0ff */
[----:B------:R-:W-:-:S13]  /*1440*/  ISETP.GE.U32.AND P1, PT, R0, 0x7f000000, PT ;  /* 0x7f0000000000780c */ /* 0x000fda0003f26070 */
[----:B------:R0:W2:Y:S01]  /*1450*/  @P1 MUFU.RSQ R15, R2 ;  /* 0x00000002000f1308 */ /* 0x0000a20000001400 */
        /* <DEDUP_REMOVED lines=10> */
[----:B------:R-:W-:-:S04]  /*1500*/  IMAD.MOV.U32 R10, RZ, RZ, 0x3ec00000 ;  /* 0x3ec00000ff0a7424 */ /* 0x000fc800078e00ff */
[----:B--2---:R-:W-:Y:S01]  /*1510*/  FFMA R15, R13, R10, 0.5 ;  /* 0x3f0000000d0f7423 */ /* 0x004fe2000000000a */
[----:B------:R-:W-:-:S04]  /*1520*/  FMUL R13, R0, R13 ;  /* 0x0000000d000d7220 */ /* 0x000fc80000400000 */
[----:B------:R-:W-:-:S05]  /*1530*/  FFMA R15, R15, R13, R0 ;  /* 0x0000000d0f0f7223 */ /* 0x000fca0000000000 */
[----:B------:R-:W-:-:S07]  /*1540*/  LEA.HI.SX32 R15, R2, R15, 0x1f ;  /* 0x0000000f020f7211 */ /* 0x000fce00078ffaff */
.L_x_5705:
[----:B------:R-:W-:Y:S05]  /*1550*/  BSYNC.RECONVERGENT B1 ;  /* 0x0000000000017941 */ /* 0x000fea0003800200 */
.L_x_5704:
        /* <DEDUP_REMOVED lines=8> */
[----:B---3--:R-:W-:Y:S04]  /*15e0*/  @!P0 STG.E desc[UR4][R18.64+0x4], R33 ;  /* 0x0000042112008986 */ /* 0x008fe8000c101904 */
[----:B--2---:R2:W-:Y:S04]  /*15f0*/  @!P0 STG.E desc[UR6][R20.64+0x4], R15 ;  /* 0x0000040f14008986 */ /* 0x0045e8000c101906 */
[----:B------:R-:W3:Y:S04]  /*1600*/  LDG.E.64 R10, desc[UR8][R6.64] ;  /* 0x00000008060a7981 */ /* 0x000ee8000c1e1b00 */
[----:B------:R-:W3:Y:S01]  /*1610*/  LDG.E.64 R12, desc[UR10][R8.64] ;  /* 0x0000000a080c7981 */ /* 0x000ee2000c1e1b00 */
[----:B-1----:R-:W-:-:S02]  /*1620*/  VIADD R37, R30, 0x1 ;  /* 0x000000011e257836 */ /* 0x002fc40000000000 */
        /* <DEDUP_REMOVED lines=15> */
[----:B--2---:R-:W-:Y:S02]  /*1720*/  FMUL R15, R26, R15 ;  /* 0x0000000f1a0f7220 */ /* 0x004fe40000400000 */
[----:B------:R-:W-:Y:S02]  /*1730*/  SHF.R.S32.HI R17, RZ, 0x1f, R22 ;  /* 0x0000001fff117819 */ /* 0x000fe40000011416 */
[----:B------:R-:W-:-:S02]  /*1740*/  F2FP.F16.F32.PACK_AB R0, R3, R0 ;  /* 0x000000000300723e */ /* 0x000fc400000000ff */
[----:B------:R-:W-:Y:S02]  /*1750*/  LEA.HI R14, P0, R17, R16, RZ, 0x2 ;  /* 0x00000010110e7211 */ /* 0x000fe400078110ff */
[----:B------:R-:W-:Y:S02]  /*1760*/  F2FP.F16.F32.PACK_AB R2, R15, R2 ;  /* 0x000000020f02723e */ /* 0x000fe400000000ff */
[----:B------:R-:W-:Y:S01]  /*1770*/  SHF.L.U32 R17, R14, 0x1, RZ ;  /* 0x000000010e117819 */ /* 0x000fe200000006ff */
[----:B------:R-:W-:-:S03]  /*1780*/  IMAD.X R19, RZ, RZ, R22, P0 ;  /* 0x000000ffff137224 */ /* 0x000fc600000e0616 */
[----:B------:R-:W-:Y:S02]  /*1790*/  LOP3.LUT R17, R17, 0xfffffff8, RZ, 0xc0, !PT ;  /* 0xfffffff811117812 */ /* 0x000fe400078ec0ff */
[----:B------:R-:W-:Y:S02]  /*17a0*/  SHF.L.U64.HI R14, R14, 0x1, R19 ;  /* 0x000000010e0e7819 */ /* 0x000fe40000010213 */
[----:B------:R-:W-:-:S04]  /*17b0*/  IADD3 R24, P0, PT, R17, R24, RZ ;  /* 0x0000001811187210 */ /* 0x000fc80007f1e0ff */
[----:B------:R-:W-:Y:S02]  /*17c0*/  IADD3.X R25, PT, PT, R14, R25, RZ, P0, !PT ;  /* 0x000000190e197210 */ /* 0x000fe400007fe4ff */
[----:B------:R-:W-:Y:S01]  /*17d0*/  ISETP.GE.AND P0, PT, R30, UR46, PT ;  /* 0x0000002e1e007c0c */ /* 0x000fe2000bf06270 */
[----:B---3--:R-:W-:Y:S02]  /*17e0*/  HFMA2 R10, R0, R10, R12 ;  /* 0x0000000a000a7231 */ /* 0x008fe4000000000c */
[----:B------:R-:W-:-:S05]  /*17f0*/  HFMA2 R11, R2, R11, R13 ;  /* 0x0000000b020b7231 */ /* 0x000fca000000000d */
[----:B------:R0:W-:Y:S05]  /*1800*/  STG.E.64 desc[UR4][R24.64], R10 ;  /* 0x0000000a18007986 */ /* 0x0001ea000c101b04 */
[----:B------:R-:W-:Y:S05]  /*1810*/  @!P0 BRA `(.L_x_5706) ;  /* 0xffffffe800b08947 */ /* 0x000fea000383ffff */
[----:B------:R-:W-:Y:S05]  /*1820*/  BSYNC B0 ;  /* 0x0000000000007941 */ /* 0x000fea0003800000 */
.L_x_5690:
[----:B------:R-:W-:Y:S05]  /*1830*/  EXIT ;  /* 0x000000000000794d */ /* 0x000fea0003800000 */
.L_x_5691:
        /* <DEDUP_REMOVED lines=8> */
.L_x_5708:
[----:B------:R-:W-:Y:S05]  /*18c0*/  BSYNC B1 ;  /* 0x0000000000017941 */ /* 0x000fea0003800000 */
.L_x_5707:
        /* <DEDUP_REMOVED lines=8> */
.L_x_5709:
[----:B------:R-:W-:Y:S01]  /*1950*/  MOV R13, R36 ;  /* 0x00000024000d7202 */ /* 0x000fe20000000f00 */
[----:B------:R-:W-:-:S07]  /*1960*/  IMAD.MOV.U32 R20, RZ, RZ, R14 ;  /* 0x000000ffff147224 */ /* 0x000fce00078e000e */
[----:B------:R-:W-:Y:S05]  /*1970*/  WARPSYNC.COLLECTIVE R15, `(.L_x_5710) ;  /* 0x000000000f087348 */ /* 0x000fea0003c00000 */
[----:B------:R0:W1:Y:S02]  /*1980*/  SHFL.DOWN P6, R14, R13, R12, R11 ;  /* 0x0800000c0d0e7389 */ /* 0x00006400000c000b */
[----:B01----:R-:W-:Y:S05]  /*1990*/  ENDCOLLECTIVE ;  /* 0x000000000000791b */ /* 0x003fea0003800000 */
.L_x_5710:
[----:B------:R-:W-:Y:S05]  /*19a0*/  BRA `(.L_x_5711) ;  /* 0xffffffec00e07947 */ /* 0x000fea000383ffff */
.L_x_5693:
[----:B------:R-:W-:Y:S01]  /*19b0*/  HFMA2 R11, -RZ, RZ, 0, 0.004024505615234375 ;  /* 0x00001c1fff0b7431 */ /* 0x000fe200000001ff */
[----:B------:R-:W-:Y:S01]  /*19c0*/  BSSY B1, `(.L_x_5712) ;  /* 0x0000007000017945 */ /* 0x000fe20003800000 */
[----:B------:R-:W-:Y:S01]  /*19d0*/  MOV R13, R24 ;  /* 0x00000018000d7202 */ /* 0x000fe20000000f00 */
[----:B------:R-:W-:Y:S01]  /*19e0*/  IMAD.MOV.U32 R12, RZ, RZ, 0x1 ;  /* 0x00000001ff0c7424 */ /* 0x000fe200078e00ff */
[----:B------:R-:W-:-:S07]  /*19f0*/  MOV R15, 0xffffffff ;  /* 0xffffffff000f7802 */ /* 0x000fce0000000f00 */
[----:B012---:R-:W-:Y:S05]  /*1a00*/  WARPSYNC.COLLECTIVE R15, `(.L_x_5713) ;  /* 0x000000000f087348 */ /* 0x007fea0003c00000 */
[----:B------:R3:W4:Y:S02]  /*1a10*/  SHFL.DOWN P6, R14, R13, R12, R11 ;  /* 0x0800000c0d0e7389 */ /* 0x00072400000c000b */
[----:B01234-:R-:W-:Y:S05]  /*1a20*/  ENDCOLLECTIVE ;  /* 0x000000000000791b */ /* 0x01ffea0003800000 */
.L_x_5713:
[----:B------:R-:W-:Y:S05]  /*1a30*/  BSYNC B1 ;  /* 0x0000000000017941 */ /* 0x000fea0003800000 */
.L_x_5712:
        /* <DEDUP_REMOVED lines=8> */
.L_x_5714:
[----:B------:R-:W-:Y:S02]  /*1ac0*/  MOV R13, R10 ;  /* 0x0000000a000d7202 */ /* 0x000fe40000000f00 */
[----:B------:R-:W-:-:S07]  /*1ad0*/  MOV R19, R14 ;  /* 0x0000000e00137202 */ /* 0x000fce0000000f00 */
[----:B------:R-:W-:Y:S05]  /*1ae0*/  WARPSYNC.COLLECTIVE R15, `(.L_x_5715) ;  /* 0x000000000f087348 */ /* 0x000fea0003c00000 */
[----:B------:R0:W1:Y:S02]  /*1af0*/  SHFL.DOWN P6, R14, R13, R12, R11 ;  /* 0x0800000c0d0e7389 */ /* 0x00006400000c000b */
[----:B01----:R-:W-:Y:S05]  /*1b00*/  ENDCOLLECTIVE ;  /* 0x000000000000791b */ /* 0x003fea0003800000 */
.L_x_5715:
[----:B------:R-:W-:Y:S05]  /*1b10*/  BRA `(.L_x_5716) ;  /* 0xffffffec00d07947 */ /* 0x000fea000383ffff */
.L_x_5695:
        /* <DEDUP_REMOVED lines=8> */
.L_x_5718:
[----:B------:R-:W-:Y:S05]  /*1ba0*/  BSYNC B1 ;  /* 0x0000000000017941 */ /* 0x000fea0003800000 */
.L_x_5717:
        /* <DEDUP_REMOVED lines=8> */
.L_x_5719:
[----:B------:R-:W-:Y:S02]  /*1c30*/  MOV R13, R10 ;  /* 0x0000000a000d7202 */ /* 0x000fe40000000f00 */
[----:B------:R-:W-:-:S07]  /*1c40*/  MOV R18, R14 ;  /* 0x0000000e00127202 */ /* 0x000fce0000000f00 */
[----:B------:R-:W-:Y:S05]  /*1c50*/  WARPSYNC.COLLECTIVE R15, `(.L_x_5720) ;  /* 0x000000000f087348 */ /* 0x000fea0003c00000 */
[----:B------:R0:W1:Y:S02]  /*1c60*/  SHFL.IDX P6, R14, R13, R12, R11 ;  /* 0x0000000c0d0e7389 */ /* 0x00006400000c000b */
[----:B01----:R-:W-:Y:S05]  /*1c70*/  ENDCOLLECTIVE ;  /* 0x000000000000791b */ /* 0x003fea0003800000 */
.L_x_5720:
[----:B------:R-:W-:Y:S05]  /*1c80*/  BRA `(.L_x_5721) ;  /* 0xffffffec00c87947 */ /* 0x000fea000383ffff */
.L_x_5699:
        /* <DEDUP_REMOVED lines=8> */
.L_x_5723:
[----:B------:R-:W-:Y:S05]  /*1d10*/  BSYNC B1 ;  /* 0x0000000000017941 */ /* 0x000fea0003800000 */
.L_x_5722:
        /* <DEDUP_REMOVED lines=8> */
.L_x_5724:
[----:B------:R-:W-:Y:S01]  /*1da0*/  MOV R13, R37 ;  /* 0x00000025000d7202 */ /* 0x000fe20000000f00 */
[----:B------:R-:W-:-:S07]  /*1db0*/  IMAD.MOV.U32 R36, RZ, RZ, R14 ;  /* 0x000000ffff247224 */ /* 0x000fce00078e000e */
[----:B------:R-:W-:Y:S05]  /*1dc0*/  WARPSYNC.COLLECTIVE R15, `(.L_x_5725) ;  /* 0x000000000f087348 */ /* 0x000fea0003c00000 */
[----:B------:R0:W1:Y:S02]  /*1dd0*/  SHFL.DOWN P6, R14, R13, R12, R11 ;  /* 0x0800000c0d0e7389 */ /* 0x00006400000c000b */
[----:B01----:R-:W-:Y:S05]  /*1de0*/  ENDCOLLECTIVE ;  /* 0x000000000000791b */ /* 0x003fea0003800000 */
.L_x_5725:
[----:B------:R-:W-:Y:S05]  /*1df0*/  BRA `(.L_x_5726) ;  /* 0xfffffff000c07947 */ /* 0x000fea000383ffff */
.L_x_5701:
[----:B------:R-:W-:Y:S01]  /*1e00*/  HFMA2 R12, -RZ, RZ, 0, 5.9604644775390625e-08 ;  /* 0x00000001ff0c7431 */ /* 0x000fe200000001ff */
[----:B------:R-:W-:Y:S01]  /*1e10*/  BSSY B1, `(.L_x_5727) ;  /* 0x0000007000017945 */ /* 0x000fe20003800000 */
[----:B------:R-:W-:Y:S01]  /*1e20*/  MOV R13, R2 ;  /* 0x00000002000d7202 */ /* 0x000fe20000000f00 */
[----:B------:R-:W-:Y:S01]  /*1e30*/  IMAD.MOV.U32 R11, RZ, RZ, 0x1c1f ;  /* 0x00001c1fff0b7424 */ /* 0x000fe200078e00ff */
[----:B------:R-:W-:-:S07]  /*1e40*/  MOV R15, 0xffffffff ;  /* 0xffffffff000f7802 */ /* 0x000fce0000000f00 */
[----:B-1-34-:R-:W-:Y:S05]  /*1e50*/  WARPSYNC.COLLECTIVE R15, `(.L_x_5728) ;  /* 0x000000000f087348 */ /* 0x01afea0003c00000 */
[----:B------:R0:W2:Y:S02]  /*1e60*/  SHFL.DOWN P6, R14, R13, R12, R11 ;  /* 0x0800000c0d0e7389 */ /* 0x0000a400000c000b */
[----:B01234-:R-:W-:Y:S05]  /*1e70*/  ENDCOLLECTIVE ;  /* 0x000000000000791b */ /* 0x01ffea0003800000 */
.L_x_5728:
[----:B------:R-:W-:Y:S05]  /*1e80*/  BSYNC B1 ;  /* 0x0000000000017941 */ /* 0x000fea0003800000 */
.L_x_5727:
        /* <DEDUP_REMOVED lines=8> */
.L_x_5729:
[----:B------:R-:W-:Y:S01]  /*1f10*/  IMAD.MOV.U32 R13, RZ, RZ, R10 ;  /* 0x000000ffff0d7224 */ /* 0x000fe200078e000a */
[----:B------:R-:W-:-:S07]  /*1f20*/  MOV R33, R14 ;  /* 0x0000000e00217202 */ /* 0x000fce0000000f00 */
[----:B------:R-:W-:Y:S05]  /*1f30*/  WARPSYNC.COLLECTIVE R15, `(.L_x_5730) ;  /* 0x000000000f087348 */ /* 0x000fea0003c00000 */
[----:B------:R0:W1:Y:S02]  /*1f40*/  SHFL.DOWN P6, R14, R13, R12, R11 ;  /* 0x0800000c0d0e7389 */ /* 0x00006400000c000b */
[----:B01----:R-:W-:Y:S05]  /*1f50*/  ENDCOLLECTIVE ;  /* 0x000000000000791b */ /* 0x003fea0003800000 */
.L_x_5730:
[----:B------:R-:W-:Y:S05]  /*1f60*/  BRA `(.L_x_5731) ;  /* 0xfffffff000b47947 */ /* 0x000fea000383ffff */
.L_x_5703:
[----:B------:R-:W-:Y:S01]  /*1f70*/  HFMA2 R12, -RZ, RZ, 0, 0 ;  /* 0x00000000ff0c7431 */ /* 0x000fe200000001ff */
[----:B------:R-:W-:Y:S01]  /*1f80*/  BSSY B1, `(.L_x_5732) ;  /* 0x0000007000017945 */ /* 0x000fe20003800000 */
[----:B------:R-:W-:Y:S01]  /*1f90*/  MOV R13, R2 ;  /* 0x00000002000d7202 */ /* 0x000fe20000000f00 */
[----:B------:R-:W-:Y:S01]  /*1fa0*/  IMAD.MOV.U32 R15, RZ, RZ, -0x1 ;  /* 0xffffffffff0f7424 */ /* 0x000fe200078e00ff */
[----:B------:R-:W-:-:S07]  /*1fb0*/  MOV R11, 0x1c1f ;  /* 0x00001c1f000b7802 */ /* 0x000fce0000000f00 */
[----:B012-4-:R-:W-:Y:S05]  /*1fc0*/  WARPSYNC.COLLECTIVE R15, `(.L_x_5733) ;  /* 0x000000000f087348 */ /* 0x017fea0003c00000 */
[----:B------:R3:W0:Y:S02]  /*1fd0*/  SHFL.IDX P6, R14, R13, R12, R11 ;  /* 0x0000000c0d0e7389 */ /* 0x00062400000c000b */
[----:B01234-:R-:W-:Y:S05]  /*1fe0*/  ENDCOLLECTIVE ;  /* 0x000000000000791b */ /* 0x01ffea0003800000 */
.L_x_5733:
[----:B------:R-:W-:Y:S05]  /*1ff0*/  BSYNC B1 ;  /* 0x0000000000017941 */ /* 0x000fea0003800000 */
.L_x_5732:
        /* <DEDUP_REMOVED lines=8> */
.L_x_5734:
[----:B------:R-:W-:Y:S02]  /*2080*/  MOV R13, R10 ;  /* 0x0000000a000d7202 */ /* 0x000fe40000000f00 */
[----:B------:R-:W-:-:S07]  /*2090*/  MOV R0, R14 ;  /* 0x0000000e00007202 */ /* 0x000fce0000000f00 */
[----:B------:R-:W-:Y:S05]  /*20a0*/  WARPSYNC.COLLECTIVE R15, `(.L_x_5735) ;  /* 0x000000000f087348 */ /* 0x000fea0003c00000 */
[----:B------:R0:W1:Y:S02]  /*20b0*/  SHFL.IDX P6, R14, R13, R12, R11 ;  /* 0x0000000c0d0e7389 */ /* 0x00006400000c000b */
[----:B01----:R-:W-:Y:S05]  /*20c0*/  ENDCOLLECTIVE ;  /* 0x000000000000791b */ /* 0x003fea0003800000 */
.L_x_5735:
[----:B------:R-:W-:Y:S05]  /*20d0*/  BRA `(.L_x_5736) ;  /* 0xfffffff000ac7947 */ /* 0x000fea000383ffff */
.L_x_5737:
        /* <DEDUP_REMOVED lines=10> */
.L_x_7567:


//--------------------- .text._Z17LayerNormWarpImplI19BiasAddResidualLoadI6__halffE11AffineStoreIfS1_EfLi8ELi160ELi128ELi32ELi1ELb1EEvT_T0_iidPT1_S8_ --------------------------
	.section	.text._Z17LayerNormWarpImplI19BiasAddResidualLoadI6__halffE11AffineStoreIfS1_EfLi8ELi160ELi128ELi32ELi1ELb1EEvT_T0_iidPT1_S8_,"ax",@progbits
	.align	128
        .global         _Z17LayerNormWarpImplI19BiasAddResidualLoadI6__halffE11AffineStoreIfS1_EfLi8ELi160ELi128ELi32ELi1ELb1EEvT_T0_iidPT1_S8_
        .type           _Z17LayerNormWarpImplI19BiasAddResidualLoadI6__halffE11AffineStoreIfS1_EfLi8ELi160ELi128ELi32ELi1ELb1EEvT_T0_iidPT1_S8_,@function
        .size           _Z17LayerNormWarpImplI19BiasAddResidualLoadI6__halffE11AffineStoreIfS1_EfLi8ELi160ELi128ELi32ELi1ELb1EEvT_T0_iidPT1_S8_,(.L_x_7568 - _Z17LayerNormWarpImplI19BiasAddResidualLoadI6__halffE11AffineStoreIfS1_EfLi8ELi160ELi128ELi32ELi1ELb1EEvT_T0_iidPT1_S8_)
        .other          _Z17LayerNormWarpImplI19BiasAddResidualLoadI6__halffE11AffineStoreIfS1_EfLi8ELi160ELi128ELi32ELi1ELb1EEvT_T0_iidPT1_S8_,@"STO_CUDA_ENTRY STV_DEFAULT"
_Z17LayerNormWarpImplI19BiasAddResidualLoadI6__halffE11AffineStoreIfS1_EfLi8ELi160ELi128ELi32ELi1ELb1EEvT_T0_iidPT1_S8_:
.text._Z17LayerNormWarpImplI19BiasAddResidualLoadI6__halffE11AffineStoreIfS1_EfLi8ELi160ELi128ELi32ELi1ELb1EEvT_T0_iidPT1_S8_:
        /* <DEDUP_REMOVED lines=22> */
.L_x_5738:
        /* <DEDUP_REMOVED lines=11> */
.L_x_5773:
[----:B------:R-:W1:Y:S01]  /*0210*/  LDC.64 R10, c[0x0][0x398] ;  /* 0x0000e600ff0a7b82 */ /* 0x000e620000000a00 */
        /* <DEDUP_REMOVED lines=24> */
[----:B------:R-:W2:Y:S01]  /*03a0*/  LDG.E.128 R32, desc[UR6][R186.64] ;  /* 0x00000006ba207981 */ /* 0x000ea2000c1e1d00 */
[----:B---3--:R-:W-:-:S02]  /*03b0*/  IADD3 R48, P1, PT, R49, R134, RZ ;  /* 0x0000008631307210 */ /* 0x008fc40007f3e0ff */
[C---:B------:R-:W-:Y:S01]  /*03c0*/  IADD3.X R37, PT, PT, R0.reuse, R133, RZ, P0, !PT ;  /* 0x0000008500257210 */ /* 0x040fe200007fe4ff */
[----:B------:R-:W3:Y:S01]  /*03d0*/  LDG.E.128 R28, desc[UR6][R186.64+0x200] ;  /* 0x00020006ba1c7981 */ /* 0x000ee2000c1e1d00 */
[----:B------:R-:W-:-:S03]  /*03e0*/  IADD3.X R49, PT, PT, R0, R135, RZ, P1, !PT ;  /* 0x0000008700317210 */ /* 0x000fc60000ffe4ff */
[----:B------:R-:W4:Y:S04]  /*03f0*/  LDG.E.128 R64, desc[UR6][R186.64+0x400] ;  /* 0x00040006ba407981 */ /* 0x000f28000c1e1d00 */
[----:B------:R-:W5:Y:S04]  /*0400*/  LDG.E.128 R36, desc[UR4][R36.64] ;  /* 0x0000000424247981 */ /* 0x000f68000c1e1d00 */
[----:B------:R-:W5:Y:S01]  /*0410*/  LDG.E.128 R48, desc[UR8][R48.64] ;  /* 0x0000000830307981 */ /* 0x000f62000c1e1d00 */
[----:B------:R-:W-:-:S03]  /*0420*/  IADD3 R3, P0, PT, R188, 0x100, RZ ;  /* 0x00000100bc037810 */ /* 0x000fc60007f1e0ff */
[----:B0-----:R-:W4:Y:S01]  /*0430*/  LDG.E.128 R4, desc[UR6][R186.64+0x600] ;  /* 0x00060006ba047981 */ /* 0x001f22000c1e1d00 */
[----:B------:R-:W-:-:S03]  /*0440*/  IADD3.X R2, PT, PT, RZ, R11, RZ, P0, !PT ;  /* 0x0000000bff027210 */ /* 0x000fc600007fe4ff */
[----:B------:R-:W4:Y:S01]  /*0450*/  LDG.E.128 R88, desc[UR6][R186.64+0x800] ;  /* 0x00080006ba587981 */ /* 0x000f22000c1e1d00 */
[----:B------:R-:W-:-:S03]  /*0460*/  SHF.R.S32.HI R0, RZ, 0x1f, R2 ;  /* 0x0000001fff007819 */ /* 0x000fc60000011402 */
[----:B------:R-:W4:Y:S01]  /*0470*/  LDG.E.128 R96, desc[UR6][R186.64+0xa00] ;  /* 0x000a0006ba607981 */ /* 0x000f22000c1e1d00 */
[----:B------:R-:W-:-:S03]  /*0480*/  LEA.HI R0, P0, R0, R3, RZ, 0x3 ;  /* 0x0000000300007211 */ /* 0x000fc600078118ff */
[----:B------:R-:W4:Y:S01]  /*0490*/  LDG.E.128 R56, desc[UR6][R186.64+0xc00] ;  /* 0x000c0006ba387981 */ /* 0x000f22000c1e1d00 */
[C---:B------:R-:W-:Y:S02]  /*04a0*/  SHF.L.U32 R25, R0.reuse, 0x1, RZ ;  /* 0x0000000100197819 */ /* 0x040fe400000006ff */
[----:B------:R-:W-:Y:S01]  /*04b0*/  IADD3.X R3, PT, PT, RZ, R2, RZ, P0, !PT ;  /* 0x00000002ff037210 */ /* 0x000fe200007fe4ff */
[----:B------:R-:W4:Y:S01]  /*04c0*/  LDG.E.128 R116, desc[UR6][R186.64+0xe00] ;  /* 0x000e0006ba747981 */ /* 0x000f22000c1e1d00 */
[----:B------:R-:W-:Y:S02]  /*04d0*/  LOP3.LUT R25, R25, 0xfffffff0, RZ, 0xc0, !PT ;  /* 0xfffffff019197812 */ /* 0x000fe400078ec0ff */
[----:B------:R-:W-:Y:S02]  /*04e0*/  SHF.L.U64.HI R0, R0, 0x1, R3 ;  /* 0x0000000100007819 */ /* 0x000fe40000010203 */
[C---:B------:R-:W-:Y:S02]  /*04f0*/  IADD3 R12, P0, PT, R25.reuse, R132, RZ ;  /* 0x00000084190c7210 */ /* 0x040fe40007f1e0ff */
[----:B------:R-:W-:-:S02]  /*0500*/  IADD3 R24, P1, PT, R25, R134, RZ ;  /* 0x0000008619187210 */ /* 0x000fc40007f3e0ff */
[C---:B------:R-:W-:Y:S02]  /*0510*/  IADD3.X R13, PT, PT, R0.reuse, R133, RZ, P0, !PT ;  /* 0x00000085000d7210 */ /* 0x040fe400007fe4ff */
[----:B------:R-:W-:-:S04]  /*0520*/  IADD3.X R25, PT, PT, R0, R135, RZ, P1, !PT ;  /* 0x0000008700197210 */ /* 0x000fc80000ffe4ff */
[----:B------:R-:W3:Y:S04]  /*0530*/  LDG.E.128 R12, desc[UR4][R12.64] ;  /* 0x000000040c0c7981 */ /* 0x000ee8000c1e1d00 */
[----:B------:R-:W3:Y:S01]  /*0540*/  LDG.E.128 R24, desc[UR8][R24.64] ;  /* 0x0000000818187981 */ /* 0x000ee2000c1e1d00 */
        /* <DEDUP_REMOVED lines=12> */
[----:B------:R-:W4:Y:S04]  /*0610*/  LDG.E.128 R20, desc[UR4][R20.64] ;  /* 0x0000000414147981 */ /* 0x000f28000c1e1d00 */
[----:B------:R-:W4:Y:S01]  /*0620*/  LDG.E.128 R68, desc[UR8][R68.64] ;  /* 0x0000000844447981 */ /* 0x000f22000c1e1d00 */
        /* <DEDUP_REMOVED lines=28> */
[----:B-----5:R-:W-:Y:S02]  /*07f0*/  HADD2 R36, R36, R48 ;  /* 0x0000003024247230 */ /* 0x020fe40000000000 */
        /* <DEDUP_REMOVED lines=8> */
[----:B------:R-:W-:-:S03]  /*0880*/  HADD2 R38, R38, R50 ;  /* 0x0000003226267230 */ /* 0x000fc60000000000 */
[----:B------:R-:W-:Y:S01]  /*0890*/  FFMA R9, R8, 0.5, R2 ;  /* 0x3f00000008097823 */ /* 0x000fe20000000002 */
[----:B------:R-:W-:-:S03]  /*08a0*/  IADD3 R32, P0, PT, R188, 0x500, RZ ;  /* 0x00000500bc207810 */ /* 0x000fc60007f1e0ff */
[--C-:B------:R-:W-:Y:S01]  /*08b0*/  FADD R10, R44, -R9.reuse ;  /* 0x800000092c0a7221 */ /* 0x100fe20000000000 */
[----:B------:R-:W-:Y:S01]  /*08c0*/  FADD R3, R0, -R2 ;  /* 0x8000000200037221 */ /* 0x000fe20000000000 */
[----:B------:R-:W-:Y:S02]  /*08d0*/  HADD2.F32 R43, -RZ, R37.H1_H1 ;  /* 0x30000025ff2b7230 */ /* 0x000fe40000004100 */
[----:B------:R-:W-:Y:S02]  /*08e0*/  HFMA2 R38, R38, 1, 1, R34 ;  /* 0x3c003c0026267831 */ /* 0x000fe40000000022 */
[--C-:B------:R-:W-:Y:S01]  /*08f0*/  FFMA R2, R10, 0.3333333432674407959, R9.reuse ;  /* 0x3eaaaaab0a027823 */ /* 0x100fe20000000009 */
[----:B------:R-:W-:Y:S01]  /*0900*/  IADD3.X R34, PT, PT, RZ, R11, RZ, P0, !PT ;  /* 0x0000000bff227210 */ /* 0x000fe200007fe4ff */
[----:B------:R-:W-:Y:S01]  /*0910*/  FFMA R3, R0, R3, RZ ;  /* 0x0000000300037223 */ /* 0x000fe200000000ff */
[----:B------:R-:W-:Y:S01]  /*0920*/  FADD R9, R45, -R9 ;  /* 0x800000092d097221 */ /* 0x000fe20000000000 */
[----:B------:R-:W-:Y:S01]  /*0930*/  FADD R33, R43, -R2 ;  /* 0x800000022b217221 */ /* 0x000fe20000000000 */
[----:B------:R-:W-:-:S02]  /*0940*/  SHF.R.S32.HI R85, RZ, 0x1f, R34 ;  /* 0x0000001fff557819 */ /* 0x000fc40000011422 */
[----:B------:R-:W-:Y:S01]  /*0950*/  FFMA R3, R8, R9, R3 ;  /* 0x0000000908037223 */ /* 0x000fe20000000003 */
[--C-:B------:R-:W-:Y:S01]  /*0960*/  FFMA R8, R33, 0.25, R2.reuse ;  /* 0x3e80000021087823 */ /* 0x100fe20000000002 */
[----:B------:R-:W-:Y:S01]  /*0970*/  FADD R2, R44, -R2 ;  /* 0x800000022c027221 */ /* 0x000fe20000000000 */
[----:B------:R-:W-:Y:S01]  /*0980*/  HADD2.F32 R42, -RZ, R38.H0_H0 ;  /* 0x20000026ff2a7230 */ /* 0x000fe20000004100 */
[----:B------:R-:W-:Y:S02]  /*0990*/  LEA.HI R85, P0, R85, R32, RZ, 0x3 ;  /* 0x0000002055557211 */ /* 0x000fe400078118ff */
[----:B------:R-:W-:Y:S02]  /*09a0*/  FFMA R2, R10, R2, R3 ;  /* 0x000000020a027223 */ /* 0x000fe40000000003 */
[----:B------:R-:W-:Y:S01]  /*09b0*/  IADD3.X R10, PT, PT, RZ, R34, RZ, P0, !PT ;  /* 0x00000022ff0a7210 */ /* 0x000fe200007fe4ff */
[----:B------:R-:W-:Y:S01]  /*09c0*/  FADD R9, R42, -R8 ;  /* 0x800000082a097221 */ /* 0x000fe20000000000 */
[----:B------:R-:W-:-:S02]  /*09d0*/  HFMA2 R39, R39, 1, 1, R51 ;  /* 0x3c003c0027277831 */ /* 0x000fc40000000033 */
[----:B------:R-:W-:Y:S01]  /*09e0*/  FADD R3, R43, -R8 ;  /* 0x800000082b037221 */ /* 0x000fe20000000000 */
[----:B------:R-:W-:Y:S01]  /*09f0*/  SHF.L.U64.HI R10, R85, 0x1, R10 ;  /* 0x00000001550a7819 */ /* 0x000fe2000001020a */
[----:B------:R-:W-:Y:S01]  /*0a00*/  FFMA R8, R9, 0.20000000298023223877, R8 ;  /* 0x3e4ccccd09087823 */ /* 0x000fe20000000008 */
[----:B------:R-:W-:Y:S01]  /*0a10*/  SHF.L.U32 R85, R85, 0x1, RZ ;  /* 0x0000000155557819 */ /* 0x000fe200000006ff */
[----:B------:R-:W-:Y:S01]  /*0a20*/  FFMA R2, R33, R3, R2 ;  /* 0x0000000321027223 */ /* 0x000fe20000000002 */
[----:B------:R-:W-:Y:S02]  /*0a30*/  HADD2.F32 R41, -RZ, R38.H1_H1 ;  /* 0x30000026ff297230 */ /* 0x000fe40000004100 */
[----:B------:R-:W-:Y:S01]  /*0a40*/  FADD R3, R42, -R8 ;  /* 0x800000082a037221 */ /* 0x000fe20000000000 */
[----:B------:R-:W-:Y:S01]  /*0a50*/  LOP3.LUT R85, R85, 0xfffffff0, RZ, 0xc0, !PT ;  /* 0xfffffff055557812 */ /* 0x000fe200078ec0ff */
[----:B------:R-:W-:Y:S02]  /*0a60*/  HADD2 R39, R39, R35 ;  /* 0x0000002327277230 */ /* 0x000fe40000000000 */
[----:B------:R-:W-:Y:S01]  /*0a70*/  FFMA R2, R9, R3, R2 ;  /* 0x0000000309027223 */ /* 0x000fe20000000002 */
[----:B------:R-:W-:Y:S01]  /*0a80*/  IADD3 R48, P0, PT, R85, R132, RZ ;  /* 0x0000008455307210 */ /* 0x000fe20007f1e0ff */
[----:B------:R-:W-:Y:S01]  /*0a90*/  FADD R3, R41, -R8 ;  /* 0x8000000829037221 */ /* 0x000fe20000000000 */
[----:B------:R-:W-:Y:S01]  /*0aa0*/  IADD3 R84, P1, PT, R85, R134, RZ ;  /* 0x0000008655547210 */ /* 0x000fe20007f3e0ff */
[----:B---3--:R-:W-:-:S02]  /*0ab0*/  HFMA2 R12, R12, 1, 1, R24 ;  /* 0x3c003c000c0c7831 */ /* 0x008fc40000000018 */
[----:B------:R-:W-:Y:S01]  /*0ac0*/  HADD2.F32 R40, -RZ, R39.H0_H0 ;  /* 0x20000027ff287230 */ /* 0x000fe20000004100 */
[C---:B------:R-:W-:Y:S01]  /*0ad0*/  IADD3.X R49, PT, PT, R10.reuse, R133, RZ, P0, !PT ;  /* 0x000000850a317210 */ /* 0x040fe200007fe4ff */
[----:B------:R-:W-:Y:S01]  /*0ae0*/  FFMA R8, R3, 0.16666667163372039795, R8 ;  /* 0x3e2aaaab03087823 */ /* 0x000fe20000000008 */
[----:B------:R-:W-:-:S03]  /*0af0*/  IADD3.X R85, PT, PT, R10, R135, RZ, P1, !PT ;  /* 0x000000870a557210 */ /* 0x000fc60000ffe4ff */
[----:B------:R-:W-:Y:S01]  /*0b00*/  FADD R9, R40, -R8 ;  /* 0x8000000828097221 */ /* 0x000fe20000000000 */
[----:B------:R-:W-:Y:S01]  /*0b10*/  HFMA2 R28, R12, 1, 1, R28 ;  /* 0x3c003c000c1c7831 */ /* 0x000fe2000000001c */
[----:B------:R-:W2:Y:S01]  /*0b20*/  LDG.E.128 R48, desc[UR4][R48.64] ;  /* 0x0000000430307981 */ /* 0x000ea2000c1e1d00 */
[----:B------:R-:W-:-:S03]  /*0b30*/  HADD2.F32 R39, -RZ, R39.H1_H1 ;  /* 0x30000027ff277230 */ /* 0x000fc60000004100 */
[----:B------:R-:W2:Y:S01]  /*0b40*/  LDG.E.128 R84, desc[UR8][R84.64] ;  /* 0x0000000854547981 */ /* 0x000ea2000c1e1d00 */
[----:B------:R-:W-:Y:S01]  /*0b50*/  FFMA R10, R9, 0.14285714924335479736, R8 ;  /* 0x3e124925090a7823 */ /* 0x000fe20000000008 */
[----:B------:R-:W-:-:S03]  /*0b60*/  HFMA2 R13, R13, 1, 1, R25 ;  /* 0x3c003c000d0d7831 */ /* 0x000fc60000000019 */
[----:B------:R-:W-:Y:S01]  /*0b70*/  FADD R33, R39, -R10 ;  /* 0x8000000a27217221 */ /* 0x000fe20000000000 */
[----:B------:R-:W-:Y:S01]  /*0b80*/  FADD R8, R41, -R8 ;  /* 0x8000000829087221 */ /* 0x000fe20000000000 */
[--C-:B------:R-:W-:Y:S02]  /*0b90*/  HADD2.F32 R38, -RZ, R28.reuse.H0_H0 ;  /* 0x2000001cff267230 */ /* 0x100fe40000004100 */
[----:B------:R-:W-:Y:S01]  /*0ba0*/  FFMA R12, R33, 0.125, R10 ;  /* 0x3e000000210c7823 */ /* 0x000fe2000000000a */
[----:B------:R-:W-:Y:S01]  /*0bb0*/  FFMA R2, R3, R8, R2 ;  /* 0x0000000803027223 */ /* 0x000fe20000000002 */
[----:B------:R-:W-:Y:S02]  /*0bc0*/  HFMA2 R13, R13, 1, 1, R29 ;  /* 0x3c003c000d0d7831 */ /* 0x000fe4000000001d */
[----:B------:R-:W-:Y:S01]  /*0bd0*/  FADD R3, -R12, R38 ;  /* 0x000000260c037221 */ /* 0x000fe20000000100 */
[----:B------:R-:W-:Y:S01]  /*0be0*/  FADD R10, R40, -R10 ;  /* 0x8000000a280a7221 */ /* 0x000fe20000000000 */
[----:B------:R-:W-:-:S02]  /*0bf0*/  HADD2.F32 R37, -RZ, R28.H1_H1 ;  /* 0x3000001cff257230 */ /* 0x000fc40000004100 */
[----:B------:R-:W-:Y:S01]  /*0c00*/  FFMA R8, R3, 0.11111111193895339966, R12 ;  /* 0x3de38e3903087823 */ /* 0x000fe2000000000c */
[----:B------:R-:W-:-:S03]  /*0c10*/  FFMA R2, R9, R10, R2 ;  /* 0x0000000a09027223 */ /* 0x000fc60000000002 */
[----:B------:R-:W-:Y:S01]  /*0c20*/  FADD R9, R37, -R8 ;  /* 0x8000000825097221 */ /* 0x000fe20000000000 */
[----:B------:R-:W-:Y:S01]  /*0c30*/  FADD R12, R39, -R12 ;  /* 0x8000000c270c7221 */ /* 0x000fe20000000000 */
[--C-:B------:R-:W-:Y:S02]  /*0c40*/  HADD2.F32 R36, -RZ, R13.reuse.H0_H0 ;  /* 0x2000000dff247230 */ /* 0x100fe40000004100 */
[----:B------:R-:W-:Y:S01]  /*0c50*/  FFMA R10, R9, 0.10000000149011611938, R8 ;  /* 0x3dcccccd090a7823 */ /* 0x000fe20000000008 */
[----:B------:R-:W-:Y:S01]  /*0c60*/  FFMA R2, R33, R12, R2 ;  /* 0x0000000c21027223 */ /* 0x000fe20000000002 */
[----:B------:R-:W-:Y:S02]  /*0c70*/  FADD R8, R38, -R8 ;  /* 0x8000000826087221 */ /* 0x000fe40000000000 */
[----:B------:R-:W-:Y:S01]  /*0c80*/  FADD R25, R36, -R10 ;  /* 0x8000000a24197221 */ /* 0x000fe20000000000 */
[----:B------:R-:W-:Y:S02]  /*0c90*/  HADD2.F32 R35, -RZ, R13.H1_H1 ;  /* 0x3000000dff237230 */ /* 0x000fe40000004100 */
[----:B------:R-:W-:Y:S01]  /*0ca0*/  FFMA R2, R3, R8, R2 ;  /* 0x0000000803027223 */ /* 0x000fe20000000002 */
[----:B------:R-:W-:Y:S01]  /*0cb0*/  IADD3 R12, P0, PT, R188, 0x600, RZ ;  /* 0x00000600bc0c7810 */ /* 0x000fe20007f1e0ff */
[--C-:B------:R-:W-:Y:S01]  /*0cc0*/  FFMA R3, R25, 0.090909093618392944336, R10.reuse ;  /* 0x3dba2e8c19037823 */ /* 0x100fe2000000000a */
[----:B------:R-:W-:-:S02]  /*0cd0*/  FADD R10, R37, -R10 ;  /* 0x8000000a250a7221 */ /* 0x000fc40000000000 */
[----:B------:R-:W-:Y:S01]  /*0ce0*/  IADD3.X R13, PT, PT, RZ, R11, RZ, P0, !PT ;  /* 0x0000000bff0d7210 */ /* 0x000fe200007fe4ff */
[----:B------:R-:W-:Y:S01]  /*0cf0*/  FADD R8, R35, -R3 ;  /* 0x8000000323087221 */ /* 0x000fe20000000000 */
[----:B------:R-:W-:Y:S02]  /*0d00*/  FFMA R2, R9, R10, R2 ;  /* 0x0000000a09027223 */ /* 0x000fe40000000002 */
[----:B------:R-:W-:Y:S01]  /*0d10*/  SHF.R.S32.HI R53, RZ, 0x1f, R13 ;  /* 0x0000001fff357819 */ /* 0x000fe2000001140d */
[--C-:B------:R-:W-:Y:S01]  /*0d20*/  FFMA R9, R8, 0.083333335816860198975, R3.reuse ;  /* 0x3daaaaab08097823 */ /* 0x100fe20000000003 */
[----:B------:R-:W-:Y:S01]  /*0d30*/  FADD R3, R36, -R3 ;  /* 0x8000000324037221 */ /* 0x000fe20000000000 */
[----:B------:R-:W-:Y:S01]  /*0d40*/  HFMA2 R14, R14, 1, 1, R26 ;  /* 0x3c003c000e0e7831 */ /* 0x000fe2000000001a */
[----:B------:R-:W-:Y:S02]  /*0d50*/  LEA.HI R53, P0, R53, R12, RZ, 0x3 ;  /* 0x0000000c35357211 */ /* 0x000fe400078118ff */
[----:B------:R-:W-:Y:S01]  /*0d60*/  FFMA R2, R25, R3, R2 ;  /* 0x0000000319027223 */ /* 0x000fe20000000002 */
[----:B------:R-:W-:Y:S01]  /*0d70*/  FADD R3, R35, -R9 ;  /* 0x8000000923037221 */ /* 0x000fe20000000000 */
[----:B------:R-:W-:-:S03]  /*0d80*/  IADD3.X R12, PT, PT, RZ, R13, RZ, P0, !PT ;  /* 0x0000000dff0c7210 */ /* 0x000fc600007fe4ff */
[----:B------:R-:W-:Y:S01]  /*0d90*/  FFMA R2, R8, R3, R2 ;  /* 0x0000000308027223 */ /* 0x000fe20000000002 */
[C---:B------:R-:W-:Y:S01]  /*0da0*/  SHF.L.U64.HI R8, R53.reuse, 0x1, R12 ;  /* 0x0000000135087819 */ /* 0x040fe2000001020c */
[----:B------:R-:W-:Y:S01]  /*0db0*/  HADD2 R14, R14, R30 ;  /* 0x0000001e0e0e7230 */ /* 0x000fe20000000000 */
[----:B------:R-:W-:Y:S01]  /*0dc0*/  SHF.L.U32 R53, R53, 0x1, RZ ;  /* 0x0000000135357819 */ /* 0x000fe200000006ff */
[----:B------:R-:W-:-:S03]  /*0dd0*/  HFMA2 R15, R15, 1, 1, R27 ;  /* 0x3c003c000f0f7831 */ /* 0x000fc6000000001b */
[----:B------:R-:W-:Y:S01]  /*0de0*/  LOP3.LUT R53, R53, 0xfffffff0, RZ, 0xc0, !PT ;  /* 0xfffffff035357812 */ /* 0x000fe200078ec0ff */
[----:B------:R-:W-:-:S03]  /*0df0*/  HADD2.F32 R34, -RZ, R14.H0_H0 ;  /* 0x2000000eff227230 */ /* 0x000fc60000004100 */
[C---:B------:R-:W-:Y:S02]  /*0e00*/  IADD3 R12, P0, PT, R53.reuse, R132, RZ ;  /* 0x00000084350c7210 */ /* 0x040fe40007f1e0ff */
[----:B------:R-:W-:Y:S01]  /*0e10*/  IADD3 R52, P1, PT, R53, R134, RZ ;  /* 0x0000008635347210 */ /* 0x000fe20007f3e0ff */
[--C-:B------:R-:W-:Y:S01]  /*0e20*/  FADD R10, R34, -R9.reuse ;  /* 0x80000009220a7221 */ /* 0x100fe20000000000 */
[----:B------:R-:W-:Y:S01]  /*0e30*/  HADD2 R15, R15, R31 ;  /* 0x0000001f0f0f7230 */ /* 0x000fe20000000000 */
[C---:B------:R-:W-:Y:S02]  /*0e40*/  IADD3.X R13, PT, PT, R8.reuse, R133, RZ, P0, !PT ;  /* 0x00000085080d7210 */ /* 0x040fe400007fe4ff */
[----:B------:R-:W-:Y:S01]  /*0e50*/  IADD3.X R53, PT, PT, R8, R135, RZ, P1, !PT ;  /* 0x0000008708357210 */ /* 0x000fe20000ffe4ff */
[----:B------:R-:W-:Y:S01]  /*0e60*/  FFMA R9, R10, 0.076923079788684844971, R9 ;  /* 0x3d9d89d90a097823 */ /* 0x000fe20000000009 */
[----:B------:R-:W-:Y:S02]  /*0e70*/  HADD2.F32 R33, -RZ, R14.H1_H1 ;  /* 0x3000000eff217230 */ /* 0x000fe40000004100 */
[----:B------:R-:W-:-:S02]  /*0e80*/  HADD2.F32 R32, -RZ, R15.H0_H0 ;  /* 0x2000000fff207230 */ /* 0x000fc40000004100 */
[--C-:B------:R-:W-:Y:S01]  /*0e90*/  FADD R3, R34, -R9.reuse ;  /* 0x8000000922037221 */ /* 0x100fe20000000000 */
[----:B------:R-:W-:Y:S01]  /*0ea0*/  HADD2.F32 R31, -RZ, R15.H1_H1 ;  /* 0x3000000fff1f7230 */ /* 0x000fe20000004100 */
[----:B------:R-:W3:Y:S04]  /*0eb0*/  LDG.E.128 R52, desc[UR8][R52.64] ;  /* 0x0000000834347981 */ /* 0x000ee8000c1e1d00 */
[----:B------:R-:W3:Y:S01]  /*0ec0*/  LDG.E.128 R12, desc[UR4][R12.64] ;  /* 0x000000040c0c7981 */ /* 0x000ee2000c1e1d00 */
[----:B------:R-:W-:Y:S01]  /*0ed0*/  FFMA R2, R10, R3, R2 ;  /* 0x000000030a027223 */ /* 0x000fe20000000002 */
[----:B------:R-:W-:Y:S01]  /*0ee0*/  FADD R3, R33, -R9 ;  /* 0x8000000921037221 */ /* 0x000fe20000000000 */
[----:B----4-:R-:W-:-:S03]  /*0ef0*/  HFMA2 R20, R20, 1, 1, R68 ;  /* 0x3c003c0014147831 */ /* 0x010fc60000000044 */
[----:B------:R-:W-:-:S04]  /*0f00*/  FFMA R9, R3, 0.071428574621677398682, R9 ;  /* 0x3d92492503097823 */ /* 0x000fc80000000009 */
[----:B------:R-:W-:Y:S01]  /*0f10*/  FADD R8, R32, -R9 ;  /* 0x8000000920087221 */ /* 0x000fe20000000000 */
[----:B------:R-:W-:-:S03]  /*0f20*/  HFMA2 R20, R20, 1, 1, R64 ;  /* 0x3c003c0014147831 */ /* 0x000fc60000000040 */
[--C-:B------:R-:W-:Y:S01]  /*0f30*/  FFMA R10, R8, 0.066666670143604278564, R9.reuse ;  /* 0x3d888889080a7823 */ /* 0x100fe20000000009 */
[----:B------:R-:W-:Y:S01]  /*0f40*/  FADD R9, R33, -R9 ;  /* 0x8000000921097221 */ /* 0x000fe20000000000 */
[----:B------:R-:W-:Y:S02]  /*0f50*/  HFMA2 R21, R21, 1, 1, R69 ;  /* 0x3c003c0015157831 */ /* 0x000fe40000000045 */
[----:B------:R-:W-:Y:S01]  /*0f60*/  FADD R25, R31, -R10 ;  /* 0x8000000a1f197221 */ /* 0x000fe20000000000 */
[----:B------:R-:W-:Y:S01]  /*0f70*/  FFMA R2, R3, R9, R2 ;  /* 0x0000000903027223 */ /* 0x000fe20000000002 */
[----:B------:R-:W-:Y:S02]  /*0f80*/  HADD2.F32 R30, -RZ, R20.H0_H0 ;  /* 0x20000014ff1e7230 */ /* 0x000fe40000004100 */
[--C-:B------:R-:W-:Y:S01]  /*0f90*/  FFMA R9, R25, 0.0625, R10.reuse ;  /* 0x3d80000019097823 */ /* 0x100fe2000000000a */
[----:B------:R-:W-:Y:S01]  /*0fa0*/  FADD R3, R32, -R10 ;  /* 0x8000000a20037221 */ /* 0x000fe20000000000 */
[----:B------:R-:W-:-:S02]  /*0fb0*/  HFMA2 R21, R21, 1, 1, R65 ;  /* 0x3c003c0015157831 */ /* 0x000fc40000000041 */
[----:B------:R-:W-:Y:S01]  /*0fc0*/  FADD R10, -R9, R30 ;  /* 0x0000001e090a7221 */ /* 0x000fe20000000100 */
[----:B------:R-:W-:Y:S01]  /*0fd0*/  FFMA R2, R8, R3, R2 ;  /* 0x0000000308027223 */ /* 0x000fe20000000002 */
[----:B------:R-:W-:Y:S02]  /*0fe0*/  HADD2.F32 R29, -RZ, R20.H1_H1 ;  /* 0x30000014ff1d7230 */ /* 0x000fe40000004100 */
[--C-:B------:R-:W-:Y:S01]  /*0ff0*/  FFMA R3, R10, 0.058823529630899429321, R9.reuse ;  /* 0x3d70f0f10a037823 */ /* 0x100fe20000000009 */
[----:B------:R-:W-:-:S03]  /*1000*/  FADD R9, R31, -R9 ;  /* 0x800000091f097221 */ /* 0x000fc60000000000 */
[--C-:B------:R-:W-:Y:S01]  /*1010*/  FADD R8, R29, -R3.reuse ;  /* 0x800000031d087221 */ /* 0x100fe20000000000 */
[----:B------:R-:W-:Y:S01]  /*1020*/  FFMA R2, R25, R9, R2 ;  /* 0x0000000919027223 */ /* 0x000fe20000000002 */
[--C-:B------:R-:W-:Y:S02]  /*1030*/  HADD2.F32 R28, -RZ, R21.reuse.H0_H0 ;  /* 0x20000015ff1c7230 */ /* 0x100fe40000004100 */
[--C-:B------:R-:W-:Y:S01]  /*1040*/  FFMA R9, R8, 0.055555555969476699829, R3.reuse ;  /* 0x3d638e3908097823 */ /* 0x100fe20000000003 */
[----:B------:R-:W-:Y:S01]  /*1050*/  FADD R3, R30, -R3 ;  /* 0x800000031e037221 */ /* 0x000fe20000000000 */
[----:B------:R-:W-:Y:S02]  /*1060*/  IADD3 R24, P0, PT, R188, 0x700, RZ ;  /* 0x00000700bc187810 */ /* 0x000fe40007f1e0ff */
[--C-:B------:R-:W-:Y:S01]  /*1070*/  FADD R20, R28, -R9.reuse ;  /* 0x800000091c147221 */ /* 0x100fe20000000000 */
[----:B------:R-:W-:Y:S02]  /*1080*/  HADD2 R22, R22, R70 ;  /* 0x0000004616167230 */ /* 0x000fe40000000000 */
[----:B------:R-:W-:Y:S01]  /*1090*/  FFMA R2, R10, R3, R2 ;  /* 0x000000030a027223 */ /* 0x000fe20000000002 */
[----:B------:R-:W-:Y:S01]  /*10a0*/  HADD2.F32 R27, -RZ, R21.H1_H1 ;  /* 0x30000015ff1b7230 */ /* 0x000fe20000004100 */
[----:B------:R-:W-:Y:S01]  /*10b0*/  IADD3.X R25, PT, PT, RZ, R11, RZ, P0, !PT ;  /* 0x0000000bff197210 */ /* 0x000fe200007fe4ff */
[--C-:B------:R-:W-:Y:S01]  /*10c0*/  FFMA R3, R20, 0.052631579339504241943, R9.reuse ;  /* 0x3d57943614037823 */ /* 0x100fe20000000009 */
[----:B------:R-:W-:Y:S01]  /*10d0*/  FADD R9, R29, -R9 ;  /* 0x800000091d097221 */ /* 0x000fe20000000000 */
[----:B------:R-:W-:Y:S01]  /*10e0*/  HFMA2 R22, R22, 1, 1, R66 ;  /* 0x3c003c0016167831 */ /* 0x000fe20000000042 */
[----:B------:R-:W-:Y:S01]  /*10f0*/  SHF.R.S32.HI R21, RZ, 0x1f, R25 ;  /* 0x0000001fff157819 */ /* 0x000fe20000011419 */
[----:B------:R-:W-:Y:S01]  /*1100*/  FADD R10, R27, -R3 ;  /* 0x800000031b0a7221 */ /* 0x000fe20000000000 */
[----:B------:R-:W-:-:S02]  /*1110*/  FFMA R2, R8, R9, R2 ;  /* 0x0000000908027223 */ /* 0x000fc40000000002 */
[----:B------:R-:W-:Y:S01]  /*1120*/  LEA.HI R21, P0, R21, R24, RZ, 0x3 ;  /* 0x0000001815157211 */ /* 0x000fe200078118ff */
[--C-:B------:R-:W-:Y:S01]  /*1130*/  FFMA R8, R10, 0.050000000745058059692, R3.reuse ;  /* 0x3d4ccccd0a087823 */ /* 0x100fe20000000003 */
[----:B------:R-:W-:Y:S02]  /*1140*/  FADD R3, R28, -R3 ;  /* 0x800000031c037221 */ /* 0x000fe40000000000 */
[----:B------:R-:W-:Y:S01]  /*1150*/  SHF.L.U32 R113, R21, 0x1, RZ ;  /* 0x0000000115717819 */ /* 0x000fe200000006ff */
[----:B------:R-:W-:Y:S02]  /*1160*/  HADD2.F32 R26, -RZ, R22.H0_H0 ;  /* 0x20000016ff1a7230 */ /* 0x000fe40000004100 */
[----:B------:R-:W-:Y:S01]  /*1170*/  FFMA R2, R20, R3, R2 ;  /* 0x0000000314027223 */ /* 0x000fe20000000002 */
[----:B------:R-:W-:Y:S01]  /*1180*/  FADD R3, R27, -R8 ;  /* 0x800000081b037221 */ /* 0x000fe20000000000 */
[----:B------:R-:W-:Y:S02]  /*1190*/  IADD3.X R20, PT, PT, RZ, R25, RZ, P0, !PT ;  /* 0x00000019ff147210 */ /* 0x000fe400007fe4ff */
[----:B------:R-:W-:Y:S01]  /*11a0*/  LOP3.LUT R113, R113, 0xfffffff0, RZ, 0xc0, !PT ;  /* 0xfffffff071717812 */ /* 0x000fe200078ec0ff */
[----:B------:R-:W-:Y:S01]  /*11b0*/  FFMA R2, R10, R3, R2 ;  /* 0x000000030a027223 */ /* 0x000fe20000000002 */
[----:B------:R-:W-:Y:S01]  /*11c0*/  FADD R9, R26, -R8 ;  /* 0x800000081a097221 */ /* 0x000fe20000000000 */
[----:B------:R-:W-:Y:S01]  /*11d0*/  SHF.L.U64.HI R10, R21, 0x1, R20 ;  /* 0x00000001150a7819 */ /* 0x000fe20000010214 */
[----:B------:R-:W-:Y:S01]  /*11e0*/  HFMA2 R23, R23, 1, 1, R71 ;  /* 0x3c003c0017177831 */ /* 0x000fe20000000047 */
[----:B------:R-:W-:-:S02]  /*11f0*/  IADD3 R108, P0, PT, R113, R132, RZ ;  /* 0x00000084716c7210 */ /* 0x000fc40007f1e0ff */
[----:B------:R-:W-:Y:S01]  /*1200*/  IADD3 R112, P1, PT, R113, R134, RZ ;  /* 0x0000008671707210 */ /* 0x000fe20007f3e0ff */
[C---:B------:R-:W-:Y:S01]  /*1210*/  FFMA R8, R9.reuse, 0.047619048506021499634, R8 ;  /* 0x3d430c3109087823 */ /* 0x040fe20000000008 */
[C---:B------:R-:W-:Y:S01]  /*1220*/  IADD3.X R109, PT, PT, R10.reuse, R133, RZ, P0, !PT ;  /* 0x000000850a6d7210 */ /* 0x040fe200007fe4ff */
[----:B------:R-:W-:Y:S01]  /*1230*/  HADD2.F32 R25, -RZ, R22.H1_H1 ;  /* 0x30000016ff197230 */ /* 0x000fe20000004100 */
[----:B------:R-:W-:Y:S01]  /*1240*/  IADD3.X R113, PT, PT, R10, R135, RZ, P1, !PT ;  /* 0x000000870a717210 */ /* 0x000fe20000ffe4ff */
[----:B------:R-:W-:Y:S01]  /*1250*/  FADD R3, R26, -R8 ;  /* 0x800000081a037221 */ /* 0x000fe20000000000 */
[----:B------:R-:W-:Y:S02]  /*1260*/  HFMA2 R16, R16, 1, 1, R60 ;  /* 0x3c003c0010107831 */ /* 0x000fe4000000003c */
[----:B------:R-:W-:Y:S01]  /*1270*/  HADD2 R23, R23, R67 ;  /* 0x0000004317177230 */ /* 0x000fe20000000000 */
[----:B------:R-:W4:Y:S01]  /*1280*/  LDG.E.128 R108, desc[UR4][R108.64] ;  /* 0x000000046c6c7981 */ /* 0x000f22000c1e1d00 */
[----:B------:R-:W-:-:S03]  /*1290*/  FFMA R2, R9, R3, R2 ;  /* 0x0000000309027223 */ /* 0x000fc60000000002 */
[----:B------:R-:W4:Y:S01]  /*12a0*/  LDG.E.128 R112, desc[UR8][R112.64] ;  /* 0x0000000870707981 */ /* 0x000f22000c1e1d00 */
[--C-:B------:R-:W-:Y:S01]  /*12b0*/  FADD R3, R25, -R8.reuse ;  /* 0x8000000819037221 */ /* 0x100fe20000000000 */
[----:B------:R-:W-:Y:S02]  /*12c0*/  HADD2.F32 R24, -RZ, R23.H0_H0 ;  /* 0x20000017ff187230 */ /* 0x000fe40000004100 */
[----:B------:R-:W-:Y:S02]  /*12d0*/  HFMA2 R17, R17, 1, 1, R61 ;  /* 0x3c003c0011117831 */ /* 0x000fe4000000003d */
[----:B------:R-:W-:Y:S02]  /*12e0*/  HADD2 R63, R19, R63 ;  /* 0x0000003f133f7230 */ /* 0x000fe40000000000 */
[----:B------:R-:W-:Y:S01]  /*12f0*/  FFMA R8, R3, 0.045454546809196472168, R8 ;  /* 0x3d3a2e8c03087823 */ /* 0x000fe20000000008 */
[----:B------:R-:W-:Y:S01]  /*1300*/  HADD2.F32 R23, -RZ, R23.H1_H1 ;  /* 0x30000017ff177230 */ /* 0x000fe20000004100 */
[----:B------:R-:W5:Y:S02]  /*1310*/  LDG.E.128 R68, desc[UR6][R186.64+0x1000] ;  /* 0x00100006ba447981 */ /* 0x000f64000c1e1d00 */
[----:B------:R-:W-:-:S04]  /*1320*/  FADD R9, R24, -R8 ;  /* 0x8000000818097221 */ /* 0x000fc80000000000 */
[--C-:B------:R-:W-:Y:S01]  /*1330*/  FFMA R10, R9, 0.043478261679410934448, R8.reuse ;  /* 0x3d321643090a7823 */ /* 0x100fe20000000008 */
[----:B------:R-:W-:Y:S01]  /*1340*/  FADD R8, R25, -R8 ;  /* 0x8000000819087221 */ /* 0x000fe20000000000 */
[----:B------:R-:W-:Y:S02]  /*1350*/  HADD2 R16, R16, R4 ;  /* 0x0000000410107230 */ /* 0x000fe40000000000 */
[----:B------:R-:W-:Y:S01]  /*1360*/  FADD R65, R23, -R10 ;  /* 0x8000000a17417221 */ /* 0x000fe20000000000 */
[----:B------:R-:W-:Y:S01]  /*1370*/  FFMA R2, R3, R8, R2 ;  /* 0x0000000803027223 */ /* 0x000fe20000000002 */
[--C-:B------:R-:W-:Y:S01]  /*1380*/  FADD R3, R24, -R10.reuse ;  /* 0x8000000a18037221 */ /* 0x100fe20000000000 */
[----:B------:R-:W-:Y:S02]  /*1390*/  HADD2.F32 R22, -RZ, R16.H0_H0 ;  /* 0x20000010ff167230 */ /* 0x000fe40000004100 */
[----:B------:R-:W-:Y:S01]  /*13a0*/  FFMA R10, R65, 0.041666667908430099487, R10 ;  /* 0x3d2aaaab410a7823 */ /* 0x000fe2000000000a */
[----:B------:R-:W-:Y:S01]  /*13b0*/  IADD3 R4, P0, PT, R188, 0x800, RZ ;  /* 0x00000800bc047810 */ /* 0x000fe20007f1e0ff */
[----:B------:R-:W-:-:S02]  /*13c0*/  FFMA R2, R9, R3, R2 ;  /* 0x0000000309027223 */ /* 0x000fc40000000002 */
[----:B------:R-:W-:Y:S01]  /*13d0*/  FADD R3, R23, -R10 ;  /* 0x8000000a17037221 */ /* 0x000fe20000000000 */
[----:B------:R-:W-:Y:S01]  /*13e0*/  IADD3.X R8, PT, PT, RZ, R11, RZ, P0, !PT ;  /* 0x0000000bff087210 */ /* 0x000fe200007fe4ff */
[----:B------:R-:W-:Y:S02]  /*13f0*/  FADD R9, -R10, R22 ;  /* 0x000000160a097221 */ /* 0x000fe40000000100 */
[----:B------:R-:W-:Y:S01]  /*1400*/  FFMA R2, R65, R3, R2 ;  /* 0x0000000341027223 */ /* 0x000fe20000000002 */
[----:B------:R-:W-:Y:S01]  /*1410*/  SHF.R.S32.HI R65, RZ, 0x1f, R8 ;  /* 0x0000001fff417819 */ /* 0x000fe20000011408 */
[----:B------:R-:W-:Y:S01]  /*1420*/  FFMA R10, R9, 0.039999999105930328369, R10 ;  /* 0x3d23d70a090a7823 */ /* 0x000fe2000000000a */
[----:B------:R-:W-:Y:S02]  /*1430*/  HADD2.F32 R21, -RZ, R16.H1_H1 ;  /* 0x30000010ff157230 */ /* 0x000fe40000004100 */
[----:B------:R-:W-:Y:S01]  /*1440*/  LEA.HI R65, P0, R65, R4, RZ, 0x3 ;  /* 0x0000000441417211 */ /* 0x000fe200078118ff */
[----:B------:R-:W-:Y:S01]  /*1450*/  FADD R3, R22, -R10 ;  /* 0x8000000a16037221 */ /* 0x000fe20000000000 */
[----:B------:R-:W-:-:S02]  /*1460*/  HADD2 R17, R17, R5 ;  /* 0x0000000511117230 */ /* 0x000fc40000000000 */
[----:B------:R-:W-:Y:S01]  /*1470*/  FADD R5, R21, -R10 ;  /* 0x8000000a15057221 */ /* 0x000fe20000000000 */
[----:B------:R-:W-:Y:S01]  /*1480*/  IADD3.X R8, PT, PT, RZ, R8, RZ, P0, !PT ;  /* 0x00000008ff087210 */ /* 0x000fe200007fe4ff */
[----:B------:R-:W-:Y:S01]  /*1490*/  FFMA R2, R9, R3, R2 ;  /* 0x0000000309027223 */ /* 0x000fe20000000002 */
[----:B------:R-:W-:Y:S02]  /*14a0*/  HFMA2 R3, R18, 1, 1, R62 ;  /* 0x3c003c0012037831 */ /* 0x000fe4000000003e */
[----:B------:R-:W-:Y:S01]  /*14b0*/  HADD2.F32 R20, -RZ, R17.H0_H0 ;  /* 0x20000011ff147230 */ /* 0x000fe20000004100 */
[----:B------:R-:W-:Y:S01]  /*14c0*/  SHF.L.U64.HI R8, R65, 0x1, R8 ;  /* 0x0000000141087819 */ /* 0x000fe20000010208 */
[----:B------:R-:W-:Y:S01]  /*14d0*/  FFMA R10, R5, 0.038461539894342422485, R10 ;  /* 0x3d1d89d9050a7823 */ /* 0x000fe2000000000a */
[----:B------:R-:W-:-:S03]  /*14e0*/  SHF.L.U32 R65, R65, 0x1, RZ ;  /* 0x0000000141417819 */ /* 0x000fc600000006ff */
[--C-:B------:R-:W-:Y:S01]  /*14f0*/  FADD R9, R20, -R10.reuse ;  /* 0x8000000a14097221 */ /* 0x100fe20000000000 */
[----:B------:R-:W-:Y:S01]  /*1500*/  LOP3.LUT R65, R65, 0xfffffff0, RZ, 0xc0, !PT ;  /* 0xfffffff041417812 */ /* 0x000fe200078ec0ff */
[----:B------:R-:W-:Y:S02]  /*1510*/  HFMA2 R3, R3, 1, 1, R6 ;  /* 0x3c003c0003037831 */ /* 0x000fe40000000006 */
[--C-:B------:R-:W-:Y:S01]  /*1520*/  FADD R4, R21, -R10.reuse ;  /* 0x8000000a15047221 */ /* 0x100fe20000000000 */
[----:B------:R-:W-:Y:S02]  /*1530*/  HADD2.F32 R19, -RZ, R17.H1_H1 ;  /* 0x30000011ff137230 */ /* 0x000fe40000004100 */
[----:B------:R-:W-:Y:S01]  /*1540*/  FFMA R10, R9, 0.037037037312984466553, R10 ;  /* 0x3d17b426090a7823 */ /* 0x000fe2000000000a */
[C---:B------:R-:W-:Y:S02]  /*1550*/  IADD3 R60, P0, PT, R65.reuse, R132, RZ ;  /* 0x00000084413c7210 */ /* 0x040fe40007f1e0ff */
[----:B------:R-:W-:Y:S01]  /*1560*/  IADD3 R64, P1, PT, R65, R134, RZ ;  /* 0x0000008641407210 */ /* 0x000fe20007f3e0ff */
[----:B------:R-:W-:Y:S01]  /*1570*/  FFMA R2, R5, R4, R2 ;  /* 0x0000000405027223 */ /* 0x000fe20000000002 */
[----:B------:R-:W-:Y:S01]  /*1580*/  FADD R5, R19, -R10 ;  /* 0x8000000a13057221 */ /* 0x000fe20000000000 */
[----:B------:R-:W-:-:S02]  /*1590*/  IADD3.X R61, PT, PT, R8, R133, RZ, P0, !PT ;  /* 0x00000085083d7210 */ /* 0x000fc400007fe4ff */
[----:B------:R-:W-:Y:S01]  /*15a0*/  IADD3.X R65, PT, PT, R8, R135, RZ, P1, !PT ;  /* 0x0000008708417210 */ /* 0x000fe20000ffe4ff */
[--C-:B------:R-:W-:Y:S01]  /*15b0*/  FADD R4, R20, -R10.reuse ;  /* 0x8000000a14047221 */ /* 0x100fe20000000000 */
[----:B------:R-:W-:Y:S02]  /*15c0*/  HADD2.F32 R18, -RZ, R3.H0_H0 ;  /* 0x20000003ff127230 */ /* 0x000fe40000004100 */
[----:B------:R-:W-:Y:S01]  /*15d0*/  FFMA R10, R5, 0.035714287310838699341, R10 ;  /* 0x3d124925050a7823 */ /* 0x000fe2000000000a */
[----:B------:R-:W-:Y:S02]  /*15e0*/  HADD2 R7, R63, R7 ;  /* 0x000000073f077230 */ /* 0x000fe40000000000 */
[----:B------:R-:W-:Y:S01]  /*15f0*/  FFMA R2, R9, R4, R2 ;  /* 0x0000000409027223 */ /* 0x000fe20000000002 */
[----:B------:R-:W5:Y:S01]  /*1600*/  LDG.E.128 R60, desc[UR4][R60.64] ;  /* 0x000000043c3c7981 */ /* 0x000f62000c1e1d00 */
[----:B------:R-:W-:-:S03]  /*1610*/  FADD R9, R18, -R10 ;  /* 0x8000000a12097221 */ /* 0x000fc60000000000 */
[----:B------:R-:W5:Y:S01]  /*1620*/  LDG.E.128 R64, desc[UR8][R64.64] ;  /* 0x0000000840407981 */ /* 0x000f62000c1e1d00 */
[--C-:B------:R-:W-:Y:S01]  /*1630*/  FADD R4, R19, -R10.reuse ;  /* 0x8000000a13047221 */ /* 0x100fe20000000000 */
[----:B------:R-:W-:Y:S02]  /*1640*/  HADD2.F32 R17, -RZ, R3.H1_H1 ;  /* 0x30000003ff117230 */ /* 0x000fe40000004100 */
[----:B------:R-:W-:Y:S01]  /*1650*/  FFMA R10, R9, 0.034482758492231369019, R10 ;  /* 0x3d0d3dcb090a7823 */ /* 0x000fe2000000000a */
[----:B------:R-:W-:-:S03]  /*1660*/  FFMA R2, R5, R4, R2 ;  /* 0x0000000405027223 */ /* 0x000fc60000000002 */
[--C-:B------:R-:W-:Y:S01]  /*1670*/  FADD R5, R17, -R10.reuse ;  /* 0x8000000a11057221 */ /* 0x100fe20000000000 */
[----:B------:R-:W-:Y:S02]  /*1680*/  HADD2.F32 R16, -RZ, R7.H0_H0 ;  /* 0x20000007ff107230 */ /* 0x000fe40000004100 */
[----:B------:R-:W-:Y:S02]  /*1690*/  HFMA2 R80, R80, 1, 1, R92 ;  /* 0x3c003c0050507831 */ /* 0x000fe4000000005c */
[--C-:B------:R-:W-:Y:S01]  /*16a0*/  FFMA R4, R5, 0.033333335071802139282, R10.reuse ;  /* 0x3d08888905047823 */ /* 0x100fe2000000000a */
[----:B------:R-:W-:-:S03]  /*16b0*/  FADD R3, R18, -R10 ;  /* 0x8000000a12037221 */ /* 0x000fc60000000000 */
[----:B------:R-:W-:Y:S01]  /*16c0*/  FADD R73, R16, -R4 ;  /* 0x8000000410497221 */ /* 0x000fe20000000000 */
[----:B------:R-:W-:Y:S01]  /*16d0*/  HADD2.F32 R10, -RZ, R7.H1_H1 ;  /* 0x30000007ff0a7230 */ /* 0x000fe20000004100 */
[----:B------:R-:W-:Y:S01]  /*16e0*/  IADD3 R75, P0, PT, R188, 0x900, RZ ;  /* 0x00000900bc4b7810 */ /* 0x000fe20007f1e0ff */
[----:B------:R-:W-:Y:S01]  /*16f0*/  FFMA R2, R9, R3, R2 ;  /* 0x0000000309027223 */ /* 0x000fe20000000002 */
[--C-:B------:R-:W-:Y:S01]  /*1700*/  FFMA R7, R73, 0.032258063554763793945, R4.reuse ;  /* 0x3d04210849077823 */ /* 0x100fe20000000004 */
[----:B------:R-:W-:Y:S02]  /*1710*/  HADD2 R80, R80, R88 ;  /* 0x0000005850507230 */ /* 0x000fe40000000000 */
[----:B------:R-:W-:Y:S01]  /*1720*/  FADD R3, R17, -R4 ;  /* 0x8000000411037221 */ /* 0x000fe20000000000 */
[----:B------:R-:W-:Y:S01]  /*1730*/  IADD3.X R8, PT, PT, RZ, R11, RZ, P0, !PT ;  /* 0x0000000bff087210 */ /* 0x000fe200007fe4ff */
[----:B------:R-:W-:Y:S02]  /*1740*/  FADD R4, R10, -R7 ;  /* 0x800000070a047221 */ /* 0x000fe40000000000 */
[----:B------:R-:W-:Y:S01]  /*1750*/  FFMA R2, R5, R3, R2 ;  /* 0x0000000305027223 */ /* 0x000fe20000000002 */
[----:B------:R-:W-:-:S02]  /*1760*/  HADD2.F32 R9, -RZ, R80.H0_H0 ;  /* 0x20000050ff097230 */ /* 0x000fc40000004100 */
[--C-:B------:R-:W-:Y:S01]  /*1770*/  FADD R3, R16, -R7.reuse ;  /* 0x8000000710037221 */ /* 0x100fe20000000000 */
[----:B------:R-:W-:Y:S01]  /*1780*/  FFMA R7, R4, 0.03125, R7 ;  /* 0x3d00000004077823 */ /* 0x000fe20000000007 */
[----:B------:R-:W-:Y:S01]  /*1790*/  SHF.R.S32.HI R6, RZ, 0x1f, R8 ;  /* 0x0000001fff067819 */ /* 0x000fe20000011408 */
[----:B------:R-:W-:Y:S02]  /*17a0*/  HFMA2 R81, R81, 1, 1, R93 ;  /* 0x3c003c0051517831 */ /* 0x000fe4000000005d */
[----:B------:R-:W-:Y:S01]  /*17b0*/  FADD R5, -R7, R9 ;  /* 0x0000000907057221 */ /* 0x000fe20000000100 */
[----:B------:R-:W-:Y:S01]  /*17c0*/  LEA.HI R6, P0, R6, R75, RZ, 0x3 ;  /* 0x0000004b06067211 */ /* 0x000fe200078118ff */
[----:B------:R-:W-:Y:S01]  /*17d0*/  FFMA R2, R73, R3, R2 ;  /* 0x0000000349027223 */ /* 0x000fe20000000002 */
[--C-:B------:R-:W-:Y:S01]  /*17e0*/  FADD R3, R10, -R7.reuse ;  /* 0x800000070a037221 */ /* 0x100fe20000000000 */
[----:B------:R-:W-:Y:S01]  /*17f0*/  FFMA R74, R5, 0.030303031206130981445, R7 ;  /* 0x3cf83e10054a7823 */ /* 0x000fe20000000007 */
[----:B------:R-:W-:-:S02]  /*1800*/  SHF.L.U32 R77, R6, 0x1, RZ ;  /* 0x00000001064d7819 */ /* 0x000fc400000006ff */
[----:B------:R-:W-:Y:S01]  /*1810*/  FFMA R2, R4, R3, R2 ;  /* 0x0000000304027223 */ /* 0x000fe20000000002 */
[----:B------:R-:W-:Y:S01]  /*1820*/  IADD3.X R7, PT, PT, RZ, R8, RZ, P0, !PT ;  /* 0x00000008ff077210 */ /* 0x000fe200007fe4ff */
[----:B------:R-:W-:Y:S01]  /*1830*/  FADD R3, R9, -R74 ;  /* 0x8000004a09037221 */ /* 0x000fe20000000000 */
[----:B------:R-:W-:Y:S01]  /*1840*/  LOP3.LUT R77, R77, 0xfffffff0, RZ, 0xc0, !PT ;  /* 0xfffffff04d4d7812 */ /* 0x000fe200078ec0ff */
[----:B------:R-:W-:Y:S02]  /*1850*/  HADD2.F32 R8, -RZ, R80.H1_H1 ;  /* 0x30000050ff087230 */ /* 0x000fe40000004100 */
[----:B------:R-:W-:Y:S01]  /*1860*/  HADD2 R81, R81, R89 ;  /* 0x0000005951517230 */ /* 0x000fe20000000000 */
[----:B------:R-:W-:Y:S01]  /*1870*/  SHF.L.U64.HI R4, R6, 0x1, R7 ;  /* 0x0000000106047819 */ /* 0x000fe20000010207 */
[----:B------:R-:W-:Y:S01]  /*1880*/  FFMA R2, R5, R3, R2 ;  /* 0x0000000305027223 */ /* 0x000fe20000000002 */
[C---:B------:R-:W-:Y:S01]  /*1890*/  IADD3 R72, P0, PT, R77.reuse, R132, RZ ;  /* 0x000000844d487210 */ /* 0x040fe20007f1e0ff */
[--C-:B------:R-:W-:Y:S01]  /*18a0*/  FADD R3, R8, -R74.reuse ;  /* 0x8000004a08037221 */ /* 0x100fe20000000000 */
[----:B------:R-:W-:Y:S01]  /*18b0*/  IADD3 R76, P1, PT, R77, R134, RZ ;  /* 0x000000864d4c7210 */ /* 0x000fe20007f3e0ff */
[--C-:B------:R-:W-:Y:S01]  /*18c0*/  HADD2.F32 R7, -RZ, R81.reuse.H0_H0 ;  /* 0x20000051ff077230 */ /* 0x100fe20000004100 */
[C---:B------:R-:W-:Y:S01]  /*18d0*/  IADD3.X R73, PT, PT, R4.reuse, R133, RZ, P0, !PT ;  /* 0x0000008504497210 */ /* 0x040fe200007fe4ff */
[----:B------:R-:W-:Y:S01]  /*18e0*/  HFMA2 R82, R82, 1, 1, R94 ;  /* 0x3c003c0052527831 */ /* 0x000fe2000000005e */
[----:B------:R-:W-:Y:S01]  /*18f0*/  IADD3.X R77, PT, PT, R4, R135, RZ, P1, !PT ;  /* 0x00000087044d7210 */ /* 0x000fe20000ffe4ff */
[----:B------:R-:W-:Y:S01]  /*1900*/  FFMA R4, R3, 0.029411764815449714661, R74 ;  /* 0x3cf0f0f103047823 */ /* 0x000fe2000000004a */
[----:B------:R-:W-:-:S02]  /*1910*/  HADD2.F32 R6, -RZ, R81.H1_H1 ;  /* 0x30000051ff067230 */ /* 0x000fc40000004100 */
[----:B------:R-:W-:Y:S01]  /*1920*/  HFMA2 R95, R83, 1, 1, R95 ;  /* 0x3c003c00535f7831 */ /* 0x000fe2000000005f */
[----:B------:R-:W5:Y:S01]  /*1930*/  LDG.E.128 R72, desc[UR4][R72.64] ;  /* 0x0000000448487981 */ /* 0x000f62000c1e1d00 */
[----:B------:R-:W-:-:S03]  /*1940*/  FADD R89, R7, -R4 ;  /* 0x8000000407597221 */ /* 0x000fc60000000000 */
[----:B------:R-:W5:Y:S01]  /*1950*/  LDG.E.128 R76, desc[UR8][R76.64] ;  /* 0x000000084c4c7981 */ /* 0x000f62000c1e1d00 */
[--C-:B------:R-:W-:Y:S01]  /*1960*/  FFMA R88, R89, 0.028571428731083869934, R4.reuse ;  /* 0x3cea0ea159587823 */ /* 0x100fe20000000004 */
[----:B------:R-:W-:Y:S02]  /*1970*/  HADD2 R90, R82, R90 ;  /* 0x0000005a525a7230 */ /* 0x000fe40000000000 */
[----:B------:R-:W-:Y:S01]  /*1980*/  FADD R4, R8, -R4 ;  /* 0x8000000408047221 */ /* 0x000fe20000000000 */
[----:B------:R-:W5:Y:S01]  /*1990*/  LDG.E.128 R80, desc[UR6][R186.64+0x1200] ;  /* 0x00120006ba507981 */ /* 0x000f62000c1e1d00 */
[----:B------:R-:W-:Y:S02]  /*19a0*/  FADD R93, R6, -R88 ;  /* 0x80000058065d7221 */ /* 0x000fe40000000000 */
[----:B------:R-:W-:Y:S01]  /*19b0*/  FFMA R2, R3, R4, R2 ;  /* 0x0000000403027223 */ /* 0x000fe20000000002 */
[----:B------:R-:W-:Y:S02]  /*19c0*/  HADD2.F32 R5, -RZ, R90.H0_H0 ;  /* 0x2000005aff057230 */ /* 0x000fe40000004100 */
[--C-:B------:R-:W-:Y:S01]  /*19d0*/  FFMA R3, R93, 0.027777777984738349915, R88.reuse ;  /* 0x3ce38e395d037823 */ /* 0x100fe20000000058 */
[----:B------:R-:W-:Y:S01]  /*19e0*/  FADD R88, R7, -R88 ;  /* 0x8000005807587221 */ /* 0x000fe20000000000 */
[----:B------:R-:W-:-:S02]  /*19f0*/  HFMA2 R95, R95, 1, 1, R91 ;  /* 0x3c003c005f5f7831 */ /* 0x000fc4000000005b */
[--C-:B------:R-:W-:Y:S01]  /*1a00*/  FADD R91, R5, -R3.reuse ;  /* 0x80000003055b7221 */ /* 0x100fe20000000000 */
[----:B------:R-:W-:Y:S01]  /*1a10*/  FFMA R2, R89, R88, R2 ;  /* 0x0000005859027223 */ /* 0x000fe20000000002 */
[----:B------:R-:W-:Y:S02]  /*1a20*/  HADD2.F32 R4, -RZ, R90.H1_H1 ;  /* 0x3000005aff047230 */ /* 0x000fe40000004100 */
[--C-:B------:R-:W-:Y:S01]  /*1a30*/  FFMA R89, R91, 0.027027027681469917297, R3.reuse ;  /* 0x3cdd67c95b597823 */ /* 0x100fe20000000003 */
[----:B------:R-:W-:-:S03]  /*1a40*/  FADD R88, R6, -R3 ;  /* 0x8000000306587221 */ /* 0x000fc60000000000 */
[--C-:B------:R-:W-:Y:S01]  /*1a50*/  FADD R90, R4, -R89.reuse ;  /* 0x80000059045a7221 */ /* 0x100fe20000000000 */
[----:B------:R-:W-:Y:S01]  /*1a60*/  FFMA R2, R93, R88, R2 ;  /* 0x000000585d027223 */ /* 0x000fe20000000002 */
[--C-:B------:R-:W-:Y:S02]  /*1a70*/  HADD2.F32 R3, -RZ, R95.reuse.H0_H0 ;  /* 0x2000005fff037230 */ /* 0x100fe40000004100 */
[--C-:B------:R-:W-:Y:S01]  /*1a80*/  FADD R88, R5, -R89.reuse ;  /* 0x8000005905587221 */ /* 0x100fe20000000000 */
[----:B------:R-:W-:Y:S01]  /*1a90*/  IADD3 R101, P0, PT, R188, 0xa00, RZ ;  /* 0x00000a00bc657810 */ /* 0x000fe20007f1e0ff */
[----:B------:R-:W-:Y:S01]  /*1aa0*/  FFMA R89, R90, 0.026315789669752120972, R89 ;  /* 0x3cd794365a597823 */ /* 0x000fe20000000059 */
[----:B--2---:R-:W-:Y:S02]  /*1ab0*/  HFMA2 R48, R48, 1, 1, R84 ;  /* 0x3c003c0030307831 */ /* 0x004fe40000000054 */
[----:B------:R-:W-:Y:S01]  /*1ac0*/  IADD3.X R102, PT, PT, RZ, R11, RZ, P0, !PT ;  /* 0x0000000bff667210 */ /* 0x000fe200007fe4ff */
[--C-:B------:R-:W-:Y:S01]  /*1ad0*/  FADD R92, R3, -R89.reuse ;  /* 0x80000059035c7221 */ /* 0x100fe20000000000 */
[----:B------:R-:W-:Y:S01]  /*1ae0*/  FFMA R88, R91, R88, R2 ;  /* 0x000000585b587223 */ /* 0x000fe20000000002 */
[--C-:B------:R-:W-:Y:S01]  /*1af0*/  FADD R91, R4, -R89.reuse ;  /* 0x80000059045b7221 */ /* 0x100fe20000000000 */
[----:B------:R-:W-:Y:S01]  /*1b00*/  HADD2.F32 R2, -RZ, R95.H1_H1 ;  /* 0x3000005fff027230 */ /* 0x000fe20000004100 */
[----:B------:R-:W-:Y:S01]  /*1b10*/  SHF.R.S32.HI R94, RZ, 0x1f, R102 ;  /* 0x0000001fff5e7819 */ /* 0x000fe20000011466 */
[----:B------:R-:W-:Y:S01]  /*1b20*/  FFMA R89, R92, 0.025641025975346565247, R89 ;  /* 0x3cd20d215c597823 */ /* 0x000fe20000000059 */
[----:B------:R-:W-:-:S02]  /*1b30*/  HADD2 R85, R49, R85 ;  /* 0x0000005531557230 */ /* 0x000fc40000000000 */
[----:B------:R-:W-:Y:S01]  /*1b40*/  LEA.HI R94, P0, R94, R101, RZ, 0x3 ;  /* 0x000000655e5e7211 */ /* 0x000fe200078118ff */
[--C-:B------:R-:W-:Y:S01]  /*1b50*/  FADD R84, R2, -R89.reuse ;  /* 0x8000005902547221 */ /* 0x100fe20000000000 */
[----:B------:R-:W-:Y:S02]  /*1b60*/  HADD2 R96, R48, R96 ;  /* 0x0000006030607230 */ /* 0x000fe40000000000 */
[--C-:B------:R-:W-:Y:S01]  /*1b70*/  FADD R49, R3, -R89.reuse ;  /* 0x8000005903317221 */ /* 0x100fe20000000000 */
[----:B------:R-:W-:Y:S02]  /*1b80*/  HFMA2 R100, R51, 1, 1, R87 ;  /* 0x3c003c0033647831 */ /* 0x000fe40000000057 */
[----:B------:R-:W-:Y:S01]  /*1b90*/  FFMA R88, R90, R91, R88 ;  /* 0x0000005b5a587223 */ /* 0x000fe20000000058 */
[----:B------:R-:W-:Y:S01]  /*1ba0*/  FFMA R89, R84, 0.025000000372529029846, R89 ;  /* 0x3ccccccd54597823 */ /* 0x000fe20000000059 */
[----:B------:R-:W-:Y:S01]  /*1bb0*/  IADD3.X R51, PT, PT, RZ, R102, RZ, P0, !PT ;  /* 0x00000066ff337210 */ /* 0x000fe200007fe4ff */
[----:B------:R-:W-:-:S02]  /*1bc0*/  HADD2.F32 R48, -RZ, R96.H0_H0 ;  /* 0x20000060ff307230 */ /* 0x000fc40000004100 */
[----:B------:R-:W-:Y:S02]  /*1bd0*/  HFMA2 R93, R50, 1, 1, R86 ;  /* 0x3c003c00325d7831 */ /* 0x000fe40000000056 */
[----:B------:R-:W-:Y:S01]  /*1be0*/  FFMA R49, R92, R49, R88 ;  /* 0x000000315c317223 */ /* 0x000fe20000000058 */
[----:B------:R-:W-:Y:S01]  /*1bf0*/  FADD R50, R2, -R89 ;  /* 0x8000005902327221 */ /* 0x000fe20000000000 */
[C---:B------:R-:W-:Y:S02]  /*1c00*/  SHF.L.U64.HI R86, R94.reuse, 0x1, R51 ;  /* 0x000000015e567819 */ /* 0x040fe40000010233 */
[----:B------:R-:W-:Y:S01]  /*1c10*/  SHF.L.U32 R51, R94, 0x1, RZ ;  /* 0x000000015e337819 */ /* 0x000fe200000006ff */
[----:B------:R-:W-:Y:S01]  /*1c20*/  FADD R94, -R89, R48 ;  /* 0x00000030595e7221 */ /* 0x000fe20000000100 */
[----:B------:R-:W-:Y:S01]  /*1c30*/  FFMA R92, R84, R50, R49 ;  /* 0x00000032545c7223 */ /* 0x000fe20000000031 */
[----:B------:R-:W-:Y:S01]  /*1c40*/  HFMA2 R97, R85, 1, 1, R97 ;  /* 0x3c003c0055617831 */ /* 0x000fe20000000061 */
[----:B------:R-:W-:Y:S01]  /*1c50*/  LOP3.LUT R49, R51, 0xfffffff0, RZ, 0xc0, !PT ;  /* 0xfffffff033317812 */ /* 0x000fe200078ec0ff */
[----:B------:R-:W-:-:S02]  /*1c60*/  HADD2.F32 R51, -RZ, R96.H1_H1 ;  /* 0x30000060ff337230 */ /* 0x000fc40000004100 */
[----:B------:R-:W-:-:S04]  /*1c70*/  FFMA R90, R94, 0.024390242993831634521, R89 ;  /* 0x3cc7ce0c5e5a7823 */ /* 0x000fc80000000059 */
[--C-:B------:R-:W-:Y:S01]  /*1c80*/  FADD R101, R51, -R90.reuse ;  /* 0x8000005a33657221 */ /* 0x100fe20000000000 */
[C---:B------:R-:W-:Y:S02]  /*1c90*/  IADD3 R84, P0, PT, R49.reuse, R132, RZ ;  /* 0x0000008431547210 */ /* 0x040fe40007f1e0ff */
[----:B------:R-:W-:Y:S01]  /*1ca0*/  IADD3 R88, P1, PT, R49, R134, RZ ;  /* 0x0000008631587210 */ /* 0x000fe20007f3e0ff */
[--C-:B------:R-:W-:Y:S02]  /*1cb0*/  HADD2.F32 R50, -RZ, R97.reuse.H0_H0 ;  /* 0x20000061ff327230 */ /* 0x100fe40000004100 */
[----:B------:R-:W-:Y:S01]  /*1cc0*/  FFMA R102, R101, 0.023809524253010749817, R90 ;  /* 0x3cc30c3165667823 */ /* 0x000fe2000000005a */
[C---:B------:R-:W-:Y:S01]  /*1cd0*/  IADD3.X R85, PT, PT, R86.reuse, R133, RZ, P0, !PT ;  /* 0x0000008556557210 */ /* 0x040fe200007fe4ff */
[----:B------:R-:W-:Y:S01]  /*1ce0*/  HADD2.F32 R49, -RZ, R97.H1_H1 ;  /* 0x30000061ff317230 */ /* 0x000fe20000004100 */
[----:B------:R-:W-:Y:S01]  /*1cf0*/  IADD3.X R89, PT, PT, R86, R135, RZ, P1, !PT ;  /* 0x0000008756597210 */ /* 0x000fe20000ffe4ff */
[----:B------:R-:W-:Y:S01]  /*1d00*/  FADD R97, R50, -R102 ;  /* 0x8000006632617221 */ /* 0x000fe20000000000 */
[----:B------:R-:W-:-:S02]  /*1d10*/  HFMA2 R98, R93, 1, 1, R98 ;  /* 0x3c003c005d627831 */ /* 0x000fc40000000062 */
[----:B------:R-:W-:Y:S01]  /*1d20*/  FADD R95, R48, -R90 ;  /* 0x8000005a305f7221 */ /* 0x000fe20000000000 */
[----:B------:R-:W2:Y:S01]  /*1d30*/  LDG.E.128 R84, desc[UR4][R84.64] ;  /* 0x0000000454547981 */ /* 0x000ea2000c1e1d00 */
[----:B------:R-:W-:-:S03]  /*1d40*/  FFMA R103, R97, 0.023255813866853713989, R102 ;  /* 0x3cbe82fa61677823 */ /* 0x000fc60000000066 */
[----:B------:R-:W2:Y:S01]  /*1d50*/  LDG.E.128 R88, desc[UR8][R88.64] ;  /* 0x0000000858587981 */ /* 0x000ea2000c1e1d00 */
[--C-:B------:R-:W-:Y:S01]  /*1d60*/  FADD R104, R49, -R103.reuse ;  /* 0x8000006731687221 */ /* 0x100fe20000000000 */
[----:B------:R-:W-:Y:S01]  /*1d70*/  FFMA R96, R94, R95, R92 ;  /* 0x0000005f5e607223 */ /* 0x000fe2000000005c */
[----:B------:R-:W-:Y:S01]  /*1d80*/  FADD R102, R51, -R102 ;  /* 0x8000006633667221 */ /* 0x000fe20000000000 */
[--C-:B------:R-:W-:Y:S01]  /*1d90*/  HADD2.F32 R120, -RZ, R98.reuse.H0_H0 ;  /* 0x20000062ff787230 */ /* 0x100fe20000004100 */
[----:B------:R-:W2:Y:S01]  /*1da0*/  LDG.E.128 R92, desc[UR6][R186.64+0x1400] ;  /* 0x00140006ba5c7981 */ /* 0x000ea2000c1e1d00 */
[--C-:B------:R-:W-:Y:S01]  /*1db0*/  FFMA R105, R104, 0.022727273404598236084, R103.reuse ;  /* 0x3cba2e8c68697823 */ /* 0x100fe20000000067 */
[----:B------:R-:W-:Y:S01]  /*1dc0*/  FFMA R96, R101, R102, R96 ;  /* 0x0000006665607223 */ /* 0x000fe20000000060 */
[----:B------:R-:W-:Y:S01]  /*1dd0*/  FADD R103, R50, -R103 ;  /* 0x8000006732677221 */ /* 0x000fe20000000000 */
[----:B------:R-:W-:Y:S02]  /*1de0*/  HFMA2 R100, R100, 1, 1, R99 ;  /* 0x3c003c0064647831 */ /* 0x000fe40000000063 */
[----:B------:R-:W-:Y:S01]  /*1df0*/  FADD R101, R120, -R105 ;  /* 0x8000006978657221 */ /* 0x000fe20000000000 */
[----:B------:R-:W-:-:S02]  /*1e00*/  HADD2.F32 R123, -RZ, R98.H1_H1 ;  /* 0x30000062ff7b7230 */ /* 0x000fc40000004100 */
[----:B------:R-:W-:Y:S01]  /*1e10*/  FFMA R96, R97, R103, R96 ;  /* 0x0000006761607223 */ /* 0x000fe20000000060 */
[--C-:B------:R-:W-:Y:S01]  /*1e20*/  FFMA R97, R101, 0.022222222760319709778, R105.reuse ;  /* 0x3cb60b6165617823 */ /* 0x100fe20000000069 */
[----:B------:R-:W-:-:S03]  /*1e30*/  FADD R105, R49, -R105 ;  /* 0x8000006931697221 */ /* 0x000fc60000000000 */
[--C-:B------:R-:W-:Y:S01]  /*1e40*/  FADD R99, R123, -R97.reuse ;  /* 0x800000617b637221 */ /* 0x100fe20000000000 */
[----:B------:R-:W-:Y:S01]  /*1e50*/  FFMA R96, R104, R105, R96 ;  /* 0x0000006968607223 */ /* 0x000fe20000000060 */
[--C-:B------:R-:W-:Y:S02]  /*1e60*/  HADD2.F32 R122, -RZ, R100.reuse.H0_H0 ;  /* 0x20000064ff7a7230 */ /* 0x100fe40000004100 */
[--C-:B------:R-:W-:Y:S01]  /*1e70*/  FADD R98, R120, -R97.reuse ;  /* 0x8000006178627221 */ /* 0x100fe20000000000 */
[----:B------:R-:W-:Y:S01]  /*1e80*/  FFMA R97, R99, 0.021739130839705467224, R97 ;  /* 0x3cb2164363617823 */ /* 0x000fe20000000061 */
[----:B------:R-:W-:Y:S01]  /*1e90*/  IADD3 R103, P0, PT, R188, 0xb00, RZ ;  /* 0x00000b00bc677810 */ /* 0x000fe20007f1e0ff */
[----:B------:R-:W-:Y:S02]  /*1ea0*/  HADD2.F32 R121, -RZ, R100.H1_H1 ;  /* 0x30000064ff797230 */ /* 0x000fe40000004100 */
[----:B------:R-:W-:Y:S01]  /*1eb0*/  FFMA R96, R101, R98, R96 ;  /* 0x0000006265607223 */ /* 0x000fe20000000060 */
[--C-:B------:R-:W-:Y:S01]  /*1ec0*/  FADD R101, R122, -R97.reuse ;  /* 0x800000617a657221 */ /* 0x100fe20000000000 */
[----:B------:R-:W-:Y:S01]  /*1ed0*/  IADD3.X R102, PT, PT, RZ, R11, RZ, P0, !PT ;  /* 0x0000000bff667210 */ /* 0x000fe200007fe4ff */
[----:B------:R-:W-:Y:S01]  /*1ee0*/  FADD R98, R123, -R97 ;  /* 0x800000617b627221 */ /* 0x000fe20000000000 */
[----:B---3--:R-:W-:-:S02]  /*1ef0*/  HFMA2 R12, R12, 1, 1, R52 ;  /* 0x3c003c000c0c7831 */ /* 0x008fc40000000034 */
[----:B------:R-:W-:Y:S01]  /*1f00*/  FFMA R97, R101, 0.021276595070958137512, R97 ;  /* 0x3cae4c4165617823 */ /* 0x000fe20000000061 */
[----:B------:R-:W-:Y:S01]  /*1f10*/  SHF.R.S32.HI R100, RZ, 0x1f, R102 ;  /* 0x0000001fff647819 */ /* 0x000fe20000011466 */
[----:B------:R-:W-:Y:S01]  /*1f20*/  FFMA R96, R99, R98, R96 ;  /* 0x0000006263607223 */ /* 0x000fe20000000060 */
[----:B------:R-:W-:Y:S02]  /*1f30*/  HFMA2 R13, R13, 1, 1, R53 ;  /* 0x3c003c000d0d7831 */ /* 0x000fe40000000035 */
[--C-:B------:R-:W-:Y:S01]  /*1f40*/  FADD R98, R122, -R97.reuse ;  /* 0x800000617a627221 */ /* 0x100fe20000000000 */
[----:B------:R-:W-:Y:S01]  /*1f50*/  LEA.HI R100, P0, R100, R103, RZ, 0x3 ;  /* 0x0000006764647211 */ /* 0x000fe200078118ff */
[----:B------:R-:W-:Y:S01]  /*1f60*/  FADD R99, R121, -R97 ;  /* 0x8000006179637221 */ /* 0x000fe20000000000 */
[----:B------:R-:W-:Y:S02]  /*1f70*/  HFMA2 R14, R14, 1, 1, R54 ;  /* 0x3c003c000e0e7831 */ /* 0x000fe40000000036 */
[----:B------:R-:W-:Y:S01]  /*1f80*/  FFMA R96, R101, R98, R96 ;  /* 0x0000006265607223 */ /* 0x000fe20000000060 */
[----:B------:R-:W-:Y:S01]  /*1f90*/  IADD3.X R101, PT, PT, RZ, R102, RZ, P0, !PT ;  /* 0x00000066ff657210 */ /* 0x000fe200007fe4ff */
[----:B------:R-:W-:-:S02]  /*1fa0*/  HADD2 R56, R12, R56 ;  /* 0x000000380c387230 */ /* 0x000fc40000000000 */
[----:B------:R-:W-:Y:S01]  /*1fb0*/  FFMA R97, R99, 0.020833333954215049744, R97 ;  /* 0x3caaaaab63617823 */ /* 0x000fe20000000061 */
[----:B------:R-:W3:Y:S01]  /*1fc0*/  LDG.E.128 R104, desc[UR6][R186.64+0x1600] ;  /* 0x00160006ba687981 */ /* 0x000ee2000c1e1d00 */
[C---:B------:R-:W-:Y:S02]  /*1fd0*/  SHF.L.U64.HI R98, R100.reuse, 0x1, R101 ;  /* 0x0000000164627819 */ /* 0x040fe40000010265 */
[----:B------:R-:W-:Y:S01]  /*1fe0*/  SHF.L.U32 R101, R100, 0x1, RZ ;  /* 0x0000000164657819 */ /* 0x000fe200000006ff */
[----:B------:R-:W-:Y:S02]  /*1ff0*/  HADD2.F32 R124, -RZ, R56.H0_H0 ;  /* 0x20000038ff7c7230 */ /* 0x000fe40000004100 */
[----:B------:R-:W-:Y:S01]  /*2000*/  FADD R12, R121, -R97 ;  /* 0x80000061790c7221 */ /* 0x000fe20000000000 */
[----:B------:R-:W-:-:S03]  /*2010*/  LOP3.LUT R101, R101, 0xfffffff0, RZ, 0xc0, !PT ;  /* 0xfffffff065657812 */ /* 0x000fc600078ec0ff */
[----:B------:R-:W-:Y:S01]  /*2020*/  FFMA R12, R99, R12, R96 ;  /* 0x0000000c630c7223 */ /* 0x000fe20000000060 */
[----:B------:R-:W-:Y:S01]  /*2030*/  FADD R52, -R97, R124 ;  /* 0x0000007c61347221 */ /* 0x000fe20000000100 */
[C---:B------:R-:W-:Y:S02]  /*2040*/  IADD3 R96, P0, PT, R101.reuse, R132, RZ ;  /* 0x0000008465607210 */ /* 0x040fe40007f1e0ff */
[----:B------:R-:W-:Y:S01]  /*2050*/  IADD3 R100, P1, PT, R101, R134, RZ ;  /* 0x0000008665647210 */ /* 0x000fe20007f3e0ff */
[----:B------:R-:W-:Y:S02]  /*2060*/  HFMA2 R13, R13, 1, 1, R57 ;  /* 0x3c003c000d0d7831 */ /* 0x000fe40000000039 */
[----:B------:R-:W-:Y:S01]  /*2070*/  FFMA R53, R52, 0.02040816284716129303, R97 ;  /* 0x3ca72f0534357823 */ /* 0x000fe20000000061 */
[C---:B------:R-:W-:Y:S01]  /*2080*/  IADD3.X R97, PT, PT, R98.reuse, R133, RZ, P0, !PT ;  /* 0x0000008562617210 */ /* 0x040fe200007fe4ff */
[----:B------:R-:W-:Y:S01]  /*2090*/  HADD2.F32 R127, -RZ, R56.H1_H1 ;  /* 0x30000038ff7f7230 */ /* 0x000fe20000004100 */
[----:B------:R-:W-:-:S04]  /*20a0*/  IADD3.X R101, PT, PT, R98, R135, RZ, P1, !PT ;  /* 0x0000008762657210 */ /* 0x000fc80000ffe4ff */
[----:B------:R-:W-:Y:S01]  /*20b0*/  FADD R56, R127, -R53 ;  /* 0x800000357f387221 */ /* 0x000fe20000000000 */
[----:B------:R-:W3:Y:S01]  /*20c0*/  LDG.E.128 R96, desc[UR4][R96.64] ;  /* 0x0000000460607981 */ /* 0x000ee2000c1e1d00 */
[----:B------:R-:W-:-:S03]  /*20d0*/  HADD2.F32 R125, -RZ, R13.H0_H0 ;  /* 0x2000000dff7d7230 */ /* 0x000fc60000004100 */
[----:B------:R-:W3:Y:S01]  /*20e0*/  LDG.E.128 R100, desc[UR8][R100.64] ;  /* 0x0000000864647981 */ /* 0x000ee2000c1e1d00 */
[----:B------:R-:W-:Y:S01]  /*20f0*/  FFMA R128, R56, 0.019999999552965164185, R53 ;  /* 0x3ca3d70a38807823 */ /* 0x000fe20000000035 */
[----:B------:R-:W-:-:S03]  /*2100*/  HADD2.F32 R126, -RZ, R13.H1_H1 ;  /* 0x3000000dff7e7230 */ /* 0x000fc60000004100 */
[--C-:B------:R-:W-:Y:S01]  /*2110*/  FADD R57, R125, -R128.reuse ;  /* 0x800000807d397221 */ /* 0x100fe20000000000 */
[----:B------:R-:W-:Y:S01]  /*2120*/  FADD R53, R124, -R53 ;  /* 0x800000357c357221 */ /* 0x000fe20000000000 */
[----:B------:R-:W-:Y:S02]  /*2130*/  HADD2 R14, R14, R58 ;  /* 0x0000003a0e0e7230 */ /* 0x000fe40000000000 */
        /* <DEDUP_REMOVED lines=9> */
[--C-:B------:R-:W-:Y:S01]  /*21d0*/  FADD R13, R128, -R55.reuse ;  /* 0x80000037800d7221 */ /* 0x100fe20000000000 */
[----:B------:R-:W-:Y:S01]  /*21e0*/  FADD R54, R125, -R54 ;  /* 0x800000367d367221 */ /* 0x000fe20000000000 */
[----:B------:R-:W-:Y:S02]  /*21f0*/  HADD2.F32 R129, -RZ, R14.H1_H1 ;  /* 0x3000000eff817230 */ /* 0x000fe40000004100 */
[----:B------:R-:W-:Y:S01]  /*2200*/  FFMA R14, R13, 0.018867924809455871582, R55 ;  /* 0x3c9a90e80d0e7823 */ /* 0x000fe20000000037 */
[----:B------:R-:W-:Y:S01]  /*2210*/  FFMA R12, R57, R54, R12 ;  /* 0x00000036390c7223 */ /* 0x000fe2000000000c */
[----:B------:R-:W-:-:S02]  /*2220*/  IADD3 R54, P0, PT, R188, 0xc00, RZ ;  /* 0x00000c00bc367810 */ /* 0x000fc40007f1e0ff */
[--C-:B------:R-:W-:Y:S01]  /*2230*/  FADD R57, R129, -R14.reuse ;  /* 0x8000000e81397221 */ /* 0x100fe20000000000 */
[----:B------:R-:W-:Y:S01]  /*2240*/  FADD R55, R126, -R55 ;  /* 0x800000377e377221 */ /* 0x000fe20000000000 */
[----:B------:R-:W-:Y:S01]  /*2250*/  HADD2.F32 R130, -RZ, R15.H0_H0 ;  /* 0x2000000fff827230 */ /* 0x000fe20000004100 */
[----:B------:R-:W-:Y:S01]  /*2260*/  IADD3.X R56, PT, PT, RZ, R11, RZ, P0, !PT ;  /* 0x0000000bff387210 */ /* 0x000fe200007fe4ff */
[----:B------:R-:W-:Y:S01]  /*2270*/  FFMA R52, R57, 0.018518518656492233276, R14 ;  /* 0x3c97b42639347823 */ /* 0x000fe2000000000e */
[----:B------:R-:W-:Y:S01]  /*2280*/  FFMA R12, R53, R55, R12 ;  /* 0x00000037350c7223 */ /* 0x000fe2000000000c */
[----:B------:R-:W-:Y:S01]  /*2290*/  FADD R14, R128, -R14 ;  /* 0x8000000e800e7221 */ /* 0x000fe20000000000 */
[----:B------:R-:W-:Y:S01]  /*22a0*/  SHF.R.S32.HI R55, RZ, 0x1f, R56 ;  /* 0x0000001fff377819 */ /* 0x000fe20000011438 */
[----:B------:R-:W-:Y:S02]  /*22b0*/  FADD R53, R130, -R52 ;  /* 0x8000003482357221 */ /* 0x000fe40000000000 */
[----:B------:R-:W-:Y:S01]  /*22c0*/  FFMA R12, R13, R14, R12 ;  /* 0x0000000e0d0c7223 */ /* 0x000fe2000000000c */
[--C-:B------:R-:W-:Y:S01]  /*22d0*/  FADD R13, R129, -R52.reuse ;  /* 0x80000034810d7221 */ /* 0x100fe20000000000 */
[----:B------:R-:W-:Y:S01]  /*22e0*/  FFMA R14, R53, 0.018181817606091499329, R52 ;  /* 0x3c94f209350e7823 */ /* 0x000fe20000000034 */
[----:B------:R-:W-:Y:S01]  /*22f0*/  LEA.HI R55, P0, R55, R54, RZ, 0x3 ;  /* 0x0000003637377211 */ /* 0x000fe200078118ff */
[----:B----4-:R-:W-:-:S02]  /*2300*/  HFMA2 R58, R108, 1, 1, R112 ;  /* 0x3c003c006c3a7831 */ /* 0x010fc40000000070 */
[----:B------:R-:W-:Y:S01]  /*2310*/  FFMA R12, R57, R13, R12 ;  /* 0x0000000d390c7223 */ /* 0x000fe2000000000c */
[----:B------:R-:W-:Y:S01]  /*2320*/  FADD R13, R130, -R14 ;  /* 0x8000000e820d7221 */ /* 0x000fe20000000000 */
[----:B------:R-:W-:Y:S01]  /*2330*/  SHF.L.U32 R52, R55, 0x1, RZ ;  /* 0x0000000137347819 */ /* 0x000fe200000006ff */
[----:B------:R-:W-:Y:S01]  /*2340*/  HADD2.F32 R131, -RZ, R15.H1_H1 ;  /* 0x3000000fff837230 */ /* 0x000fe20000004100 */
[----:B------:R-:W-:Y:S01]  /*2350*/  IADD3.X R54, PT, PT, RZ, R56, RZ, P0, !PT ;  /* 0x00000038ff367210 */ /* 0x000fe200007fe4ff */
[----:B------:R-:W-:Y:S01]  /*2360*/  FFMA R108, R53, R13, R12 ;  /* 0x0000000d356c7223 */ /* 0x000fe2000000000c */
[----:B------:R-:W-:Y:S01]  /*2370*/  LOP3.LUT R53, R52, 0xfffffff0, RZ, 0xc0, !PT ;  /* 0xfffffff034357812 */ /* 0x000fe200078ec0ff */
[----:B------:R-:W-:Y:S01]  /*2380*/  HFMA2 R113, R109, 1, 1, R113 ;  /* 0x3c003c006d717831 */ /* 0x000fe20000000071 */
[----:B------:R-:W-:Y:S01]  /*2390*/  SHF.L.U64.HI R54, R55, 0x1, R54 ;  /* 0x0000000137367819 */ /* 0x000fe20000010236 */
[----:B------:R-:W-:Y:S01]  /*23a0*/  HADD2 R58, R58, R116 ;  /* 0x000000743a3a7230 */ /* 0x000fe20000000000 */
[----:B------:R-:W-:-:S02]  /*23b0*/  IADD3 R12, P0, PT, R53, R132, RZ ;  /* 0x00000084350c7210 */ /* 0x000fc40007f1e0ff */
[----:B------:R-:W-:Y:S01]  /*23c0*/  IADD3 R52, P1, PT, R53, R134, RZ ;  /* 0x0000008635347210 */ /* 0x000fe20007f3e0ff */
[--C-:B------:R-:W-:Y:S01]  /*23d0*/  FADD R109, R131, -R14.reuse ;  /* 0x8000000e836d7221 */ /* 0x100fe20000000000 */
[C---:B------:R-:W-:Y:S01]  /*23e0*/  IADD3.X R13, PT, PT, R54.reuse, R133, RZ, P0, !PT ;  /* 0x00000085360d7210 */ /* 0x040fe200007fe4ff */
[----:B------:R-:W-:Y:S01]  /*23f0*/  HADD2.F32 R136, -RZ, R58.H0_H0 ;  /* 0x2000003aff887230 */ /* 0x000fe20000004100 */
[----:B------:R-:W-:Y:S01]  /*2400*/  IADD3.X R53, PT, PT, R54, R135, RZ, P1, !PT ;  /* 0x0000008736357210 */ /* 0x000fe20000ffe4ff */
[----:B------:R-:W-:Y:S01]  /*2410*/  FFMA R56, R109, 0.01785714365541934967, R14 ;  /* 0x3c9249256d387823 */ /* 0x000fe2000000000e */
[----:B------:R-:W-:Y:S02]  /*2420*/  HFMA2 R113, R113, 1, 1, R117 ;  /* 0x3c003c0071717831 */ /* 0x000fe40000000075 */
[----:B------:R-:W4:Y:S01]  /*2430*/  LDG.E.128 R12, desc[UR4][R12.64] ;  /* 0x000000040c0c7981 */ /* 0x000f22000c1e1d00 */
[----:B------:R-:W-:-:S03]  /*2440*/  FADD R117, -R56, R136 ;  /* 0x0000008838757221 */ /* 0x000fc60000000100 */
[----:B------:R-:W4:Y:S01]  /*2450*/  LDG.E.128 R52, desc[UR8][R52.64] ;  /* 0x0000000834347981 */ /* 0x000f22000c1e1d00 */
[----:B------:R-:W-:Y:S02]  /*2460*/  HADD2.F32 R138, -RZ, R58.H1_H1 ;  /* 0x3000003aff8a7230 */ /* 0x000fe40000004100 */
[--C-:B------:R-:W-:Y:S01]  /*2470*/  FFMA R139, R117, 0.017543859779834747314, R56.reuse ;  /* 0x3c8fb824758b7823 */ /* 0x100fe20000000038 */
[----:B------:R-:W-:Y:S01]  /*2480*/  FADD R112, R131, -R56 ;  /* 0x8000003883707221 */ /* 0x000fe20000000000 */
[----:B------:R-:W-:Y:S01]  /*2490*/  HFMA2 R110, R110, 1, 1, R114 ;  /* 0x3c003c006e6e7831 */ /* 0x000fe20000000072 */
[----:B------:R-:W4:Y:S01]  /*24a0*/  LDG.E.128 R56, desc[UR6][R186.64+0x1800] ;  /* 0x00180006ba387981 */ /* 0x000f22000c1e1d00 */
[--C-:B------:R-:W-:Y:S01]  /*24b0*/  FADD R116, R138, -R139.reuse ;  /* 0x8000008b8a747221 */ /* 0x100fe20000000000 */
[----:B------:R-:W-:Y:S01]  /*24c0*/  FFMA R108, R109, R112, R108 ;  /* 0x000000706d6c7223 */ /* 0x000fe2000000006c */
[----:B------:R-:W-:Y:S02]  /*24d0*/  HADD2.F32 R137, -RZ, R113.H0_H0 ;  /* 0x20000071ff897230 */ /* 0x000fe40000004100 */
[--C-:B------:R-:W-:Y:S01]  /*24e0*/  FADD R109, R136, -R139.reuse ;  /* 0x8000008b886d7221 */ /* 0x100fe20000000000 */
[----:B------:R-:W-:-:S03]  /*24f0*/  FFMA R112, R116, 0.017241379246115684509, R139 ;  /* 0x3c8d3dcb74707823 */ /* 0x000fc6000000008b */
[----:B------:R-:W-:Y:S01]  /*2500*/  FFMA R108, R117, R109, R108 ;  /* 0x0000006d756c7223 */ /* 0x000fe2000000006c */
[--C-:B------:R-:W-:Y:S01]  /*2510*/  FADD R117, R137, -R112.reuse ;  /* 0x8000007089757221 */ /* 0x100fe20000000000 */
[----:B------:R-:W-:Y:S02]  /*2520*/  HFMA2 R110, R110, 1, 1, R118 ;  /* 0x3c003c006e6e7831 */ /* 0x000fe40000000076 */
[----:B------:R-:W-:Y:S02]  /*2530*/  HADD2.F32 R139, -RZ, R113.H1_H1 ;  /* 0x30000071ff8b7230 */ /* 0x000fe40000004100 */
[--C-:B------:R-:W-:Y:S01]  /*2540*/  FADD R109, R138, -R112.reuse ;  /* 0x800000708a6d7221 */ /* 0x100fe20000000000 */
[----:B------:R-:W-:Y:S01]  /*2550*/  FFMA R112, R117, 0.016949152573943138123, R112 ;  /* 0x3c8ad8f375707823 */ /* 0x000fe20000000070 */
[----:B------:R-:W-:-:S03]  /*2560*/  HFMA2 R111, R111, 1, 1, R115 ;  /* 0x3c003c006f6f7831 */ /* 0x000fc60000000073 */
[----:B------:R-:W-:Y:S01]  /*2570*/  FADD R113, R139, -R112 ;  /* 0x800000708b717221 */ /* 0x000fe20000000000 */
[----:B------:R-:W-:Y:S01]  /*2580*/  FFMA R108, R116, R109, R108 ;  /* 0x0000006d746c7223 */ /* 0x000fe2000000006c */
[----:B------:R-:W-:Y:S01]  /*2590*/  IADD3 R143, P0, PT, R188, 0xd00, RZ ;  /* 0x00000d00bc8f7810 */ /* 0x000fe20007f1e0ff */
[--C-:B------:R-:W-:Y:S02]  /*25a0*/  HADD2.F32 R140, -RZ, R110.reuse.H0_H0 ;  /* 0x2000006eff8c7230 */ /* 0x100fe40000004100 */
[--C-:B------:R-:W-:Y:S01]  /*25b0*/  FADD R109, R137, -R112.reuse ;  /* 0x80000070896d7221 */ /* 0x100fe20000000000 */
[----:B------:R-:W-:Y:S01]  /*25c0*/  FFMA R112, R113, 0.016666667535901069641, R112 ;  /* 0x3c88888971707823 */ /* 0x000fe20000000070 */
[----:B------:R-:W-:Y:S01]  /*25d0*/  IADD3.X R116, PT, PT, RZ, R11, RZ, P0, !PT ;  /* 0x0000000bff747210 */ /* 0x000fe200007fe4ff */
[----:B------:R-:W-:Y:S02]  /*25e0*/  HFMA2 R111, R111, 1, 1, R119 ;  /* 0x3c003c006f6f7831 */ /* 0x000fe40000000077 */
[----:B------:R-:W-:Y:S01]  /*25f0*/  FADD R148, R140, -R112 ;  /* 0x800000708c947221 */ /* 0x000fe20000000000 */
[----:B------:R-:W-:Y:S01]  /*2600*/  SHF.R.S32.HI R114, RZ, 0x1f, R116 ;  /* 0x0000001fff727819 */ /* 0x000fe20000011474 */
[----:B------:R-:W-:-:S02]  /*2610*/  HADD2.F32 R141, -RZ, R110.H1_H1 ;  /* 0x3000006eff8d7230 */ /* 0x000fc40000004100 */
[----:B------:R-:W-:Y:S01]  /*2620*/  FFMA R108, R117, R109, R108 ;  /* 0x0000006d756c7223 */ /* 0x000fe2000000006c */
[--C-:B------:R-:W-:Y:S01]  /*2630*/  FFMA R146, R148, 0.016393441706895828247, R112.reuse ;  /* 0x3c864b8a94927823 */ /* 0x100fe20000000070 */
[----:B------:R-:W-:Y:S01]  /*2640*/  FADD R109, R139, -R112 ;  /* 0x800000708b6d7221 */ /* 0x000fe20000000000 */
[----:B------:R-:W-:Y:S02]  /*2650*/  LEA.HI R112, P0, R114, R143, RZ, 0x3 ;  /* 0x0000008f72707211 */ /* 0x000fe400078118ff */
[----:B------:R-:W-:Y:S01]  /*2660*/  FADD R149, R141, -R146 ;  /* 0x800000928d957221 */ /* 0x000fe20000000000 */
[----:B------:R-:W-:Y:S01]  /*2670*/  FFMA R147, R113, R109, R108 ;  /* 0x0000006d71937223 */ /* 0x000fe2000000006c */
[----:B-----5:R-:W-:Y:S02]  /*2680*/  HADD2 R60, R60, R64 ;  /* 0x000000403c3c7230 */ /* 0x020fe40000000000 */
[----:B------:R-:W-:Y:S01]  /*2690*/  HADD2.F32 R142, -RZ, R111.H0_H0 ;  /* 0x2000006fff8e7230 */ /* 0x000fe20000004100 */
[----:B------:R-:W-:Y:S01]  /*26a0*/  SHF.L.U32 R113, R112, 0x1, RZ ;  /* 0x0000000170717819 */ /* 0x000fe200000006ff */
[----:B------:R-:W-:Y:S01]  /*26b0*/  FFMA R64, R149, 0.016129031777381896973, R146 ;  /* 0x3c84210895407823 */ /* 0x000fe20000000092 */
[----:B------:R-:W-:-:S02]  /*26c0*/  IADD3.X R109, PT, PT, RZ, R116, RZ, P0, !PT ;  /* 0x00000074ff6d7210 */ /* 0x000fc400007fe4ff */
[----:B------:R-:W-:Y:S01]  /*26d0*/  LOP3.LUT R113, R113, 0xfffffff0, RZ, 0xc0, !PT ;  /* 0xfffffff071717812 */ /* 0x000fe200078ec0ff */
[--C-:B------:R-:W-:Y:S01]  /*26e0*/  FADD R151, R142, -R64.reuse ;  /* 0x800000408e977221 */ /* 0x100fe20000000000 */
[----:B------:R-:W-:Y:S01]  /*26f0*/  HFMA2 R60, R60, 1, 1, R68 ;  /* 0x3c003c003c3c7831 */ /* 0x000fe20000000044 */
[----:B------:R-:W-:Y:S01]  /*2700*/  SHF.L.U64.HI R110, R112, 0x1, R109 ;  /* 0x00000001706e7819 */ /* 0x000fe2000001026d */
[----:B------:R-:W-:Y:S01]  /*2710*/  HADD2.F32 R145, -RZ, R111.H1_H1 ;  /* 0x3000006fff917230 */ /* 0x000fe20000004100 */
[----:B------:R-:W-:Y:S01]  /*2720*/  IADD3 R108, P0, PT, R113, R132, RZ ;  /* 0x00000084716c7210 */ /* 0x000fe20007f1e0ff */
[----:B------:R-:W-:Y:S01]  /*2730*/  FFMA R68, R151, 0.015873016789555549622, R64 ;  /* 0x3c82082197447823 */ /* 0x000fe20000000040 */
[----:B------:R-:W-:Y:S01]  /*2740*/  IADD3 R112, P1, PT, R113, R134, RZ ;  /* 0x0000008671707210 */ /* 0x000fe20007f3e0ff */
[----:B------:R-:W-:Y:S01]  /*2750*/  HFMA2 R61, R61, 1, 1, R65 ;  /* 0x3c003c003d3d7831 */ /* 0x000fe20000000041 */
[C---:B------:R-:W-:Y:S01]  /*2760*/  IADD3.X R109, PT, PT, R110.reuse, R133, RZ, P0, !PT ;  /* 0x000000856e6d7210 */ /* 0x040fe200007fe4ff */
[--C-:B------:R-:W-:Y:S01]  /*2770*/  FADD R153, R145, -R68.reuse ;  /* 0x8000004491997221 */ /* 0x100fe20000000000 */
[----:B------:R-:W-:Y:S01]  /*2780*/  IADD3.X R113, PT, PT, R110, R135, RZ, P1, !PT ;  /* 0x000000876e717210 */ /* 0x000fe20000ffe4ff */
[----:B------:R-:W-:Y:S01]  /*2790*/  HADD2.F32 R143, -RZ, R60.H0_H0 ;  /* 0x2000003cff8f7230 */ /* 0x000fe20000004100 */
[----:B------:R-:W5:Y:S01]  /*27a0*/  LDG.E.128 R116, desc[UR6][R186.64+0x1a00] ;  /* 0x001a0006ba747981 */ /* 0x000f62000c1e1d00 */
[----:B------:R-:W-:-:S03]  /*27b0*/  FFMA R150, R153, 0.015625, R68 ;  /* 0x3c80000099967823 */ /* 0x000fc60000000044 */
[----:B------:R-:W5:Y:S01]  /*27c0*/  LDG.E.128 R108, desc[UR4][R108.64] ;  /* 0x000000046c6c7981 */ /* 0x000f62000c1e1d00 */
[----:B------:R-:W-:-:S03]  /*27d0*/  FADD R155, -R150, R143 ;  /* 0x0000008f969b7221 */ /* 0x000fc60000000100 */
[----:B------:R-:W5:Y:S01]  /*27e0*/  LDG.E.128 R112, desc[UR8][R112.64] ;  /* 0x0000000870707981 */ /* 0x000f62000c1e1d00 */
[----:B------:R-:W-:Y:S02]  /*27f0*/  HADD2.F32 R144, -RZ, R60.H1_H1 ;  /* 0x3000003cff907230 */ /* 0x000fe40000004100 */
[----:B------:R-:W-:Y:S01]  /*2800*/  FFMA R65, R155, 0.015384615398943424225, R150 ;  /* 0x3c7c0fc19b417823 */ /* 0x000fe20000000096 */
[----:B------:R-:W-:Y:S02]  /*2810*/  HADD2 R61, R61, R69 ;  /* 0x000000453d3d7230 */ /* 0x000fe40000000000 */
[----:B------:R-:W-:Y:S02]  /*2820*/  HFMA2 R62, R62, 1, 1, R66 ;  /* 0x3c003c003e3e7831 */ /* 0x000fe40000000042 */
[----:B------:R-:W-:Y:S01]  /*2830*/  FADD R156, R144, -R65 ;  /* 0x80000041909c7221 */ /* 0x000fe20000000000 */
[----:B------:R-:W-:Y:S01]  /*2840*/  FADD R60, R140, -R146 ;  /* 0x800000928c3c7221 */ /* 0x000fe20000000000 */
[----:B------:R-:W-:-:S02]  /*2850*/  HADD2.F32 R146, -RZ, R61.H0_H0 ;  /* 0x2000003dff927230 */ /* 0x000fc40000004100 */
[----:B------:R-:W-:Y:S01]  /*2860*/  FFMA R157, R156, 0.015151515603065490723, R65 ;  /* 0x3c783e109c9d7823 */ /* 0x000fe20000000041 */
[----:B------:R-:W-:Y:S01]  /*2870*/  FFMA R60, R148, R60, R147 ;  /* 0x0000003c943c7223 */ /* 0x000fe20000000093 */
[----:B------:R-:W-:Y:S02]  /*2880*/  HFMA2 R62, R62, 1, 1, R70 ;  /* 0x3c003c003e3e7831 */ /* 0x000fe40000000046 */
[----:B------:R-:W-:Y:S01]  /*2890*/  FADD R159, R146, -R157 ;  /* 0x8000009d929f7221 */ /* 0x000fe20000000000 */
[----:B------:R-:W-:-:S03]  /*28a0*/  HADD2.F32 R147, -RZ, R61.H1_H1 ;  /* 0x3000003dff937230 */ /* 0x000fc60000004100 */
[----:B------:R-:W-:Y:S01]  /*28b0*/  FFMA R166, R159, 0.014925372786819934845, R157 ;  /* 0x3c74898d9fa67823 */ /* 0x000fe2000000009d */
[----:B------:R-:W-:-:S03]  /*28c0*/  IADD3 R66, P0, PT, R188, 0xe00, RZ ;  /* 0x00000e00bc427810 */ /* 0x000fc60007f1e0ff */
[--C-:B------:R-:W-:Y:S01]  /*28d0*/  FADD R167, R147, -R166.reuse ;  /* 0x800000a693a77221 */ /* 0x100fe20000000000 */
[--C-:B------:R-:W-:Y:S02]  /*28e0*/  HADD2.F32 R148, -RZ, R62.reuse.H0_H0 ;  /* 0x2000003eff947230 */ /* 0x100fe40000004100 */
[----:B------:R-:W-:Y:S01]  /*28f0*/  HFMA2 R63, R63, 1, 1, R67 ;  /* 0x3c003c003f3f7831 */ /* 0x000fe20000000043 */
[----:B------:R-:W-:Y:S01]  /*2900*/  IADD3.X R61, PT, PT, RZ, R11, RZ, P0, !PT ;  /* 0x0000000bff3d7210 */ /* 0x000fe200007fe4ff */
[----:B------:R-:W-:Y:S01]  /*2910*/  FFMA R168, R167, 0.01470588240772485733, R166 ;  /* 0x3c70f0f1a7a87823 */ /* 0x000fe200000000a6 */
[----:B------:R-:W-:Y:S02]  /*2920*/  FADD R64, R141, -R64 ;  /* 0x800000408d407221 */ /* 0x000fe40000000000 */
[----:B------:R-:W-:Y:S01]  /*2930*/  SHF.R.S32.HI R69, RZ, 0x1f, R61 ;  /* 0x0000001fff457819 */ /* 0x000fe2000001143d */
[----:B------:R-:W-:Y:S01]  /*2940*/  FADD R169, R148, -R168 ;  /* 0x800000a894a97221 */ /* 0x000fe20000000000 */
[----:B------:R-:W-:Y:S01]  /*2950*/  FFMA R60, R149, R64, R60 ;  /* 0x00000040953c7223 */ /* 0x000fe2000000003c */
[----:B------:R-:W-:Y:S01]  /*2960*/  HADD2.F32 R149, -RZ, R62.H1_H1 ;  /* 0x3000003eff957230 */ /* 0x000fe20000004100 */
[----:B------:R-:W-:Y:S01]  /*2970*/  LEA.HI R69, P0, R69, R66, RZ, 0x3 ;  /* 0x0000004245457211 */ /* 0x000fe200078118ff */
[----:B------:R-:W-:Y:S01]  /*2980*/  FFMA R171, R169, 0.014492753893136978149, R168 ;  /* 0x3c6d7304a9ab7823 */ /* 0x000fe200000000a8 */
[----:B------:R-:W-:Y:S01]  /*2990*/  FADD R68, R142, -R68 ;  /* 0x800000448e447221 */ /* 0x000fe20000000000 */
[----:B------:R-:W-:-:S02]  /*29a0*/  HADD2 R63, R63, R71 ;  /* 0x000000473f3f7230 */ /* 0x000fc40000000000 */
[----:B------:R-:W-:Y:S02]  /*29b0*/  HFMA2 R72, R72, 1, 1, R76 ;  /* 0x3c003c0048487831 */ /* 0x000fe4000000004c */
[--C-:B------:R-:W-:Y:S01]  /*29c0*/  FADD R172, R149, -R171.reuse ;  /* 0x800000ab95ac7221 */ /* 0x100fe20000000000 */
[----:B------:R-:W-:Y:S01]  /*29d0*/  IADD3.X R62, PT, PT, RZ, R61, RZ, P0, !PT ;  /* 0x0000003dff3e7210 */ /* 0x000fe200007fe4ff */
[----:B------:R-:W-:Y:S01]  /*29e0*/  FFMA R60, R151, R68, R60 ;  /* 0x00000044973c7223 */ /* 0x000fe2000000003c */
[----:B------:R-:W-:Y:S02]  /*29f0*/  HADD2.F32 R151, -RZ, R63.H0_H0 ;  /* 0x2000003fff977230 */ /* 0x000fe40000004100 */
[----:B------:R-:W-:Y:S01]  /*2a00*/  FFMA R192, R172, 0.014285714365541934967, R171 ;  /* 0x3c6a0ea1acc07823 */ /* 0x000fe200000000ab */
[----:B------:R-:W-:Y:S01]  /*2a10*/  SHF.L.U64.HI R62, R69, 0x1, R62 ;  /* 0x00000001453e7819 */ /* 0x000fe2000001023e */
[----:B------:R-:W-:Y:S01]  /*2a20*/  FADD R150, R145, -R150 ;  /* 0x8000009691967221 */ /* 0x000fe20000000000 */
[----:B------:R-:W-:Y:S01]  /*2a30*/  SHF.L.U32 R69, R69, 0x1, RZ ;  /* 0x0000000145457819 */ /* 0x000fe200000006ff */
[----:B------:R-:W-:Y:S01]  /*2a40*/  FADD R181, R151, -R192 ;  /* 0x800000c097b57221 */ /* 0x000fe20000000000 */
[----:B------:R-:W-:-:S02]  /*2a50*/  HFMA2 R72, R72, 1, 1, R80 ;  /* 0x3c003c0048487831 */ /* 0x000fc40000000050 */
[----:B------:R-:W-:Y:S01]  /*2a60*/  FFMA R153, R153, R150, R60 ;  /* 0x0000009699997223 */ /* 0x000fe2000000003c */
[----:B------:R-:W-:Y:S01]  /*2a70*/  LOP3.LUT R69, R69, 0xfffffff0, RZ, 0xc0, !PT ;  /* 0xfffffff045457812 */ /* 0x000fe200078ec0ff */
[----:B------:R-:W-:Y:S02]  /*2a80*/  HADD2.F32 R150, -RZ, R63.H1_H1 ;  /* 0x3000003fff967230 */ /* 0x000fe40000004100 */
[----:B------:R-:W-:Y:S01]  /*2a90*/  FFMA R191, R181, 0.014084506779909133911, R192 ;  /* 0x3c66c2b4b5bf7823 */ /* 0x000fe200000000c0 */
[C---:B------:R-:W-:Y:S02]  /*2aa0*/  IADD3 R60, P0, PT, R69.reuse, R132, RZ ;  /* 0x00000084453c7210 */ /* 0x040fe40007f1e0ff */
[----:B------:R-:W-:Y:S01]  /*2ab0*/  IADD3 R68, P1, PT, R69, R134, RZ ;  /* 0x0000008645447210 */ /* 0x000fe20007f3e0ff */
[--C-:B------:R-:W-:Y:S01]  /*2ac0*/  FADD R162, R150, -R191.reuse ;  /* 0x800000bf96a27221 */ /* 0x100fe20000000000 */
[----:B------:R-:W-:Y:S01]  /*2ad0*/  HFMA2 R73, R73, 1, 1, R77 ;  /* 0x3c003c0049497831 */ /* 0x000fe2000000004d */
[C---:B------:R-:W-:Y:S01]  /*2ae0*/  IADD3.X R61, PT, PT, R62.reuse, R133, RZ, P0, !PT ;  /* 0x000000853e3d7210 */ /* 0x040fe200007fe4ff */
[----:B------:R-:W-:Y:S01]  /*2af0*/  HADD2.F32 R152, -RZ, R72.H0_H0 ;  /* 0x20000048ff987230 */ /* 0x000fe20000004100 */
[----:B------:R-:W-:Y:S01]  /*2b00*/  IADD3.X R69, PT, PT, R62, R135, RZ, P1, !PT ;  /* 0x000000873e457210 */ /* 0x000fe20000ffe4ff */
[----:B------:R-:W-:-:S03]  /*2b10*/  FFMA R164, R162, 0.013888888992369174957, R191 ;  /* 0x3c638e39a2a47823 */ /* 0x000fc600000000bf */
[----:B------:R-:W5:Y:S01]  /*2b20*/  LDG.E.128 R60, desc[UR4][R60.64] ;  /* 0x000000043c3c7981 */ /* 0x000f62000c1e1d00 */
[----:B------:R-:W-:Y:S01]  /*2b30*/  FADD R161, -R164, R152 ;  /* 0x00000098a4a17221 */ /* 0x000fe20000000100 */
[----:B------:R-:W-:Y:S02]  /*2b40*/  HFMA2 R73, R73, 1, 1, R81 ;  /* 0x3c003c0049497831 */ /* 0x000fe40000000051 */
[----:B------:R-:W5:Y:S01]  /*2b50*/  LDG.E.128 R68, desc[UR8][R68.64] ;  /* 0x0000000844447981 */ /* 0x000f62000c1e1d00 */
[----:B------:R-:W-:Y:S02]  /*2b60*/  HADD2.F32 R154, -RZ, R72.H1_H1 ;  /* 0x30000048ff9a7230 */ /* 0x000fe40000004100 */
[----:B------:R-:W-:Y:S01]  /*2b70*/  FFMA R176, R161, 0.013698630034923553467, R164 ;  /* 0x3c607038a1b07823 */ /* 0x000fe200000000a4 */
[----:B------:R-:W-:Y:S01]  /*2b80*/  FADD R72, R143, -R65 ;  /* 0x800000418f487221 */ /* 0x000fe20000000000 */
[----:B------:R-:W-:Y:S01]  /*2b90*/  HFMA2 R74, R74, 1, 1, R78 ;  /* 0x3c003c004a4a7831 */ /* 0x000fe2000000004e */
[----:B------:R-:W5:Y:S01]  /*2ba0*/  LDG.E.128 R64, desc[UR6][R186.64+0x1c00] ;  /* 0x001c0006ba407981 */ /* 0x000f62000c1e1d00 */
[----:B------:R-:W-:Y:S01]  /*2bb0*/  FADD R163, R154, -R176 ;  /* 0x800000b09aa37221 */ /* 0x000fe20000000000 */
[----:B------:R-:W-:Y:S01]  /*2bc0*/  FFMA R72, R155, R72, R153 ;  /* 0x000000489b487223 */ /* 0x000fe20000000099 */
[----:B------:R-:W-:-:S02]  /*2bd0*/  HADD2.F32 R153, -RZ, R73.H0_H0 ;  /* 0x20000049ff997230 */ /* 0x000fc40000004100 */
[----:B------:R-:W-:Y:S01]  /*2be0*/  FFMA R174, R163, 0.013513513840734958649, R176 ;  /* 0x3c5d67c9a3ae7823 */ /* 0x000fe200000000b0 */
[----:B------:R-:W-:-:S03]  /*2bf0*/  HFMA2 R74, R74, 1, 1, R82 ;  /* 0x3c003c004a4a7831 */ /* 0x000fc60000000052 */
[--C-:B------:R-:W-:Y:S01]  /*2c00*/  FADD R165, R153, -R174.reuse ;  /* 0x800000ae99a57221 */ /* 0x100fe20000000000 */
[----:B------:R-:W-:Y:S02]  /*2c10*/  HADD2.F32 R155, -RZ, R73.H1_H1 ;  /* 0x30000049ff9b7230 */ /* 0x000fe40000004100 */
[----:B------:R-:W-:Y:S01]  /*2c20*/  FADD R157, R144, -R157 ;  /* 0x8000009d909d7221 */ /* 0x000fe20000000000 */
[----:B------:R-:W-:Y:S01]  /*2c30*/  FFMA R182, R165, 0.013333333656191825867, R174 ;  /* 0x3c5a740ea5b67823 */ /* 0x000fe200000000ae */
[----:B------:R-:W-:Y:S01]  /*2c40*/  IADD3 R76, P0, PT, R188, 0xf00, RZ ;  /* 0x00000f00bc4c7810 */ /* 0x000fe20007f1e0ff */
[----:B------:R-:W-:Y:S02]  /*2c50*/  HFMA2 R75, R75, 1, 1, R79 ;  /* 0x3c003c004b4b7831 */ /* 0x000fe4000000004f */
[----:B------:R-:W-:Y:S01]  /*2c60*/  FADD R175, R155, -R182 ;  /* 0x800000b69baf7221 */ /* 0x000fe20000000000 */
[----:B------:R-:W-:Y:S01]  /*2c70*/  FFMA R72, R156, R157, R72 ;  /* 0x0000009d9c487223 */ /* 0x000fe20000000048 */
[----:B------:R-:W-:Y:S01]  /*2c80*/  IADD3.X R73, PT, PT, RZ, R11, RZ, P0, !PT ;  /* 0x0000000bff497210 */ /* 0x000fe200007fe4ff */
[----:B------:R-:W-:-:S02]  /*2c90*/  HADD2.F32 R156, -RZ, R74.H0_H0 ;  /* 0x2000004aff9c7230 */ /* 0x000fc40000004100 */
[----:B------:R-:W-:Y:S01]  /*2ca0*/  FFMA R190, R175, 0.013157894834876060486, R182 ;  /* 0x3c579436afbe7823 */ /* 0x000fe200000000b6 */
[----:B------:R-:W-:Y:S01]  /*2cb0*/  SHF.R.S32.HI R77, RZ, 0x1f, R73 ;  /* 0x0000001fff4d7819 */ /* 0x000fe20000011449 */
[----:B------:R-:W-:Y:S02]  /*2cc0*/  HFMA2 R75, R75, 1, 1, R83 ;  /* 0x3c003c004b4b7831 */ /* 0x000fe40000000053 */
[----:B------:R-:W-:Y:S01]  /*2cd0*/  FADD R177, R156, -R190 ;  /* 0x800000be9cb17221 */ /* 0x000fe20000000000 */
[----:B------:R-:W-:Y:S01]  /*2ce0*/  HADD2.F32 R157, -RZ, R74.H1_H1 ;  /* 0x3000004aff9d7230 */ /* 0x000fe20000004100 */
[----:B------:R-:W-:Y:S01]  /*2cf0*/  LEA.HI R77, P0, R77, R76, RZ, 0x3 ;  /* 0x0000004c4d4d7211 */ /* 0x000fe200078118ff */
[----:B------:R-:W-:Y:S01]  /*2d00*/  FADD R166, R146, -R166 ;  /* 0x800000a692a67221 */ /* 0x000fe20000000000 */
[----:B------:R-:W-:Y:S01]  /*2d10*/  FFMA R183, R177, 0.012987012974917888641, R190 ;  /* 0x3c54c77bb1b77823 */ /* 0x000fe200000000be */
[----:B------:R-:W-:Y:S01]  /*2d20*/  FADD R168, R147, -R168 ;  /* 0x800000a893a87221 */ /* 0x000fe20000000000 */
[----:B------:R-:W-:Y:S01]  /*2d30*/  IADD3.X R74, PT, PT, RZ, R73, RZ, P0, !PT ;  /* 0x00000049ff4a7210 */ /* 0x000fe200007fe4ff */
[----:B--2---:R-:W-:-:S02]  /*2d40*/  HADD2 R88, R84, R88 ;  /* 0x0000005854587230 */ /* 0x004fc40000000000 */
[--C-:B------:R-:W-:Y:S01]  /*2d50*/  FADD R180, R157, -R183.reuse ;  /* 0x800000b79db47221 */ /* 0x100fe20000000000 */
[----:B------:R-:W-:Y:S01]  /*2d60*/  FFMA R72, R159, R166, R72 ;  /* 0x000000a69f487223 */ /* 0x000fe20000000048 */
[C---:B------:R-:W-:Y:S01]  /*2d70*/  SHF.L.U64.HI R74, R77.reuse, 0x1, R74 ;  /* 0x000000014d4a7819 */ /* 0x040fe2000001024a */
[----:B------:R-:W-:Y:S01]  /*2d80*/  HADD2.F32 R84, -RZ, R75.H0_H0 ;  /* 0x2000004bff547230 */ /* 0x000fe20000004100 */
[----:B------:R-:W-:Y:S01]  /*2d90*/  SHF.L.U32 R77, R77, 0x1, RZ ;  /* 0x000000014d4d7819 */ /* 0x000fe200000006ff */
[----:B------:R-:W-:Y:S01]  /*2da0*/  FFMA R195, R180, 0.012820512987673282623, R183 ;  /* 0x3c520d21b4c37823 */ /* 0x000fe200000000b7 */
[----:B------:R-:W-:Y:S01]  /*2db0*/  FFMA R72, R167, R168, R72 ;  /* 0x000000a8a7487223 */ /* 0x000fe20000000048 */
[----:B------:R-:W-:Y:S01]  /*2dc0*/  FADD R171, R148, -R171 ;  /* 0x800000ab94ab7221 */ /* 0x000fe20000000000 */
[----:B------:R-:W-:Y:S01]  /*2dd0*/  LOP3.LUT R77, R77, 0xfffffff0, RZ, 0xc0, !PT ;  /* 0xfffffff04d4d7812 */ /* 0x000fe200078ec0ff */
[----:B------:R-:W-:Y:S01]  /*2de0*/  FADD R170, R84, -R195 ;  /* 0x800000c354aa7221 */ /* 0x000fe20000000000 */
[----:B------:R-:W-:-:S02]  /*2df0*/  HFMA2 R92, R88, 1, 1, R92 ;  /* 0x3c003c00585c7831 */ /* 0x000fc4000000005c */
[----:B------:R-:W-:Y:S01]  /*2e00*/  FFMA R193, R169, R171, R72 ;  /* 0x000000aba9c17223 */ /* 0x000fe20000000048 */
[----:B------:R-:W-:Y:S01]  /*2e10*/  HADD2.F32 R159, -RZ, R75.H1_H1 ;  /* 0x3000004bff9f7230 */ /* 0x000fe20000004100 */
[C---:B------:R-:W-:Y:S01]  /*2e20*/  IADD3 R72, P0, PT, R77.reuse, R132, RZ ;  /* 0x000000844d487210 */ /* 0x040fe20007f1e0ff */
[----:B------:R-:W-:Y:S01]  /*2e30*/  FFMA R194, R170, 0.012658228166401386261, R195 ;  /* 0x3c4f6475aac27823 */ /* 0x000fe200000000c3 */
[----:B------:R-:W-:Y:S01]  /*2e40*/  IADD3 R76, P1, PT, R77, R134, RZ ;  /* 0x000000864d4c7210 */ /* 0x000fe20007f3e0ff */
[----:B------:R-:W-:Y:S01]  /*2e50*/  HFMA2 R85, R85, 1, 1, R89 ;  /* 0x3c003c0055557831 */ /* 0x000fe20000000059 */
[C---:B------:R-:W-:Y:S01]  /*2e60*/  IADD3.X R73, PT, PT, R74.reuse, R133, RZ, P0, !PT ;  /* 0x000000854a497210 */ /* 0x040fe200007fe4ff */
[--C-:B------:R-:W-:Y:S01]  /*2e70*/  FADD R167, R159, -R194.reuse ;  /* 0x800000c29fa77221 */ /* 0x100fe20000000000 */
[----:B------:R-:W-:Y:S01]  /*2e80*/  IADD3.X R77, PT, PT, R74, R135, RZ, P1, !PT ;  /* 0x000000874a4d7210 */ /* 0x000fe20000ffe4ff */
[----:B------:R-:W-:Y:S01]  /*2e90*/  HADD2.F32 R88, -RZ, R92.H0_H0 ;  /* 0x2000005cff587230 */ /* 0x000fe20000004100 */
[----:B------:R-:W2:Y:S01]  /*2ea0*/  LDG.E.128 R80, desc[UR6][R186.64+0x1e00] ;  /* 0x001e0006ba507981 */ /* 0x000ea2000c1e1d00 */
[----:B------:R-:W-:-:S03]  /*2eb0*/  FFMA R169, R167, 0.012500000186264514923, R194 ;  /* 0x3c4ccccda7a97823 */ /* 0x000fc600000000c2 */
[----:B------:R-:W2:Y:S01]  /*2ec0*/  LDG.E.128 R72, desc[UR4][R72.64] ;  /* 0x0000000448487981 */ /* 0x000ea2000c1e1d00 */
[----:B------:R-:W-:-:S03]  /*2ed0*/  FADD R166, -R169, R88 ;  /* 0x00000058a9a67221 */ /* 0x000fc60000000100 */
[----:B------:R-:W2:Y:S01]  /*2ee0*/  LDG.E.128 R76, desc[UR8][R76.64] ;  /* 0x000000084c4c7981 */ /* 0x000ea2000c1e1d00 */
[----:B------:R-:W-:Y:S02]  /*2ef0*/  HADD2.F32 R92, -RZ, R92.H1_H1 ;  /* 0x3000005cff5c7230 */ /* 0x000fe40000004100 */
[----:B------:R-:W-:Y:S01]  /*2f00*/  FFMA R171, R166, 0.012345679104328155518, R169 ;  /* 0x3c4a4588a6ab7823 */ /* 0x000fe200000000a9 */
[----:B------:R-:W-:Y:S02]  /*2f10*/  HADD2 R93, R85, R93 ;  /* 0x0000005d555d7230 */ /* 0x000fe40000000000 */
[----:B------:R-:W-:Y:S02]  /*2f20*/  HFMA2 R90, R86, 1, 1, R90 ;  /* 0x3c003c00565a7831 */ /* 0x000fe4000000005a */
[----:B------:R-:W-:Y:S01]  /*2f30*/  FADD R168, R92, -R171 ;  /* 0x800000ab5ca87221 */ /* 0x000fe20000000000 */
[----:B------:R-:W-:Y:S01]  /*2f40*/  FADD R192, R149, -R192 ;  /* 0x800000c095c07221 */ /* 0x000fe20000000000 */
[----:B------:R-:W-:-:S02]  /*2f50*/  HADD2.F32 R85, -RZ, R93.H0_H0 ;  /* 0x2000005dff557230 */ /* 0x000fc40000004100 */
[----:B------:R-:W-:Y:S01]  /*2f60*/  FFMA R173, R168, 0.012195121496915817261, R171 ;  /* 0x3c47ce0ca8ad7823 */ /* 0x000fe200000000ab */
[----:B------:R-:W-:Y:S01]  /*2f70*/  FFMA R192, R172, R192, R193 ;  /* 0x000000c0acc07223 */ /* 0x000fe200000000c1 */
[----:B------:R-:W-:Y:S01]  /*2f80*/  FADD R191, R151, -R191 ;  /* 0x800000bf97bf7221 */ /* 0x000fe20000000000 */
[----:B------:R-:W-:Y:S02]  /*2f90*/  HFMA2 R94, R90, 1, 1, R94 ;  /* 0x3c003c005a5e7831 */ /* 0x000fe4000000005e */
[--C-:B------:R-:W-:Y:S01]  /*2fa0*/  FADD R172, R85, -R173.reuse ;  /* 0x800000ad55ac7221 */ /* 0x100fe20000000000 */
[----:B------:R-:W-:Y:S02]  /*2fb0*/  HADD2.F32 R86, -RZ, R93.H1_H1 ;  /* 0x3000005dff567230 */ /* 0x000fe40000004100 */
[----:B------:R-:W-:Y:S01]  /*2fc0*/  FFMA R191, R181, R191, R192 ;  /* 0x000000bfb5bf7223 */ /* 0x000fe200000000c0 */
[----:B------:R-:W-:Y:S01]  /*2fd0*/  FFMA R181, R172, 0.012048192322254180908, R173 ;  /* 0x3c4565c8acb57823 */ /* 0x000fe200000000ad */
[----:B------:R-:W-:Y:S01]  /*2fe0*/  FADD R89, R150, -R164 ;  /* 0x800000a496597221 */ /* 0x000fe20000000000 */
[----:B------:R-:W-:-:S02]  /*2ff0*/  HFMA2 R91, R87, 1, 1, R91 ;  /* 0x3c003c00575b7831 */ /* 0x000fc4000000005b */
[----:B------:R-:W-:Y:S01]  /*3000*/  FADD R164, R86, -R181 ;  /* 0x800000b556a47221 */ /* 0x000fe20000000000 */
[----:B------:R-:W-:Y:S01]  /*3010*/  FFMA R90, R162, R89, R191 ;  /* 0x00000059a25a7223 */ /* 0x000fe200000000bf */
[--C-:B------:R-:W-:Y:S02]  /*3020*/  HADD2.F32 R89, -RZ, R94.reuse.H0_H0 ;  /* 0x2000005eff597230 */ /* 0x100fe40000004100 */
[----:B------:R-:W-:Y:S01]  /*3030*/  FFMA R191, R164, 0.011904762126505374908, R181 ;  /* 0x3c430c31a4bf7823 */ /* 0x000fe200000000b5 */
[----:B------:R-:W-:Y:S01]  /*3040*/  FADD R176, R152, -R176 ;  /* 0x800000b098b07221 */ /* 0x000fe20000000000 */
[----:B------:R-:W-:Y:S02]  /*3050*/  HFMA2 R91, R91, 1, 1, R95 ;  /* 0x3c003c005b5b7831 */ /* 0x000fe4000000005f */
[----:B------:R-:W-:Y:S01]  /*3060*/  FADD R162, R89, -R191 ;  /* 0x800000bf59a27221 */ /* 0x000fe20000000000 */
[----:B------:R-:W-:Y:S01]  /*3070*/  FFMA R90, R161, R176, R90 ;  /* 0x000000b0a15a7223 */ /* 0x000fe2000000005a */
[----:B------:R-:W-:-:S02]  /*3080*/  HADD2.F32 R87, -RZ, R94.H1_H1 ;  /* 0x3000005eff577230 */ /* 0x000fc40000004100 */
[----:B------:R-:W-:Y:S01]  /*3090*/  FFMA R176, R162, 0.011764706112444400787, R191 ;  /* 0x3c40c0c1a2b07823 */ /* 0x000fe200000000bf */
[----:B------:R-:W-:Y:S01]  /*30a0*/  FADD R174, R154, -R174 ;  /* 0x800000ae9aae7221 */ /* 0x000fe20000000000 */
[----:B---3--:R-:W-:Y:S02]  /*30b0*/  HFMA2 R96, R96, 1, 1, R100 ;  /* 0x3c003c0060607831 */ /* 0x008fe40000000064 */
[----:B------:R-:W-:Y:S01]  /*30c0*/  FADD R161, R87, -R176 ;  /* 0x800000b057a17221 */ /* 0x000fe20000000000 */
[----:B------:R-:W-:Y:S01]  /*30d0*/  FFMA R174, R163, R174, R90 ;  /* 0x000000aea3ae7223 */ /* 0x000fe2000000005a */
[----:B------:R-:W-:Y:S01]  /*30e0*/  FADD R182, R153, -R182 ;  /* 0x800000b699b67221 */ /* 0x000fe20000000000 */
[----:B------:R-:W-:Y:S02]  /*30f0*/  HADD2.F32 R90, -RZ, R91.H0_H0 ;  /* 0x2000005bff5a7230 */ /* 0x000fe40000004100 */
[----:B------:R-:W-:Y:S01]  /*3100*/  FFMA R163, R161, 0.011627906933426856995, R176 ;  /* 0x3c3e82faa1a37823 */ /* 0x000fe200000000b0 */
[----:B------:R-:W-:Y:S01]  /*3110*/  FFMA R174, R165, R182, R174 ;  /* 0x000000b6a5ae7223 */ /* 0x000fe200000000ae */
[----:B------:R-:W-:-:S02]  /*3120*/  HFMA2 R96, R96, 1, 1, R104 ;  /* 0x3c003c0060607831 */ /* 0x000fc40000000068 */
[--C-:B------:R-:W-:Y:S01]  /*3130*/  FADD R165, R90, -R163.reuse ;  /* 0x800000a35aa57221 */ /* 0x100fe20000000000 */
[----:B------:R-:W-:Y:S01]  /*3140*/  FADD R190, R155, -R190 ;  /* 0x800000be9bbe7221 */ /* 0x000fe20000000000 */
[----:B------:R-:W-:Y:S02]  /*3150*/  HADD2.F32 R91, -RZ, R91.H1_H1 ;  /* 0x3000005bff5b7230 */ /* 0x000fe40000004100 */
[----:B------:R-:W-:Y:S01]  /*3160*/  FFMA R100, R165, 0.011494252830743789673, R163 ;  /* 0x3c3c5264a5647823 */ /* 0x000fe200000000a3 */
[----:B------:R-:W-:Y:S01]  /*3170*/  FFMA R174, R175, R190, R174 ;  /* 0x000000beafae7223 */ /* 0x000fe200000000ae */
[----:B------:R-:W-:Y:S02]  /*3180*/  HFMA2 R97, R97, 1, 1, R101 ;  /* 0x3c003c0061617831 */ /* 0x000fe40000000065 */
[----:B------:R-:W-:Y:S01]  /*3190*/  FADD R175, R91, -R100 ;  /* 0x800000645baf7221 */ /* 0x000fe20000000000 */
[----:B------:R-:W-:Y:S01]  /*31a0*/  FADD R183, R156, -R183 ;  /* 0x800000b79cb77221 */ /* 0x000fe20000000000 */
[----:B------:R-:W-:-:S02]  /*31b0*/  HADD2.F32 R93, -RZ, R96.H0_H0 ;  /* 0x20000060ff5d7230 */ /* 0x000fc40000004100 */
[----:B------:R-:W-:Y:S01]  /*31c0*/  FFMA R104, R175, 0.011363636702299118042, R100 ;  /* 0x3c3a2e8caf687823 */ /* 0x000fe20000000064 */
[----:B------:R-:W-:-:S03]  /*31d0*/  FFMA R183, R177, R183, R174 ;  /* 0x000000b7b1b77223 */ /* 0x000fc600000000ae */
[----:B------:R-:W-:Y:S01]  /*31e0*/  FADD R177, -R104, R93 ;  /* 0x0000005d68b17221 */ /* 0x000fe20000000100 */
[----:B------:R-:W-:Y:S01]  /*31f0*/  FADD R195, R157, -R195 ;  /* 0x800000c39dc37221 */ /* 0x000fe20000000000 */
[----:B------:R-:W-:Y:S02]  /*3200*/  HADD2 R97, R97, R105 ;  /* 0x0000006961617230 */ /* 0x000fe40000000000 */
[----:B------:R-:W-:Y:S02]  /*3210*/  HADD2.F32 R96, -RZ, R96.H1_H1 ;  /* 0x30000060ff607230 */ /* 0x000fe40000004100 */
[----:B------:R-:W-:Y:S01]  /*3220*/  FFMA R105, R177, 0.011235955171287059784, R104 ;  /* 0x3c381703b1697823 */ /* 0x000fe20000000068 */
[----:B------:R-:W-:Y:S01]  /*3230*/  FFMA R183, R180, R195, R183 ;  /* 0x000000c3b4b77223 */ /* 0x000fe200000000b7 */
[----:B------:R-:W-:Y:S02]  /*3240*/  FADD R194, R84, -R194 ;  /* 0x800000c254c27221 */ /* 0x000fe40000000000 */
[----:B------:R-:W-:Y:S01]  /*3250*/  FADD R174, R96, -R105 ;  /* 0x8000006960ae7221 */ /* 0x000fe20000000000 */
[----:B------:R-:W-:-:S02]  /*3260*/  HADD2.F32 R95, -RZ, R97.H0_H0 ;  /* 0x20000061ff5f7230 */ /* 0x000fc40000004100 */
[----:B------:R-:W-:Y:S01]  /*3270*/  FFMA R194, R170, R194, R183 ;  /* 0x000000c2aac27223 */ /* 0x000fe200000000b7 */
[----:B------:R-:W-:Y:S01]  /*3280*/  FADD R169, R159, -R169 ;  /* 0x800000a99fa97221 */ /* 0x000fe20000000000 */
[----:B------:R-:W-:Y:S01]  /*3290*/  FFMA R170, R174, 0.011111111380159854889, R105 ;  /* 0x3c360b61aeaa7823 */ /* 0x000fe20000000069 */
[----:B------:R-:W-:Y:S02]  /*32a0*/  HFMA2 R98, R98, 1, 1, R102 ;  /* 0x3c003c0062627831 */ /* 0x000fe40000000066 */
[----:B------:R-:W-:Y:S01]  /*32b0*/  FFMA R169, R167, R169, R194 ;  /* 0x000000a9a7a97223 */ /* 0x000fe200000000c2 */
[--C-:B------:R-:W-:Y:S01]  /*32c0*/  FADD R167, R95, -R170.reuse ;  /* 0x800000aa5fa77221 */ /* 0x100fe20000000000 */
[----:B------:R-:W-:Y:S02]  /*32d0*/  HADD2.F32 R94, -RZ, R97.H1_H1 ;  /* 0x30000061ff5e7230 */ /* 0x000fe40000004100 */
[----:B------:R-:W-:Y:S01]  /*32e0*/  FADD R171, R88, -R171 ;  /* 0x800000ab58ab7221 */ /* 0x000fe20000000000 */
[----:B------:R-:W-:-:S03]  /*32f0*/  FFMA R180, R167, 0.010989011265337467194, R170 ;  /* 0x3c340b41a7b47823 */ /* 0x000fc600000000aa */
[----:B------:R-:W-:Y:S01]  /*3300*/  FFMA R169, R166, R171, R169 ;  /* 0x000000aba6a97223 */ /* 0x000fe200000000a9 */
[----:B------:R-:W-:Y:S02]  /*3310*/  HADD2 R98, R98, R106 ;  /* 0x0000006a62627230 */ /* 0x000fe40000000000 */
[--C-:B------:R-:W-:Y:S01]  /*3320*/  FADD R171, R94, -R180.reuse ;  /* 0x800000b45eab7221 */ /* 0x100fe20000000000 */
[----:B------:R-:W-:Y:S02]  /*3330*/  HFMA2 R99, R99, 1, 1, R103 ;  /* 0x3c003c0063637831 */ /* 0x000fe40000000067 */
[----:B------:R-:W-:Y:S01]  /*3340*/  FADD R173, R92, -R173 ;  /* 0x800000ad5cad7221 */ /* 0x000fe20000000000 */
[----:B------:R-:W-:Y:S02]  /*3350*/  HADD2.F32 R97, -RZ, R98.H0_H0 ;  /* 0x20000062ff617230 */ /* 0x000fe40000004100 */
[----:B------:R-:W-:Y:S01]  /*3360*/  FFMA R106, R171, 0.010869565419852733612, R180 ;  /* 0x3c321643ab6a7823 */ /* 0x000fe200000000b4 */
[----:B------:R-:W-:-:S03]  /*3370*/  FFMA R169, R168, R173, R169 ;  /* 0x000000ada8a97223 */ /* 0x000fc600000000a9 */
[--C-:B------:R-:W-:Y:S01]  /*3380*/  FADD R173, R97, -R106.reuse ;  /* 0x8000006a61ad7221 */ /* 0x100fe20000000000 */
[----:B------:R-:W-:Y:S02]  /*3390*/  HFMA2 R107, R99, 1, 1, R107 ;  /* 0x3c003c00636b7831 */ /* 0x000fe4000000006b */
[----:B------:R-:W-:Y:S01]  /*33a0*/  FADD R181, R85, -R181 ;  /* 0x800000b555b57221 */ /* 0x000fe20000000000 */
[----:B------:R-:W-:Y:S02]  /*33b0*/  HADD2.F32 R98, -RZ, R98.H1_H1 ;  /* 0x30000062ff627230 */ /* 0x000fe40000004100 */
[----:B------:R-:W-:Y:S01]  /*33c0*/  FFMA R166, R173, 0.01075268816202878952, R106 ;  /* 0x3c302c0bada67823 */ /* 0x000fe2000000006a */
[----:B------:R-:W-:Y:S01]  /*33d0*/  FADD R191, R86, -R191 ;  /* 0x800000bf56bf7221 */ /* 0x000fe20000000000 */
[----:B------:R-:W-:Y:S02]  /*33e0*/  FFMA R169, R172, R181, R169 ;  /* 0x000000b5aca97223 */ /* 0x000fe400000000a9 */
[----:B------:R-:W-:Y:S01]  /*33f0*/  FADD R181, R98, -R166 ;  /* 0x800000a662b57221 */ /* 0x000fe20000000000 */
[----:B----4-:R-:W-:-:S02]  /*3400*/  HFMA2 R12, R12, 1, 1, R52 ;  /* 0x3c003c000c0c7831 */ /* 0x010fc40000000034 */
[----:B------:R-:W-:Y:S01]  /*3410*/  FFMA R169, R164, R191, R169 ;  /* 0x000000bfa4a97223 */ /* 0x000fe200000000a9 */
[--C-:B------:R-:W-:Y:S02]  /*3420*/  HADD2.F32 R99, -RZ, R107.reuse.H0_H0 ;  /* 0x2000006bff637230 */ /* 0x100fe40000004100 */
[----:B------:R-:W-:Y:S01]  /*3430*/  FFMA R164, R181, 0.010638297535479068756, R166 ;  /* 0x3c2e4c41b5a47823 */ /* 0x000fe200000000a6 */
[----:B------:R-:W-:-:S03]  /*3440*/  HADD2.F32 R102, -RZ, R107.H1_H1 ;  /* 0x3000006bff667230 */ /* 0x000fc60000004100 */
[----:B------:R-:W-:Y:S01]  /*3450*/  FADD R183, R99, -R164 ;  /* 0x800000a463b77221 */ /* 0x000fe20000000000 */
[----:B------:R-:W-:-:S03]  /*3460*/  FADD R176, R89, -R176 ;  /* 0x800000b059b07221 */ /* 0x000fc60000000000 */
[----:B------:R-:W-:Y:S01]  /*3470*/  FFMA R52, R183, 0.010526316240429878235, R164 ;  /* 0x3c2c7692b7347823 */ /* 0x000fe200000000a4 */
[----:B------:R-:W-:Y:S02]  /*3480*/  HADD2 R103, R12, R56 ;  /* 0x000000380c677230 */ /* 0x000fe40000000000 */
[----:B------:R-:W-:Y:S01]  /*3490*/  FADD R12, R87, -R163 ;  /* 0x800000a3570c7221 */ /* 0x000fe20000000000 */
[--C-:B------:R-:W-:Y:S01]  /*34a0*/  FADD R163, R102, -R52.reuse ;  /* 0x8000003466a37221 */ /* 0x100fe20000000000 */
[----:B------:R-:W-:Y:S01]  /*34b0*/  FFMA R169, R162, R176, R169 ;  /* 0x000000b0a2a97223 */ /* 0x000fe200000000a9 */
[----:B------:R-:W-:Y:S02]  /*34c0*/  HADD2.F32 R101, -RZ, R103.H0_H0 ;  /* 0x20000067ff657230 */ /* 0x000fe40000004100 */
[----:B------:R-:W-:Y:S02]  /*34d0*/  HFMA2 R13, R13, 1, 1, R53 ;  /* 0x3c003c000d0d7831 */ /* 0x000fe40000000035 */
[----:B------:R-:W-:Y:S01]  /*34e0*/  FFMA R56, R163, 0.010416666977107524872, R52 ;  /* 0x3c2aaaaba3387823 */ /* 0x000fe20000000034 */
[----:B------:R-:W-:Y:S01]  /*34f0*/  FFMA R12, R161, R12, R169 ;  /* 0x0000000ca10c7223 */ /* 0x000fe200000000a9 */
[----:B------:R-:W-:-:S02]  /*3500*/  FADD R100, R90, -R100 ;  /* 0x800000645a647221 */ /* 0x000fc40000000000 */
[----:B------:R-:W-:Y:S02]  /*3510*/  FADD R161, -R56, R101 ;  /* 0x0000006538a17221 */ /* 0x000fe40000000100 */
[----:B------:R-:W-:Y:S01]  /*3520*/  FFMA R12, R165, R100, R12 ;  /* 0x00000064a50c7223 */ /* 0x000fe2000000000c */
[----:B------:R-:W-:Y:S02]  /*3530*/  HADD2.F32 R100, -RZ, R103.H1_H1 ;  /* 0x30000067ff647230 */ /* 0x000fe40000004100 */
[----:B------:R-:W-:Y:S01]  /*3540*/  FFMA R53, R161, 0.010309278033673763275, R56 ;  /* 0x3c28e83fa1357823 */ /* 0x000fe20000000038 */
[----:B------:R-:W-:Y:S02]  /*3550*/  HADD2 R57, R13, R57 ;  /* 0x000000390d397230 */ /* 0x000fe40000000000 */
[----:B------:R-:W-:Y:S01]  /*3560*/  FADD R104, R91, -R104 ;  /* 0x800000685b687221 */ /* 0x000fe20000000000 */
[----:B------:R-:W-:Y:S02]  /*3570*/  HFMA2 R14, R14, 1, 1, R54 ;  /* 0x3c003c000e0e7831 */ /* 0x000fe40000000036 */
[----:B------:R-:W-:Y:S01]  /*3580*/  FADD R162, R100, -R53 ;  /* 0x8000003564a27221 */ /* 0x000fe20000000000 */
[----:B------:R-:W-:Y:S01]  /*3590*/  FADD R105, R93, -R105 ;  /* 0x800000695d697221 */ /* 0x000fe20000000000 */
[----:B------:R-:W-:Y:S01]  /*35a0*/  FFMA R12, R175, R104, R12 ;  /* 0x00000068af0c7223 */ /* 0x000fe2000000000c */
[----:B------:R-:W-:-:S02]  /*35b0*/  HADD2.F32 R103, -RZ, R57.H0_H0 ;  /* 0x20000039ff677230 */ /* 0x000fc40000004100 */
[----:B------:R-:W-:Y:S01]  /*35c0*/  FFMA R165, R162, 0.010204081423580646515, R53 ;  /* 0x3c272f05a2a57823 */ /* 0x000fe20000000035 */
[----:B------:R-:W-:Y:S01]  /*35d0*/  FADD R13, R96, -R170 ;  /* 0x800000aa600d7221 */ /* 0x000fe20000000000 */
[----:B------:R-:W-:Y:S01]  /*35e0*/  FFMA R12, R177, R105, R12 ;  /* 0x00000069b10c7223 */ /* 0x000fe2000000000c */
[----:B------:R-:W-:Y:S02]  /*35f0*/  HFMA2 R14, R14, 1, 1, R58 ;  /* 0x3c003c000e0e7831 */ /* 0x000fe4000000003a */
[--C-:B------:R-:W-:Y:S01]  /*3600*/  FADD R168, R103, -R165.reuse ;  /* 0x800000a567a87221 */ /* 0x100fe20000000000 */
[----:B------:R-:W-:Y:S02]  /*3610*/  HADD2.F32 R104, -RZ, R57.H1_H1 ;  /* 0x30000039ff687230 */ /* 0x000fe40000004100 */
[----:B------:R-:W-:Y:S01]  /*3620*/  FFMA R12, R174, R13, R12 ;  /* 0x0000000dae0c7223 */ /* 0x000fe2000000000c */
[----:B------:R-:W-:Y:S01]  /*3630*/  FFMA R13, R168, 0.010101010091602802277, R165 ;  /* 0x3c257eb5a80d7823 */ /* 0x000fe200000000a5 */
[----:B------:R-:W-:-:S02]  /*3640*/  HFMA2 R15, R15, 1, 1, R55 ;  /* 0x3c003c000f0f7831 */ /* 0x000fc40000000037 */
[----:B------:R-:W-:Y:S01]  /*3650*/  FADD R180, R95, -R180 ;  /* 0x800000b45fb47221 */ /* 0x000fe20000000000 */
[--C-:B------:R-:W-:Y:S01]  /*3660*/  FADD R54, R104, -R13.reuse ;  /* 0x8000000d68367221 */ /* 0x100fe20000000000 */
[--C-:B------:R-:W-:Y:S02]  /*3670*/  HADD2.F32 R105, -RZ, R14.reuse.H0_H0 ;  /* 0x2000000eff697230 */ /* 0x100fe40000004100 */
[----:B------:R-:W-:Y:S01]  /*3680*/  FFMA R12, R167, R180, R12 ;  /* 0x000000b4a70c7223 */ /* 0x000fe2000000000c */
[----:B------:R-:W-:Y:S01]  /*3690*/  FFMA R57, R54, 0.0099999997764825820923, R13 ;  /* 0x3c23d70a36397823 */ /* 0x000fe2000000000d */
[----:B------:R-:W-:Y:S01]  /*36a0*/  FADD R106, R94, -R106 ;  /* 0x8000006a5e6a7221 */ /* 0x000fe20000000000 */
[----:B------:R-:W-:Y:S02]  /*36b0*/  HFMA2 R15, R15, 1, 1, R59 ;  /* 0x3c003c000f0f7831 */ /* 0x000fe4000000003b */
[----:B------:R-:W-:Y:S01]  /*36c0*/  FADD R55, R105, -R57 ;  /* 0x8000003969377221 */ /* 0x000fe20000000000 */
[----:B------:R-:W-:Y:S01]  /*36d0*/  FFMA R12, R171, R106, R12 ;  /* 0x0000006aab0c7223 */ /* 0x000fe2000000000c */
[----:B------:R-:W-:-:S02]  /*36e0*/  HADD2.F32 R106, -RZ, R14.H1_H1 ;  /* 0x3000000eff6a7230 */ /* 0x000fc40000004100 */
[----:B------:R-:W-:Y:S01]  /*36f0*/  FFMA R14, R55, 0.0099009899422526359558, R57 ;  /* 0x3c2237c3370e7823 */ /* 0x000fe20000000039 */
[----:B-----5:R-:W-:-:S03]  /*3700*/  HFMA2 R112, R108, 1, 1, R112 ;  /* 0x3c003c006c707831 */ /* 0x020fc60000000070 */
[----:B------:R-:W-:Y:S01]  /*3710*/  FADD R59, R106, -R14 ;  /* 0x8000000e6a3b7221 */ /* 0x000fe20000000000 */
[----:B------:R-:W-:Y:S01]  /*3720*/  FADD R166, R97, -R166 ;  /* 0x800000a661a67221 */ /* 0x000fe20000000000 */
[--C-:B------:R-:W-:Y:S02]  /*3730*/  HADD2.F32 R107, -RZ, R15.reuse.H0_H0 ;  /* 0x2000000fff6b7230 */ /* 0x100fe40000004100 */
[----:B------:R-:W-:Y:S01]  /*3740*/  FFMA R58, R59, 0.009803921915590763092, R14 ;  /* 0x3c20a0a13b3a7823 */ /* 0x000fe2000000000e */
[----:B------:R-:W-:Y:S01]  /*3750*/  FFMA R12, R173, R166, R12 ;  /* 0x000000a6ad0c7223 */ /* 0x000fe2000000000c */
[----:B------:R-:W-:Y:S01]  /*3760*/  FADD R164, R98, -R164 ;  /* 0x800000a462a47221 */ /* 0x000fe20000000000 */
[----:B------:R-:W-:Y:S02]  /*3770*/  HFMA2 R116, R112, 1, 1, R116 ;  /* 0x3c003c0070747831 */ /* 0x000fe40000000074 */
[----:B------:R-:W-:Y:S01]  /*3780*/  FADD R167, R107, -R58 ;  /* 0x8000003a6ba77221 */ /* 0x000fe20000000000 */
[----:B------:R-:W-:Y:S01]  /*3790*/  FADD R52, R99, -R52 ;  /* 0x8000003463347221 */ /* 0x000fe20000000000 */
[----:B------:R-:W-:Y:S01]  /*37a0*/  FFMA R12, R181, R164, R12 ;  /* 0x000000a4b50c7223 */ /* 0x000fe2000000000c */
[----:B------:R-:W-:-:S02]  /*37b0*/  HADD2.F32 R108, -RZ, R15.H1_H1 ;  /* 0x3000000fff6c7230 */ /* 0x000fc40000004100 */
[----:B------:R-:W-:Y:S01]  /*37c0*/  FFMA R15, R167, 0.0097087379544973373413, R58 ;  /* 0x3c1f1166a70f7823 */ /* 0x000fe2000000003a */
[----:B------:R-:W-:Y:S01]  /*37d0*/  FADD R56, R102, -R56 ;  /* 0x8000003866387221 */ /* 0x000fe20000000000 */
[----:B------:R-:W-:Y:S02]  /*37e0*/  FFMA R12, R183, R52, R12 ;  /* 0x00000034b70c7223 */ /* 0x000fe4000000000c */
[--C-:B------:R-:W-:Y:S01]  /*37f0*/  FADD R52, R108, -R15.reuse ;  /* 0x8000000f6c347221 */ /* 0x100fe20000000000 */
[----:B------:R-:W-:Y:S02]  /*3800*/  HADD2.F32 R112, -RZ, R116.H0_H0 ;  /* 0x20000074ff707230 */ /* 0x000fe40000004100 */
[----:B------:R-:W-:Y:S01]  /*3810*/  FFMA R12, R163, R56, R12 ;  /* 0x00000038a30c7223 */ /* 0x000fe2000000000c */
[----:B------:R-:W-:Y:S02]  /*3820*/  HFMA2 R109, R109, 1, 1, R113 ;  /* 0x3c003c006d6d7831 */ /* 0x000fe40000000071 */
[----:B------:R-:W-:Y:S01]  /*3830*/  FFMA R163, R52, 0.0096153849735856056213, R15 ;  /* 0x3c1d89d934a37823 */ /* 0x000fe2000000000f */
[----:B------:R-:W-:-:S03]  /*3840*/  FADD R53, R101, -R53 ;  /* 0x8000003565357221 */ /* 0x000fc60000000000 */
[----:B------:R-:W-:Y:S01]  /*3850*/  FADD R56, -R163, R112 ;  /* 0x00000070a3387221 */ /* 0x000fe20000000100 */
[----:B------:R-:W-:Y:S01]  /*3860*/  FFMA R12, R161, R53, R12 ;  /* 0x00000035a10c7223 */ /* 0x000fe2000000000c */
[----:B------:R-:W-:Y:S02]  /*3870*/  HADD2.F32 R116, -RZ, R116.H1_H1 ;  /* 0x30000074ff747230 */ /* 0x000fe40000004100 */
[----:B------:R-:W-:Y:S01]  /*3880*/  FFMA R53, R56, 0.0095238098874688148499, R163 ;  /* 0x3c1c09c138357823 */ /* 0x000fe200000000a3 */
[----:B------:R-:W-:Y:S02]  /*3890*/  HADD2 R109, R109, R117 ;  /* 0x000000756d6d7230 */ /* 0x000fe40000000000 */
[----:B------:R-:W-:Y:S01]  /*38a0*/  FADD R165, R100, -R165 ;  /* 0x800000a564a57221 */ /* 0x000fe20000000000 */
[----:B------:R-:W-:Y:S01]  /*38b0*/  FADD R117, R116, -R53 ;  /* 0x8000003574757221 */ /* 0x000fe20000000000 */
[----:B------:R-:W-:Y:S02]  /*38c0*/  FADD R13, R103, -R13 ;  /* 0x8000000d670d7221 */ /* 0x000fe40000000000 */
[----:B------:R-:W-:Y:S01]  /*38d0*/  FFMA R12, R162, R165, R12 ;  /* 0x000000a5a20c7223 */ /* 0x000fe2000000000c */
[----:B------:R-:W-:-:S02]  /*38e0*/  HADD2.F32 R113, -RZ, R109.H0_H0 ;  /* 0x2000006dff717230 */ /* 0x000fc40000004100 */
[----:B------:R-:W-:Y:S01]  /*38f0*/  FFMA R161, R117, 0.009433962404727935791, R53 ;  /* 0x3c1a90e875a17823 */ /* 0x000fe20000000035 */
[----:B------:R-:W-:Y:S02]  /*3900*/  HFMA2 R110, R110, 1, 1, R114 ;  /* 0x3c003c006e6e7831 */ /* 0x000fe40000000072 */
[----:B------:R-:W-:Y:S01]  /*3910*/  FFMA R12, R168, R13, R12 ;  /* 0x0000000da80c7223 */ /* 0x000fe2000000000c */
[----:B------:R-:W-:Y:S01]  /*3920*/  FADD R13, R113, -R161 ;  /* 0x800000a1710d7221 */ /* 0x000fe20000000000 */
[----:B------:R-:W-:Y:S02]  /*3930*/  HADD2.F32 R109, -RZ, R109.H1_H1 ;  /* 0x3000006dff6d7230 */ /* 0x000fe40000004100 */
[----:B------:R-:W-:Y:S01]  /*3940*/  FADD R57, R104, -R57 ;  /* 0x8000003968397221 */ /* 0x000fe20000000000 */
[----:B------:R-:W-:-:S03]  /*3950*/  FFMA R162, R13, 0.0093457940965890884399, R161 ;  /* 0x3c191f1a0da27823 */ /* 0x000fc600000000a1 */
[----:B------:R-:W-:Y:S01]  /*3960*/  FFMA R12, R54, R57, R12 ;  /* 0x00000039360c7223 */ /* 0x000fe2000000000c */
[----:B------:R-:W-:Y:S02]  /*3970*/  HADD2 R118, R110, R118 ;  /* 0x000000766e767230 */ /* 0x000fe40000000000 */
[----:B------:R-:W-:Y:S01]  /*3980*/  FADD R57, R109, -R162 ;  /* 0x800000a26d397221 */ /* 0x000fe20000000000 */
[----:B------:R-:W-:Y:S02]  /*3990*/  HFMA2 R115, R111, 1, 1, R115 ;  /* 0x3c003c006f737831 */ /* 0x000fe40000000073 */
[----:B------:R-:W-:Y:S01]  /*39a0*/  FADD R14, R105, -R14 ;  /* 0x8000000e690e7221 */ /* 0x000fe20000000000 */
[----:B------:R-:W-:Y:S02]  /*39b0*/  HADD2.F32 R110, -RZ, R118.H0_H0 ;  /* 0x20000076ff6e7230 */ /* 0x000fe40000004100 */
[----:B------:R-:W-:Y:S01]  /*39c0*/  FFMA R54, R57, 0.0092592593282461166382, R162 ;  /* 0x3c17b42639367823 */ /* 0x000fe200000000a2 */
[----:B------:R-:W-:-:S03]  /*39d0*/  FFMA R12, R55, R14, R12 ;  /* 0x0000000e370c7223 */ /* 0x000fc6000000000c */
[----:B------:R-:W-:Y:S01]  /*39e0*/  FADD R55, R110, -R54 ;  /* 0x800000366e377221 */ /* 0x000fe20000000000 */
[----:B------:R-:W-:Y:S02]  /*39f0*/  HFMA2 R115, R115, 1, 1, R119 ;  /* 0x3c003c0073737831 */ /* 0x000fe40000000077 */
[----:B------:R-:W-:Y:S01]  /*3a00*/  FADD R58, R106, -R58 ;  /* 0x8000003a6a3a7221 */ /* 0x000fe20000000000 */
[----:B------:R-:W-:Y:S02]  /*3a10*/  HADD2.F32 R111, -RZ, R118.H1_H1 ;  /* 0x30000076ff6f7230 */ /* 0x000fe40000004100 */
[----:B------:R-:W-:Y:S01]  /*3a20*/  FFMA R14, R55, 0.0091743115335702896118, R54 ;  /* 0x3c164fda370e7823 */ /* 0x000fe20000000036 */
[----:B------:R-:W-:Y:S01]  /*3a30*/  FADD R15, R107, -R15 ;  /* 0x8000000f6b0f7221 */ /* 0x000fe20000000000 */
[----:B------:R-:W-:Y:S02]  /*3a40*/  FFMA R12, R59, R58, R12 ;  /* 0x0000003a3b0c7223 */ /* 0x000fe4000000000c */
[----:B------:R-:W-:Y:S01]  /*3a50*/  FADD R59, R111, -R14 ;  /* 0x8000000e6f3b7221 */ /* 0x000fe20000000000 */
[----:B------:R-:W-:-:S02]  /*3a60*/  HFMA2 R60, R60, 1, 1, R68 ;  /* 0x3c003c003c3c7831 */ /* 0x000fc40000000044 */
[----:B------:R-:W-:Y:S01]  /*3a70*/  FFMA R12, R167, R15, R12 ;  /* 0x0000000fa70c7223 */ /* 0x000fe2000000000c */
[----:B------:R-:W-:Y:S02]  /*3a80*/  HADD2.F32 R114, -RZ, R115.H0_H0 ;  /* 0x20000073ff727230 */ /* 0x000fe40000004100 */
[----:B------:R-:W-:Y:S01]  /*3a90*/  FFMA R15, R59, 0.0090909088030457496643, R14 ;  /* 0x3c14f2093b0f7823 */ /* 0x000fe2000000000e */
[----:B------:R-:W-:-:S03]  /*3aa0*/  FADD R163, R108, -R163 ;  /* 0x800000a36ca37221 */ /* 0x000fc60000000000 */
[--C-:B------:R-:W-:Y:S01]  /*3ab0*/  FADD R58, R114, -R15.reuse ;  /* 0x8000000f723a7221 */ /* 0x100fe20000000000 */
[----:B------:R-:W-:Y:S01]  /*3ac0*/  FFMA R12, R52, R163, R12 ;  /* 0x000000a3340c7223 */ /* 0x000fe2000000000c */
[----:B------:R-:W-:Y:S02]  /*3ad0*/  HADD2.F32 R115, -RZ, R115.H1_H1 ;  /* 0x30000073ff737230 */ /* 0x000fe40000004100 */
[----:B------:R-:W-:Y:S01]  /*3ae0*/  FFMA R52, R58, 0.0090090092271566390991, R15 ;  /* 0x3c139a863a347823 */ /* 0x000fe2000000000f */
[----:B------:R-:W-:Y:S02]  /*3af0*/  HADD2 R60, R60, R64 ;  /* 0x000000403c3c7230 */ /* 0x000fe40000000000 */
[----:B------:R-:W-:Y:S01]  /*3b00*/  FADD R53, R112, -R53 ;  /* 0x8000003570357221 */ /* 0x000fe20000000000 */
[----:B------:R-:W-:Y:S01]  /*3b10*/  FADD R119, R115, -R52 ;  /* 0x8000003473777221 */ /* 0x000fe20000000000 */
[----:B------:R-:W-:Y:S02]  /*3b20*/  HFMA2 R61, R61, 1, 1, R69 ;  /* 0x3c003c003d3d7831 */ /* 0x000fe40000000045 */
[----:B------:R-:W-:Y:S01]  /*3b30*/  FFMA R12, R56, R53, R12 ;  /* 0x00000035380c7223 */ /* 0x000fe2000000000c */
[----:B------:R-:W-:-:S02]  /*3b40*/  HADD2.F32 R68, -RZ, R60.H0_H0 ;  /* 0x2000003cff447230 */ /* 0x000fc40000004100 */
[----:B------:R-:W-:Y:S01]  /*3b50*/  FFMA R53, R119, 0.0089285718277096748352, R52 ;  /* 0x3c12492577357823 */ /* 0x000fe20000000034 */
[----:B------:R-:W-:-:S03]  /*3b60*/  FADD R161, R116, -R161 ;  /* 0x800000a174a17221 */ /* 0x000fc60000000000 */
[----:B------:R-:W-:Y:S01]  /*3b70*/  FADD R56, -R53, R68 ;  /* 0x0000004435387221 */ /* 0x000fe20000000100 */
[----:B------:R-:W-:Y:S01]  /*3b80*/  FFMA R12, R117, R161, R12 ;  /* 0x000000a1750c7223 */ /* 0x000fe2000000000c */
[----:B------:R-:W-:Y:S02]  /*3b90*/  HADD2.F32 R64, -RZ, R60.H1_H1 ;  /* 0x3000003cff407230 */ /* 0x000fe40000004100 */
[----:B------:R-:W-:Y:S01]  /*3ba0*/  FFMA R117, R56, 0.0088495574891567230225, R53 ;  /* 0x3c10fdbc38757823 */ /* 0x000fe20000000035 */
[----:B------:R-:W-:Y:S02]  /*3bb0*/  HADD2 R61, R61, R65 ;  /* 0x000000413d3d7230 */ /* 0x000fe40000000000 */
[----:B------:R-:W-:Y:S01]  /*3bc0*/  FADD R162, R113, -R162 ;  /* 0x800000a271a27221 */ /* 0x000fe20000000000 */
[----:B------:R-:W-:Y:S02]  /*3bd0*/  HFMA2 R62, R62, 1, 1, R70 ;  /* 0x3c003c003e3e7831 */ /* 0x000fe40000000046 */
[----:B------:R-:W-:Y:S01]  /*3be0*/  FADD R60, R64, -R117 ;  /* 0x80000075403c7221 */ /* 0x000fe20000000000 */
[----:B------:R-:W-:Y:S01]  /*3bf0*/  FADD R54, R109, -R54 ;  /* 0x800000366d367221 */ /* 0x000fe20000000000 */
[----:B------:R-:W-:Y:S01]  /*3c00*/  FFMA R12, R13, R162, R12 ;  /* 0x000000a20d0c7223 */ /* 0x000fe2000000000c */
[----:B------:R-:W-:-:S02]  /*3c10*/  HADD2.F32 R65, -RZ, R61.H0_H0 ;  /* 0x2000003dff417230 */ /* 0x000fc40000004100 */
[----:B------:R-:W-:Y:S01]  /*3c20*/  FFMA R118, R60, 0.0087719298899173736572, R117 ;  /* 0x3c0fb8243c767823 */ /* 0x000fe20000000075 */
[----:B------:R-:W-:Y:S01]  /*3c30*/  FADD R14, R110, -R14 ;  /* 0x8000000e6e0e7221 */ /* 0x000fe20000000000 */
[----:B------:R-:W-:Y:S01]  /*3c40*/  FFMA R12, R57, R54, R12 ;  /* 0x00000036390c7223 */ /* 0x000fe2000000000c */
[----:B------:R-:W-:Y:S02]  /*3c50*/  HFMA2 R62, R62, 1, 1, R66 ;  /* 0x3c003c003e3e7831 */ /* 0x000fe40000000042 */
[----:B------:R-:W-:Y:S01]  /*3c60*/  FADD R57, R65, -R118 ;  /* 0x8000007641397221 */ /* 0x000fe20000000000 */
[----:B------:R-:W-:Y:S02]  /*3c70*/  HADD2.F32 R69, -RZ, R61.H1_H1 ;  /* 0x3000003dff457230 */ /* 0x000fe40000004100 */
[----:B------:R-:W-:Y:S01]  /*3c80*/  FFMA R12, R55, R14, R12 ;  /* 0x0000000e370c7223 */ /* 0x000fe2000000000c */
[----:B------:R-:W-:Y:S01]  /*3c90*/  FFMA R14, R57, 0.0086956517770886421204, R118 ;  /* 0x3c0e7835390e7823 */ /* 0x000fe20000000076 */
[----:B------:R-:W-:-:S03]  /*3ca0*/  FADD R15, R111, -R15 ;  /* 0x8000000f6f0f7221 */ /* 0x000fc60000000000 */
[----:B------:R-:W-:Y:S01]  /*3cb0*/  FADD R55, R69, -R14 ;  /* 0x8000000e45377221 */ /* 0x000fe20000000000 */
[----:B------:R-:W-:Y:S01]  /*3cc0*/  FFMA R12, R59, R15, R12 ;  /* 0x0000000f3b0c7223 */ /* 0x000fe2000000000c */
[----:B------:R-:W-:Y:S02]  /*3cd0*/  HADD2.F32 R66, -RZ, R62.H0_H0 ;  /* 0x2000003eff427230 */ /* 0x000fe40000004100 */
[----:B------:R-:W-:Y:S02]  /*3ce0*/  HFMA2 R63, R63, 1, 1, R71 ;  /* 0x3c003c003f3f7831 */ /* 0x000fe40000000047 */
[----:B------:R-:W-:Y:S01]  /*3cf0*/  FFMA R15, R55, 0.0086206896230578422546, R14 ;  /* 0x3c0d3dcb370f7823 */ /* 0x000fe2000000000e */
[----:B------:R-:W-:-:S03]  /*3d00*/  FADD R13, R114, -R52 ;  /* 0x80000034720d7221 */ /* 0x000fc60000000000 */
[----:B------:R-:W-:Y:S01]  /*3d10*/  FADD R52, R66, -R15 ;  /* 0x8000000f42347221 */ /* 0x000fe20000000000 */
[----:B------:R-:W-:-:S03]  /*3d20*/  HADD2.F32 R70, -RZ, R62.H1_H1 ;  /* 0x3000003eff467230 */ /* 0x000fc60000004100 */
[----:B------:R-:W-:Y:S01]  /*3d30*/  FFMA R59, R52, 0.0085470089688897132874, R15 ;  /* 0x3c0c08c1343b7823 */ /* 0x000fe2000000000f */
[----:B------:R-:W-:Y:S02]  /*3d40*/  HADD2 R63, R63, R67 ;  /* 0x000000433f3f7230 */ /* 0x000fe40000000000 */
[----:B------:R-:W-:Y:S01]  /*3d50*/  FFMA R12, R58, R13, R12 ;  /* 0x0000000d3a0c7223 */ /* 0x000fe2000000000c */
[----:B------:R-:W-:Y:S01]  /*3d60*/  FADD R53, R115, -R53 ;  /* 0x8000003573357221 */ /* 0x000fe20000000000 */
[----:B------:R-:W-:Y:S01]  /*3d70*/  FADD R54, R70, -R59 ;  /* 0x8000003b46367221 */ /* 0x000fe20000000000 */
[----:B------:R-:W-:Y:S01]  /*3d80*/  FADD R117, R68, -R117 ;  /* 0x8000007544757221 */ /* 0x000fe20000000000 */
[----:B------:R-:W-:Y:S02]  /*3d90*/  HADD2.F32 R67, -RZ, R63.H0_H0 ;  /* 0x2000003fff437230 */ /* 0x000fe40000004100 */
[----:B--2---:R-:W-:Y:S02]  /*3da0*/  HFMA2 R72, R72, 1, 1, R76 ;  /* 0x3c003c0048487831 */ /* 0x004fe4000000004c */
[----:B------:R-:W-:Y:S01]  /*3db0*/  FFMA R12, R119, R53, R12 ;  /* 0x00000035770c7223 */ /* 0x000fe2000000000c */
[----:B------:R-:W-:-:S03]  /*3dc0*/  FFMA R53, R54, 0.0084745762869715690613, R59 ;  /* 0x3c0ad8f336357823 */ /* 0x000fc6000000003b */
[----:B------:R-:W-:Y:S01]  /*3dd0*/  FFMA R12, R56, R117, R12 ;  /* 0x00000075380c7223 */ /* 0x000fe2000000000c */
[--C-:B------:R-:W-:Y:S01]  /*3de0*/  FADD R56, R67, -R53.reuse ;  /* 0x8000003543387221 */ /* 0x100fe20000000000 */
[----:B------:R-:W-:Y:S02]  /*3df0*/  HFMA2 R80, R72, 1, 1, R80 ;  /* 0x3c003c0048507831 */ /* 0x000fe40000000050 */
[----:B------:R-:W-:Y:S01]  /*3e00*/  FADD R13, R64, -R118 ;  /* 0x80000076400d7221 */ /* 0x000fe20000000000 */
[----:B------:R-:W-:Y:S02]  /*3e10*/  HADD2.F32 R71, -RZ, R63.H1_H1 ;  /* 0x3000003fff477230 */ /* 0x000fe40000004100 */
[----:B------:R-:W-:Y:S01]  /*3e20*/  FFMA R58, R56, 0.0084033617749810218811, R53 ;  /* 0x3c09ae41383a7823 */ /* 0x000fe20000000035 */
[----:B------:R-:W-:Y:S01]  /*3e30*/  FADD R14, R65, -R14 ;  /* 0x8000000e410e7221 */ /* 0x000fe20000000000 */
[----:B------:R-:W-:Y:S01]  /*3e40*/  FFMA R12, R60, R13, R12 ;  /* 0x0000000d3c0c7223 */ /* 0x000fe2000000000c */
[----:B------:R-:W-:-:S02]  /*3e50*/  HFMA2 R77, R73, 1, 1, R77 ;  /* 0x3c003c00494d7831 */ /* 0x000fc4000000004d */
[----:B------:R-:W-:Y:S01]  /*3e60*/  FADD R61, R71, -R58 ;  /* 0x8000003a473d7221 */ /* 0x000fe20000000000 */
[----:B------:R-:W-:Y:S01]  /*3e70*/  FFMA R12, R57, R14, R12 ;  /* 0x0000000e390c7223 */ /* 0x000fe2000000000c */
[--C-:B------:R-:W-:Y:S02]  /*3e80*/  HADD2.F32 R72, -RZ, R80.reuse.H0_H0 ;  /* 0x20000050ff487230 */ /* 0x100fe40000004100 */
[----:B------:R-:W-:Y:S01]  /*3e90*/  FFMA R14, R61, 0.0083333337679505348206, R58 ;  /* 0x3c0888893d0e7823 */ /* 0x000fe2000000003a */
[----:B------:R-:W-:Y:S01]  /*3ea0*/  FADD R15, R69, -R15 ;  /* 0x8000000f450f7221 */ /* 0x000fe20000000000 */
[----:B------:R-:W-:Y:S02]  /*3eb0*/  HFMA2 R77, R77, 1, 1, R81 ;  /* 0x3c003c004d4d7831 */ /* 0x000fe40000000051 */
[----:B------:R-:W-:Y:S01]  /*3ec0*/  FADD R57, -R14, R72 ;  /* 0x000000480e397221 */ /* 0x000fe20000000100 */
[----:B------:R-:W-:Y:S01]  /*3ed0*/  FFMA R12, R55, R15, R12 ;  /* 0x0000000f370c7223 */ /* 0x000fe2000000000c */
[----:B------:R-:W-:Y:S01]  /*3ee0*/  FADD R59, R66, -R59 ;  /* 0x8000003b423b7221 */ /* 0x000fe20000000000 */
[----:B------:R-:W-:-:S02]  /*3ef0*/  HADD2.F32 R73, -RZ, R80.H1_H1 ;  /* 0x30000050ff497230 */ /* 0x000fc40000004100 */
[----:B------:R-:W-:Y:S01]  /*3f00*/  FFMA R15, R57, 0.0082644624635577201843, R14 ;  /* 0x3c0767ab390f7823 */ /* 0x000fe2000000000e */
[----:B------:R-:W-:Y:S01]  /*3f10*/  FADD R53, R70, -R53 ;  /* 0x8000003546357221 */ /* 0x000fe20000000000 */
[----:B------:R-:W-:Y:S02]  /*3f20*/  FFMA R12, R52, R59, R12 ;  /* 0x0000003b340c7223 */ /* 0x000fe4000000000c */
[--C-:B------:R-:W-:Y:S01]  /*3f30*/  FADD R52, R73, -R15.reuse ;  /* 0x8000000f49347221 */ /* 0x100fe20000000000 */
[----:B------:R-:W-:Y:S02]  /*3f40*/  HADD2.F32 R76, -RZ, R77.H0_H0 ;  /* 0x2000004dff4c7230 */ /* 0x000fe40000004100 */
[----:B------:R-:W-:Y:S01]  /*3f50*/  FFMA R12, R54, R53, R12 ;  /* 0x00000035360c7223 */ /* 0x000fe2000000000c */
[----:B------:R-:W-:Y:S01]  /*3f60*/  FFMA R53, R52, 0.0081967208534479141235, R15 ;  /* 0x3c064b8a34357823 */ /* 0x000fe2000000000f */
[----:B------:R-:W-:Y:S01]  /*3f70*/  FADD R13, R67, -R58 ;  /* 0x8000003a430d7221 */ /* 0x000fe20000000000 */
[----:B------:R-:W-:-:S02]  /*3f80*/  HFMA2 R78, R74, 1, 1, R78 ;  /* 0x3c003c004a4e7831 */ /* 0x000fc4000000004e */
[--C-:B------:R-:W-:Y:S01]  /*3f90*/  FADD R54, R76, -R53.reuse ;  /* 0x800000354c367221 */ /* 0x100fe20000000000 */
[----:B------:R-:W-:Y:S01]  /*3fa0*/  FFMA R12, R56, R13, R12 ;  /* 0x0000000d380c7223 */ /* 0x000fe2000000000c */
[----:B------:R-:W-:Y:S01]  /*3fb0*/  FADD R14, R71, -R14 ;  /* 0x8000000e470e7221 */ /* 0x000fe20000000000 */
[----:B------:R-:W-:Y:S02]  /*3fc0*/  HADD2.F32 R74, -RZ, R77.H1_H1 ;  /* 0x3000004dff4a7230 */ /* 0x000fe40000004100 */
[----:B------:R-:W-:Y:S01]  /*3fd0*/  FFMA R13, R54, 0.0081300809979438781738, R53 ;  /* 0x3c053408360d7823 */ /* 0x000fe20000000035 */
[----:B------:R-:W-:Y:S01]  /*3fe0*/  FADD R15, R72, -R15 ;  /* 0x8000000f480f7221 */ /* 0x000fe20000000000 */
[----:B------:R-:W-:Y:S01]  /*3ff0*/  FFMA R12, R61, R14, R12 ;  /* 0x0000000e3d0c7223 */ /* 0x000fe2000000000c */
[----:B------:R-:W-:Y:S02]  /*4000*/  HFMA2 R78, R78, 1, 1, R82 ;  /* 0x3c003c004e4e7831 */ /* 0x000fe40000000052 */
[----:B------:R-:W-:Y:S01]  /*4010*/  FADD R14, R74, -R13 ;  /* 0x8000000d4a0e7221 */ /* 0x000fe20000000000 */
[----:B------:R-:W-:Y:S01]  /*4020*/  FADD R53, R73, -R53 ;  /* 0x8000003549357221 */ /* 0x000fe20000000000 */
[----:B------:R-:W-:-:S02]  /*4030*/  FFMA R12, R57, R15, R12 ;  /* 0x0000000f390c7223 */ /* 0x000fc4000000000c */
[--C-:B------:R-:W-:Y:S01]  /*4040*/  FFMA R15, R14, 0.0080645158886909484863, R13.reuse ;  /* 0x3c0421080e0f7823 */ /* 0x100fe2000000000d */
[----:B------:R-:W-:Y:S01]  /*4050*/  FADD R13, R76, -R13 ;  /* 0x8000000d4c0d7221 */ /* 0x000fe20000000000 */
[----:B------:R-:W-:Y:S01]  /*4060*/  FFMA R12, R52, R53, R12 ;  /* 0x00000035340c7223 */ /* 0x000fe2000000000c */
[----:B------:R-:W-:Y:S02]  /*4070*/  HFMA2 R79, R75, 1, 1, R79 ;  /* 0x3c003c004b4f7831 */ /* 0x000fe4000000004f */
[----:B------:R-:W-:Y:S02]  /*4080*/  HADD2.F32 R77, -RZ, R78.H0_H0 ;  /* 0x2000004eff4d7230 */ /* 0x000fe40000004100 */
[----:B------:R-:W-:Y:S02]  /*4090*/  FFMA R12, R54, R13, R12 ;  /* 0x0000000d360c7223 */ /* 0x000fe4000000000c */
[----:B------:R-:W1:Y:S01]  /*40a0*/  LDC R13, c[0x0][0x3c4] ;  /* 0x0000f100ff0d7b82 */ /* 0x000e620000000800 */
[----:B------:R-:W-:Y:S01]  /*40b0*/  FADD R55, R77, -R15 ;  /* 0x8000000f4d377221 */ /* 0x000fe20000000000 */
[----:B------:R-:W-:-:S02]  /*40c0*/  HFMA2 R83, R79, 1, 1, R83 ;  /* 0x3c003c004f537831 */ /* 0x000fc40000000053 */
[----:B------:R-:W-:Y:S02]  /*40d0*/  HADD2.F32 R75, -RZ, R78.H1_H1 ;  /* 0x3000004eff4b7230 */ /* 0x000fe40000004100 */
[--C-:B------:R-:W-:Y:S01]  /*40e0*/  FFMA R52, R55, 0.0080000003799796104431, R15.reuse ;  /* 0x3c03126f37347823 */ /* 0x100fe2000000000f */
[----:B------:R-:W-:-:S03]  /*40f0*/  FADD R15, R74, -R15 ;  /* 0x8000000f4a0f7221 */ /* 0x000fc60000000000 */
[----:B------:R-:W-:Y:S01]  /*4100*/  FADD R53, R75, -R52 ;  /* 0x800000344b357221 */ /* 0x000fe20000000000 */
[----:B------:R-:W-:-:S03]  /*4110*/  HADD2.F32 R79, -RZ, R83.H0_H0 ;  /* 0x20000053ff4f7230 */ /* 0x000fc60000004100 */
[----:B------:R-:W-:Y:S01]  /*4120*/  FFMA R54, R53, 0.0079365083947777748108, R52 ;  /* 0x3c02082135367823 */ /* 0x000fe20000000034 */
[----:B------:R-:W-:-:S03]  /*4130*/  FFMA R12, R14, R15, R12 ;  /* 0x0000000f0e0c7223 */ /* 0x000fc6000000000c */
[----:B------:R-:W-:Y:S01]  /*4140*/  FADD R15, R79, -R54 ;  /* 0x800000364f0f7221 */ /* 0x000fe20000000000 */
[----:B------:R-:W-:Y:S01]  /*4150*/  FADD R52, R77, -R52 ;  /* 0x800000344d347221 */ /* 0x000fe20000000000 */
[----:B------:R-:W-:Y:S02]  /*4160*/  HADD2.F32 R78, -RZ, R83.H1_H1 ;  /* 0x30000053ff4e7230 */ /* 0x000fe40000004100 */
[----:B------:R-:W-:Y:S01]  /*4170*/  FFMA R191, R15, 0.0078740157186985015869, R54 ;  /* 0x3c0102040fbf7823 */ /* 0x000fe20000000036 */
[----:B-1----:R-:W-:Y:S01]  /*4180*/  ISETP.GE.AND P0, PT, R160, R13, PT ;  /* 0x0000000da000720c */ /* 0x002fe20003f06270 */
[----:B------:R-:W-:Y:S01]  /*4190*/  FFMA R12, R55, R52, R12 ;  /* 0x00000034370c7223 */ /* 0x000fe2000000000c */
[----:B------:R-:W-:Y:S01]  /*41a0*/  FADD R54, R75, -R54 ;  /* 0x800000364b367221 */ /* 0x000fe20000000000 */
[C-C-:B------:R-:W-:Y:S01]  /*41b0*/  FADD R183, R78.reuse, -R191.reuse ;  /* 0x800000bf4eb77221 */ /* 0x140fe20000000000 */
[--C-:B------:R-:W-:Y:S02]  /*41c0*/  FADD R14, R79, -R191.reuse ;  /* 0x800000bf4f0e7221 */ /* 0x100fe40000000000 */
[----:B------:R-:W-:Y:S01]  /*41d0*/  FFMA R12, R53, R54, R12 ;  /* 0x00000036350c7223 */ /* 0x000fe2000000000c */
[----:B------:R-:W-:Y:S01]  /*41e0*/  FFMA R191, R183, 0.0078125, R191 ;  /* 0x3c000000b7bf7823 */ /* 0x000fe200000000bf */
[----:B------:R-:W-:Y:S02]  /*41f0*/  BSSY.RECONVERGENT B0, `(.L_x_5739) ;  /* 0x0000053000007945 */ /* 0x000fe40003800200 */
[----:B------:R-:W-:Y:S01]  /*4200*/  FFMA R12, R15, R14, R12 ;  /* 0x0000000e0f0c7223 */ /* 0x000fe2000000000c */
[----:B------:R-:W-:Y:S01]  /*4210*/  FADD R14, R78, -R191 ;  /* 0x800000bf4e0e7221 */ /* 0x000fe20000000000 */
[----:B------:R-:W-:Y:S01]  /*4220*/  HFMA2 R160, -RZ, RZ, 0, 0 ;  /* 0x00000000ffa07431 */ /* 0x000fe200000001ff */
[----:B------:R-:W-:-:S02]  /*4230*/  MOV R190, 0x43000000 ;  /* 0x4300000000be7802 */ /* 0x000fc40000000f00 */
[----:B------:R-:W-:Y:S01]  /*4240*/  CS2R R118, SRZ ;  /* 0x0000000000767805 */ /* 0x000fe2000001ff00 */
[----:B------:R-:W-:Y:S01]  /*4250*/  FFMA R183, R183, R14, R12 ;  /* 0x0000000eb7b77223 */ /* 0x000fe2000000000c */
        /* <DEDUP_REMOVED lines=22> */
[----:B------:R-:W2:Y:S04]  /*43c0*/  LDG.E.128 R52, desc[UR4][R52.64] ;  /* 0x0000000434347981 */ /* 0x000ea8000c1e1d00 */
[----:B------:R-:W2:Y:S04]  /*43d0*/  LDG.E.128 R56, desc[UR8][R56.64] ;  /* 0x0000000838387981 */ /* 0x000ea8000c1e1d00 */
[----:B------:R-:W3:Y:S01]  /*43e0*/  LDG.E.128 R60, desc[UR6][R186.64+0x2000] ;  /* 0x00200006ba3c7981 */ /* 0x000ee2000c1e1d00 */
[----:B------:R-:W-:Y:S01]  /*43f0*/  MOV R190, 0x43080000 ;  /* 0x4308000000be7802 */ /* 0x000fe20000000f00 */
[----:B------:R-:W1:Y:S02]  /*4400*/  S2R R158, SR_TID.X ;  /* 0x00000000009e7919 */ /* 0x000e640000002100 */
[----:B-1----:R-:W-:Y:S01]  /*4410*/  SHF.L.U32 R158, R158, 0x3, RZ ;  /* 0x000000039e9e7819 */ /* 0x002fe200000006ff */
[----:B--2---:R-:W-:-:S02]  /*4420*/  HADD2 R12, R52, R56 ;  /* 0x00000038340c7230 */ /* 0x004fc40000000000 */
[----:B------:R-:W-:Y:S02]  /*4430*/  HFMA2 R53, R53, 1, 1, R57 ;  /* 0x3c003c0035357831 */ /* 0x000fe40000000039 */
[----:B------:R-:W-:Y:S02]  /*4440*/  HADD2 R55, R55, R59 ;  /* 0x0000003b37377230 */ /* 0x000fe40000000000 */
[----:B------:R-:W-:Y:S02]  /*4450*/  HFMA2 R54, R54, 1, 1, R58 ;  /* 0x3c003c0036367831 */ /* 0x000fe4000000003a */
[----:B---3--:R-:W-:Y:S02]  /*4460*/  HFMA2 R12, R12, 1, 1, R60 ;  /* 0x3c003c000c0c7831 */ /* 0x008fe4000000003c */
[----:B------:R-:W-:Y:S02]  /*4470*/  HFMA2 R55, R55, 1, 1, R63 ;  /* 0x3c003c0037377831 */ /* 0x000fe4000000003f */
[----:B------:R-:W-:-:S02]  /*4480*/  HFMA2 R53, R53, 1, 1, R61 ;  /* 0x3c003c0035357831 */ /* 0x000fc4000000003d */
[----:B------:R-:W-:Y:S02]  /*4490*/  HFMA2 R54, R54, 1, 1, R62 ;  /* 0x3c003c0036367831 */ /* 0x000fe4000000003e */
[--C-:B------:R-:W-:Y:S02]  /*44a0*/  HADD2.F32 R117, -RZ, R12.reuse.H0_H0 ;  /* 0x2000000cff757230 */ /* 0x100fe40000004100 */
[----:B------:R-:W-:Y:S02]  /*44b0*/  HADD2.F32 R80, -RZ, R12.H1_H1 ;  /* 0x3000000cff507230 */ /* 0x000fe40000004100 */
[--C-:B------:R-:W-:Y:S02]  /*44c0*/  HADD2.F32 R81, -RZ, R53.reuse.H0_H0 ;  /* 0x20000035ff517230 */ /* 0x100fe40000004100 */
[----:B------:R-:W-:Y:S01]  /*44d0*/  FADD R14, -R191, R117 ;  /* 0x00000075bf0e7221 */ /* 0x000fe20000000100 */
[----:B------:R-:W-:Y:S02]  /*44e0*/  HADD2.F32 R82, -RZ, R53.H1_H1 ;  /* 0x30000035ff527230 */ /* 0x000fe40000004100 */
[----:B------:R-:W-:-:S02]  /*44f0*/  HADD2.F32 R83, -RZ, R54.H0_H0 ;  /* 0x20000036ff537230 */ /* 0x000fc40000004100 */
[----:B------:R-:W-:Y:S01]  /*4500*/  FFMA R191, R14, 0.0077519379556179046631, R191 ;  /* 0x3bfe03f80ebf7823 */ /* 0x000fe200000000bf */
[----:B------:R-:W-:Y:S02]  /*4510*/  HADD2.F32 R118, -RZ, R54.H1_H1 ;  /* 0x30000036ff767230 */ /* 0x000fe40000004100 */
[--C-:B------:R-:W-:Y:S02]  /*4520*/  HADD2.F32 R119, -RZ, R55.reuse.H0_H0 ;  /* 0x20000037ff777230 */ /* 0x100fe40000004100 */
[----:B------:R-:W-:Y:S01]  /*4530*/  FADD R12, R80, -R191 ;  /* 0x800000bf500c7221 */ /* 0x000fe20000000000 */
[----:B------:R-:W-:-:S03]  /*4540*/  HADD2.F32 R160, -RZ, R55.H1_H1 ;  /* 0x30000037ffa07230 */ /* 0x000fc60000004100 */
[--C-:B------:R-:W-:Y:S01]  /*4550*/  FFMA R15, R12, 0.0076923076994717121124, R191.reuse ;  /* 0x3bfc0fc10c0f7823 */ /* 0x100fe200000000bf */
[----:B------:R-:W-:-:S03]  /*4560*/  FADD R191, R117, -R191 ;  /* 0x800000bf75bf7221 */ /* 0x000fc60000000000 */
[----:B------:R-:W-:Y:S01]  /*4570*/  FADD R52, R81, -R15 ;  /* 0x8000000f51347221 */ /* 0x000fe20000000000 */
[----:B------:R-:W-:-:S03]  /*4580*/  FFMA R191, R14, R191, R183 ;  /* 0x000000bf0ebf7223 */ /* 0x000fc600000000b7 */
[--C-:B------:R-:W-:Y:S01]  /*4590*/  FFMA R53, R52, 0.007633587811142206192, R15.reuse ;  /* 0x3bfa232d34357823 */ /* 0x100fe2000000000f */
[----:B------:R-:W-:-:S03]  /*45a0*/  FADD R15, R80, -R15 ;  /* 0x8000000f500f7221 */ /* 0x000fc60000000000 */
[----:B------:R-:W-:Y:S01]  /*45b0*/  FADD R56, R82, -R53 ;  /* 0x8000003552387221 */ /* 0x000fe20000000000 */
[----:B------:R-:W-:-:S03]  /*45c0*/  FFMA R15, R12, R15, R191 ;  /* 0x0000000f0c0f7223 */ /* 0x000fc600000000bf */
[--C-:B------:R-:W-:Y:S01]  /*45d0*/  FFMA R14, R56, 0.0075757578015327453613, R53.reuse ;  /* 0x3bf83e10380e7823 */ /* 0x100fe20000000035 */
[----:B------:R-:W-:-:S03]  /*45e0*/  FADD R53, R81, -R53 ;  /* 0x8000003551357221 */ /* 0x000fc60000000000 */
[----:B------:R-:W-:Y:S01]  /*45f0*/  FADD R57, R83, -R14 ;  /* 0x8000000e53397221 */ /* 0x000fe20000000000 */
[----:B------:R-:W-:-:S03]  /*4600*/  FFMA R15, R52, R53, R15 ;  /* 0x00000035340f7223 */ /* 0x000fc6000000000f */
[--C-:B------:R-:W-:Y:S01]  /*4610*/  FFMA R12, R57, 0.0075187971815466880798, R14.reuse ;  /* 0x3bf6603e390c7823 */ /* 0x100fe2000000000e */
[----:B------:R-:W-:-:S03]  /*4620*/  FADD R14, R82, -R14 ;  /* 0x8000000e520e7221 */ /* 0x000fc60000000000 */
[----:B------:R-:W-:Y:S01]  /*4630*/  FADD R59, R118, -R12 ;  /* 0x8000000c763b7221 */ /* 0x000fe20000000000 */
[----:B------:R-:W-:-:S03]  /*4640*/  FFMA R14, R56, R14, R15 ;  /* 0x0000000e380e7223 */ /* 0x000fc6000000000f */
[--C-:B------:R-:W-:Y:S01]  /*4650*/  FFMA R52, R59, 0.0074626863934099674225, R12.reuse ;  /* 0x3bf4898d3b347823 */ /* 0x100fe2000000000c */
[----:B------:R-:W-:-:S03]  /*4660*/  FADD R12, R83, -R12 ;  /* 0x8000000c530c7221 */ /* 0x000fc60000000000 */
[----:B------:R-:W-:Y:S01]  /*4670*/  FADD R15, R119, -R52 ;  /* 0x80000034770f7221 */ /* 0x000fe20000000000 */
[----:B------:R-:W-:-:S03]  /*4680*/  FFMA R12, R57, R12, R14 ;  /* 0x0000000c390c7223 */ /* 0x000fc6000000000e */
[--C-:B------:R-:W-:Y:S01]  /*4690*/  FFMA R191, R15, 0.0074074072763323783875, R52.reuse ;  /* 0x3bf2b9d60fbf7823 */ /* 0x100fe20000000034 */
[----:B------:R-:W-:-:S03]  /*46a0*/  FADD R52, R118, -R52 ;  /* 0x8000003476347221 */ /* 0x000fc60000000000 */
[C-C-:B------:R-:W-:Y:S01]  /*46b0*/  FADD R183, R160.reuse, -R191.reuse ;  /* 0x800000bfa0b77221 */ /* 0x140fe20000000000 */
[----:B------:R-:W-:Y:S01]  /*46c0*/  FFMA R12, R59, R52, R12 ;  /* 0x000000343b0c7223 */ /* 0x000fe2000000000c */
[--C-:B------:R-:W-:Y:S02]  /*46d0*/  FADD R14, R119, -R191.reuse ;  /* 0x800000bf770e7221 */ /* 0x100fe40000000000 */
[----:B------:R-:W-:Y:S02]  /*46e0*/  FFMA R191, R183, 0.0073529412038624286652, R191 ;  /* 0x3bf0f0f1b7bf7823 */ /* 0x000fe400000000bf */
[----:B------:R-:W-:Y:S02]  /*46f0*/  FFMA R12, R15, R14, R12 ;  /* 0x0000000e0f0c7223 */ /* 0x000fe4000000000c */
[----:B------:R-:W-:-:S04]  /*4700*/  FADD R14, R160, -R191 ;  /* 0x800000bfa00e7221 */ /* 0x000fc80000000000 */
[----:B------:R-:W-:-:S07]  /*4710*/  FFMA R183, R183, R14, R12 ;  /* 0x0000000eb7b77223 */ /* 0x000fce000000000c */
.L_x_5740:
[----:B------:R-:W-:Y:S05]  /*4720*/  BSYNC.RECONVERGENT B0 ;  /* 0x0000000000007941 */ /* 0x000fea0003800200 */
.L_x_5739:
[----:B------:R-:W-:Y:S01]  /*4730*/  IADD3 R12, PT, PT, R158, 0x1100, RZ ;  /* 0x000011009e0c7810 */ /* 0x000fe20007ffe0ff */
[----:B------:R-:W-:Y:S01]  /*4740*/  BSSY.RECONVERGENT B0, `(.L_x_5741) ;  /* 0x0000087000007945 */ /* 0x000fe20003800200 */
[----:B------:R-:W-:Y:S01]  /*4750*/  HFMA2 R161, -RZ, RZ, 0, 0 ;  /* 0x00000000ffa17431 */ /* 0x000fe200000001ff */
[----:B------:R-:W-:Y:S02]  /*4760*/  MOV R168, RZ ;  /* 0x000000ff00a87202 */ /* 0x000fe40000000f00 */
[----:B------:R-:W-:Y:S02]  /*4770*/  CS2R R166, SRZ ;  /* 0x0000000000a67805 */ /* 0x000fe4000001ff00 */
[----:B------:R-:W-:Y:S02]  /*4780*/  ISETP.GE.AND P1, PT, R12, R13, PT ;  /* 0x0000000d0c00720c */ /* 0x000fe40003f26270 */
[----:B------:R-:W-:Y:S02]  /*4790*/  CS2R R164, SRZ ;  /* 0x0000000000a47805 */ /* 0x000fe4000001ff00 */
[----:B------:R-:W-:-:S09]  /*47a0*/  CS2R R162, SRZ ;  /* 0x0000000000a27805 */ /* 0x000fd2000001ff00 */
        /* <DEDUP_REMOVED lines=22> */
[----:B------:R-:W-:-:S04]  /*4910*/  FADD R190, R190, 1 ;  /* 0x3f800000bebe7421 */ /* 0x000fc80000000000 */
[C---:B------:R-:W-:Y:S01]  /*4920*/  FMUL R15, R190.reuse, 16777216 ;  /* 0x4b800000be0f7820 */ /* 0x040fe20000400000 */
[----:B------:R-:W-:-:S04]  /*4930*/  FSETP.GEU.AND P2, PT, |R190|, 1.175494350822287508e-38, PT ;  /* 0x00800000be00780b */ /* 0x000fc80003f4e200 */
[----:B------:R-:W-:Y:S01]  /*4940*/  FSEL R15, R15, R190, !P2 ;  /* 0x000000be0f0f7208 */ /* 0x000fe20005000000 */
[----:B------:R-:W-:-:S04]  /*4950*/  FADD R190, R190, 1 ;  /* 0x3f800000bebe7421 */ /* 0x000fc80000000000 */
[C---:B------:R-:W-:Y:S01]  /*4960*/  FMUL R163, R190.reuse, 16777216 ;  /* 0x4b800000bea37820 */ /* 0x040fe20000400000 */
[----:B------:R-:W-:-:S04]  /*4970*/  FSETP.GEU.AND P3, PT, |R190|, 1.175494350822287508e-38, PT ;  /* 0x00800000be00780b */ /* 0x000fc80003f6e200 */
[----:B------:R-:W-:Y:S01]  /*4980*/  FSEL R163, R163, R190, !P3 ;  /* 0x000000bea3a37208 */ /* 0x000fe20005800000 */
[----:B------:R-:W-:-:S05]  /*4990*/  FADD R190, R190, 1 ;  /* 0x3f800000bebe7421 */ /* 0x000fca0000000000 */
[----:B------:R-:W-:Y:S01]  /*49a0*/  MUFU.RCP R163, R163 ;  /* 0x000000a300a37308 */ /* 0x000fe20000001000 */
[----:B--2---:R-:W-:Y:S02]  /*49b0*/  HADD2 R12, R52, R56 ;  /* 0x00000038340c7230 */ /* 0x004fe40000000000 */
[----:B------:R-:W-:Y:S02]  /*49c0*/  HFMA2 R53, R53, 1, 1, R57 ;  /* 0x3c003c0035357831 */ /* 0x000fe40000000039 */
[----:B------:R-:W-:Y:S01]  /*49d0*/  FMUL R57, R190, 16777216 ;  /* 0x4b800000be397820 */ /* 0x000fe20000400000 */
[----:B------:R-:W-:Y:S02]  /*49e0*/  HFMA2 R54, R54, 1, 1, R58 ;  /* 0x3c003c0036367831 */ /* 0x000fe4000000003a */
[----:B------:R-:W-:Y:S02]  /*49f0*/  HFMA2 R55, R55, 1, 1, R59 ;  /* 0x3c003c0037377831 */ /* 0x000fe4000000003b */
[----:B---3--:R-:W-:-:S02]  /*4a00*/  HFMA2 R12, R12, 1, 1, R60 ;  /* 0x3c003c000c0c7831 */ /* 0x008fc4000000003c */
[----:B------:R-:W1:Y:S01]  /*4a10*/  MUFU.RCP R60, R15 ;  /* 0x0000000f003c7308 */ /* 0x000e620000001000 */
[----:B------:R-:W-:Y:S02]  /*4a20*/  HADD2 R53, R53, R61 ;  /* 0x0000003d35357230 */ /* 0x000fe40000000000 */
[----:B------:R-:W-:Y:S02]  /*4a30*/  HADD2 R54, R54, R62 ;  /* 0x0000003e36367230 */ /* 0x000fe40000000000 */
[----:B------:R-:W-:Y:S02]  /*4a40*/  HADD2 R55, R55, R63 ;  /* 0x0000003f37377230 */ /* 0x000fe40000000000 */
[----:B------:R-:W-:Y:S02]  /*4a50*/  HADD2.F32 R162, -RZ, R53.H0_H0 ;  /* 0x20000035ffa27230 */ /* 0x000fe40000004100 */
[----:B------:R-:W-:Y:S02]  /*4a60*/  HADD2.F32 R166, -RZ, R12.H0_H0 ;  /* 0x2000000cffa67230 */ /* 0x000fe40000004100 */
[----:B------:R-:W-:-:S02]  /*4a70*/  HADD2.F32 R164, -RZ, R54.H0_H0 ;  /* 0x20000036ffa47230 */ /* 0x000fc40000004100 */
[----:B------:R-:W-:Y:S02]  /*4a80*/  HADD2.F32 R168, -RZ, R55.H1_H1 ;  /* 0x30000037ffa87230 */ /* 0x000fe40000004100 */
        /* <DEDUP_REMOVED lines=9> */
[----:B------:R-:W1:Y:S03]  /*4b20*/  MUFU.RCP R61, R56 ;  /* 0x00000038003d7308 */ /* 0x000e660000001000 */
[----:B------:R-:W-:-:S05]  /*4b30*/  FMUL R12, R15, 16777216 ;  /* 0x4b8000000f0c7820 */ /* 0x000fca0000400000 */
[----:B------:R-:W-:Y:S02]  /*4b40*/  FSEL R12, R12, R15, !P3 ;  /* 0x0000000f0c0c7208 */ /* 0x000fe40005800000 */
[----:B------:R-:W-:-:S03]  /*4b50*/  FSETP.GEU.AND P3, PT, |R190|, 1.175494350822287508e-38, PT ;  /* 0x00800000be00780b */ /* 0x000fc60003f6e200 */
[--C-:B------:R-:W-:Y:S01]  /*4b60*/  FFMA R12, R163, R12, R52.reuse ;  /* 0x0000000ca30c7223 */ /* 0x100fe20000000034 */
[----:B------:R-:W-:Y:S01]  /*4b70*/  FMUL R163, R190, 16777216 ;  /* 0x4b800000bea37820 */ /* 0x000fe20000400000 */
[----:B------:R-:W-:Y:S02]  /*4b80*/  FADD R52, R166, -R52 ;  /* 0x80000034a6347221 */ /* 0x000fe40000000000 */
[----:B------:R-:W-:Y:S02]  /*4b90*/  FADD R57, R162, -R12 ;  /* 0x8000000ca2397221 */ /* 0x000fe40000000000 */
[----:B------:R-:W-:Y:S01]  /*4ba0*/  FSEL R158, R163, R190, !P3 ;  /* 0x000000bea39e7208 */ /* 0x000fe20005800000 */
[----:B------:R-:W-:Y:S02]  /*4bb0*/  HADD2.F32 R163, -RZ, R53.H1_H1 ;  /* 0x30000035ffa37230 */ /* 0x000fe40000004100 */
[----:B------:R-:W-:Y:S01]  /*4bc0*/  FMUL R60, R57, 16777216 ;  /* 0x4b800000393c7820 */ /* 0x000fe20000400000 */
[----:B------:R-:W-:Y:S01]  /*4bd0*/  FADD R190, R190, 1 ;  /* 0x3f800000bebe7421 */ /* 0x000fe20000000000 */
[----:B------:R-:W-:-:S03]  /*4be0*/  FFMA R52, R14, R52, R183 ;  /* 0x000000340e347223 */ /* 0x000fc600000000b7 */
[----:B------:R-:W-:Y:S01]  /*4bf0*/  FSEL R60, R60, R57, !P2 ;  /* 0x000000393c3c7208 */ /* 0x000fe20005000000 */
[C---:B------:R-:W-:Y:S01]  /*4c00*/  FMUL R165, R190.reuse, 16777216 ;  /* 0x4b800000bea57820 */ /* 0x040fe20000400000 */
[----:B------:R-:W-:-:S03]  /*4c10*/  FSETP.GEU.AND P2, PT, |R190|, 1.175494350822287508e-38, PT ;  /* 0x00800000be00780b */ /* 0x000fc60003f4e200 */
[----:B-1----:R-:W-:Y:S01]  /*4c20*/  FFMA R60, R61, R60, R12 ;  /* 0x0000003c3d3c7223 */ /* 0x002fe2000000000c */
[----:B------:R-:W-:Y:S01]  /*4c30*/  FSEL R58, R165, R190, !P2 ;  /* 0x000000bea53a7208 */ /* 0x000fe20005000000 */
[----:B------:R-:W1:Y:S01]  /*4c40*/  MUFU.RCP R61, R158 ;  /* 0x0000009e003d7308 */ /* 0x000e620000001000 */
[----:B------:R-:W-:Y:S01]  /*4c50*/  FADD R190, R190, 1 ;  /* 0x3f800000bebe7421 */ /* 0x000fe20000000000 */
[----:B------:R-:W-:Y:S01]  /*4c60*/  FADD R53, R163, -R60 ;  /* 0x8000003ca3357221 */ /* 0x000fe20000000000 */
[----:B------:R-:W-:Y:S02]  /*4c70*/  FADD R12, R161, -R12 ;  /* 0x8000000ca10c7221 */ /* 0x000fe40000000000 */
[----:B------:R-:W-:Y:S01]  /*4c80*/  FMUL R165, R190, 16777216 ;  /* 0x4b800000bea57820 */ /* 0x000fe20000400000 */
[----:B------:R-:W-:Y:S01]  /*4c90*/  FMUL R56, R53, 16777216 ;  /* 0x4b80000035387820 */ /* 0x000fe20000400000 */
[----:B------:R-:W-:Y:S01]  /*4ca0*/  FFMA R12, R15, R12, R52 ;  /* 0x0000000c0f0c7223 */ /* 0x000fe20000000034 */
[----:B------:R-:W2:Y:S03]  /*4cb0*/  MUFU.RCP R167, R58 ;  /* 0x0000003a00a77308 */ /* 0x000ea60000001000 */
[----:B------:R-:W-:-:S02]  /*4cc0*/  FSEL R56, R56, R53, !P3 ;  /* 0x0000003538387208 */ /* 0x000fc40005800000 */
[----:B------:R-:W-:-:S03]  /*4cd0*/  FSETP.GEU.AND P3, PT, |R190|, 1.175494350822287508e-38, PT ;  /* 0x00800000be00780b */ /* 0x000fc60003f6e200 */
[----:B-1----:R-:W-:Y:S01]  /*4ce0*/  FFMA R56, R61, R56, R60 ;  /* 0x000000383d387223 */ /* 0x002fe2000000003c */
[----:B------:R-:W-:Y:S01]  /*4cf0*/  FSEL R158, R165, R190, !P3 ;  /* 0x000000bea59e7208 */ /* 0x000fe20005800000 */
[----:B------:R-:W-:Y:S02]  /*4d00*/  HADD2.F32 R165, -RZ, R54.H1_H1 ;  /* 0x30000036ffa57230 */ /* 0x000fe40000004100 */
[----:B------:R-:W-:Y:S01]  /*4d10*/  FADD R190, R190, 1 ;  /* 0x3f800000bebe7421 */ /* 0x000fe20000000000 */
[----:B------:R-:W-:Y:S01]  /*4d20*/  FADD R61, R164, -R56 ;  /* 0x80000038a43d7221 */ /* 0x000fe20000000000 */
[----:B------:R-:W-:Y:S02]  /*4d30*/  FADD R60, R162, -R60 ;  /* 0x8000003ca23c7221 */ /* 0x000fe40000000000 */
[C---:B------:R-:W-:Y:S01]  /*4d40*/  FMUL R59, R190.reuse, 16777216 ;  /* 0x4b800000be3b7820 */ /* 0x040fe20000400000 */
[----:B------:R-:W-:Y:S01]  /*4d50*/  FMUL R62, R61, 16777216 ;  /* 0x4b8000003d3e7820 */ /* 0x000fe20000400000 */
[----:B------:R-:W-:Y:S01]  /*4d60*/  FADD R170, R190, 1 ;  /* 0x3f800000beaa7421 */ /* 0x000fe20000000000 */
[----:B------:R-:W-:-:S03]  /*4d70*/  FFMA R12, R57, R60, R12 ;  /* 0x0000003c390c7223 */ /* 0x000fc6000000000c */
[----:B------:R-:W-:Y:S02]  /*4d80*/  FSEL R62, R62, R61, !P2 ;  /* 0x0000003d3e3e7208 */ /* 0x000fe40005000000 */
[----:B------:R-:W-:-:S03]  /*4d90*/  FSETP.GEU.AND P2, PT, |R190|, 1.175494350822287508e-38, PT ;  /* 0x00800000be00780b */ /* 0x000fc60003f4e200 */
[----:B--2---:R-:W-:Y:S01]  /*4da0*/  FFMA R62, R167, R62, R56 ;  /* 0x0000003ea73e7223 */ /* 0x004fe20000000038 */
[----:B------:R-:W-:Y:S01]  /*4db0*/  FSEL R58, R59, R190, !P2 ;  /* 0x000000be3b3a7208 */ /* 0x000fe20005000000 */
[----:B------:R1:W2:Y:S01]  /*4dc0*/  MUFU.RCP R167, R158 ;  /* 0x0000009e00a77308 */ /* 0x0002a20000001000 */
[----:B------:R-:W-:Y:S01]  /*4dd0*/  MOV R190, R170 ;  /* 0x000000aa00be7202 */ /* 0x000fe20000000f00 */
[----:B------:R-:W-:Y:S01]  /*4de0*/  FADD R169, R165, -R62 ;  /* 0x8000003ea5a97221 */ /* 0x000fe20000000000 */
[----:B------:R-:W-:-:S03]  /*4df0*/  FADD R56, R163, -R56 ;  /* 0x80000038a3387221 */ /* 0x000fc60000000000 */
[----:B------:R-:W-:Y:S01]  /*4e00*/  FMUL R54, R169, 16777216 ;  /* 0x4b800000a9367820 */ /* 0x000fe20000400000 */
[----:B------:R-:W-:Y:S01]  /*4e10*/  FFMA R12, R53, R56, R12 ;  /* 0x00000038350c7223 */ /* 0x000fe2000000000c */
[----:B------:R-:W3:Y:S01]  /*4e20*/  MUFU.RCP R63, R58 ;  /* 0x0000003a003f7308 */ /* 0x000ee20000001000 */
[----:B-1----:R-:W1:Y:S02]  /*4e30*/  S2R R158, SR_TID.X ;  /* 0x00000000009e7919 */ /* 0x002e640000002100 */
[----:B------:R-:W-:Y:S02]  /*4e40*/  FSEL R54, R54, R169, !P3 ;  /* 0x000000a936367208 */ /* 0x000fe40005800000 */
[----:B------:R-:W-:-:S03]  /*4e50*/  FSETP.GEU.AND P3, PT, |R170|, 1.175494350822287508e-38, PT ;  /* 0x00800000aa00780b */ /* 0x000fc60003f6e200 */
[--C-:B--2---:R-:W-:Y:S01]  /*4e60*/  FFMA R54, R167, R54, R62.reuse ;  /* 0x00000036a7367223 */ /* 0x104fe2000000003e */
[----:B------:R-:W-:Y:S02]  /*4e70*/  HADD2.F32 R167, -RZ, R55.H0_H0 ;  /* 0x20000037ffa77230 */ /* 0x000fe40000004100 */
[----:B------:R-:W-:-:S03]  /*4e80*/  FADD R62, R164, -R62 ;  /* 0x8000003ea43e7221 */ /* 0x000fc60000000000 */
[----:B------:R-:W-:Y:S01]  /*4e90*/  FADD R59, R167, -R54 ;  /* 0x80000036a73b7221 */ /* 0x000fe20000000000 */
[----:B------:R-:W-:-:S03]  /*4ea0*/  FFMA R12, R61, R62, R12 ;  /* 0x0000003e3d0c7223 */ /* 0x000fc6000000000c */
[----:B------:R-:W-:Y:S01]  /*4eb0*/  @!P3 FMUL R170, R170, 16777216 ;  /* 0x4b800000aaaab820 */ /* 0x000fe20000400000 */
[----:B------:R-:W-:-:S03]  /*4ec0*/  FMUL R14, R59, 16777216 ;  /* 0x4b8000003b0e7820 */ /* 0x000fc60000400000 */
[----:B------:R-:W2:Y:S02]  /*4ed0*/  MUFU.RCP R191, R170 ;  /* 0x000000aa00bf7308 */ /* 0x000ea40000001000 */
[----:B------:R-:W-:-:S05]  /*4ee0*/  FSEL R14, R14, R59, !P2 ;  /* 0x0000003b0e0e7208 */ /* 0x000fca0005000000 */
[--C-:B---3--:R-:W-:Y:S01]  /*4ef0*/  FFMA R14, R63, R14, R54.reuse ;  /* 0x0000000e3f0e7223 */ /* 0x108fe20000000036 */
[----:B------:R-:W-:-:S03]  /*4f00*/  FADD R54, R165, -R54 ;  /* 0x80000036a5367221 */ /* 0x000fc60000000000 */
[----:B------:R-:W-:Y:S01]  /*4f10*/  FADD R183, R168, -R14 ;  /* 0x8000000ea8b77221 */ /* 0x000fe20000000000 */
[----:B------:R-:W-:Y:S01]  /*4f20*/  FFMA R12, R169, R54, R12 ;  /* 0x00000036a90c7223 */ /* 0x000fe2000000000c */
[----:B------:R-:W-:Y:S01]  /*4f30*/  FADD R15, R167, -R14 ;  /* 0x8000000ea70f7221 */ /* 0x000fe20000000000 */
[----:B-1----:R-:W-:Y:S01]  /*4f40*/  SHF.L.U32 R158, R158, 0x3, RZ ;  /* 0x000000039e9e7819 */ /* 0x002fe200000006ff */
[----:B------:R-:W-:Y:S02]  /*4f50*/  FMUL R52, R183, 16777216 ;  /* 0x4b800000b7347820 */ /* 0x000fe40000400000 */
[----:B------:R-:W-:-:S03]  /*4f60*/  FFMA R12, R59, R15, R12 ;  /* 0x0000000f3b0c7223 */ /* 0x000fc6000000000c */
[----:B------:R-:W-:-:S05]  /*4f70*/  FSEL R52, R52, R183, !P3 ;  /* 0x000000b734347208 */ /* 0x000fca0005800000 */
[----:B--2---:R-:W-:-:S04]  /*4f80*/  FFMA R191, R191, R52, R14 ;  /* 0x00000034bfbf7223 */ /* 0x004fc8000000000e */
[----:B------:R-:W-:-:S04]  /*4f90*/  FADD R14, R168, -R191 ;  /* 0x800000bfa80e7221 */ /* 0x000fc80000000000 */
[----:B------:R-:W-:-:S07]  /*4fa0*/  FFMA R183, R183, R14, R12 ;  /* 0x0000000eb7b77223 */ /* 0x000fce000000000c */
.L_x_5742:
[----:B------:R-:W-:Y:S05]  /*4fb0*/  BSYNC.RECONVERGENT B0 ;  /* 0x0000000000007941 */ /* 0x000fea0003800200 */
.L_x_5741:
        /* <DEDUP_REMOVED lines=30> */
[----:B------:R-:W-:Y:S01]  /*51a0*/  FADD R190, R190, 1 ;  /* 0x3f800000bebe7421 */ /* 0x000fe20000000000 */
[----:B------:R-:W1:Y:S03]  /*51b0*/  S2R R158, SR_TID.X ;  /* 0x00000000009e7919 */ /* 0x000e660000002100 */
[C---:B------:R-:W-:Y:S01]  /*51c0*/  FMUL R15, R190.reuse, 16777216 ;  /* 0x4b800000be0f7820 */ /* 0x040fe20000400000 */
[----:B------:R-:W-:-:S02]  /*51d0*/  FSETP.GEU.AND P3, PT, |R190|, 1.175494350822287508e-38, PT ;  /* 0x00800000be00780b */ /* 0x000fc40003f6e200 */
[----:B-1----:R-:W-:Y:S01]  /*51e0*/  SHF.L.U32 R158, R158, 0x3, RZ ;  /* 0x000000039e9e7819 */ /* 0x002fe200000006ff */
[----:B--2---:R-:W-:Y:S02]  /*51f0*/  HADD2 R12, R52, R56 ;  /* 0x00000038340c7230 */ /* 0x004fe40000000000 */
[----:B------:R-:W-:Y:S02]  /*5200*/  HFMA2 R53, R53, 1, 1, R57 ;  /* 0x3c003c0035357831 */ /* 0x000fe40000000039 */
[----:B------:R-:W-:Y:S02]  /*5210*/  HFMA2 R54, R54, 1, 1, R58 ;  /* 0x3c003c0036367831 */ /* 0x000fe4000000003a */
[----:B------:R-:W-:Y:S02]  /*5220*/  HFMA2 R55, R55, 1, 1, R59 ;  /* 0x3c003c0037377831 */ /* 0x000fe4000000003b */
[----:B---3--:R-:W-:Y:S01]  /*5230*/  HFMA2 R12, R12, 1, 1, R60 ;  /* 0x3c003c000c0c7831 */ /* 0x008fe2000000003c */
[----:B------:R-:W-:Y:S01]  /*5240*/  FSEL R60, R15, R190, !P3 ;  /* 0x000000be0f3c7208 */ /* 0x000fe20005800000 */
[----:B------:R-:W-:Y:S01]  /*5250*/  FADD R190, R190, 1 ;  /* 0x3f800000bebe7421 */ /* 0x000fe20000000000 */
[----:B------:R-:W-:-:S03]  /*5260*/  HADD2 R53, R53, R61 ;  /* 0x0000003d35357230 */ /* 0x000fc60000000000 */
[C---:B------:R-:W-:Y:S01]  /*5270*/  FMUL R169, R190.reuse, 16777216 ;  /* 0x4b800000bea97820 */ /* 0x040fe20000400000 */
[----:B------:R-:W1:Y:S01]  /*5280*/  MUFU.RCP R60, R60 ;  /* 0x0000003c003c7308 */ /* 0x000e620000001000 */
[C---:B------:R-:W-:Y:S01]  /*5290*/  FSETP.GEU.AND P4, PT, |R190|.reuse, 1.175494350822287508e-38, PT ;  /* 0x00800000be00780b */ /* 0x040fe20003f8e200 */
[----:B------:R-:W-:Y:S02]  /*52a0*/  HADD2.F32 R170, -RZ, R53.H0_H0 ;  /* 0x20000035ffaa7230 */ /* 0x000fe40000004100 */
[----:B------:R-:W-:Y:S02]  /*52b0*/  HADD2 R54, R54, R62 ;  /* 0x0000003e36367230 */ /* 0x000fe40000000000 */
[--C-:B------:R-:W-:Y:S01]  /*52c0*/  HADD2.F32 R174, -RZ, R12.reuse.H0_H0 ;  /* 0x2000000cffae7230 */ /* 0x100fe20000004100 */
[----:B------:R-:W-:Y:S01]  /*52d0*/  FSEL R56, R169, R190, !P4 ;  /* 0x000000bea9387208 */ /* 0x000fe20006000000 */
[----:B------:R-:W-:Y:S02]  /*52e0*/  HADD2.F32 R169, -RZ, R12.H1_H1 ;  /* 0x3000000cffa97230 */ /* 0x000fe40000004100 */
[----:B------:R-:W-:Y:S01]  /*52f0*/  FADD R190, R190, 1 ;  /* 0x3f800000bebe7421 */ /* 0x000fe20000000000 */
[----:B------:R-:W-:-:S02]  /*5300*/  HADD2.F32 R172, -RZ, R54.H0_H0 ;  /* 0x20000036ffac7230 */ /* 0x000fc40000004100 */
[----:B------:R-:W-:Y:S01]  /*5310*/  FADD R14, -R191, R174 ;  /* 0x000000aebf0e7221 */ /* 0x000fe20000000100 */
[----:B------:R-:W2:Y:S01]  /*5320*/  MUFU.RCP R171, R56 ;  /* 0x0000003800ab7308 */ /* 0x000ea20000001000 */
[----:B------:R-:W-:Y:S01]  /*5330*/  FMUL R173, R190, 16777216 ;  /* 0x4b800000bead7820 */ /* 0x000fe20000400000 */
[----:B------:R-:W-:Y:S02]  /*5340*/  HADD2 R55, R55, R63 ;  /* 0x0000003f37377230 */ /* 0x000fe40000000000 */
[----:B------:R-:W-:-:S03]  /*5350*/  FMUL R15, R14, 16777216 ;  /* 0x4b8000000e0f7820 */ /* 0x000fc60000400000 */
[----:B------:R-:W-:Y:S02]  /*5360*/  HADD2.F32 R176, -RZ, R55.H1_H1 ;  /* 0x30000037ffb07230 */ /* 0x000fe40000004100 */
        /* <DEDUP_REMOVED lines=10> */
[--C-:B--2---:R-:W-:Y:S01]  /*5410*/  FFMA R57, R171, R57, R52.reuse ;  /* 0x00000039ab397223 */ /* 0x104fe20000000034 */
[----:B------:R-:W-:Y:S01]  /*5420*/  FMUL R171, R190, 16777216 ;  /* 0x4b800000beab7820 */ /* 0x000fe20000400000 */
[----:B------:R-:W-:Y:S02]  /*5430*/  FADD R52, R174, -R52 ;  /* 0x80000034ae347221 */ /* 0x000fe40000000000 */
[----:B------:R-:W-:Y:S02]  /*5440*/  FADD R61, R170, -R57 ;  /* 0x80000039aa3d7221 */ /* 0x000fe40000000000 */
[----:B------:R-:W-:Y:S01]  /*5450*/  FSEL R60, R171, R190, !P4 ;  /* 0x000000beab3c7208 */ /* 0x000fe20006000000 */
[----:B------:R-:W-:Y:S02]  /*5460*/  HADD2.F32 R171, -RZ, R53.H1_H1 ;  /* 0x30000035ffab7230 */ /* 0x000fe40000004100 */
[----:B------:R-:W-:Y:S01]  /*5470*/  FMUL R12, R61, 16777216 ;  /* 0x4b8000003d0c7820 */ /* 0x000fe20000400000 */
[----:B------:R-:W-:Y:S01]  /*5480*/  FADD R190, R190, 1 ;  /* 0x3f800000bebe7421 */ /* 0x000fe20000000000 */
[----:B------:R-:W2:Y:S01]  /*5490*/  MUFU.RCP R175, R60 ;  /* 0x0000003c00af7308 */ /* 0x000ea20000001000 */
[----:B------:R-:W-:-:S02]  /*54a0*/  FFMA R52, R14, R52, R183 ;  /* 0x000000340e347223 */ /* 0x000fc400000000b7 */
[----:B------:R-:W-:Y:S01]  /*54b0*/  FSEL R12, R12, R61, !P3 ;  /* 0x0000003d0c0c7208 */ /* 0x000fe20005800000 */
[C---:B------:R-:W-:Y:S01]  /*54c0*/  FMUL R177, R190.reuse, 16777216 ;  /* 0x4b800000beb17820 */ /* 0x040fe20000400000 */
[----:B------:R-:W-:-:S03]  /*54d0*/  FSETP.GEU.AND P3, PT, |R190|, 1.175494350822287508e-38, PT ;  /* 0x00800000be00780b */ /* 0x000fc60003f6e200 */
[--C-:B-1----:R-:W-:Y:S01]  /*54e0*/  FFMA R12, R56, R12, R57.reuse ;  /* 0x0000000c380c7223 */ /* 0x102fe20000000039 */
[----:B------:R-:W-:Y:S01]  /*54f0*/  FSEL R62, R177, R190, !P3 ;  /* 0x000000beb13e7208 */ /* 0x000fe20005800000 */
[----:B------:R-:W-:Y:S01]  /*5500*/  FADD R190, R190, 1 ;  /* 0x3f800000bebe7421 */ /* 0x000fe20000000000 */
[----:B------:R-:W-:Y:S01]  /*5510*/  FADD R57, R169, -R57 ;  /* 0x80000039a9397221 */ /* 0x000fe20000000000 */
[----:B------:R-:W-:Y:S01]  /*5520*/  FADD R53, R171, -R12 ;  /* 0x8000000cab357221 */ /* 0x000fe20000000000 */
[----:B------:R1:W3:Y:S02]  /*5530*/  MUFU.RCP R181, R62 ;  /* 0x0000003e00b57308 */ /* 0x0002e40000001000 */
[----:B------:R-:W-:Y:S01]  /*5540*/  FFMA R52, R15, R57, R52 ;  /* 0x000000390f347223 */ /* 0x000fe20000000034 */
        /* <DEDUP_REMOVED lines=14> */
[C---:B------:R-:W-:Y:S01]  /*5630*/  FSETP.GEU.AND P3, PT, |R190|.reuse, 1.175494350822287508e-38, PT ;  /* 0x00800000be00780b */ /* 0x040fe20003f6e200 */
[----:B-1----:R-:W-:Y:S02]  /*5640*/  FADD R62, R190, 1 ;  /* 0x3f800000be3e7421 */ /* 0x002fe40000000000 */
[----:B---3--:R-:W-:Y:S01]  /*5650*/  FFMA R54, R181, R175, R56 ;  /* 0x000000afb5367223 */ /* 0x008fe20000000038 */
[----:B------:R-:W-:Y:S01]  /*5660*/  FSEL R191, R191, R190, !P3 ;  /* 0x000000bebfbf7208 */ /* 0x000fe20005800000 */
[----:B------:R-:W1:Y:S01]  /*5670*/  MUFU.RCP R175, R60 ;  /* 0x0000003c00af7308 */ /* 0x000e620000001000 */
[----:B------:R-:W-:Y:S01]  /*5680*/  MOV R190, R62 ;  /* 0x0000003e00be7202 */ /* 0x000fe20000000f00 */
[----:B------:R-:W-:Y:S01]  /*5690*/  FADD R181, R173, -R54 ;  /* 0x80000036adb57221 */ /* 0x000fe20000000000 */
[----:B------:R-:W-:-:S03]  /*56a0*/  FADD R56, R171, -R56 ;  /* 0x80000038ab387221 */ /* 0x000fc60000000000 */
[----:B------:R-:W-:Y:S01]  /*56b0*/  FMUL R58, R181, 16777216 ;  /* 0x4b800000b53a7820 */ /* 0x000fe20000400000 */
[----:B------:R-:W-:Y:S01]  /*56c0*/  FFMA R12, R53, R56, R12 ;  /* 0x00000038350c7223 */ /* 0x000fe2000000000c */
[----:B------:R-:W2:Y:S03]  /*56d0*/  MUFU.RCP R191, R191 ;  /* 0x000000bf00bf7308 */ /* 0x000ea60000001000 */
[----:B------:R-:W-:Y:S02]  /*56e0*/  FSEL R59, R58, R181, !P4 ;  /* 0x000000b53a3b7208 */ /* 0x000fe40006000000 */
[----:B------:R-:W-:-:S03]  /*56f0*/  FSETP.GEU.AND P4, PT, |R62|, 1.175494350822287508e-38, PT ;  /* 0x008000003e00780b */ /* 0x000fc60003f8e200 */
[--C-:B-1----:R-:W-:Y:S01]  /*5700*/  FFMA R58, R175, R59, R54.reuse ;  /* 0x0000003baf3a7223 */ /* 0x102fe20000000036 */
[----:B------:R-:W-:Y:S02]  /*5710*/  HADD2.F32 R175, -RZ, R55.H0_H0 ;  /* 0x20000037ffaf7230 */ /* 0x000fe40000004100 */
[----:B------:R-:W-:-:S03]  /*5720*/  FADD R54, R172, -R54 ;  /* 0x80000036ac367221 */ /* 0x000fc60000000000 */
[----:B------:R-:W-:Y:S01]  /*5730*/  FADD R59, R175, -R58 ;  /* 0x8000003aaf3b7221 */ /* 0x000fe20000000000 */
[----:B------:R-:W-:-:S03]  /*5740*/  FFMA R12, R177, R54, R12 ;  /* 0x00000036b10c7223 */ /* 0x000fc6000000000c */
[----:B------:R-:W-:Y:S01]  /*5750*/  @!P4 FMUL R62, R62, 16777216 ;  /* 0x4b8000003e3ec820 */ /* 0x000fe20000400000 */
[----:B------:R-:W-:-:S03]  /*5760*/  FMUL R14, R59, 16777216 ;  /* 0x4b8000003b0e7820 */ /* 0x000fc60000400000 */
[----:B------:R-:W1:Y:S02]  /*5770*/  MUFU.RCP R60, R62 ;  /* 0x0000003e003c7308 */ /* 0x000e640000001000 */
[----:B------:R-:W-:-:S05]  /*5780*/  FSEL R15, R14, R59, !P3 ;  /* 0x0000003b0e0f7208 */ /* 0x000fca0005800000 */
[--C-:B--2---:R-:W-:Y:S01]  /*5790*/  FFMA R15, R191, R15, R58.reuse ;  /* 0x0000000fbf0f7223 */ /* 0x104fe2000000003a */
[----:B------:R-:W-:-:S03]  /*57a0*/  FADD R58, R173, -R58 ;  /* 0x8000003aad3a7221 */ /* 0x000fc60000000000 */
[----:B------:R-:W-:Y:S01]  /*57b0*/  FADD R183, R176, -R15 ;  /* 0x8000000fb0b77221 */ /* 0x000fe20000000000 */
[----:B------:R-:W-:-:S03]  /*57c0*/  FFMA R12, R181, R58, R12 ;  /* 0x0000003ab50c7223 */ /* 0x000fc6000000000c */
[----:B------:R-:W-:-:S05]  /*57d0*/  FMUL R14, R183, 16777216 ;  /* 0x4b800000b70e7820 */ /* 0x000fca0000400000 */
[----:B------:R-:W-:Y:S01]  /*57e0*/  FSEL R52, R14, R183, !P4 ;  /* 0x000000b70e347208 */ /* 0x000fe20006000000 */
[----:B------:R-:W-:-:S04]  /*57f0*/  FADD R14, R175, -R15 ;  /* 0x8000000faf0e7221 */ /* 0x000fc80000000000 */
[----:B-1----:R-:W-:Y:S01]  /*5800*/  FFMA R191, R60, R52, R15 ;  /* 0x000000343cbf7223 */ /* 0x002fe2000000000f */
[----:B------:R-:W-:-:S03]  /*5810*/  FFMA R12, R59, R14, R12 ;  /* 0x0000000e3b0c7223 */ /* 0x000fc6000000000c */
[----:B------:R-:W-:-:S04]  /*5820*/  FADD R14, R176, -R191 ;  /* 0x800000bfb00e7221 */ /* 0x000fc80000000000 */
[----:B------:R-:W-:-:S07]  /*5830*/  FFMA R183, R183, R14, R12 ;  /* 0x0000000eb7b77223 */ /* 0x000fce000000000c */
.L_x_5744:
[----:B------:R-:W-:Y:S05]  /*5840*/  BSYNC.RECONVERGENT B0 ;  /* 0x0000000000007941 */ /* 0x000fea0003800200 */
.L_x_5743:
        /* <DEDUP_REMOVED lines=34> */
[----:B------:R-:W-:-:S03]  /*5a70*/  FADD R190, R190, 1 ;  /* 0x3f800000bebe7421 */ /* 0x000fc60000000000 */
[----:B------:R-:W1:Y:S01]  /*5a80*/  MUFU.RCP R132, R15 ;  /* 0x0000000f00847308 */ /* 0x000e620000001000 */
[C---:B------:R-:W-:Y:S01]  /*5a90*/  FMUL R133, R190.reuse, 16777216 ;  /* 0x4b800000be857820 */ /* 0x040fe20000400000 */
[----:B------:R-:W-:-:S04]  /*5aa0*/  FSETP.GEU.AND P4, PT, |R190|, 1.175494350822287508e-38, PT ;  /* 0x00800000be00780b */ /* 0x000fc80003f8e200 */
[----:B------:R-:W-:Y:S01]  /*5ab0*/  FSEL R133, R133, R190, !P4 ;  /* 0x000000be85857208 */ /* 0x000fe20006000000 */
[----:B------:R-:W-:Y:S01]  /*5ac0*/  FADD R190, R190, 1 ;  /* 0x3f800000bebe7421 */ /* 0x000fe20000000000 */
[----:B--2---:R-:W-:Y:S02]  /*5ad0*/  HADD2 R11, R52, R56 ;  /* 0x00000038340b7230 */ /* 0x004fe40000000000 */
[----:B------:R-:W-:Y:S02]  /*5ae0*/  HFMA2 R53, R53, 1, 1, R57 ;  /* 0x3c003c0035357831 */ /* 0x000fe40000000039 */
[----:B------:R-:W-:Y:S02]  /*5af0*/  HFMA2 R54, R54, 1, 1, R58 ;  /* 0x3c003c0036367831 */ /* 0x000fe4000000003a */
[----:B------:R-:W-:Y:S02]  /*5b00*/  HFMA2 R55, R55, 1, 1, R59 ;  /* 0x3c003c0037377831 */ /* 0x000fe4000000003b */
[----:B---3--:R-:W-:-:S02]  /*5b10*/  HFMA2 R11, R11, 1, 1, R60 ;  /* 0x3c003c000b0b7831 */ /* 0x008fc4000000003c */
[----:B------:R-:W-:Y:S02]  /*5b20*/  HADD2 R53, R53, R61 ;  /* 0x0000003d35357230 */ /* 0x000fe40000000000 */
[----:B------:R-:W-:Y:S02]  /*5b30*/  HADD2 R54, R54, R62 ;  /* 0x0000003e36367230 */ /* 0x000fe40000000000 */
[----:B------:R-:W-:Y:S02]  /*5b40*/  HADD2 R55, R55, R63 ;  /* 0x0000003f37377230 */ /* 0x000fe40000000000 */
[----:B------:R-:W-:Y:S02]  /*5b50*/  HADD2.F32 R61, -RZ, R53.H0_H0 ;  /* 0x20000035ff3d7230 */ /* 0x000fe40000004100 */
[--C-:B------:R-:W-:Y:S02]  /*5b60*/  HADD2.F32 R12, -RZ, R11.reuse.H0_H0 ;  /* 0x2000000bff0c7230 */ /* 0x100fe40000004100 */
[----:B------:R-:W-:-:S02]  /*5b70*/  HADD2.F32 R60, -RZ, R11.H1_H1 ;  /* 0x3000000bff3c7230 */ /* 0x000fc40000004100 */
[----:B------:R-:W-:Y:S02]  /*5b80*/  HADD2.F32 R177, -RZ, R53.H1_H1 ;  /* 0x30000035ffb17230 */ /* 0x000fe40000004100 */
[----:B------:R-:W-:Y:S01]  /*5b90*/  FADD R14, -R191, R12 ;  /* 0x0000000cbf0e7221 */ /* 0x000fe20000000100 */
[--C-:B------:R-:W-:Y:S02]  /*5ba0*/  HADD2.F32 R62, -RZ, R54.reuse.H0_H0 ;  /* 0x20000036ff3e7230 */ /* 0x100fe40000004100 */
[----:B------:R-:W-:Y:S02]  /*5bb0*/  HADD2.F32 R180, -RZ, R54.H1_H1 ;  /* 0x30000036ffb47230 */ /* 0x000fe40000004100 */
[----:B------:R-:W-:Y:S01]  /*5bc0*/  FMUL R13, R14, 16777216 ;  /* 0x4b8000000e0d7820 */ /* 0x000fe20000400000 */
[--C-:B------:R-:W-:Y:S02]  /*5bd0*/  HADD2.F32 R181, -RZ, R55.reuse.H0_H0 ;  /* 0x20000037ffb57230 */ /* 0x100fe40000004100 */
[----:B------:R-:W-:-:S02]  /*5be0*/  HADD2.F32 R182, -RZ, R55.H1_H1 ;  /* 0x30000037ffb67230 */ /* 0x000fc40000004100 */
[----:B------:R-:W-:Y:S01]  /*5bf0*/  FSEL R52, R13, R14, !P5 ;  /* 0x0000000e0d347208 */ /* 0x000fe20006800000 */
[C---:B------:R-:W-:Y:S01]  /*5c00*/  FMUL R13, R190.reuse, 16777216 ;  /* 0x4b800000be0d7820 */ /* 0x040fe20000400000 */
[----:B------:R-:W-:-:S03]  /*5c10*/  FSETP.GEU.AND P5, PT, |R190|, 1.175494350822287508e-38, PT ;  /* 0x00800000be00780b */ /* 0x000fc60003fae200 */
[----:B-1----:R-:W-:Y:S01]  /*5c20*/  FFMA R191, R132, R52, R191 ;  /* 0x0000003484bf7223 */ /* 0x002fe200000000bf */
[----:B------:R-:W-:Y:S01]  /*5c30*/  FSEL R15, R13, R190, !P5 ;  /* 0x000000be0d0f7208 */ /* 0x000fe20006800000 */
[----:B------:R-:W1:Y:S01]  /*5c40*/  MUFU.RCP R132, R133 ;  /* 0x0000008500847308 */ /* 0x000e620000001000 */
[----:B------:R-:W-:Y:S01]  /*5c50*/  FADD R190, R190, 1 ;  /* 0x3f800000bebe7421 */ /* 0x000fe20000000000 */
[----:B------:R-:W-:-:S03]  /*5c60*/  FADD R52, R60, -R191 ;  /* 0x800000bf3c347221 */ /* 0x000fc60000000000 */
[----:B------:R-:W-:Y:S01]  /*5c70*/  FMUL R57, R190, 16777216 ;  /* 0x4b800000be397820 */ /* 0x000fe20000400000 */
[----:B------:R-:W-:Y:S02]  /*5c80*/  FMUL R11, R52, 16777216 ;  /* 0x4b800000340b7820 */ /* 0x000fe40000400000 */
[----:B------:R-:W2:Y:S03]  /*5c90*/  MUFU.RCP R15, R15 ;  /* 0x0000000f000f7308 */ /* 0x000ea60000001000 */
[----:B------:R-:W-:Y:S02]  /*5ca0*/  FSEL R56, R11, R52, !P4 ;  /* 0x000000340b387208 */ /* 0x000fe40006000000 */
[----:B------:R-:W-:-:S03]  /*5cb0*/  FSETP.GEU.AND P4, PT, |R190|, 1.175494350822287508e-38, PT ;  /* 0x00800000be00780b */ /* 0x000fc60003f8e200 */
[--C-:B-1----:R-:W-:Y:S01]  /*5cc0*/  FFMA R56, R132, R56, R191.reuse ;  /* 0x0000003884387223 */ /* 0x102fe200000000bf */
[----:B------:R-:W-:Y:S01]  /*5cd0*/  FSEL R57, R57, R190, !P4 ;  /* 0x000000be39397208 */ /* 0x000fe20006000000 */
[----:B------:R-:W-:Y:S01]  /*5ce0*/  FADD R190, R190, 1 ;  /* 0x3f800000bebe7421 */ /* 0x000fe20000000000 */
[----:B------:R-:W-:Y:S01]  /*5cf0*/  FADD R191, R12, -R191 ;  /* 0x800000bf0cbf7221 */ /* 0x000fe20000000000 */
[----:B------:R-:W-:Y:S02]  /*5d00*/  FADD R11, R61, -R56 ;  /* 0x800000383d0b7221 */ /* 0x000fe40000000000 */
[----:B------:R-:W-:Y:S01]  /*5d10*/  FMUL R53, R190, 16777216 ;  /* 0x4b800000be357820 */ /* 0x000fe20000400000 */
[----:B------:R-:W1:Y:S01]  /*5d20*/  MUFU.RCP R57, R57 ;  /* 0x0000003900397308 */ /* 0x000e620000001000 */
[----:B------:R-:W-:Y:S01]  /*5d30*/  FMUL R132, R11, 16777216 ;  /* 0x4b8000000b847820 */ /* 0x000fe20000400000 */
[----:B------:R-:W-:-:S04]  /*5d40*/  FFMA R191, R14, R191, R183 ;  /* 0x000000bf0ebf7223 */ /* 0x000fc800000000b7 */
[----:B------:R-:W-:Y:S02]  /*5d50*/  FSEL R13, R132, R11, !P5 ;  /* 0x0000000b840d7208 */ /* 0x000fe40006800000 */
[----:B------:R-:W-:-:S03]  /*5d60*/  FSETP.GEU.AND P5, PT, |R190|, 1.175494350822287508e-38, PT ;  /* 0x00800000be00780b */ /* 0x000fc60003fae200 */
[--C-:B--2---:R-:W-:Y:S01]  /*5d70*/  FFMA R132, R15, R13, R56.reuse ;  /* 0x0000000d0f847223 */ /* 0x104fe20000000038 */
[----:B------:R-:W-:Y:S01]  /*5d80*/  FSEL R133, R53, R190, !P5 ;  /* 0x000000be35857208 */ /* 0x000fe20006800000 */
[----:B------:R-:W-:Y:S01]  /*5d90*/  FADD R190, R190, 1 ;  /* 0x3f800000bebe7421 */ /* 0x000fe20000000000 */
[----:B------:R-:W-:Y:S01]  /*5da0*/  FADD R56, R60, -R56 ;  /* 0x800000383c387221 */ /* 0x000fe20000000000 */
[----:B------:R-:W-:Y:S01]  /*5db0*/  FADD R13, R177, -R132 ;  /* 0x80000084b10d7221 */ /* 0x000fe20000000000 */
[----:B------:R-:W2:Y:S02]  /*5dc0*/  MUFU.RCP R158, R133 ;  /* 0x00000085009e7308 */ /* 0x000ea40000001000 */
[----:B------:R-:W-:Y:S01]  /*5dd0*/  FFMA R56, R52, R56, R191 ;  /* 0x0000003834387223 */ /* 0x000fe200000000bf */
[----:B------:R-:W-:-:S05]  /*5de0*/  FMUL R58, R13, 16777216 ;  /* 0x4b8000000d3a7820 */ /* 0x000fca0000400000 */
[----:B------:R-:W-:Y:S02]  /*5df0*/  FSEL R15, R58, R13, !P4 ;  /* 0x0000000d3a0f7208 */ /* 0x000fe40006000000 */
[----:B------:R-:W-:-:S03]  /*5e00*/  FSETP.GEU.AND P4, PT, |R190|, 1.175494350822287508e-38, PT ;  /* 0x00800000be00780b */ /* 0x000fc60003f8e200 */
[--C-:B-1----:R-:W-:Y:S01]  /*5e10*/  FFMA R15, R57, R15, R132.reuse ;  /* 0x0000000f390f7223 */ /* 0x102fe20000000084 */
[----:B------:R-:W-:Y:S01]  /*5e20*/  FMUL R57, R190, 16777216 ;  /* 0x4b800000be397820 */ /* 0x000fe20000400000 */
[----:B------:R-:W-:Y:S02]  /*5e30*/  FADD R132, R61, -R132 ;  /* 0x800000843d847221 */ /* 0x000fe40000000000 */
[----:B------:R-:W-:Y:S02]  /*5e40*/  FADD R58, R62, -R15 ;  /* 0x8000000f3e3a7221 */ /* 0x000fe40000000000 */
[----:B------:R-:W-:Y:S01]  /*5e50*/  FSEL R135, R57, R190, !P4 ;  /* 0x000000be39877208 */ /* 0x000fe20006000000 */
[----:B------:R-:W-:Y:S01]  /*5e60*/  FADD R190, R190, 1 ;  /* 0x3f800000bebe7421 */ /* 0x000fe20000000000 */
[----:B------:R-:W-:Y:S01]  /*5e70*/  FMUL R53, R58, 16777216 ;  /* 0x4b8000003a357820 */ /* 0x000fe20000400000 */
[----:B------:R-:W-:Y:S02]  /*5e80*/  FFMA R56, R11, R132, R56 ;  /* 0x000000840b387223 */ /* 0x000fe40000000038 */
[C---:B------:R-:W-:Y:S01]  /*5e90*/  FMUL R59, R190.reuse, 16777216 ;  /* 0x4b800000be3b7820 */ /* 0x040fe20000400000 */
[----:B------:R-:W-:Y:S01]  /*5ea0*/  FADD R63, R190, 1 ;  /* 0x3f800000be3f7421 */ /* 0x000fe20000000000 */
[----:B------:R-:W-:-:S02]  /*5eb0*/  FSEL R134, R53, R58, !P5 ;  /* 0x0000003a35867208 */ /* 0x000fc40006800000 */
[----:B------:R-:W-:-:S03]  /*5ec0*/  FSETP.GEU.AND P5, PT, |R190|, 1.175494350822287508e-38, PT ;  /* 0x00800000be00780b */ /* 0x000fc60003fae200 */
[----:B--2---:R-:W-:Y:S01]  /*5ed0*/  FFMA R53, R158, R134, R15 ;  /* 0x000000869e357223 */ /* 0x004fe2000000000f */
        /* <DEDUP_REMOVED lines=11> */
[----:B------:R-:W-:-:S03]  /*5f90*/  FADD R53, R62, -R53 ;  /* 0x800000353e357221 */ /* 0x000fc60000000000 */
[----:B------:R-:W-:Y:S01]  /*5fa0*/  FADD R158, R181, -R134 ;  /* 0x80000086b59e7221 */ /* 0x000fe20000000000 */
[----:B------:R-:W-:-:S03]  /*5fb0*/  FFMA R15, R58, R53, R15 ;  /* 0x000000353a0f7223 */ /* 0x000fc6000000000f */
[----:B------:R-:W-:Y:S02]  /*5fc0*/  FMUL R57, R158, 16777216 ;  /* 0x4b8000009e397820 */ /* 0x000fe40000400000 */
[----:B------:R-:W-:-:S03]  /*5fd0*/  @!P4 FMUL R63, R63, 16777216 ;  /* 0x4b8000003f3fc820 */ /* 0x000fc60000400000 */
[----:B------:R-:W-:Y:S01]  /*5fe0*/  FSEL R57, R57, R158, !P5 ;  /* 0x0000009e39397208 */ /* 0x000fe20006800000 */
[----:B------:R1:W3:Y:S04]  /*5ff0*/  MUFU.RCP R132, R63 ;  /* 0x0000003f00847308 */ /* 0x0002e80000001000 */
[--C-:B--2---:R-:W-:Y:S01]  /*6000*/  FFMA R57, R59, R57, R134.reuse ;  /* 0x000000393b397223 */ /* 0x104fe20000000086 */
[----:B------:R-:W-:-:S03]  /*6010*/  FADD R134, R180, -R134 ;  /* 0x80000086b4867221 */ /* 0x000fc60000000000 */
[----:B------:R-:W-:Y:S01]  /*6020*/  FADD R14, R182, -R57 ;  /* 0x80000039b60e7221 */ /* 0x000fe20000000000 */
[----:B------:R-:W-:Y:S01]  /*6030*/  FFMA R15, R54, R134, R15 ;  /* 0x00000086360f7223 */ /* 0x000fe2000000000f */
[----:B-1----:R-:W-:Y:S02]  /*6040*/  MOV R63, R12 ;  /* 0x0000000c003f7202 */ /* 0x002fe40000000f00 */
[----:B------:R-:W-:-:S05]  /*6050*/  FMUL R11, R14, 16777216 ;  /* 0x4b8000000e0b7820 */ /* 0x000fca0000400000 */
[----:B------:R-:W-:Y:S01]  /*6060*/  FSEL R52, R11, R14, !P4 ;  /* 0x0000000e0b347208 */ /* 0x000fe20006000000 */
[----:B------:R-:W-:-:S04]  /*6070*/  FADD R11, R181, -R57 ;  /* 0x80000039b50b7221 */ /* 0x000fc80000000000 */
[----:B---3--:R-:W-:Y:S01]  /*6080*/  FFMA R191, R132, R52, R57 ;  /* 0x0000003484bf7223 */ /* 0x008fe20000000039 */
[----:B------:R-:W-:-:S03]  /*6090*/  FFMA R11, R158, R11, R15 ;  /* 0x0000000b9e0b7223 */ /* 0x000fc6000000000f */
[----:B------:R-:W-:-:S04]  /*60a0*/  FADD R183, R182, -R191 ;  /* 0x800000bfb6b77221 */ /* 0x000fc80000000000 */
[----:B------:R-:W-:-:S07]  /*60b0*/  FFMA R183, R14, R183, R11 ;  /* 0x000000b70eb77223 */ /* 0x000fce000000000b */
.L_x_5746:
[----:B------:R-:W-:Y:S05]  /*60c0*/  BSYNC.RECONVERGENT B0 ;  /* 0x0000000000007941 */ /* 0x000fea0003800200 */
.L_x_5745:
[----:B------:R-:W-:-:S03]  /*60d0*/  UMOV UR4, 0xffffffff ;  /* 0xffffffff00047882 */ /* 0x000fc60000000000 */
[----:B------:R-:W-:Y:S05]  /*60e0*/  BRA.DIV UR4, `(.L_x_5747) ;  /* 0x0000003a04dc7947 */ /* 0x000fea000b800000 */
[----:B------:R1:W2:Y:S04]  /*60f0*/  SHFL.DOWN PT, R52, R191, 0x10, 0x1f ;  /* 0x0a001f00bf347f89 */ /* 0x0002a800000e0000 */
[----:B------:R1:W3:Y:S04]  /*6100*/  SHFL.DOWN PT, R53, R183, 0x10, 0x1f ;  /* 0x0a001f00b7357f89 */ /* 0x0002e800000e0000 */
[----:B------:R1:W4:Y:S02]  /*6110*/  SHFL.DOWN PT, R14, R190, 0x10, 0x1f ;  /* 0x0a001f00be0e7f89 */ /* 0x00032400000e0000 */
.L_x_5778:
        /* <DEDUP_REMOVED lines=17> */
.L_x_5749:
[----:B------:R-:W-:Y:S05]  /*6230*/  BSYNC.RECONVERGENT B0 ;  /* 0x0000000000007941 */ /* 0x000fea0003800200 */
.L_x_5748:
[----:B------:R-:W-:-:S03]  /*6240*/  UMOV UR4, 0xffffffff ;  /* 0xffffffff00047882 */ /* 0x000fc60000000000 */
[----:B------:R-:W-:Y:S05]  /*6250*/  BRA.DIV UR4, `(.L_x_5750) ;  /* 0x0000003a04dc7947 */ /* 0x000fea000b800000 */
[----:B--2---:R2:W4:Y:S04]  /*6260*/  SHFL.DOWN PT, R52, R191, 0x8, 0x1f ;  /* 0x09001f00bf347f89 */ /* 0x00452800000e0000 */
[----:B---3--:R2:W3:Y:S04]  /*6270*/  SHFL.DOWN PT, R53, R183, 0x8, 0x1f ;  /* 0x09001f00b7357f89 */ /* 0x0084e800000e0000 */
[----:B------:R2:W0:Y:S02]  /*6280*/  SHFL.DOWN PT, R14, R190, 0x8, 0x1f ;  /* 0x09001f00be0e7f89 */ /* 0x00042400000e0000 */
.L_x_5783:
        /* <DEDUP_REMOVED lines=17> */
.L_x_5752:
[----:B------:R-:W-:Y:S05]  /*63a0*/  BSYNC.RECONVERGENT B0 ;  /* 0x0000000000007941 */ /* 0x000fea0003800200 */
.L_x_5751:
[----:B------:R-:W-:-:S03]  /*63b0*/  UMOV UR4, 0xffffffff ;  /* 0xffffffff00047882 */ /* 0x000fc60000000000 */
[----:B------:R-:W-:Y:S05]  /*63c0*/  BRA.DIV UR4, `(.L_x_5753) ;  /* 0x0000003a04dc7947 */ /* 0x000fea000b800000 */
[----:B----4-:R0:W4:Y:S04]  /*63d0*/  SHFL.DOWN PT, R52, R191, 0x4, 0x1f ;  /* 0x08801f00bf347f89 */ /* 0x01012800000e0000 */
[----:B---3--:R0:W3:Y:S04]  /*63e0*/  SHFL.DOWN PT, R53, R183, 0x4, 0x1f ;  /* 0x08801f00b7357f89 */ /* 0x0080e800000e0000 */
[----:B------:R0:W0:Y:S02]  /*63f0*/  SHFL.DOWN PT, R14, R190, 0x4, 0x1f ;  /* 0x08801f00be0e7f89 */ /* 0x00002400000e0000 */
.L_x_5788:
        /* <DEDUP_REMOVED lines=17> */
.L_x_5755:
[----:B------:R-:W-:Y:S05]  /*6510*/  BSYNC.RECONVERGENT B0 ;  /* 0x0000000000007941 */ /* 0x000fea0003800200 */
.L_x_5754:
[----:B------:R-:W-:-:S03]  /*6520*/  UMOV UR4, 0xffffffff ;  /* 0xffffffff00047882 */ /* 0x000fc60000000000 */
[----:B------:R-:W-:Y:S05]  /*6530*/  BRA.DIV UR4, `(.L_x_5756) ;  /* 0x0000003a04dc7947 */ /* 0x000fea000b800000 */
[----:B----4-:R0:W4:Y:S04]  /*6540*/  SHFL.DOWN PT, R52, R191, 0x2, 0x1f ;  /* 0x08401f00bf347f89 */ /* 0x01012800000e0000 */
[----:B---3--:R0:W3:Y:S04]  /*6550*/  SHFL.DOWN PT, R53, R183, 0x2, 0x1f ;  /* 0x08401f00b7357f89 */ /* 0x0080e800000e0000 */
[----:B------:R0:W0:Y:S02]  /*6560*/  SHFL.DOWN PT, R14, R190, 0x2, 0x1f ;  /* 0x08401f00be0e7f89 */ /* 0x00002400000e0000 */
.L_x_5793:
        /* <DEDUP_REMOVED lines=17> */
.L_x_5758:
[----:B------:R-:W-:Y:S05]  /*6680*/  BSYNC.RECONVERGENT B0 ;  /* 0x0000000000007941 */ /* 0x000fea0003800200 */
.L_x_5757:
[----:B------:R-:W-:-:S03]  /*6690*/  UMOV UR4, 0xffffffff ;  /* 0xffffffff00047882 */ /* 0x000fc60000000000 */
[----:B------:R-:W-:Y:S05]  /*66a0*/  BRA.DIV UR4, `(.L_x_5759) ;  /* 0x0000003a04dc7947 */ /* 0x000fea000b800000 */
[----:B----4-:R0:W4:Y:S04]  /*66b0*/  SHFL.DOWN PT, R52, R191, 0x1, 0x1f ;  /* 0x08201f00bf347f89 */ /* 0x01012800000e0000 */
[----:B---3--:R0:W3:Y:S04]  /*66c0*/  SHFL.DOWN PT, R53, R183, 0x1, 0x1f ;  /* 0x08201f00b7357f89 */ /* 0x0080e800000e0000 */
[----:B------:R0:W0:Y:S02]  /*66d0*/  SHFL.DOWN PT, R14, R190, 0x1, 0x1f ;  /* 0x08201f00be0e7f89 */ /* 0x00002400000e0000 */
.L_x_5798:
        /* <DEDUP_REMOVED lines=17> */
.L_x_5761:
[----:B------:R-:W-:Y:S05]  /*67f0*/  BSYNC.RECONVERGENT B0 ;  /* 0x0000000000007941 */ /* 0x000fea0003800200 */
.L_x_5760:
[----:B------:R-:W-:-:S03]  /*6800*/  UMOV UR4, 0xffffffff ;  /* 0xffffffff00047882 */ /* 0x000fc60000000000 */
[----:B------:R-:W-:Y:S05]  /*6810*/  BRA.DIV UR4, `(.L_x_5762) ;  /* 0x0000003a04dc7947 */ /* 0x000fea000b800000 */
[----:B------:R0:W0:Y:S04]  /*6820*/  SHFL.IDX PT, R133, R191, RZ, 0x1f ;  /* 0x00001fffbf857589 */ /* 0x00002800000e0000 */
[----:B-12---:R-:W1:Y:S04]  /*6830*/  SHFL.IDX PT, R183, R183, RZ, 0x1f ;  /* 0x00001fffb7b77589 */ /* 0x006e6800000e0000 */
[----:B------:R2:W0:Y:S02]  /*6840*/  SHFL.IDX PT, R14, R190, RZ, 0x1f ;  /* 0x00001fffbe0e7589 */ /* 0x00042400000e0000 */
.L_x_5803:
        /* <DEDUP_REMOVED lines=28> */
.L_x_5763:
[----:B------:R0:W1:Y:S02]  /*6a10*/  MUFU.RSQ R14, R12 ;  /* 0x0000000c000e7308 */ /* 0x0000640000001400 */
.L_x_5764:
[----:B------:R-:W5:Y:S01]  /*6a20*/  S2R R158, SR_TID.X ;  /* 0x00000000009e7919 */ /* 0x000f620000002100 */
[----:B--2---:R-:W2:Y:S01]  /*6a30*/  LDC.64 R190, c[0x0][0x3d0] ;  /* 0x0000f400ffbe7b82 */ /* 0x004ea20000000a00 */
[C---:B------:R-:W-:Y:S02]  /*6a40*/  R2UR UR8, R178.reuse ;  /* 0x00000000b20872ca */ /* 0x040fe400000e0000 */
[C---:B------:R-:W-:Y:S02]  /*6a50*/  R2UR UR9, R179.reuse ;  /* 0x00000000b30972ca */ /* 0x040fe400000e0000 */
[----:B------:R-:W-:Y:S02]  /*6a60*/  R2UR UR10, R178 ;  /* 0x00000000b20a72ca */ /* 0x000fe400000e0000 */
[----:B------:R-:W-:Y:S01]  /*6a70*/  R2UR UR11, R179 ;  /* 0x00000000b30b72ca */ /* 0x000fe200000e0000 */
[----:B------:R-:W3:Y:S08]  /*6a80*/  LDC.64 R188, c[0x0][0x3d8] ;  /* 0x0000f600ffbc7b82 */ /* 0x000ef00000000a00 */
[----:B------:R-:W4:Y:S08]  /*6a90*/  LDC.64 R186, c[0x0][0x3b0] ;  /* 0x0000ec00ffba7b82 */ /* 0x000f300000000a00 */
[----:B------:R-:W1:Y:S01]  /*6aa0*/  LDC.64 R134, c[0x0][0x3b8] ;  /* 0x0000ee00ff867b82 */ /* 0x000e620000000a00 */
[----:B-----5:R-:W-:-:S07]  /*6ab0*/  ISETP.NE.AND P4, PT, R158, RZ, PT ;  /* 0x000000ff9e00720c */ /* 0x020fce0003f85270 */
[----:B0-----:R-:W0:Y:S01]  /*6ac0*/  LDC.64 R12, c[0x0][0x3a8] ;  /* 0x0000ea00ff0c7b82 */ /* 0x001e220000000a00 */
[----:B------:R-:W-:-:S05]  /*6ad0*/  SHF.L.U32 R158, R158, 0x3, RZ ;  /* 0x000000039e9e7819 */ /* 0x000fca00000006ff */
[----:B----4-:R-:W-:Y:S01]  /*6ae0*/  IMAD.WIDE.U32 R186, R158, 0x2, R186 ;  /* 0x000000029eba7825 */ /* 0x010fe200078e00ba */
[----:B------:R-:W-:-:S03]  /*6af0*/  @!P4 R2UR UR4, R178 ;  /* 0x00000000b204c2ca */ /* 0x000fc600000e0000 */
[----:B--2---:R-:W-:Y:S01]  /*6b00*/  @!P4 IMAD.WIDE R190, R46, 0x4, R190 ;  /* 0x000000042ebec825 */ /* 0x004fe200078e02be */
[C---:B------:R-:W-:Y:S02]  /*6b10*/  @!P4 R2UR UR5, R179.reuse ;  /* 0x00000000b305c2ca */ /* 0x040fe400000e0000 */
[----:B------:R-:W-:Y:S01]  /*6b20*/  @!P4 R2UR UR6, R178 ;  /* 0x00000000b206c2ca */ /* 0x000fe200000e0000 */
[----:B---3--:R-:W-:Y:S01]  /*6b30*/  @!P4 IMAD.WIDE R188, R46, 0x4, R188 ;  /* 0x000000042ebcc825 */ /* 0x008fe200078e02bc */
[----:B------:R-:W-:-:S03]  /*6b40*/  @!P4 R2UR UR7, R179 ;  /* 0x00000000b307c2ca */ /* 0x000fc600000e0000 */
[----:B-1----:R-:W-:-:S06]  /*6b50*/  IMAD.WIDE.U32 R134, R158, 0x2, R134 ;  /* 0x000000029e867825 */ /* 0x002fcc00078e0086 */
[----:B------:R-:W-:Y:S04]  /*6b60*/  @!P4 STG.E desc[UR4][R190.64], R133 ;  /* 0x00000085be00c986 */ /* 0x000fe8000c101904 */
[----:B------:R-:W-:Y:S04]  /*6b70*/  @!P4 STG.E desc[UR6][R188.64], R14 ;  /* 0x0000000ebc00c986 */ /* 0x000fe8000c101906 */
[----:B------:R-:W2:Y:S04]  /*6b80*/  LDG.E.128 R52, desc[UR8][R186.64] ;  /* 0x00000008ba347981 */ /* 0x000ea8000c1e1d00 */
[----:B------:R-:W2:Y:S01]  /*6b90*/  LDG.E.128 R56, desc[UR10][R134.64] ;  /* 0x0000000a86387981 */ /* 0x000ea2000c1e1d00 */
[--C-:B------:R-:W-:Y:S01]  /*6ba0*/  FADD R11, R0, -R133.reuse ;  /* 0x80000085000b7221 */ /* 0x100fe20000000000 */
[----:B------:R-:W-:Y:S01]  /*6bb0*/  FADD R45, R45, -R133 ;  /* 0x800000852d2d7221 */ /* 0x000fe20000000000 */
[----:B0-----:R-:W-:-:S02]  /*6bc0*/  IMAD R47, R47, R12, RZ ;  /* 0x0000000c2f2f7224 */ /* 0x001fc400078e02ff */
[----:B------:R-:W-:Y:S01]  /*6bd0*/  FADD R39, R39, -R133 ;  /* 0x8000008527277221 */ /* 0x000fe20000000000 */
[-C--:B------:R-:W-:Y:S01]  /*6be0*/  FMUL R11, R11, R14.reuse ;  /* 0x0000000e0b0b7220 */ /* 0x080fe20000400000 */
[----:B------:R-:W-:Y:S01]  /*6bf0*/  FMUL R0, R45, R14 ;  /* 0x0000000e2d007220 */ /* 0x000fe20000400000 */
[----:B------:R-:W-:-:S04]  /*6c00*/  IMAD.WIDE.U32 R184, R46, R12, R184 ;  /* 0x0000000c2eb87225 */ /* 0x000fc800078e00b8 */
[--C-:B------:R-:W-:Y:S01]  /*6c10*/  FADD R45, R40, -R133.reuse ;  /* 0x80000085282d7221 */ /* 0x100fe20000000000 */
[--C-:B------:R-:W-:Y:S01]  /*6c20*/  FADD R15, R42, -R133.reuse ;  /* 0x800000852a0f7221 */ /* 0x100fe20000000000 */
[----:B------:R-:W-:Y:S01]  /*6c30*/  FADD R41, R41, -R133 ;  /* 0x8000008529297221 */ /* 0x000fe20000000000 */
[----:B------:R-:W-:Y:S01]  /*6c40*/  IMAD R13, R46, R13, R47 ;  /* 0x0000000d2e0d7224 */ /* 0x000fe200078e022f */
[----:B------:R-:W-:Y:S01]  /*6c50*/  F2FP.F16.F32.PACK_AB R47, R0, R11 ;  /* 0x0000000b002f723e */ /* 0x000fe200000000ff */
[--C-:B------:R-:W-:Y:S01]  /*6c60*/  FADD R11, R44, -R133.reuse ;  /* 0x800000852c0b7221 */ /* 0x100fe20000000000 */
[----:B------:R-:W-:Y:S01]  /*6c70*/  FADD R43, R43, -R133 ;  /* 0x800000852b2b7221 */ /* 0x000fe20000000000 */
[-C--:B------:R-:W-:Y:S01]  /*6c80*/  FMUL R45, R45, R14.reuse ;  /* 0x0000000e2d2d7220 */ /* 0x080fe20000400000 */
[----:B------:R-:W-:Y:S01]  /*6c90*/  IADD3 R0, PT, PT, R185, R13, RZ ;  /* 0x0000000db9007210 */ /* 0x000fe20007ffe0ff */
[-C--:B------:R-:W-:Y:S01]  /*6ca0*/  FMUL R44, R39, R14.reuse ;  /* 0x0000000e272c7220 */ /* 0x080fe20000400000 */
[----:B------:R-:W0:Y:S01]  /*6cb0*/  LDC.64 R12, c[0x0][0x3a0] ;  /* 0x0000e800ff0c7b82 */ /* 0x000e220000000a00 */
[-C--:B------:R-:W-:Y:S01]  /*6cc0*/  FMUL R15, R15, R14.reuse ;  /* 0x0000000e0f0f7220 */ /* 0x080fe20000400000 */
[----:B------:R-:W-:Y:S01]  /*6cd0*/  SHF.R.S32.HI R183, RZ, 0x1f, R0 ;  /* 0x0000001fffb77819 */ /* 0x000fe20000011400 */
[-C--:B------:R-:W-:Y:S01]  /*6ce0*/  FMUL R42, R41, R14.reuse ;  /* 0x0000000e292a7220 */ /* 0x080fe20000400000 */
[-C--:B------:R-:W-:Y:S01]  /*6cf0*/  FMUL R11, R11, R14.reuse ;  /* 0x0000000e0b0b7220 */ /* 0x080fe20000400000 */
[----:B------:R-:W-:Y:S01]  /*6d00*/  FMUL R40, R43, R14 ;  /* 0x0000000e2b287220 */ /* 0x000fe20000400000 */
[----:B------:R-:W-:-:S02]  /*6d10*/  LEA.HI R183, P4, R183, R184, RZ, 0x3 ;  /* 0x000000b8b7b77211 */ /* 0x000fc400078918ff */
[----:B------:R-:W-:Y:S02]  /*6d20*/  F2FP.F16.F32.PACK_AB R39, R44, R45 ;  /* 0x0000002d2c27723e */ /* 0x000fe400000000ff */
[----:B------:R-:W-:Y:S02]  /*6d30*/  SHF.L.U32 R41, R183, 0x1, RZ ;  /* 0x00000001b7297819 */ /* 0x000fe400000006ff */
[----:B------:R-:W-:Y:S02]  /*6d40*/  IADD3.X R132, PT, PT, RZ, R0, RZ, P4, !PT ;  /* 0x00000000ff847210 */ /* 0x000fe400027fe4ff */
[----:B------:R-:W-:Y:S02]  /*6d50*/  F2FP.F16.F32.PACK_AB R15, R42, R15 ;  /* 0x0000000f2a0f723e */ /* 0x000fe400000000ff */
[----:B------:R-:W-:Y:S02]  /*6d60*/  LOP3.LUT R45, R41, 0xfffffff0, RZ, 0xc0, !PT ;  /* 0xfffffff0292d7812 */ /* 0x000fe400078ec0ff */
[----:B------:R-:W-:-:S02]  /*6d70*/  R2UR UR4, R178 ;  /* 0x00000000b20472ca */ /* 0x000fc400000e0000 */
[C---:B------:R-:W-:Y:S02]  /*6d80*/  R2UR UR5, R179.reuse ;  /* 0x00000000b30572ca */ /* 0x040fe400000e0000 */
[----:B------:R-:W-:Y:S02]  /*6d90*/  R2UR UR6, R178 ;  /* 0x00000000b20672ca */ /* 0x000fe400000e0000 */
[----:B------:R-:W-:Y:S02]  /*6da0*/  R2UR UR7, R179 ;  /* 0x00000000b30772ca */ /* 0x000fe400000e0000 */
[----:B------:R-:W-:Y:S02]  /*6db0*/  F2FP.F16.F32.PACK_AB R11, R40, R11 ;  /* 0x0000000b280b723e */ /* 0x000fe400000000ff */
[----:B------:R-:W-:Y:S02]  /*6dc0*/  SHF.L.U64.HI R132, R183, 0x1, R132 ;  /* 0x00000001b7847819 */ /* 0x000fe40000010284 */
[----:B0-----:R-:W-:-:S04]  /*6dd0*/  IADD3 R44, P4, PT, R45, R12, RZ ;  /* 0x0000000c2d2c7210 */ /* 0x001fc80007f9e0ff */
[----:B------:R-:W-:Y:S01]  /*6de0*/  IADD3.X R45, PT, PT, R132, R13, RZ, P4, !PT ;  /* 0x0000000d842d7210 */ /* 0x000fe200027fe4ff */
[----:B--2---:R-:W-:Y:S02]  /*6df0*/  HFMA2 R56, R47, R52, R56 ;  /* 0x000000342f387231 */ /* 0x004fe40000000038 */
[----:B------:R-:W-:Y:S02]  /*6e00*/  HFMA2 R57, R11, R53, R57 ;  /* 0x000000350b397231 */ /* 0x000fe40000000039 */
[----:B------:R-:W-:Y:S02]  /*6e10*/  HFMA2 R58, R15, R54, R58 ;  /* 0x000000360f3a7231 */ /* 0x000fe4000000003a */
[----:B------:R-:W-:-:S05]  /*6e20*/  HFMA2 R59, R39, R55, R59 ;  /* 0x00000037273b7231 */ /* 0x000fca000000003b */
[----:B------:R0:W-:Y:S04]  /*6e30*/  STG.E.128 desc[UR4][R44.64], R56 ;  /* 0x000000382c007986 */ /* 0x0001e8000c101d04 */
[----:B------:R-:W2:Y:S04]  /*6e40*/  LDG.E.128 R40, desc[UR6][R186.64+0x200] ;  /* 0x00020006ba287981 */ /* 0x000ea8000c1e1d00 */
[----:B------:R-:W2:Y:S01]  /*6e50*/  LDG.E.128 R52, desc[UR8][R134.64+0x200] ;  /* 0x0002000886347981 */ /* 0x000ea2000c1e1d00 */
[----:B------:R-:W-:Y:S01]  /*6e60*/  IADD3 R132, P4, PT, R184, 0x100, RZ ;  /* 0x00000100b8847810 */ /* 0x000fe20007f9e0ff */
[--C-:B------:R-:W-:Y:S01]  /*6e70*/  FADD R11, R38, -R133.reuse ;  /* 0x80000085260b7221 */ /* 0x100fe20000000000 */
[--C-:B------:R-:W-:Y:S01]  /*6e80*/  FADD R37, R37, -R133.reuse ;  /* 0x8000008525257221 */ /* 0x100fe20000000000 */
[--C-:B------:R-:W-:Y:S01]  /*6e90*/  FADD R15, R34, -R133.reuse ;  /* 0x80000085220f7221 */ /* 0x100fe20000000000 */
[----:B------:R-:W-:Y:S01]  /*6ea0*/  IADD3.X R47, PT, PT, RZ, R0, RZ, P4, !PT ;  /* 0x00000000ff2f7210 */ /* 0x000fe200027fe4ff */
[-C--:B------:R-:W-:Y:S01]  /*6eb0*/  FMUL R11, R11, R14.reuse ;  /* 0x0000000e0b0b7220 */ /* 0x080fe20000400000 */
[----:B------:R-:W-:Y:S01]  /*6ec0*/  FMUL R38, R37, R14 ;  /* 0x0000000e25267220 */ /* 0x000fe20000400000 */
[----:B------:R-:W-:Y:S01]  /*6ed0*/  FADD R33, R33, -R133 ;  /* 0x8000008521217221 */ /* 0x000fe20000000000 */
[----:B------:R-:W-:Y:S01]  /*6ee0*/  SHF.R.S32.HI R39, RZ, 0x1f, R47 ;  /* 0x0000001fff277819 */ /* 0x000fe2000001142f */
[--C-:B------:R-:W-:Y:S01]  /*6ef0*/  FADD R35, R35, -R133.reuse ;  /* 0x8000008523237221 */ /* 0x100fe20000000000 */
[--C-:B------:R-:W-:Y:S01]  /*6f00*/  FADD R37, R32, -R133.reuse ;  /* 0x8000008520257221 */ /* 0x100fe20000000000 */
[----:B------:R-:W-:Y:S01]  /*6f10*/  F2FP.F16.F32.PACK_AB R38, R38, R11 ;  /* 0x0000000b2626723e */ /* 0x000fe200000000ff */
[--C-:B------:R-:W-:Y:S01]  /*6f20*/  FADD R11, R36, -R133.reuse ;  /* 0x80000085240b7221 */ /* 0x100fe20000000000 */
[----:B------:R-:W-:Y:S01]  /*6f30*/  LEA.HI R39, P4, R39, R132, RZ, 0x3 ;  /* 0x0000008427277211 */ /* 0x000fe200078918ff */
[----:B------:R-:W-:Y:S01]  /*6f40*/  FADD R31, R31, -R133 ;  /* 0x800000851f1f7221 */ /* 0x000fe20000000000 */
[-C--:B------:R-:W-:Y:S01]  /*6f50*/  FMUL R15, R15, R14.reuse ;  /* 0x0000000e0f0f7220 */ /* 0x080fe20000400000 */
[-C--:B------:R-:W-:Y:S01]  /*6f60*/  FMUL R34, R33, R14.reuse ;  /* 0x0000000e21227220 */ /* 0x080fe20000400000 */
[----:B0-----:R-:W-:Y:S01]  /*6f70*/  SHF.L.U32 R45, R39, 0x1, RZ ;  /* 0x00000001272d7819 */ /* 0x001fe200000006ff */
[-C--:B------:R-:W-:Y:S01]  /*6f80*/  FMUL R11, R11, R14.reuse ;  /* 0x0000000e0b0b7220 */ /* 0x080fe20000400000 */
[-C--:B------:R-:W-:Y:S01]  /*6f90*/  FMUL R32, R35, R14.reuse ;  /* 0x0000000e23207220 */ /* 0x080fe20000400000 */
[-C--:B------:R-:W-:Y:S01]  /*6fa0*/  FMUL R37, R37, R14.reuse ;  /* 0x0000000e25257220 */ /* 0x080fe20000400000 */
[----:B------:R-:W-:Y:S01]  /*6fb0*/  FMUL R36, R31, R14 ;  /* 0x0000000e1f247220 */ /* 0x000fe20000400000 */
[----:B------:R-:W-:-:S02]  /*6fc0*/  IADD3.X R56, PT, PT, RZ, R47, RZ, P4, !PT ;  /* 0x0000002fff387210 */ /* 0x000fc400027fe4ff */
[----:B------:R-:W-:Y:S02]  /*6fd0*/  F2FP.F16.F32.PACK_AB R15, R34, R15 ;  /* 0x0000000f220f723e */ /* 0x000fe400000000ff */
[----:B------:R-:W-:Y:S02]  /*6fe0*/  LOP3.LUT R45, R45, 0xfffffff0, RZ, 0xc0, !PT ;  /* 0xfffffff02d2d7812 */ /* 0x000fe400078ec0ff */
[----:B------:R-:W-:Y:S02]  /*6ff0*/  F2FP.F16.F32.PACK_AB R11, R32, R11 ;  /* 0x0000000b200b723e */ /* 0x000fe400000000ff */
[----:B------:R-:W-:Y:S02]  /*7000*/  F2FP.F16.F32.PACK_AB R36, R36, R37 ;  /* 0x000000252424723e */ /* 0x000fe400000000ff */
[----:B------:R-:W-:Y:S02]  /*7010*/  SHF.L.U64.HI R56, R39, 0x1, R56 ;  /* 0x0000000127387819 */ /* 0x000fe40000010238 */
[----:B------:R-:W-:-:S04]  /*7020*/  IADD3 R44, P4, PT, R45, R12, RZ ;  /* 0x0000000c2d2c7210 */ /* 0x000fc80007f9e0ff */
        /* <DEDUP_REMOVED lines=42> */
[----:B------:R-:W-:Y:S04]  /*72d0*/  STG.E.128 desc[UR4][R40.64], R32 ;  /* 0x0000002028007986 */ /* 0x000fe8000c101d04 */
        /* <DEDUP_REMOVED lines=19> */
[----:B------:R-:W-:Y:S01]  /*7410*/  SHF.L.U32 R17, R36, 0x1, RZ ;  /* 0x0000000124117819 */ /* 0x000fe200000006ff */
        /* <DEDUP_REMOVED lines=10> */
[----:B------:R-:W-:Y:S01]  /*74c0*/  IADD3 R10, P4, PT, R17, R12, RZ ;  /* 0x0000000c110a7210 */ /* 0x000fe20007f9e0ff */
[----:B--2---:R-:W-:-:S02]  /*74d0*/  HFMA2 R24, R22, R24, R28 ;  /* 0x0000001816187231 */ /* 0x004fc4000000001c */
[----:B------:R-:W-:Y:S02]  /*74e0*/  HFMA2 R25, R11, R25, R29 ;  /* 0x000000190b197231 */ /* 0x000fe4000000001d */
[----:B------:R-:W-:Y:S01]  /*74f0*/  HFMA2 R26, R15, R26, R30 ;  /* 0x0000001a0f1a7231 */ /* 0x000fe2000000001e */
[----:B------:R-:W-:Y:S01]  /*7500*/  IADD3.X R11, PT, PT, R20, R13, RZ, P4, !PT ;  /* 0x0000000d140b7210 */ /* 0x000fe200027fe4ff */
        /* <DEDUP_REMOVED lines=11> */
[--C-:B------:R-:W-:Y:S01]  /*75c0*/  FADD R15, R2, -R133.reuse ;  /* 0x80000085020f7221 */ /* 0x100fe20000000000 */
[----:B------:R-:W-:Y:S01]  /*75d0*/  SHF.R.S32.HI R28, RZ, 0x1f, R30 ;  /* 0x0000001fff1c7819 */ /* 0x000fe2000001141e */
[--C-:B------:R-:W-:Y:S01]  /*75e0*/  FADD R5, R5, -R133.reuse ;  /* 0x8000008505057221 */ /* 0x100fe20000000000 */
[--C-:B0-----:R-:W-:Y:S01]  /*75f0*/  FADD R11, R4, -R133.reuse ;  /* 0x80000085040b7221 */ /* 0x101fe20000000000 */
[----:B------:R-:W-:Y:S01]  /*7600*/  F2FP.F16.F32.PACK_AB R8, R8, R9 ;  /* 0x000000090808723e */ /* 0x000fe200000000ff */
[--C-:B------:R-:W-:Y:S01]  /*7610*/  FADD R9, R6, -R133.reuse ;  /* 0x8000008506097221 */ /* 0x100fe20000000000 */
[----:B------:R-:W-:Y:S01]  /*7620*/  LEA.HI R28, P4, R28, R29, RZ, 0x3 ;  /* 0x0000001d1c1c7211 */ /* 0x000fe200078918ff */
[----:B------:R-:W-:Y:S01]  /*7630*/  FADD R7, R7, -R133 ;  /* 0x8000008507077221 */ /* 0x000fe20000000000 */
[-C--:B------:R-:W-:Y:S01]  /*7640*/  FMUL R3, R3, R14.reuse ;  /* 0x0000000e03037220 */ /* 0x080fe20000400000 */
[-C--:B------:R-:W-:Y:S01]  /*7650*/  FMUL R2, R9, R14.reuse ;  /* 0x0000000e09027220 */ /* 0x080fe20000400000 */
[-C--:B------:R-:W-:Y:S01]  /*7660*/  FMUL R6, R15, R14.reuse ;  /* 0x0000000e0f067220 */ /* 0x080fe20000400000 */
[----:B------:R-:W-:Y:S01]  /*7670*/  FMUL R5, R5, R14 ;  /* 0x0000000e05057220 */ /* 0x000fe20000400000 */
[----:B------:R-:W-:Y:S01]  /*7680*/  IADD3.X R9, PT, PT, RZ, R30, RZ, P4, !PT ;  /* 0x0000001eff097210 */ /* 0x000fe200027fe4ff */
[-C--:B------:R-:W-:Y:S01]  /*7690*/  FMUL R4, R11, R14.reuse ;  /* 0x0000000e0b047220 */ /* 0x080fe20000400000 */
[C---:B------:R-:W-:Y:S01]  /*76a0*/  SHF.L.U32 R10, R28.reuse, 0x1, RZ ;  /* 0x000000011c0a7819 */ /* 0x040fe200000006ff */
[----:B------:R-:W-:Y:S01]  /*76b0*/  FMUL R7, R7, R14 ;  /* 0x0000000e07077220 */ /* 0x000fe20000400000 */
[----:B------:R-:W-:-:S02]  /*76c0*/  SHF.L.U64.HI R24, R28, 0x1, R9 ;  /* 0x000000011c187819 */ /* 0x000fc40000010209 */
[----:B------:R-:W-:Y:S02]  /*76d0*/  F2FP.F16.F32.PACK_AB R6, R6, R3 ;  /* 0x000000030606723e */ /* 0x000fe400000000ff */
[----:B------:R-:W-:Y:S02]  /*76e0*/  F2FP.F16.F32.PACK_AB R9, R4, R5 ;  /* 0x000000050409723e */ /* 0x000fe400000000ff */
[----:B------:R-:W-:Y:S02]  /*76f0*/  LOP3.LUT R3, R10, 0xfffffff0, RZ, 0xc0, !PT ;  /* 0xfffffff00a037812 */ /* 0x000fe400078ec0ff */
[----:B------:R-:W-:Y:S02]  /*7700*/  F2FP.F16.F32.PACK_AB R7, R2, R7 ;  /* 0x000000070207723e */ /* 0x000fe400000000ff */
        /* <DEDUP_REMOVED lines=18> */
[--C-:B0-----:R-:W-:Y:S01]  /*7830*/  FADD R17, R122, -R133.reuse ;  /* 0x800000857a117221 */ /* 0x101fe20000000000 */
[--C-:B------:R-:W-:Y:S01]  /*7840*/  FADD R3, R50, -R133.reuse ;  /* 0x8000008532037221 */ /* 0x100fe20000000000 */
[----:B------:R-:W-:Y:S01]  /*7850*/  F2FP.F16.F32.PACK_AB R20, R20, R15 ;  /* 0x0000000f1414723e */ /* 0x000fe200000000ff */
[--C-:B------:R-:W-:Y:S01]  /*7860*/  FADD R15, R120, -R133.reuse ;  /* 0x80000085780f7221 */ /* 0x100fe20000000000 */
[----:B------:R-:W-:Y:S01]  /*7870*/  LEA.HI R21, P4, R21, R22, RZ, 0x3 ;  /* 0x0000001615157211 */ /* 0x000fe200078918ff */
[----:B------:R-:W-:Y:S01]  /*7880*/  FADD R49, R49, -R133 ;  /* 0x8000008531317221 */ /* 0x000fe20000000000 */
[-C--:B------:R-:W-:Y:S01]  /*7890*/  FMUL R17, R17, R14.reuse ;  /* 0x0000000e11117220 */ /* 0x080fe20000400000 */
[-C--:B------:R-:W-:Y:S01]  /*78a0*/  FMUL R18, R121, R14.reuse ;  /* 0x0000000e79127220 */ /* 0x080fe20000400000 */
[----:B------:R-:W-:Y:S01]  /*78b0*/  IADD3.X R22, PT, PT, RZ, R23, RZ, P4, !PT ;  /* 0x00000017ff167210 */ /* 0x000fe200027fe4ff */
[-C--:B------:R-:W-:Y:S01]  /*78c0*/  FMUL R15, R15, R14.reuse ;  /* 0x0000000e0f0f7220 */ /* 0x080fe20000400000 */
[-C--:B------:R-:W-:Y:S01]  /*78d0*/  FMUL R16, R123, R14.reuse ;  /* 0x0000000e7b107220 */ /* 0x080fe20000400000 */
[-C--:B------:R-:W-:Y:S01]  /*78e0*/  FMUL R3, R3, R14.reuse ;  /* 0x0000000e03037220 */ /* 0x080fe20000400000 */
[----:B------:R-:W-:Y:S01]  /*78f0*/  SHF.L.U64.HI R22, R21, 0x1, R22 ;  /* 0x0000000115167819 */ /* 0x000fe20000010216 */
[----:B------:R-:W-:Y:S01]  /*7900*/  FMUL R2, R49, R14 ;  /* 0x0000000e31027220 */ /* 0x000fe20000400000 */
[----:B------:R-:W-:-:S02]  /*7910*/  SHF.L.U32 R21, R21, 0x1, RZ ;  /* 0x0000000115157819 */ /* 0x000fc400000006ff */
[----:B------:R-:W-:Y:S02]  /*7920*/  F2FP.F16.F32.PACK_AB R19, R18, R17 ;  /* 0x000000111213723e */ /* 0x000fe400000000ff */
[----:B------:R-:W-:Y:S02]  /*7930*/  F2FP.F16.F32.PACK_AB R15, R16, R15 ;  /* 0x0000000f100f723e */ /* 0x000fe400000000ff */
[----:B------:R-:W-:Y:S02]  /*7940*/  LOP3.LUT R17, R21, 0xfffffff0, RZ, 0xc0, !PT ;  /* 0xfffffff015117812 */ /* 0x000fe400078ec0ff */
[----:B------:R-:W-:Y:S02]  /*7950*/  F2FP.F16.F32.PACK_AB R3, R2, R3 ;  /* 0x000000030203723e */ /* 0x000fe400000000ff */
[----:B------:R-:W-:Y:S01]  /*7960*/  IADD3 R2, P4, PT, R17, R12, RZ ;  /* 0x0000000c11027210 */ /* 0x000fe20007f9e0ff */
[----:B--2---:R-:W-:Y:S02]  /*7970*/  HFMA2 R16, R20, R4, R8 ;  /* 0x0000000414107231 */ /* 0x004fe40000000008 */
[----:B------:R-:W-:-:S02]  /*7980*/  HFMA2 R17, R3, R5, R9 ;  /* 0x0000000503117231 */ /* 0x000fc40000000009 */
        /* <DEDUP_REMOVED lines=31> */
[----:B------:R-:W-:Y:S02]  /*7b80*/  LOP3.LUT R15, R21, 0xfffffff0, RZ, 0xc0, !PT ;  /* 0xfffffff0150f7812 */ /* 0x000fe400078ec0ff */
[----:B------:R-:W-:Y:S02]  /*7b90*/  F2FP.F16.F32.PACK_AB R125, R2, R125 ;  /* 0x0000007d027d723e */ /* 0x000fe400000000ff */
        /* <DEDUP_REMOVED lines=52> */
[----:B------:R-:W-:Y:S01]  /*7ee0*/  FMUL R20, R15, R14 ;  /* 0x0000000e0f147220 */ /* 0x000fe20000400000 */
[--C-:B------:R-:W-:Y:S01]  /*7ef0*/  FADD R15, R148, -R133.reuse ;  /* 0x80000085940f7221 */ /* 0x100fe20000000000 */
[----:B------:R-:W-:Y:S01]  /*7f00*/  FADD R147, R147, -R133 ;  /* 0x8000008593937221 */ /* 0x000fe20000000000 */
[----:B------:R-:W-:Y:S01]  /*7f10*/  SHF.R.S32.HI R21, RZ, 0x1f, R23 ;  /* 0x0000001fff157819 */ /* 0x000fe20000011417 */
[--C-:B0-----:R-:W-:Y:S01]  /*7f20*/  FADD R17, R150, -R133.reuse ;  /* 0x8000008596117221 */ /* 0x101fe20000000000 */
[--C-:B------:R-:W-:Y:S01]  /*7f30*/  FADD R3, R146, -R133.reuse ;  /* 0x8000008592037221 */ /* 0x100fe20000000000 */
[----:B------:R-:W-:Y:S01]  /*7f40*/  FADD R151, R151, -R133 ;  /* 0x8000008597977221 */ /* 0x000fe20000000000 */
[----:B------:R-:W-:Y:S01]  /*7f50*/  LEA.HI R21, P4, R21, R22, RZ, 0x3 ;  /* 0x0000001615157211 */ /* 0x000fe200078918ff */
[-C--:B------:R-:W-:Y:S01]  /*7f60*/  FMUL R143, R143, R14.reuse ;  /* 0x0000000e8f8f7220 */ /* 0x080fe20000400000 */
[-C--:B------:R-:W-:Y:S01]  /*7f70*/  FMUL R15, R15, R14.reuse ;  /* 0x0000000e0f0f7220 */ /* 0x080fe20000400000 */
[-C--:B------:R-:W-:Y:S01]  /*7f80*/  FMUL R16, R149, R14.reuse ;  /* 0x0000000e95107220 */ /* 0x080fe20000400000 */
[-C--:B------:R-:W-:Y:S01]  /*7f90*/  FMUL R18, R17, R14.reuse ;  /* 0x0000000e11127220 */ /* 0x080fe20000400000 */
[----:B------:R-:W-:Y:S01]  /*7fa0*/  SHF.L.U32 R17, R21, 0x1, RZ ;  /* 0x0000000115117819 */ /* 0x000fe200000006ff */
[-C--:B------:R-:W-:Y:S01]  /*7fb0*/  FMUL R3, R3, R14.reuse ;  /* 0x0000000e03037220 */ /* 0x080fe20000400000 */
[-C--:B------:R-:W-:Y:S01]  /*7fc0*/  FMUL R2, R147, R14.reuse ;  /* 0x0000000e93027220 */ /* 0x080fe20000400000 */
[----:B------:R-:W-:Y:S01]  /*7fd0*/  FMUL R151, R151, R14 ;  /* 0x0000000e97977220 */ /* 0x000fe20000400000 */
[----:B------:R-:W-:-:S02]  /*7fe0*/  F2FP.F16.F32.PACK_AB R20, R20, R143 ;  /* 0x0000008f1414723e */ /* 0x000fc400000000ff */
[----:B------:R-:W-:Y:S02]  /*7ff0*/  IADD3.X R22, PT, PT, RZ, R23, RZ, P4, !PT ;  /* 0x00000017ff167210 */ /* 0x000fe400027fe4ff */
[----:B------:R-:W-:Y:S02]  /*8000*/  F2FP.F16.F32.PACK_AB R15, R16, R15 ;  /* 0x0000000f100f723e */ /* 0x000fe400000000ff */
[----:B------:R-:W-:Y:S02]  /*8010*/  LOP3.LUT R17, R17, 0xfffffff0, RZ, 0xc0, !PT ;  /* 0xfffffff011117812 */ /* 0x000fe400078ec0ff */
[----:B------:R-:W-:Y:S02]  /*8020*/  F2FP.F16.F32.PACK_AB R3, R2, R3 ;  /* 0x000000030203723e */ /* 0x000fe400000000ff */
[----:B------:R-:W-:Y:S02]  /*8030*/  F2FP.F16.F32.PACK_AB R19, R18, R151 ;  /* 0x000000971213723e */ /* 0x000fe400000000ff */
[----:B------:R-:W-:-:S02]  /*8040*/  SHF.L.U64.HI R22, R21, 0x1, R22 ;  /* 0x0000000115167819 */ /* 0x000fc40000010216 */
[----:B------:R-:W-:Y:S01]  /*8050*/  IADD3 R2, P4, PT, R17, R12, RZ ;  /* 0x0000000c11027210 */ /* 0x000fe20007f9e0ff */
[----:B--2---:R-:W-:Y:S02]  /*8060*/  HFMA2 R16, R20, R4, R8 ;  /* 0x0000000414107231 */ /* 0x004fe40000000008 */
        /* <DEDUP_REMOVED lines=97> */
[----:B------:R-:W-:Y:S01]  /*8680*/  SHF.L.U32 R15, R21, 0x1, RZ ;  /* 0x00000001150f7819 */ /* 0x000fe200000006ff */
[-C--:B------:R-:W-:Y:S01]  /*8690*/  FMUL R95, R95, R14.reuse ;  /* 0x0000000e5f5f7220 */ /* 0x080fe20000400000 */
        /* <DEDUP_REMOVED lines=130> */
[--C-:B------:R-:W-:Y:S01]  /*8ec0*/  FADD R15, R72, -R133.reuse ;  /* 0x80000085480f7221 */ /* 0x100fe20000000000 */
[--C-:B------:R-:W-:Y:S01]  /*8ed0*/  FADD R73, R73, -R133.reuse ;  /* 0x8000008549497221 */ /* 0x100fe20000000000 */
[--C-:B------:R-:W-:Y:S01]  /*8ee0*/  FADD R77, R77, -R133.reuse ;  /* 0x800000854d4d7221 */ /* 0x100fe20000000000 */
[--C-:B------:R-:W-:Y:S01]  /*8ef0*/  FADD R75, R75, -R133.reuse ;  /* 0x800000854b4b7221 */ /* 0x100fe20000000000 */
[----:B------:R-:W-:Y:S01]  /*8f00*/  IADD3 R22, P4, PT, R184, 0xf00, RZ ;  /* 0x00000f00b8167810 */ /* 0x000fe20007f9e0ff */
[-C--:B------:R-:W-:Y:S01]  /*8f10*/  FMUL R15, R15, R14.reuse ;  /* 0x0000000e0f0f7220 */ /* 0x080fe20000400000 */
[-C--:B------:R-:W-:Y:S01]  /*8f20*/  FMUL R77, R77, R14.reuse ;  /* 0x0000000e4d4d7220 */ /* 0x080fe20000400000 */
[-C--:B------:R-:W-:Y:S01]  /*8f30*/  FMUL R18, R75, R14.reuse ;  /* 0x0000000e4b127220 */ /* 0x080fe20000400000 */
[--C-:B------:R-:W-:Y:S01]  /*8f40*/  FADD R17, R76, -R133.reuse ;  /* 0x800000854c117221 */ /* 0x100fe20000000000 */
[----:B0-----:R-:W-:Y:S01]  /*8f50*/  FMUL R2, R73, R14 ;  /* 0x0000000e49027220 */ /* 0x001fe20000400000 */
[----:B------:R-:W-:Y:S01]  /*8f60*/  IADD3.X R24, PT, PT, RZ, R0, RZ, P4, !PT ;  /* 0x00000000ff187210 */ /* 0x000fe200027fe4ff */
[--C-:B------:R-:W-:Y:S01]  /*8f70*/  FADD R19, R74, -R133.reuse ;  /* 0x800000854a137221 */ /* 0x100fe20000000000 */
[----:B------:R-:W-:Y:S01]  /*8f80*/  F2FP.F16.F32.PACK_AB R3, R18, R77 ;  /* 0x0000004d1203723e */ /* 0x000fe200000000ff */
[--C-:B------:R-:W-:Y:S01]  /*8f90*/  FADD R79, R79, -R133.reuse ;  /* 0x800000854f4f7221 */ /* 0x100fe20000000000 */
[----:B------:R-:W-:Y:S01]  /*8fa0*/  F2FP.F16.F32.PACK_AB R2, R2, R15 ;  /* 0x0000000f0202723e */ /* 0x000fe200000000ff */
[----:B------:R-:W-:Y:S01]  /*8fb0*/  FADD R21, R78, -R133 ;  /* 0x800000854e157221 */ /* 0x000fe20000000000 */
[----:B------:R-:W-:Y:S01]  /*8fc0*/  SHF.R.S32.HI R15, RZ, 0x1f, R24 ;  /* 0x0000001fff0f7819 */ /* 0x000fe20000011418 */
[-C--:B------:R-:W-:Y:S01]  /*8fd0*/  FMUL R17, R17, R14.reuse ;  /* 0x0000000e11117220 */ /* 0x080fe20000400000 */
[-C--:B------:R-:W-:Y:S01]  /*8fe0*/  FMUL R16, R19, R14.reuse ;  /* 0x0000000e13107220 */ /* 0x080fe20000400000 */
[----:B------:R-:W-:Y:S01]  /*8ff0*/  FMUL R79, R79, R14 ;  /* 0x0000000e4f4f7220 */ /* 0x000fe20000400000 */
[----:B------:R-:W-:Y:S01]  /*9000*/  LEA.HI R18, P4, R15, R22, RZ, 0x3 ;  /* 0x000000160f127211 */ /* 0x000fe200078918ff */
[-C--:B------:R-:W-:Y:S01]  /*9010*/  FMUL R20, R21, R14.reuse ;  /* 0x0000000e15147220 */ /* 0x080fe20000400000 */
[C---:B------:R-:W-:Y:S01]  /*9020*/  FADD R117, -R133.reuse, R117 ;  /* 0x0000007585757221 */ /* 0x040fe20000000100 */
[----:B------:R-:W-:Y:S01]  /*9030*/  F2FP.F16.F32.PACK_AB R16, R16, R17 ;  /* 0x000000111010723e */ /* 0x000fe200000000ff */
[C---:B------:R-:W-:Y:S01]  /*9040*/  FADD R81, -R133.reuse, R81 ;  /* 0x0000005185517221 */ /* 0x040fe20000000100 */
[C---:B------:R-:W-:Y:S01]  /*9050*/  FADD R83, -R133.reuse, R83 ;  /* 0x0000005385537221 */ /* 0x040fe20000000100 */
[----:B------:R-:W-:Y:S01]  /*9060*/  F2FP.F16.F32.PACK_AB R20, R20, R79 ;  /* 0x0000004f1414723e */ /* 0x000fe200000000ff */
[C---:B------:R-:W-:Y:S01]  /*9070*/  FADD R15, -R133.reuse, R118 ;  /* 0x00000076850f7221 */ /* 0x040fe20000000100 */
[C---:B------:R-:W-:Y:S01]  /*9080*/  FADD R119, -R133.reuse, R119 ;  /* 0x0000007785777221 */ /* 0x040fe20000000100 */
[C---:B------:R-:W-:Y:S01]  /*9090*/  FADD R17, -R133.reuse, R160 ;  /* 0x000000a085117221 */ /* 0x040fe20000000100 */
[----:B------:R-:W-:Y:S01]  /*90a0*/  BSSY.RECONVERGENT B0, `(.L_x_5765) ;  /* 0x0000048000007945 */ /* 0x000fe20003800200 */
        /* <DEDUP_REMOVED lines=27> */
[----:B--2---:R-:W-:Y:S01]  /*9260*/  HFMA2 R6, R3, R10, R6 ;  /* 0x0000000a03067231 */ /* 0x004fe20000000006 */
[----:B------:R-:W-:Y:S01]  /*9270*/  IADD3.X R3, PT, PT, RZ, R24, RZ, P4, !PT ;  /* 0x00000018ff037210 */ /* 0x000fe200027fe4ff */
[----:B------:R-:W-:-:S02]  /*9280*/  HFMA2 R4, R2, R8, R4 ;  /* 0x0000000802047231 */ /* 0x000fc40000000004 */
[----:B------:R-:W-:Y:S02]  /*9290*/  HFMA2 R5, R16, R9, R5 ;  /* 0x0000000910057231 */ /* 0x000fe40000000005 */
[C---:B------:R-:W-:Y:S01]  /*92a0*/  FADD R9, -R133.reuse, R80 ;  /* 0x0000005085097221 */ /* 0x040fe20000000100 */
[C---:B------:R-:W-:Y:S01]  /*92b0*/  SHF.L.U64.HI R8, R18.reuse, 0x1, R3 ;  /* 0x0000000112087819 */ /* 0x040fe20000010203 */
[----:B------:R-:W-:Y:S01]  /*92c0*/  HFMA2 R7, R20, R11, R7 ;  /* 0x0000000b14077231 */ /* 0x000fe20000000007 */
[----:B------:R-:W-:Y:S01]  /*92d0*/  SHF.L.U32 R3, R18, 0x1, RZ ;  /* 0x0000000112037819 */ /* 0x000fe200000006ff */
[C---:B------:R-:W-:Y:S01]  /*92e0*/  FADD R11, -R133.reuse, R82 ;  /* 0x00000052850b7221 */ /* 0x040fe20000000100 */
[----:B------:R-:W-:Y:S01]  /*92f0*/  FADD R133, -R133, R182 ;  /* 0x000000b685857221 */ /* 0x000fe20000000100 */
[-C--:B------:R-:W-:Y:S01]  /*9300*/  FMUL R10, R9, R14.reuse ;  /* 0x0000000e090a7220 */ /* 0x080fe20000400000 */
[----:B------:R-:W-:Y:S01]  /*9310*/  LOP3.LUT R3, R3, 0xfffffff0, RZ, 0xc0, !PT ;  /* 0xfffffff003037812 */ /* 0x000fe200078ec0ff */
[-C--:B------:R-:W-:Y:S01]  /*9320*/  FMUL R16, R11, R14.reuse ;  /* 0x0000000e0b107220 */ /* 0x080fe20000400000 */
[-C--:B------:R-:W-:Y:S01]  /*9330*/  FMUL R18, R15, R14.reuse ;  /* 0x0000000e0f127220 */ /* 0x080fe20000400000 */
[----:B------:R-:W-:Y:S01]  /*9340*/  FMUL R20, R17, R14 ;  /* 0x0000000e11147220 */ /* 0x000fe20000400000 */
[----:B------:R-:W-:-:S04]  /*9350*/  IADD3 R2, P4, PT, R3, R12, RZ ;  /* 0x0000000c03027210 */ /* 0x000fc80007f9e0ff */
[----:B------:R-:W-:-:S05]  /*9360*/  IADD3.X R3, PT, PT, R8, R13, RZ, P4, !PT ;  /* 0x0000000d08037210 */ /* 0x000fca00027fe4ff */
[----:B------:R0:W-:Y:S01]  /*9370*/  STG.E.128 desc[UR4][R2.64], R4 ;  /* 0x0000000402007986 */ /* 0x0001e2000c101d04 */
[----:B------:R-:W-:Y:S05]  /*9380*/  @P0 BRA `(.L_x_5766) ;  /* 0x0000000000640947 */ /* 0x000fea0003800000 */
[C---:B------:R-:W-:Y:S02]  /*9390*/  R2UR UR4, R178.reuse ;  /* 0x00000000b20472ca */ /* 0x040fe400000e0000 */
[C---:B------:R-:W-:Y:S02]  /*93a0*/  R2UR UR5, R179.reuse ;  /* 0x00000000b30572ca */ /* 0x040fe400000e0000 */
[----:B------:R-:W-:Y:S02]  /*93b0*/  R2UR UR6, R178 ;  /* 0x00000000b20672ca */ /* 0x000fe400000e0000 */
[----:B------:R-:W-:-:S09]  /*93c0*/  R2UR UR7, R179 ;  /* 0x00000000b30772ca */ /* 0x000fd200000e0000 */
[----:B------:R-:W2:Y:S04]  /*93d0*/  LDG.E.128 R40, desc[UR4][R186.64+0x2000] ;  /* 0x00200004ba287981 */ /* 0x000ea8000c1e1d00 */
[----:B------:R-:W2:Y:S01]  /*93e0*/  LDG.E.128 R48, desc[UR6][R134.64+0x2000] ;  /* 0x0020000686307981 */ /* 0x000ea2000c1e1d00 */
[----:B0-----:R-:W-:Y:S02]  /*93f0*/  IADD3 R3, P0, PT, R184, 0x1000, RZ ;  /* 0x00001000b8037810 */ /* 0x001fe40007f1e0ff */
[----:B------:R-:W-:Y:S02]  /*9400*/  F2FP.F16.F32.PACK_AB R6, R18, R83 ;  /* 0x000000531206723e */ /* 0x000fe400000000ff */
[----:B------:R-:W-:Y:S02]  /*9410*/  IADD3.X R2, PT, PT, RZ, R0, RZ, P0, !PT ;  /* 0x00000000ff027210 */ /* 0x000fe400007fe4ff */
[----:B------:R-:W-:-:S02]  /*9420*/  F2FP.F16.F32.PACK_AB R5, R16, R81 ;  /* 0x000000511005723e */ /* 0x000fc400000000ff */
[----:B------:R-:W-:Y:S02]  /*9430*/  SHF.R.S32.HI R8, RZ, 0x1f, R2 ;  /* 0x0000001fff087819 */ /* 0x000fe40000011402 */
[----:B------:R-:W-:Y:S02]  /*9440*/  F2FP.F16.F32.PACK_AB R7, R20, R119 ;  /* 0x000000771407723e */ /* 0x000fe400000000ff */
[----:B------:R-:W-:-:S04]  /*9450*/  LEA.HI R8, P0, R8, R3, RZ, 0x3 ;  /* 0x0000000308087211 */ /* 0x000fc800078118ff */
[----:B------:R-:W-:Y:S02]  /*9460*/  IADD3.X R3, PT, PT, RZ, R2, RZ, P0, !PT ;  /* 0x00000002ff037210 */ /* 0x000fe400007fe4ff */
[C---:B------:R-:W-:Y:S02]  /*9470*/  SHF.L.U32 R9, R8.reuse, 0x1, RZ ;  /* 0x0000000108097819 */ /* 0x040fe400000006ff */
[----:B------:R-:W-:Y:S02]  /*9480*/  SHF.L.U64.HI R8, R8, 0x1, R3 ;  /* 0x0000000108087819 */ /* 0x000fe40000010203 */
[----:B------:R-:W-:Y:S02]  /*9490*/  F2FP.F16.F32.PACK_AB R3, R10, R117 ;  /* 0x000000750a03723e */ /* 0x000fe400000000ff */
[----:B------:R-:W-:-:S04]  /*94a0*/  LOP3.LUT R9, R9, 0xfffffff0, RZ, 0xc0, !PT ;  /* 0xfffffff009097812 */ /* 0x000fc800078ec0ff */
[----:B------:R-:W-:Y:S01]  /*94b0*/  IADD3 R2, P0, PT, R9, R12, RZ ;  /* 0x0000000c09027210 */ /* 0x000fe20007f1e0ff */
[----:B--2---:R-:W-:Y:S02]  /*94c0*/  HFMA2 R4, R3, R40, R48 ;  /* 0x0000002803047231 */ /* 0x004fe40000000030 */
[----:B------:R-:W-:Y:S02]  /*94d0*/  HFMA2 R5, R5, R41, R49 ;  /* 0x0000002905057231 */ /* 0x000fe40000000031 */
[----:B------:R-:W-:Y:S01]  /*94e0*/  HFMA2 R6, R6, R42, R50 ;  /* 0x0000002a06067231 */ /* 0x000fe20000000032 */
[----:B------:R-:W-:Y:S01]  /*94f0*/  IADD3.X R3, PT, PT, R8, R13, RZ, P0, !PT ;  /* 0x0000000d08037210 */ /* 0x000fe200007fe4ff */
[----:B------:R-:W-:-:S05]  /*9500*/  HFMA2 R7, R7, R43, R51 ;  /* 0x0000002b07077231 */ /* 0x000fca0000000033 */
[----:B------:R1:W-:Y:S02]  /*9510*/  STG.E.128 desc[UR4][R2.64], R4 ;  /* 0x0000000402007986 */ /* 0x0003e4000c101d04 */
.L_x_5766:
[----:B------:R-:W-:Y:S05]  /*9520*/  BSYNC.RECONVERGENT B0 ;  /* 0x0000000000007941 */ /* 0x000fea0003800200 */
.L_x_5765:
[----:B------:R-:W-:Y:S01]  /*9530*/  BSSY.RECONVERGENT B0, `(.L_x_5767) ;  /* 0x0000023000007945 */ /* 0x000fe20003800200 */
[-C--:B------:R-:W-:Y:S01]  /*9540*/  FMUL R19, R19, R14.reuse ;  /* 0x0000000e13137220 */ /* 0x080fe20000400000 */
[-C--:B01----:R-:W-:Y:S01]  /*9550*/  FMUL R4, R161, R14.reuse ;  /* 0x0000000ea1047220 */ /* 0x083fe20000400000 */
[-C--:B------:R-:W-:Y:S01]  /*9560*/  FMUL R5, R21, R14.reuse ;  /* 0x0000000e15057220 */ /* 0x080fe20000400000 */
[-C--:B------:R-:W-:Y:S01]  /*9570*/  FMUL R6, R163, R14.reuse ;  /* 0x0000000ea3067220 */ /* 0x080fe20000400000 */
[-C--:B------:R-:W-:Y:S01]  /*9580*/  FMUL R23, R23, R14.reuse ;  /* 0x0000000e17177220 */ /* 0x080fe20000400000 */
[-C--:B------:R-:W-:Y:S01]  /*9590*/  FMUL R10, R165, R14.reuse ;  /* 0x0000000ea50a7220 */ /* 0x080fe20000400000 */
[-C--:B------:R-:W-:Y:S01]  /*95a0*/  FMUL R7, R167, R14.reuse ;  /* 0x0000000ea7077220 */ /* 0x080fe20000400000 */
[----:B------:R-:W-:Y:S01]  /*95b0*/  FMUL R16, R25, R14 ;  /* 0x0000000e19107220 */ /* 0x000fe20000400000 */
[----:B------:R-:W-:Y:S06]  /*95c0*/  @P1 BRA `(.L_x_5768) ;  /* 0x0000000000641947 */ /* 0x000fec0003800000 */
[C---:B------:R-:W-:Y:S02]  /*95d0*/  R2UR UR4, R178.reuse ;  /* 0x00000000b20472ca */ /* 0x040fe400000e0000 */
[C---:B------:R-:W-:Y:S02]  /*95e0*/  R2UR UR5, R179.reuse ;  /* 0x00000000b30572ca */ /* 0x040fe400000e0000 */
[----:B------:R-:W-:Y:S02]  /*95f0*/  R2UR UR6, R178 ;  /* 0x00000000b20672ca */ /* 0x000fe400000e0000 */
[----:B------:R-:W-:-:S09]  /*9600*/  R2UR UR7, R179 ;  /* 0x00000000b30772ca */ /* 0x000fd200000e0000 */
[----:B------:R-:W2:Y:S04]  /*9610*/  LDG.E.128 R40, desc[UR4][R186.64+0x2200] ;  /* 0x00220004ba287981 */ /* 0x000ea8000c1e1d00 */
[----:B------:R-:W2:Y:S01]  /*9620*/  LDG.E.128 R48, desc[UR6][R134.64+0x2200] ;  /* 0x0022000686307981 */ /* 0x000ea2000c1e1d00 */
[----:B------:R-:W-:Y:S02]  /*9630*/  IADD3 R3, P0, PT, R184, 0x1100, RZ ;  /* 0x00001100b8037810 */ /* 0x000fe40007f1e0ff */
        /* <DEDUP_REMOVED lines=18> */
.L_x_5768:
[----:B------:R-:W-:Y:S05]  /*9760*/  BSYNC.RECONVERGENT B0 ;  /* 0x0000000000007941 */ /* 0x000fea0003800200 */
.L_x_5767:
[----:B------:R-:W-:Y:S01]  /*9770*/  BSSY.RECONVERGENT B0, `(.L_x_5769) ;  /* 0x0000023000007945 */ /* 0x000fe20003800200 */
[-C--:B------:R-:W-:Y:S01]  /*9780*/  FMUL R27, R27, R14.reuse ;  /* 0x0000000e1b1b7220 */ /* 0x080fe20000400000 */
[-C--:B0-----:R-:W-:Y:S01]  /*9790*/  FMUL R4, R169, R14.reuse ;  /* 0x0000000ea9047220 */ /* 0x081fe20000400000 */
        /* <DEDUP_REMOVED lines=32> */
.L_x_5770:
[----:B------:R-:W-:Y:S05]  /*99a0*/  BSYNC.RECONVERGENT B0 ;  /* 0x0000000000007941 */ /* 0x000fea0003800200 */
.L_x_5769:
        /* <DEDUP_REMOVED lines=9> */
[----:B------:R-:W-:Y:S01]  /*9a40*/  LOP3.LUT R160, R158, 0x1000, RZ, 0xfc, !PT ;  /* 0x000010009ea07812 */ /* 0x000fe200078efcff */
        /* <DEDUP_REMOVED lines=9> */
[----:B------:R-:W-:-:S04]  /*9ae0*/  IADD3.X R0, PT, PT, RZ, R0, RZ, P0, !PT ;  /* 0x00000000ff007210 */ /* 0x000fc800007fe4ff */
[----:B------:R-:W-:-:S04]  /*9af0*/  SHF.R.S32.HI R2, RZ, 0x1f, R0 ;  /* 0x0000001fff027819 */ /* 0x000fc80000011400 */
[----:B------:R-:W-:-:S04]  /*9b00*/  LEA.HI R2, P0, R2, R185, RZ, 0x3 ;  /* 0x000000b902027211 */ /* 0x000fc800078118ff */
[----:B------:R-:W-:Y:S02]  /*9b10*/  IADD3.X R5, PT, PT, RZ, R0, RZ, P0, !PT ;  /* 0x00000000ff057210 */ /* 0x000fe400007fe4ff */
[C---:B------:R-:W-:Y:S02]  /*9b20*/  SHF.L.U32 R3, R2.reuse, 0x1, RZ ;  /* 0x0000000102037819 */ /* 0x040fe400000006ff */
[----:B------:R-:W-:Y:S02]  /*9b30*/  SHF.L.U64.HI R2, R2, 0x1, R5 ;  /* 0x0000000102027819 */ /* 0x000fe40000010205 */
[----:B------:R-:W-:Y:S02]  /*9b40*/  F2FP.F16.F32.PACK_AB R5, R6, R61 ;  /* 0x0000003d0605723e */ /* 0x000fe400000000ff */
[----:B------:R-:W-:Y:S02]  /*9b50*/  LOP3.LUT R3, R3, 0xfffffff0, RZ, 0xc0, !PT ;  /* 0xfffffff003037812 */ /* 0x000fe400078ec0ff */
[----:B------:R-:W-:-:S02]  /*9b60*/  F2FP.F16.F32.PACK_AB R0, R4, R63 ;  /* 0x0000003f0400723e */ /* 0x000fc400000000ff */
[----:B------:R-:W-:Y:S02]  /*9b70*/  F2FP.F16.F32.PACK_AB R6, R8, R37 ;  /* 0x000000250806723e */ /* 0x000fe400000000ff */
[----:B------:R-:W-:-:S04]  /*9b80*/  IADD3 R12, P0, PT, R3, R12, RZ ;  /* 0x0000000c030c7210 */ /* 0x000fc80007f1e0ff */
[----:B------:R-:W-:Y:S01]  /*9b90*/  IADD3.X R13, PT, PT, R2, R13, RZ, P0, !PT ;  /* 0x0000000d020d7210 */ /* 0x000fe200007fe4ff */
[----:B--2---:R-:W-:Y:S02]  /*9ba0*/  HFMA2 R4, R0, R16, R132 ;  /* 0x0000001000047231 */ /* 0x004fe40000000084 */
[----:B------:R-:W-:Y:S02]  /*9bb0*/  HFMA2 R5, R5, R17, R133 ;  /* 0x0000001105057231 */ /* 0x000fe40000000085 */
[----:B------:R-:W-:Y:S02]  /*9bc0*/  HFMA2 R6, R6, R18, R134 ;  /* 0x0000001206067231 */ /* 0x000fe40000000086 */
[----:B------:R-:W-:-:S05]  /*9bd0*/  HFMA2 R7, R7, R19, R135 ;  /* 0x0000001307077231 */ /* 0x000fca0000000087 */
[----:B------:R0:W-:Y:S02]  /*9be0*/  STG.E.128 desc[UR4][R12.64], R4 ;  /* 0x000000040c007986 */ /* 0x0001e4000c101d04 */
.L_x_5772:
[----:B------:R-:W-:Y:S05]  /*9bf0*/  BSYNC.RECONVERGENT B0 ;  /* 0x0000000000007941 */ /* 0x000fea0003800200 */
.L_x_5771:
[----:B------:R-:W1:Y:S01]  /*9c00*/  LDCU UR4, c[0x0][0x370] ;  /* 0x00006e00ff0477ac */ /* 0x000e620008000800 */
[----:B------:R-:W1:Y:S02]  /*9c10*/  LDC R3, c[0x0][0x364] ;  /* 0x0000d900ff037b82 */ /* 0x000e640000000800 */
[----:B-1----:R-:W-:-:S05]  /*9c20*/  IMAD R46, R3, UR4, R46 ;  /* 0x00000004032e7c24 */ /* 0x002fca000f8e022e */
[----:B------:R-:W-:-:S13]  /*9c30*/  ISETP.GE.AND P0, PT, R46, UR38, PT ;  /* 0x000000262e007c0c */ /* 0x000fda000bf06270 */
[----:B------:R-:W-:Y:S05]  /*9c40*/  @!P0 BRA `(.L_x_5773) ;  /* 0xffffff6400708947 */ /* 0x000fea000383ffff */
[----:B------:R-:W-:Y:S05]  /*9c50*/  EXIT ;  /* 0x000000000000794d */ /* 0x000fea0003800000 */
.L_x_5747:
        /* <DEDUP_REMOVED lines=8> */
.L_x_5775:
[----:B------:R-:W-:Y:S05]  /*9ce0*/  BSYNC B0 ;  /* 0x0000000000007941 */ /* 0x000fea0003800000 */
.L_x_5774:
        /* <DEDUP_REMOVED lines=8> */
.L_x_5776:
[----:B------:R-:W-:Y:S02]  /*9d70*/  MOV R13, R190 ;  /* 0x000000be000d7202 */ /* 0x000fe40000000f00 */
[----:B------:R-:W-:-:S07]  /*9d80*/  MOV R53, R14 ;  /* 0x0000000e00357202 */ /* 0x000fce0000000f00 */
[----:B------:R-:W-:Y:S05]  /*9d90*/  WARPSYNC.COLLECTIVE R15, `(.L_x_5777) ;  /* 0x000000000f087348 */ /* 0x000fea0003c00000 */
[----:B------:R0:W1:Y:S02]  /*9da0*/  SHFL.DOWN P6, R14, R13, R12, R11 ;  /* 0x0800000c0d0e7389 */ /* 0x00006400000c000b */
[----:B01----:R-:W-:Y:S05]  /*9db0*/  ENDCOLLECTIVE ;  /* 0x000000000000791b */ /* 0x003fea0003800000 */
.L_x_5777:
[----:B------:R-:W-:Y:S05]  /*9dc0*/  BRA `(.L_x_5778) ;  /* 0xffffffc000d47947 */ /* 0x000fea000383ffff */
.L_x_5750:
        /* <DEDUP_REMOVED lines=8> */
.L_x_5780:
[----:B------:R-:W-:Y:S05]  /*9e50*/  BSYNC B0 ;  /* 0x0000000000007941 */ /* 0x000fea0003800000 */
.L_x_5779:
        /* <DEDUP_REMOVED lines=8> */
.L_x_5781:
[----:B------:R-:W-:Y:S02]  /*9ee0*/  MOV R13, R190 ;  /* 0x000000be000d7202 */ /* 0x000fe40000000f00 */
[----:B------:R-:W-:-:S07]  /*9ef0*/  MOV R53, R14 ;  /* 0x0000000e00357202 */ /* 0x000fce0000000f00 */
[----:B------:R-:W-:Y:S05]  /*9f00*/  WARPSYNC.COLLECTIVE R15, `(.L_x_5782) ;  /* 0x000000000f087348 */ /* 0x000fea0003c00000 */
[----:B------:R0:W1:Y:S02]  /*9f10*/  SHFL.DOWN P6, R14, R13, R12, R11 ;  /* 0x0800000c0d0e7389 */ /* 0x00006400000c000b */
[----:B01----:R-:W-:Y:S05]  /*9f20*/  ENDCOLLECTIVE ;  /* 0x000000000000791b */ /* 0x003fea0003800000 */
.L_x_5782:
[----:B------:R-:W-:Y:S05]  /*9f30*/  BRA `(.L_x_5783) ;  /* 0xffffffc000d47947 */ /* 0x000fea000383ffff */
.L_x_5753:
        /* <DEDUP_REMOVED lines=8> */
.L_x_5785:
[----:B------:R-:W-:Y:S05]  /*9fc0*/  BSYNC B0 ;  /* 0x0000000000007941 */ /* 0x000fea0003800000 */
.L_x_5784:
        /* <DEDUP_REMOVED lines=8> */
.L_x_5786:
[----:B------:R-:W-:Y:S02]  /*a050*/  MOV R13, R190 ;  /* 0x000000be000d7202 */ /* 0x000fe40000000f00 */
[----:B------:R-:W-:-:S07]  /*a060*/  MOV R53, R14 ;  /* 0x0000000e00357202 */ /* 0x000fce0000000f00 */
[----:B------:R-:W-:Y:S05]  /*a070*/  WARPSYNC.COLLECTIVE R15, `(.L_x_5787) ;  /* 0x000000000f087348 */ /* 0x000fea0003c00000 */
[----:B------:R0:W1:Y:S02]  /*a080*/  SHFL.DOWN P6, R14, R13, R12, R11 ;  /* 0x0800000c0d0e7389 */ /* 0x00006400000c000b */
[----:B01----:R-:W-:Y:S05]  /*a090*/  ENDCOLLECTIVE ;  /* 0x000000000000791b */ /* 0x003fea0003800000 */
.L_x_5787:
[----:B------:R-:W-:Y:S05]  /*a0a0*/  BRA `(.L_x_5788) ;  /* 0xffffffc000d47947 */ /* 0x000fea000383ffff */
.L_x_5756:
        /* <DEDUP_REMOVED lines=8> */
.L_x_5790:
[----:B------:R-:W-:Y:S05]  /*a130*/  BSYNC B0 ;  /* 0x0000000000007941 */ /* 0x000fea0003800000 */
.L_x_5789:
        /* <DEDUP_REMOVED lines=8> */
.L_x_5791:
[----:B------:R-:W-:Y:S02]  /*a1c0*/  MOV R13, R190 ;  /* 0x000000be000d7202 */ /* 0x000fe40000000f00 */
[----:B------:R-:W-:-:S07]  /*a1d0*/  MOV R53, R14 ;  /* 0x0000000e00357202 */ /* 0x000fce0000000f00 */
[----:B------:R-:W-:Y:S05]  /*a1e0*/  WARPSYNC.COLLECTIVE R15, `(.L_x_5792) ;  /* 0x000000000f087348 */ /* 0x000fea0003c00000 */
[----:B------:R0:W1:Y:S02]  /*a1f0*/  SHFL.DOWN P6, R14, R13, R12, R11 ;  /* 0x0800000c0d0e7389 */ /* 0x00006400000c000b */
[----:B01----:R-:W-:Y:S05]  /*a200*/  ENDCOLLECTIVE ;  /* 0x000000000000791b */ /* 0x003fea0003800000 */
.L_x_5792:
[----:B------:R-:W-:Y:S05]  /*a210*/  BRA `(.L_x_5793) ;  /* 0xffffffc000d47947 */ /* 0x000fea000383ffff */
.L_x_5759:
        /* <DEDUP_REMOVED lines=8> */
.L_x_5795:
[----:B------:R-:W-:Y:S05]  /*a2a0*/  BSYNC B0 ;  /* 0x0000000000007941 */ /* 0x000fea0003800000 */
.L_x_5794:
        /* <DEDUP_REMOVED lines=8> */
.L_x_5796:
[----:B------:R-:W-:Y:S02]  /*a330*/  MOV R13, R190 ;  /* 0x000000be000d7202 */ /* 0x000fe40000000f00 */
[----:B------:R-:W-:-:S07]  /*a340*/  MOV R53, R14 ;  /* 0x0000000e00357202 */ /* 0x000fce0000000f00 */
[----:B------:R-:W-:Y:S05]  /*a350*/  WARPSYNC.COLLECTIVE R15, `(.L_x_5797) ;  /* 0x000000000f087348 */ /* 0x000fea0003c00000 */
[----:B------:R0:W1:Y:S02]  /*a360*/  SHFL.DOWN P6, R14, R13, R12, R11 ;  /* 0x0800000c0d0e7389 */ /* 0x00006400000c000b */
[----:B01----:R-:W-:Y:S05]  /*a370*/  ENDCOLLECTIVE ;  /* 0x000000000000791b */ /* 0x003fea0003800000 */
.L_x_5797:
[----:B------:R-:W-:Y:S05]  /*a380*/  BRA `(.L_x_5798) ;  /* 0xffffffc000d47947 */ /* 0x000fea000383ffff */
.L_x_5762:
        /* <DEDUP_REMOVED lines=8> */
.L_x_5800:
[----:B------:R-:W-:Y:S05]  /*a410*/  BSYNC B0 ;  /* 0x0000000000007941 */ /* 0x000fea0003800000 */
.L_x_5799:
        /* <DEDUP_REMOVED lines=8> */
.L_x_5801:
[----:B------:R-:W-:Y:S02]  /*a4a0*/  MOV R13, R190 ;  /* 0x000000be000d7202 */ /* 0x000fe40000000f00 */
[----:B------:R-:W-:-:S07]  /*a4b0*/  MOV R183, R14 ;  /* 0x0000000e00b77202 */ /* 0x000fce0000000f00 */
[----:B------:R-:W-:Y:S05]  /*a4c0*/  WARPSYNC.COLLECTIVE R15, `(.L_x_5802) ;  /* 0x000000000f087348 */ /* 0x000fea0003c00000 */
[----:B------:R0:W1:Y:S02]  /*a4d0*/  SHFL.IDX P6, R14, R13, R12, R11 ;  /* 0x0000000c0d0e7389 */ /* 0x00006400000c000b */
[----:B01----:R-:W-:Y:S05]  /*a4e0*/  ENDCOLLECTIVE ;  /* 0x000000000000791b */ /* 0x003fea0003800000 */
.L_x_5802:
[----:B------:R-:W-:Y:S05]  /*a4f0*/  BRA `(.L_x_5803) ;  /* 0xffffffc000d47947 */ /* 0x000fea000383ffff */
.L_x_5804:
        /* <DEDUP_REMOVED lines=16> */
.L_x_7568:


//--------------------- .text._Z17LayerNormWarpImplI19BiasAddResidualLoadI6__halffE11AffineStoreIfS1_EfLi8ELi160ELi160ELi32ELi1ELb0EEvT_T0_iidPT1_S8_ --------------------------
	.section	.text._Z17LayerNormWarpImplI19BiasAddResidualLoadI6__halffE11AffineStoreIfS1_EfLi8ELi160ELi160ELi32ELi1ELb0EEvT_T0_iidPT1_S8_,"ax",@progbits
	.align	128
        .global         _Z17LayerNormWarpImplI19BiasAddResidualLoadI6__halffE11AffineStoreIfS1_EfLi8ELi160ELi160ELi32ELi1ELb0EEvT_T0_iidPT1_S8_
        .type           _Z17LayerNormWarpImplI19BiasAddResidualLoadI6__halffE11AffineStoreIfS1_EfLi8ELi160ELi160ELi32ELi1ELb0EEvT_T0_iidPT1_S8_,@function
        .size           _Z17LayerNormWarpImplI19BiasAddResidualLoadI6__halffE11AffineStoreIfS1_EfLi8ELi160ELi160ELi32ELi1ELb0EEvT_T0_iidPT1_S8_,(.L_x_7569 - _Z17LayerNormWarpImplI19BiasAddResidualLoadI6__halffE11AffineStoreIfS1_EfLi8ELi160ELi160ELi32ELi1ELb0EEvT_T0_iidPT1_S8_)
        .other          _Z17LayerNormWarpImplI19BiasAddResidualLoadI6__halffE11AffineStoreIfS1_EfLi8ELi160ELi160ELi32ELi1ELb0EEvT_T0_iidPT1_S8_,@"STO_CUDA_ENTRY STV_DEFAULT"
_Z17LayerNormWarpImplI19BiasAddResidualLoadI6__halffE11AffineStoreIfS1_EfLi8ELi160ELi160ELi32ELi1ELb0EEvT_T0_iidPT1_S8_:
.text._Z17LayerNormWarpImplI19BiasAddResidualLoadI6__halffE11AffineStoreIfS1_EfLi8ELi160ELi160ELi32ELi1ELb0EEvT_T0_iidPT1_S8_:
        /* <DEDUP_REMOVED lines=25> */
.L_x_5805:
        /* <DEDUP_REMOVED lines=11> */
.L_x_5820:
[----:B------:R-:W-:Y:S01]  /*0240*/  HFMA2 R195, -RZ, RZ, 0, 0 ;  /* 0x00000000ffc37431 */ /* 0x000fe200000001ff */
[----:B------:R-:W-:Y:S01]  /*0250*/  SHF.R.S32.HI R121, RZ, 0x1f, R2 ;  /* 0x0000001fff797819 */ /* 0x000fe20000011402 */
[----:B0-----:R-:W0:Y:S01]  /*0260*/  LDC.64 R188, c[0x0][0x388] ;  /* 0x0000e200ffbc7b82 */ /* 0x001e220000000a00 */
[----:B------:R-:W-:Y:S02]  /*0270*/  MOV R194, R14 ;  /* 0x0000000e00c27202 */ /* 0x000fe40000000f00 */
[C---:B-1----:R-:W-:Y:S01]  /*0280*/  R2UR UR4, R192.reuse ;  /* 0x00000000c00472ca */ /* 0x042fe200000e0000 */
        /* <DEDUP_REMOVED lines=13> */
[----:B------:R-:W2:Y:S01]  /*0360*/  LDG.E.128 R36, desc[UR6][R188.64] ;  /* 0x00000006bc247981 */ /* 0x000ea2000c1e1d00 */
[----:B------:R-:W-:Y:S02]  /*0370*/  IADD3.X R3, PT, PT, RZ, R11, RZ, P0, !PT ;  /* 0x0000000bff037210 */ /* 0x000fe400007fe4ff */
[----:B------:R-:W-:Y:S01]  /*0380*/  LOP3.LUT R44, R44, 0xfffffff0, RZ, 0xc0, !PT ;  /* 0xfffffff02c2c7812 */ /* 0x000fe200078ec0ff */
[----:B------:R-:W3:Y:S01]  /*0390*/  LDG.E.128 R72, desc[UR6][R188.64+0x200] ;  /* 0x00020006bc487981 */ /* 0x000ee2000c1e1d00 */
[----:B------:R-:W-:Y:S02]  /*03a0*/  SHF.L.U64.HI R0, R0, 0x1, R3 ;  /* 0x0000000100007819 */ /* 0x000fe40000010203 */
[C---:B------:R-:W-:Y:S01]  /*03b0*/  IADD3 R40, P0, PT, R44.reuse, UR38, RZ ;  /* 0x000000262c287c10 */ /* 0x040fe2000ff1e0ff */
[----:B------:R-:W4:Y:S01]  /*03c0*/  LDG.E.128 R56, desc[UR6][R188.64+0x400] ;  /* 0x00040006bc387981 */ /* 0x000f22000c1e1d00 */
[----:B------:R-:W-:-:S02]  /*03d0*/  IADD3 R44, P1, PT, R44, UR40, RZ ;  /* 0x000000282c2c7c10 */ /* 0x000fc4000ff3e0ff */
[C---:B------:R-:W-:Y:S01]  /*03e0*/  IADD3.X R41, PT, PT, R0.reuse, UR39, RZ, P0, !PT ;  /* 0x0000002700297c10 */ /* 0x040fe200087fe4ff */
[----:B------:R-:W5:Y:S01]  /*03f0*/  LDG.E.128 R20, desc[UR6][R188.64+0x600] ;  /* 0x00060006bc147981 */ /* 0x000f62000c1e1d00 */
[----:B------:R-:W-:-:S03]  /*0400*/  IADD3.X R45, PT, PT, R0, UR41, RZ, P1, !PT ;  /* 0x00000029002d7c10 */ /* 0x000fc60008ffe4ff */
[----:B------:R-:W5:Y:S04]  /*0410*/  LDG.E.128 R92, desc[UR6][R188.64+0xa00] ;  /* 0x000a0006bc5c7981 */ /* 0x000f68000c1e1d00 */
[----:B------:R-:W2:Y:S04]  /*0420*/  LDG.E.128 R40, desc[UR4][R40.64] ;  /* 0x0000000428287981 */ /* 0x000ea8000c1e1d00 */
[----:B------:R-:W2:Y:S01]  /*0430*/  LDG.E.128 R44, desc[UR8][R44.64] ;  /* 0x000000082c2c7981 */ /* 0x000ea2000c1e1d00 */
[----:B------:R-:W-:-:S03]  /*0440*/  IADD3 R3, P0, PT, R184, 0x100, RZ ;  /* 0x00000100b8037810 */ /* 0x000fc60007f1e0ff */
[----:B------:R-:W5:Y:S01]  /*0450*/  LDG.E.128 R80, desc[UR6][R188.64+0xe00] ;  /* 0x000e0006bc507981 */ /* 0x000f62000c1e1d00 */
[----:B------:R-:W-:-:S03]  /*0460*/  IADD3.X R4, PT, PT, RZ, R11, RZ, P0, !PT ;  /* 0x0000000bff047210 */ /* 0x000fc600007fe4ff */
[----:B------:R-:W5:Y:S01]  /*0470*/  LDG.E.128 R104, desc[UR6][R188.64+0x1000] ;  /* 0x00100006bc687981 */ /* 0x000f62000c1e1d00 */
[----:B------:R-:W-:-:S03]  /*0480*/  SHF.R.S32.HI R0, RZ, 0x1f, R4 ;  /* 0x0000001fff007819 */ /* 0x000fc60000011404 */
[----:B------:R-:W5:Y:S01]  /*0490*/  LDG.E.128 R116, desc[UR6][R188.64+0x1400] ;  /* 0x00140006bc747981 */ /* 0x000f62000c1e1d00 */
        /* <DEDUP_REMOVED lines=9> */
[----:B------:R-:W3:Y:S04]  /*0530*/  LDG.E.128 R68, desc[UR4][R68.64] ;  /* 0x0000000444447981 */ /* 0x000ee8000c1e1d00 */
[----:B------:R-:W3:Y:S01]  /*0540*/  LDG.E.128 R76, desc[UR8][R76.64] ;  /* 0x000000084c4c7981 */ /* 0x000ee2000c1e1d00 */
        /* <DEDUP_REMOVED lines=12> */
[----:B------:R-:W4:Y:S04]  /*0610*/  LDG.E.128 R28, desc[UR4][R28.64] ;  /* 0x000000041c1c7981 */ /* 0x000f28000c1e1d00 */
[----:B------:R-:W4:Y:S01]  /*0620*/  LDG.E.128 R32, desc[UR8][R32.64] ;  /* 0x0000000820207981 */ /* 0x000f22000c1e1d00 */
        /* <DEDUP_REMOVED lines=12> */
[----:B------:R-:W5:Y:S04]  /*06f0*/  LDG.E.128 R24, desc[UR4][R24.64] ;  /* 0x0000000418187981 */ /* 0x000f68000c1e1d00 */
[----:B------:R-:W5:Y:S01]  /*0700*/  LDG.E.128 R52, desc[UR8][R52.64] ;  /* 0x0000000834347981 */ /* 0x000f62000c1e1d00 */
[----:B------:R-:W-:-:S04]  /*0710*/  IADD3 R3, P0, PT, R184, 0x400, RZ ;  /* 0x00000400b8037810 */ /* 0x000fc80007f1e0ff */
[----:B------:R-:W-:-:S04]  /*0720*/  IADD3.X R4, PT, PT, RZ, R11, RZ, P0, !PT ;  /* 0x0000000bff047210 */ /* 0x000fc800007fe4ff */
[----:B------:R-:W-:-:S04]  /*0730*/  SHF.R.S32.HI R0, RZ, 0x1f, R4 ;  /* 0x0000001fff007819 */ /* 0x000fc80000011404 */
[----:B------:R-:W-:-:S04]  /*0740*/  LEA.HI R0, P0, R0, R3, RZ, 0x3 ;  /* 0x0000000300007211 */ /* 0x000fc800078118ff */
[----:B------:R-:W-:Y:S02]  /*0750*/  SHF.L.U32 R16, R0, 0x1, RZ ;  /* 0x0000000100107819 */ /* 0x000fe400000006ff */
[----:B------:R-:W-:Y:S02]  /*0760*/  IADD3.X R3, PT, PT, RZ, R4, RZ, P0, !PT ;  /* 0x00000004ff037210 */ /* 0x000fe400007fe4ff */
[----:B------:R-:W-:Y:S01]  /*0770*/  LOP3.LUT R16, R16, 0xfffffff0, RZ, 0xc0, !PT ;  /* 0xfffffff010107812 */ /* 0x000fe200078ec0ff */
[----:B------:R-:W5:Y:S01]  /*0780*/  LDG.E.128 R4, desc[UR6][R188.64+0x800] ;  /* 0x00080006bc047981 */ /* 0x000f62000c1e1d00 */
        /* <DEDUP_REMOVED lines=11> */
[----:B------:R-:W-:Y:S01]  /*0840*/  IADD3.X R3, PT, PT, RZ, R0, RZ, P0, !PT ;  /* 0x00000000ff037210 */ /* 0x000fe200007fe4ff */
[----:B--2---:R-:W-:-:S04]  /*0850*/  HADD2 R40, R40, R44 ;  /* 0x0000002c28287230 */ /* 0x004fc80000000000 */
[----:B------:R-:W-:Y:S02]  /*0860*/  HFMA2 R40, R40, 1, 1, R36 ;  /* 0x3c003c0028287831 */ /* 0x000fe40000000024 */
[----:B------:R-:W-:-:S04]  /*0870*/  HADD2 R41, R41, R45 ;  /* 0x0000002d29297230 */ /* 0x000fc80000000000 */
[----:B------:R-:W-:Y:S02]  /*0880*/  HFMA2 R41, R41, 1, 1, R37 ;  /* 0x3c003c0029297831 */ /* 0x000fe40000000025 */
[--C-:B------:R-:W-:Y:S01]  /*0890*/  HADD2.F32 R0, -RZ, R40.reuse.H0_H0 ;  /* 0x20000028ff007230 */ /* 0x100fe20000004100 */
[----:B------:R-:W-:Y:S01]  /*08a0*/  SHF.L.U64.HI R37, R88, 0x1, R3 ;  /* 0x0000000158257819 */ /* 0x000fe20000010203 */
[----:B------:R-:W-:-:S03]  /*08b0*/  HADD2.F32 R120, -RZ, R40.H1_H1 ;  /* 0x30000028ff787230 */ /* 0x000fc60000004100 */
[----:B------:R-:W-:Y:S01]  /*08c0*/  FADD R3, RZ, R0 ;  /* 0x00000000ff037221 */ /* 0x000fe20000000000 */
[----:B------:R-:W-:-:S03]  /*08d0*/  SHF.L.U32 R88, R88, 0x1, RZ ;  /* 0x0000000158587819 */ /* 0x000fc600000006ff */
[--C-:B------:R-:W-:Y:S01]  /*08e0*/  FADD R8, R120, -R3.reuse ;  /* 0x8000000378087221 */ /* 0x100fe20000000000 */
[--C-:B------:R-:W-:Y:S01]  /*08f0*/  HADD2.F32 R51, -RZ, R41.reuse.H0_H0 ;  /* 0x20000029ff337230 */ /* 0x100fe20000004100 */
[----:B------:R-:W-:Y:S01]  /*0900*/  LOP3.LUT R88, R88, 0xfffffff0, RZ, 0xc0, !PT ;  /* 0xfffffff058587812 */ /* 0x000fe200078ec0ff */
[----:B------:R-:W-:Y:S02]  /*0910*/  HFMA2 R42, R42, 1, 1, R46 ;  /* 0x3c003c002a2a7831 */ /* 0x000fe4000000002e */
[--C-:B------:R-:W-:Y:S01]  /*0920*/  FFMA R9, R8, 0.5, R3.reuse ;  /* 0x3f00000008097823 */ /* 0x100fe20000000003 */
[----:B------:R-:W-:Y:S01]  /*0930*/  FADD R3, R0, -R3 ;  /* 0x8000000300037221 */ /* 0x000fe20000000000 */
[C---:B------:R-:W-:Y:S02]  /*0940*/  IADD3 R84, P0, PT, R88.reuse, UR38, RZ ;  /* 0x0000002658547c10 */ /* 0x040fe4000ff1e0ff */
[----:B------:R-:W-:Y:S01]  /*0950*/  IADD3 R88, P1, PT, R88, UR40, RZ ;  /* 0x0000002858587c10 */ /* 0x000fe2000ff3e0ff */
[----:B------:R-:W-:Y:S01]  /*0960*/  FADD R36, R51, -R9 ;  /* 0x8000000933247221 */ /* 0x000fe20000000000 */
[----:B------:R-:W-:-:S02]  /*0970*/  HADD2.F32 R50, -RZ, R41.H1_H1 ;  /* 0x30000029ff327230 */ /* 0x000fc40000004100 */
[----:B------:R-:W-:Y:S01]  /*0980*/  FFMA R3, R0, R3, RZ ;  /* 0x0000000300037223 */ /* 0x000fe200000000ff */
[--C-:B------:R-:W-:Y:S01]  /*0990*/  FADD R10, R120, -R9.reuse ;  /* 0x80000009780a7221 */ /* 0x100fe20000000000 */
[C---:B------:R-:W-:Y:S01]  /*09a0*/  IADD3.X R85, PT, PT, R37.reuse, UR39, RZ, P0, !PT ;  /* 0x0000002725557c10 */ /* 0x040fe200087fe4ff */
[----:B------:R-:W-:Y:S01]  /*09b0*/  FFMA R9, R36, 0.3333333432674407959, R9 ;  /* 0x3eaaaaab24097823 */ /* 0x000fe20000000009 */
[----:B------:R-:W-:Y:S01]  /*09c0*/  IADD3.X R89, PT, PT, R37, UR41, RZ, P1, !PT ;  /* 0x0000002925597c10 */ /* 0x000fe20008ffe4ff */
[----:B------:R-:W-:Y:S02]  /*09d0*/  HADD2 R42, R42, R38 ;  /* 0x000000262a2a7230 */ /* 0x000fe40000000000 */
[----:B------:R-:W-:Y:S01]  /*09e0*/  FFMA R3, R8, R10, R3 ;  /* 0x0000000a08037223 */ /* 0x000fe20000000003 */
[----:B------:R-:W-:Y:S01]  /*09f0*/  FADD R8, R50, -R9 ;  /* 0x8000000932087221 */ /* 0x000fe20000000000 */
[----:B------:R-:W2:Y:S01]  /*0a00*/  LDG.E.128 R84, desc[UR4][R84.64] ;  /* 0x0000000454547981 */ /* 0x000ea2000c1e1d00 */
[----:B------:R-:W-:-:S02]  /*0a10*/  HADD2 R43, R43, R47 ;  /* 0x0000002f2b2b7230 */ /* 0x000fc40000000000 */
[--C-:B------:R-:W-:Y:S01]  /*0a20*/  HADD2.F32 R49, -RZ, R42.reuse.H0_H0 ;  /* 0x2000002aff317230 */ /* 0x100fe20000004100 */
[----:B------:R-:W2:Y:S01]  /*0a30*/  LDG.E.128 R88, desc[UR8][R88.64] ;  /* 0x0000000858587981 */ /* 0x000ea2000c1e1d00 */
[--C-:B------:R-:W-:Y:S01]  /*0a40*/  FFMA R10, R8, 0.25, R9.reuse ;  /* 0x3e800000080a7823 */ /* 0x100fe20000000009 */
[----:B------:R-:W-:Y:S01]  /*0a50*/  FADD R9, R51, -R9 ;  /* 0x8000000933097221 */ /* 0x000fe20000000000 */
[----:B------:R-:W-:Y:S02]  /*0a60*/  HFMA2 R43, R43, 1, 1, R39 ;  /* 0x3c003c002b2b7831 */ /* 0x000fe40000000027 */
[--C-:B------:R-:W-:Y:S01]  /*0a70*/  FADD R37, R49, -R10.reuse ;  /* 0x8000000a31257221 */ /* 0x100fe20000000000 */
[----:B------:R-:W-:Y:S01]  /*0a80*/  FFMA R3, R36, R9, R3 ;  /* 0x0000000924037223 */ /* 0x000fe20000000003 */
[----:B------:R-:W-:Y:S02]  /*0a90*/  HADD2.F32 R48, -RZ, R42.H1_H1 ;  /* 0x3000002aff307230 */ /* 0x000fe40000004100 */
[--C-:B------:R-:W-:Y:S01]  /*0aa0*/  FADD R9, R50, -R10.reuse ;  /* 0x8000000a32097221 */ /* 0x100fe20000000000 */
[----:B------:R-:W-:-:S03]  /*0ab0*/  FFMA R10, R37, 0.20000000298023223877, R10 ;  /* 0x3e4ccccd250a7823 */ /* 0x000fc6000000000a */
[----:B------:R-:W-:Y:S01]  /*0ac0*/  FFMA R3, R8, R9, R3 ;  /* 0x0000000908037223 */ /* 0x000fe20000000003 */
[C-C-:B------:R-:W-:Y:S01]  /*0ad0*/  FADD R9, R48.reuse, -R10.reuse ;  /* 0x8000000a30097221 */ /* 0x140fe20000000000 */
[--C-:B------:R-:W-:Y:S02]  /*0ae0*/  HADD2.F32 R47, -RZ, R43.reuse.H0_H0 ;  /* 0x2000002bff2f7230 */ /* 0x100fe40000004100 */
[--C-:B------:R-:W-:Y:S01]  /*0af0*/  FADD R8, R49, -R10.reuse ;  /* 0x8000000a31087221 */ /* 0x100fe20000000000 */
[----:B------:R-:W-:Y:S01]  /*0b00*/  FFMA R10, R9, 0.16666667163372039795, R10 ;  /* 0x3e2aaaab090a7823 */ /* 0x000fe2000000000a */
[----:B---3--:R-:W-:Y:S02]  /*0b10*/  HFMA2 R68, R68, 1, 1, R76 ;  /* 0x3c003c0044447831 */ /* 0x008fe4000000004c */
[----:B------:R-:W-:Y:S01]  /*0b20*/  FFMA R3, R37, R8, R3 ;  /* 0x0000000825037223 */ /* 0x000fe20000000003 */
[--C-:B------:R-:W-:Y:S01]  /*0b30*/  FADD R36, R47, -R10.reuse ;  /* 0x8000000a2f247221 */ /* 0x100fe20000000000 */
[----:B------:R-:W-:Y:S01]  /*0b40*/  FADD R8, R48, -R10 ;  /* 0x8000000a30087221 */ /* 0x000fe20000000000 */
[----:B------:R-:W-:-:S02]  /*0b50*/  HADD2.F32 R46, -RZ, R43.H1_H1 ;  /* 0x3000002bff2e7230 */ /* 0x000fc40000004100 */
[----:B------:R-:W-:Y:S01]  /*0b60*/  FFMA R10, R36, 0.14285714924335479736, R10 ;  /* 0x3e124925240a7823 */ /* 0x000fe2000000000a */
[----:B------:R-:W-:Y:S01]  /*0b70*/  FFMA R3, R9, R8, R3 ;  /* 0x0000000809037223 */ /* 0x000fe20000000003 */
[----:B------:R-:W-:Y:S02]  /*0b80*/  IADD3 R37, P0, PT, R184, 0x600, RZ ;  /* 0x00000600b8257810 */ /* 0x000fe40007f1e0ff */
[--C-:B------:R-:W-:Y:S01]  /*0b90*/  FADD R9, R46, -R10.reuse ;  /* 0x8000000a2e097221 */ /* 0x100fe20000000000 */
[----:B------:R-:W-:Y:S02]  /*0ba0*/  HADD2 R68, R68, R72 ;  /* 0x0000004844447230 */ /* 0x000fe40000000000 */
[--C-:B------:R-:W-:Y:S01]  /*0bb0*/  FADD R8, R47, -R10.reuse ;  /* 0x8000000a2f087221 */ /* 0x100fe20000000000 */
[----:B------:R-:W-:Y:S01]  /*0bc0*/  IADD3.X R38, PT, PT, RZ, R11, RZ, P0, !PT ;  /* 0x0000000bff267210 */ /* 0x000fe200007fe4ff */
[----:B------:R-:W-:Y:S02]  /*0bd0*/  FFMA R10, R9, 0.125, R10 ;  /* 0x3e000000090a7823 */ /* 0x000fe4000000000a */
[----:B------:R-:W-:Y:S01]  /*0be0*/  FFMA R3, R36, R8, R3 ;  /* 0x0000000824037223 */ /* 0x000fe20000000003 */
[----:B------:R-:W-:Y:S01]  /*0bf0*/  SHF.R.S32.HI R64, RZ, 0x1f, R38 ;  /* 0x0000001fff407819 */ /* 0x000fe20000011426 */
[----:B------:R-:W-:-:S02]  /*0c00*/  HADD2.F32 R39, -RZ, R68.H0_H0 ;  /* 0x20000044ff277230 */ /* 0x000fc40000004100 */
[----:B------:R-:W-:Y:S01]  /*0c10*/  FADD R8, R46, -R10 ;  /* 0x8000000a2e087221 */ /* 0x000fe20000000000 */
[----:B------:R-:W-:Y:S01]  /*0c20*/  HFMA2 R69, R69, 1, 1, R77 ;  /* 0x3c003c0045457831 */ /* 0x000fe2000000004d */
[----:B------:R-:W-:Y:S02]  /*0c30*/  LEA.HI R64, P0, R64, R37, RZ, 0x3 ;  /* 0x0000002540407211 */ /* 0x000fe400078118ff */
[----:B------:R-:W-:Y:S01]  /*0c40*/  FFMA R3, R9, R8, R3 ;  /* 0x0000000809037223 */ /* 0x000fe20000000003 */
[----:B------:R-:W-:Y:S01]  /*0c50*/  FADD R8, -R10, R39 ;  /* 0x000000270a087221 */ /* 0x000fe20000000100 */
[----:B------:R-:W-:-:S03]  /*0c60*/  IADD3.X R9, PT, PT, RZ, R38, RZ, P0, !PT ;  /* 0x00000026ff097210 */ /* 0x000fc600007fe4ff */
[----:B------:R-:W-:Y:S01]  /*0c70*/  FFMA R10, R8, 0.11111111193895339966, R10 ;  /* 0x3de38e39080a7823 */ /* 0x000fe2000000000a */
[----:B------:R-:W-:Y:S01]  /*0c80*/  HFMA2 R69, R69, 1, 1, R73 ;  /* 0x3c003c0045457831 */ /* 0x000fe20000000049 */
[C---:B------:R-:W-:Y:S01]  /*0c90*/  SHF.L.U64.HI R36, R64.reuse, 0x1, R9 ;  /* 0x0000000140247819 */ /* 0x040fe20000010209 */
[----:B------:R-:W-:Y:S02]  /*0ca0*/  HADD2.F32 R43, -RZ, R68.H1_H1 ;  /* 0x30000044ff2b7230 */ /* 0x000fe40000004100 */
[----:B------:R-:W-:Y:S01]  /*0cb0*/  FADD R9, R39, -R10 ;  /* 0x8000000a27097221 */ /* 0x000fe20000000000 */
[----:B------:R-:W-:-:S03]  /*0cc0*/  SHF.L.U32 R64, R64, 0x1, RZ ;  /* 0x0000000140407819 */ /* 0x000fc600000006ff */
[----:B------:R-:W-:Y:S01]  /*0cd0*/  FFMA R3, R8, R9, R3 ;  /* 0x0000000908037223 */ /* 0x000fe20000000003 */
[--C-:B------:R-:W-:Y:S01]  /*0ce0*/  FADD R8, R43, -R10.reuse ;  /* 0x8000000a2b087221 */ /* 0x100fe20000000000 */
[----:B------:R-:W-:Y:S01]  /*0cf0*/  LOP3.LUT R64, R64, 0xfffffff0, RZ, 0xc0, !PT ;  /* 0xfffffff040407812 */ /* 0x000fe200078ec0ff */
[--C-:B------:R-:W-:Y:S02]  /*0d00*/  HADD2.F32 R38, -RZ, R69.reuse.H0_H0 ;  /* 0x20000045ff267230 */ /* 0x100fe40000004100 */
[----:B------:R-:W-:Y:S01]  /*0d10*/  FFMA R10, R8, 0.10000000149011611938, R10 ;  /* 0x3dcccccd080a7823 */ /* 0x000fe2000000000a */
[C---:B------:R-:W-:Y:S02]  /*0d20*/  IADD3 R60, P0, PT, R64.reuse, UR38, RZ ;  /* 0x00000026403c7c10 */ /* 0x040fe4000ff1e0ff */
[----:B------:R-:W-:Y:S01]  /*0d30*/  IADD3 R64, P1, PT, R64, UR40, RZ ;  /* 0x0000002840407c10 */ /* 0x000fe2000ff3e0ff */
[--C-:B------:R-:W-:Y:S01]  /*0d40*/  FADD R9, R38, -R10.reuse ;  /* 0x8000000a26097221 */ /* 0x100fe20000000000 */
[----:B------:R-:W-:Y:S01]  /*0d50*/  HADD2 R37, R70, R78 ;  /* 0x0000004e46257230 */ /* 0x000fe20000000000 */
[C---:B------:R-:W-:Y:S01]  /*0d60*/  IADD3.X R61, PT, PT, R36.reuse, UR39, RZ, P0, !PT ;  /* 0x00000027243d7c10 */ /* 0x040fe200087fe4ff */
[----:B------:R-:W-:Y:S01]  /*0d70*/  HADD2.F32 R45, -RZ, R69.H1_H1 ;  /* 0x30000045ff2d7230 */ /* 0x000fe20000004100 */
[----:B------:R-:W-:Y:S01]  /*0d80*/  IADD3.X R65, PT, PT, R36, UR41, RZ, P1, !PT ;  /* 0x0000002924417c10 */ /* 0x000fe20008ffe4ff */
[----:B------:R-:W-:Y:S01]  /*0d90*/  FFMA R36, R9, 0.090909093618392944336, R10 ;  /* 0x3dba2e8c09247823 */ /* 0x000fe2000000000a */
[----:B------:R-:W-:-:S02]  /*0da0*/  HADD2 R37, R37, R74 ;  /* 0x0000004a25257230 */ /* 0x000fc40000000000 */
[----:B------:R-:W-:Y:S01]  /*0db0*/  FADD R10, R43, -R10 ;  /* 0x8000000a2b0a7221 */ /* 0x000fe20000000000 */
[----:B------:R-:W3:Y:S01]  /*0dc0*/  LDG.E.128 R60, desc[UR4][R60.64] ;  /* 0x000000043c3c7981 */ /* 0x000ee2000c1e1d00 */
[--C-:B------:R-:W-:Y:S01]  /*0dd0*/  FADD R42, R45, -R36.reuse ;  /* 0x800000242d2a7221 */ /* 0x100fe20000000000 */
[----:B------:R-:W-:Y:S02]  /*0de0*/  HFMA2 R79, R71, 1, 1, R79 ;  /* 0x3c003c00474f7831 */ /* 0x000fe4000000004f */
[----:B------:R-:W3:Y:S01]  /*0df0*/  LDG.E.128 R64, desc[UR8][R64.64] ;  /* 0x0000000840407981 */ /* 0x000ee2000c1e1d00 */
[----:B------:R-:W-:Y:S01]  /*0e00*/  FFMA R3, R8, R10, R3 ;  /* 0x0000000a08037223 */ /* 0x000fe20000000003 */
[----:B------:R-:W-:Y:S02]  /*0e10*/  HADD2.F32 R40, -RZ, R37.H0_H0 ;  /* 0x20000025ff287230 */ /* 0x000fe40000004100 */
[--C-:B------:R-:W-:Y:S01]  /*0e20*/  FFMA R8, R42, 0.083333335816860198975, R36.reuse ;  /* 0x3daaaaab2a087823 */ /* 0x100fe20000000024 */
[----:B------:R-:W-:Y:S01]  /*0e30*/  FADD R36, R38, -R36 ;  /* 0x8000002426247221 */ /* 0x000fe20000000000 */
[----:B------:R-:W3:Y:S01]  /*0e40*/  LDG.E.128 R68, desc[UR6][R188.64+0xc00] ;  /* 0x000c0006bc447981 */ /* 0x000ee2000c1e1d00 */
[----:B------:R-:W-:-:S02]  /*0e50*/  HFMA2 R79, R79, 1, 1, R75 ;  /* 0x3c003c004f4f7831 */ /* 0x000fc4000000004b */
[--C-:B------:R-:W-:Y:S01]  /*0e60*/  FADD R10, R40, -R8.reuse ;  /* 0x80000008280a7221 */ /* 0x100fe20000000000 */
[----:B------:R-:W-:Y:S01]  /*0e70*/  FFMA R3, R9, R36, R3 ;  /* 0x0000002409037223 */ /* 0x000fe20000000003 */
[----:B------:R-:W-:Y:S02]  /*0e80*/  HADD2.F32 R41, -RZ, R37.H1_H1 ;  /* 0x30000025ff297230 */ /* 0x000fe40000004100 */
[--C-:B------:R-:W-:Y:S01]  /*0e90*/  FADD R9, R45, -R8.reuse ;  /* 0x800000082d097221 */ /* 0x100fe20000000000 */
[----:B------:R-:W-:Y:S01]  /*0ea0*/  FFMA R8, R10, 0.076923079788684844971, R8 ;  /* 0x3d9d89d90a087823 */ /* 0x000fe20000000008 */
[----:B----4-:R-:W-:-:S03]  /*0eb0*/  HADD2 R28, R28, R32 ;  /* 0x000000201c1c7230 */ /* 0x010fc60000000000 */
[--C-:B------:R-:W-:Y:S01]  /*0ec0*/  FADD R36, R41, -R8.reuse ;  /* 0x8000000829247221 */ /* 0x100fe20000000000 */
[----:B------:R-:W-:Y:S01]  /*0ed0*/  FFMA R3, R42, R9, R3 ;  /* 0x000000092a037223 */ /* 0x000fe20000000003 */
[--C-:B------:R-:W-:Y:S01]  /*0ee0*/  FADD R9, R40, -R8.reuse ;  /* 0x8000000828097221 */ /* 0x100fe20000000000 */
[--C-:B------:R-:W-:Y:S02]  /*0ef0*/  HADD2.F32 R44, -RZ, R79.reuse.H0_H0 ;  /* 0x2000004fff2c7230 */ /* 0x100fe40000004100 */
[----:B------:R-:W-:Y:S01]  /*0f00*/  FFMA R8, R36, 0.071428574621677398682, R8 ;  /* 0x3d92492524087823 */ /* 0x000fe20000000008 */
[----:B------:R-:W-:Y:S01]  /*0f10*/  FFMA R3, R10, R9, R3 ;  /* 0x000000090a037223 */ /* 0x000fe20000000003 */
[----:B------:R-:W-:Y:S02]  /*0f20*/  HFMA2 R56, R28, 1, 1, R56 ;  /* 0x3c003c001c387831 */ /* 0x000fe40000000038 */
[----:B------:R-:W-:Y:S01]  /*0f30*/  FADD R10, R44, -R8 ;  /* 0x800000082c0a7221 */ /* 0x000fe20000000000 */
[----:B------:R-:W-:-:S03]  /*0f40*/  HADD2.F32 R42, -RZ, R79.H1_H1 ;  /* 0x3000004fff2a7230 */ /* 0x000fc60000004100 */
[--C-:B------:R-:W-:Y:S01]  /*0f50*/  FFMA R37, R10, 0.066666670143604278564, R8.reuse ;  /* 0x3d8888890a257823 */ /* 0x100fe20000000008 */
[----:B------:R-:W-:Y:S01]  /*0f60*/  FADD R9, R41, -R8 ;  /* 0x8000000829097221 */ /* 0x000fe20000000000 */
[----:B------:R-:W-:Y:S02]  /*0f70*/  IADD3 R73, P0, PT, R184, 0x700, RZ ;  /* 0x00000700b8497810 */ /* 0x000fe40007f1e0ff */
[----:B------:R-:W-:Y:S01]  /*0f80*/  FADD R28, R42, -R37 ;  /* 0x800000252a1c7221 */ /* 0x000fe20000000000 */
[----:B------:R-:W-:Y:S01]  /*0f90*/  FFMA R3, R36, R9, R3 ;  /* 0x0000000924037223 */ /* 0x000fe20000000003 */
[----:B------:R-:W-:Y:S02]  /*0fa0*/  HADD2.F32 R32, -RZ, R56.H0_H0 ;  /* 0x20000038ff207230 */ /* 0x000fe40000004100 */
[--C-:B------:R-:W-:Y:S01]  /*0fb0*/  FADD R8, R44, -R37.reuse ;  /* 0x800000252c087221 */ /* 0x100fe20000000000 */
[----:B------:R-:W-:Y:S01]  /*0fc0*/  FFMA R9, R28, 0.0625, R37 ;  /* 0x3d8000001c097823 */ /* 0x000fe20000000025 */
[----:B------:R-:W-:Y:S01]  /*0fd0*/  IADD3.X R72, PT, PT, RZ, R11, RZ, P0, !PT ;  /* 0x0000000bff487210 */ /* 0x000fe200007fe4ff */
[----:B------:R-:W-:-:S02]  /*0fe0*/  HFMA2 R31, R31, 1, 1, R35 ;  /* 0x3c003c001f1f7831 */ /* 0x000fc40000000023 */
[----:B------:R-:W-:Y:S01]  /*0ff0*/  FFMA R3, R10, R8, R3 ;  /* 0x000000080a037223 */ /* 0x000fe20000000003 */
[----:B------:R-:W-:Y:S01]  /*1000*/  FADD R10, -R9, R32 ;  /* 0x00000020090a7221 */ /* 0x000fe20000000100 */
[----:B------:R-:W-:Y:S01]  /*1010*/  HFMA2 R29, R29, 1, 1, R33 ;  /* 0x3c003c001d1d7831 */ /* 0x000fe20000000021 */
[----:B------:R-:W-:Y:S01]  /*1020*/  SHF.R.S32.HI R76, RZ, 0x1f, R72 ;  /* 0x0000001fff4c7819 */ /* 0x000fe20000011448 */
[----:B------:R-:W-:Y:S02]  /*1030*/  HADD2.F32 R37, -RZ, R56.H1_H1 ;  /* 0x30000038ff257230 */ /* 0x000fe40000004100 */
[--C-:B------:R-:W-:Y:S01]  /*1040*/  FADD R8, R42, -R9.reuse ;  /* 0x800000092a087221 */ /* 0x100fe20000000000 */
[----:B------:R-:W-:Y:S01]  /*1050*/  FFMA R9, R10, 0.058823529630899429321, R9 ;  /* 0x3d70f0f10a097823 */ /* 0x000fe20000000009 */
[----:B------:R-:W-:Y:S02]  /*1060*/  LEA.HI R76, P0, R76, R73, RZ, 0x3 ;  /* 0x000000494c4c7211 */ /* 0x000fe400078118ff */
[----:B------:R-:W-:Y:S01]  /*1070*/  FFMA R3, R28, R8, R3 ;  /* 0x000000081c037223 */ /* 0x000fe20000000003 */
[----:B------:R-:W-:Y:S01]  /*1080*/  FADD R28, R37, -R9 ;  /* 0x80000009251c7221 */ /* 0x000fe20000000000 */
[----:B------:R-:W-:-:S02]  /*1090*/  HADD2 R30, R30, R34 ;  /* 0x000000221e1e7230 */ /* 0x000fc40000000000 */
[----:B------:R-:W-:Y:S01]  /*10a0*/  HADD2 R59, R31, R59 ;  /* 0x0000003b1f3b7230 */ /* 0x000fe20000000000 */
[----:B------:R-:W-:Y:S01]  /*10b0*/  IADD3.X R31, PT, PT, RZ, R72, RZ, P0, !PT ;  /* 0x00000048ff1f7210 */ /* 0x000fe200007fe4ff */
[----:B------:R-:W-:Y:S02]  /*10c0*/  HADD2 R29, R29, R57 ;  /* 0x000000391d1d7230 */ /* 0x000fe40000000000 */
[--C-:B------:R-:W-:Y:S01]  /*10d0*/  FADD R8, R32, -R9.reuse ;  /* 0x8000000920087221 */ /* 0x100fe20000000000 */
[----:B------:R-:W-:Y:S01]  /*10e0*/  FFMA R9, R28, 0.055555555969476699829, R9 ;  /* 0x3d638e391c097823 */ /* 0x000fe20000000009 */
[----:B------:R-:W-:Y:S01]  /*10f0*/  SHF.L.U64.HI R34, R76, 0x1, R31 ;  /* 0x000000014c227819 */ /* 0x000fe2000001021f */
[----:B------:R-:W-:Y:S02]  /*1100*/  HFMA2 R58, R30, 1, 1, R58 ;  /* 0x3c003c001e3a7831 */ /* 0x000fe4000000003a */
[----:B------:R-:W-:Y:S01]  /*1110*/  FFMA R3, R10, R8, R3 ;  /* 0x000000080a037223 */ /* 0x000fe20000000003 */
[----:B------:R-:W-:Y:S01]  /*1120*/  SHF.L.U32 R76, R76, 0x1, RZ ;  /* 0x000000014c4c7819 */ /* 0x000fe200000006ff */
[----:B------:R-:W-:Y:S01]  /*1130*/  FADD R8, R37, -R9 ;  /* 0x8000000925087221 */ /* 0x000fe20000000000 */
[----:B------:R-:W-:-:S02]  /*1140*/  HADD2.F32 R30, -RZ, R29.H0_H0 ;  /* 0x2000001dff1e7230 */ /* 0x000fc40000004100 */
[----:B------:R-:W-:Y:S01]  /*1150*/  LOP3.LUT R76, R76, 0xfffffff0, RZ, 0xc0, !PT ;  /* 0xfffffff04c4c7812 */ /* 0x000fe200078ec0ff */
[----:B------:R-:W-:Y:S02]  /*1160*/  FFMA R3, R28, R8, R3 ;  /* 0x000000081c037223 */ /* 0x000fe40000000003 */
[--C-:B------:R-:W-:Y:S01]  /*1170*/  FADD R8, R30, -R9.reuse ;  /* 0x800000091e087221 */ /* 0x100fe20000000000 */
[C---:B------:R-:W-:Y:S01]  /*1180*/  IADD3 R72, P0, PT, R76.reuse, UR38, RZ ;  /* 0x000000264c487c10 */ /* 0x040fe2000ff1e0ff */
[----:B------:R-:W-:Y:S01]  /*1190*/  HADD2.F32 R31, -RZ, R29.H1_H1 ;  /* 0x3000001dff1f7230 */ /* 0x000fe20000004100 */
[----:B------:R-:W-:Y:S01]  /*11a0*/  IADD3 R76, P1, PT, R76, UR40, RZ ;  /* 0x000000284c4c7c10 */ /* 0x000fe2000ff3e0ff */
[----:B------:R-:W-:Y:S01]  /*11b0*/  FFMA R9, R8, 0.052631579339504241943, R9 ;  /* 0x3d57943608097823 */ /* 0x000fe20000000009 */
[C---:B------:R-:W-:Y:S02]  /*11c0*/  IADD3.X R73, PT, PT, R34.reuse, UR39, RZ, P0, !PT ;  /* 0x0000002722497c10 */ /* 0x040fe400087fe4ff */
[----:B------:R-:W-:Y:S01]  /*11d0*/  IADD3.X R77, PT, PT, R34, UR41, RZ, P1, !PT ;  /* 0x00000029224d7c10 */ /* 0x000fe20008ffe4ff */
[----:B------:R-:W-:Y:S01]  /*11e0*/  FADD R28, R31, -R9 ;  /* 0x800000091f1c7221 */ /* 0x000fe20000000000 */
[----:B------:R-:W-:-:S02]  /*11f0*/  HADD2.F32 R33, -RZ, R58.H0_H0 ;  /* 0x2000003aff217230 */ /* 0x000fc40000004100 */
[--C-:B------:R-:W-:Y:S01]  /*1200*/  FADD R10, R30, -R9.reuse ;  /* 0x800000091e0a7221 */ /* 0x100fe20000000000 */
[----:B------:R-:W4:Y:S01]  /*1210*/  LDG.E.128 R72, desc[UR4][R72.64] ;  /* 0x0000000448487981 */ /* 0x000f22000c1e1d00 */
[----:B------:R-:W-:-:S03]  /*1220*/  FFMA R36, R28, 0.050000000745058059692, R9 ;  /* 0x3d4ccccd1c247823 */ /* 0x000fc60000000009 */
[----:B------:R-:W4:Y:S01]  /*1230*/  LDG.E.128 R76, desc[UR8][R76.64] ;  /* 0x000000084c4c7981 */ /* 0x000f22000c1e1d00 */
[--C-:B------:R-:W-:Y:S01]  /*1240*/  FADD R9, R33, -R36.reuse ;  /* 0x8000002421097221 */ /* 0x100fe20000000000 */
[----:B------:R-:W-:Y:S01]  /*1250*/  FFMA R3, R8, R10, R3 ;  /* 0x0000000a08037223 */ /* 0x000fe20000000003 */
[----:B------:R-:W-:Y:S02]  /*1260*/  HADD2.F32 R34, -RZ, R58.H1_H1 ;  /* 0x3000003aff227230 */ /* 0x000fe40000004100 */
[--C-:B------:R-:W-:Y:S01]  /*1270*/  FADD R8, R31, -R36.reuse ;  /* 0x800000241f087221 */ /* 0x100fe20000000000 */
[----:B------:R-:W-:-:S03]  /*1280*/  FFMA R10, R9, 0.047619048506021499634, R36 ;  /* 0x3d430c31090a7823 */ /* 0x000fc60000000024 */
[----:B------:R-:W-:Y:S01]  /*1290*/  FFMA R3, R28, R8, R3 ;  /* 0x000000081c037223 */ /* 0x000fe20000000003 */
[--C-:B------:R-:W-:Y:S01]  /*12a0*/  FADD R28, R34, -R10.reuse ;  /* 0x8000000a221c7221 */ /* 0x100fe20000000000 */
[----:B------:R-:W-:Y:S02]  /*12b0*/  HADD2.F32 R36, -RZ, R59.H0_H0 ;  /* 0x2000003bff247230 */ /* 0x000fe40000004100 */
[--C-:B------:R-:W-:Y:S01]  /*12c0*/  FADD R8, R33, -R10.reuse ;  /* 0x8000000a21087221 */ /* 0x100fe20000000000 */
[----:B-----5:R-:W-:Y:S02]  /*12d0*/  HFMA2 R24, R24, 1, 1, R52 ;  /* 0x3c003c0018187831 */ /* 0x020fe40000000034 */
[----:B------:R-:W-:Y:S01]  /*12e0*/  FFMA R29, R28, 0.045454546809196472168, R10 ;  /* 0x3d3a2e8c1c1d7823 */ /* 0x000fe2000000000a */
[----:B------:R-:W-:-:S03]  /*12f0*/  FFMA R3, R9, R8, R3 ;  /* 0x0000000809037223 */ /* 0x000fc60000000003 */
[--C-:B------:R-:W-:Y:S01]  /*1300*/  FADD R10, R36, -R29.reuse ;  /* 0x8000001d240a7221 */ /* 0x100fe20000000000 */
[--C-:B------:R-:W-:Y:S01]  /*1310*/  FADD R8, R34, -R29.reuse ;  /* 0x8000001d22087221 */ /* 0x100fe20000000000 */
[----:B------:R-:W-:Y:S02]  /*1320*/  HADD2.F32 R35, -RZ, R59.H1_H1 ;  /* 0x3000003bff237230 */ /* 0x000fe40000004100 */
[----:B------:R-:W-:Y:S01]  /*1330*/  FFMA R29, R10, 0.043478261679410934448, R29 ;  /* 0x3d3216430a1d7823 */ /* 0x000fe2000000001d */
[----:B------:R-:W-:Y:S01]  /*1340*/  FFMA R3, R28, R8, R3 ;  /* 0x000000081c037223 */ /* 0x000fe20000000003 */
[----:B------:R-:W-:Y:S02]  /*1350*/  HADD2 R28, R24, R20 ;  /* 0x00000014181c7230 */ /* 0x000fe40000000000 */
[--C-:B------:R-:W-:Y:S01]  /*1360*/  FADD R20, R35, -R29.reuse ;  /* 0x8000001d23147221 */ /* 0x100fe20000000000 */
[----:B------:R-:W-:Y:S01]  /*1370*/  FADD R8, R36, -R29 ;  /* 0x8000001d24087221 */ /* 0x000fe20000000000 */
[----:B------:R-:W-:-:S02]  /*1380*/  IADD3 R57, P0, PT, R184, 0x800, RZ ;  /* 0x00000800b8397810 */ /* 0x000fc40007f1e0ff */
[----:B------:R-:W-:Y:S01]  /*1390*/  FFMA R9, R20, 0.041666667908430099487, R29 ;  /* 0x3d2aaaab14097823 */ /* 0x000fe2000000001d */
[----:B------:R-:W-:Y:S01]  /*13a0*/  FFMA R3, R10, R8, R3 ;  /* 0x000000080a037223 */ /* 0x000fe20000000003 */
[----:B------:R-:W-:Y:S02]  /*13b0*/  HADD2.F32 R24, -RZ, R28.H0_H0 ;  /* 0x2000001cff187230 */ /* 0x000fe40000004100 */
[----:B------:R-:W-:Y:S02]  /*13c0*/  HFMA2 R25, R25, 1, 1, R53 ;  /* 0x3c003c0019197831 */ /* 0x000fe40000000035 */
[----:B------:R-:W-:Y:S01]  /*13d0*/  FADD R8, R35, -R9 ;  /* 0x8000000923087221 */ /* 0x000fe20000000000 */
[----:B------:R-:W-:-:S03]  /*13e0*/  IADD3.X R52, PT, PT, RZ, R11, RZ, P0, !PT ;  /* 0x0000000bff347210 */ /* 0x000fc600007fe4ff */
[----:B------:R-:W-:Y:S01]  /*13f0*/  FFMA R3, R20, R8, R3 ;  /* 0x0000000814037223 */ /* 0x000fe20000000003 */
[----:B------:R-:W-:Y:S01]  /*1400*/  FADD R8, -R9, R24 ;  /* 0x0000001809087221 */ /* 0x000fe20000000100 */
[----:B------:R-:W-:Y:S01]  /*1410*/  SHF.R.S32.HI R100, RZ, 0x1f, R52 ;  /* 0x0000001fff647819 */ /* 0x000fe20000011434 */
[----:B------:R-:W-:Y:S02]  /*1420*/  HADD2.F32 R29, -RZ, R28.H1_H1 ;  /* 0x3000001cff1d7230 */ /* 0x000fe40000004100 */
[----:B------:R-:W-:Y:S02]  /*1430*/  HADD2 R26, R26, R54 ;  /* 0x000000361a1a7230 */ /* 0x000fe40000000000 */
[----:B------:R-:W-:Y:S01]  /*1440*/  FFMA R9, R8, 0.039999999105930328369, R9 ;  /* 0x3d23d70a08097823 */ /* 0x000fe20000000009 */
[----:B------:R-:W-:Y:S01]  /*1450*/  LEA.HI R100, P0, R100, R57, RZ, 0x3 ;  /* 0x0000003964647211 */ /* 0x000fe200078118ff */
[----:B------:R-:W-:Y:S02]  /*1460*/  HADD2 R25, R25, R21 ;  /* 0x0000001519197230 */ /* 0x000fe40000000000 */
[----:B------:R-:W-:-:S02]  /*1470*/  HFMA2 R27, R27, 1, 1, R55 ;  /* 0x3c003c001b1b7831 */ /* 0x000fc40000000037 */
[--C-:B------:R-:W-:Y:S01]  /*1480*/  FADD R20, R29, -R9.reuse ;  /* 0x800000091d147221 */ /* 0x100fe20000000000 */
[----:B------:R-:W-:Y:S01]  /*1490*/  IADD3.X R21, PT, PT, RZ, R52, RZ, P0, !PT ;  /* 0x00000034ff157210 */ /* 0x000fe200007fe4ff */
[----:B------:R-:W-:Y:S02]  /*14a0*/  HFMA2 R26, R26, 1, 1, R22 ;  /* 0x3c003c001a1a7831 */ /* 0x000fe40000000016 */
[--C-:B------:R-:W-:Y:S01]  /*14b0*/  FADD R10, R24, -R9.reuse ;  /* 0x80000009180a7221 */ /* 0x100fe20000000000 */
[----:B------:R-:W-:Y:S02]  /*14c0*/  HADD2.F32 R22, -RZ, R25.H0_H0 ;  /* 0x20000019ff167230 */ /* 0x000fe40000004100 */
[----:B------:R-:W-:Y:S01]  /*14d0*/  FFMA R9, R20, 0.038461539894342422485, R9 ;  /* 0x3d1d89d914097823 */ /* 0x000fe20000000009 */
[----:B------:R-:W-:Y:S01]  /*14e0*/  SHF.L.U64.HI R28, R100, 0x1, R21 ;  /* 0x00000001641c7819 */ /* 0x000fe20000010215 */
[----:B------:R-:W-:Y:S01]  /*14f0*/  FFMA R3, R8, R10, R3 ;  /* 0x0000000a08037223 */ /* 0x000fe20000000003 */
[----:B------:R-:W-:Y:S01]  /*1500*/  SHF.L.U32 R100, R100, 0x1, RZ ;  /* 0x0000000164647819 */ /* 0x000fe200000006ff */
[----:B------:R-:W-:Y:S01]  /*1510*/  FADD R8, R22, -R9 ;  /* 0x8000000916087221 */ /* 0x000fe20000000000 */
[----:B------:R-:W-:-:S02]  /*1520*/  HADD2 R27, R27, R23 ;  /* 0x000000171b1b7230 */ /* 0x000fc40000000000 */
[----:B------:R-:W-:Y:S01]  /*1530*/  HADD2.F32 R23, -RZ, R25.H1_H1 ;  /* 0x30000019ff177230 */ /* 0x000fe20000004100 */
[----:B------:R-:W-:Y:S01]  /*1540*/  LOP3.LUT R100, R100, 0xfffffff0, RZ, 0xc0, !PT ;  /* 0xfffffff064647812 */ /* 0x000fe200078ec0ff */
[--C-:B------:R-:W-:Y:S01]  /*1550*/  FFMA R10, R8, 0.037037037312984466553, R9.reuse ;  /* 0x3d17b426080a7823 */ /* 0x100fe20000000009 */
[----:B------:R-:W-:Y:S02]  /*1560*/  HFMA2 R12, R12, 1, 1, R16 ;  /* 0x3c003c000c0c7831 */ /* 0x000fe40000000010 */
[----:B------:R-:W-:Y:S01]  /*1570*/  HADD2 R15, R15, R19 ;  /* 0x000000130f0f7230 */ /* 0x000fe20000000000 */
[C---:B------:R-:W-:Y:S01]  /*1580*/  IADD3 R96, P0, PT, R100.reuse, UR38, RZ ;  /* 0x0000002664607c10 */ /* 0x040fe2000ff1e0ff */
[--C-:B------:R-:W-:Y:S01]  /*1590*/  FADD R21, R23, -R10.reuse ;  /* 0x8000000a17157221 */ /* 0x100fe20000000000 */
[----:B------:R-:W-:Y:S01]  /*15a0*/  IADD3 R100, P1, PT, R100, UR40, RZ ;  /* 0x0000002864647c10 */ /* 0x000fe2000ff3e0ff */
[----:B------:R-:W-:Y:S01]  /*15b0*/  FADD R9, R29, -R9 ;  /* 0x800000091d097221 */ /* 0x000fe20000000000 */
[C---:B------:R-:W-:Y:S01]  /*15c0*/  IADD3.X R97, PT, PT, R28.reuse, UR39, RZ, P0, !PT ;  /* 0x000000271c617c10 */ /* 0x040fe200087fe4ff */
[--C-:B------:R-:W-:Y:S01]  /*15d0*/  HADD2.F32 R25, -RZ, R26.reuse.H0_H0 ;  /* 0x2000001aff197230 */ /* 0x100fe20000004100 */
[----:B------:R-:W-:Y:S01]  /*15e0*/  IADD3.X R101, PT, PT, R28, UR41, RZ, P1, !PT ;  /* 0x000000291c657c10 */ /* 0x000fe20008ffe4ff */
[----:B------:R-:W-:Y:S01]  /*15f0*/  FFMA R28, R21, 0.035714287310838699341, R10 ;  /* 0x3d124925151c7823 */ /* 0x000fe2000000000a */
[----:B------:R-:W-:Y:S01]  /*1600*/  FFMA R3, R20, R9, R3 ;  /* 0x0000000914037223 */ /* 0x000fe20000000003 */
[----:B------:R-:W-:Y:S01]  /*1610*/  HFMA2 R13, R13, 1, 1, R17 ;  /* 0x3c003c000d0d7831 */ /* 0x000fe20000000011 */
[----:B------:R-:W5:Y:S01]  /*1620*/  LDG.E.128 R96, desc[UR4][R96.64] ;  /* 0x0000000460607981 */ /* 0x000f62000c1e1d00 */
[----:B------:R-:W-:Y:S01]  /*1630*/  FADD R9, R25, -R28 ;  /* 0x8000001c19097221 */ /* 0x000fe20000000000 */
[----:B------:R-:W-:-:S02]  /*1640*/  HADD2.F32 R26, -RZ, R26.H1_H1 ;  /* 0x3000001aff1a7230 */ /* 0x000fc40000004100 */
[----:B------:R-:W-:Y:S01]  /*1650*/  FADD R10, R22, -R10 ;  /* 0x8000000a160a7221 */ /* 0x000fe20000000000 */
[----:B------:R-:W5:Y:S01]  /*1660*/  LDG.E.128 R100, desc[UR8][R100.64] ;  /* 0x0000000864647981 */ /* 0x000f62000c1e1d00 */
[----:B------:R-:W-:Y:S02]  /*1670*/  FFMA R20, R9, 0.034482758492231369019, R28 ;  /* 0x3d0d3dcb09147823 */ /* 0x000fe4000000001c */
[----:B------:R-:W-:Y:S01]  /*1680*/  FFMA R3, R8, R10, R3 ;  /* 0x0000000a08037223 */ /* 0x000fe20000000003 */
[----:B------:R-:W5:Y:S01]  /*1690*/  LDG.E.128 R56, desc[UR6][R188.64+0x1200] ;  /* 0x00120006bc387981 */ /* 0x000f62000c1e1d00 */
[----:B------:R-:W-:Y:S01]  /*16a0*/  FADD R10, R26, -R20 ;  /* 0x800000141a0a7221 */ /* 0x000fe20000000000 */
[----:B------:R-:W-:Y:S01]  /*16b0*/  FADD R8, R23, -R28 ;  /* 0x8000001c17087221 */ /* 0x000fe20000000000 */
[----:B------:R-:W-:Y:S02]  /*16c0*/  HADD2.F32 R28, -RZ, R27.H0_H0 ;  /* 0x2000001bff1c7230 */ /* 0x000fe40000004100 */
[--C-:B------:R-:W-:Y:S01]  /*16d0*/  FFMA R53, R10, 0.033333335071802139282, R20.reuse ;  /* 0x3d0888890a357823 */ /* 0x100fe20000000014 */
[----:B------:R-:W-:Y:S01]  /*16e0*/  FFMA R3, R21, R8, R3 ;  /* 0x0000000815037223 */ /* 0x000fe20000000003 */
[----:B------:R-:W-:Y:S01]  /*16f0*/  FADD R20, R25, -R20 ;  /* 0x8000001419147221 */ /* 0x000fe20000000000 */
[----:B------:R-:W-:-:S02]  /*1700*/  HFMA2 R12, R12, 1, 1, R4 ;  /* 0x3c003c000c0c7831 */ /* 0x000fc40000000004 */
[----:B------:R-:W-:Y:S01]  /*1710*/  FADD R8, R28, -R53 ;  /* 0x800000351c087221 */ /* 0x000fe20000000000 */
[----:B------:R-:W-:Y:S02]  /*1720*/  HADD2.F32 R27, -RZ, R27.H1_H1 ;  /* 0x3000001bff1b7230 */ /* 0x000fe40000004100 */
[----:B------:R-:W-:Y:S01]  /*1730*/  FFMA R3, R9, R20, R3 ;  /* 0x0000001409037223 */ /* 0x000fe20000000003 */
[--C-:B------:R-:W-:Y:S01]  /*1740*/  FFMA R9, R8, 0.032258063554763793945, R53.reuse ;  /* 0x3d04210808097823 */ /* 0x100fe20000000035 */
[----:B------:R-:W-:-:S03]  /*1750*/  FADD R53, R26, -R53 ;  /* 0x800000351a357221 */ /* 0x000fc60000000000 */
[----:B------:R-:W-:Y:S01]  /*1760*/  FADD R4, R27, -R9 ;  /* 0x800000091b047221 */ /* 0x000fe20000000000 */
[----:B------:R-:W-:Y:S01]  /*1770*/  FFMA R3, R10, R53, R3 ;  /* 0x000000350a037223 */ /* 0x000fe20000000003 */
[----:B------:R-:W-:Y:S02]  /*1780*/  HADD2.F32 R16, -RZ, R12.H0_H0 ;  /* 0x2000000cff107230 */ /* 0x000fe40000004100 */
[--C-:B------:R-:W-:Y:S01]  /*1790*/  FFMA R10, R4, 0.03125, R9.reuse ;  /* 0x3d000000040a7823 */ /* 0x100fe20000000009 */
[----:B------:R-:W-:-:S03]  /*17a0*/  FADD R9, R28, -R9 ;  /* 0x800000091c097221 */ /* 0x000fc60000000000 */
[----:B------:R-:W-:Y:S01]  /*17b0*/  FADD R17, -R10, R16 ;  /* 0x000000100a117221 */ /* 0x000fe20000000100 */
[----:B------:R-:W-:Y:S02]  /*17c0*/  HADD2 R13, R13, R5 ;  /* 0x000000050d0d7230 */ /* 0x000fe40000000000 */
[----:B------:R-:W-:Y:S01]  /*17d0*/  FFMA R3, R8, R9, R3 ;  /* 0x0000000908037223 */ /* 0x000fe20000000003 */
[--C-:B------:R-:W-:Y:S01]  /*17e0*/  FFMA R5, R17, 0.030303031206130981445, R10.reuse ;  /* 0x3cf83e1011057823 */ /* 0x100fe2000000000a */
[----:B------:R-:W-:Y:S01]  /*17f0*/  FADD R10, R27, -R10 ;  /* 0x8000000a1b0a7221 */ /* 0x000fe20000000000 */
[----:B------:R-:W-:-:S03]  /*1800*/  HADD2.F32 R21, -RZ, R12.H1_H1 ;  /* 0x3000000cff157230 */ /* 0x000fc60000004100 */
[----:B------:R-:W-:Y:S01]  /*1810*/  FFMA R3, R4, R10, R3 ;  /* 0x0000000a04037223 */ /* 0x000fe20000000003 */
[--C-:B------:R-:W-:Y:S01]  /*1820*/  FADD R4, R16, -R5.reuse ;  /* 0x8000000510047221 */ /* 0x100fe20000000000 */
[----:B------:R-:W-:Y:S01]  /*1830*/  IADD3 R55, P0, PT, R184, 0x900, RZ ;  /* 0x00000900b8377810 */ /* 0x000fe20007f1e0ff */
[----:B------:R-:W-:Y:S02]  /*1840*/  FADD R8, R21, -R5 ;  /* 0x8000000515087221 */ /* 0x000fe40000000000 */
[----:B------:R-:W-:Y:S01]  /*1850*/  FFMA R4, R17, R4, R3 ;  /* 0x0000000411047223 */ /* 0x000fe20000000003 */
[----:B------:R-:W-:Y:S01]  /*1860*/  HFMA2 R3, R14, 1, 1, R18 ;  /* 0x3c003c000e037831 */ /* 0x000fe20000000012 */
[----:B------:R-:W-:Y:S01]  /*1870*/  IADD3.X R20, PT, PT, RZ, R11, RZ, P0, !PT ;  /* 0x0000000bff147210 */ /* 0x000fe200007fe4ff */
[----:B------:R-:W-:Y:S02]  /*1880*/  HADD2.F32 R9, -RZ, R13.H0_H0 ;  /* 0x2000000dff097230 */ /* 0x000fe40000004100 */
[----:B------:R-:W-:Y:S01]  /*1890*/  FFMA R12, R8, 0.029411764815449714661, R5 ;  /* 0x3cf0f0f1080c7823 */ /* 0x000fe20000000005 */
[----:B------:R-:W-:-:S03]  /*18a0*/  SHF.R.S32.HI R52, RZ, 0x1f, R20 ;  /* 0x0000001fff347819 */ /* 0x000fc60000011414 */
[--C-:B------:R-:W-:Y:S01]  /*18b0*/  FADD R53, R9, -R12.reuse ;  /* 0x8000000c09357221 */ /* 0x100fe20000000000 */
[----:B------:R-:W-:Y:S01]  /*18c0*/  HFMA2 R3, R3, 1, 1, R6 ;  /* 0x3c003c0003037831 */ /* 0x000fe20000000006 */
[----:B------:R-:W-:Y:S01]  /*18d0*/  LEA.HI R52, P0, R52, R55, RZ, 0x3 ;  /* 0x0000003734347211 */ /* 0x000fe200078118ff */
[----:B------:R-:W-:Y:S02]  /*18e0*/  HADD2.F32 R10, -RZ, R13.H1_H1 ;  /* 0x3000000dff0a7230 */ /* 0x000fe40000004100 */
[--C-:B------:R-:W-:Y:S01]  /*18f0*/  FFMA R13, R53, 0.028571428731083869934, R12.reuse ;  /* 0x3cea0ea1350d7823 */ /* 0x100fe2000000000c */
[----:B------:R-:W-:Y:S01]  /*1900*/  FADD R5, R21, -R12 ;  /* 0x8000000c15057221 */ /* 0x000fe20000000000 */
[----:B------:R-:W-:Y:S02]  /*1910*/  IADD3.X R17, PT, PT, RZ, R20, RZ, P0, !PT ;  /* 0x00000014ff117210 */ /* 0x000fe400007fe4ff */
[--C-:B------:R-:W-:Y:S01]  /*1920*/  FADD R12, R10, -R13.reuse ;  /* 0x8000000d0a0c7221 */ /* 0x100fe20000000000 */
[----:B------:R-:W-:Y:S01]  /*1930*/  FFMA R4, R8, R5, R4 ;  /* 0x0000000508047223 */ /* 0x000fe20000000004 */
[----:B------:R-:W-:Y:S01]  /*1940*/  FADD R5, R9, -R13 ;  /* 0x8000000d09057221 */ /* 0x000fe20000000000 */
[----:B------:R-:W-:Y:S01]  /*1950*/  SHF.L.U64.HI R8, R52, 0x1, R17 ;  /* 0x0000000134087819 */ /* 0x000fe20000010211 */
[----:B------:R-:W-:Y:S01]  /*1960*/  FFMA R13, R12, 0.027777777984738349915, R13 ;  /* 0x3ce38e390c0d7823 */ /* 0x000fe2000000000d */
[--C-:B------:R-:W-:Y:S01]  /*1970*/  HADD2.F32 R17, -RZ, R3.reuse.H0_H0 ;  /* 0x20000003ff117230 */ /* 0x100fe20000004100 */
[----:B------:R-:W-:Y:S01]  /*1980*/  SHF.L.U32 R52, R52, 0x1, RZ ;  /* 0x0000000134347819 */ /* 0x000fe200000006ff */
[----:B------:R-:W-:Y:S01]  /*1990*/  FFMA R4, R53, R5, R4 ;  /* 0x0000000535047223 */ /* 0x000fe20000000004 */
[--C-:B------:R-:W-:Y:S01]  /*19a0*/  FADD R5, R10, -R13.reuse ;  /* 0x8000000d0a057221 */ /* 0x100fe20000000000 */
[----:B------:R-:W-:Y:S01]  /*19b0*/  HADD2.F32 R18, -RZ, R3.H1_H1 ;  /* 0x30000003ff127230 */ /* 0x000fe20000004100 */
[----:B------:R-:W-:Y:S01]  /*19c0*/  LOP3.LUT R52, R52, 0xfffffff0, RZ, 0xc0, !PT ;  /* 0xfffffff034347812 */ /* 0x000fe200078ec0ff */
[----:B------:R-:W-:Y:S01]  /*19d0*/  FADD R3, R17, -R13 ;  /* 0x8000000d11037221 */ /* 0x000fe20000000000 */
[----:B------:R-:W-:-:S02]  /*19e0*/  HFMA2 R15, R15, 1, 1, R7 ;  /* 0x3c003c000f0f7831 */ /* 0x000fc40000000007 */
[----:B------:R-:W-:Y:S01]  /*19f0*/  FFMA R4, R12, R5, R4 ;  /* 0x000000050c047223 */ /* 0x000fe20000000004 */
[C---:B------:R-:W-:Y:S01]  /*1a00*/  IADD3 R12, P0, PT, R52.reuse, UR38, RZ ;  /* 0x00000026340c7c10 */ /* 0x040fe2000ff1e0ff */
[----:B------:R-:W-:Y:S01]  /*1a10*/  FFMA R5, R3, 0.027027027681469917297, R13 ;  /* 0x3cdd67c903057823 */ /* 0x000fe2000000000d */
[----:B------:R-:W-:Y:S02]  /*1a20*/  IADD3 R52, P1, PT, R52, UR40, RZ ;  /* 0x0000002834347c10 */ /* 0x000fe4000ff3e0ff */
[----:B------:R-:W-:Y:S01]  /*1a30*/  IADD3.X R13, PT, PT, R8, UR39, RZ, P0, !PT ;  /* 0x00000027080d7c10 */ /* 0x000fe200087fe4ff */
[----:B------:R-:W-:Y:S01]  /*1a40*/  FADD R6, R18, -R5 ;  /* 0x8000000512067221 */ /* 0x000fe20000000000 */
[----:B------:R-:W-:Y:S01]  /*1a50*/  IADD3.X R53, PT, PT, R8, UR41, RZ, P1, !PT ;  /* 0x0000002908357c10 */ /* 0x000fe20008ffe4ff */
[----:B--2---:R-:W-:Y:S02]  /*1a60*/  HFMA2 R88, R84, 1, 1, R88 ;  /* 0x3c003c0054587831 */ /* 0x004fe40000000058 */
[----:B------:R-:W-:-:S02]  /*1a70*/  HADD2.F32 R20, -RZ, R15.H0_H0 ;  /* 0x2000000fff147230 */ /* 0x000fc40000004100 */
[----:B------:R-:W-:Y:S01]  /*1a80*/  FFMA R7, R6, 0.026315789669752120972, R5 ;  /* 0x3cd7943606077823 */ /* 0x000fe20000000005 */
[----:B------:R-:W-:Y:S02]  /*1a90*/  HADD2.F32 R19, -RZ, R15.H1_H1 ;  /* 0x3000000fff137230 */ /* 0x000fe40000004100 */
[----:B------:R-:W2:Y:S01]  /*1aa0*/  LDG.E.128 R12, desc[UR4][R12.64] ;  /* 0x000000040c0c7981 */ /* 0x000ea2000c1e1d00 */
[----:B------:R-:W-:-:S03]  /*1ab0*/  FADD R8, R20, -R7 ;  /* 0x8000000714087221 */ /* 0x000fc60000000000 */
[----:B------:R-:W2:Y:S01]  /*1ac0*/  LDG.E.128 R52, desc[UR8][R52.64] ;  /* 0x0000000834347981 */ /* 0x000ea2000c1e1d00 */
[----:B------:R-:W-:Y:S01]  /*1ad0*/  FFMA R84, R8, 0.025641025975346565247, R7 ;  /* 0x3cd20d2108547823 */ /* 0x000fe20000000007 */
[----:B------:R-:W-:Y:S01]  /*1ae0*/  FADD R5, R17, -R5 ;  /* 0x8000000511057221 */ /* 0x000fe20000000000 */
[----:B------:R-:W-:Y:S02]  /*1af0*/  HADD2 R108, R88, R92 ;  /* 0x0000005c586c7230 */ /* 0x000fe40000000000 */
[----:B------:R-:W-:Y:S02]  /*1b00*/  HFMA2 R85, R85, 1, 1, R89 ;  /* 0x3c003c0055557831 */ /* 0x000fe40000000059 */
[----:B------:R-:W-:Y:S01]  /*1b10*/  FADD R88, R19, -R84 ;  /* 0x8000005413587221 */ /* 0x000fe20000000000 */
[----:B------:R-:W-:Y:S01]  /*1b20*/  FFMA R4, R3, R5, R4 ;  /* 0x0000000503047223 */ /* 0x000fe20000000004 */
[----:B------:R-:W-:Y:S01]  /*1b30*/  FADD R7, R18, -R7 ;  /* 0x8000000712077221 */ /* 0x000fe20000000000 */
[----:B------:R-:W-:-:S02]  /*1b40*/  HADD2.F32 R5, -RZ, R108.H0_H0 ;  /* 0x2000006cff057230 */ /* 0x000fc40000004100 */
[--C-:B------:R-:W-:Y:S01]  /*1b50*/  FFMA R92, R88, 0.025000000372529029846, R84.reuse ;  /* 0x3ccccccd585c7823 */ /* 0x100fe20000000054 */
[----:B------:R-:W-:Y:S01]  /*1b60*/  FADD R3, R20, -R84 ;  /* 0x8000005414037221 */ /* 0x000fe20000000000 */
[----:B------:R-:W-:Y:S01]  /*1b70*/  FFMA R4, R6, R7, R4 ;  /* 0x0000000706047223 */ /* 0x000fe20000000004 */
[----:B------:R-:W-:Y:S02]  /*1b80*/  HFMA2 R85, R85, 1, 1, R93 ;  /* 0x3c003c0055557831 */ /* 0x000fe4000000005d */
[----:B------:R-:W-:Y:S01]  /*1b90*/  FADD R7, -R92, R5 ;  /* 0x000000055c077221 */ /* 0x000fe20000000100 */
[----:B------:R-:W-:Y:S01]  /*1ba0*/  FFMA R3, R8, R3, R4 ;  /* 0x0000000308037223 */ /* 0x000fe20000000004 */
[----:B------:R-:W-:Y:S02]  /*1bb0*/  HADD2.F32 R8, -RZ, R108.H1_H1 ;  /* 0x3000006cff087230 */ /* 0x000fe40000004100 */
[--C-:B------:R-:W-:Y:S01]  /*1bc0*/  FFMA R4, R7, 0.024390242993831634521, R92.reuse ;  /* 0x3cc7ce0c07047823 */ /* 0x100fe2000000005c */
[----:B------:R-:W-:-:S03]  /*1bd0*/  FADD R92, R19, -R92 ;  /* 0x8000005c135c7221 */ /* 0x000fc60000000000 */
[--C-:B------:R-:W-:Y:S01]  /*1be0*/  FADD R89, R8, -R4.reuse ;  /* 0x8000000408597221 */ /* 0x100fe20000000000 */
[----:B------:R-:W-:Y:S01]  /*1bf0*/  FFMA R92, R88, R92, R3 ;  /* 0x0000005c585c7223 */ /* 0x000fe20000000003 */
[--C-:B------:R-:W-:Y:S02]  /*1c00*/  HADD2.F32 R3, -RZ, R85.reuse.H0_H0 ;  /* 0x20000055ff037230 */ /* 0x100fe40000004100 */
[----:B------:R-:W-:Y:S02]  /*1c10*/  HFMA2 R86, R86, 1, 1, R90 ;  /* 0x3c003c0056567831 */ /* 0x000fe4000000005a */
[--C-:B------:R-:W-:Y:S01]  /*1c20*/  FFMA R6, R89, 0.023809524253010749817, R4.reuse ;  /* 0x3cc30c3159067823 */ /* 0x100fe20000000004 */
[----:B------:R-:W-:Y:S01]  /*1c30*/  FADD R4, R5, -R4 ;  /* 0x8000000405047221 */ /* 0x000fe20000000000 */
[----:B------:R-:W-:Y:S02]  /*1c40*/  IADD3 R109, P0, PT, R184, 0xa00, RZ ;  /* 0x00000a00b86d7810 */ /* 0x000fe40007f1e0ff */
[----:B------:R-:W-:Y:S01]  /*1c50*/  FADD R93, R3, -R6 ;  /* 0x80000006035d7221 */ /* 0x000fe20000000000 */
[----:B------:R-:W-:Y:S01]  /*1c60*/  FFMA R92, R7, R4, R92 ;  /* 0x00000004075c7223 */ /* 0x000fe2000000005c */
[----:B------:R-:W-:-:S02]  /*1c70*/  HADD2.F32 R4, -RZ, R85.H1_H1 ;  /* 0x30000055ff047230 */ /* 0x000fc40000004100 */
[--C-:B------:R-:W-:Y:S01]  /*1c80*/  FFMA R7, R93, 0.023255813866853713989, R6.reuse ;  /* 0x3cbe82fa5d077823 */ /* 0x100fe20000000006 */
[----:B------:R-:W-:Y:S01]  /*1c90*/  HADD2 R86, R86, R94 ;  /* 0x0000005e56567230 */ /* 0x000fe20000000000 */
[----:B------:R-:W-:Y:S01]  /*1ca0*/  IADD3.X R94, PT, PT, RZ, R11, RZ, P0, !PT ;  /* 0x0000000bff5e7210 */ /* 0x000fe200007fe4ff */
[----:B------:R-:W-:Y:S01]  /*1cb0*/  FADD R6, R8, -R6 ;  /* 0x8000000608067221 */ /* 0x000fe20000000000 */
[--C-:B------:R-:W-:Y:S02]  /*1cc0*/  FADD R84, R4, -R7.reuse ;  /* 0x8000000704547221 */ /* 0x100fe40000000000 */
[----:B------:R-:W-:Y:S01]  /*1cd0*/  SHF.R.S32.HI R112, RZ, 0x1f, R94 ;  /* 0x0000001fff707819 */ /* 0x000fe2000001145e */
[----:B------:R-:W-:Y:S01]  /*1ce0*/  FFMA R92, R89, R6, R92 ;  /* 0x00000006595c7223 */ /* 0x000fe2000000005c */
[--C-:B------:R-:W-:Y:S01]  /*1cf0*/  FFMA R85, R84, 0.022727273404598236084, R7.reuse ;  /* 0x3cba2e8c54557823 */ /* 0x100fe20000000007 */
[----:B------:R-:W-:Y:S01]  /*1d00*/  FADD R7, R3, -R7 ;  /* 0x8000000703077221 */ /* 0x000fe20000000000 */
[----:B------:R-:W-:Y:S01]  /*1d10*/  HADD2.F32 R6, -RZ, R86.H0_H0 ;  /* 0x20000056ff067230 */ /* 0x000fe20000004100 */
[----:B------:R-:W-:Y:S01]  /*1d20*/  LEA.HI R112, P0, R112, R109, RZ, 0x3 ;  /* 0x0000006d70707211 */ /* 0x000fe200078118ff */
[----:B------:R-:W-:Y:S01]  /*1d30*/  FADD R88, R4, -R85 ;  /* 0x8000005504587221 */ /* 0x000fe20000000000 */
[----:B------:R-:W-:-:S02]  /*1d40*/  FFMA R7, R93, R7, R92 ;  /* 0x000000075d077223 */ /* 0x000fc4000000005c */
[----:B------:R-:W-:Y:S01]  /*1d50*/  IADD3.X R89, PT, PT, RZ, R94, RZ, P0, !PT ;  /* 0x0000005eff597210 */ /* 0x000fe200007fe4ff */
[----:B------:R-:W-:Y:S01]  /*1d60*/  FADD R90, R6, -R85 ;  /* 0x80000055065a7221 */ /* 0x000fe20000000000 */
[----:B------:R-:W-:Y:S02]  /*1d70*/  FFMA R7, R84, R88, R7 ;  /* 0x0000005854077223 */ /* 0x000fe40000000007 */
[----:B------:R-:W-:Y:S01]  /*1d80*/  SHF.L.U64.HI R88, R112, 0x1, R89 ;  /* 0x0000000170587819 */ /* 0x000fe20000010259 */
[----:B------:R-:W-:Y:S01]  /*1d90*/  FFMA R85, R90, 0.022222222760319709778, R85 ;  /* 0x3cb60b615a557823 */ /* 0x000fe20000000055 */
[----:B------:R-:W-:Y:S01]  /*1da0*/  SHF.L.U32 R112, R112, 0x1, RZ ;  /* 0x0000000170707819 */ /* 0x000fe200000006ff */
[----:B------:R-:W-:Y:S02]  /*1db0*/  HFMA2 R87, R87, 1, 1, R91 ;  /* 0x3c003c0057577831 */ /* 0x000fe4000000005b */
[----:B------:R-:W-:Y:S01]  /*1dc0*/  FADD R84, R6, -R85 ;  /* 0x8000005506547221 */ /* 0x000fe20000000000 */
[----:B------:R-:W-:-:S03]  /*1dd0*/  LOP3.LUT R112, R112, 0xfffffff0, RZ, 0xc0, !PT ;  /* 0xfffffff070707812 */ /* 0x000fc600078ec0ff */
[----:B------:R-:W-:Y:S01]  /*1de0*/  FFMA R84, R90, R84, R7 ;  /* 0x000000545a547223 */ /* 0x000fe20000000007 */
[C---:B------:R-:W-:Y:S01]  /*1df0*/  IADD3 R108, P0, PT, R112.reuse, UR38, RZ ;  /* 0x00000026706c7c10 */ /* 0x040fe2000ff1e0ff */
[----:B------:R-:W-:Y:S01]  /*1e00*/  HADD2.F32 R7, -RZ, R86.H1_H1 ;  /* 0x30000056ff077230 */ /* 0x000fe20000004100 */
[----:B------:R-:W-:Y:S01]  /*1e10*/  IADD3 R112, P1, PT, R112, UR40, RZ ;  /* 0x0000002870707c10 */ /* 0x000fe2000ff3e0ff */
[----:B------:R-:W-:Y:S02]  /*1e20*/  HADD2 R87, R87, R95 ;  /* 0x0000005f57577230 */ /* 0x000fe40000000000 */
[----:B---3--:R-:W-:Y:S01]  /*1e30*/  HFMA2 R64, R60, 1, 1, R64 ;  /* 0x3c003c003c407831 */ /* 0x008fe20000000040 */
[C---:B------:R-:W-:Y:S01]  /*1e40*/  IADD3.X R109, PT, PT, R88.reuse, UR39, RZ, P0, !PT ;  /* 0x00000027586d7c10 */ /* 0x040fe200087fe4ff */
[----:B------:R-:W-:Y:S01]  /*1e50*/  FADD R60, R7, -R85 ;  /* 0x80000055073c7221 */ /* 0x000fe20000000000 */
[----:B------:R-:W-:Y:S01]  /*1e60*/  IADD3.X R113, PT, PT, R88, UR41, RZ, P1, !PT ;  /* 0x0000002958717c10 */ /* 0x000fe20008ffe4ff */
[----:B------:R-:W-:-:S02]  /*1e70*/  HADD2.F32 R122, -RZ, R87.H0_H0 ;  /* 0x20000057ff7a7230 */ /* 0x000fc40000004100 */
[----:B------:R-:W-:Y:S01]  /*1e80*/  FFMA R85, R60, 0.021739130839705467224, R85 ;  /* 0x3cb216433c557823 */ /* 0x000fe20000000055 */
[----:B------:R-:W3:Y:S01]  /*1e90*/  LDG.E.128 R108, desc[UR4][R108.64] ;  /* 0x000000046c6c7981 */ /* 0x000ee2000c1e1d00 */
[----:B------:R-:W-:-:S03]  /*1ea0*/  HFMA2 R68, R64, 1, 1, R68 ;  /* 0x3c003c0040447831 */ /* 0x000fc60000000044 */
[----:B------:R-:W3:Y:S01]  /*1eb0*/  LDG.E.128 R112, desc[UR8][R112.64] ;  /* 0x0000000870707981 */ /* 0x000ee2000c1e1d00 */
[--C-:B------:R-:W-:Y:S01]  /*1ec0*/  FADD R64, R122, -R85.reuse ;  /* 0x800000557a407221 */ /* 0x100fe20000000000 */
[----:B------:R-:W-:Y:S02]  /*1ed0*/  HADD2.F32 R124, -RZ, R87.H1_H1 ;  /* 0x30000057ff7c7230 */ /* 0x000fe40000004100 */
[--C-:B------:R-:W-:Y:S01]  /*1ee0*/  FADD R87, R7, -R85.reuse ;  /* 0x8000005507577221 */ /* 0x100fe20000000000 */
[----:B------:R-:W-:-:S03]  /*1ef0*/  FFMA R85, R64, 0.021276595070958137512, R85 ;  /* 0x3cae4c4140557823 */ /* 0x000fc60000000055 */
[----:B------:R-:W-:Y:S01]  /*1f00*/  FFMA R84, R60, R87, R84 ;  /* 0x000000573c547223 */ /* 0x000fe20000000054 */
[--C-:B------:R-:W-:Y:S01]  /*1f10*/  FADD R60, R124, -R85.reuse ;  /* 0x800000557c3c7221 */ /* 0x100fe20000000000 */
[----:B------:R-:W-:Y:S02]  /*1f20*/  HADD2.F32 R123, -RZ, R68.H0_H0 ;  /* 0x20000044ff7b7230 */ /* 0x000fe40000004100 */
[--C-:B------:R-:W-:Y:S01]  /*1f30*/  FADD R87, R122, -R85.reuse ;  /* 0x800000557a577221 */ /* 0x100fe20000000000 */
[----:B------:R-:W-:Y:S02]  /*1f40*/  HFMA2 R61, R61, 1, 1, R65 ;  /* 0x3c003c003d3d7831 */ /* 0x000fe40000000041 */
[----:B------:R-:W-:Y:S01]  /*1f50*/  FFMA R85, R60, 0.020833333954215049744, R85 ;  /* 0x3caaaaab3c557823 */ /* 0x000fe20000000055 */
[----:B------:R-:W-:-:S03]  /*1f60*/  FFMA R84, R64, R87, R84 ;  /* 0x0000005740547223 */ /* 0x000fc60000000054 */
[----:B------:R-:W-:Y:S01]  /*1f70*/  FADD R64, -R85, R123 ;  /* 0x0000007b55407221 */ /* 0x000fe20000000100 */
[----:B------:R-:W-:-:S03]  /*1f80*/  HADD2.F32 R126, -RZ, R68.H1_H1 ;  /* 0x30000044ff7e7230 */ /* 0x000fc60000004100 */
[--C-:B------:R-:W-:Y:S01]  /*1f90*/  FFMA R65, R64, 0.02040816284716129303, R85.reuse ;  /* 0x3ca72f0540417823 */ /* 0x100fe20000000055 */
[----:B------:R-:W-:Y:S02]  /*1fa0*/  HADD2 R61, R61, R69 ;  /* 0x000000453d3d7230 */ /* 0x000fe40000000000 */
[----:B------:R-:W-:Y:S01]  /*1fb0*/  FADD R85, R124, -R85 ;  /* 0x800000557c557221 */ /* 0x000fe20000000000 */
[----:B------:R-:W-:Y:S01]  /*1fc0*/  IADD3 R89, P0, PT, R184, 0xb00, RZ ;  /* 0x00000b00b8597810 */ /* 0x000fe20007f1e0ff */
[--C-:B------:R-:W-:Y:S02]  /*1fd0*/  FADD R68, R126, -R65.reuse ;  /* 0x800000417e447221 */ /* 0x100fe40000000000 */
[----:B------:R-:W-:Y:S01]  /*1fe0*/  FFMA R84, R60, R85, R84 ;  /* 0x000000553c547223 */ /* 0x000fe20000000054 */
[----:B------:R-:W-:Y:S02]  /*1ff0*/  HADD2.F32 R125, -RZ, R61.H0_H0 ;  /* 0x2000003dff7d7230 */ /* 0x000fe40000004100 */
[--C-:B------:R-:W-:Y:S01]  /*2000*/  FFMA R60, R68, 0.019999999552965164185, R65.reuse ;  /* 0x3ca3d70a443c7823 */ /* 0x100fe20000000041 */
[----:B------:R-:W-:Y:S01]  /*2010*/  IADD3.X R87, PT, PT, RZ, R11, RZ, P0, !PT ;  /* 0x0000000bff577210 */ /* 0x000fe200007fe4ff */
[----:B------:R-:W-:Y:S01]  /*2020*/  FADD R65, R123, -R65 ;  /* 0x800000417b417221 */ /* 0x000fe20000000000 */
[----:B------:R-:W-:-:S02]  /*2030*/  HADD2 R63, R63, R67 ;  /* 0x000000433f3f7230 */ /* 0x000fc40000000000 */
[----:B------:R-:W-:Y:S02]  /*2040*/  HFMA2 R62, R62, 1, 1, R66 ;  /* 0x3c003c003e3e7831 */ /* 0x000fe40000000042 */
[----:B------:R-:W-:Y:S01]  /*2050*/  FADD R67, R125, -R60 ;  /* 0x8000003c7d437221 */ /* 0x000fe20000000000 */
[----:B------:R-:W-:Y:S01]  /*2060*/  SHF.R.S32.HI R86, RZ, 0x1f, R87 ;  /* 0x0000001fff567819 */ /* 0x000fe20000011457 */
[----:B------:R-:W-:Y:S01]  /*2070*/  FFMA R65, R64, R65, R84 ;  /* 0x0000004140417223 */ /* 0x000fe20000000054 */
[--C-:B------:R-:W-:Y:S01]  /*2080*/  FADD R64, R126, -R60.reuse ;  /* 0x8000003c7e407221 */ /* 0x100fe20000000000 */
[----:B------:R-:W-:Y:S01]  /*2090*/  FFMA R66, R67, 0.019607843831181526184, R60 ;  /* 0x3ca0a0a143427823 */ /* 0x000fe2000000003c */
[----:B------:R-:W-:Y:S01]  /*20a0*/  LEA.HI R86, P0, R86, R89, RZ, 0x3 ;  /* 0x0000005956567211 */ /* 0x000fe200078118ff */
[----:B------:R-:W-:Y:S02]  /*20b0*/  HFMA2 R62, R62, 1, 1, R70 ;  /* 0x3c003c003e3e7831 */ /* 0x000fe40000000046 */
[----:B------:R-:W-:Y:S01]  /*20c0*/  FFMA R64, R68, R64, R65 ;  /* 0x0000004044407223 */ /* 0x000fe20000000041 */
[----:B------:R-:W-:Y:S01]  /*20d0*/  FADD R60, R125, -R66 ;  /* 0x800000427d3c7221 */ /* 0x000fe20000000000 */
[----:B------:R-:W-:Y:S01]  /*20e0*/  SHF.L.U32 R65, R86, 0x1, RZ ;  /* 0x0000000156417819 */ /* 0x000fe200000006ff */
[----:B------:R-:W-:-:S02]  /*20f0*/  HADD2.F32 R127, -RZ, R61.H1_H1 ;  /* 0x3000003dff7f7230 */ /* 0x000fc40000004100 */
[----:B------:R-:W-:Y:S01]  /*2100*/  FFMA R67, R67, R60, R64 ;  /* 0x0000003c43437223 */ /* 0x000fe20000000040 */
[----:B------:R-:W-:Y:S01]  /*2110*/  LOP3.LUT R64, R65, 0xfffffff0, RZ, 0xc0, !PT ;  /* 0xfffffff041407812 */ /* 0x000fe200078ec0ff */
[----:B------:R-:W-:Y:S01]  /*2120*/  HFMA2 R84, R63, 1, 1, R71 ;  /* 0x3c003c003f547831 */ /* 0x000fe20000000047 */
[----:B------:R-:W-:Y:S01]  /*2130*/  IADD3.X R69, PT, PT, RZ, R87, RZ, P0, !PT ;  /* 0x00000057ff457210 */ /* 0x000fe200007fe4ff */
[--C-:B------:R-:W-:Y:S01]  /*2140*/  FADD R63, R127, -R66.reuse ;  /* 0x800000427f3f7221 */ /* 0x100fe20000000000 */
[----:B------:R-:W-:Y:S01]  /*2150*/  IADD3 R60, P0, PT, R64, UR38, RZ ;  /* 0x00000026403c7c10 */ /* 0x000fe2000ff1e0ff */
[--C-:B------:R-:W-:Y:S01]  /*2160*/  HADD2.F32 R130, -RZ, R62.reuse.H0_H0 ;  /* 0x2000003eff827230 */ /* 0x100fe20000004100 */
[----:B------:R-:W-:Y:S01]  /*2170*/  SHF.L.U64.HI R69, R86, 0x1, R69 ;  /* 0x0000000156457819 */ /* 0x000fe20000010245 */
[----:B------:R-:W-:Y:S01]  /*2180*/  FFMA R66, R63, 0.019230769947171211243, R66 ;  /* 0x3c9d89d93f427823 */ /* 0x000fe20000000042 */
[----:B------:R-:W-:Y:S02]  /*2190*/  IADD3 R64, P1, PT, R64, UR40, RZ ;  /* 0x0000002840407c10 */ /* 0x000fe4000ff3e0ff */
[C---:B------:R-:W-:Y:S01]  /*21a0*/  IADD3.X R61, PT, PT, R69.reuse, UR39, RZ, P0, !PT ;  /* 0x00000027453d7c10 */ /* 0x040fe200087fe4ff */
[--C-:B------:R-:W-:Y:S01]  /*21b0*/  FADD R86, R130, -R66.reuse ;  /* 0x8000004282567221 */ /* 0x100fe20000000000 */
[----:B------:R-:W-:Y:S01]  /*21c0*/  IADD3.X R65, PT, PT, R69, UR41, RZ, P1, !PT ;  /* 0x0000002945417c10 */ /* 0x000fe20008ffe4ff */
[----:B------:R-:W-:Y:S01]  /*21d0*/  FADD R68, R127, -R66 ;  /* 0x800000427f447221 */ /* 0x000fe20000000000 */
[----:B------:R-:W-:-:S02]  /*21e0*/  HADD2.F32 R129, -RZ, R62.H1_H1 ;  /* 0x3000003eff817230 */ /* 0x000fc40000004100 */
[----:B------:R-:W-:Y:S01]  /*21f0*/  FFMA R69, R86, 0.018867924809455871582, R66 ;  /* 0x3c9a90e856457823 */ /* 0x000fe20000000042 */
[----:B------:R-:W-:Y:S02]  /*2200*/  FFMA R85, R63, R68, R67 ;  /* 0x000000443f557223 */ /* 0x000fe40000000043 */
[----:B------:R-:W3:Y:S01]  /*2210*/  LDG.E.128 R60, desc[UR4][R60.64] ;  /* 0x000000043c3c7981 */ /* 0x000ee2000c1e1d00 */
[----:B------:R-:W-:-:S03]  /*2220*/  FADD R88, R129, -R69 ;  /* 0x8000004581587221 */ /* 0x000fc60000000000 */
[----:B------:R-:W3:Y:S01]  /*2230*/  LDG.E.128 R64, desc[UR8][R64.64] ;  /* 0x0000000840407981 */ /* 0x000ee2000c1e1d00 */
[----:B----4-:R-:W-:Y:S02]  /*2240*/  HFMA2 R76, R72, 1, 1, R76 ;  /* 0x3c003c00484c7831 */ /* 0x010fe4000000004c */
[----:B------:R-:W-:Y:S02]  /*2250*/  HADD2.F32 R128, -RZ, R84.H0_H0 ;  /* 0x20000054ff807230 */ /* 0x000fe40000004100 */
[--C-:B------:R-:W-:Y:S01]  /*2260*/  FFMA R89, R88, 0.018518518656492233276, R69.reuse ;  /* 0x3c97b42658597823 */ /* 0x100fe20000000045 */
[----:B------:R-:W-:Y:S02]  /*2270*/  FADD R87, R130, -R69 ;  /* 0x8000004582577221 */ /* 0x000fe40000000000 */
[----:B------:R-:W4:Y:S01]  /*2280*/  LDG.E.128 R68, desc[UR6][R188.64+0x1600] ;  /* 0x00160006bc447981 */ /* 0x000f22000c1e1d00 */
[----:B------:R-:W-:Y:S01]  /*2290*/  FADD R90, R128, -R89 ;  /* 0x80000059805a7221 */ /* 0x000fe20000000000 */
[----:B------:R-:W-:-:S02]  /*22a0*/  HFMA2 R80, R76, 1, 1, R80 ;  /* 0x3c003c004c507831 */ /* 0x000fc40000000050 */
[----:B------:R-:W-:Y:S02]  /*22b0*/  HADD2.F32 R131, -RZ, R84.H1_H1 ;  /* 0x30000054ff837230 */ /* 0x000fe40000004100 */
[----:B------:R-:W-:Y:S01]  /*22c0*/  FFMA R72, R90, 0.018181817606091499329, R89 ;  /* 0x3c94f2095a487823 */ /* 0x000fe20000000059 */
[----:B------:R-:W-:-:S03]  /*22d0*/  FFMA R85, R86, R87, R85 ;  /* 0x0000005756557223 */ /* 0x000fc60000000055 */
[--C-:B------:R-:W-:Y:S01]  /*22e0*/  FADD R87, R131, -R72.reuse ;  /* 0x8000004883577221 */ /* 0x100fe20000000000 */
[--C-:B------:R-:W-:Y:S01]  /*22f0*/  FADD R76, R128, -R72.reuse ;  /* 0x80000048804c7221 */ /* 0x100fe20000000000 */
[----:B------:R-:W-:Y:S02]  /*2300*/  HFMA2 R77, R73, 1, 1, R77 ;  /* 0x3c003c00494d7831 */ /* 0x000fe4000000004d */
[--C-:B------:R-:W-:Y:S02]  /*2310*/  HADD2.F32 R133, -RZ, R80.reuse.H0_H0 ;  /* 0x20000050ff857230 */ /* 0x100fe40000004100 */
[----:B------:R-:W-:Y:S01]  /*2320*/  FFMA R72, R87, 0.01785714365541934967, R72 ;  /* 0x3c92492557487823 */ /* 0x000fe20000000048 */
[----:B------:R-:W-:Y:S01]  /*2330*/  FADD R89, R129, -R89 ;  /* 0x8000005981597221 */ /* 0x000fe20000000000 */
[----:B------:R-:W-:Y:S02]  /*2340*/  HADD2.F32 R132, -RZ, R80.H1_H1 ;  /* 0x30000050ff847230 */ /* 0x000fe40000004100 */
[----:B------:R-:W-:Y:S01]  /*2350*/  FADD R80, -R72, R133 ;  /* 0x0000008548507221 */ /* 0x000fe20000000100 */
[----:B------:R-:W-:Y:S01]  /*2360*/  FFMA R85, R88, R89, R85 ;  /* 0x0000005958557223 */ /* 0x000fe20000000055 */
[----:B------:R-:W-:-:S02]  /*2370*/  FADD R73, R131, -R72 ;  /* 0x8000004883497221 */ /* 0x000fc40000000000 */
[----:B------:R-:W-:Y:S01]  /*2380*/  FFMA R72, R80, 0.017543859779834747314, R72 ;  /* 0x3c8fb82450487823 */ /* 0x000fe20000000048 */
[----:B------:R-:W-:Y:S01]  /*2390*/  FFMA R76, R90, R76, R85 ;  /* 0x0000004c5a4c7223 */ /* 0x000fe20000000055 */
[----:B------:R-:W-:Y:S01]  /*23a0*/  IADD3 R89, P0, PT, R184, 0xc00, RZ ;  /* 0x00000c00b8597810 */ /* 0x000fe20007f1e0ff */
[----:B------:R-:W-:Y:S02]  /*23b0*/  HADD2 R77, R77, R81 ;  /* 0x000000514d4d7230 */ /* 0x000fe40000000000 */
[----:B------:R-:W-:Y:S01]  /*23c0*/  FADD R81, R132, -R72 ;  /* 0x8000004884517221 */ /* 0x000fe20000000000 */
[----:B------:R-:W-:Y:S01]  /*23d0*/  FFMA R73, R87, R73, R76 ;  /* 0x0000004957497223 */ /* 0x000fe2000000004c */
[----:B------:R-:W-:Y:S01]  /*23e0*/  IADD3.X R86, PT, PT, RZ, R11, RZ, P0, !PT ;  /* 0x0000000bff567210 */ /* 0x000fe200007fe4ff */
[--C-:B------:R-:W-:Y:S01]  /*23f0*/  FADD R76, R133, -R72.reuse ;  /* 0x80000048854c7221 */ /* 0x100fe20000000000 */
[----:B------:R-:W-:Y:S02]  /*2400*/  HADD2.F32 R134, -RZ, R77.H0_H0 ;  /* 0x2000004dff867230 */ /* 0x000fe40000004100 */
[----:B------:R-:W-:Y:S01]  /*2410*/  FFMA R85, R81, 0.017241379246115684509, R72 ;  /* 0x3c8d3dcb51557823 */ /* 0x000fe20000000048 */
[----:B------:R-:W-:Y:S01]  /*2420*/  SHF.R.S32.HI R84, RZ, 0x1f, R86 ;  /* 0x0000001fff547819 */ /* 0x000fe20000011456 */
[----:B------:R-:W-:-:S02]  /*2430*/  FFMA R73, R80, R76, R73 ;  /* 0x0000004c50497223 */ /* 0x000fc40000000049 */
[--C-:B------:R-:W-:Y:S01]  /*2440*/  FADD R76, R134, -R85.reuse ;  /* 0x80000055864c7221 */ /* 0x100fe20000000000 */
[----:B------:R-:W-:Y:S01]  /*2450*/  LEA.HI R84, P0, R84, R89, RZ, 0x3 ;  /* 0x0000005954547211 */ /* 0x000fe200078118ff */
[--C-:B------:R-:W-:Y:S01]  /*2460*/  FADD R72, R132, -R85.reuse ;  /* 0x8000005584487221 */ /* 0x100fe20000000000 */
[----:B------:R-:W-:Y:S02]  /*2470*/  HADD2 R75, R75, R79 ;  /* 0x0000004f4b4b7230 */ /* 0x000fe40000000000 */
[----:B------:R-:W-:Y:S01]  /*2480*/  FFMA R85, R76, 0.016949152573943138123, R85 ;  /* 0x3c8ad8f34c557823 */ /* 0x000fe20000000055 */
[----:B------:R-:W-:Y:S01]  /*2490*/  IADD3.X R79, PT, PT, RZ, R86, RZ, P0, !PT ;  /* 0x00000056ff4f7210 */ /* 0x000fe200007fe4ff */
[----:B------:R-:W-:Y:S01]  /*24a0*/  FFMA R72, R81, R72, R73 ;  /* 0x0000004851487223 */ /* 0x000fe20000000049 */
[----:B------:R-:W-:Y:S02]  /*24b0*/  HFMA2 R74, R74, 1, 1, R78 ;  /* 0x3c003c004a4a7831 */ /* 0x000fe4000000004e */
[----:B------:R-:W-:-:S02]  /*24c0*/  HADD2.F32 R135, -RZ, R77.H1_H1 ;  /* 0x3000004dff877230 */ /* 0x000fc40000004100 */
[----:B------:R-:W-:Y:S01]  /*24d0*/  FADD R73, R134, -R85 ;  /* 0x8000005586497221 */ /* 0x000fe20000000000 */
[C---:B------:R-:W-:Y:S02]  /*24e0*/  SHF.L.U32 R77, R84.reuse, 0x1, RZ ;  /* 0x00000001544d7819 */ /* 0x040fe400000006ff */
[----:B------:R-:W-:Y:S01]  /*24f0*/  SHF.L.U64.HI R80, R84, 0x1, R79 ;  /* 0x0000000154507819 */ /* 0x000fe2000001024f */
[----:B------:R-:W-:Y:S02]  /*2500*/  HADD2 R84, R75, R83 ;  /* 0x000000534b547230 */ /* 0x000fe40000000000 */
[----:B------:R-:W-:Y:S01]  /*2510*/  FFMA R75, R76, R73, R72 ;  /* 0x000000494c4b7223 */ /* 0x000fe20000000048 */
[----:B------:R-:W-:Y:S01]  /*2520*/  LOP3.LUT R76, R77, 0xfffffff0, RZ, 0xc0, !PT ;  /* 0xfffffff04d4c7812 */ /* 0x000fe200078ec0ff */
[--C-:B------:R-:W-:Y:S01]  /*2530*/  FADD R78, R135, -R85.reuse ;  /* 0x80000055874e7221 */ /* 0x100fe20000000000 */
[----:B------:R-:W-:Y:S02]  /*2540*/  HFMA2 R74, R74, 1, 1, R82 ;  /* 0x3c003c004a4a7831 */ /* 0x000fe40000000052 */
[----:B------:R-:W-:Y:S01]  /*2550*/  IADD3 R72, P0, PT, R76, UR38, RZ ;  /* 0x000000264c487c10 */ /* 0x000fe2000ff1e0ff */
[----:B------:R-:W-:Y:S01]  /*2560*/  FFMA R85, R78, 0.016666667535901069641, R85 ;  /* 0x3c8888894e557823 */ /* 0x000fe20000000055 */
[----:B------:R-:W-:-:S02]  /*2570*/  IADD3 R76, P1, PT, R76, UR40, RZ ;  /* 0x000000284c4c7c10 */ /* 0x000fc4000ff3e0ff */
[C---:B------:R-:W-:Y:S01]  /*2580*/  IADD3.X R73, PT, PT, R80.reuse, UR39, RZ, P0, !PT ;  /* 0x0000002750497c10 */ /* 0x040fe200087fe4ff */
[----:B------:R-:W-:Y:S01]  /*2590*/  FADD R79, R135, -R85 ;  /* 0x80000055874f7221 */ /* 0x000fe20000000000 */
[----:B------:R-:W-:Y:S01]  /*25a0*/  IADD3.X R77, PT, PT, R80, UR41, RZ, P1, !PT ;  /* 0x00000029504d7c10 */ /* 0x000fe20008ffe4ff */
[--C-:B------:R-:W-:Y:S02]  /*25b0*/  HADD2.F32 R136, -RZ, R74.reuse.H0_H0 ;  /* 0x2000004aff887230 */ /* 0x100fe40000004100 */
[----:B------:R-:W-:Y:S01]  /*25c0*/  FFMA R86, R78, R79, R75 ;  /* 0x0000004f4e567223 */ /* 0x000fe2000000004b */
[----:B------:R-:W-:Y:S01]  /*25d0*/  HADD2.F32 R137, -RZ, R74.H1_H1 ;  /* 0x3000004aff897230 */ /* 0x000fe20000004100 */
[----:B------:R-:W4:Y:S04]  /*25e0*/  LDG.E.128 R80, desc[UR6][R188.64+0x1800] ;  /* 0x00180006bc507981 */ /* 0x000f28000c1e1d00 */
[----:B------:R-:W4:Y:S01]  /*25f0*/  LDG.E.128 R72, desc[UR4][R72.64] ;  /* 0x0000000448487981 */ /* 0x000f22000c1e1d00 */
[----:B------:R-:W-:-:S03]  /*2600*/  FADD R87, R136, -R85 ;  /* 0x8000005588577221 */ /* 0x000fc60000000000 */
[----:B------:R-:W4:Y:S01]  /*2610*/  LDG.E.128 R76, desc[UR8][R76.64] ;  /* 0x000000084c4c7981 */ /* 0x000f22000c1e1d00 */
[----:B------:R-:W-:Y:S01]  /*2620*/  FFMA R85, R87, 0.016393441706895828247, R85 ;  /* 0x3c864b8a57557823 */ /* 0x000fe20000000055 */
[----:B------:R-:W-:-:S03]  /*2630*/  HADD2.F32 R138, -RZ, R84.H0_H0 ;  /* 0x20000054ff8a7230 */ /* 0x000fc60000004100 */
[--C-:B------:R-:W-:Y:S01]  /*2640*/  FADD R89, R137, -R85.reuse ;  /* 0x8000005589597221 */ /* 0x100fe20000000000 */
[--C-:B------:R-:W-:Y:S01]  /*2650*/  FADD R88, R136, -R85.reuse ;  /* 0x8000005588587221 */ /* 0x100fe20000000000 */
[----:B-----5:R-:W-:Y:S02]  /*2660*/  HFMA2 R96, R96, 1, 1, R100 ;  /* 0x3c003c0060607831 */ /* 0x020fe40000000064 */
[----:B------:R-:W-:Y:S01]  /*2670*/  FFMA R85, R89, 0.016129031777381896973, R85 ;  /* 0x3c84210859557823 */ /* 0x000fe20000000055 */
[----:B------:R-:W-:Y:S01]  /*2680*/  FFMA R86, R87, R88, R86 ;  /* 0x0000005857567223 */ /* 0x000fe20000000056 */
[----:B------:R-:W-:Y:S02]  /*2690*/  HADD2.F32 R140, -RZ, R84.H1_H1 ;  /* 0x30000054ff8c7230 */ /* 0x000fe40000004100 */
[--C-:B------:R-:W-:Y:S01]  /*26a0*/  FADD R87, R138, -R85.reuse ;  /* 0x800000558a577221 */ /* 0x100fe20000000000 */
[----:B------:R-:W-:Y:S01]  /*26b0*/  FADD R84, R137, -R85 ;  /* 0x8000005589547221 */ /* 0x000fe20000000000 */
[----:B------:R-:W-:-:S02]  /*26c0*/  IADD3 R90, P0, PT, R184, 0xd00, RZ ;  /* 0x00000d00b85a7810 */ /* 0x000fc40007f1e0ff */
[----:B------:R-:W-:Y:S01]  /*26d0*/  FFMA R85, R87, 0.015873016789555549622, R85 ;  /* 0x3c82082157557823 */ /* 0x000fe20000000055 */
[----:B------:R-:W-:Y:S01]  /*26e0*/  HADD2 R96, R96, R104 ;  /* 0x0000006860607230 */ /* 0x000fe20000000000 */
[----:B------:R-:W-:Y:S02]  /*26f0*/  IADD3.X R92, PT, PT, RZ, R11, RZ, P0, !PT ;  /* 0x0000000bff5c7210 */ /* 0x000fe400007fe4ff */
[--C-:B------:R-:W-:Y:S01]  /*2700*/  FADD R88, R140, -R85.reuse ;  /* 0x800000558c587221 */ /* 0x100fe20000000000 */
[----:B------:R-:W-:Y:S01]  /*2710*/  FFMA R84, R89, R84, R86 ;  /* 0x0000005459547223 */ /* 0x000fe20000000056 */
[----:B------:R-:W-:Y:S02]  /*2720*/  HADD2.F32 R139, -RZ, R96.H0_H0 ;  /* 0x20000060ff8b7230 */ /* 0x000fe40000004100 */
[--C-:B------:R-:W-:Y:S01]  /*2730*/  FADD R86, R138, -R85.reuse ;  /* 0x800000558a567221 */ /* 0x100fe20000000000 */
[----:B------:R-:W-:Y:S01]  /*2740*/  FFMA R85, R88, 0.015625, R85 ;  /* 0x3c80000058557823 */ /* 0x000fe20000000055 */
[----:B------:R-:W-:-:S02]  /*2750*/  SHF.R.S32.HI R89, RZ, 0x1f, R92 ;  /* 0x0000001fff597819 */ /* 0x000fc4000001145c */
[----:B------:R-:W-:Y:S01]  /*2760*/  FFMA R84, R87, R86, R84 ;  /* 0x0000005657547223 */ /* 0x000fe20000000054 */
[----:B------:R-:W-:Y:S01]  /*2770*/  FADD R86, -R85, R139 ;  /* 0x0000008b55567221 */ /* 0x000fe20000000100 */
[--C-:B------:R-:W-:Y:S01]  /*2780*/  FADD R87, R140, -R85.reuse ;  /* 0x800000558c577221 */ /* 0x100fe20000000000 */
[----:B------:R-:W-:Y:S01]  /*2790*/  LEA.HI R89, P0, R89, R90, RZ, 0x3 ;  /* 0x0000005a59597211 */ /* 0x000fe200078118ff */
[----:B------:R-:W-:Y:S02]  /*27a0*/  HFMA2 R97, R97, 1, 1, R101 ;  /* 0x3c003c0061617831 */ /* 0x000fe40000000065 */
[----:B------:R-:W-:Y:S01]  /*27b0*/  FFMA R90, R86, 0.015384615398943424225, R85 ;  /* 0x3c7c0fc1565a7823 */ /* 0x000fe20000000055 */
[----:B------:R-:W-:Y:S01]  /*27c0*/  FFMA R84, R88, R87, R84 ;  /* 0x0000005758547223 */ /* 0x000fe20000000054 */
[----:B------:R-:W-:Y:S02]  /*27d0*/  SHF.L.U32 R88, R89, 0x1, RZ ;  /* 0x0000000159587819 */ /* 0x000fe400000006ff */
[----:B------:R-:W-:Y:S01]  /*27e0*/  IADD3.X R92, PT, PT, RZ, R92, RZ, P0, !PT ;  /* 0x0000005cff5c7210 */ /* 0x000fe200007fe4ff */
[----:B------:R-:W-:Y:S01]  /*27f0*/  FADD R85, R139, -R90 ;  /* 0x8000005a8b557221 */ /* 0x000fe20000000000 */
[----:B------:R-:W-:Y:S01]  /*2800*/  LOP3.LUT R88, R88, 0xfffffff0, RZ, 0xc0, !PT ;  /* 0xfffffff058587812 */ /* 0x000fe200078ec0ff */
[----:B------:R-:W-:Y:S01]  /*2810*/  HADD2.F32 R143, -RZ, R96.H1_H1 ;  /* 0x30000060ff8f7230 */ /* 0x000fe20000004100 */
[----:B------:R-:W-:Y:S01]  /*2820*/  SHF.L.U64.HI R87, R89, 0x1, R92 ;  /* 0x0000000159577819 */ /* 0x000fe2000001025c */
[----:B------:R-:W-:Y:S01]  /*2830*/  FFMA R92, R86, R85, R84 ;  /* 0x00000055565c7223 */ /* 0x000fe20000000054 */
[C---:B------:R-:W-:Y:S01]  /*2840*/  IADD3 R84, P0, PT, R88.reuse, UR38, RZ ;  /* 0x0000002658547c10 */ /* 0x040fe2000ff1e0ff */
[----:B------:R-:W-:Y:S01]  /*2850*/  HADD2 R97, R97, R105 ;  /* 0x0000006961617230 */ /* 0x000fe20000000000 */
[----:B------:R-:W-:Y:S01]  /*2860*/  IADD3 R88, P1, PT, R88, UR40, RZ ;  /* 0x0000002858587c10 */ /* 0x000fe2000ff3e0ff */
[----:B------:R-:W-:Y:S01]  /*2870*/  FADD R93, R143, -R90 ;  /* 0x8000005a8f5d7221 */ /* 0x000fe20000000000 */
[----:B------:R-:W-:-:S02]  /*2880*/  IADD3.X R85, PT, PT, R87, UR39, RZ, P0, !PT ;  /* 0x0000002757557c10 */ /* 0x000fc400087fe4ff */
[----:B------:R-:W-:Y:S01]  /*2890*/  IADD3.X R89, PT, PT, R87, UR41, RZ, P1, !PT ;  /* 0x0000002957597c10 */ /* 0x000fe20008ffe4ff */
[--C-:B------:R-:W-:Y:S02]  /*28a0*/  HADD2.F32 R141, -RZ, R97.reuse.H0_H0 ;  /* 0x20000061ff8d7230 */ /* 0x100fe40000004100 */
[----:B------:R-:W-:Y:S01]  /*28b0*/  FFMA R94, R93, 0.015151515603065490723, R90 ;  /* 0x3c783e105d5e7823 */ /* 0x000fe2000000005a */
[----:B------:R-:W-:Y:S02]  /*28c0*/  HADD2.F32 R142, -RZ, R97.H1_H1 ;  /* 0x30000061ff8e7230 */ /* 0x000fe40000004100 */
[----:B------:R-:W-:Y:S01]  /*28d0*/  HFMA2 R98, R98, 1, 1, R102 ;  /* 0x3c003c0062627831 */ /* 0x000fe20000000066 */
[----:B------:R-:W5:Y:S01]  /*28e0*/  LDG.E.128 R84, desc[UR4][R84.64] ;  /* 0x0000000454547981 */ /* 0x000f62000c1e1d00 */
[----:B------:R-:W-:-:S03]  /*28f0*/  FADD R97, R141, -R94 ;  /* 0x8000005e8d617221 */ /* 0x000fc60000000000 */
[----:B------:R-:W5:Y:S01]  /*2900*/  LDG.E.128 R88, desc[UR8][R88.64] ;  /* 0x0000000858587981 */ /* 0x000f62000c1e1d00 */
[--C-:B------:R-:W-:Y:S01]  /*2910*/  FFMA R100, R97, 0.014925372786819934845, R94.reuse ;  /* 0x3c74898d61647823 */ /* 0x100fe2000000005e */
[----:B------:R-:W-:Y:S01]  /*2920*/  FADD R94, R143, -R94 ;  /* 0x8000005e8f5e7221 */ /* 0x000fe20000000000 */
[----:B------:R-:W-:-:S03]  /*2930*/  HADD2 R98, R98, R106 ;  /* 0x0000006a62627230 */ /* 0x000fc60000000000 */
[----:B------:R-:W-:Y:S01]  /*2940*/  FFMA R96, R93, R94, R92 ;  /* 0x0000005e5d607223 */ /* 0x000fe2000000005c */
[--C-:B------:R-:W-:Y:S01]  /*2950*/  FADD R101, R142, -R100.reuse ;  /* 0x800000648e657221 */ /* 0x100fe20000000000 */
[----:B------:R-:W5:Y:S01]  /*2960*/  LDG.E.128 R92, desc[UR6][R188.64+0x1a00] ;  /* 0x001a0006bc5c7981 */ /* 0x000f62000c1e1d00 */
[----:B------:R-:W-:Y:S02]  /*2970*/  HFMA2 R99, R99, 1, 1, R103 ;  /* 0x3c003c0063637831 */ /* 0x000fe40000000067 */
[----:B------:R-:W-:Y:S02]  /*2980*/  HADD2.F32 R144, -RZ, R98.H0_H0 ;  /* 0x20000062ff907230 */ /* 0x000fe40000004100 */
[--C-:B------:R-:W-:Y:S01]  /*2990*/  FFMA R105, R101, 0.01470588240772485733, R100.reuse ;  /* 0x3c70f0f165697823 */ /* 0x100fe20000000064 */
[----:B------:R-:W-:-:S03]  /*29a0*/  FADD R100, R141, -R100 ;  /* 0x800000648d647221 */ /* 0x000fc60000000000 */
[--C-:B------:R-:W-:Y:S01]  /*29b0*/  FADD R102, R144, -R105.reuse ;  /* 0x8000006990667221 */ /* 0x100fe20000000000 */
[----:B------:R-:W-:Y:S01]  /*29c0*/  FFMA R96, R97, R100, R96 ;  /* 0x0000006461607223 */ /* 0x000fe20000000060 */
[----:B------:R-:W-:Y:S02]  /*29d0*/  HFMA2 R99, R99, 1, 1, R107 ;  /* 0x3c003c0063637831 */ /* 0x000fe4000000006b */
[----:B------:R-:W-:Y:S02]  /*29e0*/  HADD2.F32 R145, -RZ, R98.H1_H1 ;  /* 0x30000062ff917230 */ /* 0x000fe40000004100 */
[--C-:B------:R-:W-:Y:S01]  /*29f0*/  FADD R97, R142, -R105.reuse ;  /* 0x800000698e617221 */ /* 0x100fe20000000000 */
[----:B------:R-:W-:-:S04]  /*2a00*/  FFMA R105, R102, 0.014492753893136978149, R105 ;  /* 0x3c6d730466697823 */ /* 0x000fc80000000069 */
[--C-:B------:R-:W-:Y:S01]  /*2a10*/  FADD R98, R145, -R105.reuse ;  /* 0x8000006991627221 */ /* 0x100fe20000000000 */
[----:B------:R-:W-:Y:S01]  /*2a20*/  FFMA R96, R101, R97, R96 ;  /* 0x0000006165607223 */ /* 0x000fe20000000060 */
[--C-:B------:R-:W-:Y:S01]  /*2a30*/  FADD R97, R144, -R105.reuse ;  /* 0x8000006990617221 */ /* 0x100fe20000000000 */
[--C-:B------:R-:W-:Y:S02]  /*2a40*/  HADD2.F32 R146, -RZ, R99.reuse.H0_H0 ;  /* 0x20000063ff927230 */ /* 0x100fe40000004100 */
[----:B------:R-:W-:Y:S01]  /*2a50*/  FFMA R105, R98, 0.014285714365541934967, R105 ;  /* 0x3c6a0ea162697823 */ /* 0x000fe20000000069 */
[----:B--2---:R-:W-:Y:S01]  /*2a60*/  HFMA2 R12, R12, 1, 1, R52 ;  /* 0x3c003c000c0c7831 */ /* 0x004fe20000000034 */
[----:B------:R-:W-:Y:S02]  /*2a70*/  IADD3 R104, P0, PT, R184, 0xe00, RZ ;  /* 0x00000e00b8687810 */ /* 0x000fe40007f1e0ff */
[--C-:B------:R-:W-:Y:S01]  /*2a80*/  FADD R100, R146, -R105.reuse ;  /* 0x8000006992647221 */ /* 0x100fe20000000000 */
[----:B------:R-:W-:Y:S01]  /*2a90*/  FFMA R96, R102, R97, R96 ;  /* 0x0000006166607223 */ /* 0x000fe20000000060 */
[----:B------:R-:W-:Y:S01]  /*2aa0*/  IADD3.X R103, PT, PT, RZ, R11, RZ, P0, !PT ;  /* 0x0000000bff677210 */ /* 0x000fe200007fe4ff */
[----:B------:R-:W-:Y:S01]  /*2ab0*/  FADD R97, R145, -R105 ;  /* 0x8000006991617221 */ /* 0x000fe20000000000 */
[----:B------:R-:W-:-:S02]  /*2ac0*/  HADD2.F32 R149, -RZ, R99.H1_H1 ;  /* 0x30000063ff957230 */ /* 0x000fc40000004100 */
[----:B------:R-:W-:Y:S01]  /*2ad0*/  FFMA R105, R100, 0.014084506779909133911, R105 ;  /* 0x3c66c2b464697823 */ /* 0x000fe20000000069 */
[----:B------:R-:W-:Y:S01]  /*2ae0*/  SHF.R.S32.HI R101, RZ, 0x1f, R103 ;  /* 0x0000001fff657819 */ /* 0x000fe20000011467 */
[----:B------:R-:W-:Y:S02]  /*2af0*/  HADD2 R56, R12, R56 ;  /* 0x000000380c387230 */ /* 0x000fe40000000000 */
[----:B------:R-:W-:Y:S01]  /*2b00*/  FFMA R96, R98, R97, R96 ;  /* 0x0000006162607223 */ /* 0x000fe20000000060 */
[--C-:B------:R-:W-:Y:S01]  /*2b10*/  FADD R52, R149, -R105.reuse ;  /* 0x8000006995347221 */ /* 0x100fe20000000000 */
[----:B------:R-:W-:Y:S01]  /*2b20*/  FADD R97, R146, -R105 ;  /* 0x8000006992617221 */ /* 0x000fe20000000000 */
[----:B------:R-:W-:Y:S01]  /*2b30*/  LEA.HI R101, P0, R101, R104, RZ, 0x3 ;  /* 0x0000006865657211 */ /* 0x000fe200078118ff */
[----:B------:R-:W-:Y:S02]  /*2b40*/  HADD2.F32 R147, -RZ, R56.H0_H0 ;  /* 0x20000038ff937230 */ /* 0x000fe40000004100 */
[----:B------:R-:W-:-:S02]  /*2b50*/  HFMA2 R53, R13, 1, 1, R53 ;  /* 0x3c003c000d357831 */ /* 0x000fc40000000035 */
[----:B------:R-:W-:Y:S02]  /*2b60*/  HADD2.F32 R148, -RZ, R56.H1_H1 ;  /* 0x30000038ff947230 */ /* 0x000fe40000004100 */
[----:B------:R-:W-:Y:S01]  /*2b70*/  FFMA R56, R52, 0.013888888992369174957, R105 ;  /* 0x3c638e3934387823 */ /* 0x000fe20000000069 */
[----:B------:R-:W-:Y:S01]  /*2b80*/  FFMA R12, R100, R97, R96 ;  /* 0x00000061640c7223 */ /* 0x000fe20000000060 */
[----:B------:R-:W-:Y:S01]  /*2b90*/  SHF.L.U32 R100, R101, 0x1, RZ ;  /* 0x0000000165647819 */ /* 0x000fe200000006ff */
[----:B------:R-:W-:Y:S02]  /*2ba0*/  HFMA2 R14, R14, 1, 1, R54 ;  /* 0x3c003c000e0e7831 */ /* 0x000fe40000000036 */
[----:B------:R-:W-:Y:S01]  /*2bb0*/  FADD R153, -R56, R147 ;  /* 0x0000009338997221 */ /* 0x000fe20000000100 */
[----:B------:R-:W-:Y:S01]  /*2bc0*/  IADD3.X R98, PT, PT, RZ, R103, RZ, P0, !PT ;  /* 0x00000067ff627210 */ /* 0x000fe200007fe4ff */
[--C-:B------:R-:W-:Y:S01]  /*2bd0*/  FADD R13, R149, -R56.reuse ;  /* 0x80000038950d7221 */ /* 0x100fe20000000000 */
[----:B------:R-:W-:Y:S01]  /*2be0*/  LOP3.LUT R100, R100, 0xfffffff0, RZ, 0xc0, !PT ;  /* 0xfffffff064647812 */ /* 0x000fe200078ec0ff */
[----:B------:R-:W-:Y:S01]  /*2bf0*/  FFMA R56, R153, 0.013698630034923553467, R56 ;  /* 0x3c60703899387823 */ /* 0x000fe20000000038 */
[----:B------:R-:W-:Y:S01]  /*2c00*/  HADD2 R53, R53, R57 ;  /* 0x0000003935357230 */ /* 0x000fe20000000000 */
[----:B------:R-:W-:Y:S01]  /*2c10*/  SHF.L.U64.HI R98, R101, 0x1, R98 ;  /* 0x0000000165627819 */ /* 0x000fe20000010262 */
[----:B------:R-:W-:Y:S01]  /*2c20*/  FFMA R12, R52, R13, R12 ;  /* 0x0000000d340c7223 */ /* 0x000fe2000000000c */
[----:B------:R-:W-:Y:S01]  /*2c30*/  IADD3 R96, P0, PT, R100, UR38, RZ ;  /* 0x0000002664607c10 */ /* 0x000fe2000ff1e0ff */
[--C-:B------:R-:W-:Y:S01]  /*2c40*/  FADD R13, R148, -R56.reuse ;  /* 0x80000038940d7221 */ /* 0x100fe20000000000 */
[----:B------:R-:W-:Y:S01]  /*2c50*/  IADD3 R100, P1, PT, R100, UR40, RZ ;  /* 0x0000002864647c10 */ /* 0x000fe2000ff3e0ff */
[----:B------:R-:W-:Y:S01]  /*2c60*/  HADD2.F32 R150, -RZ, R53.H0_H0 ;  /* 0x20000035ff967230 */ /* 0x000fe20000004100 */
[C---:B------:R-:W-:Y:S01]  /*2c70*/  IADD3.X R97, PT, PT, R98.reuse, UR39, RZ, P0, !PT ;  /* 0x0000002762617c10 */ /* 0x040fe200087fe4ff */
[----:B------:R-:W-:Y:S01]  /*2c80*/  FFMA R57, R13, 0.013513513840734958649, R56 ;  /* 0x3c5d67c90d397823 */ /* 0x000fe20000000038 */
[----:B------:R-:W-:Y:S01]  /*2c90*/  IADD3.X R101, PT, PT, R98, UR41, RZ, P1, !PT ;  /* 0x0000002962657c10 */ /* 0x000fe20008ffe4ff */
[----:B------:R-:W2:Y:S02]  /*2ca0*/  LDG.E.128 R104, desc[UR6][R188.64+0x1c00] ;  /* 0x001c0006bc687981 */ /* 0x000ea4000c1e1d00 */
[----:B------:R-:W-:-:S02]  /*2cb0*/  FADD R52, R150, -R57 ;  /* 0x8000003996347221 */ /* 0x000fc40000000000 */
[----:B------:R-:W2:Y:S01]  /*2cc0*/  LDG.E.128 R96, desc[UR4][R96.64] ;  /* 0x0000000460607981 */ /* 0x000ea2000c1e1d00 */
[----:B------:R-:W-:-:S03]  /*2cd0*/  HADD2.F32 R151, -RZ, R53.H1_H1 ;  /* 0x30000035ff977230 */ /* 0x000fc60000004100 */
[----:B------:R-:W2:Y:S01]  /*2ce0*/  LDG.E.128 R100, desc[UR8][R100.64] ;  /* 0x0000000864647981 */ /* 0x000ea2000c1e1d00 */
[----:B------:R-:W-:Y:S01]  /*2cf0*/  FFMA R53, R52, 0.013333333656191825867, R57 ;  /* 0x3c5a740e34357823 */ /* 0x000fe20000000039 */
[----:B------:R-:W-:Y:S02]  /*2d00*/  HADD2 R14, R14, R58 ;  /* 0x0000003a0e0e7230 */ /* 0x000fe40000000000 */
[----:B------:R-:W-:Y:S01]  /*2d10*/  FADD R56, R147, -R56 ;  /* 0x8000003893387221 */ /* 0x000fe20000000000 */
[----:B------:R-:W-:Y:S02]  /*2d20*/  HFMA2 R15, R15, 1, 1, R55 ;  /* 0x3c003c000f0f7831 */ /* 0x000fe40000000037 */
[----:B------:R-:W-:Y:S01]  /*2d30*/  FADD R54, R151, -R53 ;  /* 0x8000003597367221 */ /* 0x000fe20000000000 */
[----:B------:R-:W-:Y:S01]  /*2d40*/  FADD R57, R148, -R57 ;  /* 0x8000003994397221 */ /* 0x000fe20000000000 */
[----:B------:R-:W-:Y:S01]  /*2d50*/  FFMA R12, R153, R56, R12 ;  /* 0x00000038990c7223 */ /* 0x000fe2000000000c */
[----:B------:R-:W-:-:S02]  /*2d60*/  HADD2.F32 R152, -RZ, R14.H0_H0 ;  /* 0x2000000eff987230 */ /* 0x000fc40000004100 */
[----:B------:R-:W-:Y:S01]  /*2d70*/  FFMA R55, R54, 0.013157894834876060486, R53 ;  /* 0x3c57943636377823 */ /* 0x000fe20000000035 */
[----:B------:R-:W-:Y:S01]  /*2d80*/  FFMA R12, R13, R57, R12 ;  /* 0x000000390d0c7223 */ /* 0x000fe2000000000c */
[----:B------:R-:W-:Y:S02]  /*2d90*/  HFMA2 R15, R15, 1, 1, R59 ;  /* 0x3c003c000f0f7831 */ /* 0x000fe4000000003b */
[----:B------:R-:W-:Y:S01]  /*2da0*/  FADD R13, R152, -R55 ;  /* 0x80000037980d7221 */ /* 0x000fe20000000000 */
[----:B------:R-:W-:Y:S01]  /*2db0*/  FADD R53, R150, -R53 ;  /* 0x8000003596357221 */ /* 0x000fe20000000000 */
[----:B------:R-:W-:Y:S02]  /*2dc0*/  HADD2.F32 R153, -RZ, R14.H1_H1 ;  /* 0x3000000eff997230 */ /* 0x000fe40000004100 */
[--C-:B------:R-:W-:Y:S01]  /*2dd0*/  FFMA R14, R13, 0.012987012974917888641, R55.reuse ;  /* 0x3c54c77b0d0e7823 */ /* 0x100fe20000000037 */
[----:B------:R-:W-:Y:S01]  /*2de0*/  FFMA R12, R52, R53, R12 ;  /* 0x00000035340c7223 */ /* 0x000fe2000000000c */
[----:B------:R-:W-:Y:S01]  /*2df0*/  FADD R55, R151, -R55 ;  /* 0x8000003797377221 */ /* 0x000fe20000000000 */
[----:B------:R-:W-:Y:S01]  /*2e00*/  IADD3 R57, P0, PT, R184, 0xf00, RZ ;  /* 0x00000f00b8397810 */ /* 0x000fe20007f1e0ff */
[----:B------:R-:W-:Y:S01]  /*2e10*/  FADD R53, R153, -R14 ;  /* 0x8000000e99357221 */ /* 0x000fe20000000000 */
[----:B------:R-:W-:-:S02]  /*2e20*/  HADD2.F32 R155, -RZ, R15.H0_H0 ;  /* 0x2000000fff9b7230 */ /* 0x000fc40000004100 */
[----:B------:R-:W-:Y:S01]  /*2e30*/  FFMA R12, R54, R55, R12 ;  /* 0x00000037360c7223 */ /* 0x000fe2000000000c */
[--C-:B------:R-:W-:Y:S01]  /*2e40*/  FADD R52, R152, -R14.reuse ;  /* 0x8000000e98347221 */ /* 0x100fe20000000000 */
[----:B------:R-:W-:Y:S01]  /*2e50*/  FFMA R14, R53, 0.012820512987673282623, R14 ;  /* 0x3c520d21350e7823 */ /* 0x000fe2000000000e */
[----:B------:R-:W-:Y:S02]  /*2e60*/  IADD3.X R54, PT, PT, RZ, R11, RZ, P0, !PT ;  /* 0x0000000bff367210 */ /* 0x000fe400007fe4ff */
[----:B------:R-:W-:Y:S01]  /*2e70*/  FFMA R12, R13, R52, R12 ;  /* 0x000000340d0c7223 */ /* 0x000fe2000000000c */
[----:B------:R-:W-:Y:S01]  /*2e80*/  FADD R55, R155, -R14 ;  /* 0x8000000e9b377221 */ /* 0x000fe20000000000 */
[----:B------:R-:W-:Y:S01]  /*2e90*/  SHF.R.S32.HI R52, RZ, 0x1f, R54 ;  /* 0x0000001fff347819 */ /* 0x000fe20000011436 */
[----:B------:R-:W-:Y:S02]  /*2ea0*/  HADD2.F32 R154, -RZ, R15.H1_H1 ;  /* 0x3000000fff9a7230 */ /* 0x000fe40000004100 */
[--C-:B------:R-:W-:Y:S01]  /*2eb0*/  FADD R13, R153, -R14.reuse ;  /* 0x8000000e990d7221 */ /* 0x100fe20000000000 */
[----:B------:R-:W-:Y:S01]  /*2ec0*/  FFMA R14, R55, 0.012658228166401386261, R14 ;  /* 0x3c4f6475370e7823 */ /* 0x000fe2000000000e */
[----:B------:R-:W-:Y:S01]  /*2ed0*/  LEA.HI R52, P0, R52, R57, RZ, 0x3 ;  /* 0x0000003934347211 */ /* 0x000fe200078118ff */
[----:B---3--:R-:W-:-:S02]  /*2ee0*/  HFMA2 R58, R108, 1, 1, R112 ;  /* 0x3c003c006c3a7831 */ /* 0x008fc40000000070 */
[----:B------:R-:W-:Y:S01]  /*2ef0*/  FFMA R12, R53, R13, R12 ;  /* 0x0000000d350c7223 */ /* 0x000fe2000000000c */
[--C-:B------:R-:W-:Y:S01]  /*2f00*/  FADD R15, R154, -R14.reuse ;  /* 0x8000000e9a0f7221 */ /* 0x100fe20000000000 */
[----:B------:R-:W-:Y:S01]  /*2f10*/  IADD3.X R53, PT, PT, RZ, R54, RZ, P0, !PT ;  /* 0x00000036ff357210 */ /* 0x000fe200007fe4ff */
[--C-:B------:R-:W-:Y:S02]  /*2f20*/  FADD R13, R155, -R14.reuse ;  /* 0x8000000e9b0d7221 */ /* 0x100fe40000000000 */
[----:B------:R-:W-:Y:S01]  /*2f30*/  FFMA R14, R15, 0.012500000186264514923, R14 ;  /* 0x3c4ccccd0f0e7823 */ /* 0x000fe2000000000e */
[C---:B------:R-:W-:Y:S02]  /*2f40*/  SHF.L.U64.HI R53, R52.reuse, 0x1, R53 ;  /* 0x0000000134357819 */ /* 0x040fe40000010235 */
[----:B------:R-:W-:Y:S01]  /*2f50*/  SHF.L.U32 R52, R52, 0x1, RZ ;  /* 0x0000000134347819 */ /* 0x000fe200000006ff */
[----:B------:R-:W-:Y:S01]  /*2f60*/  FFMA R12, R55, R13, R12 ;  /* 0x0000000d370c7223 */ /* 0x000fe2000000000c */
[----:B------:R-:W-:Y:S01]  /*2f70*/  FADD R13, R154, -R14 ;  /* 0x8000000e9a0d7221 */ /* 0x000fe20000000000 */
[----:B------:R-:W-:Y:S01]  /*2f80*/  HADD2 R58, R58, R116 ;  /* 0x000000743a3a7230 */ /* 0x000fe20000000000 */
[----:B------:R-:W-:-:S02]  /*2f90*/  LOP3.LUT R52, R52, 0xfffffff0, RZ, 0xc0, !PT ;  /* 0xfffffff034347812 */ /* 0x000fc400078ec0ff */
[----:B------:R-:W-:Y:S02]  /*2fa0*/  FFMA R108, R15, R13, R12 ;  /* 0x0000000d0f6c7223 */ /* 0x000fe4000000000c */
[C---:B------:R-:W-:Y:S01]  /*2fb0*/  IADD3 R12, P0, PT, R52.reuse, UR38, RZ ;  /* 0x00000026340c7c10 */ /* 0x040fe2000ff1e0ff */
[----:B------:R-:W-:Y:S01]  /*2fc0*/  HADD2.F32 R157, -RZ, R58.H0_H0 ;  /* 0x2000003aff9d7230 */ /* 0x000fe20000004100 */
[----:B------:R-:W-:Y:S01]  /*2fd0*/  IADD3 R52, P1, PT, R52, UR40, RZ ;  /* 0x0000002834347c10 */ /* 0x000fe2000ff3e0ff */
[----:B------:R-:W-:Y:S01]  /*2fe0*/  HFMA2 R109, R109, 1, 1, R113 ;  /* 0x3c003c006d6d7831 */ /* 0x000fe20000000071 */
[C---:B------:R-:W-:Y:S02]  /*2ff0*/  IADD3.X R13, PT, PT, R53.reuse, UR39, RZ, P0, !PT ;  /* 0x00000027350d7c10 */ /* 0x040fe400087fe4ff */
[----:B------:R-:W-:Y:S01]  /*3000*/  IADD3.X R53, PT, PT, R53, UR41, RZ, P1, !PT ;  /* 0x0000002935357c10 */ /* 0x000fe20008ffe4ff */
[----:B------:R-:W-:-:S04]  /*3010*/  FADD R113, -R14, R157 ;  /* 0x0000009d0e717221 */ /* 0x000fc80000000100 */
[----:B------:R-:W-:Y:S01]  /*3020*/  FFMA R112, R113, 0.012345679104328155518, R14 ;  /* 0x3c4a458871707823 */ /* 0x000fe2000000000e */
[----:B------:R-:W3:Y:S01]  /*3030*/  LDG.E.128 R52, desc[UR8][R52.64] ;  /* 0x0000000834347981 */ /* 0x000ee2000c1e1d00 */
[----:B------:R-:W-:-:S03]  /*3040*/  HFMA2 R109, R109, 1, 1, R117 ;  /* 0x3c003c006d6d7831 */ /* 0x000fc60000000075 */
[----:B------:R-:W3:Y:S01]  /*3050*/  LDG.E.128 R12, desc[UR4][R12.64] ;  /* 0x000000040c0c7981 */ /* 0x000ee2000c1e1d00 */
[----:B------:R-:W-:-:S03]  /*3060*/  HADD2.F32 R156, -RZ, R58.H1_H1 ;  /* 0x3000003aff9c7230 */ /* 0x000fc60000004100 */
[----:B------:R-:W3:Y:S02]  /*3070*/  LDG.E.128 R56, desc[UR6][R188.64+0x1e00] ;  /* 0x001e0006bc387981 */ /* 0x000ee4000c1e1d00 */
[--C-:B------:R-:W-:Y:S01]  /*3080*/  FADD R117, R156, -R112.reuse ;  /* 0x800000709c757221 */ /* 0x100fe20000000000 */
[----:B------:R-:W-:Y:S02]  /*3090*/  HADD2 R110, R110, R114 ;  /* 0x000000726e6e7230 */ /* 0x000fe40000000000 */
[--C-:B------:R-:W-:Y:S02]  /*30a0*/  HADD2.F32 R158, -RZ, R109.reuse.H0_H0 ;  /* 0x2000006dff9e7230 */ /* 0x100fe40000004100 */
[--C-:B------:R-:W-:Y:S01]  /*30b0*/  FFMA R159, R117, 0.012195121496915817261, R112.reuse ;  /* 0x3c47ce0c759f7823 */ /* 0x100fe20000000070 */
[----:B------:R-:W-:Y:S01]  /*30c0*/  FADD R112, R157, -R112 ;  /* 0x800000709d707221 */ /* 0x000fe20000000000 */
[----:B------:R-:W-:Y:S02]  /*30d0*/  HFMA2 R110, R110, 1, 1, R118 ;  /* 0x3c003c006e6e7831 */ /* 0x000fe40000000076 */
[----:B------:R-:W-:Y:S01]  /*30e0*/  FADD R114, R158, -R159 ;  /* 0x8000009f9e727221 */ /* 0x000fe20000000000 */
[----:B------:R-:W-:-:S02]  /*30f0*/  HADD2.F32 R160, -RZ, R109.H1_H1 ;  /* 0x3000006dffa07230 */ /* 0x000fc40000004100 */
[----:B------:R-:W-:Y:S01]  /*3100*/  FFMA R108, R113, R112, R108 ;  /* 0x00000070716c7223 */ /* 0x000fe2000000006c */
[--C-:B------:R-:W-:Y:S01]  /*3110*/  FFMA R109, R114, 0.012048192322254180908, R159.reuse ;  /* 0x3c4565c8726d7823 */ /* 0x100fe2000000009f */
[----:B------:R-:W-:-:S03]  /*3120*/  FADD R159, R156, -R159 ;  /* 0x8000009f9c9f7221 */ /* 0x000fc60000000000 */
[--C-:B------:R-:W-:Y:S01]  /*3130*/  FADD R112, R160, -R109.reuse ;  /* 0x8000006da0707221 */ /* 0x100fe20000000000 */
[----:B------:R-:W-:Y:S01]  /*3140*/  FFMA R108, R117, R159, R108 ;  /* 0x0000009f756c7223 */ /* 0x000fe2000000006c */
[--C-:B------:R-:W-:Y:S02]  /*3150*/  HADD2.F32 R159, -RZ, R110.reuse.H0_H0 ;  /* 0x2000006eff9f7230 */ /* 0x100fe40000004100 */
[--C-:B------:R-:W-:Y:S01]  /*3160*/  FFMA R113, R112, 0.011904762126505374908, R109.reuse ;  /* 0x3c430c3170717823 */ /* 0x100fe2000000006d */
[----:B------:R-:W-:Y:S01]  /*3170*/  FADD R109, R158, -R109 ;  /* 0x8000006d9e6d7221 */ /* 0x000fe20000000000 */
[----:B------:R-:W-:Y:S01]  /*3180*/  HFMA2 R111, R111, 1, 1, R115 ;  /* 0x3c003c006f6f7831 */ /* 0x000fe20000000073 */
[----:B------:R-:W-:Y:S01]  /*3190*/  IADD3 R118, P0, PT, R184, 0x1000, RZ ;  /* 0x00001000b8767810 */ /* 0x000fe20007f1e0ff */
[--C-:B------:R-:W-:Y:S01]  /*31a0*/  FADD R116, R159, -R113.reuse ;  /* 0x800000719f747221 */ /* 0x100fe20000000000 */
[----:B------:R-:W-:Y:S01]  /*31b0*/  FFMA R108, R114, R109, R108 ;  /* 0x0000006d726c7223 */ /* 0x000fe2000000006c */
[--C-:B------:R-:W-:Y:S01]  /*31c0*/  FADD R109, R160, -R113.reuse ;  /* 0x80000071a06d7221 */ /* 0x100fe20000000000 */
[----:B------:R-:W-:Y:S01]  /*31d0*/  IADD3.X R162, PT, PT, RZ, R11, RZ, P0, !PT ;  /* 0x0000000bffa27210 */ /* 0x000fe200007fe4ff */
[----:B------:R-:W-:Y:S01]  /*31e0*/  FFMA R114, R116, 0.011764706112444400787, R113 ;  /* 0x3c40c0c174727823 */ /* 0x000fe20000000071 */
[----:B------:R-:W-:-:S02]  /*31f0*/  HADD2.F32 R161, -RZ, R110.H1_H1 ;  /* 0x3000006effa17230 */ /* 0x000fc40000004100 */
[----:B------:R-:W-:Y:S01]  /*3200*/  HFMA2 R64, R60, 1, 1, R64 ;  /* 0x3c003c003c407831 */ /* 0x000fe20000000040 */
[----:B------:R-:W-:Y:S01]  /*3210*/  SHF.R.S32.HI R117, RZ, 0x1f, R162 ;  /* 0x0000001fff757819 */ /* 0x000fe200000114a2 */
[----:B------:R-:W-:Y:S01]  /*3220*/  FFMA R108, R112, R109, R108 ;  /* 0x0000006d706c7223 */ /* 0x000fe2000000006c */
[--C-:B------:R-:W-:Y:S01]  /*3230*/  FADD R109, R159, -R114.reuse ;  /* 0x800000729f6d7221 */ /* 0x100fe20000000000 */
[----:B------:R-:W-:Y:S02]  /*3240*/  HADD2 R111, R111, R119 ;  /* 0x000000776f6f7230 */ /* 0x000fe40000000000 */
[----:B------:R-:W-:Y:S01]  /*3250*/  FADD R165, R161, -R114 ;  /* 0x80000072a1a57221 */ /* 0x000fe20000000000 */
[----:B------:R-:W-:Y:S01]  /*3260*/  LEA.HI R117, P0, R117, R118, RZ, 0x3 ;  /* 0x0000007675757211 */ /* 0x000fe200078118ff */
[----:B------:R-:W-:Y:S01]  /*3270*/  FFMA R60, R116, R109, R108 ;  /* 0x0000006d743c7223 */ /* 0x000fe2000000006c */
[----:B----4-:R-:W-:Y:S02]  /*3280*/  HFMA2 R108, R64, 1, 1, R68 ;  /* 0x3c003c00406c7831 */ /* 0x010fe40000000044 */
[----:B------:R-:W-:-:S02]  /*3290*/  HADD2.F32 R163, -RZ, R111.H0_H0 ;  /* 0x2000006fffa37230 */ /* 0x000fc40000004100 */
[----:B------:R-:W-:Y:S01]  /*32a0*/  FFMA R64, R165, 0.011627906933426856995, R114 ;  /* 0x3c3e82faa5407823 */ /* 0x000fe20000000072 */
[----:B------:R-:W-:Y:S01]  /*32b0*/  SHF.L.U32 R112, R117, 0x1, RZ ;  /* 0x0000000175707819 */ /* 0x000fe200000006ff */
[----:B------:R-:W-:Y:S02]  /*32c0*/  HFMA2 R109, R61, 1, 1, R65 ;  /* 0x3c003c003d6d7831 */ /* 0x000fe40000000041 */
[--C-:B------:R-:W-:Y:S01]  /*32d0*/  FADD R61, R163, -R64.reuse ;  /* 0x80000040a33d7221 */ /* 0x100fe20000000000 */
[----:B------:R-:W-:Y:S02]  /*32e0*/  LOP3.LUT R112, R112, 0xfffffff0, RZ, 0xc0, !PT ;  /* 0xfffffff070707812 */ /* 0x000fe400078ec0ff */
[----:B------:R-:W-:Y:S01]  /*32f0*/  IADD3.X R110, PT, PT, RZ, R162, RZ, P0, !PT ;  /* 0x000000a2ff6e7210 */ /* 0x000fe200007fe4ff */
[----:B------:R-:W-:Y:S02]  /*3300*/  HADD2.F32 R162, -RZ, R111.H1_H1 ;  /* 0x3000006fffa27230 */ /* 0x000fe40000004100 */
[----:B------:R-:W-:Y:S01]  /*3310*/  FFMA R65, R61, 0.011494252830743789673, R64 ;  /* 0x3c3c52643d417823 */ /* 0x000fe20000000040 */
[----:B------:R-:W-:-:S02]  /*3320*/  IADD3 R116, P0, PT, R112, UR38, RZ ;  /* 0x0000002670747c10 */ /* 0x000fc4000ff1e0ff */
[----:B------:R-:W-:Y:S02]  /*3330*/  SHF.L.U64.HI R110, R117, 0x1, R110 ;  /* 0x00000001756e7819 */ /* 0x000fe4000001026e */
[----:B------:R-:W-:Y:S01]  /*3340*/  IADD3 R112, P1, PT, R112, UR40, RZ ;  /* 0x0000002870707c10 */ /* 0x000fe2000ff3e0ff */
[--C-:B------:R-:W-:Y:S01]  /*3350*/  FADD R68, R162, -R65.reuse ;  /* 0x80000041a2447221 */ /* 0x100fe20000000000 */
[C---:B------:R-:W-:Y:S01]  /*3360*/  IADD3.X R117, PT, PT, R110.reuse, UR39, RZ, P0, !PT ;  /* 0x000000276e757c10 */ /* 0x040fe200087fe4ff */
[----:B------:R-:W-:Y:S01]  /*3370*/  HADD2.F32 R164, -RZ, R108.H0_H0 ;  /* 0x2000006cffa47230 */ /* 0x000fe20000004100 */
[----:B------:R-:W-:Y:S01]  /*3380*/  IADD3.X R113, PT, PT, R110, UR41, RZ, P1, !PT ;  /* 0x000000296e717c10 */ /* 0x000fe20008ffe4ff */
[----:B------:R-:W-:Y:S01]  /*3390*/  FFMA R169, R68, 0.011363636702299118042, R65 ;  /* 0x3c3a2e8c44a97823 */ /* 0x000fe20000000041 */
[----:B------:R-:W-:Y:S02]  /*33a0*/  HFMA2 R69, R109, 1, 1, R69 ;  /* 0x3c003c006d457831 */ /* 0x000fe40000000045 */
[----:B------:R-:W4:Y:S01]  /*33b0*/  LDG.E.128 R116, desc[UR4][R116.64] ;  /* 0x0000000474747981 */ /* 0x000f22000c1e1d00 */
[----:B------:R-:W-:-:S03]  /*33c0*/  FADD R170, -R169, R164 ;  /* 0x000000a4a9aa7221 */ /* 0x000fc60000000100 */
[----:B------:R-:W4:Y:S01]  /*33d0*/  LDG.E.128 R112, desc[UR8][R112.64] ;  /* 0x0000000870707981 */ /* 0x000f22000c1e1d00 */
[----:B------:R-:W-:Y:S02]  /*33e0*/  HADD2.F32 R166, -RZ, R108.H1_H1 ;  /* 0x3000006cffa67230 */ /* 0x000fe40000004100 */
[----:B------:R-:W-:Y:S01]  /*33f0*/  FFMA R171, R170, 0.011235955171287059784, R169 ;  /* 0x3c381703aaab7823 */ /* 0x000fe200000000a9 */
[----:B------:R-:W-:Y:S01]  /*3400*/  FADD R64, R161, -R64 ;  /* 0x80000040a1407221 */ /* 0x000fe20000000000 */
[----:B------:R-:W-:Y:S01]  /*3410*/  HFMA2 R62, R62, 1, 1, R66 ;  /* 0x3c003c003e3e7831 */ /* 0x000fe20000000042 */
[----:B------:R-:W4:Y:S01]  /*3420*/  LDG.E.128 R108, desc[UR6][R188.64+0x2000] ;  /* 0x00200006bc6c7981 */ /* 0x000f22000c1e1d00 */
[--C-:B------:R-:W-:Y:S01]  /*3430*/  FADD R172, R166, -R171.reuse ;  /* 0x800000aba6ac7221 */ /* 0x100fe20000000000 */
[----:B------:R-:W-:Y:S01]  /*3440*/  FFMA R60, R165, R64, R60 ;  /* 0x00000040a53c7223 */ /* 0x000fe2000000003c */
[----:B------:R-:W-:Y:S02]  /*3450*/  HADD2.F32 R165, -RZ, R69.H0_H0 ;  /* 0x20000045ffa57230 */ /* 0x000fe40000004100 */
[----:B------:R-:W-:Y:S01]  /*3460*/  FFMA R64, R172, 0.011111111380159854889, R171 ;  /* 0x3c360b61ac407823 */ /* 0x000fe200000000ab */
[----:B------:R-:W-:Y:S01]  /*3470*/  FADD R65, R163, -R65 ;  /* 0x80000041a3417221 */ /* 0x000fe20000000000 */
[----:B------:R-:W-:-:S02]  /*3480*/  HFMA2 R62, R62, 1, 1, R70 ;  /* 0x3c003c003e3e7831 */ /* 0x000fc40000000046 */
[----:B------:R-:W-:Y:S01]  /*3490*/  FADD R176, R165, -R64 ;  /* 0x80000040a5b07221 */ /* 0x000fe20000000000 */
[----:B------:R-:W-:Y:S02]  /*34a0*/  HADD2.F32 R167, -RZ, R69.H1_H1 ;  /* 0x30000045ffa77230 */ /* 0x000fe40000004100 */
[----:B------:R-:W-:Y:S01]  /*34b0*/  FFMA R60, R61, R65, R60 ;  /* 0x000000413d3c7223 */ /* 0x000fe2000000003c */
[----:B------:R-:W-:Y:S01]  /*34c0*/  IADD3 R65, P0, PT, R184, 0x1100, RZ ;  /* 0x00001100b8417810 */ /* 0x000fe20007f1e0ff */
[----:B------:R-:W-:Y:S01]  /*34d0*/  FFMA R174, R176, 0.010989011265337467194, R64 ;  /* 0x3c340b41b0ae7823 */ /* 0x000fe20000000040 */
[----:B------:R-:W-:Y:S01]  /*34e0*/  FADD R169, R162, -R169 ;  /* 0x800000a9a2a97221 */ /* 0x000fe20000000000 */
[----:B------:R-:W-:Y:S01]  /*34f0*/  HFMA2 R63, R63, 1, 1, R67 ;  /* 0x3c003c003f3f7831 */ /* 0x000fe20000000043 */
[----:B------:R-:W-:Y:S01]  /*3500*/  IADD3.X R66, PT, PT, RZ, R11, RZ, P0, !PT ;  /* 0x0000000bff427210 */ /* 0x000fe200007fe4ff */
[----:B------:R-:W-:Y:S01]  /*3510*/  FADD R177, R167, -R174 ;  /* 0x800000aea7b17221 */ /* 0x000fe20000000000 */
[----:B------:R-:W-:-:S02]  /*3520*/  HADD2.F32 R168, -RZ, R62.H0_H0 ;  /* 0x2000003effa87230 */ /* 0x000fc40000004100 */
[----:B------:R-:W-:Y:S01]  /*3530*/  FFMA R60, R68, R169, R60 ;  /* 0x000000a9443c7223 */ /* 0x000fe2000000003c */
[----:B------:R-:W-:Y:S01]  /*3540*/  FADD R171, R164, -R171 ;  /* 0x800000aba4ab7221 */ /* 0x000fe20000000000 */
[----:B------:R-:W-:Y:S01]  /*3550*/  FFMA R178, R177, 0.010869565419852733612, R174 ;  /* 0x3c321643b1b27823 */ /* 0x000fe200000000ae */
[----:B------:R-:W-:Y:S01]  /*3560*/  SHF.R.S32.HI R68, RZ, 0x1f, R66 ;  /* 0x0000001fff447819 */ /* 0x000fe20000011442 */
[----:B------:R-:W-:Y:S01]  /*3570*/  FADD R61, R166, -R64 ;  /* 0x80000040a63d7221 */ /* 0x000fe20000000000 */
[----:B------:R-:W-:Y:S01]  /*3580*/  FFMA R60, R170, R171, R60 ;  /* 0x000000abaa3c7223 */ /* 0x000fe2000000003c */
[----:B------:R-:W-:Y:S01]  /*3590*/  FADD R179, R168, -R178 ;  /* 0x800000b2a8b37221 */ /* 0x000fe20000000000 */
[----:B------:R-:W-:Y:S01]  /*35a0*/  LEA.HI R68, P0, R68, R65, RZ, 0x3 ;  /* 0x0000004144447211 */ /* 0x000fe200078118ff */
[----:B------:R-:W-:Y:S02]  /*35b0*/  HFMA2 R63, R63, 1, 1, R71 ;  /* 0x3c003c003f3f7831 */ /* 0x000fe40000000047 */
[----:B------:R-:W-:-:S02]  /*35c0*/  HADD2.F32 R169, -RZ, R62.H1_H1 ;  /* 0x3000003effa97230 */ /* 0x000fc40000004100 */
[----:B------:R-:W-:Y:S01]  /*35d0*/  FFMA R180, R179, 0.01075268816202878952, R178 ;  /* 0x3c302c0bb3b47823 */ /* 0x000fe200000000b2 */
[----:B------:R-:W-:Y:S01]  /*35e0*/  FFMA R175, R172, R61, R60 ;  /* 0x0000003dacaf7223 */ /* 0x000fe2000000003c */
[----:B------:R-:W-:Y:S02]  /*35f0*/  IADD3.X R61, PT, PT, RZ, R66, RZ, P0, !PT ;  /* 0x00000042ff3d7210 */ /* 0x000fe400007fe4ff */
[--C-:B------:R-:W-:Y:S01]  /*3600*/  FADD R191, R169, -R180.reuse ;  /* 0x800000b4a9bf7221 */ /* 0x100fe20000000000 */
[----:B------:R-:W-:Y:S01]  /*3610*/  HADD2 R72, R72, R76 ;  /* 0x0000004c48487230 */ /* 0x000fe20000000000 */
[C---:B------:R-:W-:Y:S01]  /*3620*/  SHF.L.U64.HI R62, R68.reuse, 0x1, R61 ;  /* 0x00000001443e7819 */ /* 0x040fe2000001023d */
[----:B------:R-:W-:Y:S01]  /*3630*/  HFMA2 R73, R73, 1, 1, R77 ;  /* 0x3c003c0049497831 */ /* 0x000fe2000000004d */
[----:B------:R-:W-:Y:S01]  /*3640*/  SHF.L.U32 R68, R68, 0x1, RZ ;  /* 0x0000000144447819 */ /* 0x000fe200000006ff */
[--C-:B------:R-:W-:Y:S02]  /*3650*/  HADD2.F32 R170, -RZ, R63.reuse.H0_H0 ;  /* 0x2000003fffaa7230 */ /* 0x100fe40000004100 */
[----:B------:R-:W-:Y:S01]  /*3660*/  FFMA R182, R191, 0.010638297535479068756, R180 ;  /* 0x3c2e4c41bfb67823 */ /* 0x000fe200000000b4 */
[----:B------:R-:W-:Y:S01]  /*3670*/  HADD2.F32 R173, -RZ, R63.H1_H1 ;  /* 0x3000003fffad7230 */ /* 0x000fe20000004100 */
[----:B------:R-:W-:Y:S01]  /*3680*/  LOP3.LUT R68, R68, 0xfffffff0, RZ, 0xc0, !PT ;  /* 0xfffffff044447812 */ /* 0x000fe200078ec0ff */
[----:B------:R-:W-:-:S02]  /*3690*/  HFMA2 R72, R72, 1, 1, R80 ;  /* 0x3c003c0048487831 */ /* 0x000fc40000000050 */
[--C-:B------:R-:W-:Y:S01]  /*36a0*/  FADD R181, R170, -R182.reuse ;  /* 0x800000b6aab57221 */ /* 0x100fe20000000000 */
[----:B------:R-:W4:Y:S01]  /*36b0*/  LDG.E.128 R64, desc[UR6][R188.64+0x2200] ;  /* 0x00220006bc407981 */ /* 0x000f22000c1e1d00 */
[C---:B------:R-:W-:Y:S02]  /*36c0*/  IADD3 R60, P0, PT, R68.reuse, UR38, RZ ;  /* 0x00000026443c7c10 */ /* 0x040fe4000ff1e0ff */
[----:B------:R-:W-:Y:S01]  /*36d0*/  IADD3 R68, P1, PT, R68, UR40, RZ ;  /* 0x0000002844447c10 */ /* 0x000fe2000ff3e0ff */
[----:B------:R-:W-:Y:S01]  /*36e0*/  FFMA R76, R181, 0.010526316240429878235, R182 ;  /* 0x3c2c7692b54c7823 */ /* 0x000fe200000000b6 */
[C---:B------:R-:W-:Y:S02]  /*36f0*/  IADD3.X R61, PT, PT, R62.reuse, UR39, RZ, P0, !PT ;  /* 0x000000273e3d7c10 */ /* 0x040fe400087fe4ff */
[----:B------:R-:W-:Y:S01]  /*3700*/  IADD3.X R69, PT, PT, R62, UR41, RZ, P1, !PT ;  /* 0x000000293e457c10 */ /* 0x000fe20008ffe4ff */
[----:B------:R-:W-:Y:S01]  /*3710*/  FADD R183, R173, -R76 ;  /* 0x8000004cadb77221 */ /* 0x000fe20000000000 */
[----:B------:R-:W-:-:S02]  /*3720*/  HADD2.F32 R172, -RZ, R72.H0_H0 ;  /* 0x20000048ffac7230 */ /* 0x000fc40000004100 */
[----:B------:R-:W4:Y:S01]  /*3730*/  LDG.E.128 R60, desc[UR4][R60.64] ;  /* 0x000000043c3c7981 */ /* 0x000f22000c1e1d00 */
[----:B------:R-:W-:-:S03]  /*3740*/  FFMA R186, R183, 0.010416666977107524872, R76 ;  /* 0x3c2aaaabb7ba7823 */ /* 0x000fc6000000004c */
[----:B------:R-:W4:Y:S01]  /*3750*/  LDG.E.128 R68, desc[UR8][R68.64] ;  /* 0x0000000844447981 */ /* 0x000f22000c1e1d00 */
[----:B------:R-:W-:Y:S01]  /*3760*/  FADD R185, -R186, R172 ;  /* 0x000000acbab97221 */ /* 0x000fe20000000100 */
[----:B------:R-:W-:Y:S02]  /*3770*/  HADD2.F32 R171, -RZ, R72.H1_H1 ;  /* 0x30000048ffab7230 */ /* 0x000fe40000004100 */
[----:B------:R-:W-:Y:S02]  /*3780*/  HADD2 R73, R73, R81 ;  /* 0x0000005149497230 */ /* 0x000fe40000000000 */
[----:B------:R-:W-:Y:S01]  /*3790*/  FFMA R207, R185, 0.010309278033673763275, R186 ;  /* 0x3c28e83fb9cf7823 */ /* 0x000fe200000000ba */
[----:B------:R-:W-:Y:S02]  /*37a0*/  HFMA2 R74, R74, 1, 1, R78 ;  /* 0x3c003c004a4a7831 */ /* 0x000fe4000000004e */
[----:B------:R-:W-:Y:S01]  /*37b0*/  FADD R72, R165, -R174 ;  /* 0x800000aea5487221 */ /* 0x000fe20000000000 */
[----:B------:R-:W-:Y:S01]  /*37c0*/  FADD R208, R171, -R207 ;  /* 0x800000cfabd07221 */ /* 0x000fe20000000000 */
[----:B------:R-:W-:-:S03]  /*37d0*/  HADD2.F32 R174, -RZ, R73.H0_H0 ;  /* 0x20000049ffae7230 */ /* 0x000fc60000004100 */
[----:B------:R-:W-:Y:S01]  /*37e0*/  FFMA R211, R208, 0.010204081423580646515, R207 ;  /* 0x3c272f05d0d37823 */ /* 0x000fe200000000cf */
[----:B------:R-:W-:Y:S02]  /*37f0*/  HFMA2 R74, R74, 1, 1, R82 ;  /* 0x3c003c004a4a7831 */ /* 0x000fe40000000052 */
[----:B------:R-:W-:Y:S01]  /*3800*/  FFMA R72, R176, R72, R175 ;  /* 0x00000048b0487223 */ /* 0x000fe200000000af */
[----:B------:R-:W-:Y:S01]  /*3810*/  FADD R212, R174, -R211 ;  /* 0x800000d3aed47221 */ /* 0x000fe20000000000 */
[----:B------:R-:W-:-:S03]  /*3820*/  HADD2.F32 R176, -RZ, R73.H1_H1 ;  /* 0x30000049ffb07230 */ /* 0x000fc60000004100 */
[----:B------:R-:W-:Y:S01]  /*3830*/  FFMA R214, R212, 0.010101010091602802277, R211 ;  /* 0x3c257eb5d4d67823 */ /* 0x000fe200000000d3 */
[----:B------:R-:W-:-:S03]  /*3840*/  IADD3 R77, P0, PT, R184, 0x1200, RZ ;  /* 0x00001200b84d7810 */ /* 0x000fc60007f1e0ff */
[----:B------:R-:W-:Y:S01]  /*3850*/  FADD R187, R176, -R214 ;  /* 0x800000d6b0bb7221 */ /* 0x000fe20000000000 */
[----:B------:R-:W-:Y:S01]  /*3860*/  FADD R178, R167, -R178 ;  /* 0x800000b2a7b27221 */ /* 0x000fe20000000000 */
[--C-:B------:R-:W-:Y:S01]  /*3870*/  HADD2.F32 R175, -RZ, R74.reuse.H0_H0 ;  /* 0x2000004affaf7230 */ /* 0x100fe20000004100 */
[----:B------:R-:W-:Y:S01]  /*3880*/  IADD3.X R73, PT, PT, RZ, R11, RZ, P0, !PT ;  /* 0x0000000bff497210 */ /* 0x000fe200007fe4ff */
[----:B------:R-:W-:Y:S01]  /*3890*/  FFMA R209, R187, 0.0099999997764825820923, R214 ;  /* 0x3c23d70abbd17823 */ /* 0x000fe200000000d6 */
[----:B------:R-:W-:Y:S02]  /*38a0*/  HFMA2 R75, R75, 1, 1, R79 ;  /* 0x3c003c004b4b7831 */ /* 0x000fe4000000004f */
[----:B------:R-:W-:Y:S01]  /*38b0*/  FFMA R72, R177, R178, R72 ;  /* 0x000000b2b1487223 */ /* 0x000fe20000000048 */
[----:B------:R-:W-:Y:S01]  /*38c0*/  FADD R180, R168, -R180 ;  /* 0x800000b4a8b47221 */ /* 0x000fe20000000000 */
[----:B------:R-:W-:Y:S01]  /*38d0*/  SHF.R.S32.HI R80, RZ, 0x1f, R73 ;  /* 0x0000001fff507819 */ /* 0x000fe20000011449 */
[----:B------:R-:W-:Y:S01]  /*38e0*/  FADD R190, R175, -R209 ;  /* 0x800000d1afbe7221 */ /* 0x000fe20000000000 */
[----:B------:R-:W-:-:S02]  /*38f0*/  HADD2.F32 R177, -RZ, R74.H1_H1 ;  /* 0x3000004affb17230 */ /* 0x000fc40000004100 */
[----:B------:R-:W-:Y:S01]  /*3900*/  FFMA R72, R179, R180, R72 ;  /* 0x000000b4b3487223 */ /* 0x000fe20000000048 */
[----:B------:R-:W-:Y:S01]  /*3910*/  FADD R182, R169, -R182 ;  /* 0x800000b6a9b67221 */ /* 0x000fe20000000000 */
[----:B------:R-:W-:Y:S01]  /*3920*/  LEA.HI R80, P0, R80, R77, RZ, 0x3 ;  /* 0x0000004d50507211 */ /* 0x000fe200078118ff */
[----:B------:R-:W-:Y:S01]  /*3930*/  FFMA R196, R190, 0.0099009899422526359558, R209 ;  /* 0x3c2237c3bec47823 */ /* 0x000fe200000000d1 */
[----:B-----5:R-:W-:Y:S02]  /*3940*/  HFMA2 R88, R84, 1, 1, R88 ;  /* 0x3c003c0054587831 */ /* 0x020fe40000000058 */
[----:B------:R-:W-:Y:S02]  /*3950*/  HADD2 R75, R75, R83 ;  /* 0x000000534b4b7230 */ /* 0x000fe40000000000 */
[----:B------:R-:W-:Y:S01]  /*3960*/  FFMA R84, R191, R182, R72 ;  /* 0x000000b6bf547223 */ /* 0x000fe20000000048 */
[----:B------:R-:W-:Y:S01]  /*3970*/  IADD3.X R73, PT, PT, RZ, R73, RZ, P0, !PT ;  /* 0x00000049ff497210 */ /* 0x000fe200007fe4ff */
[----:B------:R-:W-:Y:S01]  /*3980*/  FADD R191, R177, -R196 ;  /* 0x800000c4b1bf7221 */ /* 0x000fe20000000000 */
[----:B------:R-:W-:-:S02]  /*3990*/  HADD2.F32 R179, -RZ, R75.H0_H0 ;  /* 0x2000004bffb37230 */ /* 0x000fc40000004100 */
[C---:B------:R-:W-:Y:S01]  /*39a0*/  SHF.L.U64.HI R74, R80.reuse, 0x1, R73 ;  /* 0x00000001504a7819 */ /* 0x040fe20000010249 */
[----:B------:R-:W-:Y:S01]  /*39b0*/  FFMA R201, R191, 0.009803921915590763092, R196 ;  /* 0x3c20a0a1bfc97823 */ /* 0x000fe200000000c4 */
[----:B------:R-:W-:Y:S01]  /*39c0*/  SHF.L.U32 R80, R80, 0x1, RZ ;  /* 0x0000000150507819 */ /* 0x000fe200000006ff */
[----:B------:R-:W-:Y:S02]  /*39d0*/  HFMA2 R88, R88, 1, 1, R92 ;  /* 0x3c003c0058587831 */ /* 0x000fe4000000005c */
[--C-:B------:R-:W-:Y:S01]  /*39e0*/  FADD R200, R179, -R201.reuse ;  /* 0x800000c9b3c87221 */ /* 0x100fe20000000000 */
[----:B------:R-:W-:Y:S01]  /*39f0*/  LOP3.LUT R80, R80, 0xfffffff0, RZ, 0xc0, !PT ;  /* 0xfffffff050507812 */ /* 0x000fe200078ec0ff */
[----:B------:R-:W-:Y:S02]  /*3a00*/  HADD2.F32 R178, -RZ, R75.H1_H1 ;  /* 0x3000004bffb27230 */ /* 0x000fe40000004100 */
[----:B------:R-:W-:Y:S01]  /*3a10*/  FFMA R202, R200, 0.0097087379544973373413, R201 ;  /* 0x3c1f1166c8ca7823 */ /* 0x000fe200000000c9 */
[----:B------:R-:W-:-:S02]  /*3a20*/  IADD3 R72, P0, PT, R80, UR38, RZ ;  /* 0x0000002650487c10 */ /* 0x000fc4000ff1e0ff */
[----:B------:R-:W-:Y:S01]  /*3a30*/  IADD3 R80, P1, PT, R80, UR40, RZ ;  /* 0x0000002850507c10 */ /* 0x000fe2000ff3e0ff */
[--C-:B------:R-:W-:Y:S01]  /*3a40*/  FADD R197, R178, -R202.reuse ;  /* 0x800000cab2c57221 */ /* 0x100fe20000000000 */
[----:B------:R-:W-:Y:S01]  /*3a50*/  HFMA2 R85, R85, 1, 1, R89 ;  /* 0x3c003c0055557831 */ /* 0x000fe20000000059 */
[C---:B------:R-:W-:Y:S01]  /*3a60*/  IADD3.X R73, PT, PT, R74.reuse, UR39, RZ, P0, !PT ;  /* 0x000000274a497c10 */ /* 0x040fe200087fe4ff */
[----:B------:R-:W-:Y:S01]  /*3a70*/  HADD2.F32 R180, -RZ, R88.H0_H0 ;  /* 0x20000058ffb47230 */ /* 0x000fe20000004100 */
[----:B------:R-:W-:Y:S01]  /*3a80*/  IADD3.X R81, PT, PT, R74, UR41, RZ, P1, !PT ;  /* 0x000000294a517c10 */ /* 0x000fe20008ffe4ff */
[----:B------:R-:W-:-:S03]  /*3a90*/  FFMA R199, R197, 0.0096153849735856056213, R202 ;  /* 0x3c1d89d9c5c77823 */ /* 0x000fc600000000ca */
[----:B------:R-:W5:Y:S01]  /*3aa0*/  LDG.E.128 R72, desc[UR4][R72.64] ;  /* 0x0000000448487981 */ /* 0x000f62000c1e1d00 */
[----:B------:R-:W-:Y:S01]  /*3ab0*/  FADD R198, -R199, R180 ;  /* 0x000000b4c7c67221 */ /* 0x000fe20000000100 */
[----:B------:R-:W-:Y:S02]  /*3ac0*/  HFMA2 R93, R85, 1, 1, R93 ;  /* 0x3c003c00555d7831 */ /* 0x000fe4000000005d */
[----:B------:R-:W5:Y:S01]  /*3ad0*/  LDG.E.128 R80, desc[UR8][R80.64] ;  /* 0x0000000850507981 */ /* 0x000f62000c1e1d00 */
[----:B------:R-:W-:Y:S02]  /*3ae0*/  HADD2.F32 R182, -RZ, R88.H1_H1 ;  /* 0x30000058ffb67230 */ /* 0x000fe40000004100 */
[----:B------:R-:W-:Y:S01]  /*3af0*/  FFMA R204, R198, 0.0095238098874688148499, R199 ;  /* 0x3c1c09c1c6cc7823 */ /* 0x000fe200000000c7 */
[----:B------:R-:W-:Y:S01]  /*3b00*/  FADD R85, R170, -R76 ;  /* 0x8000004caa557221 */ /* 0x000fe20000000000 */
[----:B------:R-:W-:Y:S01]  /*3b10*/  HFMA2 R86, R86, 1, 1, R90 ;  /* 0x3c003c0056567831 */ /* 0x000fe2000000005a */
[----:B------:R-:W5:Y:S01]  /*3b20*/  LDG.E.128 R76, desc[UR6][R188.64+0x2400] ;  /* 0x00240006bc4c7981 */ /* 0x000f62000c1e1d00 */
[----:B------:R-:W-:Y:S01]  /*3b30*/  FADD R203, R182, -R204 ;  /* 0x800000ccb6cb7221 */ /* 0x000fe20000000000 */
[----:B------:R-:W-:Y:S01]  /*3b40*/  FFMA R84, R181, R85, R84 ;  /* 0x00000055b5547223 */ /* 0x000fe20000000054 */
[----:B------:R-:W-:-:S02]  /*3b50*/  HADD2.F32 R181, -RZ, R93.H0_H0 ;  /* 0x2000005dffb57230 */ /* 0x000fc40000004100 */
[----:B------:R-:W-:Y:S01]  /*3b60*/  FFMA R205, R203, 0.009433962404727935791, R204 ;  /* 0x3c1a90e8cbcd7823 */ /* 0x000fe200000000cc */
[----:B------:R-:W-:Y:S01]  /*3b70*/  FADD R186, R173, -R186 ;  /* 0x800000baadba7221 */ /* 0x000fe20000000000 */
[----:B------:R-:W-:Y:S02]  /*3b80*/  HFMA2 R86, R86, 1, 1, R94 ;  /* 0x3c003c0056567831 */ /* 0x000fe4000000005e */
[--C-:B------:R-:W-:Y:S01]  /*3b90*/  FADD R206, R181, -R205.reuse ;  /* 0x800000cdb5ce7221 */ /* 0x100fe20000000000 */
[----:B------:R-:W-:Y:S01]  /*3ba0*/  FFMA R84, R183, R186, R84 ;  /* 0x000000bab7547223 */ /* 0x000fe20000000054 */
[----:B------:R-:W-:Y:S02]  /*3bb0*/  HADD2.F32 R183, -RZ, R93.H1_H1 ;  /* 0x3000005dffb77230 */ /* 0x000fe40000004100 */
[----:B------:R-:W-:Y:S01]  /*3bc0*/  FFMA R210, R206, 0.0093457940965890884399, R205 ;  /* 0x3c191f1aced27823 */ /* 0x000fe200000000cd */
[----:B------:R-:W-:Y:S01]  /*3bd0*/  IADD3 R85, P0, PT, R184, 0x1300, RZ ;  /* 0x00001300b8557810 */ /* 0x000fe20007f1e0ff */
[----:B------:R-:W-:Y:S01]  /*3be0*/  FADD R207, R172, -R207 ;  /* 0x800000cfaccf7221 */ /* 0x000fe20000000000 */
[----:B------:R-:W-:-:S02]  /*3bf0*/  HFMA2 R87, R87, 1, 1, R91 ;  /* 0x3c003c0057577831 */ /* 0x000fc4000000005b */
[----:B------:R-:W-:Y:S01]  /*3c00*/  FADD R213, R183, -R210 ;  /* 0x800000d2b7d57221 */ /* 0x000fe20000000000 */
[----:B------:R-:W-:Y:S01]  /*3c10*/  IADD3.X R89, PT, PT, RZ, R11, RZ, P0, !PT ;  /* 0x0000000bff597210 */ /* 0x000fe200007fe4ff */
[----:B------:R-:W-:Y:S01]  /*3c20*/  FFMA R207, R185, R207, R84 ;  /* 0x000000cfb9cf7223 */ /* 0x000fe20000000054 */
[----:B------:R-:W-:Y:S01]  /*3c30*/  FADD R11, R171, -R211 ;  /* 0x800000d3ab0b7221 */ /* 0x000fe20000000000 */
[--C-:B------:R-:W-:Y:S02]  /*3c40*/  HADD2.F32 R184, -RZ, R86.reuse.H0_H0 ;  /* 0x20000056ffb87230 */ /* 0x100fe40000004100 */
[----:B------:R-:W-:Y:S01]  /*3c50*/  FFMA R211, R213, 0.0092592593282461166382, R210 ;  /* 0x3c17b426d5d37823 */ /* 0x000fe200000000d2 */
[----:B------:R-:W-:Y:S01]  /*3c60*/  SHF.R.S32.HI R88, RZ, 0x1f, R89 ;  /* 0x0000001fff587819 */ /* 0x000fe20000011459 */
[----:B------:R-:W-:Y:S01]  /*3c70*/  FFMA R11, R208, R11, R207 ;  /* 0x0000000bd00b7223 */ /* 0x000fe200000000cf */
[----:B------:R-:W-:Y:S02]  /*3c80*/  HFMA2 R87, R87, 1, 1, R95 ;  /* 0x3c003c0057577831 */ /* 0x000fe4000000005f */
[--C-:B------:R-:W-:Y:S01]  /*3c90*/  FADD R208, R184, -R211.reuse ;  /* 0x800000d3b8d07221 */ /* 0x100fe20000000000 */
[----:B------:R-:W-:Y:S01]  /*3ca0*/  FADD R214, R174, -R214 ;  /* 0x800000d6aed67221 */ /* 0x000fe20000000000 */
[----:B------:R-:W-:Y:S01]  /*3cb0*/  HADD2.F32 R185, -RZ, R86.H1_H1 ;  /* 0x30000056ffb97230 */ /* 0x000fe20000004100 */
[----:B------:R-:W-:Y:S01]  /*3cc0*/  LEA.HI R88, P0, R88, R85, RZ, 0x3 ;  /* 0x0000005558587211 */ /* 0x000fe200078118ff */
[----:B------:R-:W-:Y:S01]  /*3cd0*/  FFMA R218, R208, 0.0091743115335702896118, R211 ;  /* 0x3c164fdad0da7823 */ /* 0x000fe200000000d3 */
[----:B------:R-:W-:Y:S01]  /*3ce0*/  FFMA R220, R212, R214, R11 ;  /* 0x000000d6d4dc7223 */ /* 0x000fe2000000000b */
[----:B--2---:R-:W-:Y:S01]  /*3cf0*/  HADD2 R100, R96, R100 ;  /* 0x0000006460647230 */ /* 0x004fe20000000000 */
[----:B------:R-:W-:Y:S01]  /*3d00*/  IADD3.X R11, PT, PT, RZ, R89, RZ, P0, !PT ;  /* 0x00000059ff0b7210 */ /* 0x000fe200007fe4ff */
[----:B------:R-:W-:Y:S01]  /*3d10*/  FADD R215, R185, -R218 ;  /* 0x800000dab9d77221 */ /* 0x000fe20000000000 */
[----:B------:R-:W-:-:S02]  /*3d20*/  HADD2.F32 R96, -RZ, R87.H0_H0 ;  /* 0x20000057ff607230 */ /* 0x000fc40000004100 */
[----:B------:R-:W-:Y:S01]  /*3d30*/  HFMA2 R101, R97, 1, 1, R101 ;  /* 0x3c003c0061657831 */ /* 0x000fe20000000065 */
[C---:B------:R-:W-:Y:S01]  /*3d40*/  SHF.L.U64.HI R86, R88.reuse, 0x1, R11 ;  /* 0x0000000158567819 */ /* 0x040fe2000001020b */
[----:B------:R-:W-:Y:S01]  /*3d50*/  FFMA R217, R215, 0.0090909088030457496643, R218 ;  /* 0x3c14f209d7d97823 */ /* 0x000fe200000000da */
[----:B------:R-:W-:Y:S01]  /*3d60*/  SHF.L.U32 R88, R88, 0x1, RZ ;  /* 0x0000000158587819 */ /* 0x000fe200000006ff */
[----:B------:R-:W-:Y:S01]  /*3d70*/  HFMA2 R100, R100, 1, 1, R104 ;  /* 0x3c003c0064647831 */ /* 0x000fe20000000068 */
[----:B------:R0:W2:Y:S01]  /*3d80*/  LDG.E.128 R92, desc[UR6][R188.64+0x2600] ;  /* 0x00260006bc5c7981 */ /* 0x0000a2000c1e1d00 */
[--C-:B------:R-:W-:Y:S01]  /*3d90*/  FADD R214, R96, -R217.reuse ;  /* 0x800000d960d67221 */ /* 0x100fe20000000000 */
[----:B------:R-:W-:Y:S01]  /*3da0*/  LOP3.LUT R88, R88, 0xfffffff0, RZ, 0xc0, !PT ;  /* 0xfffffff058587812 */ /* 0x000fe200078ec0ff */
[----:B------:R-:W-:Y:S02]  /*3db0*/  HADD2.F32 R186, -RZ, R87.H1_H1 ;  /* 0x30000057ffba7230 */ /* 0x000fe40000004100 */
[----:B------:R-:W-:Y:S01]  /*3dc0*/  FFMA R216, R214, 0.0090090092271566390991, R217 ;  /* 0x3c139a86d6d87823 */ /* 0x000fe200000000d9 */
[----:B------:R-:W-:-:S02]  /*3dd0*/  IADD3 R84, P0, PT, R88, UR38, RZ ;  /* 0x0000002658547c10 */ /* 0x000fc4000ff1e0ff */
[----:B------:R-:W-:Y:S01]  /*3de0*/  IADD3 R88, P1, PT, R88, UR40, RZ ;  /* 0x0000002858587c10 */ /* 0x000fe2000ff3e0ff */
[--C-:B------:R-:W-:Y:S01]  /*3df0*/  FADD R11, R186, -R216.reuse ;  /* 0x800000d8ba0b7221 */ /* 0x100fe20000000000 */
[C---:B------:R-:W-:Y:S01]  /*3e00*/  IADD3.X R85, PT, PT, R86.reuse, UR39, RZ, P0, !PT ;  /* 0x0000002756557c10 */ /* 0x040fe200087fe4ff */
[----:B------:R-:W-:Y:S01]  /*3e10*/  HADD2.F32 R104, -RZ, R100.H0_H0 ;  /* 0x20000064ff687230 */ /* 0x000fe20000004100 */
[----:B------:R-:W-:Y:S01]  /*3e20*/  IADD3.X R89, PT, PT, R86, UR41, RZ, P1, !PT ;  /* 0x0000002956597c10 */ /* 0x000fe20008ffe4ff */
[----:B------:R-:W-:-:S03]  /*3e30*/  FFMA R212, R11, 0.0089285718277096748352, R216 ;  /* 0x3c1249250bd47823 */ /* 0x000fc600000000d8 */
[----:B------:R-:W2:Y:S01]  /*3e40*/  LDG.E.128 R84, desc[UR4][R84.64] ;  /* 0x0000000454547981 */ /* 0x000ea2000c1e1d00 */
[----:B------:R-:W-:-:S03]  /*3e50*/  FADD R207, -R212, R104 ;  /* 0x00000068d4cf7221 */ /* 0x000fc60000000100 */
[----:B------:R-:W2:Y:S01]  /*3e60*/  LDG.E.128 R88, desc[UR8][R88.64] ;  /* 0x0000000858587981 */ /* 0x000ea2000c1e1d00 */
[----:B------:R-:W-:Y:S02]  /*3e70*/  HADD2.F32 R100, -RZ, R100.H1_H1 ;  /* 0x30000064ff647230 */ /* 0x000fe40000004100 */
[----:B------:R-:W-:Y:S01]  /*3e80*/  FADD R97, R176, -R209 ;  /* 0x800000d1b0617221 */ /* 0x000fe20000000000 */
[----:B------:R-:W-:Y:S01]  /*3e90*/  FFMA R209, R207, 0.0088495574891567230225, R212 ;  /* 0x3c10fdbccfd17823 */ /* 0x000fe200000000d4 */
[----:B------:R-:W-:Y:S02]  /*3ea0*/  HADD2 R101, R101, R105 ;  /* 0x0000006965657230 */ /* 0x000fe40000000000 */
[----:B------:R-:W-:Y:S01]  /*3eb0*/  FFMA R187, R187, R97, R220 ;  /* 0x00000061bbbb7223 */ /* 0x000fe200000000dc */
[----:B------:R-:W-:Y:S01]  /*3ec0*/  FADD R220, R100, -R209 ;  /* 0x800000d164dc7221 */ /* 0x000fe20000000000 */
[----:B------:R-:W-:Y:S02]  /*3ed0*/  HFMA2 R102, R98, 1, 1, R102 ;  /* 0x3c003c0062667831 */ /* 0x000fe40000000066 */
[----:B------:R-:W-:Y:S01]  /*3ee0*/  FADD R196, R175, -R196 ;  /* 0x800000c4afc47221 */ /* 0x000fe20000000000 */
[----:B------:R-:W-:-:S02]  /*3ef0*/  HADD2.F32 R97, -RZ, R101.H0_H0 ;  /* 0x20000065ff617230 */ /* 0x000fc40000004100 */
[----:B------:R-:W-:Y:S01]  /*3f00*/  FFMA R219, R220, 0.0087719298899173736572, R209 ;  /* 0x3c0fb824dcdb7823 */ /* 0x000fe200000000d1 */
[----:B------:R-:W-:Y:S01]  /*3f10*/  FADD R201, R177, -R201 ;  /* 0x800000c9b1c97221 */ /* 0x000fe20000000000 */
[----:B------:R-:W-:Y:S02]  /*3f20*/  FFMA R196, R190, R196, R187 ;  /* 0x000000c4bec47223 */ /* 0x000fe400000000bb */
[--C-:B------:R-:W-:Y:S01]  /*3f30*/  FADD R190, R97, -R219.reuse ;  /* 0x800000db61be7221 */ /* 0x100fe20000000000 */
[----:B------:R-:W-:Y:S02]  /*3f40*/  HFMA2 R106, R102, 1, 1, R106 ;  /* 0x3c003c00666a7831 */ /* 0x000fe4000000006a */
[----:B------:R-:W-:Y:S01]  /*3f50*/  FFMA R201, R191, R201, R196 ;  /* 0x000000c9bfc97223 */ /* 0x000fe200000000c4 */
[----:B------:R-:W-:Y:S02]  /*3f60*/  HADD2.F32 R98, -RZ, R101.H1_H1 ;  /* 0x30000065ff627230 */ /* 0x000fe40000004100 */
[----:B------:R-:W-:Y:S01]  /*3f70*/  FFMA R196, R190, 0.0086956517770886421204, R219 ;  /* 0x3c0e7835bec47823 */ /* 0x000fe200000000db */
[----:B------:R-:W-:Y:S01]  /*3f80*/  FADD R202, R179, -R202 ;  /* 0x800000cab3ca7221 */ /* 0x000fe20000000000 */
[----:B------:R-:W-:-:S02]  /*3f90*/  HFMA2 R103, R99, 1, 1, R103 ;  /* 0x3c003c0063677831 */ /* 0x000fc40000000067 */
[--C-:B------:R-:W-:Y:S01]  /*3fa0*/  FADD R191, R98, -R196.reuse ;  /* 0x800000c462bf7221 */ /* 0x100fe20000000000 */
[----:B------:R-:W-:Y:S01]  /*3fb0*/  FFMA R202, R200, R202, R201 ;  /* 0x000000cac8ca7223 */ /* 0x000fe200000000c9 */
[--C-:B------:R-:W-:Y:S02]  /*3fc0*/  HADD2.F32 R101, -RZ, R106.reuse.H0_H0 ;  /* 0x2000006aff657230 */ /* 0x100fe40000004100 */
[----:B------:R-:W-:Y:S01]  /*3fd0*/  FFMA R200, R191, 0.0086206896230578422546, R196 ;  /* 0x3c0d3dcbbfc87823 */ /* 0x000fe200000000c4 */
[----:B------:R-:W-:Y:S01]  /*3fe0*/  FADD R102, R178, -R199 ;  /* 0x800000c7b2667221 */ /* 0x000fe20000000000 */
[----:B------:R-:W-:Y:S02]  /*3ff0*/  HFMA2 R103, R103, 1, 1, R107 ;  /* 0x3c003c0067677831 */ /* 0x000fe4000000006b */
[----:B------:R-:W-:Y:S01]  /*4000*/  FADD R199, R101, -R200 ;  /* 0x800000c865c77221 */ /* 0x000fe20000000000 */
[----:B------:R-:W-:Y:S01]  /*4010*/  FFMA R197, R197, R102, R202 ;  /* 0x00000066c5c57223 */ /* 0x000fe200000000ca */
[----:B------:R-:W-:-:S02]  /*4020*/  HADD2.F32 R99, -RZ, R106.H1_H1 ;  /* 0x3000006aff637230 */ /* 0x000fc40000004100 */
[----:B------:R-:W-:Y:S01]  /*4030*/  FADD R204, R180, -R204 ;  /* 0x800000ccb4cc7221 */ /* 0x000fe20000000000 */
[----:B------:R-:W-:Y:S01]  /*4040*/  FFMA R202, R199, 0.0085470089688897132874, R200 ;  /* 0x3c0c08c1c7ca7823 */ /* 0x000fe200000000c8 */
[----:B---3--:R-:W-:Y:S02]  /*4050*/  HFMA2 R12, R12, 1, 1, R52 ;  /* 0x3c003c000c0c7831 */ /* 0x008fe40000000034 */
[----:B------:R-:W-:Y:S01]  /*4060*/  FFMA R204, R198, R204, R197 ;  /* 0x000000ccc6cc7223 */ /* 0x000fe200000000c5 */
[----:B------:R-:W-:Y:S01]  /*4070*/  FADD R197, R99, -R202 ;  /* 0x800000ca63c57221 */ /* 0x000fe20000000000 */
[----:B------:R-:W-:-:S03]  /*4080*/  HADD2.F32 R102, -RZ, R103.H0_H0 ;  /* 0x20000067ff667230 */ /* 0x000fc60000004100 */
[----:B------:R-:W-:Y:S01]  /*4090*/  FFMA R198, R197, 0.0084745762869715690613, R202 ;  /* 0x3c0ad8f3c5c67823 */ /* 0x000fe200000000ca */
[----:B------:R-:W-:Y:S01]  /*40a0*/  FADD R205, R182, -R205 ;  /* 0x800000cdb6cd7221 */ /* 0x000fe20000000000 */
[----:B------:R-:W-:Y:S02]  /*40b0*/  HFMA2 R56, R12, 1, 1, R56 ;  /* 0x3c003c000c387831 */ /* 0x000fe40000000038 */
[----:B------:R-:W-:Y:S01]  /*40c0*/  FADD R201, R102, -R198 ;  /* 0x800000c666c97221 */ /* 0x000fe20000000000 */
[----:B------:R-:W-:Y:S01]  /*40d0*/  FFMA R205, R203, R205, R204 ;  /* 0x000000cdcbcd7223 */ /* 0x000fe200000000cc */
[----:B------:R-:W-:Y:S02]  /*40e0*/  HADD2.F32 R103, -RZ, R103.H1_H1 ;  /* 0x30000067ff677230 */ /* 0x000fe40000004100 */
[----:B------:R-:W-:-:S04]  /*40f0*/  FFMA R203, R201, 0.0084033617749810218811, R198 ;  /* 0x3c09ae41c9cb7823 */ /* 0x000fc800000000c6 */
[--C-:B------:R-:W-:Y:S01]  /*4100*/  FADD R12, R103, -R203.reuse ;  /* 0x800000cb670c7221 */ /* 0x100fe20000000000 */
[----:B------:R-:W-:Y:S02]  /*4110*/  HADD2.F32 R105, -RZ, R56.H0_H0 ;  /* 0x20000038ff697230 */ /* 0x000fe40000004100 */
[----:B------:R-:W-:Y:S02]  /*4120*/  HFMA2 R53, R13, 1, 1, R53 ;  /* 0x3c003c000d357831 */ /* 0x000fe40000000035 */
[----:B------:R-:W-:Y:S01]  /*4130*/  FFMA R52, R12, 0.0083333337679505348206, R203 ;  /* 0x3c0888890c347823 */ /* 0x000fe200000000cb */
[----:B------:R-:W-:-:S03]  /*4140*/  FADD R210, R181, -R210 ;  /* 0x800000d2b5d27221 */ /* 0x000fc60000000000 */
[----:B------:R-:W-:Y:S01]  /*4150*/  FADD R13, -R52, R105 ;  /* 0x00000069340d7221 */ /* 0x000fe20000000100 */
[----:B------:R-:W-:Y:S01]  /*4160*/  FFMA R210, R206, R210, R205 ;  /* 0x000000d2ced27223 */ /* 0x000fe200000000cd */
[----:B------:R-:W-:Y:S01]  /*4170*/  FADD R211, R183, -R211 ;  /* 0x800000d3b7d37221 */ /* 0x000fe20000000000 */
[----:B------:R-:W-:Y:S02]  /*4180*/  HADD2.F32 R187, -RZ, R56.H1_H1 ;  /* 0x30000038ffbb7230 */ /* 0x000fe40000004100 */
[----:B------:R-:W-:Y:S01]  /*4190*/  FFMA R56, R13, 0.0082644624635577201843, R52 ;  /* 0x3c0767ab0d387823 */ /* 0x000fe20000000034 */
[----:B------:R-:W-:Y:S02]  /*41a0*/  HADD2 R106, R53, R57 ;  /* 0x00000039356a7230 */ /* 0x000fe40000000000 */
[----:B------:R-:W-:Y:S01]  /*41b0*/  FFMA R211, R213, R211, R210 ;  /* 0x000000d3d5d37223 */ /* 0x000fe200000000d2 */
[----:B------:R-:W-:Y:S01]  /*41c0*/  FADD R218, R184, -R218 ;  /* 0x800000dab8da7221 */ /* 0x000fe20000000000 */
[----:B------:R-:W-:Y:S01]  /*41d0*/  FADD R53, R187, -R56 ;  /* 0x80000038bb357221 */ /* 0x000fe20000000000 */
[----:B------:R-:W-:Y:S01]  /*41e0*/  FADD R217, R185, -R217 ;  /* 0x800000d9b9d97221 */ /* 0x000fe20000000000 */
[----:B------:R-:W-:-:S02]  /*41f0*/  HADD2.F32 R107, -RZ, R106.H0_H0 ;  /* 0x2000006aff6b7230 */ /* 0x000fc40000004100 */
[----:B------:R-:W-:Y:S01]  /*4200*/  FFMA R218, R208, R218, R211 ;  /* 0x000000dad0da7223 */ /* 0x000fe200000000d3 */
[----:B------:R-:W-:Y:S01]  /*4210*/  FFMA R204, R53, 0.0081967208534479141235, R56 ;  /* 0x3c064b8a35cc7823 */ /* 0x000fe20000000038 */
[----:B------:R-:W-:Y:S02]  /*4220*/  HFMA2 R54, R14, 1, 1, R54 ;  /* 0x3c003c000e367831 */ /* 0x000fe40000000036 */
[----:B------:R-:W-:Y:S01]  /*4230*/  FADD R216, R96, -R216 ;  /* 0x800000d860d87221 */ /* 0x000fe20000000000 */
[----:B------:R-:W-:Y:S01]  /*4240*/  FFMA R217, R215, R217, R218 ;  /* 0x000000d9d7d97223 */ /* 0x000fe200000000da */
[----:B------:R-:W-:Y:S01]  /*4250*/  FADD R57, R107, -R204 ;  /* 0x800000cc6b397221 */ /* 0x000fe20000000000 */
[----:B------:R-:W-:Y:S02]  /*4260*/  HADD2.F32 R106, -RZ, R106.H1_H1 ;  /* 0x3000006aff6a7230 */ /* 0x000fe40000004100 */
[----:B------:R-:W-:Y:S01]  /*4270*/  FADD R212, R186, -R212 ;  /* 0x800000d4bad47221 */ /* 0x000fe20000000000 */
[----:B------:R-:W-:Y:S01]  /*4280*/  FFMA R216, R214, R216, R217 ;  /* 0x000000d8d6d87223 */ /* 0x000fe200000000d9 */
[----:B------:R-:W-:Y:S01]  /*4290*/  FFMA R14, R57, 0.0081300809979438781738, R204 ;  /* 0x3c053408390e7823 */ /* 0x000fe200000000cc */
[----:B------:R-:W-:-:S02]  /*42a0*/  HADD2 R58, R54, R58 ;  /* 0x0000003a363a7230 */ /* 0x000fc40000000000 */
[----:B------:R-:W-:Y:S01]  /*42b0*/  FFMA R212, R11, R212, R216 ;  /* 0x000000d40bd47223 */ /* 0x000fe200000000d8 */
[--C-:B------:R-:W-:Y:S01]  /*42c0*/  FADD R11, R106, -R14.reuse ;  /* 0x8000000e6a0b7221 */ /* 0x100fe20000000000 */
[----:B------:R-:W-:Y:S02]  /*42d0*/  HFMA2 R15, R15, 1, 1, R55 ;  /* 0x3c003c000f0f7831 */ /* 0x000fe40000000037 */
[----:B0-----:R-:W-:Y:S02]  /*42e0*/  HADD2.F32 R188, -RZ, R58.H0_H0 ;  /* 0x2000003affbc7230 */ /* 0x001fe40000004100 */
[----:B------:R-:W-:Y:S01]  /*42f0*/  FFMA R205, R11, 0.0080645158886909484863, R14 ;  /* 0x3c0421080bcd7823 */ /* 0x000fe2000000000e */
[----:B------:R-:W-:Y:S01]  /*4300*/  FADD R209, R104, -R209 ;  /* 0x800000d168d17221 */ /* 0x000fe20000000000 */
[----:B------:R-:W-:Y:S02]  /*4310*/  FADD R219, R100, -R219 ;  /* 0x800000db64db7221 */ /* 0x000fe40000000000 */
[----:B------:R-:W-:Y:S01]  /*4320*/  FADD R54, R188, -R205 ;  /* 0x800000cdbc367221 */ /* 0x000fe20000000000 */
[----:B------:R-:W-:-:S02]  /*4330*/  HFMA2 R59, R15, 1, 1, R59 ;  /* 0x3c003c000f3b7831 */ /* 0x000fc4000000003b */
[----:B------:R-:W-:Y:S01]  /*4340*/  FFMA R209, R207, R209, R212 ;  /* 0x000000d1cfd17223 */ /* 0x000fe200000000d4 */
[----:B------:R-:W-:Y:S02]  /*4350*/  HADD2.F32 R189, -RZ, R58.H1_H1 ;  /* 0x3000003affbd7230 */ /* 0x000fe40000004100 */
[----:B------:R-:W-:Y:S01]  /*4360*/  FFMA R58, R54, 0.0080000003799796104431, R205 ;  /* 0x3c03126f363a7823 */ /* 0x000fe200000000cd */
[----:B------:R-:W-:Y:S01]  /*4370*/  FADD R196, R97, -R196 ;  /* 0x800000c461c47221 */ /* 0x000fe20000000000 */
[----:B------:R-:W-:Y:S02]  /*4380*/  FFMA R209, R220, R219, R209 ;  /* 0x000000dbdcd17223 */ /* 0x000fe400000000d1 */
[----:B------:R-:W-:Y:S02]  /*4390*/  FADD R15, R189, -R58 ;  /* 0x8000003abd0f7221 */ /* 0x000fe40000000000 */
[----:B------:R-:W-:Y:S01]  /*43a0*/  FFMA R206, R190, R196, R209 ;  /* 0x000000c4bece7223 */ /* 0x000fe200000000d1 */
[----:B------:R-:W-:-:S02]  /*43b0*/  HADD2.F32 R190, -RZ, R59.H0_H0 ;  /* 0x2000003bffbe7230 */ /* 0x000fc40000004100 */
[----:B------:R-:W-:Y:S01]  /*43c0*/  FFMA R196, R15, 0.0079365083947777748108, R58 ;  /* 0x3c0208210fc47823 */ /* 0x000fe2000000003a */
[----:B----4-:R-:W-:Y:S02]  /*43d0*/  HFMA2 R112, R116, 1, 1, R112 ;  /* 0x3c003c0074707831 */ /* 0x010fe40000000070 */
[----:B------:R-:W-:Y:S01]  /*43e0*/  FADD R200, R98, -R200 ;  /* 0x800000c862c87221 */ /* 0x000fe20000000000 */
[----:B------:R-:W-:Y:S01]  /*43f0*/  FADD R55, R190, -R196 ;  /* 0x800000c4be377221 */ /* 0x000fe20000000000 */
[----:B------:R-:W-:Y:S02]  /*4400*/  HADD2.F32 R116, -RZ, R59.H1_H1 ;  /* 0x3000003bff747230 */ /* 0x000fe40000004100 */
[----:B------:R-:W-:Y:S01]  /*4410*/  FFMA R206, R191, R200, R206 ;  /* 0x000000c8bfce7223 */ /* 0x000fe200000000ce */
[----:B------:R-:W-:Y:S01]  /*4420*/  FFMA R200, R55, 0.0078740157186985015869, R196 ;  /* 0x3c01020437c87823 */ /* 0x000fe200000000c4 */
[----:B------:R-:W-:-:S03]  /*4430*/  HADD2 R207, R112, R108 ;  /* 0x0000006c70cf7230 */ /* 0x000fc60000000000 */
[----:B------:R-:W-:Y:S01]  /*4440*/  FADD R59, R116, -R200 ;  /* 0x800000c8743b7221 */ /* 0x000fe20000000000 */
[----:B------:R-:W-:Y:S01]  /*4450*/  FADD R202, R101, -R202 ;  /* 0x800000ca65ca7221 */ /* 0x000fe20000000000 */
[----:B------:R-:W-:Y:S01]  /*4460*/  FADD R108, R99, -R198 ;  /* 0x800000c6636c7221 */ /* 0x000fe20000000000 */
[----:B------:R-:W-:Y:S02]  /*4470*/  HFMA2 R113, R117, 1, 1, R113 ;  /* 0x3c003c0075717831 */ /* 0x000fe40000000071 */
[----:B------:R-:W-:Y:S02]  /*4480*/  HADD2.F32 R112, -RZ, R207.H0_H0 ;  /* 0x200000cfff707230 */ /* 0x000fe40000004100 */
[----:B------:R-:W-:Y:S01]  /*4490*/  FFMA R198, R59, 0.0078125, R200 ;  /* 0x3c0000003bc67823 */ /* 0x000fe200000000c8 */
[----:B------:R-:W-:-:S03]  /*44a0*/  FFMA R202, R199, R202, R206 ;  /* 0x000000cac7ca7223 */ /* 0x000fc600000000ce */
[----:B------:R-:W-:Y:S01]  /*44b0*/  FADD R191, -R198, R112 ;  /* 0x00000070c6bf7221 */ /* 0x000fe20000000100 */
[----:B------:R-:W-:Y:S01]  /*44c0*/  FFMA R202, R197, R108, R202 ;  /* 0x0000006cc5ca7223 */ /* 0x000fe200000000ca */
[----:B------:R-:W-:Y:S02]  /*44d0*/  HADD2.F32 R108, -RZ, R207.H1_H1 ;  /* 0x300000cfff6c7230 */ /* 0x000fe40000004100 */
[----:B------:R-:W-:Y:S01]  /*44e0*/  FADD R203, R102, -R203 ;  /* 0x800000cb66cb7221 */ /* 0x000fe20000000000 */
[----:B------:R-:W-:Y:S01]  /*44f0*/  FFMA R117, R191, 0.0077519379556179046631, R198 ;  /* 0x3bfe03f8bf757823 */ /* 0x000fe200000000c6 */
[----:B------:R-:W-:Y:S02]  /*4500*/  HADD2 R113, R113, R109 ;  /* 0x0000006d71717230 */ /* 0x000fe40000000000 */
[----:B------:R-:W-:Y:S01]  /*4510*/  FFMA R203, R201, R203, R202 ;  /* 0x000000cbc9cb7223 */ /* 0x000fe200000000ca */
[----:B------:R-:W-:Y:S01]  /*4520*/  FADD R202, R108, -R117 ;  /* 0x800000756cca7221 */ /* 0x000fe20000000000 */
[----:B------:R-:W-:-:S02]  /*4530*/  HFMA2 R114, R118, 1, 1, R114 ;  /* 0x3c003c0076727831 */ /* 0x000fc40000000072 */
[----:B------:R-:W-:Y:S01]  /*4540*/  FADD R52, R103, -R52 ;  /* 0x8000003467347221 */ /* 0x000fe20000000000 */
[--C-:B------:R-:W-:Y:S02]  /*4550*/  HADD2.F32 R109, -RZ, R113.reuse.H0_H0 ;  /* 0x20000071ff6d7230 */ /* 0x100fe40000004100 */
[----:B------:R-:W-:Y:S01]  /*4560*/  FFMA R197, R202, 0.0076923076994717121124, R117 ;  /* 0x3bfc0fc1cac57823 */ /* 0x000fe20000000075 */
[----:B------:R-:W-:Y:S01]  /*4570*/  FADD R56, R105, -R56 ;  /* 0x8000003869387221 */ /* 0x000fe20000000000 */
[----:B------:R-:W-:Y:S02]  /*4580*/  FFMA R52, R12, R52, R203 ;  /* 0x000000340c347223 */ /* 0x000fe400000000cb */
[----:B------:R-:W-:Y:S01]  /*4590*/  FADD R12, R109, -R197 ;  /* 0x800000c56d0c7221 */ /* 0x000fe20000000000 */
[----:B------:R-:W-:Y:S02]  /*45a0*/  HFMA2 R114, R114, 1, 1, R110 ;  /* 0x3c003c0072727831 */ /* 0x000fe4000000006e */
[----:B------:R-:W-:Y:S01]  /*45b0*/  FFMA R52, R13, R56, R52 ;  /* 0x000000380d347223 */ /* 0x000fe20000000034 */
[----:B------:R-:W-:-:S02]  /*45c0*/  HADD2.F32 R113, -RZ, R113.H1_H1 ;  /* 0x30000071ff717230 */ /* 0x000fc40000004100 */
[----:B------:R-:W-:Y:S01]  /*45d0*/  FFMA R56, R12, 0.007633587811142206192, R197 ;  /* 0x3bfa232d0c387823 */ /* 0x000fe200000000c5 */
[----:B------:R-:W-:Y:S01]  /*45e0*/  FADD R204, R187, -R204 ;  /* 0x800000ccbbcc7221 */ /* 0x000fe20000000000 */
[----:B------:R-:W-:Y:S02]  /*45f0*/  HFMA2 R115, R119, 1, 1, R115 ;  /* 0x3c003c0077737831 */ /* 0x000fe40000000073 */
[----:B------:R-:W-:Y:S01]  /*4600*/  FADD R13, R113, -R56 ;  /* 0x80000038710d7221 */ /* 0x000fe20000000000 */
[----:B------:R-:W-:Y:S01]  /*4610*/  FFMA R52, R53, R204, R52 ;  /* 0x000000cc35347223 */ /* 0x000fe20000000034 */
[----:B------:R-:W-:Y:S02]  /*4620*/  HADD2.F32 R110, -RZ, R114.H0_H0 ;  /* 0x20000072ff6e7230 */ /* 0x000fe40000004100 */
[----:B------:R-:W-:Y:S01]  /*4630*/  FFMA R53, R13, 0.0075757578015327453613, R56 ;  /* 0x3bf83e100d357823 */ /* 0x000fe20000000038 */
[----:B------:R-:W-:Y:S01]  /*4640*/  FADD R14, R107, -R14 ;  /* 0x8000000e6b0e7221 */ /* 0x000fe20000000000 */
[----:B------:R-:W-:-:S02]  /*4650*/  HFMA2 R115, R115, 1, 1, R111 ;  /* 0x3c003c0073737831 */ /* 0x000fc4000000006f */
[----:B------:R-:W-:Y:S01]  /*4660*/  FADD R118, R110, -R53 ;  /* 0x800000356e767221 */ /* 0x000fe20000000000 */
[----:B------:R-:W-:Y:S01]  /*4670*/  FFMA R14, R57, R14, R52 ;  /* 0x0000000e390e7223 */ /* 0x000fe20000000034 */
[----:B------:R-:W-:Y:S02]  /*4680*/  HADD2.F32 R114, -RZ, R114.H1_H1 ;  /* 0x30000072ff727230 */ /* 0x000fe40000004100 */
[----:B------:R-:W-:Y:S01]  /*4690*/  FADD R205, R106, -R205 ;  /* 0x800000cd6acd7221 */ /* 0x000fe20000000000 */
[----:B------:R-:W-:Y:S01]  /*46a0*/  FFMA R57, R118, 0.0075187971815466880798, R53 ;  /* 0x3bf6603e76397823 */ /* 0x000fe20000000035 */
[----:B------:R-:W-:Y:S02]  /*46b0*/  HFMA2 R68, R60, 1, 1, R68 ;  /* 0x3c003c003c447831 */ /* 0x000fe40000000044 */
[----:B------:R-:W-:Y:S01]  /*46c0*/  FFMA R205, R11, R205, R14 ;  /* 0x000000cd0bcd7223 */ /* 0x000fe2000000000e */
[----:B------:R-:W-:Y:S01]  /*46d0*/  FADD R14, R114, -R57 ;  /* 0x80000039720e7221 */ /* 0x000fe20000000000 */
[----:B------:R-:W-:Y:S01]  /*46e0*/  FADD R58, R188, -R58 ;  /* 0x8000003abc3a7221 */ /* 0x000fe20000000000 */
[----:B------:R-:W-:-:S02]  /*46f0*/  HADD2.F32 R111, -RZ, R115.H0_H0 ;  /* 0x20000073ff6f7230 */ /* 0x000fc40000004100 */
[----:B------:R-:W-:Y:S01]  /*4700*/  FFMA R11, R14, 0.0074626863934099674225, R57 ;  /* 0x3bf4898d0e0b7823 */ /* 0x000fe20000000039 */
[----:B------:R-:W-:Y:S01]  /*4710*/  FFMA R58, R54, R58, R205 ;  /* 0x0000003a363a7223 */ /* 0x000fe200000000cd */
[----:B------:R-:W-:Y:S01]  /*4720*/  FADD R196, R189, -R196 ;  /* 0x800000c4bdc47221 */ /* 0x000fe20000000000 */
[----:B------:R-:W-:Y:S02]  /*4730*/  HFMA2 R68, R68, 1, 1, R64 ;  /* 0x3c003c0044447831 */ /* 0x000fe40000000040 */
[--C-:B------:R-:W-:Y:S01]  /*4740*/  FADD R52, R111, -R11.reuse ;  /* 0x8000000b6f347221 */ /* 0x100fe20000000000 */
[----:B------:R-:W-:Y:S02]  /*4750*/  HADD2.F32 R60, -RZ, R115.H1_H1 ;  /* 0x30000073ff3c7230 */ /* 0x000fe40000004100 */
[----:B------:R-:W-:Y:S01]  /*4760*/  FFMA R58, R15, R196, R58 ;  /* 0x000000c40f3a7223 */ /* 0x000fe2000000003a */
[----:B------:R-:W-:Y:S01]  /*4770*/  FFMA R15, R52, 0.0074074072763323783875, R11 ;  /* 0x3bf2b9d6340f7823 */ /* 0x000fe2000000000b */
[----:B------:R-:W-:-:S03]  /*4780*/  FADD R200, R190, -R200 ;  /* 0x800000c8bec87221 */ /* 0x000fc60000000000 */
[--C-:B------:R-:W-:Y:S01]  /*4790*/  FADD R54, R60, -R15.reuse ;  /* 0x8000000f3c367221 */ /* 0x100fe20000000000 */
[----:B------:R-:W-:Y:S01]  /*47a0*/  FFMA R58, R55, R200, R58 ;  /* 0x000000c8373a7223 */ /* 0x000fe2000000003a */
[----:B------:R-:W-:Y:S02]  /*47b0*/  HADD2.F32 R64, -RZ, R68.H0_H0 ;  /* 0x20000044ff407230 */ /* 0x000fe40000004100 */
[----:B------:R-:W-:Y:S02]  /*47c0*/  HFMA2 R61, R61, 1, 1, R69 ;  /* 0x3c003c003d3d7831 */ /* 0x000fe40000000045 */
[----:B------:R-:W-:Y:S01]  /*47d0*/  FFMA R55, R54, 0.0073529412038624286652, R15 ;  /* 0x3bf0f0f136377823 */ /* 0x000fe2000000000f */
[----:B------:R-:W-:-:S03]  /*47e0*/  FADD R198, R116, -R198 ;  /* 0x800000c674c67221 */ /* 0x000fc60000000000 */
[----:B------:R-:W-:Y:S01]  /*47f0*/  FADD R196, -R55, R64 ;  /* 0x0000004037c47221 */ /* 0x000fe20000000100 */
[----:B------:R-:W-:Y:S01]  /*4800*/  FFMA R58, R59, R198, R58 ;  /* 0x000000c63b3a7223 */ /* 0x000fe2000000003a */
[----:B------:R-:W-:Y:S02]  /*4810*/  HADD2.F32 R68, -RZ, R68.H1_H1 ;  /* 0x30000044ff447230 */ /* 0x000fe40000004100 */
[----:B------:R-:W-:Y:S01]  /*4820*/  FFMA R59, R196, 0.0072992700152099132538, R55 ;  /* 0x3bef2eb7c43b7823 */ /* 0x000fe20000000037 */
[----:B------:R-:W-:Y:S02]  /*4830*/  HADD2 R61, R61, R65 ;  /* 0x000000413d3d7230 */ /* 0x000fe40000000000 */
[----:B------:R-:W-:Y:S01]  /*4840*/  FADD R117, R112, -R117 ;  /* 0x8000007570757221 */ /* 0x000fe20000000000 */
[----:B------:R-:W-:Y:S01]  /*4850*/  FADD R198, R68, -R59 ;  /* 0x8000003b44c67221 */ /* 0x000fe20000000000 */
[----:B------:R-:W-:Y:S02]  /*4860*/  HFMA2 R62, R62, 1, 1, R70 ;  /* 0x3c003c003e3e7831 */ /* 0x000fe40000000046 */
[----:B------:R-:W-:Y:S01]  /*4870*/  FFMA R117, R191, R117, R58 ;  /* 0x00000075bf757223 */ /* 0x000fe2000000003a */
[----:B------:R-:W-:-:S02]  /*4880*/  HADD2.F32 R65, -RZ, R61.H0_H0 ;  /* 0x2000003dff417230 */ /* 0x000fc40000004100 */
[----:B------:R-:W-:Y:S01]  /*4890*/  FFMA R58, R198, 0.0072463769465684890747, R59 ;  /* 0x3bed7304c63a7823 */ /* 0x000fe2000000003b */
[----:B------:R-:W-:-:S03]  /*48a0*/  FADD R197, R108, -R197 ;  /* 0x800000c56cc57221 */ /* 0x000fc60000000000 */
[----:B------:R-:W-:Y:S01]  /*48b0*/  FADD R115, R65, -R58 ;  /* 0x8000003a41737221 */ /* 0x000fe20000000000 */
[----:B------:R-:W-:Y:S01]  /*48c0*/  FFMA R117, R202, R197, R117 ;  /* 0x000000c5ca757223 */ /* 0x000fe20000000075 */
[----:B------:R-:W-:Y:S02]  /*48d0*/  HADD2.F32 R61, -RZ, R61.H1_H1 ;  /* 0x3000003dff3d7230 */ /* 0x000fe40000004100 */
[----:B------:R-:W-:Y:S01]  /*48e0*/  FADD R56, R109, -R56 ;  /* 0x800000386d387221 */ /* 0x000fe20000000000 */
[----:B------:R-:W-:Y:S01]  /*48f0*/  FFMA R200, R115, 0.0071942447684705257416, R58 ;  /* 0x3bebbdb373c87823 */ /* 0x000fe2000000003a */
[----:B------:R-:W-:Y:S02]  /*4900*/  HADD2 R66, R62, R66 ;  /* 0x000000423e427230 */ /* 0x000fe40000000000 */
[----:B------:R-:W-:Y:S01]  /*4910*/  FFMA R56, R12, R56, R117 ;  /* 0x000000380c387223 */ /* 0x000fe20000000075 */
[----:B------:R-:W-:Y:S01]  /*4920*/  FADD R12, R61, -R200 ;  /* 0x800000c83d0c7221 */ /* 0x000fe20000000000 */
[----:B------:R-:W-:-:S02]  /*4930*/  HFMA2 R71, R63, 1, 1, R71 ;  /* 0x3c003c003f477831 */ /* 0x000fc40000000047 */
[----:B------:R-:W-:Y:S01]  /*4940*/  FADD R53, R113, -R53 ;  /* 0x8000003571357221 */ /* 0x000fe20000000000 */
[----:B------:R-:W-:Y:S02]  /*4950*/  HADD2.F32 R62, -RZ, R66.H0_H0 ;  /* 0x20000042ff3e7230 */ /* 0x000fe40000004100 */
[----:B------:R-:W-:Y:S01]  /*4960*/  FFMA R117, R12, 0.0071428571827709674835, R200 ;  /* 0x3bea0ea10c757823 */ /* 0x000fe200000000c8 */
[----:B------:R-:W-:-:S03]  /*4970*/  FFMA R53, R13, R53, R56 ;  /* 0x000000350d357223 */ /* 0x000fc60000000038 */
[----:B------:R-:W-:Y:S01]  /*4980*/  FADD R56, R62, -R117 ;  /* 0x800000753e387221 */ /* 0x000fe20000000000 */
[----:B------:R-:W-:Y:S02]  /*4990*/  HFMA2 R71, R71, 1, 1, R67 ;  /* 0x3c003c0047477831 */ /* 0x000fe40000000043 */
[----:B------:R-:W-:Y:S01]  /*49a0*/  FADD R57, R110, -R57 ;  /* 0x800000396e397221 */ /* 0x000fe20000000000 */
[----:B------:R-:W-:Y:S02]  /*49b0*/  HADD2.F32 R63, -RZ, R66.H1_H1 ;  /* 0x30000042ff3f7230 */ /* 0x000fe40000004100 */
[----:B------:R-:W-:Y:S01]  /*49c0*/  FFMA R13, R56, 0.0070921983569860458374, R117 ;  /* 0x3be865ac380d7823 */ /* 0x000fe20000000075 */
[----:B------:R-:W-:Y:S01]  /*49d0*/  FADD R11, R114, -R11 ;  /* 0x8000000b720b7221 */ /* 0x000fe20000000000 */
[----:B------:R-:W-:Y:S02]  /*49e0*/  FFMA R53, R118, R57, R53 ;  /* 0x0000003976357223 */ /* 0x000fe40000000035 */
[----:B------:R-:W-:Y:S01]  /*49f0*/  FADD R118, R63, -R13 ;  /* 0x8000000d3f767221 */ /* 0x000fe20000000000 */
[----:B-----5:R-:W-:-:S02]  /*4a00*/  HFMA2 R72, R72, 1, 1, R80 ;  /* 0x3c003c0048487831 */ /* 0x020fc40000000050 */
[----:B------:R-:W-:Y:S01]  /*4a10*/  FFMA R11, R14, R11, R53 ;  /* 0x0000000b0e0b7223 */ /* 0x000fe20000000035 */
[----:B------:R-:W-:Y:S02]  /*4a20*/  HADD2.F32 R66, -RZ, R71.H0_H0 ;  /* 0x20000047ff427230 */ /* 0x000fe40000004100 */
[----:B------:R-:W-:Y:S01]  /*4a30*/  FFMA R14, R118, 0.0070422533899545669556, R13 ;  /* 0x3be6c2b4760e7823 */ /* 0x000fe2000000000d */
[----:B------:R-:W-:-:S03]  /*4a40*/  FADD R15, R111, -R15 ;  /* 0x8000000f6f0f7221 */ /* 0x000fc60000000000 */
[--C-:B------:R-:W-:Y:S01]  /*4a50*/  FADD R53, R66, -R14.reuse ;  /* 0x8000000e42357221 */ /* 0x100fe20000000000 */
[----:B------:R-:W-:Y:S01]  /*4a60*/  FFMA R11, R52, R15, R11 ;  /* 0x0000000f340b7223 */ /* 0x000fe2000000000b */
[----:B------:R-:W-:Y:S02]  /*4a70*/  HADD2.F32 R70, -RZ, R71.H1_H1 ;  /* 0x30000047ff467230 */ /* 0x000fe40000004100 */
[----:B------:R-:W-:Y:S01]  /*4a80*/  FFMA R15, R53, 0.0069930069148540496826, R14 ;  /* 0x3be52598350f7823 */ /* 0x000fe2000000000e */
[----:B------:R-:W-:Y:S02]  /*4a90*/  HADD2 R72, R72, R76 ;  /* 0x0000004c48487230 */ /* 0x000fe40000000000 */
[----:B------:R-:W-:Y:S01]  /*4aa0*/  FADD R55, R60, -R55 ;  /* 0x800000373c377221 */ /* 0x000fe20000000000 */
[----:B------:R-:W-:Y:S01]  /*4ab0*/  FADD R52, R70, -R15 ;  /* 0x8000000f46347221 */ /* 0x000fe20000000000 */
[----:B------:R-:W-:Y:S02]  /*4ac0*/  HFMA2 R73, R73, 1, 1, R81 ;  /* 0x3c003c0049497831 */ /* 0x000fe40000000051 */
[----:B------:R-:W-:Y:S01]  /*4ad0*/  FFMA R11, R54, R55, R11 ;  /* 0x00000037360b7223 */ /* 0x000fe2000000000b */
[----:B------:R-:W-:-:S02]  /*4ae0*/  HADD2.F32 R69, -RZ, R72.H0_H0 ;  /* 0x20000048ff457230 */ /* 0x000fc40000004100 */
[----:B------:R-:W-:Y:S01]  /*4af0*/  FFMA R54, R52, 0.0069444444961845874786, R15 ;  /* 0x3be38e3934367823 */ /* 0x000fe2000000000f */
[----:B------:R-:W-:-:S03]  /*4b00*/  FADD R59, R64, -R59 ;  /* 0x8000003b403b7221 */ /* 0x000fc60000000000 */
[----:B------:R-:W-:Y:S01]  /*4b10*/  FADD R55, -R54, R69 ;  /* 0x0000004536377221 */ /* 0x000fe20000000100 */
[----:B------:R-:W-:-:S03]  /*4b20*/  HADD2.F32 R67, -RZ, R72.H1_H1 ;  /* 0x30000048ff437230 */ /* 0x000fc60000004100 */
[----:B------:R-:W-:Y:S01]  /*4b30*/  FFMA R76, R55, 0.0068965516984462738037, R54 ;  /* 0x3be1fc78374c7823 */ /* 0x000fe20000000036 */
[----:B------:R-:W-:Y:S02]  /*4b40*/  HADD2 R73, R73, R77 ;  /* 0x0000004d49497230 */ /* 0x000fe40000000000 */
[----:B------:R-:W-:Y:S01]  /*4b50*/  FFMA R11, R196, R59, R11 ;  /* 0x0000003bc40b7223 */ /* 0x000fe2000000000b */
[----:B------:R-:W-:Y:S01]  /*4b60*/  FADD R58, R68, -R58 ;  /* 0x8000003a443a7221 */ /* 0x000fe20000000000 */
[--C-:B------:R-:W-:Y:S01]  /*4b70*/  FADD R57, R67, -R76.reuse ;  /* 0x8000004c43397221 */ /* 0x100fe20000000000 */
[----:B------:R-:W-:Y:S02]  /*4b80*/  HFMA2 R74, R74, 1, 1, R82 ;  /* 0x3c003c004a4a7831 */ /* 0x000fe40000000052 */
[----:B------:R-:W-:Y:S02]  /*4b90*/  HADD2.F32 R71, -RZ, R73.H0_H0 ;  /* 0x20000049ff477230 */ /* 0x000fe40000004100 */
[----:B------:R-:W-:Y:S01]  /*4ba0*/  FFMA R11, R198, R58, R11 ;  /* 0x0000003ac60b7223 */ /* 0x000fe2000000000b */
[----:B------:R-:W-:Y:S01]  /*4bb0*/  FFMA R58, R57, 0.0068493150174617767334, R76 ;  /* 0x3be07038393a7823 */ /* 0x000fe2000000004c */
[----:B------:R-:W-:-:S03]  /*4bc0*/  FADD R200, R65, -R200 ;  /* 0x800000c841c87221 */ /* 0x000fc60000000000 */
[--C-:B------:R-:W-:Y:S01]  /*4bd0*/  FADD R59, R71, -R58.reuse ;  /* 0x8000003a473b7221 */ /* 0x100fe20000000000 */
[----:B------:R-:W-:Y:S02]  /*4be0*/  HFMA2 R74, R74, 1, 1, R78 ;  /* 0x3c003c004a4a7831 */ /* 0x000fe4000000004e */
[----:B------:R-:W-:Y:S01]  /*4bf0*/  FFMA R11, R115, R200, R11 ;  /* 0x000000c8730b7223 */ /* 0x000fe2000000000b */
[----:B------:R-:W-:Y:S01]  /*4c00*/  FADD R117, R61, -R117 ;  /* 0x800000753d757221 */ /* 0x000fe20000000000 */
[----:B------:R-:W-:Y:S02]  /*4c10*/  HADD2.F32 R72, -RZ, R73.H1_H1 ;  /* 0x30000049ff487230 */ /* 0x000fe40000004100 */
[----:B------:R-:W-:Y:S01]  /*4c20*/  FFMA R80, R59, 0.0068027209490537643433, R58 ;  /* 0x3bdee95c3b507823 */ /* 0x000fe2000000003a */
[----:B------:R-:W-:Y:S01]  /*4c30*/  FADD R13, R62, -R13 ;  /* 0x8000000d3e0d7221 */ /* 0x000fe20000000000 */
[----:B------:R-:W-:Y:S01]  /*4c40*/  FFMA R11, R12, R117, R11 ;  /* 0x000000750c0b7223 */ /* 0x000fe2000000000b */
[----:B------:R-:W-:-:S02]  /*4c50*/  HFMA2 R75, R75, 1, 1, R83 ;  /* 0x3c003c004b4b7831 */ /* 0x000fc40000000053 */
[--C-:B------:R-:W-:Y:S01]  /*4c60*/  FADD R78, R72, -R80.reuse ;  /* 0x80000050484e7221 */ /* 0x100fe20000000000 */
[----:B------:R-:W-:Y:S01]  /*4c70*/  FFMA R11, R56, R13, R11 ;  /* 0x0000000d380b7223 */ /* 0x000fe2000000000b */
[----:B------:R-:W-:Y:S02]  /*4c80*/  HADD2.F32 R73, -RZ, R74.H0_H0 ;  /* 0x2000004aff497230 */ /* 0x000fe40000004100 */
[----:B------:R-:W-:Y:S01]  /*4c90*/  FFMA R13, R78, 0.0067567569203674793243, R80 ;  /* 0x3bdd67c94e0d7823 */ /* 0x000fe20000000050 */
[----:B------:R-:W-:-:S03]  /*4ca0*/  FADD R14, R63, -R14 ;  /* 0x8000000e3f0e7221 */ /* 0x000fc60000000000 */
[----:B------:R-:W-:Y:S01]  /*4cb0*/  FADD R56, R73, -R13 ;  /* 0x8000000d49387221 */ /* 0x000fe20000000000 */
[----:B------:R-:W-:Y:S02]  /*4cc0*/  HADD2 R79, R75, R79 ;  /* 0x0000004f4b4f7230 */ /* 0x000fe40000000000 */
[----:B------:R-:W-:Y:S01]  /*4cd0*/  FFMA R11, R118, R14, R11 ;  /* 0x0000000e760b7223 */ /* 0x000fe2000000000b */
[----:B------:R-:W-:Y:S02]  /*4ce0*/  HADD2.F32 R75, -RZ, R74.H1_H1 ;  /* 0x3000004aff4b7230 */ /* 0x000fe40000004100 */
[----:B------:R-:W-:Y:S01]  /*4cf0*/  FFMA R14, R56, 0.0067114094272255897522, R13 ;  /* 0x3bdbeb62380e7823 */ /* 0x000fe2000000000d */
[----:B------:R-:W-:-:S03]  /*4d00*/  FADD R12, R66, -R15 ;  /* 0x8000000f420c7221 */ /* 0x000fc60000000000 */
[----:B------:R-:W-:Y:S01]  /*4d10*/  FADD R15, R75, -R14 ;  /* 0x8000000e4b0f7221 */ /* 0x000fe20000000000 */
[----:B------:R-:W-:Y:S01]  /*4d20*/  FFMA R11, R53, R12, R11 ;  /* 0x0000000c350b7223 */ /* 0x000fe2000000000b */
[--C-:B------:R-:W-:Y:S02]  /*4d30*/  HADD2.F32 R74, -RZ, R79.reuse.H0_H0 ;  /* 0x2000004fff4a7230 */ /* 0x100fe40000004100 */
[----:B------:R-:W-:Y:S01]  /*4d40*/  FADD R54, R70, -R54 ;  /* 0x8000003646367221 */ /* 0x000fe20000000000 */
[----:B------:R-:W-:Y:S01]  /*4d50*/  FFMA R12, R15, 0.0066666668280959129333, R14 ;  /* 0x3bda740e0f0c7823 */ /* 0x000fe2000000000e */
[----:B--2---:R-:W-:Y:S02]  /*4d60*/  HFMA2 R84, R84, 1, 1, R88 ;  /* 0x3c003c0054547831 */ /* 0x004fe40000000058 */
[----:B------:R-:W-:Y:S01]  /*4d70*/  FFMA R11, R52, R54, R11 ;  /* 0x00000036340b7223 */ /* 0x000fe2000000000b */
[----:B------:R-:W-:Y:S01]  /*4d80*/  FADD R52, R74, -R12 ;  /* 0x8000000c4a347221 */ /* 0x000fe20000000000 */
[----:B------:R-:W-:-:S02]  /*4d90*/  HADD2.F32 R77, -RZ, R79.H1_H1 ;  /* 0x3000004fff4d7230 */ /* 0x000fc40000004100 */
[----:B------:R-:W-:Y:S01]  /*4da0*/  FADD R76, R69, -R76 ;  /* 0x8000004c454c7221 */ /* 0x000fe20000000000 */
[----:B------:R-:W-:Y:S01]  /*4db0*/  FFMA R53, R52, 0.0066225165501236915588, R12 ;  /* 0x3bd901b234357823 */ /* 0x000fe2000000000c */
[----:B------:R-:W-:-:S03]  /*4dc0*/  HADD2 R84, R84, R92 ;  /* 0x0000005c54547230 */ /* 0x000fc60000000000 */
[----:B------:R-:W-:Y:S01]  /*4dd0*/  FADD R54, R77, -R53 ;  /* 0x800000354d367221 */ /* 0x000fe20000000000 */
[----:B------:R-:W-:Y:S01]  /*4de0*/  FFMA R11, R55, R76, R11 ;  /* 0x0000004c370b7223 */ /* 0x000fe2000000000b */
[----:B------:R-:W-:Y:S01]  /*4df0*/  FADD R58, R67, -R58 ;  /* 0x8000003a433a7221 */ /* 0x000fe20000000000 */
[----:B------:R-:W-:Y:S02]  /*4e00*/  HFMA2 R85, R85, 1, 1, R89 ;  /* 0x3c003c0055557831 */ /* 0x000fe40000000059 */
[--C-:B------:R-:W-:Y:S02]  /*4e10*/  HADD2.F32 R76, -RZ, R84.reuse.H0_H0 ;  /* 0x20000054ff4c7230 */ /* 0x100fe40000004100 */
[----:B------:R-:W-:Y:S01]  /*4e20*/  FFMA R55, R54, 0.0065789474174380302429, R53 ;  /* 0x3bd7943636377823 */ /* 0x000fe20000000035 */
[----:B------:R-:W-:Y:S01]  /*4e30*/  FFMA R11, R57, R58, R11 ;  /* 0x0000003a390b7223 */ /* 0x000fe2000000000b */
[----:B------:R-:W-:Y:S02]  /*4e40*/  FADD R80, R71, -R80 ;  /* 0x8000005047507221 */ /* 0x000fe40000000000 */
[----:B------:R-:W-:Y:S01]  /*4e50*/  FADD R58, -R55, R76 ;  /* 0x0000004c373a7221 */ /* 0x000fe20000000100 */
[----:B------:R-:W-:Y:S01]  /*4e60*/  FADD R13, R72, -R13 ;  /* 0x8000000d480d7221 */ /* 0x000fe20000000000 */
[----:B------:R-:W-:Y:S01]  /*4e70*/  FFMA R11, R59, R80, R11 ;  /* 0x000000503b0b7223 */ /* 0x000fe2000000000b */
[----:B------:R-:W-:-:S02]  /*4e80*/  HADD2.F32 R79, -RZ, R84.H1_H1 ;  /* 0x30000054ff4f7230 */ /* 0x000fc40000004100 */
[----:B------:R-:W-:Y:S01]  /*4e90*/  FFMA R57, R58, 0.0065359477885067462921, R55 ;  /* 0x3bd62b813a397823 */ /* 0x000fe20000000037 */
[----:B------:R-:W-:Y:S02]  /*4ea0*/  HADD2 R85, R85, R93 ;  /* 0x0000005d55557230 */ /* 0x000fe40000000000 */
[----:B------:R-:W-:Y:S01]  /*4eb0*/  FFMA R11, R78, R13, R11 ;  /* 0x0000000d4e0b7223 */ /* 0x000fe2000000000b */
[----:B------:R-:W-:Y:S01]  /*4ec0*/  FADD R14, R73, -R14 ;  /* 0x8000000e490e7221 */ /* 0x000fe20000000000 */
[----:B------:R-:W-:Y:S01]  /*4ed0*/  FADD R82, R79, -R57 ;  /* 0x800000394f527221 */ /* 0x000fe20000000000 */
[----:B------:R-:W-:Y:S01]  /*4ee0*/  FADD R12, R75, -R12 ;  /* 0x8000000c4b0c7221 */ /* 0x000fe20000000000 */
[----:B------:R-:W-:Y:S02]  /*4ef0*/  HADD2.F32 R78, -RZ, R85.H0_H0 ;  /* 0x20000055ff4e7230 */ /* 0x000fe40000004100 */
[----:B------:R-:W-:Y:S01]  /*4f00*/  FFMA R11, R56, R14, R11 ;  /* 0x0000000e380b7223 */ /* 0x000fe2000000000b */
[----:B------:R-:W-:Y:S01]  /*4f10*/  FFMA R13, R82, 0.0064935064874589443207, R57 ;  /* 0x3bd4c77b520d7823 */ /* 0x000fe20000000039 */
[----:B------:R-:W-:-:S02]  /*4f20*/  HFMA2 R86, R86, 1, 1, R90 ;  /* 0x3c003c0056567831 */ /* 0x000fc4000000005a */
[----:B------:R-:W-:Y:S01]  /*4f30*/  FFMA R11, R15, R12, R11 ;  /* 0x0000000c0f0b7223 */ /* 0x000fe2000000000b */
[----:B------:R-:W-:Y:S01]  /*4f40*/  FADD R12, R78, -R13 ;  /* 0x8000000d4e0c7221 */ /* 0x000fe20000000000 */
[----:B------:R-:W-:-:S03]  /*4f50*/  HADD2.F32 R81, -RZ, R85.H1_H1 ;  /* 0x30000055ff517230 */ /* 0x000fc60000004100 */
[----:B------:R-:W-:Y:S01]  /*4f60*/  FFMA R14, R12, 0.0064516128040850162506, R13 ;  /* 0x3bd3680d0c0e7823 */ /* 0x000fe2000000000d */
[----:B------:R-:W-:Y:S01]  /*4f70*/  FADD R53, R74, -R53 ;  /* 0x800000354a357221 */ /* 0x000fe20000000000 */
[----:B------:R-:W-:Y:S02]  /*4f80*/  HADD2 R86, R86, R94 ;  /* 0x0000005e56567230 */ /* 0x000fe40000000000 */
[--C-:B------:R-:W-:Y:S01]  /*4f90*/  FADD R15, R81, -R14.reuse ;  /* 0x8000000e510f7221 */ /* 0x100fe20000000000 */
[----:B------:R-:W-:Y:S01]  /*4fa0*/  FFMA R11, R52, R53, R11 ;  /* 0x00000035340b7223 */ /* 0x000fe2000000000b */
[----:B------:R-:W-:Y:S02]  /*4fb0*/  HFMA2 R87, R87, 1, 1, R91 ;  /* 0x3c003c0057577831 */ /* 0x000fe4000000005b */
[----:B------:R-:W-:Y:S02]  /*4fc0*/  HADD2.F32 R80, -RZ, R86.H0_H0 ;  /* 0x20000056ff507230 */ /* 0x000fe40000004100 */
[----:B------:R-:W-:Y:S01]  /*4fd0*/  FFMA R52, R15, 0.0064102564938366413116, R14 ;  /* 0x3bd20d210f347823 */ /* 0x000fe2000000000e */
[----:B------:R-:W-:-:S03]  /*4fe0*/  FADD R55, R77, -R55 ;  /* 0x800000374d377221 */ /* 0x000fc60000000000 */
[--C-:B------:R-:W-:Y:S01]  /*4ff0*/  FADD R53, R80, -R52.reuse ;  /* 0x8000003450357221 */ /* 0x100fe20000000000 */
        /* <DEDUP_REMOVED lines=11> */
[----:B------:R-:W-:Y:S01]  /*50b0*/  FFMA R13, R54, 0.0063291140832006931305, R55 ;  /* 0x3bcf6475360d7823 */ /* 0x000fe20000000037 */
[----:B------:R-:W-:Y:S02]  /*50c0*/  FADD R52, R81, -R52 ;  /* 0x8000003451347221 */ /* 0x000fe40000000000 */
[----:B------:R-:W-:Y:S01]  /*50d0*/  FFMA R11, R12, R14, R11 ;  /* 0x0000000e0c0b7223 */ /* 0x000fe2000000000b */
[----:B------:R-:W-:Y:S01]  /*50e0*/  FADD R14, R83, -R13 ;  /* 0x8000000d530e7221 */ /* 0x000fe20000000000 */
[----:B------:R-:W-:Y:S02]  /*50f0*/  HADD2.F32 R82, -RZ, R87.H1_H1 ;  /* 0x30000057ff527230 */ /* 0x000fe40000004100 */
[----:B------:R-:W-:Y:S01]  /*5100*/  FADD R12, R80, -R55 ;  /* 0x80000037500c7221 */ /* 0x000fe20000000000 */
[----:B------:R-:W-:Y:S01]  /*5110*/  FFMA R11, R15, R52, R11 ;  /* 0x000000340f0b7223 */ /* 0x000fe2000000000b */
[--C-:B------:R-:W-:Y:S01]  /*5120*/  FFMA R15, R14, 0.0062893079593777656555, R13.reuse ;  /* 0x3bce168a0e0f7823 */ /* 0x100fe2000000000d */
[----:B------:R-:W-:-:S02]  /*5130*/  FADD R13, R84, -R13 ;  /* 0x8000000d540d7221 */ /* 0x000fc40000000000 */
[----:B------:R-:W-:Y:S01]  /*5140*/  FFMA R11, R53, R12, R11 ;  /* 0x0000000c350b7223 */ /* 0x000fe2000000000b */
[--C-:B------:R-:W-:Y:S01]  /*5150*/  FADD R56, R82, -R15.reuse ;  /* 0x8000000f52387221 */ /* 0x100fe20000000000 */
[----:B------:R-:W-:Y:S02]  /*5160*/  FADD R12, R83, -R15 ;  /* 0x8000000f530c7221 */ /* 0x000fe40000000000 */
[----:B------:R-:W-:Y:S01]  /*5170*/  FFMA R11, R54, R13, R11 ;  /* 0x0000000d360b7223 */ /* 0x000fe2000000000b */
[----:B------:R-:W-:Y:S01]  /*5180*/  FFMA R53, R56, 0.0062500000931322574615, R15 ;  /* 0x3bcccccd38357823 */ /* 0x000fe2000000000f */
[----:B------:R-:W-:Y:S02]  /*5190*/  UMOV UR4, 0xffffffff ;  /* 0xffffffff00047882 */ /* 0x000fe40000000000 */
[----:B------:R-:W-:Y:S01]  /*51a0*/  FFMA R11, R14, R12, R11 ;  /* 0x0000000c0e0b7223 */ /* 0x000fe2000000000b */
[----:B------:R-:W-:Y:S01]  /*51b0*/  FADD R54, R82, -R53 ;  /* 0x8000003552367221 */ /* 0x000fe20000000000 */
[----:B------:R-:W-:Y:S01]  /*51c0*/  HFMA2 R52, -RZ, RZ, 3.5625, 0 ;  /* 0x43200000ff347431 */ /* 0x000fe200000001ff */
[----:B------:R-:W-:-:S02]  /*51d0*/  MOV R57, 0x43200000 ;  /* 0x4320000000397802 */ /* 0x000fc40000000f00 */
[----:B------:R-:W-:Y:S01]  /*51e0*/  FFMA R54, R56, R54, R11 ;  /* 0x0000003638367223 */ /* 0x000fe2000000000b */
[----:B------:R-:W-:Y:S06]  /*51f0*/  BRA.DIV UR4, `(.L_x_5807) ;  /* 0x0000003a04387947 */ /* 0x000fec000b800000 */
[----:B------:R0:W1:Y:S04]  /*5200*/  SHFL.DOWN PT, R14, R57, 0x10, 0x1f ;  /* 0x0a001f00390e7f89 */ /* 0x00006800000e0000 */
[----:B------:R0:W2:Y:S04]  /*5210*/  SHFL.DOWN PT, R55, R53, 0x10, 0x1f ;  /* 0x0a001f0035377f89 */ /* 0x0000a800000e0000 */
[----:B------:R0:W3:Y:S02]  /*5220*/  SHFL.DOWN PT, R56, R54, 0x10, 0x1f ;  /* 0x0a001f0036387f89 */ /* 0x0000e400000e0000 */
.L_x_5825:
        /* <DEDUP_REMOVED lines=15> */
.L_x_5808:
[----:B------:R-:W-:-:S03]  /*5320*/  UMOV UR4, 0xffffffff ;  /* 0xffffffff00047882 */ /* 0x000fc60000000000 */
[----:B------:R-:W-:Y:S05]  /*5330*/  BRA.DIV UR4, `(.L_x_5809) ;  /* 0x0000003a04447947 */ /* 0x000fea000b800000 */
[----:B---3--:R1:W3:Y:S04]  /*5340*/  SHFL.DOWN PT, R56, R53, 0x8, 0x1f ;  /* 0x09001f0035387f89 */ /* 0x0082e800000e0000 */
[----:B--2---:R1:W2:Y:S04]  /*5350*/  SHFL.DOWN PT, R55, R54, 0x8, 0x1f ;  /* 0x09001f0036377f89 */ /* 0x0042a800000e0000 */
[----:B------:R1:W4:Y:S02]  /*5360*/  SHFL.DOWN PT, R14, R52, 0x8, 0x1f ;  /* 0x09001f00340e7f89 */ /* 0x00032400000e0000 */
.L_x_5830:
        /* <DEDUP_REMOVED lines=16> */
.L_x_5810:
[----:B------:R-:W-:-:S03]  /*5470*/  UMOV UR4, 0xffffffff ;  /* 0xffffffff00047882 */ /* 0x000fc60000000000 */
[----:B------:R-:W-:Y:S05]  /*5480*/  BRA.DIV UR4, `(.L_x_5811) ;  /* 0x0000003a044c7947 */ /* 0x000fea000b800000 */
[----:B---3--:R3:W4:Y:S04]  /*5490*/  SHFL.DOWN PT, R56, R53, 0x4, 0x1f ;  /* 0x08801f0035387f89 */ /* 0x00872800000e0000 */
[----:B--2---:R3:W2:Y:S04]  /*54a0*/  SHFL.DOWN PT, R55, R54, 0x4, 0x1f ;  /* 0x08801f0036377f89 */ /* 0x0046a800000e0000 */
[----:B------:R3:W0:Y:S02]  /*54b0*/  SHFL.DOWN PT, R14, R52, 0x4, 0x1f ;  /* 0x08801f00340e7f89 */ /* 0x00062400000e0000 */
.L_x_5835:
        /* <DEDUP_REMOVED lines=16> */
.L_x_5812:
[----:B------:R-:W-:-:S03]  /*55c0*/  UMOV UR4, 0xffffffff ;  /* 0xffffffff00047882 */ /* 0x000fc60000000000 */
[----:B------:R-:W-:Y:S05]  /*55d0*/  BRA.DIV UR4, `(.L_x_5813) ;  /* 0x0000003a04547947 */ /* 0x000fea000b800000 */
[----:B----4-:R0:W4:Y:S04]  /*55e0*/  SHFL.DOWN PT, R56, R53, 0x2, 0x1f ;  /* 0x08401f0035387f89 */ /* 0x01012800000e0000 */
[----:B--2---:R0:W2:Y:S04]  /*55f0*/  SHFL.DOWN PT, R55, R54, 0x2, 0x1f ;  /* 0x08401f0036377f89 */ /* 0x0040a800000e0000 */
[----:B------:R0:W0:Y:S02]  /*5600*/  SHFL.DOWN PT, R14, R52, 0x2, 0x1f ;  /* 0x08401f00340e7f89 */ /* 0x00002400000e0000 */
.L_x_5840:
        /* <DEDUP_REMOVED lines=16> */
.L_x_5814:
[----:B------:R-:W-:-:S03]  /*5710*/  UMOV UR4, 0xffffffff ;  /* 0xffffffff00047882 */ /* 0x000fc60000000000 */
[----:B------:R-:W-:Y:S05]  /*5720*/  BRA.DIV UR4, `(.L_x_5815) ;  /* 0x0000003a045c7947 */ /* 0x000fea000b800000 */
[----:B----4-:R0:W4:Y:S04]  /*5730*/  SHFL.DOWN PT, R56, R53, 0x1, 0x1f ;  /* 0x08201f0035387f89 */ /* 0x01012800000e0000 */
[----:B--2---:R0:W2:Y:S04]  /*5740*/  SHFL.DOWN PT, R55, R54, 0x1, 0x1f ;  /* 0x08201f0036377f89 */ /* 0x0040a800000e0000 */
[----:B------:R0:W0:Y:S02]  /*5750*/  SHFL.DOWN PT, R14, R52, 0x1, 0x1f ;  /* 0x08201f00340e7f89 */ /* 0x00002400000e0000 */
.L_x_5845:
        /* <DEDUP_REMOVED lines=16> */
.L_x_5816:
[----:B------:R-:W-:-:S03]  /*5860*/  UMOV UR4, 0xffffffff ;  /* 0xffffffff00047882 */ /* 0x000fc60000000000 */
[----:B------:R-:W-:Y:S05]  /*5870*/  BRA.DIV UR4, `(.L_x_5817) ;  /* 0x0000003a04647947 */ /* 0x000fea000b800000 */
[----:B------:R0:W0:Y:S04]  /*5880*/  SHFL.IDX PT, R85, R53, RZ, 0x1f ;  /* 0x00001fff35557589 */ /* 0x00002800000e0000 */
[----:B-1-3--:R-:W1:Y:S04]  /*5890*/  SHFL.IDX PT, R54, R54, RZ, 0x1f ;  /* 0x00001fff36367589 */ /* 0x00ae6800000e0000 */
[----:B------:R3:W0:Y:S02]  /*58a0*/  SHFL.IDX PT, R14, R52, RZ, 0x1f ;  /* 0x00001fff340e7589 */ /* 0x00062400000e0000 */
.L_x_5850:
[----:B0-----:R-:W-:Y:S01]  /*58b0*/  FSETP.GEU.AND P0, PT, |R14|, 1.175494350822287508e-38, PT ;  /* 0x008000000e00780b */ /* 0x001fe20003f0e200 */
[----:B------:R-:W0:-:S12]  /*58c0*/  F2F.F32.F64 R12, UR36 ;  /* 0x00000024000c7d10 */ /* 0x000e180008301000 */
[----:B------:R-:W-:Y:S01]  /*58d0*/  @!P0 FMUL R14, R14, 16777216 ;  /* 0x4b8000000e0e8820 */ /* 0x000fe20000400000 */
[----:B-1----:R-:W-:-:S03]  /*58e0*/  @!P0 FMUL R54, R54, 16777216 ;  /* 0x4b80000036368820 */ /* 0x002fc60000400000 */
        /* <DEDUP_REMOVED lines=24> */
.L_x_5818:
[----:B------:R-:W0:Y:S02]  /*5a70*/  MUFU.RSQ R12, R12 ;  /* 0x0000000c000c7308 */ /* 0x000e240000001400 */
.L_x_5819:
[----:B------:R-:W1:Y:S01]  /*5a80*/  S2R R14, SR_TID.X ;  /* 0x00000000000e7919 */ /* 0x000e620000002100 */
[----:B------:R-:W5:Y:S01]  /*5a90*/  LDC.64 R94, c[0x0][0x3d0] ;  /* 0x0000f400ff5e7b82 */ /* 0x000f620000000a00 */
[C---:B------:R-:W-:Y:S02]  /*5aa0*/  R2UR UR8, R192.reuse ;  /* 0x00000000c00872ca */ /* 0x040fe400000e0000 */
[C---:B------:R-:W-:Y:S02]  /*5ab0*/  R2UR UR9, R193.reuse ;  /* 0x00000000c10972ca */ /* 0x040fe400000e0000 */
[----:B------:R-:W-:Y:S02]  /*5ac0*/  R2UR UR10, R192 ;  /* 0x00000000c00a72ca */ /* 0x000fe400000e0000 */
[----:B------:R-:W-:Y:S01]  /*5ad0*/  R2UR UR11, R193 ;  /* 0x00000000c10b72ca */ /* 0x000fe200000e0000 */
[----:B------:R-:W2:Y:S08]  /*5ae0*/  LDC.64 R92, c[0x0][0x3d8] ;  /* 0x0000f600ff5c7b82 */ /* 0x000eb00000000a00 */
[----:B------:R-:W3:Y:S08]  /*5af0*/  LDC.64 R88, c[0x0][0x3b0] ;  /* 0x0000ec00ff587b82 */ /* 0x000ef00000000a00 */
[----:B------:R-:W4:Y:S01]  /*5b00*/  LDC.64 R86, c[0x0][0x3b8] ;  /* 0x0000ee00ff567b82 */ /* 0x000f220000000a00 */
[----:B-1----:R-:W-:-:S02]  /*5b10*/  ISETP.NE.AND P0, PT, R14, RZ, PT ;  /* 0x000000ff0e00720c */ /* 0x002fc40003f05270 */
[----:B------:R-:W-:-:S05]  /*5b20*/  SHF.L.U32 R14, R14, 0x3, RZ ;  /* 0x000000030e0e7819 */ /* 0x000fca00000006ff */
[----:B---3--:R-:W-:-:S06]  /*5b30*/  IMAD.WIDE.U32 R88, R14, 0x2, R88 ;  /* 0x000000020e587825 */ /* 0x008fcc00078e0058 */
[----:B------:R-:W-:Y:S01]  /*5b40*/  @!P0 R2UR UR4, R192 ;  /* 0x00000000c00482ca */ /* 0x000fe200000e0000 */
[----:B-----5:R-:W-:Y:S01]  /*5b50*/  @!P0 IMAD.WIDE R94, R2, 0x4, R94 ;  /* 0x00000004025e8825 */ /* 0x020fe200078e025e */
[C---:B------:R-:W-:Y:S02]  /*5b60*/  @!P0 R2UR UR5, R193.reuse ;  /* 0x00000000c10582ca */ /* 0x040fe400000e0000 */
[----:B------:R-:W-:Y:S01]  /*5b70*/  @!P0 R2UR UR6, R192 ;  /* 0x00000000c00682ca */ /* 0x000fe200000e0000 */
[----:B--2---:R-:W-:Y:S01]  /*5b80*/  @!P0 IMAD.WIDE R92, R2, 0x4, R92 ;  /* 0x00000004025c8825 */ /* 0x004fe200078e025c */
[----:B------:R-:W-:-:S03]  /*5b90*/  @!P0 R2UR UR7, R193 ;  /* 0x00000000c10782ca */ /* 0x000fc600000e0000 */
[----:B----4-:R-:W-:-:S06]  /*5ba0*/  IMAD.WIDE.U32 R86, R14, 0x2, R86 ;  /* 0x000000020e567825 */ /* 0x010fcc00078e0056 */
[----:B------:R-:W-:Y:S04]  /*5bb0*/  @!P0 STG.E desc[UR4][R94.64], R85 ;  /* 0x000000555e008986 */ /* 0x000fe8000c101904 */
[----:B0-----:R0:W-:Y:S04]  /*5bc0*/  @!P0 STG.E desc[UR6][R92.64], R12 ;  /* 0x0000000c5c008986 */ /* 0x0011e8000c101906 */
[----:B------:R-:W2:Y:S04]  /*5bd0*/  LDG.E.128 R52, desc[UR8][R88.64] ;  /* 0x0000000858347981 */ /* 0x000ea8000c1e1d00 */
[----:B------:R-:W2:Y:S01]  /*5be0*/  LDG.E.128 R56, desc[UR10][R86.64] ;  /* 0x0000000a56387981 */ /* 0x000ea2000c1e1d00 */
[--C-:B------:R-:W-:Y:S01]  /*5bf0*/  FADD R11, R0, -R85.reuse ;  /* 0x80000055000b7221 */ /* 0x100fe20000000000 */
[----:B------:R-:W-:Y:S01]  /*5c00*/  FADD R13, R120, -R85 ;  /* 0x80000055780d7221 */ /* 0x000fe20000000000 */
[----:B------:R-:W-:-:S02]  /*5c10*/  IMAD R121, R121, UR46, RZ ;  /* 0x0000002e79797c24 */ /* 0x000fc4000f8e02ff */
[----:B------:R-:W-:Y:S01]  /*5c20*/  FADD R51, R51, -R85 ;  /* 0x8000005533337221 */ /* 0x000fe20000000000 */
[-C--:B------:R-:W-:Y:S01]  /*5c30*/  FMUL R11, R11, R12.reuse ;  /* 0x0000000c0b0b7220 */ /* 0x080fe20000400000 */
[----:B------:R-:W-:Y:S01]  /*5c40*/  FMUL R0, R13, R12 ;  /* 0x0000000c0d007220 */ /* 0x000fe20000400000 */
[----:B------:R-:W-:-:S04]  /*5c50*/  IMAD.WIDE.U32 R90, R2, UR46, R194 ;  /* 0x0000002e025a7c25 */ /* 0x000fc8000f8e00c2 */
[--C-:B------:R-:W-:Y:S01]  /*5c60*/  FADD R49, R49, -R85.reuse ;  /* 0x8000005531317221 */ /* 0x100fe20000000000 */
[--C-:B------:R-:W-:Y:S01]  /*5c70*/  FADD R13, R48, -R85.reuse ;  /* 0x80000055300d7221 */ /* 0x100fe20000000000 */
[----:B------:R-:W-:Y:S01]  /*5c80*/  FADD R15, R46, -R85 ;  /* 0x800000552e0f7221 */ /* 0x000fe20000000000 */
[----:B------:R-:W-:Y:S01]  /*5c90*/  IMAD R121, R2, UR47, R121 ;  /* 0x0000002f02797c24 */ /* 0x000fe2000f8e0279 */
[----:B0-----:R-:W-:Y:S01]  /*5ca0*/  F2FP.F16.F32.PACK_AB R93, R0, R11 ;  /* 0x0000000b005d723e */ /* 0x001fe200000000ff */
[--C-:B------:R-:W-:Y:S01]  /*5cb0*/  FADD R11, R50, -R85.reuse ;  /* 0x80000055320b7221 */ /* 0x100fe20000000000 */
[----:B------:R-:W-:Y:S01]  /*5cc0*/  FADD R47, R47, -R85 ;  /* 0x800000552f2f7221 */ /* 0x000fe20000000000 */
[-C--:B------:R-:W-:Y:S01]  /*5cd0*/  FMUL R51, R51, R12.reuse ;  /* 0x0000000c33337220 */ /* 0x080fe20000400000 */
[----:B------:R-:W-:Y:S01]  /*5ce0*/  IADD3 R0, PT, PT, R91, R121, RZ ;  /* 0x000000795b007210 */ /* 0x000fe20007ffe0ff */
[-C--:B------:R-:W-:Y:S01]  /*5cf0*/  FMUL R46, R11, R12.reuse ;  /* 0x0000000c0b2e7220 */ /* 0x080fe20000400000 */
[-C--:B------:R-:W-:Y:S01]  /*5d00*/  FMUL R49, R49, R12.reuse ;  /* 0x0000000c31317220 */ /* 0x080fe20000400000 */
[-C--:B------:R-:W-:Y:S01]  /*5d10*/  FMUL R48, R13, R12.reuse ;  /* 0x0000000c0d307220 */ /* 0x080fe20000400000 */
[----:B------:R-:W-:Y:S01]  /*5d20*/  SHF.R.S32.HI R91, RZ, 0x1f, R0 ;  /* 0x0000001fff5b7819 */ /* 0x000fe20000011400 */
[-C--:B------:R-:W-:Y:S01]  /*5d30*/  FMUL R47, R47, R12.reuse ;  /* 0x0000000c2f2f7220 */ /* 0x080fe20000400000 */
[----:B------:R-:W-:Y:S01]  /*5d40*/  FMUL R50, R15, R12 ;  /* 0x0000000c0f327220 */ /* 0x000fe20000400000 */
[----:B------:R-:W-:-:S02]  /*5d50*/  F2FP.F16.F32.PACK_AB R51, R46, R51 ;  /* 0x000000332e33723e */ /* 0x000fc400000000ff */
[----:B------:R-:W-:Y:S02]  /*5d60*/  LEA.HI R91, P0, R91, R90, RZ, 0x3 ;  /* 0x0000005a5b5b7211 */ /* 0x000fe400078118ff */
[----:B------:R-:W-:Y:S02]  /*5d70*/  F2FP.F16.F32.PACK_AB R48, R48, R49 ;  /* 0x000000313030723e */ /* 0x000fe400000000ff */
[----:B------:R-:W-:Y:S02]  /*5d80*/  SHF.L.U32 R11, R91, 0x1, RZ ;  /* 0x000000015b0b7819 */ /* 0x000fe400000006ff */
[----:B------:R-:W-:Y:S02]  /*5d90*/  IADD3.X R92, PT, PT, RZ, R0, RZ, P0, !PT ;  /* 0x00000000ff5c7210 */ /* 0x000fe400007fe4ff */
[----:B------:R-:W-:Y:S02]  /*5da0*/  LOP3.LUT R46, R11, 0xfffffff0, RZ, 0xc0, !PT ;  /* 0xfffffff00b2e7812 */ /* 0x000fe400078ec0ff */
[----:B------:R-:W-:-:S02]  /*5db0*/  R2UR UR4, R192 ;  /* 0x00000000c00472ca */ /* 0x000fc400000e0000 */
[C---:B------:R-:W-:Y:S02]  /*5dc0*/  R2UR UR5, R193.reuse ;  /* 0x00000000c10572ca */ /* 0x040fe400000e0000 */
[----:B------:R-:W-:Y:S02]  /*5dd0*/  R2UR UR6, R192 ;  /* 0x00000000c00672ca */ /* 0x000fe400000e0000 */
[----:B------:R-:W-:Y:S02]  /*5de0*/  R2UR UR7, R193 ;  /* 0x00000000c10772ca */ /* 0x000fe400000e0000 */
[----:B------:R-:W-:Y:S02]  /*5df0*/  F2FP.F16.F32.PACK_AB R50, R50, R47 ;  /* 0x0000002f3232723e */ /* 0x000fe400000000ff */
[----:B------:R-:W-:Y:S02]  /*5e00*/  SHF.L.U64.HI R13, R91, 0x1, R92 ;  /* 0x000000015b0d7819 */ /* 0x000fe4000001025c */
[----:B------:R-:W-:-:S04]  /*5e10*/  IADD3 R46, P0, PT, R46, UR44, RZ ;  /* 0x0000002c2e2e7c10 */ /* 0x000fc8000ff1e0ff */
[----:B------:R-:W-:Y:S01]  /*5e20*/  IADD3.X R47, PT, PT, R13, UR45, RZ, P0, !PT ;  /* 0x0000002d0d2f7c10 */ /* 0x000fe200087fe4ff */
        /* <DEDUP_REMOVED lines=24> */
[-C--:B------:R-:W-:Y:S01]  /*5fb0*/  FMUL R13, R13, R12.reuse ;  /* 0x0000000c0d0d7220 */ /* 0x080fe20000400000 */
[-C--:B------:R-:W-:Y:S01]  /*5fc0*/  FMUL R40, R41, R12.reuse ;  /* 0x0000000c29287220 */ /* 0x080fe20000400000 */
[-C--:B------:R-:W-:Y:S01]  /*5fd0*/  FMUL R42, R39, R12.reuse ;  /* 0x0000000c272a7220 */ /* 0x080fe20000400000 */
[----:B------:R-:W-:Y:S01]  /*5fe0*/  SHF.L.U32 R39, R43, 0x1, RZ ;  /* 0x000000012b277819 */ /* 0x000fe200000006ff */
[----:B------:R-:W-:Y:S01]  /*5ff0*/  FMUL R15, R15, R12 ;  /* 0x0000000c0f0f7220 */ /* 0x000fe20000400000 */
[----:B------:R-:W-:-:S02]  /*6000*/  F2FP.F16.F32.PACK_AB R11, R38, R11 ;  /* 0x0000000b260b723e */ /* 0x000fc400000000ff */
        /* <DEDUP_REMOVED lines=13> */
[----:B0-----:R-:W2:Y:S01]  /*60e0*/  LDG.E.128 R44, desc[UR8][R86.64+0x400] ;  /* 0x00040008562c7981 */ /* 0x001ea2000c1e1d00 */
        /* <DEDUP_REMOVED lines=19> */
[----:B------:R-:W-:Y:S01]  /*6220*/  SHF.L.U32 R13, R52, 0x1, RZ ;  /* 0x00000001340d7819 */ /* 0x000fe200000006ff */
[-C--:B------:R-:W-:Y:S01]  /*6230*/  FMUL R15, R15, R12.reuse ;  /* 0x0000000c0f0f7220 */ /* 0x080fe20000400000 */
        /* <DEDUP_REMOVED lines=15> */
[----:B-1----:R-:W2:Y:S01]  /*6330*/  LDG.E.128 R36, desc[UR8][R86.64+0x600] ;  /* 0x0006000856247981 */ /* 0x002ea2000c1e1d00 */
        /* <DEDUP_REMOVED lines=58> */
[C---:B------:R-:W-:Y:S01]  /*66e0*/  SHF.L.U64.HI R19, R36.reuse, 0x1, R11 ;  /* 0x0000000124137819 */ /* 0x040fe2000001020b */
[----:B------:R-:W-:Y:S01]  /*66f0*/  FMUL R15, R15, R12 ;  /* 0x0000000c0f0f7220 */ /* 0x000fe20000400000 */
[----:B------:R-:W-:-:S02]  /*6700*/  SHF.L.U32 R11, R36, 0x1, RZ ;  /* 0x00000001240b7819 */ /* 0x000fc400000006ff */
[----:B------:R-:W-:Y:S02]  /*6710*/  F2FP.F16.F32.PACK_AB R9, R10, R9 ;  /* 0x000000090a09723e */ /* 0x000fe400000000ff */
[----:B------:R-:W-:Y:S02]  /*6720*/  F2FP.F16.F32.PACK_AB R13, R16, R17 ;  /* 0x00000011100d723e */ /* 0x000fe400000000ff */
[----:B------:R-:W-:Y:S02]  /*6730*/  LOP3.LUT R10, R11, 0xfffffff0, RZ, 0xc0, !PT ;  /* 0xfffffff00b0a7812 */ /* 0x000fe400078ec0ff */
[----:B------:R-:W-:Y:S02]  /*6740*/  F2FP.F16.F32.PACK_AB R15, R18, R15 ;  /* 0x0000000f120f723e */ /* 0x000fe400000000ff */
        /* <DEDUP_REMOVED lines=58> */
[----:B------:R-:W-:Y:S01]  /*6af0*/  FMUL R13, R13, R12 ;  /* 0x0000000c0d0d7220 */ /* 0x000fe20000400000 */
[----:B------:R-:W-:Y:S01]  /*6b00*/  LEA.HI R15, P0, R15, R22, RZ, 0x3 ;  /* 0x000000160f0f7211 */ /* 0x000fe200078118ff */
[-C--:B------:R-:W-:Y:S01]  /*6b10*/  FMUL R20, R131, R12.reuse ;  /* 0x0000000c83147220 */ /* 0x080fe20000400000 */
[--C-:B------:R-:W-:Y:S01]  /*6b20*/  FADD R125, R125, -R85.reuse ;  /* 0x800000557d7d7221 */ /* 0x100fe20000000000 */
[----:B------:R-:W-:Y:S01]  /*6b30*/  FADD R127, R127, -R85 ;  /* 0x800000557f7f7221 */ /* 0x000fe20000000000 */
[----:B------:R-:W-:Y:S01]  /*6b40*/  IADD3.X R22, PT, PT, RZ, R21, RZ, P0, !PT ;  /* 0x00000015ff167210 */ /* 0x000fe200007fe4ff */
[-C--:B------:R-:W-:Y:S01]  /*6b50*/  FMUL R3, R3, R12.reuse ;  /* 0x0000000c03037220 */ /* 0x080fe20000400000 */
[-C--:B0-----:R-:W-:Y:S01]  /*6b60*/  FMUL R18, R129, R12.reuse ;  /* 0x0000000c81127220 */ /* 0x081fe20000400000 */
        /* <DEDUP_REMOVED lines=22> */
[--C-:B------:R-:W-:Y:S01]  /*6cd0*/  FADD R13, R136, -R85.reuse ;  /* 0x80000055880d7221 */ /* 0x100fe20000000000 */
[----:B------:R-:W-:Y:S01]  /*6ce0*/  FADD R137, R137, -R85 ;  /* 0x8000005589897221 */ /* 0x000fe20000000000 */
[-C--:B------:R-:W-:Y:S01]  /*6cf0*/  FMUL R22, R3, R12.reuse ;  /* 0x0000000c03167220 */ /* 0x080fe20000400000 */
[----:B------:R-:W-:Y:S01]  /*6d00*/  SHF.R.S32.HI R23, RZ, 0x1f, R25 ;  /* 0x0000001fff177819 */ /* 0x000fe20000011419 */
[--C-:B0-----:R-:W-:Y:S01]  /*6d10*/  FADD R17, R140, -R85.reuse ;  /* 0x800000558c117221 */ /* 0x101fe20000000000 */
[----:B------:R-:W-:Y:S01]  /*6d20*/  FMUL R15, R15, R12 ;  /* 0x0000000c0f0f7220 */ /* 0x000fe20000400000 */
[--C-:B------:R-:W-:Y:S01]  /*6d30*/  FADD R3, R134, -R85.reuse ;  /* 0x8000005586037221 */ /* 0x100fe20000000000 */
[----:B------:R-:W-:Y:S01]  /*6d40*/  LEA.HI R23, P0, R23, R24, RZ, 0x3 ;  /* 0x0000001817177211 */ /* 0x000fe200078118ff */
[-C--:B------:R-:W-:Y:S01]  /*6d50*/  FMUL R20, R17, R12.reuse ;  /* 0x0000000c11147220 */ /* 0x080fe20000400000 */
[----:B------:R-:W-:Y:S01]  /*6d60*/  FADD R135, R135, -R85 ;  /* 0x8000005587877221 */ /* 0x000fe20000000000 */
        /* <DEDUP_REMOVED lines=8> */
[----:B------:R-:W-:Y:S02]  /*6df0*/  LOP3.LUT R20, R17, 0xfffffff0, RZ, 0xc0, !PT ;  /* 0xfffffff011147812 */ /* 0x000fe400078ec0ff */
[----:B------:R-:W-:Y:S02]  /*6e00*/  F2FP.F16.F32.PACK_AB R22, R22, R133 ;  /* 0x000000851616723e */ /* 0x000fe400000000ff */
[----:B------:R-:W-:Y:S02]  /*6e10*/  F2FP.F16.F32.PACK_AB R18, R18, R13 ;  /* 0x0000000d1212723e */ /* 0x000fe400000000ff */
[----:B------:R-:W-:Y:S02]  /*6e20*/  SHF.L.U64.HI R19, R23, 0x1, R24 ;  /* 0x0000000117137819 */ /* 0x000fe40000010218 */
[----:B------:R-:W-:-:S02]  /*6e30*/  F2FP.F16.F32.PACK_AB R3, R16, R3 ;  /* 0x000000031003723e */ /* 0x000fc400000000ff */
        /* <DEDUP_REMOVED lines=15> */
[--C-:B------:R-:W-:Y:S01]  /*6f30*/  FADD R13, R144, -R85.reuse ;  /* 0x80000055900d7221 */ /* 0x100fe20000000000 */
[----:B------:R-:W-:Y:S01]  /*6f40*/  FADD R145, R145, -R85 ;  /* 0x8000005591917221 */ /* 0x000fe20000000000 */
[----:B------:R-:W-:Y:S01]  /*6f50*/  SHF.R.S32.HI R23, RZ, 0x1f, R25 ;  /* 0x0000001fff177819 */ /* 0x000fe20000011419 */
[--C-:B------:R-:W-:Y:S01]  /*6f60*/  FADD R141, R141, -R85.reuse ;  /* 0x800000558d8d7221 */ /* 0x100fe20000000000 */
[----:B------:R-:W-:Y:S01]  /*6f70*/  FADD R3, R142, -R85 ;  /* 0x800000558e037221 */ /* 0x000fe20000000000 */
[----:B------:R-:W-:Y:S01]  /*6f80*/  FMUL R15, R15, R12 ;  /* 0x0000000c0f0f7220 */ /* 0x000fe20000400000 */
[----:B------:R-:W-:Y:S01]  /*6f90*/  LEA.HI R23, P0, R23, R24, RZ, 0x3 ;  /* 0x0000001817177211 */ /* 0x000fe200078118ff */
[-C--:B0-----:R-:W-:Y:S01]  /*6fa0*/  FMUL R20, R149, R12.reuse ;  /* 0x0000000c95147220 */ /* 0x081fe20000400000 */
        /* <DEDUP_REMOVED lines=8> */
[----:B------:R-:W-:Y:S02]  /*7030*/  F2FP.F16.F32.PACK_AB R22, R22, R139 ;  /* 0x0000008b1616723e */ /* 0x000fe400000000ff */
[----:B------:R-:W-:Y:S02]  /*7040*/  IADD3.X R24, PT, PT, RZ, R25, RZ, P0, !PT ;  /* 0x00000019ff187210 */ /* 0x000fe400007fe4ff */
[----:B------:R-:W-:Y:S02]  /*7050*/  F2FP.F16.F32.PACK_AB R3, R18, R13 ;  /* 0x0000000d1203723e */ /* 0x000fe400000000ff */
[----:B------:R-:W-:Y:S02]  /*7060*/  LOP3.LUT R20, R19, 0xfffffff0, RZ, 0xc0, !PT ;  /* 0xfffffff013147812 */ /* 0x000fe400078ec0ff */
[----:B------:R-:W-:Y:S02]  /*7070*/  F2FP.F16.F32.PACK_AB R17, R16, R141 ;  /* 0x0000008d1011723e */ /* 0x000fe400000000ff */
[----:B------:R-:W-:-:S02]  /*7080*/  SHF.L.U64.HI R21, R23, 0x1, R24 ;  /* 0x0000000117157819 */ /* 0x000fc40000010218 */
        /* <DEDUP_REMOVED lines=18> */
[----:B------:R-:W-:Y:S01]  /*71b0*/  FMUL R22, R3, R12 ;  /* 0x0000000c03167220 */ /* 0x000fe20000400000 */
[--C-:B------:R-:W-:Y:S01]  /*71c0*/  FADD R3, R150, -R85.reuse ;  /* 0x8000005596037221 */ /* 0x100fe20000000000 */
[----:B------:R-:W-:Y:S01]  /*71d0*/  FADD R151, R151, -R85 ;  /* 0x8000005597977221 */ /* 0x000fe20000000000 */
[----:B------:R-:W-:Y:S01]  /*71e0*/  LEA.HI R23, P0, R23, R24, RZ, 0x3 ;  /* 0x0000001817177211 */ /* 0x000fe200078118ff */
[-C--:B------:R-:W-:Y:S01]  /*71f0*/  FMUL R155, R155, R12.reuse ;  /* 0x0000000c9b9b7220 */ /* 0x080fe20000400000 */
[-C--:B0-----:R-:W-:Y:S01]  /*7200*/  FMUL R20, R15, R12.reuse ;  /* 0x0000000c0f147220 */ /* 0x081fe20000400000 */
        /* <DEDUP_REMOVED lines=32> */
[----:B------:R-:W-:Y:S01]  /*7410*/  FMUL R22, R3, R12 ;  /* 0x0000000c03167220 */ /* 0x000fe20000400000 */
[----:B------:R-:W-:Y:S01]  /*7420*/  FADD R3, R158, -R85 ;  /* 0x800000559e037221 */ /* 0x000fe20000000000 */
[----:B------:R-:W-:Y:S01]  /*7430*/  LEA.HI R23, P0, R23, R24, RZ, 0x3 ;  /* 0x0000001817177211 */ /* 0x000fe200078118ff */
[-C--:B------:R-:W-:Y:S01]  /*7440*/  FMUL R163, R163, R12.reuse ;  /* 0x0000000ca3a37220 */ /* 0x080fe20000400000 */
[-C--:B0-----:R-:W-:Y:S01]  /*7450*/  FMUL R20, R15, R12.reuse ;  /* 0x0000000c0f147220 */ /* 0x081fe20000400000 */
[-C--:B------:R-:W-:Y:S01]  /*7460*/  FMUL R157, R157, R12.reuse ;  /* 0x0000000c9d9d7220 */ /* 0x080fe20000400000 */
[-C--:B------:R-:W-:Y:S01]  /*7470*/  FMUL R16, R13, R12.reuse ;  /* 0x0000000c0d107220 */ /* 0x080fe20000400000 */
[-C--:B------:R-:W-:Y:S01]  /*7480*/  FMUL R159, R159, R12.reuse ;  /* 0x0000000c9f9f7220 */ /* 0x080fe20000400000 */
[-C--:B------:R-:W-:Y:S01]  /*7490*/  FMUL R18, R161, R12.reuse ;  /* 0x0000000ca1127220 */ /* 0x080fe20000400000 */
[----:B------:R-:W-:Y:S01]  /*74a0*/  SHF.L.U32 R13, R23, 0x1, RZ ;  /* 0x00000001170d7819 */ /* 0x000fe200000006ff */
        /* <DEDUP_REMOVED lines=27> */
[----:B0-----:R-:W-:Y:S01]  /*7660*/  FMUL R20, R173, R12 ;  /* 0x0000000cad147220 */ /* 0x001fe20000400000 */
[----:B------:R-:W-:Y:S01]  /*7670*/  F2FP.F16.F32.PACK_AB R22, R22, R3 ;  /* 0x000000031616723e */ /* 0x000fe200000000ff */
[--C-:B------:R-:W-:Y:S01]  /*7680*/  FADD R3, R168, -R85.reuse ;  /* 0x80000055a8037221 */ /* 0x100fe20000000000 */
[----:B------:R-:W-:Y:S01]  /*7690*/  LEA.HI R15, P0, R15, R24, RZ, 0x3 ;  /* 0x000000180f0f7211 */ /* 0x000fe200078118ff */
[-C--:B------:R-:W-:Y:S01]  /*76a0*/  FMUL R13, R13, R12.reuse ;  /* 0x0000000c0d0d7220 */ /* 0x080fe20000400000 */
[--C-:B------:R-:W-:Y:S01]  /*76b0*/  FADD R165, R165, -R85.reuse ;  /* 0x80000055a5a57221 */ /* 0x100fe20000000000 */
[----:B------:R-:W-:Y:S01]  /*76c0*/  FADD R167, R167, -R85 ;  /* 0x80000055a7a77221 */ /* 0x000fe20000000000 */
        /* <DEDUP_REMOVED lines=31> */
[--C-:B------:R-:W-:Y:S01]  /*78c0*/  FADD R177, R177, -R85.reuse ;  /* 0x80000055b1b17221 */ /* 0x100fe20000000000 */
[----:B------:R-:W-:Y:S01]  /*78d0*/  LEA.HI R23, P0, R23, R24, RZ, 0x3 ;  /* 0x0000001817177211 */ /* 0x000fe200078118ff */
[-C--:B------:R-:W-:Y:S01]  /*78e0*/  FMUL R179, R179, R12.reuse ;  /* 0x0000000cb3b37220 */ /* 0x080fe20000400000 */
[----:B------:R-:W-:Y:S01]  /*78f0*/  F2FP.F16.F32.PACK_AB R22, R22, R3 ;  /* 0x000000031616723e */ /* 0x000fe200000000ff */
[----:B------:R-:W-:Y:S01]  /*7900*/  FADD R3, R174, -R85 ;  /* 0x80000055ae037221 */ /* 0x000fe20000000000 */
[-C--:B0-----:R-:W-:Y:S01]  /*7910*/  FMUL R20, R15, R12.reuse ;  /* 0x0000000c0f147220 */ /* 0x081fe20000400000 */
        /* <DEDUP_REMOVED lines=46> */
[----:B------:R-:W-:Y:S02]  /*7c00*/  SHF.L.U64.HI R19, R23, 0x1, R24 ;  /* 0x0000000117137819 */ /* 0x000fe40000010218 */
        /* <DEDUP_REMOVED lines=26> */
[-C--:B0-----:R-:W-:Y:S01]  /*7db0*/  FMUL R16, R3, R12.reuse ;  /* 0x0000000c03107220 */ /* 0x081fe20000400000 */
        /* <DEDUP_REMOVED lines=42> */
[----:B------:R-:W-:-:S02]  /*8060*/  IADD3.X R19, PT, PT, RZ, R19, RZ, P0, !PT ;  /* 0x00000013ff137210 */ /* 0x000fc400007fe4ff */
[----:B------:R-:W-:Y:S02]  /*8070*/  F2FP.F16.F32.PACK_AB R21, R16, R107 ;  /* 0x0000006b1015723e */ /* 0x000fe400000000ff */
        /* <DEDUP_REMOVED lines=24> */
[----:B0-----:R-:W-:Y:S01]  /*8200*/  F2FP.F16.F32.PACK_AB R17, R18, R3 ;  /* 0x000000031211723e */ /* 0x001fe200000000ff */
        /* <DEDUP_REMOVED lines=16> */
[----:B------:R-:W-:Y:S01]  /*8310*/  IADD3 R16, P0, PT, R16, UR44, RZ ;  /* 0x0000002c10107c10 */ /* 0x000fe2000ff1e0ff */
[----:B--2---:R-:W-:-:S02]  /*8320*/  HFMA2 R20, R17, R8, R4 ;  /* 0x0000000811147231 */ /* 0x004fc40000000004 */
[----:B------:R-:W-:Y:S02]  /*8330*/  HFMA2 R21, R21, R9, R5 ;  /* 0x0000000915157231 */ /* 0x000fe40000000005 */
[----:B------:R-:W-:Y:S01]  /*8340*/  HFMA2 R22, R3, R10, R6 ;  /* 0x0000000a03167231 */ /* 0x000fe20000000006 */
[----:B------:R-:W-:Y:S01]  /*8350*/  IADD3.X R17, PT, PT, R15, UR45, RZ, P0, !PT ;  /* 0x0000002d0f117c10 */ /* 0x000fe200087fe4ff */
        /* <DEDUP_REMOVED lines=62> */
[----:B0-----:R-:W-:Y:S01]  /*8740*/  FMUL R8, R77, R12 ;  /* 0x0000000c4d087220 */ /* 0x001fe20000400000 */
        /* <DEDUP_REMOVED lines=15> */
[----:B------:R-:W1:Y:S01]  /*8840*/  LDCU UR4, c[0x0][0x370] ;  /* 0x00006e00ff0477ac */ /* 0x000e620008000800 */
[----:B------:R-:W-:Y:S01]  /*8850*/  IADD3 R90, P0, PT, R90, 0x1300, RZ ;  /* 0x000013005a5a7810 */ /* 0x000fe20007f1e0ff */
[----:B------:R-:W1:Y:S01]  /*8860*/  LDC R13, c[0x0][0x364] ;  /* 0x0000d900ff0d7b82 */ /* 0x000e620000000800 */
[--C-:B------:R-:W-:Y:S01]  /*8870*/  FADD R7, R78, -R85.reuse ;  /* 0x800000554e077221 */ /* 0x100fe20000000000 */
[--C-:B------:R-:W-:Y:S01]  /*8880*/  FADD R81, R81, -R85.reuse ;  /* 0x8000005551517221 */ /* 0x100fe20000000000 */
[----:B------:R-:W-:Y:S01]  /*8890*/  IADD3.X R8, PT, PT, RZ, R0, RZ, P0, !PT ;  /* 0x00000000ff087210 */ /* 0x000fe200007fe4ff */
[--C-:B------:R-:W-:Y:S01]  /*88a0*/  FADD R3, R76, -R85.reuse ;  /* 0x800000554c037221 */ /* 0x100fe20000000000 */
[-C--:B------:R-:W-:Y:S01]  /*88b0*/  FMUL R7, R7, R12.reuse ;  /* 0x0000000c07077220 */ /* 0x080fe20000400000 */
[--C-:B------:R-:W-:Y:S01]  /*88c0*/  FADD R79, R79, -R85.reuse ;  /* 0x800000554f4f7221 */ /* 0x100fe20000000000 */
[----:B------:R-:W-:Y:S01]  /*88d0*/  SHF.R.S32.HI R15, RZ, 0x1f, R8 ;  /* 0x0000001fff0f7819 */ /* 0x000fe20000011408 */
[--C-:B0-----:R-:W-:Y:S01]  /*88e0*/  FADD R5, R84, -R85.reuse ;  /* 0x8000005554057221 */ /* 0x101fe20000000000 */
[----:B------:R-:W-:Y:S01]  /*88f0*/  FMUL R4, R81, R12 ;  /* 0x0000000c51047220 */ /* 0x000fe20000400000 */
[--C-:B------:R-:W-:Y:S01]  /*8900*/  FADD R9, R80, -R85.reuse ;  /* 0x8000005550097221 */ /* 0x100fe20000000000 */
[----:B------:R-:W-:Y:S01]  /*8910*/  LEA.HI R15, P0, R15, R90, RZ, 0x3 ;  /* 0x0000005a0f0f7211 */ /* 0x000fe200078118ff */
[-C--:B------:R-:W-:Y:S01]  /*8920*/  FMUL R6, R5, R12.reuse ;  /* 0x0000000c05067220 */ /* 0x080fe20000400000 */
[--C-:B------:R-:W-:Y:S01]  /*8930*/  FADD R83, R83, -R85.reuse ;  /* 0x8000005553537221 */ /* 0x100fe20000000000 */
[----:B------:R-:W-:Y:S01]  /*8940*/  F2FP.F16.F32.PACK_AB R7, R4, R7 ;  /* 0x000000070407723e */ /* 0x000fe200000000ff */
[----:B------:R-:W-:Y:S01]  /*8950*/  FADD R85, R82, -R85 ;  /* 0x8000005552557221 */ /* 0x000fe20000000000 */
[----:B------:R-:W-:Y:S01]  /*8960*/  SHF.L.U32 R5, R15, 0x1, RZ ;  /* 0x000000010f057819 */ /* 0x000fe200000006ff */
[----:B------:R-:W-:Y:S01]  /*8970*/  FMUL R3, R3, R12 ;  /* 0x0000000c03037220 */ /* 0x000fe20000400000 */
[----:B------:R-:W-:Y:S01]  /*8980*/  IADD3.X R8, PT, PT, RZ, R8, RZ, P0, !PT ;  /* 0x00000008ff087210 */ /* 0x000fe200007fe4ff */
[-C--:B------:R-:W-:Y:S01]  /*8990*/  FMUL R0, R79, R12.reuse ;  /* 0x0000000c4f007220 */ /* 0x080fe20000400000 */
[----:B------:R-:W-:Y:S01]  /*89a0*/  LOP3.LUT R4, R5, 0xfffffff0, RZ, 0xc0, !PT ;  /* 0xfffffff005047812 */ /* 0x000fe200078ec0ff */
[-C--:B------:R-:W-:Y:S01]  /*89b0*/  FMUL R9, R9, R12.reuse ;  /* 0x0000000c09097220 */ /* 0x080fe20000400000 */
[----:B------:R-:W-:Y:S01]  /*89c0*/  SHF.L.U64.HI R15, R15, 0x1, R8 ;  /* 0x000000010f0f7819 */ /* 0x000fe20000010208 */
[----:B------:R-:W-:Y:S01]  /*89d0*/  FMUL R83, R83, R12 ;  /* 0x0000000c53537220 */ /* 0x000fe20000400000 */
[----:B------:R-:W-:Y:S01]  /*89e0*/  IADD3 R4, P0, PT, R4, UR44, RZ ;  /* 0x0000002c04047c10 */ /* 0x000fe2000ff1e0ff */
[----:B-1----:R-:W-:-:S02]  /*89f0*/  IMAD R2, R13, UR4, R2 ;  /* 0x000000040d027c24 */ /* 0x002fc4000f8e0202 */
[----:B------:R-:W-:Y:S01]  /*8a00*/  FMUL R12, R85, R12 ;  /* 0x0000000c550c7220 */ /* 0x000fe20000400000 */
[----:B------:R-:W-:Y:S02]  /*8a10*/  F2FP.F16.F32.PACK_AB R0, R0, R3 ;  /* 0x000000030000723e */ /* 0x000fe400000000ff */
[----:B------:R-:W-:Y:S02]  /*8a20*/  F2FP.F16.F32.PACK_AB R6, R6, R9 ;  /* 0x000000090606723e */ /* 0x000fe400000000ff */
[----:B------:R-:W-:Y:S02]  /*8a30*/  IADD3.X R5, PT, PT, R15, UR45, RZ, P0, !PT ;  /* 0x0000002d0f057c10 */ /* 0x000fe400087fe4ff */
[----:B------:R-:W-:Y:S02]  /*8a40*/  ISETP.GE.AND P0, PT, R2, UR48, PT ;  /* 0x0000003002007c0c */ /* 0x000fe4000bf06270 */
[----:B------:R-:W-:Y:S01]  /*8a50*/  F2FP.F16.F32.PACK_AB R11, R12, R83 ;  /* 0x000000530c0b723e */ /* 0x000fe200000000ff */
[----:B--2---:R-:W-:-:S02]  /*8a60*/  HFMA2 R8, R0, R20, R24 ;  /* 0x0000001400087231 */ /* 0x004fc40000000018 */
[----:B------:R-:W-:Y:S02]  /*8a70*/  HFMA2 R9, R7, R21, R25 ;  /* 0x0000001507097231 */ /* 0x000fe40000000019 */
[----:B------:R-:W-:Y:S02]  /*8a80*/  HFMA2 R10, R6, R22, R26 ;  /* 0x00000016060a7231 */ /* 0x000fe4000000001a */
[----:B------:R-:W-:-:S05]  /*8a90*/  HFMA2 R11, R11, R23, R27 ;  /* 0x000000170b0b7231 */ /* 0x000fca000000001b */
[----:B------:R0:W-:Y:S01]  /*8aa0*/  STG.E.128 desc[UR6][R4.64], R8 ;  /* 0x0000000804007986 */ /* 0x0001e2000c101d06 */
[----:B------:R-:W-:Y:S05]  /*8ab0*/  @!P0 BRA `(.L_x_5820) ;  /* 0xffffff7400e08947 */ /* 0x000fea000383ffff */
[----:B------:R-:W-:Y:S05]  /*8ac0*/  BSYNC B0 ;  /* 0x0000000000007941 */ /* 0x000fea0003800000 */
.L_x_5806:
[----:B------:R-:W-:Y:S05]  /*8ad0*/  EXIT ;  /* 0x000000000000794d */ /* 0x000fea0003800000 */
.L_x_5807:
        /* <DEDUP_REMOVED lines=8> */
.L_x_5822:
[----:B------:R-:W-:Y:S05]  /*8b60*/  BSYNC B1 ;  /* 0x0000000000017941 */ /* 0x000fea0003800000 */
.L_x_5821:
        /* <DEDUP_REMOVED lines=8> */
.L_x_5823:
[----:B------:R-:W-:Y:S02]  /*8bf0*/  MOV R13, R57 ;  /* 0x00000039000d7202 */ /* 0x000fe40000000f00 */
[----:B------:R-:W-:-:S07]  /*8c00*/  MOV R56, R14 ;  /* 0x0000000e00387202 */ /* 0x000fce0000000f00 */
[----:B------:R-:W-:Y:S05]  /*8c10*/  WARPSYNC.COLLECTIVE R15, `(.L_x_5824) ;  /* 0x000000000f087348 */ /* 0x000fea0003c00000 */
[----:B------:R0:W1:Y:S02]  /*8c20*/  SHFL.DOWN P6, R14, R13, R12, R11 ;  /* 0x0800000c0d0e7389 */ /* 0x00006400000c000b */
[----:B01----:R-:W-:Y:S05]  /*8c30*/  ENDCOLLECTIVE ;  /* 0x000000000000791b */ /* 0x003fea0003800000 */
.L_x_5824:
[----:B------:R-:W-:Y:S05]  /*8c40*/  BRA `(.L_x_5825) ;  /* 0xffffffc400787947 */ /* 0x000fea000383ffff */
.L_x_5809:
        /* <DEDUP_REMOVED lines=8> */
.L_x_5827:
[----:B------:R-:W-:Y:S05]  /*8cd0*/  BSYNC B1 ;  /* 0x0000000000017941 */ /* 0x000fea0003800000 */
.L_x_5826:
        /* <DEDUP_REMOVED lines=8> */
.L_x_5828:
[----:B------:R-:W-:Y:S02]  /*8d60*/  MOV R13, R52 ;  /* 0x00000034000d7202 */ /* 0x000fe40000000f00 */
[----:B------:R-:W-:-:S07]  /*8d70*/  MOV R55, R14 ;  /* 0x0000000e00377202 */ /* 0x000fce0000000f00 */
[----:B------:R-:W-:Y:S05]  /*8d80*/  WARPSYNC.COLLECTIVE R15, `(.L_x_5829) ;  /* 0x000000000f087348 */ /* 0x000fea0003c00000 */
[----:B------:R0:W1:Y:S02]  /*8d90*/  SHFL.DOWN P6, R14, R13, R12, R11 ;  /* 0x0800000c0d0e7389 */ /* 0x00006400000c000b */
[----:B01----:R-:W-:Y:S05]  /*8da0*/  ENDCOLLECTIVE ;  /* 0x000000000000791b */ /* 0x003fea0003800000 */
.L_x_5829:
[----:B------:R-:W-:Y:S05]  /*8db0*/  BRA `(.L_x_5830) ;  /* 0xffffffc4006c7947 */ /* 0x000fea000383ffff */
.L_x_5811:
        /* <DEDUP_REMOVED lines=8> */
.L_x_5832:
[----:B------:R-:W-:Y:S05]  /*8e40*/  BSYNC B1 ;  /* 0x0000000000017941 */ /* 0x000fea0003800000 */
.L_x_5831:
        /* <DEDUP_REMOVED lines=8> */
.L_x_5833:
[----:B------:R-:W-:Y:S02]  /*8ed0*/  MOV R13, R52 ;  /* 0x00000034000d7202 */ /* 0x000fe40000000f00 */
[----:B------:R-:W-:-:S07]  /*8ee0*/  MOV R55, R14 ;  /* 0x0000000e00377202 */ /* 0x000fce0000000f00 */
[----:B------:R-:W-:Y:S05]  /*8ef0*/  WARPSYNC.COLLECTIVE R15, `(.L_x_5834) ;  /* 0x000000000f087348 */ /* 0x000fea0003c00000 */
[----:B------:R0:W1:Y:S02]  /*8f00*/  SHFL.DOWN P6, R14, R13, R12, R11 ;  /* 0x0800000c0d0e7389 */ /* 0x00006400000c000b */
[----:B01----:R-:W-:Y:S05]  /*8f10*/  ENDCOLLECTIVE ;  /* 0x000000000000791b */ /* 0x003fea0003800000 */
.L_x_5834:
[----:B------:R-:W-:Y:S05]  /*8f20*/  BRA `(.L_x_5835) ;  /* 0xffffffc400647947 */ /* 0x000fea000383ffff */
.L_x_5813:
        /* <DEDUP_REMOVED lines=8> */
.L_x_5837:
[----:B------:R-:W-:Y:S05]  /*8fb0*/  BSYNC B1 ;  /* 0x0000000000017941 */ /* 0x000fea0003800000 */
.L_x_5836:
        /* <DEDUP_REMOVED lines=8> */
.L_x_5838:
[----:B------:R-:W-:Y:S02]  /*9040*/  MOV R13, R52 ;  /* 0x00000034000d7202 */ /* 0x000fe40000000f00 */
[----:B------:R-:W-:-:S07]  /*9050*/  MOV R55, R14 ;  /* 0x0000000e00377202 */ /* 0x000fce0000000f00 */
[----:B------:R-:W-:Y:S05]  /*9060*/  WARPSYNC.COLLECTIVE R15, `(.L_x_5839) ;  /* 0x000000000f087348 */ /* 0x000fea0003c00000 */
[----:B------:R0:W1:Y:S02]  /*9070*/  SHFL.DOWN P6, R14, R13, R12, R11 ;  /* 0x0800000c0d0e7389 */ /* 0x00006400000c000b */
[----:B01----:R-:W-:Y:S05]  /*9080*/  ENDCOLLECTIVE ;  /* 0x000000000000791b */ /* 0x003fea0003800000 */
.L_x_5839:
[----:B------:R-:W-:Y:S05]  /*9090*/  BRA `(.L_x_5840) ;  /* 0xffffffc4005c7947 */ /* 0x000fea000383ffff */
.L_x_5815:
        /* <DEDUP_REMOVED lines=8> */
.L_x_5842:
[----:B------:R-:W-:Y:S05]  /*9120*/  BSYNC B1 ;  /* 0x0000000000017941 */ /* 0x000fea0003800000 */
.L_x_5841:
        /* <DEDUP_REMOVED lines=8> */
.L_x_5843:
[----:B------:R-:W-:Y:S02]  /*91b0*/  MOV R13, R52 ;  /* 0x00000034000d7202 */ /* 0x000fe40000000f00 */
[----:B------:R-:W-:-:S07]  /*91c0*/  MOV R55, R14 ;  /* 0x0000000e00377202 */ /* 0x000fce0000000f00 */
[----:B------:R-:W-:Y:S05]  /*91d0*/  WARPSYNC.COLLECTIVE R15, `(.L_x_5844) ;  /* 0x000000000f087348 */ /* 0x000fea0003c00000 */
[----:B------:R0:W1:Y:S02]  /*91e0*/  SHFL.DOWN P6, R14, R13, R12, R11 ;  /* 0x0800000c0d0e7389 */ /* 0x00006400000c000b */
[----:B01----:R-:W-:Y:S05]  /*91f0*/  ENDCOLLECTIVE ;  /* 0x000000000000791b */ /* 0x003fea0003800000 */
.L_x_5844:
[----:B------:R-:W-:Y:S05]  /*9200*/  BRA `(.L_x_5845) ;  /* 0xffffffc400547947 */ /* 0x000fea000383ffff */
.L_x_5817:
        /* <DEDUP_REMOVED lines=8> */
.L_x_5847:
[----:B------:R-:W-:Y:S05]  /*9290*/  BSYNC B1 ;  /* 0x0000000000017941 */ /* 0x000fea0003800000 */
.L_x_5846:
        /* <DEDUP_REMOVED lines=8> */
.L_x_5848:
[----:B------:R-:W-:Y:S02]  /*9320*/  MOV R13, R52 ;  /* 0x00000034000d7202 */ /* 0x000fe40000000f00 */
[----:B------:R-:W-:-:S07]  /*9330*/  MOV R54, R14 ;  /* 0x0000000e00367202 */ /* 0x000fce0000000f00 */
[----:B------:R-:W-:Y:S05]  /*9340*/  WARPSYNC.COLLECTIVE R15, `(.L_x_5849) ;  /* 0x000000000f087348 */ /* 0x000fea0003c00000 */
[----:B------:R0:W1:Y:S02]  /*9350*/  SHFL.IDX P6, R14, R13, R12, R11 ;  /* 0x0000000c0d0e7389 */ /* 0x00006400000c000b */
[----:B01----:R-:W-:Y:S05]  /*9360*/  ENDCOLLECTIVE ;  /* 0x000000000000791b */ /* 0x003fea0003800000 */
.L_x_5849:
[----:B------:R-:W-:Y:S05]  /*9370*/  BRA `(.L_x_5850) ;  /* 0xffffffc4004c7947 */ /* 0x000fea000383ffff */
.L_x_5851:
        /* <DEDUP_REMOVED lines=16> */
.L_x_7569:


//--------------------- .text._Z17LayerNormWarpImplI19BiasAddResidualLoadI6__halffE11AffineStoreIfS1_EfLi8ELi128ELi96ELi32ELi1ELb1EEvT_T0_iidPT1_S8_ --------------------------
	.section	.text._Z17LayerNormWarpImplI19BiasAddResidualLoadI6__halffE11AffineStoreIfS1_EfLi8ELi128ELi96ELi32ELi1ELb1EEvT_T0_iidPT1_S8_,"ax",@progbits
	.align	128
        .global         _Z17LayerNormWarpImplI19BiasAddResidualLoadI6__halffE11AffineStoreIfS1_EfLi8ELi128ELi96ELi32ELi1ELb1EEvT_T0_iidPT1_S8_
        .type           _Z17LayerNormWarpImplI19BiasAddResidualLoadI6__halffE11AffineStoreIfS1_EfLi8ELi128ELi96ELi32ELi1ELb1EEvT_T0_iidPT1_S8_,@function
        .size           _Z17LayerNormWarpImplI19BiasAddResidualLoadI6__halffE11AffineStoreIfS1_EfLi8ELi128ELi96ELi32ELi1ELb1EEvT_T0_iidPT1_S8_,(.L_x_7570 - _Z17LayerNormWarpImplI19BiasAddResidualLoadI6__halffE11AffineStoreIfS1_EfLi8ELi128ELi96ELi32ELi1ELb1EEvT_T0_iidPT1_S8_)
        .other          _Z17LayerNormWarpImplI19BiasAddResidualLoadI6__halffE11AffineStoreIfS1_EfLi8ELi128ELi96ELi32ELi1ELb1EEvT_T0_iidPT1_S8_,@"STO_CUDA_ENTRY STV_DEFAULT"
_Z17LayerNormWarpImplI19BiasAddResidualLoadI6__halffE11AffineStoreIfS1_EfLi8ELi128ELi96ELi32ELi1ELb1EEvT_T0_iidPT1_S8_:
.text._Z17LayerNormWarpImplI19BiasAddResidualLoadI6__halffE11AffineStoreIfS1_EfLi8ELi128ELi96ELi32ELi1ELb1EEvT_T0_iidPT1_S8_:
        /* <DEDUP_REMOVED lines=22> */
.L_x_5852:
        /* <DEDUP_REMOVED lines=10> */
[----:B------:R-:W-:-:S07]  /*0200*/  IADD3 R123, PT, PT, R130, 0xc00, RZ ;  /* 0x00000c00827b7810 */ /* 0x000fce0007ffe0ff */
.L_x_5887:
        /* <DEDUP_REMOVED lines=25> */
[----:B0-----:R-:W2:Y:S01]  /*03a0*/  LDG.E.128 R12, desc[UR6][R154.64] ;  /* 0x000000069a0c7981 */ /* 0x001ea2000c1e1d00 */
        /* <DEDUP_REMOVED lines=8> */
[----:B------:R-:W4:Y:S01]  /*0430*/  LDG.E.128 R4, desc[UR6][R154.64+0x600] ;  /* 0x000600069a047981 */ /* 0x000f22000c1e1d00 */
        /* <DEDUP_REMOVED lines=10> */
[----:B------:R-:W-:Y:S01]  /*04e0*/  SHF.L.U64.HI R0, R0, 0x1, R3 ;  /* 0x0000000100007819 */ /* 0x000fe20000010203 */
[----:B------:R-:W4:Y:S01]  /*04f0*/  LDG.E.128 R88, desc[UR6][R154.64+0x1200] ;  /* 0x001200069a587981 */ /* 0x000f22000c1e1d00 */
        /* <DEDUP_REMOVED lines=48> */
[----:B------:R-:W-:Y:S01]  /*0800*/  IADD3 R2, P0, PT, R156, 0x500, RZ ;  /* 0x000005009c027810 */ /* 0x000fe20007f1e0ff */
[----:B-----5:R-:W-:-:S04]  /*0810*/  HADD2 R36, R36, R40 ;  /* 0x0000002824247230 */ /* 0x020fc80000000000 */
[----:B--2---:R-:W-:Y:S01]  /*0820*/  HFMA2 R36, R36, 1, 1, R12 ;  /* 0x3c003c0024247831 */ /* 0x004fe2000000000c */
[----:B------:R-:W-:Y:S01]  /*0830*/  IADD3.X R12, PT, PT, RZ, R132, RZ, P0, !PT ;  /* 0x00000084ff0c7210 */ /* 0x000fe200007fe4ff */
[----:B------:R-:W-:-:S03]  /*0840*/  HFMA2 R37, R37, 1, 1, R41 ;  /* 0x3c003c0025257831 */ /* 0x000fc60000000029 */
[----:B------:R-:W-:Y:S01]  /*0850*/  SHF.R.S32.HI R113, RZ, 0x1f, R12 ;  /* 0x0000001fff717819 */ /* 0x000fe2000001140c */
[--C-:B------:R-:W-:Y:S02]  /*0860*/  HADD2.F32 R0, -RZ, R36.reuse.H0_H0 ;  /* 0x20000024ff007230 */ /* 0x100fe40000004100 */
[----:B------:R-:W-:-:S03]  /*0870*/  HADD2.F32 R48, -RZ, R36.H1_H1 ;  /* 0x30000024ff307230 */ /* 0x000fc60000004100 */
[----:B------:R-:W-:Y:S01]  /*0880*/  FADD R3, RZ, R0 ;  /* 0x00000000ff037221 */ /* 0x000fe20000000000 */
[----:B------:R-:W-:-:S03]  /*0890*/  LEA.HI R113, P0, R113, R2, RZ, 0x3 ;  /* 0x0000000271717211 */ /* 0x000fc600078118ff */
[--C-:B------:R-:W-:Y:S01]  /*08a0*/  FADD R2, R48, -R3.reuse ;  /* 0x8000000330027221 */ /* 0x100fe20000000000 */
[--C-:B------:R-:W-:Y:S01]  /*08b0*/  FADD R9, R0, -R3.reuse ;  /* 0x8000000300097221 */ /* 0x100fe20000000000 */
[----:B------:R-:W-:Y:S01]  /*08c0*/  HADD2 R37, R37, R13 ;  /* 0x0000000d25257230 */ /* 0x000fe20000000000 */
[----:B------:R-:W-:Y:S01]  /*08d0*/  IADD3.X R12, PT, PT, RZ, R12, RZ, P0, !PT ;  /* 0x0000000cff0c7210 */ /* 0x000fe200007fe4ff */
[----:B------:R-:W-:Y:S01]  /*08e0*/  FFMA R3, R2, 0.5, R3 ;  /* 0x3f00000002037823 */ /* 0x000fe20000000003 */
[----:B------:R-:W-:Y:S02]  /*08f0*/  HADD2 R38, R38, R42 ;  /* 0x0000002a26267230 */ /* 0x000fe40000000000 */
[----:B------:R-:W-:Y:S01]  /*0900*/  FFMA R9, R0, R9, RZ ;  /* 0x0000000900097223 */ /* 0x000fe200000000ff */
[----:B------:R-:W-:Y:S02]  /*0910*/  HADD2.F32 R47, -RZ, R37.H0_H0 ;  /* 0x20000025ff2f7230 */ /* 0x000fe40000004100 */
[----:B------:R-:W-:Y:S01]  /*0920*/  FADD R8, R48, -R3 ;  /* 0x8000000330087221 */ /* 0x000fe20000000000 */
[----:B------:R-:W-:-:S02]  /*0930*/  SHF.L.U64.HI R12, R113, 0x1, R12 ;  /* 0x00000001710c7819 */ /* 0x000fc4000001020c */
[----:B------:R-:W-:Y:S01]  /*0940*/  SHF.L.U32 R113, R113, 0x1, RZ ;  /* 0x0000000171717819 */ /* 0x000fe200000006ff */
[----:B------:R-:W-:Y:S01]  /*0950*/  FFMA R8, R2, R8, R9 ;  /* 0x0000000802087223 */ /* 0x000fe20000000009 */
[--C-:B------:R-:W-:Y:S01]  /*0960*/  FADD R2, R47, -R3.reuse ;  /* 0x800000032f027221 */ /* 0x100fe20000000000 */
[----:B------:R-:W-:Y:S01]  /*0970*/  HFMA2 R38, R38, 1, 1, R14 ;  /* 0x3c003c0026267831 */ /* 0x000fe2000000000e */
[----:B------:R-:W-:Y:S01]  /*0980*/  LOP3.LUT R113, R113, 0xfffffff0, RZ, 0xc0, !PT ;  /* 0xfffffff071717812 */ /* 0x000fe200078ec0ff */
[----:B------:R-:W-:Y:S02]  /*0990*/  HADD2.F32 R46, -RZ, R37.H1_H1 ;  /* 0x30000025ff2e7230 */ /* 0x000fe40000004100 */
[----:B------:R-:W-:Y:S01]  /*09a0*/  FFMA R3, R2, 0.3333333432674407959, R3 ;  /* 0x3eaaaaab02037823 */ /* 0x000fe20000000003 */
[C---:B------:R-:W-:Y:S02]  /*09b0*/  IADD3 R108, P0, PT, R113.reuse, R128, RZ ;  /* 0x00000080716c7210 */ /* 0x040fe40007f1e0ff */
[----:B------:R-:W-:Y:S01]  /*09c0*/  IADD3 R112, P1, PT, R113, R126, RZ ;  /* 0x0000007e71707210 */ /* 0x000fe20007f3e0ff */
[----:B------:R-:W-:Y:S01]  /*09d0*/  FADD R10, R46, -R3 ;  /* 0x800000032e0a7221 */ /* 0x000fe20000000000 */
[----:B------:R-:W-:Y:S01]  /*09e0*/  HFMA2 R39, R39, 1, 1, R43 ;  /* 0x3c003c0027277831 */ /* 0x000fe2000000002b */
[----:B------:R-:W-:-:S02]  /*09f0*/  IADD3.X R109, PT, PT, R12, R129, RZ, P0, !PT ;  /* 0x000000810c6d7210 */ /* 0x000fc400007fe4ff */
[----:B------:R-:W-:Y:S01]  /*0a00*/  IADD3.X R113, PT, PT, R12, R127, RZ, P1, !PT ;  /* 0x0000007f0c717210 */ /* 0x000fe20000ffe4ff */
[----:B------:R-:W-:Y:S02]  /*0a10*/  HADD2.F32 R45, -RZ, R38.H0_H0 ;  /* 0x20000026ff2d7230 */ /* 0x000fe40000004100 */
[--C-:B------:R-:W-:Y:S01]  /*0a20*/  FADD R9, R47, -R3.reuse ;  /* 0x800000032f097221 */ /* 0x100fe20000000000 */
[----:B------:R-:W-:Y:S01]  /*0a30*/  FFMA R3, R10, 0.25, R3 ;  /* 0x3e8000000a037823 */ /* 0x000fe20000000003 */
[----:B------:R-:W2:Y:S02]  /*0a40*/  LDG.E.128 R108, desc[UR4][R108.64] ;  /* 0x000000046c6c7981 */ /* 0x000ea4000c1e1d00 */
[----:B------:R-:W-:Y:S01]  /*0a50*/  FFMA R8, R2, R9, R8 ;  /* 0x0000000902087223 */ /* 0x000fe20000000008 */
[----:B------:R-:W-:Y:S01]  /*0a60*/  FADD R2, R45, -R3 ;  /* 0x800000032d027221 */ /* 0x000fe20000000000 */
[----:B------:R-:W2:Y:S01]  /*0a70*/  LDG.E.128 R112, desc[UR8][R112.64] ;  /* 0x0000000870707981 */ /* 0x000ea2000c1e1d00 */
[----:B------:R-:W-:-:S02]  /*0a80*/  HFMA2 R39, R39, 1, 1, R15 ;  /* 0x3c003c0027277831 */ /* 0x000fc4000000000f */
[----:B------:R-:W-:Y:S02]  /*0a90*/  HADD2.F32 R44, -RZ, R38.H1_H1 ;  /* 0x30000026ff2c7230 */ /* 0x000fe40000004100 */
[--C-:B------:R-:W-:Y:S01]  /*0aa0*/  FFMA R9, R2, 0.20000000298023223877, R3.reuse ;  /* 0x3e4ccccd02097823 */ /* 0x100fe20000000003 */
[----:B------:R-:W-:-:S03]  /*0ab0*/  FADD R3, R46, -R3 ;  /* 0x800000032e037221 */ /* 0x000fc60000000000 */
[--C-:B------:R-:W-:Y:S01]  /*0ac0*/  FADD R12, R44, -R9.reuse ;  /* 0x800000092c0c7221 */ /* 0x100fe20000000000 */
[----:B------:R-:W-:Y:S01]  /*0ad0*/  FFMA R3, R10, R3, R8 ;  /* 0x000000030a037223 */ /* 0x000fe20000000008 */
[----:B---3--:R-:W-:Y:S02]  /*0ae0*/  HFMA2 R60, R60, 1, 1, R64 ;  /* 0x3c003c003c3c7831 */ /* 0x008fe40000000040 */
[----:B------:R-:W-:Y:S02]  /*0af0*/  HADD2.F32 R43, -RZ, R39.H0_H0 ;  /* 0x20000027ff2b7230 */ /* 0x000fe40000004100 */
[--C-:B------:R-:W-:Y:S01]  /*0b00*/  FFMA R8, R12, 0.16666667163372039795, R9.reuse ;  /* 0x3e2aaaab0c087823 */ /* 0x100fe20000000009 */
[----:B------:R-:W-:-:S03]  /*0b10*/  FADD R9, R45, -R9 ;  /* 0x800000092d097221 */ /* 0x000fc60000000000 */
[C-C-:B------:R-:W-:Y:S01]  /*0b20*/  FADD R10, R43.reuse, -R8.reuse ;  /* 0x800000082b0a7221 */ /* 0x140fe20000000000 */
[----:B------:R-:W-:Y:S01]  /*0b30*/  FFMA R3, R2, R9, R3 ;  /* 0x0000000902037223 */ /* 0x000fe20000000003 */
[----:B------:R-:W-:Y:S02]  /*0b40*/  HADD2.F32 R42, -RZ, R39.H1_H1 ;  /* 0x30000027ff2a7230 */ /* 0x000fe40000004100 */
[--C-:B------:R-:W-:Y:S01]  /*0b50*/  FFMA R2, R10, 0.14285714924335479736, R8.reuse ;  /* 0x3e1249250a027823 */ /* 0x100fe20000000008 */
[----:B------:R-:W-:Y:S01]  /*0b60*/  FADD R8, R44, -R8 ;  /* 0x800000082c087221 */ /* 0x000fe20000000000 */
[----:B------:R-:W-:Y:S02]  /*0b70*/  HADD2 R60, R60, R32 ;  /* 0x000000203c3c7230 */ /* 0x000fe40000000000 */
[--C-:B------:R-:W-:Y:S01]  /*0b80*/  FADD R9, R42, -R2.reuse ;  /* 0x800000022a097221 */ /* 0x100fe20000000000 */
[----:B------:R-:W-:Y:S01]  /*0b90*/  IADD3 R14, P0, PT, R156, 0x600, RZ ;  /* 0x000006009c0e7810 */ /* 0x000fe20007f1e0ff */
[----:B------:R-:W-:Y:S01]  /*0ba0*/  FFMA R3, R12, R8, R3 ;  /* 0x000000080c037223 */ /* 0x000fe20000000003 */
[----:B------:R-:W-:Y:S01]  /*0bb0*/  FADD R8, R43, -R2 ;  /* 0x800000022b087221 */ /* 0x000fe20000000000 */
[----:B------:R-:W-:-:S02]  /*0bc0*/  HADD2.F32 R41, -RZ, R60.H0_H0 ;  /* 0x2000003cff297230 */ /* 0x000fc40000004100 */
[----:B------:R-:W-:Y:S01]  /*0bd0*/  FFMA R2, R9, 0.125, R2 ;  /* 0x3e00000009027823 */ /* 0x000fe20000000002 */
[----:B------:R-:W-:Y:S01]  /*0be0*/  IADD3.X R15, PT, PT, RZ, R132, RZ, P0, !PT ;  /* 0x00000084ff0f7210 */ /* 0x000fe200007fe4ff */
[----:B------:R-:W-:Y:S02]  /*0bf0*/  HFMA2 R61, R61, 1, 1, R65 ;  /* 0x3c003c003d3d7831 */ /* 0x000fe40000000041 */
[----:B------:R-:W-:Y:S01]  /*0c00*/  FFMA R3, R10, R8, R3 ;  /* 0x000000080a037223 */ /* 0x000fe20000000003 */
[----:B------:R-:W-:Y:S01]  /*0c10*/  FADD R10, -R2, R41 ;  /* 0x00000029020a7221 */ /* 0x000fe20000000100 */
[----:B------:R-:W-:Y:S01]  /*0c20*/  SHF.R.S32.HI R13, RZ, 0x1f, R15 ;  /* 0x0000001fff0d7819 */ /* 0x000fe2000001140f */
[--C-:B------:R-:W-:Y:S02]  /*0c30*/  FADD R8, R42, -R2.reuse ;  /* 0x800000022a087221 */ /* 0x100fe40000000000 */
[----:B------:R-:W-:Y:S01]  /*0c40*/  FFMA R2, R10, 0.11111111193895339966, R2 ;  /* 0x3de38e390a027823 */ /* 0x000fe20000000002 */
[----:B------:R-:W-:Y:S01]  /*0c50*/  LEA.HI R13, P0, R13, R14, RZ, 0x3 ;  /* 0x0000000e0d0d7211 */ /* 0x000fe200078118ff */
[----:B------:R-:W-:-:S02]  /*0c60*/  HFMA2 R61, R61, 1, 1, R33 ;  /* 0x3c003c003d3d7831 */ /* 0x000fc40000000021 */
[----:B------:R-:W-:Y:S01]  /*0c70*/  FFMA R3, R9, R8, R3 ;  /* 0x0000000809037223 */ /* 0x000fe20000000003 */
[--C-:B------:R-:W-:Y:S01]  /*0c80*/  FADD R8, R41, -R2.reuse ;  /* 0x8000000229087221 */ /* 0x100fe20000000000 */
[----:B------:R-:W-:Y:S01]  /*0c90*/  HADD2.F32 R40, -RZ, R60.H1_H1 ;  /* 0x3000003cff287230 */ /* 0x000fe20000004100 */
[----:B------:R-:W-:Y:S02]  /*0ca0*/  IADD3.X R14, PT, PT, RZ, R15, RZ, P0, !PT ;  /* 0x0000000fff0e7210 */ /* 0x000fe400007fe4ff */
[----:B------:R-:W-:Y:S02]  /*0cb0*/  FFMA R3, R10, R8, R3 ;  /* 0x000000080a037223 */ /* 0x000fe40000000003 */
[----:B------:R-:W-:Y:S01]  /*0cc0*/  FADD R8, R40, -R2 ;  /* 0x8000000228087221 */ /* 0x000fe20000000000 */
[C---:B------:R-:W-:Y:S01]  /*0cd0*/  SHF.L.U64.HI R14, R13.reuse, 0x1, R14 ;  /* 0x000000010d0e7819 */ /* 0x040fe2000001020e */
[----:B------:R-:W-:Y:S01]  /*0ce0*/  HADD2.F32 R39, -RZ, R61.H0_H0 ;  /* 0x2000003dff277230 */ /* 0x000fe20000004100 */
[----:B------:R-:W-:Y:S01]  /*0cf0*/  SHF.L.U32 R13, R13, 0x1, RZ ;  /* 0x000000010d0d7819 */ /* 0x000fe200000006ff */
[----:B------:R-:W-:-:S03]  /*0d00*/  FFMA R2, R8, 0.10000000149011611938, R2 ;  /* 0x3dcccccd08027823 */ /* 0x000fc60000000002 */
[----:B------:R-:W-:Y:S01]  /*0d10*/  LOP3.LUT R13, R13, 0xfffffff0, RZ, 0xc0, !PT ;  /* 0xfffffff00d0d7812 */ /* 0x000fe200078ec0ff */
[--C-:B------:R-:W-:Y:S01]  /*0d20*/  FADD R9, R39, -R2.reuse ;  /* 0x8000000227097221 */ /* 0x100fe20000000000 */
[----:B------:R-:W-:Y:S02]  /*0d30*/  HADD2 R62, R62, R66 ;  /* 0x000000423e3e7230 */ /* 0x000fe40000000000 */
[----:B------:R-:W-:Y:S01]  /*0d40*/  HADD2.F32 R38, -RZ, R61.H1_H1 ;  /* 0x3000003dff267230 */ /* 0x000fe20000004100 */
[C---:B------:R-:W-:Y:S02]  /*0d50*/  IADD3 R56, P0, PT, R13.reuse, R128, RZ ;  /* 0x000000800d387210 */ /* 0x040fe40007f1e0ff */
[----:B------:R-:W-:Y:S01]  /*0d60*/  IADD3 R12, P1, PT, R13, R126, RZ ;  /* 0x0000007e0d0c7210 */ /* 0x000fe20007f3e0ff */
[--C-:B------:R-:W-:Y:S01]  /*0d70*/  FFMA R10, R9, 0.090909093618392944336, R2.reuse ;  /* 0x3dba2e8c090a7823 */ /* 0x100fe20000000002 */
[----:B------:R-:W-:Y:S01]  /*0d80*/  HADD2 R62, R62, R34 ;  /* 0x000000223e3e7230 */ /* 0x000fe20000000000 */
[----:B------:R-:W-:Y:S01]  /*0d90*/  IADD3.X R57, PT, PT, R14, R129, RZ, P0, !PT ;  /* 0x000000810e397210 */ /* 0x000fe200007fe4ff */
[----:B------:R-:W-:Y:S01]  /*0da0*/  FADD R2, R40, -R2 ;  /* 0x8000000228027221 */ /* 0x000fe20000000000 */
[----:B------:R-:W-:Y:S01]  /*0db0*/  IADD3.X R13, PT, PT, R14, R127, RZ, P1, !PT ;  /* 0x0000007f0e0d7210 */ /* 0x000fe20000ffe4ff */
[----:B------:R-:W-:Y:S01]  /*0dc0*/  FADD R31, R38, -R10 ;  /* 0x8000000a261f7221 */ /* 0x000fe20000000000 */
[----:B------:R-:W-:-:S02]  /*0dd0*/  HFMA2 R63, R63, 1, 1, R67 ;  /* 0x3c003c003f3f7831 */ /* 0x000fc40000000043 */
[----:B------:R-:W-:Y:S01]  /*0de0*/  FFMA R2, R8, R2, R3 ;  /* 0x0000000208027223 */ /* 0x000fe20000000003 */
[----:B------:R-:W-:Y:S01]  /*0df0*/  HADD2.F32 R37, -RZ, R62.H0_H0 ;  /* 0x2000003eff257230 */ /* 0x000fe20000004100 */
[----:B------:R-:W3:Y:S01]  /*0e00*/  LDG.E.128 R56, desc[UR4][R56.64] ;  /* 0x0000000438387981 */ /* 0x000ee2000c1e1d00 */
[----:B------:R-:W-:-:S03]  /*0e10*/  FFMA R3, R31, 0.083333335816860198975, R10 ;  /* 0x3daaaaab1f037823 */ /* 0x000fc6000000000a */
[----:B------:R-:W3:Y:S01]  /*0e20*/  LDG.E.128 R12, desc[UR8][R12.64] ;  /* 0x000000080c0c7981 */ /* 0x000ee2000c1e1d00 */
[----:B------:R-:W-:Y:S01]  /*0e30*/  FADD R10, R39, -R10 ;  /* 0x8000000a270a7221 */ /* 0x000fe20000000000 */
[--C-:B------:R-:W-:Y:S01]  /*0e40*/  FADD R8, R37, -R3.reuse ;  /* 0x8000000325087221 */ /* 0x100fe20000000000 */
[----:B------:R-:W-:Y:S02]  /*0e50*/  HFMA2 R63, R63, 1, 1, R35 ;  /* 0x3c003c003f3f7831 */ /* 0x000fe40000000023 */
[----:B------:R-:W-:Y:S02]  /*0e60*/  HADD2.F32 R36, -RZ, R62.H1_H1 ;  /* 0x3000003eff247230 */ /* 0x000fe40000004100 */
[----:B------:R-:W-:Y:S01]  /*0e70*/  FFMA R2, R9, R10, R2 ;  /* 0x0000000a09027223 */ /* 0x000fe20000000002 */
[--C-:B------:R-:W-:Y:S01]  /*0e80*/  FFMA R9, R8, 0.076923079788684844971, R3.reuse ;  /* 0x3d9d89d908097823 */ /* 0x100fe20000000003 */
[----:B------:R-:W-:Y:S01]  /*0e90*/  FADD R3, R38, -R3 ;  /* 0x8000000326037221 */ /* 0x000fe20000000000 */
[----:B----4-:R-:W-:Y:S01]  /*0ea0*/  HFMA2 R20, R20, 1, 1, R24 ;  /* 0x3c003c0014147831 */ /* 0x010fe20000000018 */
[----:B------:R-:W-:Y:S01]  /*0eb0*/  IADD3 R30, P0, PT, R156, 0x700, RZ ;  /* 0x000007009c1e7810 */ /* 0x000fe20007f1e0ff */
[--C-:B------:R-:W-:Y:S01]  /*0ec0*/  FADD R10, R36, -R9.reuse ;  /* 0x80000009240a7221 */ /* 0x100fe20000000000 */
[----:B------:R-:W-:Y:S01]  /*0ed0*/  FFMA R2, R31, R3, R2 ;  /* 0x000000031f027223 */ /* 0x000fe20000000002 */
[----:B------:R-:W-:Y:S01]  /*0ee0*/  FADD R3, R37, -R9 ;  /* 0x8000000925037221 */ /* 0x000fe20000000000 */
[----:B------:R-:W-:-:S02]  /*0ef0*/  HADD2.F32 R35, -RZ, R63.H0_H0 ;  /* 0x2000003fff237230 */ /* 0x000fc40000004100 */
[----:B------:R-:W-:Y:S01]  /*0f00*/  FFMA R9, R10, 0.071428574621677398682, R9 ;  /* 0x3d9249250a097823 */ /* 0x000fe20000000009 */
[----:B------:R-:W-:Y:S02]  /*0f10*/  HFMA2 R21, R21, 1, 1, R25 ;  /* 0x3c003c0015157831 */ /* 0x000fe40000000019 */
[----:B------:R-:W-:Y:S01]  /*0f20*/  FFMA R2, R8, R3, R2 ;  /* 0x0000000308027223 */ /* 0x000fe20000000002 */
[----:B------:R-:W-:Y:S02]  /*0f30*/  HADD2 R22, R22, R26 ;  /* 0x0000001a16167230 */ /* 0x000fe40000000000 */
[--C-:B------:R-:W-:Y:S01]  /*0f40*/  FADD R8, R35, -R9.reuse ;  /* 0x8000000923087221 */ /* 0x100fe20000000000 */
[----:B------:R-:W-:Y:S02]  /*0f50*/  HADD2.F32 R34, -RZ, R63.H1_H1 ;  /* 0x3000003fff227230 */ /* 0x000fe40000004100 */
[--C-:B------:R-:W-:Y:S01]  /*0f60*/  FADD R3, R36, -R9.reuse ;  /* 0x8000000924037221 */ /* 0x100fe20000000000 */
[----:B------:R-:W4:Y:S01]  /*0f70*/  LDG.E.128 R64, desc[UR6][R154.64+0xe00] ;  /* 0x000e00069a407981 */ /* 0x000f22000c1e1d00 */
[----:B------:R-:W-:Y:S01]  /*0f80*/  FFMA R9, R8, 0.066666670143604278564, R9 ;  /* 0x3d88888908097823 */ /* 0x000fe20000000009 */
[----:B------:R-:W-:-:S02]  /*0f90*/  HADD2 R20, R20, R16 ;  /* 0x0000001014147230 */ /* 0x000fc40000000000 */
[----:B------:R-:W-:Y:S01]  /*0fa0*/  FFMA R2, R10, R3, R2 ;  /* 0x000000030a027223 */ /* 0x000fe20000000002 */
[----:B------:R-:W-:Y:S01]  /*0fb0*/  IADD3.X R24, PT, PT, RZ, R132, RZ, P0, !PT ;  /* 0x00000084ff187210 */ /* 0x000fe200007fe4ff */
[--C-:B------:R-:W-:Y:S01]  /*0fc0*/  FADD R10, R34, -R9.reuse ;  /* 0x80000009220a7221 */ /* 0x100fe20000000000 */
[--C-:B------:R-:W-:Y:S01]  /*0fd0*/  FADD R3, R35, -R9.reuse ;  /* 0x8000000923037221 */ /* 0x100fe20000000000 */
[----:B------:R-:W-:Y:S01]  /*0fe0*/  HADD2.F32 R28, -RZ, R20.H0_H0 ;  /* 0x20000014ff1c7230 */ /* 0x000fe20000004100 */
[----:B------:R-:W-:Y:S01]  /*0ff0*/  SHF.R.S32.HI R77, RZ, 0x1f, R24 ;  /* 0x0000001fff4d7819 */ /* 0x000fe20000011418 */
[----:B------:R-:W-:Y:S01]  /*1000*/  FFMA R9, R10, 0.0625, R9 ;  /* 0x3d8000000a097823 */ /* 0x000fe20000000009 */
[----:B------:R-:W-:Y:S02]  /*1010*/  FFMA R2, R8, R3, R2 ;  /* 0x0000000308027223 */ /* 0x000fe40000000002 */
[----:B------:R-:W-:Y:S01]  /*1020*/  LEA.HI R77, P0, R77, R30, RZ, 0x3 ;  /* 0x0000001e4d4d7211 */ /* 0x000fe200078118ff */
[----:B------:R-:W-:Y:S01]  /*1030*/  FADD R3, R34, -R9 ;  /* 0x8000000922037221 */ /* 0x000fe20000000000 */
[----:B------:R-:W-:-:S03]  /*1040*/  FADD R16, -R9, R28 ;  /* 0x0000001c09107221 */ /* 0x000fc60000000100 */
[----:B------:R-:W-:Y:S01]  /*1050*/  FFMA R2, R10, R3, R2 ;  /* 0x000000030a027223 */ /* 0x000fe20000000002 */
[----:B------:R-:W-:Y:S01]  /*1060*/  FFMA R9, R16, 0.058823529630899429321, R9 ;  /* 0x3d70f0f110097823 */ /* 0x000fe20000000009 */
[----:B------:R-:W-:Y:S01]  /*1070*/  IADD3.X R10, PT, PT, RZ, R24, RZ, P0, !PT ;  /* 0x00000018ff0a7210 */ /* 0x000fe200007fe4ff */
[----:B------:R-:W-:Y:S02]  /*1080*/  HFMA2 R8, R23, 1, 1, R27 ;  /* 0x3c003c0017087831 */ /* 0x000fe4000000001b */
[----:B------:R-:W-:Y:S02]  /*1090*/  HADD2.F32 R27, -RZ, R20.H1_H1 ;  /* 0x30000014ff1b7230 */ /* 0x000fe40000004100 */
[----:B------:R-:W-:Y:S01]  /*10a0*/  FADD R3, R28, -R9 ;  /* 0x800000091c037221 */ /* 0x000fe20000000000 */
[C---:B------:R-:W-:Y:S02]  /*10b0*/  SHF.L.U64.HI R20, R77.reuse, 0x1, R10 ;  /* 0x000000014d147819 */ /* 0x040fe4000001020a */
[----:B------:R-:W-:Y:S01]  /*10c0*/  SHF.L.U32 R77, R77, 0x1, RZ ;  /* 0x000000014d4d7819 */ /* 0x000fe200000006ff */
[----:B------:R-:W-:-:S02]  /*10d0*/  HADD2 R21, R21, R17 ;  /* 0x0000001115157230 */ /* 0x000fc40000000000 */
[----:B------:R-:W-:Y:S01]  /*10e0*/  FFMA R2, R16, R3, R2 ;  /* 0x0000000310027223 */ /* 0x000fe20000000002 */
[--C-:B------:R-:W-:Y:S01]  /*10f0*/  FADD R3, R27, -R9.reuse ;  /* 0x800000091b037221 */ /* 0x100fe20000000000 */
[----:B------:R-:W-:Y:S01]  /*1100*/  LOP3.LUT R77, R77, 0xfffffff0, RZ, 0xc0, !PT ;  /* 0xfffffff04d4d7812 */ /* 0x000fe200078ec0ff */
[--C-:B------:R-:W-:Y:S02]  /*1110*/  HADD2.F32 R26, -RZ, R21.reuse.H0_H0 ;  /* 0x20000015ff1a7230 */ /* 0x100fe40000004100 */
[----:B------:R-:W-:Y:S01]  /*1120*/  FFMA R9, R3, 0.055555555969476699829, R9 ;  /* 0x3d638e3903097823 */ /* 0x000fe20000000009 */
[C---:B------:R-:W-:Y:S02]  /*1130*/  IADD3 R60, P0, PT, R77.reuse, R128, RZ ;  /* 0x000000804d3c7210 */ /* 0x040fe40007f1e0ff */
[----:B------:R-:W-:Y:S01]  /*1140*/  IADD3 R76, P1, PT, R77, R126, RZ ;  /* 0x0000007e4d4c7210 */ /* 0x000fe20007f3e0ff */
[----:B------:R-:W-:Y:S01]  /*1150*/  FADD R16, R26, -R9 ;  /* 0x800000091a107221 */ /* 0x000fe20000000000 */
[C---:B------:R-:W-:Y:S01]  /*1160*/  IADD3.X R61, PT, PT, R20.reuse, R129, RZ, P0, !PT ;  /* 0x00000081143d7210 */ /* 0x040fe200007fe4ff */
[----:B------:R-:W-:Y:S01]  /*1170*/  HFMA2 R22, R22, 1, 1, R18 ;  /* 0x3c003c0016167831 */ /* 0x000fe20000000012 */
[----:B------:R-:W-:Y:S01]  /*1180*/  IADD3.X R77, PT, PT, R20, R127, RZ, P1, !PT ;  /* 0x0000007f144d7210 */ /* 0x000fe20000ffe4ff */
[----:B------:R-:W-:-:S02]  /*1190*/  HADD2.F32 R25, -RZ, R21.H1_H1 ;  /* 0x30000015ff197230 */ /* 0x000fc40000004100 */
[--C-:B------:R-:W-:Y:S01]  /*11a0*/  FADD R10, R27, -R9.reuse ;  /* 0x800000091b0a7221 */ /* 0x100fe20000000000 */
[----:B------:R-:W-:Y:S01]  /*11b0*/  FFMA R9, R16, 0.052631579339504241943, R9 ;  /* 0x3d57943610097823 */ /* 0x000fe20000000009 */
[----:B------:R-:W5:Y:S02]  /*11c0*/  LDG.E.128 R60, desc[UR4][R60.64] ;  /* 0x000000043c3c7981 */ /* 0x000f64000c1e1d00 */
[----:B------:R-:W-:Y:S02]  /*11d0*/  FFMA R2, R3, R10, R2 ;  /* 0x0000000a03027223 */ /* 0x000fe40000000002 */
[----:B------:R-:W5:Y:S01]  /*11e0*/  LDG.E.128 R76, desc[UR8][R76.64] ;  /* 0x000000084c4c7981 */ /* 0x000f62000c1e1d00 */
[----:B------:R-:W-:Y:S01]  /*11f0*/  FADD R3, R25, -R9 ;  /* 0x8000000919037221 */ /* 0x000fe20000000000 */
[----:B------:R-:W-:-:S03]  /*1200*/  HADD2.F32 R24, -RZ, R22.H0_H0 ;  /* 0x20000016ff187230 */ /* 0x000fc60000004100 */
[--C-:B------:R-:W-:Y:S01]  /*1210*/  FFMA R10, R3, 0.050000000745058059692, R9.reuse ;  /* 0x3d4ccccd030a7823 */ /* 0x100fe20000000009 */
[----:B------:R-:W-:Y:S01]  /*1220*/  FADD R9, R26, -R9 ;  /* 0x800000091a097221 */ /* 0x000fe20000000000 */
[----:B------:R-:W-:Y:S02]  /*1230*/  HFMA2 R8, R8, 1, 1, R19 ;  /* 0x3c003c0008087831 */ /* 0x000fe40000000013 */
[----:B------:R-:W-:Y:S01]  /*1240*/  FADD R17, R24, -R10 ;  /* 0x8000000a18117221 */ /* 0x000fe20000000000 */
[----:B------:R-:W-:Y:S01]  /*1250*/  FFMA R2, R16, R9, R2 ;  /* 0x0000000910027223 */ /* 0x000fe20000000002 */
[----:B------:R-:W-:Y:S02]  /*1260*/  HADD2.F32 R23, -RZ, R22.H1_H1 ;  /* 0x30000016ff177230 */ /* 0x000fe40000004100 */
[--C-:B------:R-:W-:Y:S01]  /*1270*/  FFMA R9, R17, 0.047619048506021499634, R10.reuse ;  /* 0x3d430c3111097823 */ /* 0x100fe2000000000a */
[----:B------:R-:W-:-:S03]  /*1280*/  FADD R10, R25, -R10 ;  /* 0x8000000a190a7221 */ /* 0x000fc60000000000 */
[--C-:B------:R-:W-:Y:S01]  /*1290*/  FADD R16, R23, -R9.reuse ;  /* 0x8000000917107221 */ /* 0x100fe20000000000 */
[----:B------:R-:W-:Y:S01]  /*12a0*/  FFMA R2, R3, R10, R2 ;  /* 0x0000000a03027223 */ /* 0x000fe20000000002 */
[--C-:B------:R-:W-:Y:S01]  /*12b0*/  FADD R3, R24, -R9.reuse ;  /* 0x8000000918037221 */ /* 0x100fe20000000000 */
[----:B------:R-:W-:Y:S02]  /*12c0*/  HADD2.F32 R22, -RZ, R8.H0_H0 ;  /* 0x20000008ff167230 */ /* 0x000fe40000004100 */
[----:B------:R-:W-:Y:S01]  /*12d0*/  FFMA R9, R16, 0.045454546809196472168, R9 ;  /* 0x3d3a2e8c10097823 */ /* 0x000fe20000000009 */
[----:B------:R-:W-:Y:S01]  /*12e0*/  IADD3 R18, P0, PT, R156, 0x800, RZ ;  /* 0x000008009c127810 */ /* 0x000fe20007f1e0ff */
[----:B------:R-:W-:Y:S02]  /*12f0*/  HFMA2 R68, R68, 1, 1, R84 ;  /* 0x3c003c0044447831 */ /* 0x000fe40000000054 */
[----:B------:R-:W-:Y:S01]  /*1300*/  FADD R10, R22, -R9 ;  /* 0x80000009160a7221 */ /* 0x000fe20000000000 */
[----:B------:R-:W-:Y:S01]  /*1310*/  FFMA R2, R17, R3, R2 ;  /* 0x0000000311027223 */ /* 0x000fe20000000002 */
[----:B------:R-:W-:-:S02]  /*1320*/  HADD2.F32 R21, -RZ, R8.H1_H1 ;  /* 0x30000008ff157230 */ /* 0x000fc40000004100 */
[--C-:B------:R-:W-:Y:S01]  /*1330*/  FADD R3, R23, -R9.reuse ;  /* 0x8000000917037221 */ /* 0x100fe20000000000 */
[----:B------:R-:W-:Y:S01]  /*1340*/  IADD3.X R17, PT, PT, RZ, R132, RZ, P0, !PT ;  /* 0x00000084ff117210 */ /* 0x000fe200007fe4ff */
[----:B------:R-:W-:-:S03]  /*1350*/  FFMA R9, R10, 0.043478261679410934448, R9 ;  /* 0x3d3216430a097823 */ /* 0x000fc60000000009 */
[----:B------:R-:W-:Y:S01]  /*1360*/  SHF.R.S32.HI R105, RZ, 0x1f, R17 ;  /* 0x0000001fff697819 */ /* 0x000fe20000011411 */
[--C-:B------:R-:W-:Y:S01]  /*1370*/  FADD R8, R21, -R9.reuse ;  /* 0x8000000915087221 */ /* 0x100fe20000000000 */
[----:B------:R-:W-:Y:S01]  /*1380*/  FFMA R2, R16, R3, R2 ;  /* 0x0000000310027223 */ /* 0x000fe20000000002 */
[--C-:B------:R-:W-:Y:S01]  /*1390*/  FADD R3, R22, -R9.reuse ;  /* 0x8000000916037221 */ /* 0x100fe20000000000 */
[----:B------:R-:W-:Y:S01]  /*13a0*/  LEA.HI R105, P0, R105, R18, RZ, 0x3 ;  /* 0x0000001269697211 */ /* 0x000fe200078118ff */
[----:B------:R-:W-:Y:S02]  /*13b0*/  HADD2 R68, R68, R4 ;  /* 0x0000000444447230 */ /* 0x000fe40000000000 */
[----:B------:R-:W-:Y:S01]  /*13c0*/  FFMA R9, R8, 0.041666667908430099487, R9 ;  /* 0x3d2aaaab08097823 */ /* 0x000fe20000000009 */
[----:B------:R-:W-:Y:S02]  /*13d0*/  HFMA2 R69, R69, 1, 1, R85 ;  /* 0x3c003c0045457831 */ /* 0x000fe40000000055 */
[----:B------:R-:W-:-:S02]  /*13e0*/  HADD2 R70, R70, R86 ;  /* 0x0000005646467230 */ /* 0x000fc40000000000 */
[----:B------:R-:W-:Y:S01]  /*13f0*/  FFMA R2, R10, R3, R2 ;  /* 0x000000030a027223 */ /* 0x000fe20000000002 */
[----:B------:R-:W-:Y:S01]  /*1400*/  IADD3.X R4, PT, PT, RZ, R17, RZ, P0, !PT ;  /* 0x00000011ff047210 */ /* 0x000fe200007fe4ff */
[----:B------:R-:W-:Y:S01]  /*1410*/  FADD R3, R21, -R9 ;  /* 0x8000000915037221 */ /* 0x000fe20000000000 */
[----:B------:R-:W-:Y:S02]  /*1420*/  HADD2.F32 R20, -RZ, R68.H0_H0 ;  /* 0x20000044ff147230 */ /* 0x000fe40000004100 */
[----:B------:R-:W-:Y:S01]  /*1430*/  HADD2 R70, R70, R6 ;  /* 0x0000000646467230 */ /* 0x000fe20000000000 */
[C---:B------:R-:W-:Y:S01]  /*1440*/  SHF.L.U64.HI R6, R105.reuse, 0x1, R4 ;  /* 0x0000000169067819 */ /* 0x040fe20000010204 */
[----:B------:R-:W-:Y:S01]  /*1450*/  FFMA R2, R8, R3, R2 ;  /* 0x0000000308027223 */ /* 0x000fe20000000002 */
[----:B------:R-:W-:Y:S01]  /*1460*/  SHF.L.U32 R105, R105, 0x1, RZ ;  /* 0x0000000169697819 */ /* 0x000fe200000006ff */
[----:B------:R-:W-:Y:S01]  /*1470*/  FADD R3, -R9, R20 ;  /* 0x0000001409037221 */ /* 0x000fe20000000100 */
[----:B------:R-:W-:-:S02]  /*1480*/  HFMA2 R69, R69, 1, 1, R5 ;  /* 0x3c003c0045457831 */ /* 0x000fc40000000005 */
[----:B------:R-:W-:Y:S01]  /*1490*/  HADD2.F32 R19, -RZ, R68.H1_H1 ;  /* 0x30000044ff137230 */ /* 0x000fe20000004100 */
[----:B------:R-:W-:Y:S01]  /*14a0*/  LOP3.LUT R105, R105, 0xfffffff0, RZ, 0xc0, !PT ;  /* 0xfffffff069697812 */ /* 0x000fe200078ec0ff */
[----:B------:R-:W-:-:S03]  /*14b0*/  FFMA R9, R3, 0.039999999105930328369, R9 ;  /* 0x3d23d70a03097823 */ /* 0x000fc60000000009 */
[----:B------:R-:W-:Y:S01]  /*14c0*/  IADD3 R96, P0, PT, R105, R128, RZ ;  /* 0x0000008069607210 */ /* 0x000fe20007f1e0ff */
[--C-:B------:R-:W-:Y:S01]  /*14d0*/  FADD R4, R19, -R9.reuse ;  /* 0x8000000913047221 */ /* 0x100fe20000000000 */
[----:B------:R-:W-:Y:S01]  /*14e0*/  IADD3 R104, P1, PT, R105, R126, RZ ;  /* 0x0000007e69687210 */ /* 0x000fe20007f3e0ff */
[--C-:B------:R-:W-:Y:S01]  /*14f0*/  HADD2.F32 R18, -RZ, R69.reuse.H0_H0 ;  /* 0x20000045ff127230 */ /* 0x100fe20000004100 */
[----:B------:R-:W-:Y:S01]  /*1500*/  IADD3.X R97, PT, PT, R6, R129, RZ, P0, !PT ;  /* 0x0000008106617210 */ /* 0x000fe200007fe4ff */
[--C-:B------:R-:W-:Y:S01]  /*1510*/  FFMA R5, R4, 0.038461539894342422485, R9.reuse ;  /* 0x3d1d89d904057823 */ /* 0x100fe20000000009 */
[----:B------:R-:W-:Y:S01]  /*1520*/  IADD3.X R105, PT, PT, R6, R127, RZ, P1, !PT ;  /* 0x0000007f06697210 */ /* 0x000fe20000ffe4ff */
[----:B------:R-:W-:Y:S02]  /*1530*/  FADD R9, R20, -R9 ;  /* 0x8000000914097221 */ /* 0x000fe40000000000 */
[----:B------:R-:W-:Y:S01]  /*1540*/  FADD R6, R18, -R5 ;  /* 0x8000000512067221 */ /* 0x000fe20000000000 */
[----:B------:R-:W4:Y:S01]  /*1550*/  LDG.E.128 R96, desc[UR4][R96.64] ;  /* 0x0000000460607981 */ /* 0x000f22000c1e1d00 */
[----:B------:R-:W-:Y:S01]  /*1560*/  FFMA R2, R3, R9, R2 ;  /* 0x0000000903027223 */ /* 0x000fe20000000002 */
[----:B------:R-:W-:-:S02]  /*1570*/  HADD2.F32 R17, -RZ, R69.H1_H1 ;  /* 0x30000045ff117230 */ /* 0x000fc40000004100 */
[----:B------:R-:W4:Y:S01]  /*1580*/  LDG.E.128 R104, desc[UR8][R104.64] ;  /* 0x0000000868687981 */ /* 0x000f22000c1e1d00 */
[--C-:B------:R-:W-:Y:S01]  /*1590*/  FFMA R3, R6, 0.037037037312984466553, R5.reuse ;  /* 0x3d17b42606037823 */ /* 0x100fe20000000005 */
[----:B------:R-:W-:-:S03]  /*15a0*/  FADD R5, R19, -R5 ;  /* 0x8000000513057221 */ /* 0x000fc60000000000 */
[----:B------:R-:W-:Y:S01]  /*15b0*/  FADD R8, R17, -R3 ;  /* 0x8000000311087221 */ /* 0x000fe20000000000 */
[----:B------:R-:W-:-:S03]  /*15c0*/  HADD2.F32 R16, -RZ, R70.H0_H0 ;  /* 0x20000046ff107230 */ /* 0x000fc60000004100 */
[--C-:B------:R-:W-:Y:S01]  /*15d0*/  FFMA R9, R8, 0.035714287310838699341, R3.reuse ;  /* 0x3d12492508097823 */ /* 0x100fe20000000003 */
[----:B------:R-:W-:Y:S01]  /*15e0*/  FFMA R2, R4, R5, R2 ;  /* 0x0000000504027223 */ /* 0x000fe20000000002 */
[----:B------:R-:W-:Y:S02]  /*15f0*/  FADD R3, R18, -R3 ;  /* 0x8000000312037221 */ /* 0x000fe40000000000 */
[--C-:B------:R-:W-:Y:S02]  /*1600*/  FADD R4, R16, -R9.reuse ;  /* 0x8000000910047221 */ /* 0x100fe40000000000 */
[----:B------:R-:W-:Y:S01]  /*1610*/  FFMA R2, R6, R3, R2 ;  /* 0x0000000306027223 */ /* 0x000fe20000000002 */
[----:B------:R-:W-:Y:S02]  /*1620*/  HFMA2 R71, R71, 1, 1, R87 ;  /* 0x3c003c0047477831 */ /* 0x000fe40000000057 */
[--C-:B------:R-:W-:Y:S01]  /*1630*/  FFMA R3, R4, 0.034482758492231369019, R9.reuse ;  /* 0x3d0d3dcb04037823 */ /* 0x100fe20000000009 */
[----:B------:R-:W-:-:S04]  /*1640*/  FADD R9, R17, -R9 ;  /* 0x8000000911097221 */ /* 0x000fc80000000000 */
[----:B------:R-:W-:Y:S01]  /*1650*/  FFMA R2, R8, R9, R2 ;  /* 0x0000000908027223 */ /* 0x000fe20000000002 */
[----:B------:R-:W-:Y:S01]  /*1660*/  IADD3 R8, P0, PT, R156, 0x900, RZ ;  /* 0x000009009c087810 */ /* 0x000fe20007f1e0ff */
[----:B------:R-:W-:Y:S02]  /*1670*/  HFMA2 R71, R71, 1, 1, R7 ;  /* 0x3c003c0047477831 */ /* 0x000fe40000000007 */
[----:B------:R-:W-:Y:S01]  /*1680*/  HADD2.F32 R10, -RZ, R70.H1_H1 ;  /* 0x30000046ff0a7230 */ /* 0x000fe20000004100 */
[----:B------:R-:W-:-:S04]  /*1690*/  IADD3.X R30, PT, PT, RZ, R132, RZ, P0, !PT ;  /* 0x00000084ff1e7210 */ /* 0x000fc800007fe4ff */
[----:B------:R-:W-:Y:S01]  /*16a0*/  SHF.R.S32.HI R85, RZ, 0x1f, R30 ;  /* 0x0000001fff557819 */ /* 0x000fe2000001141e */
[--C-:B------:R-:W-:Y:S01]  /*16b0*/  FADD R5, R10, -R3.reuse ;  /* 0x800000030a057221 */ /* 0x100fe20000000000 */
[----:B------:R-:W-:Y:S02]  /*16c0*/  HADD2.F32 R9, -RZ, R71.H0_H0 ;  /* 0x20000047ff097230 */ /* 0x000fe40000004100 */
[----:B------:R-:W-:Y:S01]  /*16d0*/  LEA.HI R85, P0, R85, R8, RZ, 0x3 ;  /* 0x0000000855557211 */ /* 0x000fe200078118ff */
[--C-:B------:R-:W-:Y:S01]  /*16e0*/  FFMA R6, R5, 0.033333335071802139282, R3.reuse ;  /* 0x3d08888905067823 */ /* 0x100fe20000000003 */
[----:B------:R-:W-:Y:S02]  /*16f0*/  FADD R3, R16, -R3 ;  /* 0x8000000310037221 */ /* 0x000fe40000000000 */
[----:B------:R-:W-:Y:S01]  /*1700*/  IADD3.X R30, PT, PT, RZ, R30, RZ, P0, !PT ;  /* 0x0000001eff1e7210 */ /* 0x000fe200007fe4ff */
[----:B------:R-:W-:Y:S01]  /*1710*/  FADD R7, R9, -R6 ;  /* 0x8000000609077221 */ /* 0x000fe20000000000 */
[----:B------:R-:W-:-:S02]  /*1720*/  HFMA2 R80, R80, 1, 1, R92 ;  /* 0x3c003c0050507831 */ /* 0x000fc4000000005c */
[----:B------:R-:W-:Y:S01]  /*1730*/  FFMA R2, R4, R3, R2 ;  /* 0x0000000304027223 */ /* 0x000fe20000000002 */
[C---:B------:R-:W-:Y:S01]  /*1740*/  SHF.L.U64.HI R30, R85.reuse, 0x1, R30 ;  /* 0x00000001551e7819 */ /* 0x040fe2000001021e */
[--C-:B------:R-:W-:Y:S01]  /*1750*/  FADD R3, R10, -R6.reuse ;  /* 0x800000060a037221 */ /* 0x100fe20000000000 */
[----:B------:R-:W-:Y:S01]  /*1760*/  SHF.L.U32 R85, R85, 0x1, RZ ;  /* 0x0000000155557819 */ /* 0x000fe200000006ff */
[----:B------:R-:W-:Y:S01]  /*1770*/  FFMA R6, R7, 0.032258063554763793945, R6 ;  /* 0x3d04210807067823 */ /* 0x000fe20000000006 */
[----:B------:R-:W-:Y:S02]  /*1780*/  HADD2.F32 R8, -RZ, R71.H1_H1 ;  /* 0x30000047ff087230 */ /* 0x000fe40000004100 */
[----:B------:R-:W-:Y:S01]  /*1790*/  FFMA R2, R5, R3, R2 ;  /* 0x0000000305027223 */ /* 0x000fe20000000002 */
[----:B------:R-:W-:Y:S01]  /*17a0*/  LOP3.LUT R85, R85, 0xfffffff0, RZ, 0xc0, !PT ;  /* 0xfffffff055557812 */ /* 0x000fe200078ec0ff */
[----:B------:R-:W-:Y:S01]  /*17b0*/  FADD R3, R9, -R6 ;  /* 0x8000000609037221 */ /* 0x000fe20000000000 */
[----:B------:R-:W-:-:S02]  /*17c0*/  HADD2 R80, R80, R72 ;  /* 0x0000004850507230 */ /* 0x000fc40000000000 */
[----:B------:R-:W-:Y:S01]  /*17d0*/  IADD3 R68, P0, PT, R85, R128, RZ ;  /* 0x0000008055447210 */ /* 0x000fe20007f1e0ff */
[----:B------:R-:W-:Y:S01]  /*17e0*/  FFMA R2, R7, R3, R2 ;  /* 0x0000000307027223 */ /* 0x000fe20000000002 */
[----:B------:R-:W-:Y:S01]  /*17f0*/  IADD3 R84, P1, PT, R85, R126, RZ ;  /* 0x0000007e55547210 */ /* 0x000fe20007f3e0ff */
[--C-:B------:R-:W-:Y:S01]  /*1800*/  FADD R3, R8, -R6.reuse ;  /* 0x8000000608037221 */ /* 0x100fe20000000000 */
[----:B------:R-:W-:Y:S01]  /*1810*/  HFMA2 R81, R81, 1, 1, R93 ;  /* 0x3c003c0051517831 */ /* 0x000fe2000000005d */
[C---:B------:R-:W-:Y:S01]  /*1820*/  IADD3.X R69, PT, PT, R30.reuse, R129, RZ, P0, !PT ;  /* 0x000000811e457210 */ /* 0x040fe200007fe4ff */
[----:B------:R-:W-:Y:S01]  /*1830*/  HADD2.F32 R7, -RZ, R80.H0_H0 ;  /* 0x20000050ff077230 */ /* 0x000fe20000004100 */
[----:B------:R-:W-:Y:S01]  /*1840*/  IADD3.X R85, PT, PT, R30, R127, RZ, P1, !PT ;  /* 0x0000007f1e557210 */ /* 0x000fe20000ffe4ff */
[----:B------:R-:W-:-:S03]  /*1850*/  FFMA R4, R3, 0.03125, R6 ;  /* 0x3d00000003047823 */ /* 0x000fc60000000006 */
[----:B------:R-:W4:Y:S01]  /*1860*/  LDG.E.128 R68, desc[UR4][R68.64] ;  /* 0x0000000444447981 */ /* 0x000f22000c1e1d00 */
[----:B------:R-:W-:Y:S01]  /*1870*/  FADD R31, -R4, R7 ;  /* 0x00000007041f7221 */ /* 0x000fe20000000100 */
[----:B------:R-:W-:Y:S02]  /*1880*/  HFMA2 R81, R81, 1, 1, R73 ;  /* 0x3c003c0051517831 */ /* 0x000fe40000000049 */
[----:B------:R-:W4:Y:S01]  /*1890*/  LDG.E.128 R84, desc[UR8][R84.64] ;  /* 0x0000000854547981 */ /* 0x000f22000c1e1d00 */
[----:B------:R-:W-:Y:S02]  /*18a0*/  HADD2.F32 R6, -RZ, R80.H1_H1 ;  /* 0x30000050ff067230 */ /* 0x000fe40000004100 */
[----:B------:R-:W-:-:S04]  /*18b0*/  FFMA R30, R31, 0.030303031206130981445, R4 ;  /* 0x3cf83e101f1e7823 */ /* 0x000fc80000000004 */
[--C-:B------:R-:W-:Y:S01]  /*18c0*/  FADD R33, R6, -R30.reuse ;  /* 0x8000001e06217221 */ /* 0x100fe20000000000 */
[----:B------:R-:W-:Y:S02]  /*18d0*/  HADD2.F32 R5, -RZ, R81.H0_H0 ;  /* 0x20000051ff057230 */ /* 0x000fe40000004100 */
[----:B------:R-:W-:Y:S02]  /*18e0*/  HFMA2 R82, R82, 1, 1, R94 ;  /* 0x3c003c0052527831 */ /* 0x000fe4000000005e */
[----:B------:R-:W-:Y:S01]  /*18f0*/  FFMA R32, R33, 0.029411764815449714661, R30 ;  /* 0x3cf0f0f121207823 */ /* 0x000fe2000000001e */
[----:B------:R-:W-:-:S03]  /*1900*/  FADD R4, R8, -R4 ;  /* 0x8000000408047221 */ /* 0x000fc60000000000 */
[----:B------:R-:W-:Y:S01]  /*1910*/  FADD R51, R5, -R32 ;  /* 0x8000002005337221 */ /* 0x000fe20000000000 */
[----:B------:R-:W-:Y:S01]  /*1920*/  FFMA R2, R3, R4, R2 ;  /* 0x0000000403027223 */ /* 0x000fe20000000002 */
[----:B------:R-:W-:Y:S01]  /*1930*/  FADD R30, R7, -R30 ;  /* 0x8000001e071e7221 */ /* 0x000fe20000000000 */
[----:B------:R-:W-:Y:S02]  /*1940*/  HADD2.F32 R4, -RZ, R81.H1_H1 ;  /* 0x30000051ff047230 */ /* 0x000fe40000004100 */
[----:B------:R-:W-:Y:S01]  /*1950*/  FFMA R50, R51, 0.028571428731083869934, R32 ;  /* 0x3cea0ea133327823 */ /* 0x000fe20000000020 */
[----:B------:R-:W-:Y:S02]  /*1960*/  HADD2 R82, R82, R74 ;  /* 0x0000004a52527230 */ /* 0x000fe40000000000 */
[----:B------:R-:W-:Y:S01]  /*1970*/  FFMA R2, R31, R30, R2 ;  /* 0x0000001e1f027223 */ /* 0x000fe20000000002 */
[----:B------:R-:W-:Y:S01]  /*1980*/  FADD R32, R6, -R32 ;  /* 0x8000002006207221 */ /* 0x000fe20000000000 */
[----:B------:R-:W-:Y:S01]  /*1990*/  FADD R31, R4, -R50 ;  /* 0x80000032041f7221 */ /* 0x000fe20000000000 */
[----:B------:R-:W-:Y:S01]  /*19a0*/  IADD3 R72, P0, PT, R156, 0xa00, RZ ;  /* 0x00000a009c487810 */ /* 0x000fe20007f1e0ff */
[----:B------:R-:W-:-:S02]  /*19b0*/  HADD2.F32 R3, -RZ, R82.H0_H0 ;  /* 0x20000052ff037230 */ /* 0x000fc40000004100 */
[----:B------:R-:W-:Y:S02]  /*19c0*/  HFMA2 R83, R83, 1, 1, R95 ;  /* 0x3c003c0053537831 */ /* 0x000fe4000000005f */
[----:B------:R-:W-:Y:S01]  /*19d0*/  FFMA R30, R31, 0.027777777984738349915, R50 ;  /* 0x3ce38e391f1e7823 */ /* 0x000fe20000000032 */
[----:B------:R-:W-:Y:S01]  /*19e0*/  FFMA R2, R33, R32, R2 ;  /* 0x0000002021027223 */ /* 0x000fe20000000002 */
[----:B------:R-:W-:Y:S01]  /*19f0*/  FADD R50, R5, -R50 ;  /* 0x8000003205327221 */ /* 0x000fe20000000000 */
[----:B------:R-:W-:Y:S01]  /*1a00*/  IADD3.X R73, PT, PT, RZ, R132, RZ, P0, !PT ;  /* 0x00000084ff497210 */ /* 0x000fe200007fe4ff */
[--C-:B------:R-:W-:Y:S01]  /*1a10*/  FADD R33, R3, -R30.reuse ;  /* 0x8000001e03217221 */ /* 0x100fe20000000000 */
[----:B------:R-:W-:Y:S01]  /*1a20*/  FADD R32, R4, -R30 ;  /* 0x8000001e04207221 */ /* 0x000fe20000000000 */
[----:B------:R-:W-:Y:S01]  /*1a30*/  FFMA R2, R51, R50, R2 ;  /* 0x0000003233027223 */ /* 0x000fe20000000002 */
[----:B------:R-:W-:Y:S01]  /*1a40*/  SHF.R.S32.HI R93, RZ, 0x1f, R73 ;  /* 0x0000001fff5d7819 */ /* 0x000fe20000011449 */
[----:B------:R-:W-:-:S02]  /*1a50*/  HFMA2 R83, R83, 1, 1, R75 ;  /* 0x3c003c0053537831 */ /* 0x000fc4000000004b */
[----:B------:R-:W-:Y:S01]  /*1a60*/  FFMA R50, R33, 0.027027027681469917297, R30 ;  /* 0x3cdd67c921327823 */ /* 0x000fe2000000001e */
[----:B------:R-:W-:Y:S01]  /*1a70*/  FFMA R32, R31, R32, R2 ;  /* 0x000000201f207223 */ /* 0x000fe20000000002 */
[----:B------:R-:W-:Y:S01]  /*1a80*/  HADD2.F32 R2, -RZ, R82.H1_H1 ;  /* 0x30000052ff027230 */ /* 0x000fe20000004100 */
[----:B------:R-:W-:Y:S01]  /*1a90*/  LEA.HI R93, P0, R93, R72, RZ, 0x3 ;  /* 0x000000485d5d7211 */ /* 0x000fe200078118ff */
[--C-:B------:R-:W-:Y:S01]  /*1aa0*/  FADD R30, R3, -R50.reuse ;  /* 0x80000032031e7221 */ /* 0x100fe20000000000 */
[----:B--2---:R-:W-:Y:S02]  /*1ab0*/  HADD2 R112, R108, R112 ;  /* 0x000000706c707230 */ /* 0x004fe40000000000 */
[----:B------:R-:W-:Y:S01]  /*1ac0*/  FADD R108, R2, -R50 ;  /* 0x80000032026c7221 */ /* 0x000fe20000000000 */
[----:B------:R-:W-:Y:S01]  /*1ad0*/  IADD3.X R72, PT, PT, RZ, R73, RZ, P0, !PT ;  /* 0x00000049ff487210 */ /* 0x000fe200007fe4ff */
[----:B------:R-:W-:Y:S01]  /*1ae0*/  FFMA R51, R33, R30, R32 ;  /* 0x0000001e21337223 */ /* 0x000fe20000000020 */
[----:B------:R-:W-:-:S02]  /*1af0*/  HADD2.F32 R30, -RZ, R83.H0_H0 ;  /* 0x20000053ff1e7230 */ /* 0x000fc40000004100 */
[----:B------:R-:W-:Y:S01]  /*1b00*/  FFMA R81, R108, 0.026315789669752120972, R50 ;  /* 0x3cd794366c517823 */ /* 0x000fe20000000032 */
[C---:B------:R-:W-:Y:S01]  /*1b10*/  SHF.L.U64.HI R32, R93.reuse, 0x1, R72 ;  /* 0x000000015d207819 */ /* 0x040fe20000010248 */
[----:B------:R-:W-:Y:S01]  /*1b20*/  HFMA2 R31, R112, 1, 1, R116 ;  /* 0x3c003c00701f7831 */ /* 0x000fe20000000074 */
[----:B------:R-:W-:Y:S01]  /*1b30*/  SHF.L.U32 R93, R93, 0x1, RZ ;  /* 0x000000015d5d7819 */ /* 0x000fe200000006ff */
[--C-:B------:R-:W-:Y:S01]  /*1b40*/  FADD R112, R30, -R81.reuse ;  /* 0x800000511e707221 */ /* 0x100fe20000000000 */
[----:B------:R-:W-:Y:S02]  /*1b50*/  HADD2.F32 R33, -RZ, R83.H1_H1 ;  /* 0x30000053ff217230 */ /* 0x000fe40000004100 */
[----:B------:R-:W-:Y:S01]  /*1b60*/  LOP3.LUT R93, R93, 0xfffffff0, RZ, 0xc0, !PT ;  /* 0xfffffff05d5d7812 */ /* 0x000fe200078ec0ff */
[----:B------:R-:W-:-:S03]  /*1b70*/  FFMA R116, R112, 0.025641025975346565247, R81 ;  /* 0x3cd20d2170747823 */ /* 0x000fc60000000051 */
[C---:B------:R-:W-:Y:S02]  /*1b80*/  IADD3 R72, P0, PT, R93.reuse, R128, RZ ;  /* 0x000000805d487210 */ /* 0x040fe40007f1e0ff */
[----:B------:R-:W-:Y:S01]  /*1b90*/  IADD3 R92, P1, PT, R93, R126, RZ ;  /* 0x0000007e5d5c7210 */ /* 0x000fe20007f3e0ff */
[--C-:B------:R-:W-:Y:S01]  /*1ba0*/  FADD R121, R33, -R116.reuse ;  /* 0x8000007421797221 */ /* 0x100fe20000000000 */
[C---:B------:R-:W-:Y:S02]  /*1bb0*/  IADD3.X R73, PT, PT, R32.reuse, R129, RZ, P0, !PT ;  /* 0x0000008120497210 */ /* 0x040fe400007fe4ff */
[----:B------:R-:W-:Y:S01]  /*1bc0*/  IADD3.X R93, PT, PT, R32, R127, RZ, P1, !PT ;  /* 0x0000007f205d7210 */ /* 0x000fe20000ffe4ff */
[----:B------:R-:W-:Y:S02]  /*1bd0*/  HADD2.F32 R32, -RZ, R31.H0_H0 ;  /* 0x2000001fff207230 */ /* 0x000fe40000004100 */
[----:B------:R-:W-:Y:S01]  /*1be0*/  FFMA R120, R121, 0.025000000372529029846, R116 ;  /* 0x3ccccccd79787823 */ /* 0x000fe20000000074 */
[----:B------:R-:W-:Y:S01]  /*1bf0*/  HFMA2 R109, R109, 1, 1, R113 ;  /* 0x3c003c006d6d7831 */ /* 0x000fe20000000071 */
[----:B------:R-:W2:Y:S02]  /*1c00*/  LDG.E.128 R72, desc[UR4][R72.64] ;  /* 0x0000000448487981 */ /* 0x000ea4000c1e1d00 */
[----:B------:R-:W-:-:S02]  /*1c10*/  FADD R113, -R120, R32 ;  /* 0x0000002078717221 */ /* 0x000fc40000000100 */
[----:B------:R-:W2:Y:S01]  /*1c20*/  LDG.E.128 R92, desc[UR8][R92.64] ;  /* 0x000000085c5c7981 */ /* 0x000ea2000c1e1d00 */
[----:B------:R-:W-:Y:S02]  /*1c30*/  HADD2.F32 R31, -RZ, R31.H1_H1 ;  /* 0x3000001fff1f7230 */ /* 0x000fe40000004100 */
[----:B------:R-:W-:Y:S01]  /*1c40*/  FFMA R122, R113, 0.024390242993831634521, R120 ;  /* 0x3cc7ce0c717a7823 */ /* 0x000fe20000000078 */
[----:B------:R-:W-:Y:S01]  /*1c50*/  FADD R50, R2, -R81 ;  /* 0x8000005102327221 */ /* 0x000fe20000000000 */
[----:B------:R-:W-:Y:S02]  /*1c60*/  HADD2 R109, R109, R117 ;  /* 0x000000756d6d7230 */ /* 0x000fe40000000000 */
[----:B------:R-:W-:Y:S01]  /*1c70*/  FADD R117, R31, -R122 ;  /* 0x8000007a1f757221 */ /* 0x000fe20000000000 */
[----:B------:R-:W-:Y:S01]  /*1c80*/  HFMA2 R110, R110, 1, 1, R114 ;  /* 0x3c003c006e6e7831 */ /* 0x000fe20000000072 */
[----:B------:R-:W2:Y:S01]  /*1c90*/  LDG.E.128 R80, desc[UR6][R154.64+0x1400] ;  /* 0x001400069a507981 */ /* 0x000ea2000c1e1d00 */
[----:B------:R-:W-:Y:S01]  /*1ca0*/  FFMA R51, R108, R50, R51 ;  /* 0x000000326c337223 */ /* 0x000fe20000000033 */
[----:B------:R-:W-:-:S02]  /*1cb0*/  HADD2.F32 R50, -RZ, R109.H0_H0 ;  /* 0x2000006dff327230 */ /* 0x000fc40000004100 */
[----:B------:R-:W-:Y:S01]  /*1cc0*/  FFMA R108, R117, 0.023809524253010749817, R122 ;  /* 0x3cc30c31756c7823 */ /* 0x000fe2000000007a */
[----:B------:R-:W-:-:S03]  /*1cd0*/  FADD R116, R30, -R116 ;  /* 0x800000741e747221 */ /* 0x000fc60000000000 */
[--C-:B------:R-:W-:Y:S01]  /*1ce0*/  FADD R131, R50, -R108.reuse ;  /* 0x8000006c32837221 */ /* 0x100fe20000000000 */
[----:B------:R-:W-:Y:S02]  /*1cf0*/  HFMA2 R110, R110, 1, 1, R118 ;  /* 0x3c003c006e6e7831 */ /* 0x000fe40000000076 */
[----:B------:R-:W-:Y:S01]  /*1d00*/  FFMA R116, R112, R116, R51 ;  /* 0x0000007470747223 */ /* 0x000fe20000000033 */
[----:B------:R-:W-:Y:S02]  /*1d10*/  HADD2.F32 R51, -RZ, R109.H1_H1 ;  /* 0x3000006dff337230 */ /* 0x000fe40000004100 */
[----:B------:R-:W-:Y:S01]  /*1d20*/  FFMA R114, R131, 0.023255813866853713989, R108 ;  /* 0x3cbe82fa83727823 */ /* 0x000fe2000000006c */
[----:B------:R-:W-:-:S03]  /*1d30*/  FADD R120, R33, -R120 ;  /* 0x8000007821787221 */ /* 0x000fc60000000000 */
[----:B------:R-:W-:Y:S01]  /*1d40*/  FADD R133, R51, -R114 ;  /* 0x8000007233857221 */ /* 0x000fe20000000000 */
[----:B------:R-:W-:Y:S01]  /*1d50*/  FFMA R116, R121, R120, R116 ;  /* 0x0000007879747223 */ /* 0x000fe20000000074 */
[----:B------:R-:W-:Y:S01]  /*1d60*/  IADD3 R112, P0, PT, R156, 0xb00, RZ ;  /* 0x00000b009c707810 */ /* 0x000fe20007f1e0ff */
[--C-:B------:R-:W-:Y:S02]  /*1d70*/  HADD2.F32 R120, -RZ, R110.reuse.H0_H0 ;  /* 0x2000006eff787230 */ /* 0x100fe40000004100 */
[----:B------:R-:W-:Y:S01]  /*1d80*/  FFMA R134, R133, 0.022727273404598236084, R114 ;  /* 0x3cba2e8c85867823 */ /* 0x000fe20000000072 */
[----:B------:R-:W-:Y:S01]  /*1d90*/  HFMA2 R111, R111, 1, 1, R115 ;  /* 0x3c003c006f6f7831 */ /* 0x000fe20000000073 */
[----:B------:R-:W-:Y:S02]  /*1da0*/  IADD3.X R118, PT, PT, RZ, R132, RZ, P0, !PT ;  /* 0x00000084ff767210 */ /* 0x000fe400007fe4ff */
[----:B------:R-:W-:Y:S01]  /*1db0*/  FADD R135, R120, -R134 ;  /* 0x8000008678877221 */ /* 0x000fe20000000000 */
[----:B------:R-:W-:Y:S01]  /*1dc0*/  HADD2.F32 R121, -RZ, R110.H1_H1 ;  /* 0x3000006eff797230 */ /* 0x000fe20000004100 */
[----:B------:R-:W-:-:S02]  /*1dd0*/  SHF.R.S32.HI R109, RZ, 0x1f, R118 ;  /* 0x0000001fff6d7819 */ /* 0x000fc40000011476 */
[----:B------:R-:W-:Y:S01]  /*1de0*/  FFMA R136, R135, 0.022222222760319709778, R134 ;  /* 0x3cb60b6187887823 */ /* 0x000fe20000000086 */
[----:B------:R-:W-:Y:S01]  /*1df0*/  FADD R122, R32, -R122 ;  /* 0x8000007a207a7221 */ /* 0x000fe20000000000 */
[----:B------:R-:W-:Y:S01]  /*1e00*/  LEA.HI R109, P0, R109, R112, RZ, 0x3 ;  /* 0x000000706d6d7211 */ /* 0x000fe200078118ff */
[----:B------:R-:W-:Y:S02]  /*1e10*/  HADD2 R111, R111, R119 ;  /* 0x000000776f6f7230 */ /* 0x000fe40000000000 */
[----:B------:R-:W-:Y:S01]  /*1e20*/  FADD R137, R121, -R136 ;  /* 0x8000008879897221 */ /* 0x000fe20000000000 */
[----:B---3--:R-:W-:Y:S02]  /*1e30*/  HFMA2 R12, R56, 1, 1, R12 ;  /* 0x3c003c00380c7831 */ /* 0x008fe4000000000c */
[----:B------:R-:W-:Y:S01]  /*1e40*/  FFMA R116, R113, R122, R116 ;  /* 0x0000007a71747223 */ /* 0x000fe20000000074 */
[----:B------:R-:W-:Y:S01]  /*1e50*/  SHF.L.U32 R113, R109, 0x1, RZ ;  /* 0x000000016d717819 */ /* 0x000fe200000006ff */
[----:B------:R-:W-:-:S02]  /*1e60*/  HADD2.F32 R56, -RZ, R111.H0_H0 ;  /* 0x2000006fff387230 */ /* 0x000fc40000004100 */
[----:B------:R-:W-:Y:S01]  /*1e70*/  FFMA R138, R137, 0.021739130839705467224, R136 ;  /* 0x3cb21643898a7823 */ /* 0x000fe20000000088 */
[----:B------:R-:W-:Y:S01]  /*1e80*/  FADD R108, R31, -R108 ;  /* 0x8000006c1f6c7221 */ /* 0x000fe20000000000 */
[----:B------:R-:W-:Y:S01]  /*1e90*/  IADD3.X R118, PT, PT, RZ, R118, RZ, P0, !PT ;  /* 0x00000076ff767210 */ /* 0x000fe200007fe4ff */
[----:B------:R-:W-:Y:S01]  /*1ea0*/  HFMA2 R110, R57, 1, 1, R13 ;  /* 0x3c003c00396e7831 */ /* 0x000fe2000000000d */
[----:B------:R-:W-:Y:S01]  /*1eb0*/  LOP3.LUT R113, R113, 0xfffffff0, RZ, 0xc0, !PT ;  /* 0xfffffff071717812 */ /* 0x000fe200078ec0ff */
[----:B------:R-:W-:Y:S01]  /*1ec0*/  FADD R13, R56, -R138 ;  /* 0x8000008a380d7221 */ /* 0x000fe20000000000 */
[----:B------:R-:W-:Y:S02]  /*1ed0*/  HFMA2 R12, R12, 1, 1, R52 ;  /* 0x3c003c000c0c7831 */ /* 0x000fe40000000034 */
[----:B------:R-:W-:Y:S01]  /*1ee0*/  FFMA R116, R117, R108, R116 ;  /* 0x0000006c75747223 */ /* 0x000fe20000000074 */
[----:B------:R-:W-:Y:S01]  /*1ef0*/  SHF.L.U64.HI R118, R109, 0x1, R118 ;  /* 0x000000016d767819 */ /* 0x000fe20000010276 */
[----:B------:R-:W-:Y:S01]  /*1f00*/  HADD2.F32 R52, -RZ, R111.H1_H1 ;  /* 0x3000006fff347230 */ /* 0x000fe20000004100 */
[----:B------:R-:W-:Y:S01]  /*1f10*/  IADD3 R108, P0, PT, R113, R128, RZ ;  /* 0x00000080716c7210 */ /* 0x000fe20007f1e0ff */
[----:B------:R-:W-:Y:S01]  /*1f20*/  FFMA R139, R13, 0.021276595070958137512, R138 ;  /* 0x3cae4c410d8b7823 */ /* 0x000fe2000000008a */
[----:B------:R-:W-:-:S02]  /*1f30*/  IADD3 R112, P1, PT, R113, R126, RZ ;  /* 0x0000007e71707210 */ /* 0x000fc40007f3e0ff */
[----:B------:R-:W-:Y:S01]  /*1f40*/  IADD3.X R109, PT, PT, R118, R129, RZ, P0, !PT ;  /* 0x00000081766d7210 */ /* 0x000fe200007fe4ff */
[--C-:B------:R-:W-:Y:S01]  /*1f50*/  FADD R140, R52, -R139.reuse ;  /* 0x8000008b348c7221 */ /* 0x100fe20000000000 */
[----:B------:R-:W-:Y:S01]  /*1f60*/  IADD3.X R113, PT, PT, R118, R127, RZ, P1, !PT ;  /* 0x0000007f76717210 */ /* 0x000fe20000ffe4ff */
[----:B------:R-:W-:Y:S02]  /*1f70*/  HFMA2 R122, R110, 1, 1, R53 ;  /* 0x3c003c006e7a7831 */ /* 0x000fe40000000035 */
[--C-:B------:R-:W-:Y:S02]  /*1f80*/  HADD2.F32 R57, -RZ, R12.reuse.H0_H0 ;  /* 0x2000000cff397230 */ /* 0x100fe40000004100 */
[----:B------:R-:W-:Y:S01]  /*1f90*/  FFMA R141, R140, 0.020833333954215049744, R139 ;  /* 0x3caaaaab8c8d7823 */ /* 0x000fe2000000008b */
[----:B------:R-:W-:Y:S02]  /*1fa0*/  HADD2.F32 R53, -RZ, R12.H1_H1 ;  /* 0x3000000cff357230 */ /* 0x000fe40000004100 */
[----:B------:R-:W-:Y:S01]  /*1fb0*/  FADD R12, R50, -R114 ;  /* 0x80000072320c7221 */ /* 0x000fe20000000000 */
[----:B------:R-:W3:Y:S01]  /*1fc0*/  LDG.E.128 R108, desc[UR4][R108.64] ;  /* 0x000000046c6c7981 */ /* 0x000ee2000c1e1d00 */
[----:B------:R-:W-:-:S03]  /*1fd0*/  FADD R142, -R141, R57 ;  /* 0x000000398d8e7221 */ /* 0x000fc60000000100 */
[----:B------:R-:W3:Y:S01]  /*1fe0*/  LDG.E.128 R112, desc[UR8][R112.64] ;  /* 0x0000000870707981 */ /* 0x000ee2000c1e1d00 */
[----:B------:R-:W-:Y:S01]  /*1ff0*/  FFMA R144, R142, 0.02040816284716129303, R141 ;  /* 0x3ca72f058e907823 */ /* 0x000fe2000000008d */
[----:B------:R-:W-:Y:S02]  /*2000*/  FFMA R12, R131, R12, R116 ;  /* 0x0000000c830c7223 */ /* 0x000fe40000000074 */
[----:B------:R-:W3:Y:S01]  /*2010*/  LDG.E.128 R116, desc[UR6][R154.64+0x1600] ;  /* 0x001600069a747981 */ /* 0x000ee2000c1e1d00 */
[----:B------:R-:W-:Y:S01]  /*2020*/  FADD R131, R53, -R144 ;  /* 0x8000009035837221 */ /* 0x000fe20000000000 */
[----:B------:R-:W-:Y:S02]  /*2030*/  HFMA2 R14, R58, 1, 1, R14 ;  /* 0x3c003c003a0e7831 */ /* 0x000fe4000000000e */
[----:B------:R-:W-:Y:S02]  /*2040*/  HADD2.F32 R58, -RZ, R122.H0_H0 ;  /* 0x2000007aff3a7230 */ /* 0x000fe40000004100 */
[----:B------:R-:W-:Y:S01]  /*2050*/  FADD R134, R51, -R134 ;  /* 0x8000008633867221 */ /* 0x000fe20000000000 */
[----:B------:R-:W-:-:S03]  /*2060*/  FFMA R143, R131, 0.019999999552965164185, R144 ;  /* 0x3ca3d70a838f7823 */ /* 0x000fc60000000090 */
[----:B------:R-:W-:Y:S01]  /*2070*/  FFMA R12, R133, R134, R12 ;  /* 0x00000086850c7223 */ /* 0x000fe2000000000c */
[--C-:B------:R-:W-:Y:S01]  /*2080*/  FADD R133, R58, -R143.reuse ;  /* 0x8000008f3a857221 */ /* 0x100fe20000000000 */
[----:B------:R-:W-:Y:S02]  /*2090*/  HFMA2 R14, R14, 1, 1, R54 ;  /* 0x3c003c000e0e7831 */ /* 0x000fe40000000036 */
[----:B------:R-:W-:Y:S02]  /*20a0*/  HADD2.F32 R122, -RZ, R122.H1_H1 ;  /* 0x3000007aff7a7230 */ /* 0x000fe40000004100 */
[----:B------:R-:W-:Y:S01]  /*20b0*/  FFMA R145, R133, 0.019607843831181526184, R143 ;  /* 0x3ca0a0a185917823 */ /* 0x000fe2000000008f */
[----:B------:R-:W-:Y:S01]  /*20c0*/  FADD R136, R120, -R136 ;  /* 0x8000008878887221 */ /* 0x000fe20000000000 */
[----:B------:R-:W-:Y:S02]  /*20d0*/  HFMA2 R15, R59, 1, 1, R15 ;  /* 0x3c003c003b0f7831 */ /* 0x000fe4000000000f */
[----:B------:R-:W-:Y:S01]  /*20e0*/  FADD R134, R122, -R145 ;  /* 0x800000917a867221 */ /* 0x000fe20000000000 */
[----:B------:R-:W-:Y:S01]  /*20f0*/  FFMA R12, R135, R136, R12 ;  /* 0x00000088870c7223 */ /* 0x000fe2000000000c */
[----:B------:R-:W-:-:S02]  /*2100*/  HADD2.F32 R54, -RZ, R14.H0_H0 ;  /* 0x2000000eff367230 */ /* 0x000fc40000004100 */
[----:B------:R-:W-:Y:S01]  /*2110*/  FFMA R135, R134, 0.019230769947171211243, R145 ;  /* 0x3c9d89d986877823 */ /* 0x000fe20000000091 */
[----:B------:R-:W-:-:S03]  /*2120*/  HFMA2 R15, R15, 1, 1, R55 ;  /* 0x3c003c000f0f7831 */ /* 0x000fc60000000037 */
[--C-:B------:R-:W-:Y:S01]  /*2130*/  FADD R136, R54, -R135.reuse ;  /* 0x8000008736887221 */ /* 0x100fe20000000000 */
[----:B------:R-:W-:Y:S01]  /*2140*/  FADD R138, R121, -R138 ;  /* 0x8000008a798a7221 */ /* 0x000fe20000000000 */
[----:B------:R-:W-:Y:S02]  /*2150*/  HADD2.F32 R59, -RZ, R14.H1_H1 ;  /* 0x3000000eff3b7230 */ /* 0x000fe40000004100 */
[----:B------:R-:W-:Y:S01]  /*2160*/  FFMA R14, R136, 0.018867924809455871582, R135 ;  /* 0x3c9a90e8880e7823 */ /* 0x000fe20000000087 */
[----:B------:R-:W-:Y:S01]  /*2170*/  FFMA R12, R137, R138, R12 ;  /* 0x0000008a890c7223 */ /* 0x000fe2000000000c */
[----:B-----5:R-:W-:Y:S02]  /*2180*/  HFMA2 R76, R60, 1, 1, R76 ;  /* 0x3c003c003c4c7831 */ /* 0x020fe4000000004c */
[----:B------:R-:W-:Y:S01]  /*2190*/  FADD R137, R59, -R14 ;  /* 0x8000000e3b897221 */ /* 0x000fe20000000000 */
[----:B------:R-:W-:Y:S01]  /*21a0*/  FADD R139, R56, -R139 ;  /* 0x8000008b388b7221 */ /* 0x000fe20000000000 */
[----:B------:R-:W-:-:S02]  /*21b0*/  HADD2.F32 R55, -RZ, R15.H0_H0 ;  /* 0x2000000fff377230 */ /* 0x000fc40000004100 */
[----:B------:R-:W-:Y:S01]  /*21c0*/  FFMA R138, R137, 0.018518518656492233276, R14 ;  /* 0x3c97b426898a7823 */ /* 0x000fe2000000000e */
[----:B------:R-:W-:Y:S01]  /*21d0*/  FFMA R12, R13, R139, R12 ;  /* 0x0000008b0d0c7223 */ /* 0x000fe2000000000c */
[----:B----4-:R-:W-:Y:S02]  /*21e0*/  HFMA2 R76, R76, 1, 1, R64 ;  /* 0x3c003c004c4c7831 */ /* 0x010fe40000000040 */
[----:B------:R-:W-:Y:S01]  /*21f0*/  FADD R139, R55, -R138 ;  /* 0x8000008a378b7221 */ /* 0x000fe20000000000 */
[----:B------:R-:W-:-:S03]  /*2200*/  HADD2.F32 R60, -RZ, R15.H1_H1 ;  /* 0x3000000fff3c7230 */ /* 0x000fc60000004100 */
[----:B------:R-:W-:Y:S01]  /*2210*/  FFMA R15, R139, 0.018181817606091499329, R138 ;  /* 0x3c94f2098b0f7823 */ /* 0x000fe2000000008a */
[----:B------:R-:W-:Y:S01]  /*2220*/  FADD R141, R52, -R141 ;  /* 0x8000008d348d7221 */ /* 0x000fe20000000000 */
[----:B------:R-:W-:Y:S02]  /*2230*/  HADD2 R77, R61, R77 ;  /* 0x0000004d3d4d7230 */ /* 0x000fe40000000000 */
[--C-:B------:R-:W-:Y:S01]  /*2240*/  FADD R64, R60, -R15.reuse ;  /* 0x8000000f3c407221 */ /* 0x100fe20000000000 */
[----:B------:R-:W-:Y:S01]  /*2250*/  FFMA R12, R140, R141, R12 ;  /* 0x0000008d8c0c7223 */ /* 0x000fe2000000000c */
[----:B------:R-:W-:Y:S02]  /*2260*/  HADD2.F32 R61, -RZ, R76.H0_H0 ;  /* 0x2000004cff3d7230 */ /* 0x000fe40000004100 */
[----:B------:R-:W-:Y:S01]  /*2270*/  FFMA R140, R64, 0.01785714365541934967, R15 ;  /* 0x3c924925408c7823 */ /* 0x000fe2000000000f */
[----:B------:R-:W-:-:S03]  /*2280*/  HFMA2 R77, R77, 1, 1, R65 ;  /* 0x3c003c004d4d7831 */ /* 0x000fc60000000041 */
[----:B------:R-:W-:Y:S01]  /*2290*/  FADD R65, -R140, R61 ;  /* 0x0000003d8c417221 */ /* 0x000fe20000000100 */
[----:B------:R-:W-:Y:S02]  /*22a0*/  HADD2.F32 R76, -RZ, R76.H1_H1 ;  /* 0x3000004cff4c7230 */ /* 0x000fe40000004100 */
[----:B------:R-:W-:Y:S01]  /*22b0*/  FADD R13, R57, -R144 ;  /* 0x80000090390d7221 */ /* 0x000fe20000000000 */
[----:B------:R-:W-:-:S03]  /*22c0*/  FFMA R141, R65, 0.017543859779834747314, R140 ;  /* 0x3c8fb824418d7823 */ /* 0x000fc6000000008c */
[----:B------:R-:W-:Y:S01]  /*22d0*/  FFMA R12, R142, R13, R12 ;  /* 0x0000000d8e0c7223 */ /* 0x000fe2000000000c */
[----:B------:R-:W-:Y:S02]  /*22e0*/  HFMA2 R78, R62, 1, 1, R78 ;  /* 0x3c003c003e4e7831 */ /* 0x000fe4000000004e */
[----:B------:R-:W-:Y:S01]  /*22f0*/  FADD R142, R76, -R141 ;  /* 0x8000008d4c8e7221 */ /* 0x000fe20000000000 */
[----:B------:R-:W-:Y:S02]  /*2300*/  HADD2.F32 R62, -RZ, R77.H0_H0 ;  /* 0x2000004dff3e7230 */ /* 0x000fe40000004100 */
[----:B------:R-:W-:Y:S01]  /*2310*/  FADD R143, R53, -R143 ;  /* 0x8000008f358f7221 */ /* 0x000fe20000000000 */
[----:B------:R-:W-:-:S03]  /*2320*/  FFMA R147, R142, 0.017241379246115684509, R141 ;  /* 0x3c8d3dcb8e937823 */ /* 0x000fc6000000008d */
[----:B------:R-:W-:Y:S01]  /*2330*/  FFMA R12, R131, R143, R12 ;  /* 0x0000008f830c7223 */ /* 0x000fe2000000000c */
[----:B------:R-:W-:Y:S02]  /*2340*/  HFMA2 R66, R78, 1, 1, R66 ;  /* 0x3c003c004e427831 */ /* 0x000fe40000000042 */
[----:B------:R-:W-:Y:S01]  /*2350*/  FADD R131, R62, -R147 ;  /* 0x800000933e837221 */ /* 0x000fe20000000000 */
[----:B------:R-:W-:Y:S02]  /*2360*/  HADD2.F32 R77, -RZ, R77.H1_H1 ;  /* 0x3000004dff4d7230 */ /* 0x000fe40000004100 */
[----:B------:R-:W-:Y:S01]  /*2370*/  FADD R145, R58, -R145 ;  /* 0x800000913a917221 */ /* 0x000fe20000000000 */
[----:B------:R-:W-:-:S03]  /*2380*/  FFMA R143, R131, 0.016949152573943138123, R147 ;  /* 0x3c8ad8f3838f7823 */ /* 0x000fc60000000093 */
[----:B------:R-:W-:Y:S01]  /*2390*/  FFMA R12, R133, R145, R12 ;  /* 0x00000091850c7223 */ /* 0x000fe2000000000c */
[----:B------:R-:W-:Y:S02]  /*23a0*/  HFMA2 R79, R63, 1, 1, R79 ;  /* 0x3c003c003f4f7831 */ /* 0x000fe4000000004f */
[----:B------:R-:W-:Y:S01]  /*23b0*/  FADD R133, R77, -R143 ;  /* 0x8000008f4d857221 */ /* 0x000fe20000000000 */
[----:B------:R-:W-:Y:S02]  /*23c0*/  HADD2.F32 R78, -RZ, R66.H0_H0 ;  /* 0x20000042ff4e7230 */ /* 0x000fe40000004100 */
[----:B------:R-:W-:Y:S01]  /*23d0*/  FADD R135, R122, -R135 ;  /* 0x800000877a877221 */ /* 0x000fe20000000000 */
[----:B------:R-:W-:-:S03]  /*23e0*/  FFMA R144, R133, 0.016666667535901069641, R143 ;  /* 0x3c88888985907823 */ /* 0x000fc6000000008f */
[----:B------:R-:W-:Y:S01]  /*23f0*/  FFMA R12, R134, R135, R12 ;  /* 0x00000087860c7223 */ /* 0x000fe2000000000c */
[----:B------:R-:W-:Y:S02]  /*2400*/  HFMA2 R67, R79, 1, 1, R67 ;  /* 0x3c003c004f437831 */ /* 0x000fe40000000043 */
[----:B------:R-:W-:Y:S01]  /*2410*/  FADD R135, R78, -R144 ;  /* 0x800000904e877221 */ /* 0x000fe20000000000 */
[----:B------:R-:W-:-:S03]  /*2420*/  HADD2.F32 R63, -RZ, R66.H1_H1 ;  /* 0x30000042ff3f7230 */ /* 0x000fc60000004100 */
[----:B------:R-:W-:Y:S01]  /*2430*/  FFMA R66, R135, 0.016393441706895828247, R144 ;  /* 0x3c864b8a87427823 */ /* 0x000fe20000000090 */
[----:B------:R-:W-:-:S03]  /*2440*/  HFMA2 R104, R96, 1, 1, R104 ;  /* 0x3c003c0060687831 */ /* 0x000fc60000000068 */
[----:B------:R-:W-:Y:S01]  /*2450*/  FADD R145, R63, -R66 ;  /* 0x800000423f917221 */ /* 0x000fe20000000000 */
[----:B------:R-:W-:Y:S01]  /*2460*/  FADD R13, R54, -R14 ;  /* 0x8000000e360d7221 */ /* 0x000fe20000000000 */
[----:B------:R-:W-:Y:S02]  /*2470*/  HADD2.F32 R79, -RZ, R67.H0_H0 ;  /* 0x20000043ff4f7230 */ /* 0x000fe40000004100 */
[----:B------:R-:W-:Y:S01]  /*2480*/  FFMA R14, R145, 0.016129031777381896973, R66 ;  /* 0x3c842108910e7823 */ /* 0x000fe20000000042 */
[----:B------:R-:W-:-:S03]  /*2490*/  HFMA2 R104, R104, 1, 1, R100 ;  /* 0x3c003c0068687831 */ /* 0x000fc60000000064 */
[----:B------:R-:W-:Y:S01]  /*24a0*/  FADD R149, R79, -R14 ;  /* 0x8000000e4f957221 */ /* 0x000fe20000000000 */
[----:B------:R-:W-:-:S03]  /*24b0*/  HADD2.F32 R96, -RZ, R67.H1_H1 ;  /* 0x30000043ff607230 */ /* 0x000fc60000004100 */
[----:B------:R-:W-:Y:S01]  /*24c0*/  FFMA R67, R149, 0.015873016789555549622, R14 ;  /* 0x3c82082195437823 */ /* 0x000fe2000000000e */
[----:B------:R-:W-:Y:S01]  /*24d0*/  FFMA R12, R136, R13, R12 ;  /* 0x0000000d880c7223 */ /* 0x000fe2000000000c */
[----:B------:R-:W-:Y:S02]  /*24e0*/  FADD R138, R59, -R138 ;  /* 0x8000008a3b8a7221 */ /* 0x000fe40000000000 */
[----:B------:R-:W-:Y:S01]  /*24f0*/  FADD R134, R96, -R67 ;  /* 0x8000004360867221 */ /* 0x000fe20000000000 */
[----:B------:R-:W-:Y:S02]  /*2500*/  HADD2.F32 R100, -RZ, R104.H0_H0 ;  /* 0x20000068ff647230 */ /* 0x000fe40000004100 */
[----:B------:R-:W-:Y:S01]  /*2510*/  FFMA R12, R137, R138, R12 ;  /* 0x0000008a890c7223 */ /* 0x000fe2000000000c */
[----:B------:R-:W-:Y:S01]  /*2520*/  FADD R15, R55, -R15 ;  /* 0x8000000f370f7221 */ /* 0x000fe20000000000 */
[----:B------:R-:W-:Y:S01]  /*2530*/  FFMA R137, R134, 0.015625, R67 ;  /* 0x3c80000086897823 */ /* 0x000fe20000000043 */
[----:B------:R-:W-:-:S02]  /*2540*/  HFMA2 R97, R97, 1, 1, R105 ;  /* 0x3c003c0061617831 */ /* 0x000fc40000000069 */
[----:B------:R-:W-:Y:S01]  /*2550*/  FFMA R12, R139, R15, R12 ;  /* 0x0000000f8b0c7223 */ /* 0x000fe2000000000c */
[----:B------:R-:W-:Y:S01]  /*2560*/  FADD R15, -R137, R100 ;  /* 0x00000064890f7221 */ /* 0x000fe20000000100 */
[----:B------:R-:W-:Y:S02]  /*2570*/  HADD2.F32 R104, -RZ, R104.H1_H1 ;  /* 0x30000068ff687230 */ /* 0x000fe40000004100 */
[----:B------:R-:W-:Y:S01]  /*2580*/  FADD R13, R60, -R140 ;  /* 0x8000008c3c0d7221 */ /* 0x000fe20000000000 */
[----:B------:R-:W-:-:S03]  /*2590*/  FFMA R105, R15, 0.015384615398943424225, R137 ;  /* 0x3c7c0fc10f697823 */ /* 0x000fc60000000089 */
[----:B------:R-:W-:Y:S01]  /*25a0*/  FFMA R12, R64, R13, R12 ;  /* 0x0000000d400c7223 */ /* 0x000fe2000000000c */
[----:B------:R-:W-:Y:S02]  /*25b0*/  HADD2 R101, R97, R101 ;  /* 0x0000006561657230 */ /* 0x000fe40000000000 */
[----:B------:R-:W-:Y:S01]  /*25c0*/  FADD R13, R104, -R105 ;  /* 0x80000069680d7221 */ /* 0x000fe20000000000 */
[----:B------:R-:W-:Y:S02]  /*25d0*/  HFMA2 R106, R98, 1, 1, R106 ;  /* 0x3c003c00626a7831 */ /* 0x000fe4000000006a */
[----:B------:R-:W-:Y:S01]  /*25e0*/  FADD R141, R61, -R141 ;  /* 0x8000008d3d8d7221 */ /* 0x000fe20000000000 */
[----:B------:R-:W-:Y:S02]  /*25f0*/  HADD2.F32 R97, -RZ, R101.H0_H0 ;  /* 0x20000065ff617230 */ /* 0x000fe40000004100 */
[----:B------:R-:W-:Y:S01]  /*2600*/  FFMA R64, R13, 0.015151515603065490723, R105 ;  /* 0x3c783e100d407823 */ /* 0x000fe20000000069 */
[----:B------:R-:W-:-:S03]  /*2610*/  FFMA R12, R65, R141, R12 ;  /* 0x0000008d410c7223 */ /* 0x000fc6000000000c */
[--C-:B------:R-:W-:Y:S01]  /*2620*/  FADD R65, R97, -R64.reuse ;  /* 0x8000004061417221 */ /* 0x100fe20000000000 */
[----:B------:R-:W-:Y:S02]  /*2630*/  HFMA2 R106, R106, 1, 1, R102 ;  /* 0x3c003c006a6a7831 */ /* 0x000fe40000000066 */
[----:B------:R-:W-:Y:S01]  /*2640*/  FADD R147, R76, -R147 ;  /* 0x800000934c937221 */ /* 0x000fe20000000000 */
[----:B------:R-:W-:Y:S02]  /*2650*/  HADD2.F32 R98, -RZ, R101.H1_H1 ;  /* 0x30000065ff627230 */ /* 0x000fe40000004100 */
[----:B------:R-:W-:Y:S01]  /*2660*/  FFMA R136, R65, 0.014925372786819934845, R64 ;  /* 0x3c74898d41887823 */ /* 0x000fe20000000040 */
[----:B------:R-:W-:Y:S01]  /*2670*/  FADD R143, R62, -R143 ;  /* 0x8000008f3e8f7221 */ /* 0x000fe20000000000 */
[----:B------:R-:W-:Y:S01]  /*2680*/  FFMA R12, R142, R147, R12 ;  /* 0x000000938e0c7223 */ /* 0x000fe2000000000c */
[----:B------:R-:W-:Y:S02]  /*2690*/  HFMA2 R107, R99, 1, 1, R107 ;  /* 0x3c003c00636b7831 */ /* 0x000fe4000000006b */
[----:B------:R-:W-:Y:S01]  /*26a0*/  FADD R139, R98, -R136 ;  /* 0x80000088628b7221 */ /* 0x000fe20000000000 */
[----:B------:R-:W-:Y:S01]  /*26b0*/  FFMA R12, R131, R143, R12 ;  /* 0x0000008f830c7223 */ /* 0x000fe2000000000c */
[----:B------:R-:W-:-:S02]  /*26c0*/  HADD2.F32 R101, -RZ, R106.H0_H0 ;  /* 0x2000006aff657230 */ /* 0x000fc40000004100 */
[----:B------:R-:W-:Y:S01]  /*26d0*/  FFMA R131, R139, 0.01470588240772485733, R136 ;  /* 0x3c70f0f18b837823 */ /* 0x000fe20000000088 */
[----:B------:R-:W-:Y:S01]  /*26e0*/  FADD R144, R77, -R144 ;  /* 0x800000904d907221 */ /* 0x000fe20000000000 */
[----:B------:R-:W-:Y:S02]  /*26f0*/  HFMA2 R107, R107, 1, 1, R103 ;  /* 0x3c003c006b6b7831 */ /* 0x000fe40000000067 */
[----:B------:R-:W-:Y:S01]  /*2700*/  FADD R138, R101, -R131 ;  /* 0x80000083658a7221 */ /* 0x000fe20000000000 */
[----:B------:R-:W-:-:S03]  /*2710*/  HADD2.F32 R99, -RZ, R106.H1_H1 ;  /* 0x3000006aff637230 */ /* 0x000fc60000004100 */
[----:B------:R-:W-:Y:S01]  /*2720*/  FFMA R106, R138, 0.014492753893136978149, R131 ;  /* 0x3c6d73048a6a7823 */ /* 0x000fe20000000083 */
[----:B------:R-:W-:Y:S01]  /*2730*/  FFMA R12, R133, R144, R12 ;  /* 0x00000090850c7223 */ /* 0x000fe2000000000c */
[----:B------:R-:W-:Y:S01]  /*2740*/  FADD R66, R78, -R66 ;  /* 0x800000424e427221 */ /* 0x000fe20000000000 */
[----:B------:R-:W-:Y:S02]  /*2750*/  HFMA2 R68, R68, 1, 1, R84 ;  /* 0x3c003c0044447831 */ /* 0x000fe40000000054 */
[----:B------:R-:W-:Y:S01]  /*2760*/  FADD R133, R99, -R106 ;  /* 0x8000006a63857221 */ /* 0x000fe20000000000 */
[----:B------:R-:W-:Y:S01]  /*2770*/  FADD R14, R63, -R14 ;  /* 0x8000000e3f0e7221 */ /* 0x000fe20000000000 */
[----:B------:R-:W-:Y:S01]  /*2780*/  FFMA R12, R135, R66, R12 ;  /* 0x00000042870c7223 */ /* 0x000fe2000000000c */
[----:B------:R-:W-:Y:S02]  /*2790*/  HADD2.F32 R102, -RZ, R107.H0_H0 ;  /* 0x2000006bff667230 */ /* 0x000fe40000004100 */
[----:B------:R-:W-:Y:S01]  /*27a0*/  FFMA R66, R133, 0.014285714365541934967, R106 ;  /* 0x3c6a0ea185427823 */ /* 0x000fe2000000006a */
[----:B------:R-:W-:Y:S01]  /*27b0*/  FADD R67, R79, -R67 ;  /* 0x800000434f437221 */ /* 0x000fe20000000000 */
[----:B------:R-:W-:Y:S01]  /*27c0*/  FFMA R12, R145, R14, R12 ;  /* 0x0000000e910c7223 */ /* 0x000fe2000000000c */
[----:B------:R-:W-:-:S02]  /*27d0*/  HFMA2 R68, R68, 1, 1, R88 ;  /* 0x3c003c0044447831 */ /* 0x000fc40000000058 */
[----:B------:R-:W-:Y:S01]  /*27e0*/  FADD R135, R102, -R66 ;  /* 0x8000004266877221 */ /* 0x000fe20000000000 */
[----:B------:R-:W-:Y:S02]  /*27f0*/  HADD2.F32 R84, -RZ, R107.H1_H1 ;  /* 0x3000006bff547230 */ /* 0x000fe40000004100 */
[----:B------:R-:W-:Y:S01]  /*2800*/  FFMA R12, R149, R67, R12 ;  /* 0x00000043950c7223 */ /* 0x000fe2000000000c */
[----:B------:R-:W-:Y:S01]  /*2810*/  FFMA R67, R135, 0.014084506779909133911, R66 ;  /* 0x3c66c2b487437823 */ /* 0x000fe20000000042 */
[----:B------:R-:W-:-:S03]  /*2820*/  FADD R137, R96, -R137 ;  /* 0x8000008960897221 */ /* 0x000fc60000000000 */
[--C-:B------:R-:W-:Y:S01]  /*2830*/  FADD R14, R84, -R67.reuse ;  /* 0x80000043540e7221 */ /* 0x100fe20000000000 */
[--C-:B------:R-:W-:Y:S02]  /*2840*/  HADD2.F32 R88, -RZ, R68.reuse.H0_H0 ;  /* 0x20000044ff587230 */ /* 0x100fe40000004100 */
[----:B------:R-:W-:Y:S02]  /*2850*/  HFMA2 R69, R69, 1, 1, R85 ;  /* 0x3c003c0045457831 */ /* 0x000fe40000000055 */
[----:B------:R-:W-:Y:S01]  /*2860*/  FFMA R107, R14, 0.013888888992369174957, R67 ;  /* 0x3c638e390e6b7823 */ /* 0x000fe20000000043 */
[----:B------:R-:W-:Y:S01]  /*2870*/  FFMA R12, R134, R137, R12 ;  /* 0x00000089860c7223 */ /* 0x000fe2000000000c */
[----:B------:R-:W-:Y:S02]  /*2880*/  FADD R105, R100, -R105 ;  /* 0x8000006964697221 */ /* 0x000fe40000000000 */
[----:B------:R-:W-:Y:S01]  /*2890*/  FADD R134, -R107, R88 ;  /* 0x000000586b867221 */ /* 0x000fe20000000100 */
[----:B------:R-:W-:-:S02]  /*28a0*/  HADD2.F32 R103, -RZ, R68.H1_H1 ;  /* 0x30000044ff677230 */ /* 0x000fc40000004100 */
[----:B------:R-:W-:Y:S01]  /*28b0*/  FFMA R12, R15, R105, R12 ;  /* 0x000000690f0c7223 */ /* 0x000fe2000000000c */
[----:B------:R-:W-:Y:S01]  /*28c0*/  FFMA R15, R134, 0.013698630034923553467, R107 ;  /* 0x3c607038860f7823 */ /* 0x000fe2000000006b */
[----:B------:R-:W-:Y:S02]  /*28d0*/  HADD2 R69, R69, R89 ;  /* 0x0000005945457230 */ /* 0x000fe40000000000 */
[----:B------:R-:W-:Y:S01]  /*28e0*/  FADD R64, R104, -R64 ;  /* 0x8000004068407221 */ /* 0x000fe20000000000 */
[--C-:B------:R-:W-:Y:S01]  /*28f0*/  FADD R68, R103, -R15.reuse ;  /* 0x8000000f67447221 */ /* 0x100fe20000000000 */
[----:B------:R-:W-:Y:S02]  /*2900*/  FADD R136, R97, -R136 ;  /* 0x8000008861887221 */ /* 0x000fe40000000000 */
[----:B------:R-:W-:Y:S01]  /*2910*/  FFMA R12, R13, R64, R12 ;  /* 0x000000400d0c7223 */ /* 0x000fe2000000000c */
[----:B------:R-:W-:Y:S02]  /*2920*/  HADD2.F32 R85, -RZ, R69.H0_H0 ;  /* 0x20000045ff557230 */ /* 0x000fe40000004100 */
[----:B------:R-:W-:Y:S01]  /*2930*/  FFMA R64, R68, 0.013513513840734958649, R15 ;  /* 0x3c5d67c944407823 */ /* 0x000fe2000000000f */
[----:B------:R-:W-:-:S02]  /*2940*/  HFMA2 R70, R70, 1, 1, R86 ;  /* 0x3c003c0046467831 */ /* 0x000fc40000000056 */
[----:B------:R-:W-:Y:S01]  /*2950*/  FFMA R12, R65, R136, R12 ;  /* 0x00000088410c7223 */ /* 0x000fe2000000000c */
[----:B------:R-:W-:Y:S01]  /*2960*/  FADD R65, R85, -R64 ;  /* 0x8000004055417221 */ /* 0x000fe20000000000 */
[----:B------:R-:W-:-:S03]  /*2970*/  HADD2.F32 R89, -RZ, R69.H1_H1 ;  /* 0x30000045ff597230 */ /* 0x000fc60000004100 */
[----:B------:R-:W-:Y:S01]  /*2980*/  FFMA R136, R65, 0.013333333656191825867, R64 ;  /* 0x3c5a740e41887823 */ /* 0x000fe20000000040 */
[----:B------:R-:W-:Y:S01]  /*2990*/  FADD R131, R98, -R131 ;  /* 0x8000008362837221 */ /* 0x000fe20000000000 */
[----:B------:R-:W-:Y:S02]  /*29a0*/  HADD2 R70, R70, R90 ;  /* 0x0000005a46467230 */ /* 0x000fe40000000000 */
[----:B------:R-:W-:Y:S01]  /*29b0*/  FADD R69, R89, -R136 ;  /* 0x8000008859457221 */ /* 0x000fe20000000000 */
[----:B------:R-:W-:Y:S02]  /*29c0*/  HFMA2 R71, R71, 1, 1, R87 ;  /* 0x3c003c0047477831 */ /* 0x000fe40000000057 */
[----:B------:R-:W-:Y:S01]  /*29d0*/  FFMA R12, R139, R131, R12 ;  /* 0x000000838b0c7223 */ /* 0x000fe2000000000c */
[----:B------:R-:W-:Y:S01]  /*29e0*/  FADD R13, R101, -R106 ;  /* 0x8000006a650d7221 */ /* 0x000fe20000000000 */
[----:B------:R-:W-:Y:S02]  /*29f0*/  HADD2.F32 R86, -RZ, R70.H0_H0 ;  /* 0x20000046ff567230 */ /* 0x000fe40000004100 */
[----:B------:R-:W-:Y:S01]  /*2a00*/  FFMA R105, R69, 0.013157894834876060486, R136 ;  /* 0x3c57943645697823 */ /* 0x000fe20000000088 */
[----:B------:R-:W-:Y:S01]  /*2a10*/  FADD R66, R99, -R66 ;  /* 0x8000004263427221 */ /* 0x000fe20000000000 */
[----:B------:R-:W-:-:S02]  /*2a20*/  FFMA R12, R138, R13, R12 ;  /* 0x0000000d8a0c7223 */ /* 0x000fc4000000000c */
[--C-:B------:R-:W-:Y:S01]  /*2a30*/  FADD R106, R86, -R105.reuse ;  /* 0x80000069566a7221 */ /* 0x100fe20000000000 */
[----:B------:R-:W-:Y:S02]  /*2a40*/  HFMA2 R71, R71, 1, 1, R91 ;  /* 0x3c003c0047477831 */ /* 0x000fe4000000005b */
[----:B------:R-:W-:Y:S01]  /*2a50*/  FFMA R12, R133, R66, R12 ;  /* 0x00000042850c7223 */ /* 0x000fe2000000000c */
[----:B------:R-:W-:Y:S02]  /*2a60*/  HADD2.F32 R87, -RZ, R70.H1_H1 ;  /* 0x30000046ff577230 */ /* 0x000fe40000004100 */
[----:B------:R-:W-:Y:S01]  /*2a70*/  FFMA R66, R106, 0.012987012974917888641, R105 ;  /* 0x3c54c77b6a427823 */ /* 0x000fe20000000069 */
[----:B------:R-:W-:-:S03]  /*2a80*/  FADD R67, R102, -R67 ;  /* 0x8000004366437221 */ /* 0x000fc60000000000 */
[----:B------:R-:W-:Y:S01]  /*2a90*/  FADD R131, R87, -R66 ;  /* 0x8000004257837221 */ /* 0x000fe20000000000 */
[----:B------:R-:W-:Y:S01]  /*2aa0*/  FFMA R12, R135, R67, R12 ;  /* 0x00000043870c7223 */ /* 0x000fe2000000000c */
[----:B--2---:R-:W-:Y:S02]  /*2ab0*/  HFMA2 R72, R72, 1, 1, R92 ;  /* 0x3c003c0048487831 */ /* 0x004fe4000000005c */
[----:B------:R-:W-:Y:S02]  /*2ac0*/  HADD2.F32 R90, -RZ, R71.H0_H0 ;  /* 0x20000047ff5a7230 */ /* 0x000fe40000004100 */
[----:B------:R-:W-:Y:S01]  /*2ad0*/  FFMA R67, R131, 0.012820512987673282623, R66 ;  /* 0x3c520d2183437823 */ /* 0x000fe20000000042 */
[----:B------:R-:W-:-:S03]  /*2ae0*/  FADD R107, R84, -R107 ;  /* 0x8000006b546b7221 */ /* 0x000fc60000000000 */
[----:B------:R-:W-:Y:S01]  /*2af0*/  FADD R70, R90, -R67 ;  /* 0x800000435a467221 */ /* 0x000fe20000000000 */
[----:B------:R-:W-:-:S03]  /*2b00*/  HADD2.F32 R92, -RZ, R71.H1_H1 ;  /* 0x30000047ff5c7230 */ /* 0x000fc60000004100 */
[----:B------:R-:W-:Y:S01]  /*2b10*/  FFMA R71, R70, 0.012658228166401386261, R67 ;  /* 0x3c4f647546477823 */ /* 0x000fe20000000043 */
[----:B------:R-:W-:Y:S02]  /*2b20*/  HADD2 R72, R72, R80 ;  /* 0x0000005048487230 */ /* 0x000fe40000000000 */
[----:B------:R-:W-:Y:S01]  /*2b30*/  FFMA R12, R14, R107, R12 ;  /* 0x0000006b0e0c7223 */ /* 0x000fe2000000000c */
[----:B------:R-:W-:Y:S01]  /*2b40*/  FADD R15, R88, -R15 ;  /* 0x8000000f580f7221 */ /* 0x000fe20000000000 */
[--C-:B------:R-:W-:Y:S01]  /*2b50*/  FADD R14, R92, -R71.reuse ;  /* 0x800000475c0e7221 */ /* 0x100fe20000000000 */
[----:B------:R-:W-:Y:S02]  /*2b60*/  HFMA2 R73, R73, 1, 1, R93 ;  /* 0x3c003c0049497831 */ /* 0x000fe4000000005d */
[----:B------:R-:W-:Y:S02]  /*2b70*/  HADD2.F32 R91, -RZ, R72.H0_H0 ;  /* 0x20000048ff5b7230 */ /* 0x000fe40000004100 */
[----:B------:R-:W-:Y:S01]  /*2b80*/  FFMA R12, R134, R15, R12 ;  /* 0x0000000f860c7223 */ /* 0x000fe2000000000c */
[----:B------:R-:W-:Y:S01]  /*2b90*/  FFMA R15, R14, 0.012500000186264514923, R71 ;  /* 0x3c4ccccd0e0f7823 */ /* 0x000fe20000000047 */
[----:B------:R-:W-:-:S03]  /*2ba0*/  FADD R13, R103, -R64 ;  /* 0x80000040670d7221 */ /* 0x000fc60000000000 */
[----:B------:R-:W-:Y:S01]  /*2bb0*/  FADD R64, -R15, R91 ;  /* 0x0000005b0f407221 */ /* 0x000fe20000000100 */
[----:B------:R-:W-:Y:S01]  /*2bc0*/  FFMA R12, R68, R13, R12 ;  /* 0x0000000d440c7223 */ /* 0x000fe2000000000c */
[----:B------:R-:W-:Y:S02]  /*2bd0*/  HADD2.F32 R80, -RZ, R72.H1_H1 ;  /* 0x30000048ff507230 */ /* 0x000fe40000004100 */
[----:B------:R-:W-:Y:S01]  /*2be0*/  FADD R136, R85, -R136 ;  /* 0x8000008855887221 */ /* 0x000fe20000000000 */
[----:B------:R-:W-:Y:S01]  /*2bf0*/  FFMA R68, R64, 0.012345679104328155518, R15 ;  /* 0x3c4a458840447823 */ /* 0x000fe2000000000f */
[----:B------:R-:W-:Y:S02]  /*2c00*/  HADD2 R73, R73, R81 ;  /* 0x0000005149497230 */ /* 0x000fe40000000000 */
[----:B------:R-:W-:Y:S01]  /*2c10*/  FFMA R12, R65, R136, R12 ;  /* 0x00000088410c7223 */ /* 0x000fe2000000000c */
[----:B------:R-:W-:Y:S01]  /*2c20*/  FADD R65, R80, -R68 ;  /* 0x8000004450417221 */ /* 0x000fe20000000000 */
[----:B------:R-:W-:-:S02]  /*2c30*/  HFMA2 R74, R74, 1, 1, R94 ;  /* 0x3c003c004a4a7831 */ /* 0x000fc4000000005e */
[----:B------:R-:W-:Y:S01]  /*2c40*/  FADD R105, R89, -R105 ;  /* 0x8000006959697221 */ /* 0x000fe20000000000 */
[----:B------:R-:W-:Y:S02]  /*2c50*/  HADD2.F32 R81, -RZ, R73.H0_H0 ;  /* 0x20000049ff517230 */ /* 0x000fe40000004100 */
[----:B------:R-:W-:Y:S01]  /*2c60*/  FFMA R72, R65, 0.012195121496915817261, R68 ;  /* 0x3c47ce0c41487823 */ /* 0x000fe20000000044 */
[----:B------:R-:W-:-:S03]  /*2c70*/  FFMA R12, R69, R105, R12 ;  /* 0x00000069450c7223 */ /* 0x000fc6000000000c */
[----:B------:R-:W-:Y:S01]  /*2c80*/  FADD R69, R81, -R72 ;  /* 0x8000004851457221 */ /* 0x000fe20000000000 */
[----:B------:R-:W-:Y:S02]  /*2c90*/  HFMA2 R74, R74, 1, 1, R82 ;  /* 0x3c003c004a4a7831 */ /* 0x000fe40000000052 */
[----:B------:R-:W-:Y:S01]  /*2ca0*/  FADD R13, R86, -R66 ;  /* 0x80000042560d7221 */ /* 0x000fe20000000000 */
[----:B------:R-:W-:Y:S02]  /*2cb0*/  HADD2.F32 R93, -RZ, R73.H1_H1 ;  /* 0x30000049ff5d7230 */ /* 0x000fe40000004100 */
[----:B------:R-:W-:Y:S01]  /*2cc0*/  FFMA R66, R69, 0.012048192322254180908, R72 ;  /* 0x3c4565c845427823 */ /* 0x000fe20000000048 */
[----:B------:R-:W-:Y:S01]  /*2cd0*/  FADD R67, R87, -R67 ;  /* 0x8000004357437221 */ /* 0x000fe20000000000 */
[----:B------:R-:W-:Y:S01]  /*2ce0*/  FFMA R12, R106, R13, R12 ;  /* 0x0000000d6a0c7223 */ /* 0x000fe2000000000c */
[----:B------:R-:W-:Y:S02]  /*2cf0*/  HFMA2 R75, R75, 1, 1, R95 ;  /* 0x3c003c004b4b7831 */ /* 0x000fe4000000005f */
[----:B------:R-:W-:Y:S01]  /*2d00*/  FADD R73, R93, -R66 ;  /* 0x800000425d497221 */ /* 0x000fe20000000000 */
[----:B------:R-:W-:Y:S01]  /*2d10*/  FFMA R12, R131, R67, R12 ;  /* 0x00000043830c7223 */ /* 0x000fe2000000000c */
[----:B------:R-:W-:-:S02]  /*2d20*/  HADD2.F32 R82, -RZ, R74.H0_H0 ;  /* 0x2000004aff527230 */ /* 0x000fc40000004100 */
[----:B------:R-:W-:Y:S01]  /*2d30*/  FFMA R67, R73, 0.011904762126505374908, R66 ;  /* 0x3c430c3149437823 */ /* 0x000fe20000000042 */
[----:B------:R-:W-:-:S03]  /*2d40*/  FADD R71, R90, -R71 ;  /* 0x800000475a477221 */ /* 0x000fc60000000000 */
[--C-:B------:R-:W-:Y:S01]  /*2d50*/  FADD R107, R82, -R67.reuse ;  /* 0x80000043526b7221 */ /* 0x100fe20000000000 */
[----:B------:R-:W-:Y:S02]  /*2d60*/  HADD2 R75, R75, R83 ;  /* 0x000000534b4b7230 */ /* 0x000fe40000000000 */
[----:B------:R-:W-:Y:S01]  /*2d70*/  FFMA R12, R70, R71, R12 ;  /* 0x00000047460c7223 */ /* 0x000fe2000000000c */
[----:B------:R-:W-:Y:S02]  /*2d80*/  HADD2.F32 R83, -RZ, R74.H1_H1 ;  /* 0x3000004aff537230 */ /* 0x000fe40000004100 */
[----:B------:R-:W-:Y:S01]  /*2d90*/  FFMA R70, R107, 0.011764706112444400787, R67 ;  /* 0x3c40c0c16b467823 */ /* 0x000fe20000000043 */
[----:B------:R-:W-:-:S03]  /*2da0*/  FADD R15, R92, -R15 ;  /* 0x8000000f5c0f7221 */ /* 0x000fc60000000000 */
[----:B------:R-:W-:Y:S01]  /*2db0*/  FADD R71, R83, -R70 ;  /* 0x8000004653477221 */ /* 0x000fe20000000000 */
[----:B------:R-:W-:Y:S01]  /*2dc0*/  FFMA R12, R14, R15, R12 ;  /* 0x0000000f0e0c7223 */ /* 0x000fe2000000000c */
[----:B------:R-:W-:Y:S02]  /*2dd0*/  HADD2.F32 R94, -RZ, R75.H0_H0 ;  /* 0x2000004bff5e7230 */ /* 0x000fe40000004100 */
[----:B------:R-:W-:Y:S01]  /*2de0*/  FADD R13, R91, -R68 ;  /* 0x800000445b0d7221 */ /* 0x000fe20000000000 */
[----:B---3--:R-:W-:Y:S02]  /*2df0*/  HFMA2 R108, R108, 1, 1, R112 ;  /* 0x3c003c006c6c7831 */ /* 0x008fe40000000070 */
[----:B------:R-:W-:Y:S01]  /*2e00*/  FFMA R14, R71, 0.011627906933426856995, R70 ;  /* 0x3c3e82fa470e7823 */ /* 0x000fe20000000046 */
[----:B------:R-:W-:-:S03]  /*2e10*/  FFMA R12, R64, R13, R12 ;  /* 0x0000000d400c7223 */ /* 0x000fc6000000000c */
[----:B------:R-:W-:Y:S01]  /*2e20*/  FADD R13, R94, -R14 ;  /* 0x8000000e5e0d7221 */ /* 0x000fe20000000000 */
[----:B------:R-:W-:Y:S01]  /*2e30*/  FADD R72, R80, -R72 ;  /* 0x8000004850487221 */ /* 0x000fe20000000000 */
[----:B------:R-:W-:Y:S02]  /*2e40*/  HFMA2 R108, R108, 1, 1, R116 ;  /* 0x3c003c006c6c7831 */ /* 0x000fe40000000074 */
[----:B------:R-:W-:Y:S02]  /*2e50*/  HADD2.F32 R95, -RZ, R75.H1_H1 ;  /* 0x3000004bff5f7230 */ /* 0x000fe40000004100 */
[----:B------:R-:W-:Y:S01]  /*2e60*/  FFMA R15, R13, 0.011494252830743789673, R14 ;  /* 0x3c3c52640d0f7823 */ /* 0x000fe2000000000e */
[----:B------:R-:W-:Y:S01]  /*2e70*/  FFMA R12, R65, R72, R12 ;  /* 0x00000048410c7223 */ /* 0x000fe2000000000c */
[----:B------:R-:W-:Y:S01]  /*2e80*/  FADD R66, R81, -R66 ;  /* 0x8000004251427221 */ /* 0x000fe20000000000 */
[----:B------:R-:W-:Y:S02]  /*2e90*/  HFMA2 R109, R109, 1, 1, R113 ;  /* 0x3c003c006d6d7831 */ /* 0x000fe40000000071 */
[----:B------:R-:W-:Y:S01]  /*2ea0*/  FADD R64, R95, -R15 ;  /* 0x8000000f5f407221 */ /* 0x000fe20000000000 */
[----:B------:R-:W-:Y:S01]  /*2eb0*/  FFMA R12, R69, R66, R12 ;  /* 0x00000042450c7223 */ /* 0x000fe2000000000c */
[----:B------:R-:W-:-:S02]  /*2ec0*/  HADD2.F32 R105, -RZ, R108.H0_H0 ;  /* 0x2000006cff697230 */ /* 0x000fc40000004100 */
[----:B------:R-:W-:Y:S01]  /*2ed0*/  FFMA R66, R64, 0.011363636702299118042, R15 ;  /* 0x3c3a2e8c40427823 */ /* 0x000fe2000000000f */
[----:B------:R-:W-:Y:S01]  /*2ee0*/  FADD R67, R93, -R67 ;  /* 0x800000435d437221 */ /* 0x000fe20000000000 */
[----:B------:R-:W-:Y:S02]  /*2ef0*/  HFMA2 R109, R109, 1, 1, R117 ;  /* 0x3c003c006d6d7831 */ /* 0x000fe40000000075 */
[----:B------:R-:W-:Y:S01]  /*2f00*/  FADD R65, -R66, R105 ;  /* 0x0000006942417221 */ /* 0x000fe20000000100 */
[----:B------:R-:W-:Y:S01]  /*2f10*/  FFMA R12, R73, R67, R12 ;  /* 0x00000043490c7223 */ /* 0x000fe2000000000c */
[----:B------:R-:W-:Y:S01]  /*2f20*/  FADD R70, R82, -R70 ;  /* 0x8000004652467221 */ /* 0x000fe20000000000 */
[----:B------:R-:W-:Y:S02]  /*2f30*/  HADD2.F32 R106, -RZ, R108.H1_H1 ;  /* 0x3000006cff6a7230 */ /* 0x000fe40000004100 */
[----:B------:R-:W-:Y:S01]  /*2f40*/  FFMA R67, R65, 0.011235955171287059784, R66 ;  /* 0x3c38170341437823 */ /* 0x000fe20000000042 */
[----:B------:R-:W-:Y:S01]  /*2f50*/  FADD R14, R83, -R14 ;  /* 0x8000000e530e7221 */ /* 0x000fe20000000000 */
[----:B------:R-:W-:-:S02]  /*2f60*/  FFMA R12, R107, R70, R12 ;  /* 0x000000466b0c7223 */ /* 0x000fc4000000000c */
[----:B------:R-:W-:Y:S01]  /*2f70*/  FADD R68, R106, -R67 ;  /* 0x800000436a447221 */ /* 0x000fe20000000000 */
[--C-:B------:R-:W-:Y:S02]  /*2f80*/  HADD2.F32 R107, -RZ, R109.reuse.H0_H0 ;  /* 0x2000006dff6b7230 */ /* 0x100fe40000004100 */
[----:B------:R-:W-:Y:S01]  /*2f90*/  FFMA R12, R71, R14, R12 ;  /* 0x0000000e470c7223 */ /* 0x000fe2000000000c */
[----:B------:R-:W-:Y:S01]  /*2fa0*/  FADD R15, R94, -R15 ;  /* 0x8000000f5e0f7221 */ /* 0x000fe20000000000 */
[----:B------:R-:W-:Y:S01]  /*2fb0*/  FFMA R14, R68, 0.011111111380159854889, R67 ;  /* 0x3c360b61440e7823 */ /* 0x000fe20000000043 */
[----:B------:R-:W-:Y:S02]  /*2fc0*/  HFMA2 R110, R110, 1, 1, R114 ;  /* 0x3c003c006e6e7831 */ /* 0x000fe40000000072 */
[----:B------:R-:W-:Y:S01]  /*2fd0*/  FFMA R12, R13, R15, R12 ;  /* 0x0000000f0d0c7223 */ /* 0x000fe2000000000c */
[----:B------:R-:W-:Y:S01]  /*2fe0*/  FADD R69, R107, -R14 ;  /* 0x8000000e6b457221 */ /* 0x000fe20000000000 */
[----:B------:R-:W-:Y:S01]  /*2ff0*/  FADD R13, R95, -R66 ;  /* 0x800000425f0d7221 */ /* 0x000fe20000000000 */
[----:B------:R-:W-:-:S02]  /*3000*/  HADD2.F32 R108, -RZ, R109.H1_H1 ;  /* 0x3000006dff6c7230 */ /* 0x000fc40000004100 */
[----:B------:R-:W-:Y:S01]  /*3010*/  FADD R67, R105, -R67 ;  /* 0x8000004369437221 */ /* 0x000fe20000000000 */
[----:B------:R-:W-:Y:S01]  /*3020*/  FFMA R15, R69, 0.010989011265337467194, R14 ;  /* 0x3c340b41450f7823 */ /* 0x000fe2000000000e */
[----:B------:R-:W-:Y:S01]  /*3030*/  FFMA R12, R64, R13, R12 ;  /* 0x0000000d400c7223 */ /* 0x000fe2000000000c */
[----:B------:R-:W-:Y:S02]  /*3040*/  HFMA2 R110, R110, 1, 1, R118 ;  /* 0x3c003c006e6e7831 */ /* 0x000fe40000000076 */
[----:B------:R-:W-:Y:S01]  /*3050*/  FADD R13, R106, -R14 ;  /* 0x8000000e6a0d7221 */ /* 0x000fe20000000000 */
[--C-:B------:R-:W-:Y:S01]  /*3060*/  FADD R64, R108, -R15.reuse ;  /* 0x8000000f6c407221 */ /* 0x100fe20000000000 */
[----:B------:R-:W-:Y:S01]  /*3070*/  FFMA R12, R65, R67, R12 ;  /* 0x00000043410c7223 */ /* 0x000fe2000000000c */
[----:B------:R-:W-:Y:S02]  /*3080*/  HFMA2 R111, R111, 1, 1, R115 ;  /* 0x3c003c006f6f7831 */ /* 0x000fe40000000073 */
[--C-:B------:R-:W-:Y:S01]  /*3090*/  FFMA R65, R64, 0.010869565419852733612, R15.reuse ;  /* 0x3c32164340417823 */ /* 0x100fe2000000000f */
[----:B------:R-:W-:Y:S01]  /*30a0*/  FFMA R12, R68, R13, R12 ;  /* 0x0000000d440c7223 */ /* 0x000fe2000000000c */
[----:B------:R-:W-:Y:S01]  /*30b0*/  FADD R15, R107, -R15 ;  /* 0x8000000f6b0f7221 */ /* 0x000fe20000000000 */
[----:B------:R-:W-:-:S03]  /*30c0*/  HADD2.F32 R109, -RZ, R110.H0_H0 ;  /* 0x2000006eff6d7230 */ /* 0x000fc60000004100 */
[----:B------:R-:W-:Y:S02]  /*30d0*/  FFMA R15, R69, R15, R12 ;  /* 0x0000000f450f7223 */ /* 0x000fe4000000000c */
[----:B------:R-:W1:Y:S01]  /*30e0*/  LDC R12, c[0x0][0x3c4] ;  /* 0x0000f100ff0c7b82 */ /* 0x000e620000000800 */
[--C-:B------:R-:W-:Y:S01]  /*30f0*/  FADD R14, R109, -R65.reuse ;  /* 0x800000416d0e7221 */ /* 0x100fe20000000000 */
[----:B------:R-:W-:Y:S02]  /*3100*/  HFMA2 R111, R111, 1, 1, R119 ;  /* 0x3c003c006f6f7831 */ /* 0x000fe40000000077 */
[----:B------:R-:W-:Y:S02]  /*3110*/  HADD2.F32 R110, -RZ, R110.H1_H1 ;  /* 0x3000006eff6e7230 */ /* 0x000fe40000004100 */
[--C-:B------:R-:W-:Y:S01]  /*3120*/  FFMA R13, R14, 0.01075268816202878952, R65.reuse ;  /* 0x3c302c0b0e0d7823 */ /* 0x100fe20000000041 */
[----:B------:R-:W-:-:S03]  /*3130*/  FADD R65, R108, -R65 ;  /* 0x800000416c417221 */ /* 0x000fc60000000000 */
[----:B------:R-:W-:Y:S01]  /*3140*/  FADD R66, R110, -R13 ;  /* 0x8000000d6e427221 */ /* 0x000fe20000000000 */
[----:B------:R-:W-:-:S03]  /*3150*/  HADD2.F32 R112, -RZ, R111.H0_H0 ;  /* 0x2000006fff707230 */ /* 0x000fc60000004100 */
[----:B------:R-:W-:Y:S01]  /*3160*/  FFMA R67, R66, 0.010638297535479068756, R13 ;  /* 0x3c2e4c4142437823 */ /* 0x000fe2000000000d */
[----:B------:R-:W-:-:S03]  /*3170*/  FFMA R15, R64, R65, R15 ;  /* 0x00000041400f7223 */ /* 0x000fc6000000000f */
        /* <DEDUP_REMOVED lines=8> */
[--C-:B------:R-:W-:Y:S02]  /*3200*/  FADD R14, R112, -R158.reuse ;  /* 0x8000009e700e7221 */ /* 0x100fe40000000000 */
[----:B------:R-:W-:Y:S01]  /*3210*/  FFMA R13, R66, R67, R13 ;  /* 0x00000043420d7223 */ /* 0x000fe2000000000d */
[----:B------:R-:W-:Y:S01]  /*3220*/  FFMA R158, R151, 0.010416666977107524872, R158 ;  /* 0x3c2aaaab979e7823 */ /* 0x000fe2000000009e */
[----:B------:R-:W-:-:S02]  /*3230*/  IADD3 R15, PT, PT, R130, 0xd00, RZ ;  /* 0x00000d00820f7810 */ /* 0x000fc40007ffe0ff */
[----:B------:R-:W-:Y:S01]  /*3240*/  FFMA R13, R64, R14, R13 ;  /* 0x0000000e400d7223 */ /* 0x000fe2000000000d */
[----:B------:R-:W-:Y:S01]  /*3250*/  FADD R14, R111, -R158 ;  /* 0x8000009e6f0e7221 */ /* 0x000fe20000000000 */
[----:B------:R-:W-:Y:S01]  /*3260*/  BSSY.RECONVERGENT B0, `(.L_x_5853) ;  /* 0x0000051000007945 */ /* 0x000fe20003800200 */
[----:B------:R-:W-:Y:S02]  /*3270*/  HFMA2 R123, -RZ, RZ, 0, 0 ;  /* 0x00000000ff7b7431 */ /* 0x000fe400000001ff */
[----:B------:R-:W-:Y:S01]  /*3280*/  HFMA2 R131, -RZ, RZ, 0, 0 ;  /* 0x00000000ff837431 */ /* 0x000fe200000001ff */
[----:B------:R-:W-:Y:S01]  /*3290*/  ISETP.GE.AND P1, PT, R15, R12, PT ;  /* 0x0000000c0f00720c */ /* 0x000fe20003f26270 */
[----:B------:R-:W-:Y:S01]  /*32a0*/  FFMA R151, R151, R14, R13 ;  /* 0x0000000e97977223 */ /* 0x000fe2000000000d */
[----:B------:R-:W-:Y:S02]  /*32b0*/  MOV R159, 0x42c00000 ;  /* 0x42c00000009f7802 */ /* 0x000fe40000000f00 */
[----:B------:R-:W-:-:S02]  /*32c0*/  CS2R R118, SRZ ;  /* 0x0000000000767805 */ /* 0x000fc4000001ff00 */
        /* <DEDUP_REMOVED lines=26> */
[----:B--2---:R-:W-:-:S02]  /*3470*/  HADD2 R13, R64, R68 ;  /* 0x00000044400d7230 */ /* 0x004fc40000000000 */
[----:B------:R-:W-:Y:S02]  /*3480*/  HFMA2 R65, R65, 1, 1, R69 ;  /* 0x3c003c0041417831 */ /* 0x000fe40000000045 */
[----:B------:R-:W-:Y:S02]  /*3490*/  HFMA2 R66, R66, 1, 1, R70 ;  /* 0x3c003c0042427831 */ /* 0x000fe40000000046 */
[----:B------:R-:W-:Y:S02]  /*34a0*/  HFMA2 R67, R67, 1, 1, R71 ;  /* 0x3c003c0043437831 */ /* 0x000fe40000000047 */
[----:B---3--:R-:W-:Y:S02]  /*34b0*/  HFMA2 R13, R13, 1, 1, R72 ;  /* 0x3c003c000d0d7831 */ /* 0x008fe40000000048 */
[----:B------:R-:W-:Y:S02]  /*34c0*/  HFMA2 R65, R65, 1, 1, R73 ;  /* 0x3c003c0041417831 */ /* 0x000fe40000000049 */
[----:B------:R-:W-:-:S02]  /*34d0*/  HFMA2 R66, R66, 1, 1, R74 ;  /* 0x3c003c0042427831 */ /* 0x000fc4000000004a */
[----:B------:R-:W-:Y:S02]  /*34e0*/  HADD2 R67, R67, R75 ;  /* 0x0000004b43437230 */ /* 0x000fe40000000000 */
[--C-:B------:R-:W-:Y:S02]  /*34f0*/  HADD2.F32 R131, -RZ, R13.reuse.H0_H0 ;  /* 0x2000000dff837230 */ /* 0x100fe40000004100 */
[----:B------:R-:W-:Y:S02]  /*3500*/  HADD2.F32 R113, -RZ, R13.H1_H1 ;  /* 0x3000000dff717230 */ /* 0x000fe40000004100 */
[--C-:B------:R-:W-:Y:S02]  /*3510*/  HADD2.F32 R114, -RZ, R65.reuse.H0_H0 ;  /* 0x20000041ff727230 */ /* 0x100fe40000004100 */
[----:B------:R-:W-:Y:S01]  /*3520*/  FADD R14, -R158, R131 ;  /* 0x000000839e0e7221 */ /* 0x000fe20000000100 */
[----:B------:R-:W-:Y:S02]  /*3530*/  HADD2.F32 R115, -RZ, R65.H1_H1 ;  /* 0x30000041ff737230 */ /* 0x000fe40000004100 */
[----:B------:R-:W-:-:S02]  /*3540*/  HADD2.F32 R116, -RZ, R66.H0_H0 ;  /* 0x20000042ff747230 */ /* 0x000fc40000004100 */
[----:B------:R-:W-:Y:S01]  /*3550*/  FFMA R158, R14, 0.010309278033673763275, R158 ;  /* 0x3c28e83f0e9e7823 */ /* 0x000fe2000000009e */
[----:B------:R-:W-:Y:S02]  /*3560*/  HADD2.F32 R118, -RZ, R66.H1_H1 ;  /* 0x30000042ff767230 */ /* 0x000fe40000004100 */
[--C-:B------:R-:W-:Y:S02]  /*3570*/  HADD2.F32 R119, -RZ, R67.reuse.H0_H0 ;  /* 0x20000043ff777230 */ /* 0x100fe40000004100 */
[----:B------:R-:W-:Y:S01]  /*3580*/  FADD R13, R113, -R158 ;  /* 0x8000009e710d7221 */ /* 0x000fe20000000000 */
[----:B------:R-:W-:-:S03]  /*3590*/  HADD2.F32 R123, -RZ, R67.H1_H1 ;  /* 0x30000043ff7b7230 */ /* 0x000fc60000004100 */
[--C-:B------:R-:W-:Y:S01]  /*35a0*/  FFMA R15, R13, 0.010204081423580646515, R158.reuse ;  /* 0x3c272f050d0f7823 */ /* 0x100fe2000000009e */
[----:B------:R-:W-:-:S03]  /*35b0*/  FADD R158, R131, -R158 ;  /* 0x8000009e839e7221 */ /* 0x000fc60000000000 */
[----:B------:R-:W-:Y:S01]  /*35c0*/  FADD R64, R114, -R15 ;  /* 0x8000000f72407221 */ /* 0x000fe20000000000 */
[----:B------:R-:W-:-:S03]  /*35d0*/  FFMA R158, R14, R158, R151 ;  /* 0x0000009e0e9e7223 */ /* 0x000fc60000000097 */
[--C-:B------:R-:W-:Y:S01]  /*35e0*/  FFMA R65, R64, 0.010101010091602802277, R15.reuse ;  /* 0x3c257eb540417823 */ /* 0x100fe2000000000f */
[----:B------:R-:W-:-:S03]  /*35f0*/  FADD R15, R113, -R15 ;  /* 0x8000000f710f7221 */ /* 0x000fc60000000000 */
[----:B------:R-:W-:Y:S01]  /*3600*/  FADD R68, R115, -R65 ;  /* 0x8000004173447221 */ /* 0x000fe20000000000 */
[----:B------:R-:W-:-:S03]  /*3610*/  FFMA R15, R13, R15, R158 ;  /* 0x0000000f0d0f7223 */ /* 0x000fc6000000009e */
[--C-:B------:R-:W-:Y:S01]  /*3620*/  FFMA R69, R68, 0.0099999997764825820923, R65.reuse ;  /* 0x3c23d70a44457823 */ /* 0x100fe20000000041 */
[----:B------:R-:W-:-:S03]  /*3630*/  FADD R65, R114, -R65 ;  /* 0x8000004172417221 */ /* 0x000fc60000000000 */
[----:B------:R-:W-:Y:S01]  /*3640*/  FADD R14, R116, -R69 ;  /* 0x80000045740e7221 */ /* 0x000fe20000000000 */
[----:B------:R-:W-:-:S03]  /*3650*/  FFMA R15, R64, R65, R15 ;  /* 0x00000041400f7223 */ /* 0x000fc6000000000f */
[--C-:B------:R-:W-:Y:S01]  /*3660*/  FFMA R71, R14, 0.0099009899422526359558, R69.reuse ;  /* 0x3c2237c30e477823 */ /* 0x100fe20000000045 */
[----:B------:R-:W-:-:S03]  /*3670*/  FADD R69, R115, -R69 ;  /* 0x8000004573457221 */ /* 0x000fc60000000000 */
[----:B------:R-:W-:Y:S01]  /*3680*/  FADD R66, R118, -R71 ;  /* 0x8000004776427221 */ /* 0x000fe20000000000 */
[----:B------:R-:W-:-:S03]  /*3690*/  FFMA R15, R68, R69, R15 ;  /* 0x00000045440f7223 */ /* 0x000fc6000000000f */
[--C-:B------:R-:W-:Y:S01]  /*36a0*/  FFMA R13, R66, 0.009803921915590763092, R71.reuse ;  /* 0x3c20a0a1420d7823 */ /* 0x100fe20000000047 */
[----:B------:R-:W-:-:S03]  /*36b0*/  FADD R71, R116, -R71 ;  /* 0x8000004774477221 */ /* 0x000fc60000000000 */
[----:B------:R-:W-:Y:S01]  /*36c0*/  FADD R64, R119, -R13 ;  /* 0x8000000d77407221 */ /* 0x000fe20000000000 */
[----:B------:R-:W-:-:S03]  /*36d0*/  FFMA R15, R14, R71, R15 ;  /* 0x000000470e0f7223 */ /* 0x000fc6000000000f */
[--C-:B------:R-:W-:Y:S01]  /*36e0*/  FFMA R158, R64, 0.0097087379544973373413, R13.reuse ;  /* 0x3c1f1166409e7823 */ /* 0x100fe2000000000d */
[----:B------:R-:W-:-:S03]  /*36f0*/  FADD R13, R118, -R13 ;  /* 0x8000000d760d7221 */ /* 0x000fc60000000000 */
[--C-:B------:R-:W-:Y:S01]  /*3700*/  FADD R151, R123, -R158.reuse ;  /* 0x8000009e7b977221 */ /* 0x100fe20000000000 */
[----:B------:R-:W-:Y:S01]  /*3710*/  FFMA R13, R66, R13, R15 ;  /* 0x0000000d420d7223 */ /* 0x000fe2000000000f */
[--C-:B------:R-:W-:Y:S02]  /*3720*/  FADD R14, R119, -R158.reuse ;  /* 0x8000009e770e7221 */ /* 0x100fe40000000000 */
[----:B------:R-:W-:Y:S02]  /*3730*/  FFMA R158, R151, 0.0096153849735856056213, R158 ;  /* 0x3c1d89d9979e7823 */ /* 0x000fe4000000009e */
[----:B------:R-:W-:Y:S02]  /*3740*/  FFMA R13, R64, R14, R13 ;  /* 0x0000000e400d7223 */ /* 0x000fe4000000000d */
[----:B------:R-:W-:-:S04]  /*3750*/  FADD R14, R123, -R158 ;  /* 0x8000009e7b0e7221 */ /* 0x000fc80000000000 */
[----:B------:R-:W-:-:S07]  /*3760*/  FFMA R151, R151, R14, R13 ;  /* 0x0000000e97977223 */ /* 0x000fce000000000d */
.L_x_5854:
[----:B------:R-:W-:Y:S05]  /*3770*/  BSYNC.RECONVERGENT B0 ;  /* 0x0000000000007941 */ /* 0x000fea0003800200 */
.L_x_5853:
[----:B------:R-:W-:Y:S01]  /*3780*/  BSSY.RECONVERGENT B0, `(.L_x_5855) ;  /* 0x0000085000007945 */ /* 0x000fe20003800200 */
[----:B------:R-:W-:Y:S02]  /*3790*/  MOV R138, RZ ;  /* 0x000000ff008a7202 */ /* 0x000fe40000000f00 */
[----:B------:R-:W-:Y:S02]  /*37a0*/  CS2R R136, SRZ ;  /* 0x0000000000887805 */ /* 0x000fe4000001ff00 */
[----:B------:R-:W-:Y:S02]  /*37b0*/  CS2R R134, SRZ ;  /* 0x0000000000867805 */ /* 0x000fe4000001ff00 */
[----:B------:R-:W-:Y:S01]  /*37c0*/  CS2R R132, SRZ ;  /* 0x0000000000847805 */ /* 0x000fe2000001ff00 */
[----:B------:R-:W-:Y:S06]  /*37d0*/  @P1 BRA `(.L_x_5856) ;  /* 0x0000000400fc1947 */ /* 0x000fec0003800000 */
[----:B------:R-:W-:Y:S02]  /*37e0*/  IADD3 R13, P2, PT, R156, 0xd00, RZ ;  /* 0x00000d009c0d7810 */ /* 0x000fe40007f5e0ff */
[C---:B------:R-:W-:Y:S02]  /*37f0*/  R2UR UR4, R124.reuse ;  /* 0x000000007c0472ca */ /* 0x040fe400000e0000 */
        /* <DEDUP_REMOVED lines=16> */
[----:B------:R-:W2:Y:S04]  /*3900*/  LDG.E.128 R64, desc[UR4][R64.64] ;  /* 0x0000000440407981 */ /* 0x000ea8000c1e1d00 */
[----:B------:R-:W2:Y:S08]  /*3910*/  LDG.E.128 R68, desc[UR8][R68.64] ;  /* 0x0000000844447981 */ /* 0x000eb0000c1e1d00 */
[----:B------:R-:W3:Y:S01]  /*3920*/  LDG.E.128 R72, desc[UR6][R154.64+0x1a00] ;  /* 0x001a00069a487981 */ /* 0x000ee2000c1e1d00 */
[----:B------:R-:W-:Y:S01]  /*3930*/  FADD R159, R159, 1 ;  /* 0x3f8000009f9f7421 */ /* 0x000fe20000000000 */
[----:B------:R-:W1:Y:S03]  /*3940*/  S2R R140, SR_TID.X ;  /* 0x00000000008c7919 */ /* 0x000e660000002100 */
[C---:B------:R-:W-:Y:S01]  /*3950*/  FMUL R14, R159.reuse, 16777216 ;  /* 0x4b8000009f0e7820 */ /* 0x040fe20000400000 */
[----:B------:R-:W-:-:S04]  /*3960*/  FSETP.GEU.AND P2, PT, |R159|, 1.175494350822287508e-38, PT ;  /* 0x008000009f00780b */ /* 0x000fc80003f4e200 */
[----:B------:R-:W-:Y:S01]  /*3970*/  FSEL R15, R14, R159, !P2 ;  /* 0x0000009f0e0f7208 */ /* 0x000fe20005000000 */
[----:B------:R-:W-:-:S05]  /*3980*/  FADD R159, R159, 1 ;  /* 0x3f8000009f9f7421 */ /* 0x000fca0000000000 */
[----:B------:R-:W4:Y:S01]  /*3990*/  MUFU.RCP R15, R15 ;  /* 0x0000000f000f7308 */ /* 0x000f220000001000 */
[C---:B------:R-:W-:Y:S01]  /*39a0*/  FSETP.GEU.AND P3, PT, |R159|.reuse, 1.175494350822287508e-38, PT ;  /* 0x008000009f00780b */ /* 0x040fe20003f6e200 */
[----:B--2---:R-:W-:Y:S02]  /*39b0*/  HFMA2 R13, R64, 1, 1, R68 ;  /* 0x3c003c00400d7831 */ /* 0x004fe40000000044 */
[C---:B------:R-:W-:Y:S01]  /*39c0*/  FMUL R64, R159.reuse, 16777216 ;  /* 0x4b8000009f407820 */ /* 0x040fe20000400000 */
[----:B------:R-:W-:Y:S02]  /*39d0*/  HFMA2 R65, R65, 1, 1, R69 ;  /* 0x3c003c0041417831 */ /* 0x000fe40000000045 */
[----:B------:R-:W-:Y:S02]  /*39e0*/  HFMA2 R66, R66, 1, 1, R70 ;  /* 0x3c003c0042427831 */ /* 0x000fe40000000046 */
[----:B------:R-:W-:Y:S01]  /*39f0*/  FSEL R68, R64, R159, !P3 ;  /* 0x0000009f40447208 */ /* 0x000fe20005800000 */
[----:B------:R-:W-:Y:S01]  /*3a00*/  FADD R159, R159, 1 ;  /* 0x3f8000009f9f7421 */ /* 0x000fe20000000000 */
[----:B------:R-:W-:-:S02]  /*3a10*/  HFMA2 R67, R67, 1, 1, R71 ;  /* 0x3c003c0043437831 */ /* 0x000fc40000000047 */
[----:B---3--:R-:W-:Y:S02]  /*3a20*/  HADD2 R13, R13, R72 ;  /* 0x000000480d0d7230 */ /* 0x008fe40000000000 */
[----:B------:R-:W-:Y:S01]  /*3a30*/  FMUL R72, R159, 16777216 ;  /* 0x4b8000009f487820 */ /* 0x000fe20000400000 */
[----:B------:R-:W2:Y:S01]  /*3a40*/  MUFU.RCP R68, R68 ;  /* 0x0000004400447308 */ /* 0x000ea20000001000 */
[----:B------:R-:W-:Y:S02]  /*3a50*/  HADD2 R65, R65, R73 ;  /* 0x0000004941417230 */ /* 0x000fe40000000000 */
[--C-:B------:R-:W-:Y:S02]  /*3a60*/  HADD2.F32 R137, -RZ, R13.reuse.H0_H0 ;  /* 0x2000000dff897230 */ /* 0x100fe40000004100 */
[----:B------:R-:W-:Y:S02]  /*3a70*/  HADD2 R66, R66, R74 ;  /* 0x0000004a42427230 */ /* 0x000fe40000000000 */
[----:B------:R-:W-:-:S02]  /*3a80*/  HADD2.F32 R132, -RZ, R13.H1_H1 ;  /* 0x3000000dff847230 */ /* 0x000fc40000004100 */
[----:B------:R-:W-:Y:S02]  /*3a90*/  HADD2 R67, R67, R75 ;  /* 0x0000004b43437230 */ /* 0x000fe40000000000 */
[--C-:B------:R-:W-:Y:S02]  /*3aa0*/  HADD2.F32 R133, -RZ, R65.reuse.H0_H0 ;  /* 0x20000041ff857230 */ /* 0x100fe40000004100 */
[----:B------:R-:W-:Y:S01]  /*3ab0*/  FADD R14, -R158, R137 ;  /* 0x000000899e0e7221 */ /* 0x000fe20000000100 */
[----:B------:R-:W-:Y:S02]  /*3ac0*/  HADD2.F32 R134, -RZ, R65.H1_H1 ;  /* 0x30000041ff867230 */ /* 0x000fe40000004100 */
[--C-:B------:R-:W-:Y:S02]  /*3ad0*/  HADD2.F32 R135, -RZ, R66.reuse.H0_H0 ;  /* 0x20000042ff877230 */ /* 0x100fe40000004100 */
[----:B------:R-:W-:Y:S01]  /*3ae0*/  FMUL R117, R14, 16777216 ;  /* 0x4b8000000e757820 */ /* 0x000fe20000400000 */
[----:B------:R-:W-:-:S02]  /*3af0*/  HADD2.F32 R136, -RZ, R66.H1_H1 ;  /* 0x30000042ff887230 */ /* 0x000fc40000004100 */
[----:B------:R-:W-:Y:S02]  /*3b00*/  HADD2.F32 R138, -RZ, R67.H0_H0 ;  /* 0x20000043ff8a7230 */ /* 0x000fe40000004100 */
[----:B------:R-:W-:Y:S02]  /*3b10*/  FSEL R117, R117, R14, !P2 ;  /* 0x0000000e75757208 */ /* 0x000fe40005000000 */
[----:B------:R-:W-:-:S03]  /*3b20*/  FSETP.GEU.AND P2, PT, |R159|, 1.175494350822287508e-38, PT ;  /* 0x008000009f00780b */ /* 0x000fc60003f4e200 */
[----:B----4-:R-:W-:Y:S01]  /*3b30*/  FFMA R117, R15, R117, R158 ;  /* 0x000000750f757223 */ /* 0x010fe2000000009e */
[----:B------:R-:W-:Y:S01]  /*3b40*/  FSEL R72, R72, R159, !P2 ;  /* 0x0000009f48487208 */ /* 0x000fe20005000000 */
[----:B------:R-:W-:Y:S02]  /*3b50*/  FADD R159, R159, 1 ;  /* 0x3f8000009f9f7421 */ /* 0x000fe40000000000 */
[----:B------:R-:W-:Y:S02]  /*3b60*/  FADD R64, R132, -R117 ;  /* 0x8000007584407221 */ /* 0x000fe40000000000 */
[----:B------:R-:W-:Y:S01]  /*3b70*/  FMUL R130, R159, 16777216 ;  /* 0x4b8000009f827820 */ /* 0x000fe20000400000 */
[----:B------:R-:W3:Y:S01]  /*3b80*/  MUFU.RCP R72, R72 ;  /* 0x0000004800487308 */ /* 0x000ee20000001000 */
[----:B------:R-:W-:-:S05]  /*3b90*/  FMUL R13, R64, 16777216 ;  /* 0x4b800000400d7820 */ /* 0x000fca0000400000 */
[----:B------:R-:W-:Y:S02]  /*3ba0*/  FSEL R13, R13, R64, !P3 ;  /* 0x000000400d0d7208 */ /* 0x000fe40005800000 */
[----:B------:R-:W-:-:S03]  /*3bb0*/  FSETP.GEU.AND P3, PT, |R159|, 1.175494350822287508e-38, PT ;  /* 0x008000009f00780b */ /* 0x000fc60003f6e200 */
[--C-:B--2---:R-:W-:Y:S01]  /*3bc0*/  FFMA R13, R68, R13, R117.reuse ;  /* 0x0000000d440d7223 */ /* 0x104fe20000000075 */
[----:B------:R-:W-:Y:S01]  /*3bd0*/  FSEL R130, R130, R159, !P3 ;  /* 0x0000009f82827208 */ /* 0x000fe20005800000 */
[----:B------:R-:W-:Y:S01]  /*3be0*/  FADD R159, R159, 1 ;  /* 0x3f8000009f9f7421 */ /* 0x000fe20000000000 */
[----:B------:R-:W-:Y:S01]  /*3bf0*/  FADD R117, R137, -R117 ;  /* 0x8000007589757221 */ /* 0x000fe20000000000 */
[----:B------:R-:W-:Y:S02]  /*3c00*/  FADD R68, R133, -R13 ;  /* 0x8000000d85447221 */ /* 0x000fe40000000000 */
[----:B------:R-:W-:Y:S01]  /*3c10*/  FMUL R70, R159, 16777216 ;  /* 0x4b8000009f467820 */ /* 0x000fe20000400000 */
[----:B------:R-:W2:Y:S01]  /*3c20*/  MUFU.RCP R130, R130 ;  /* 0x0000008200827308 */ /* 0x000ea20000001000 */
[----:B------:R-:W-:Y:S01]  /*3c30*/  FMUL R15, R68, 16777216 ;  /* 0x4b800000440f7820 */ /* 0x000fe20000400000 */
[----:B------:R-:W-:-:S04]  /*3c40*/  FFMA R117, R14, R117, R151 ;  /* 0x000000750e757223 */ /* 0x000fc80000000097 */
[----:B------:R-:W-:Y:S02]  /*3c50*/  FSEL R15, R15, R68, !P2 ;  /* 0x000000440f0f7208 */ /* 0x000fe40005000000 */
[----:B------:R-:W-:-:S03]  /*3c60*/  FSETP.GEU.AND P2, PT, |R159|, 1.175494350822287508e-38, PT ;  /* 0x008000009f00780b */ /* 0x000fc60003f4e200 */
[--C-:B---3--:R-:W-:Y:S01]  /*3c70*/  FFMA R15, R72, R15, R13.reuse ;  /* 0x0000000f480f7223 */ /* 0x108fe2000000000d */
[----:B------:R-:W-:Y:S01]  /*3c80*/  FSEL R69, R70, R159, !P2 ;  /* 0x0000009f46457208 */ /* 0x000fe20005000000 */
[----:B------:R-:W-:Y:S01]  /*3c90*/  FADD R159, R159, 1 ;  /* 0x3f8000009f9f7421 */ /* 0x000fe20000000000 */
[----:B------:R-:W-:Y:S01]  /*3ca0*/  FADD R13, R132, -R13 ;  /* 0x8000000d840d7221 */ /* 0x000fe20000000000 */
[----:B------:R-:W-:Y:S01]  /*3cb0*/  FADD R72, R134, -R15 ;  /* 0x8000000f86487221 */ /* 0x000fe20000000000 */
[----:B------:R-:W3:Y:S02]  /*3cc0*/  MUFU.RCP R74, R69 ;  /* 0x00000045004a7308 */ /* 0x000ee40000001000 */
[----:B------:R-:W-:Y:S01]  /*3cd0*/  FFMA R13, R64, R13, R117 ;  /* 0x0000000d400d7223 */ /* 0x000fe20000000075 */
[----:B------:R-:W-:Y:S01]  /*3ce0*/  FMUL R65, R72, 16777216 ;  /* 0x4b80000048417820 */ /* 0x000fe20000400000 */
[----:B------:R-:W-:-:S04]  /*3cf0*/  HADD2.F32 R117, -RZ, R67.H1_H1 ;  /* 0x30000043ff757230 */ /* 0x000fc80000004100 */
[----:B------:R-:W-:Y:S02]  /*3d00*/  FSEL R65, R65, R72, !P3 ;  /* 0x0000004841417208 */ /* 0x000fe40005800000 */
[----:B------:R-:W-:-:S03]  /*3d10*/  FSETP.GEU.AND P3, PT, |R159|, 1.175494350822287508e-38, PT ;  /* 0x008000009f00780b */ /* 0x000fc60003f6e200 */
[--C-:B--2---:R-:W-:Y:S01]  /*3d20*/  FFMA R65, R130, R65, R15.reuse ;  /* 0x0000004182417223 */ /* 0x104fe2000000000f */
[----:B------:R-:W-:Y:S01]  /*3d30*/  FMUL R130, R159, 16777216 ;  /* 0x4b8000009f827820 */ /* 0x000fe20000400000 */
[----:B------:R-:W-:Y:S02]  /*3d40*/  FADD R15, R133, -R15 ;  /* 0x8000000f850f7221 */ /* 0x000fe40000000000 */
[----:B------:R-:W-:Y:S02]  /*3d50*/  FADD R70, R135, -R65 ;  /* 0x8000004187467221 */ /* 0x000fe40000000000 */
[----:B------:R-:W-:Y:S01]  /*3d60*/  FSEL R130, R130, R159, !P3 ;  /* 0x0000009f82827208 */ /* 0x000fe20005800000 */
[----:B------:R-:W-:Y:S01]  /*3d70*/  FADD R159, R159, 1 ;  /* 0x3f8000009f9f7421 */ /* 0x000fe20000000000 */
[----:B------:R-:W-:Y:S01]  /*3d80*/  FMUL R73, R70, 16777216 ;  /* 0x4b80000046497820 */ /* 0x000fe20000400000 */
[----:B------:R-:W-:Y:S02]  /*3d90*/  FFMA R13, R68, R15, R13 ;  /* 0x0000000f440d7223 */ /* 0x000fe4000000000d */
[----:B------:R-:W-:Y:S01]  /*3da0*/  FADD R139, R159, 1 ;  /* 0x3f8000009f8b7421 */ /* 0x000fe20000000000 */
[----:B------:R-:W2:Y:S01]  /*3db0*/  MUFU.RCP R130, R130 ;  /* 0x0000008200827308 */ /* 0x000ea20000001000 */
[----:B------:R-:W-:-:S02]  /*3dc0*/  FSEL R73, R73, R70, !P2 ;  /* 0x0000004649497208 */ /* 0x000fc40005000000 */
[----:B------:R-:W-:-:S03]  /*3dd0*/  FSETP.GEU.AND P2, PT, |R159|, 1.175494350822287508e-38, PT ;  /* 0x008000009f00780b */ /* 0x000fc60003f4e200 */
[--C-:B---3--:R-:W-:Y:S01]  /*3de0*/  FFMA R73, R74, R73, R65.reuse ;  /* 0x000000494a497223 */ /* 0x108fe20000000041 */
[----:B------:R-:W-:Y:S01]  /*3df0*/  FMUL R74, R159, 16777216 ;  /* 0x4b8000009f4a7820 */ /* 0x000fe20000400000 */
[----:B------:R-:W-:Y:S02]  /*3e00*/  FADD R65, R134, -R65 ;  /* 0x8000004186417221 */ /* 0x000fe40000000000 */
[----:B------:R-:W-:Y:S02]  /*3e10*/  FADD R66, R136, -R73 ;  /* 0x8000004988427221 */ /* 0x000fe40000000000 */
[----:B------:R-:W-:Y:S01]  /*3e20*/  FSEL R71, R74, R159, !P2 ;  /* 0x0000009f4a477208 */ /* 0x000fe20005000000 */
[----:B------:R-:W-:Y:S01]  /*3e30*/  FFMA R13, R72, R65, R13 ;  /* 0x00000041480d7223 */ /* 0x000fe2000000000d */
[----:B------:R-:W-:Y:S01]  /*3e40*/  FMUL R69, R66, 16777216 ;  /* 0x4b80000042457820 */ /* 0x000fe20000400000 */
[----:B------:R-:W-:-:S04]  /*3e50*/  MOV R159, R139 ;  /* 0x0000008b009f7202 */ /* 0x000fc80000000f00 */
[----:B------:R-:W-:Y:S02]  /*3e60*/  FSEL R69, R69, R66, !P3 ;  /* 0x0000004245457208 */ /* 0x000fe40005800000 */
[----:B------:R-:W-:-:S03]  /*3e70*/  FSETP.GEU.AND P3, PT, |R139|, 1.175494350822287508e-38, PT ;  /* 0x008000008b00780b */ /* 0x000fc60003f6e200 */
[--C-:B--2---:R-:W-:Y:S01]  /*3e80*/  FFMA R69, R130, R69, R73.reuse ;  /* 0x0000004582457223 */ /* 0x104fe20000000049 */
[----:B------:R-:W-:Y:S01]  /*3e90*/  FADD R73, R135, -R73 ;  /* 0x8000004987497221 */ /* 0x000fe20000000000 */
[----:B------:R-:W2:Y:S02]  /*3ea0*/  MUFU.RCP R130, R71 ;  /* 0x0000004700827308 */ /* 0x000ea40000001000 */
[----:B------:R-:W-:Y:S01]  /*3eb0*/  FADD R74, R138, -R69 ;  /* 0x800000458a4a7221 */ /* 0x000fe20000000000 */
[----:B------:R-:W-:-:S03]  /*3ec0*/  FFMA R13, R70, R73, R13 ;  /* 0x00000049460d7223 */ /* 0x000fc6000000000d */
[----:B------:R-:W-:Y:S02]  /*3ed0*/  FMUL R75, R74, 16777216 ;  /* 0x4b8000004a4b7820 */ /* 0x000fe40000400000 */
[----:B------:R-:W-:-:S03]  /*3ee0*/  @!P3 FMUL R139, R139, 16777216 ;  /* 0x4b8000008b8bb820 */ /* 0x000fc60000400000 */
[----:B------:R-:W-:Y:S01]  /*3ef0*/  FSEL R75, R75, R74, !P2 ;  /* 0x0000004a4b4b7208 */ /* 0x000fe20005000000 */
[----:B------:R-:W3:Y:S04]  /*3f00*/  MUFU.RCP R158, R139 ;  /* 0x0000008b009e7308 */ /* 0x000ee80000001000 */
[--C-:B--2---:R-:W-:Y:S01]  /*3f10*/  FFMA R75, R130, R75, R69.reuse ;  /* 0x0000004b824b7223 */ /* 0x104fe20000000045 */
[----:B------:R-:W-:Y:S01]  /*3f20*/  FADD R69, R136, -R69 ;  /* 0x8000004588457221 */ /* 0x000fe20000000000 */
[----:B-1----:R-:W-:Y:S02]  /*3f30*/  SHF.L.U32 R130, R140, 0x3, RZ ;  /* 0x000000038c827819 */ /* 0x002fe400000006ff */
[----:B------:R-:W-:Y:S01]  /*3f40*/  FADD R64, R117, -R75 ;  /* 0x8000004b75407221 */ /* 0x000fe20000000000 */
[----:B------:R-:W-:Y:S01]  /*3f50*/  FFMA R13, R66, R69, R13 ;  /* 0x00000045420d7223 */ /* 0x000fe2000000000d */
[----:B------:R-:W-:-:S02]  /*3f60*/  FADD R14, R138, -R75 ;  /* 0x8000004b8a0e7221 */ /* 0x000fc40000000000 */
[----:B------:R-:W-:Y:S02]  /*3f70*/  FMUL R15, R64, 16777216 ;  /* 0x4b800000400f7820 */ /* 0x000fe40000400000 */
[----:B------:R-:W-:-:S03]  /*3f80*/  FFMA R13, R74, R14, R13 ;  /* 0x0000000e4a0d7223 */ /* 0x000fc6000000000d */
[----:B------:R-:W-:-:S05]  /*3f90*/  FSEL R15, R15, R64, !P3 ;  /* 0x000000400f0f7208 */ /* 0x000fca0005800000 */
[----:B---3--:R-:W-:-:S04]  /*3fa0*/  FFMA R158, R158, R15, R75 ;  /* 0x0000000f9e9e7223 */ /* 0x008fc8000000004b */
[----:B------:R-:W-:-:S04]  /*3fb0*/  FADD R151, R117, -R158 ;  /* 0x8000009e75977221 */ /* 0x000fc80000000000 */
[----:B------:R-:W-:-:S07]  /*3fc0*/  FFMA R151, R64, R151, R13 ;  /* 0x0000009740977223 */ /* 0x000fce000000000d */
.L_x_5856:
[----:B------:R-:W-:Y:S05]  /*3fd0*/  BSYNC.RECONVERGENT B0 ;  /* 0x0000000000007941 */ /* 0x000fea0003800200 */
.L_x_5855:
[----:B------:R-:W-:Y:S01]  /*3fe0*/  IADD3 R13, PT, PT, R130, 0xe00, RZ ;  /* 0x00000e00820d7810 */ /* 0x000fe20007ffe0ff */
[----:B------:R-:W-:Y:S01]  /*3ff0*/  BSSY.RECONVERGENT B0, `(.L_x_5857) ;  /* 0x0000087000007945 */ /* 0x000fe20003800200 */
[----:B------:R-:W-:Y:S01]  /*4000*/  HFMA2 R146, -RZ, RZ, 0, 0 ;  /* 0x00000000ff927431 */ /* 0x000fe200000001ff */
[----:B------:R-:W-:Y:S02]  /*4010*/  CS2R R144, SRZ ;  /* 0x0000000000907805 */ /* 0x000fe4000001ff00 */
[----:B------:R-:W-:Y:S02]  /*4020*/  ISETP.GE.AND P2, PT, R13, R12, PT ;  /* 0x0000000c0d00720c */ /* 0x000fe40003f46270 */
[----:B------:R-:W-:Y:S02]  /*4030*/  CS2R R142, SRZ ;  /* 0x00000000008e7805 */ /* 0x000fe4000001ff00 */
[----:B------:R-:W-:Y:S02]  /*4040*/  CS2R R140, SRZ ;  /* 0x00000000008c7805 */ /* 0x000fe4000001ff00 */
[----:B------:R-:W-:-:S07]  /*4050*/  MOV R139, RZ ;  /* 0x000000ff008b7202 */ /* 0x000fce0000000f00 */
[----:B------:R-:W-:Y:S05]  /*4060*/  @P2 BRA `(.L_x_5858) ;  /* 0x0000000400fc2947 */ /* 0x000fea0003800000 */
        /* <DEDUP_REMOVED lines=23> */
[C---:B------:R-:W-:Y:S01]  /*41e0*/  FSETP.GEU.AND P3, PT, |R159|.reuse, 1.175494350822287508e-38, PT ;  /* 0x008000009f00780b */ /* 0x040fe20003f6e200 */
[----:B--2---:R-:W-:Y:S02]  /*41f0*/  HADD2 R13, R64, R68 ;  /* 0x00000044400d7230 */ /* 0x004fe40000000000 */
[----:B------:R-:W-:Y:S02]  /*4200*/  HFMA2 R65, R65, 1, 1, R69 ;  /* 0x3c003c0041417831 */ /* 0x000fe40000000045 */
[----:B------:R-:W-:Y:S02]  /*4210*/  HFMA2 R66, R66, 1, 1, R70 ;  /* 0x3c003c0042427831 */ /* 0x000fe40000000046 */
[----:B------:R-:W-:Y:S02]  /*4220*/  HFMA2 R67, R67, 1, 1, R71 ;  /* 0x3c003c0043437831 */ /* 0x000fe40000000047 */
[----:B---3--:R-:W-:Y:S01]  /*4230*/  HFMA2 R13, R13, 1, 1, R72 ;  /* 0x3c003c000d0d7831 */ /* 0x008fe20000000048 */
[----:B------:R-:W-:Y:S01]  /*4240*/  FSEL R72, R14, R159, !P3 ;  /* 0x0000009f0e487208 */ /* 0x000fe20005800000 */
[----:B------:R-:W-:Y:S01]  /*4250*/  FADD R159, R159, 1 ;  /* 0x3f8000009f9f7421 */ /* 0x000fe20000000000 */
[----:B------:R-:W-:-:S02]  /*4260*/  HADD2 R65, R65, R73 ;  /* 0x0000004941417230 */ /* 0x000fc40000000000 */
[----:B------:R1:W2:Y:S01]  /*4270*/  MUFU.RCP R141, R72 ;  /* 0x00000048008d7308 */ /* 0x0002a20000001000 */
[C---:B------:R-:W-:Y:S01]  /*4280*/  FMUL R64, R159.reuse, 16777216 ;  /* 0x4b8000009f407820 */ /* 0x040fe20000400000 */
[----:B------:R-:W-:Y:S01]  /*4290*/  FSETP.GEU.AND P4, PT, |R159|, 1.175494350822287508e-38, PT ;  /* 0x008000009f00780b */ /* 0x000fe20003f8e200 */
[----:B------:R-:W-:Y:S02]  /*42a0*/  HADD2 R66, R66, R74 ;  /* 0x0000004a42427230 */ /* 0x000fe40000000000 */
[----:B------:R-:W-:Y:S02]  /*42b0*/  HADD2.F32 R140, -RZ, R65.H0_H0 ;  /* 0x20000041ff8c7230 */ /* 0x000fe40000004100 */
[----:B------:R-:W-:Y:S02]  /*42c0*/  HADD2 R67, R67, R75 ;  /* 0x0000004b43437230 */ /* 0x000fe40000000000 */
[--C-:B------:R-:W-:Y:S01]  /*42d0*/  HADD2.F32 R144, -RZ, R13.reuse.H0_H0 ;  /* 0x2000000dff907230 */ /* 0x100fe20000004100 */
[----:B------:R-:W-:Y:S01]  /*42e0*/  FSEL R130, R64, R159, !P4 ;  /* 0x0000009f40827208 */ /* 0x000fe20006000000 */
[----:B------:R-:W-:-:S02]  /*42f0*/  HADD2.F32 R139, -RZ, R13.H1_H1 ;  /* 0x3000000dff8b7230 */ /* 0x000fc40000004100 */
[----:B------:R-:W-:Y:S01]  /*4300*/  FADD R159, R159, 1 ;  /* 0x3f8000009f9f7421 */ /* 0x000fe20000000000 */
[----:B------:R-:W-:Y:S02]  /*4310*/  HADD2.F32 R143, -RZ, R66.H0_H0 ;  /* 0x20000042ff8f7230 */ /* 0x000fe40000004100 */
[----:B------:R-:W-:Y:S01]  /*4320*/  FADD R14, -R158, R144 ;  /* 0x000000909e0e7221 */ /* 0x000fe20000000100 */
[----:B------:R-:W-:Y:S01]  /*4330*/  HADD2.F32 R145, -RZ, R67.H0_H0 ;  /* 0x20000043ff917230 */ /* 0x000fe20000004100 */
[----:B------:R-:W3:Y:S01]  /*4340*/  MUFU.RCP R130, R130 ;  /* 0x0000008200827308 */ /* 0x000ee20000001000 */
[----:B-1----:R-:W-:Y:S01]  /*4350*/  FMUL R72, R159, 16777216 ;  /* 0x4b8000009f487820 */ /* 0x002fe20000400000 */
[----:B------:R-:W-:-:S05]  /*4360*/  FMUL R15, R14, 16777216 ;  /* 0x4b8000000e0f7820 */ /* 0x000fca0000400000 */
[----:B------:R-:W-:Y:S02]  /*4370*/  FSEL R15, R15, R14, !P3 ;  /* 0x0000000e0f0f7208 */ /* 0x000fe40005800000 */
[----:B------:R-:W-:-:S03]  /*4380*/  FSETP.GEU.AND P3, PT, |R159|, 1.175494350822287508e-38, PT ;  /* 0x008000009f00780b */ /* 0x000fc60003f6e200 */
[----:B--2---:R-:W-:Y:S01]  /*4390*/  FFMA R15, R141, R15, R158 ;  /* 0x0000000f8d0f7223 */ /* 0x004fe2000000009e */
[----:B------:R-:W-:Y:S01]  /*43a0*/  FSEL R69, R72, R159, !P3 ;  /* 0x0000009f48457208 */ /* 0x000fe20005800000 */
[----:B------:R-:W-:Y:S01]  /*43b0*/  FADD R159, R159, 1 ;  /* 0x3f8000009f9f7421 */ /* 0x000fe20000000000 */
[----:B------:R-:W-:Y:S02]  /*43c0*/  HADD2.F32 R141, -RZ, R65.H1_H1 ;  /* 0x30000041ff8d7230 */ /* 0x000fe40000004100 */
[----:B------:R-:W-:Y:S02]  /*43d0*/  FADD R64, R139, -R15 ;  /* 0x8000000f8b407221 */ /* 0x000fe40000000000 */
[----:B------:R-:W1:Y:S02]  /*43e0*/  MUFU.RCP R69, R69 ;  /* 0x0000004500457308 */ /* 0x000e640000001000 */
[----:B------:R-:W-:-:S05]  /*43f0*/  FMUL R13, R64, 16777216 ;  /* 0x4b800000400d7820 */ /* 0x000fca0000400000 */
[----:B------:R-:W-:Y:S02]  /*4400*/  FSEL R68, R13, R64, !P4 ;  /* 0x000000400d447208 */ /* 0x000fe40006000000 */
[----:B------:R-:W-:-:S03]  /*4410*/  FSETP.GEU.AND P4, PT, |R159|, 1.175494350822287508e-38, PT ;  /* 0x008000009f00780b */ /* 0x000fc60003f8e200 */
[--C-:B---3--:R-:W-:Y:S01]  /*4420*/  FFMA R68, R130, R68, R15.reuse ;  /* 0x0000004482447223 */ /* 0x108fe2000000000f */
[C---:B------:R-:W-:Y:S01]  /*4430*/  FMUL R130, R159.reuse, 16777216 ;  /* 0x4b8000009f827820 */ /* 0x040fe20000400000 */
[----:B------:R-:W-:Y:S02]  /*4440*/  FADD R15, R144, -R15 ;  /* 0x8000000f900f7221 */ /* 0x000fe40000000000 */
[----:B------:R-:W-:Y:S02]  /*4450*/  FADD R72, R140, -R68 ;  /* 0x800000448c487221 */ /* 0x000fe40000000000 */
[----:B------:R-:W-:Y:S01]  /*4460*/  FSEL R73, R130, R159, !P4 ;  /* 0x0000009f82497208 */ /* 0x000fe20006000000 */
[----:B------:R-:W-:Y:S01]  /*4470*/  FADD R159, R159, 1 ;  /* 0x3f8000009f9f7421 */ /* 0x000fe20000000000 */
[----:B------:R-:W-:Y:S01]  /*4480*/  FMUL R13, R72, 16777216 ;  /* 0x4b800000480d7820 */ /* 0x000fe20000400000 */
[----:B------:R-:W-:Y:S01]  /*4490*/  FFMA R15, R14, R15, R151 ;  /* 0x0000000f0e0f7223 */ /* 0x000fe20000000097 */
[----:B------:R-:W2:Y:S01]  /*44a0*/  MUFU.RCP R142, R73 ;  /* 0x00000049008e7308 */ /* 0x000ea20000001000 */
[----:B------:R-:W-:-:S02]  /*44b0*/  FMUL R146, R159, 16777216 ;  /* 0x4b8000009f927820 */ /* 0x000fc40000400000 */
[----:B------:R-:W-:Y:S02]  /*44c0*/  FSEL R13, R13, R72, !P3 ;  /* 0x000000480d0d7208 */ /* 0x000fe40005800000 */
[----:B------:R-:W-:-:S03]  /*44d0*/  FSETP.GEU.AND P3, PT, |R159|, 1.175494350822287508e-38, PT ;  /* 0x008000009f00780b */ /* 0x000fc60003f6e200 */
[--C-:B-1----:R-:W-:Y:S01]  /*44e0*/  FFMA R13, R69, R13, R68.reuse ;  /* 0x0000000d450d7223 */ /* 0x102fe20000000044 */
[----:B------:R-:W-:Y:S01]  /*44f0*/  FSEL R146, R146, R159, !P3 ;  /* 0x0000009f92927208 */ /* 0x000fe20005800000 */
[----:B------:R-:W-:Y:S01]  /*4500*/  FADD R159, R159, 1 ;  /* 0x3f8000009f9f7421 */ /* 0x000fe20000000000 */
[----:B------:R-:W-:Y:S01]  /*4510*/  FADD R68, R139, -R68 ;  /* 0x800000448b447221 */ /* 0x000fe20000000000 */
[----:B------:R-:W-:Y:S01]  /*4520*/  FADD R130, R141, -R13 ;  /* 0x8000000d8d827221 */ /* 0x000fe20000000000 */
[----:B------:R-:W1:Y:S02]  /*4530*/  MUFU.RCP R69, R146 ;  /* 0x0000009200457308 */ /* 0x000e640000001000 */
[----:B------:R-:W-:Y:S01]  /*4540*/  FFMA R15, R64, R68, R15 ;  /* 0x00000044400f7223 */ /* 0x000fe2000000000f */
[----:B------:R-:W-:Y:S01]  /*4550*/  FMUL R65, R130, 16777216 ;  /* 0x4b80000082417820 */ /* 0x000fe20000400000 */
[----:B------:R-:W3:Y:S04]  /*4560*/  S2R R68, SR_TID.X ;  /* 0x0000000000447919 */ /* 0x000ee80000002100 */
[----:B------:R-:W-:-:S02]  /*4570*/  FSEL R70, R65, R130, !P4 ;  /* 0x0000008241467208 */ /* 0x000fc40006000000 */
        /* <DEDUP_REMOVED lines=13> */
[C---:B------:R-:W-:Y:S01]  /*4650*/  FSETP.GEU.AND P3, PT, |R159|.reuse, 1.175494350822287508e-38, PT ;  /* 0x008000009f00780b */ /* 0x040fe20003f6e200 */
[----:B------:R-:W-:Y:S02]  /*4660*/  FADD R75, R159, 1 ;  /* 0x3f8000009f4b7421 */ /* 0x000fe40000000000 */
[--C-:B-1----:R-:W-:Y:S01]  /*4670*/  FFMA R65, R69, R65, R70.reuse ;  /* 0x0000004145417223 */ /* 0x102fe20000000046 */
[----:B------:R-:W-:Y:S01]  /*4680*/  FSEL R71, R148, R159, !P3 ;  /* 0x0000009f94477208 */ /* 0x000fe20005800000 */
[----:B------:R-:W-:Y:S01]  /*4690*/  FADD R70, R141, -R70 ;  /* 0x800000468d467221 */ /* 0x000fe20000000000 */
[----:B------:R-:W-:Y:S01]  /*46a0*/  MOV R159, R75 ;  /* 0x0000004b009f7202 */ /* 0x000fe20000000f00 */
[----:B------:R-:W-:Y:S02]  /*46b0*/  FADD R14, R142, -R65 ;  /* 0x800000418e0e7221 */ /* 0x000fe40000000000 */
[----:B------:R-:W-:Y:S01]  /*46c0*/  FFMA R13, R130, R70, R13 ;  /* 0x00000046820d7223 */ /* 0x000fe2000000000d */
[----:B------:R-:W1:Y:S01]  /*46d0*/  MUFU.RCP R71, R71 ;  /* 0x0000004700477308 */ /* 0x000e620000001000 */
[----:B------:R-:W-:Y:S01]  /*46e0*/  FMUL R69, R14, 16777216 ;  /* 0x4b8000000e457820 */ /* 0x000fe20000400000 */
[----:B---3--:R-:W-:-:S04]  /*46f0*/  SHF.L.U32 R130, R68, 0x3, RZ ;  /* 0x0000000344827819 */ /* 0x008fc800000006ff */
[----:B------:R-:W-:Y:S02]  /*4700*/  FSEL R66, R69, R14, !P4 ;  /* 0x0000000e45427208 */ /* 0x000fe40006000000 */
[----:B------:R-:W-:-:S03]  /*4710*/  FSETP.GEU.AND P4, PT, |R75|, 1.175494350822287508e-38, PT ;  /* 0x008000004b00780b */ /* 0x000fc60003f8e200 */
[--C-:B--2---:R-:W-:Y:S01]  /*4720*/  FFMA R66, R146, R66, R65.reuse ;  /* 0x0000004292427223 */ /* 0x104fe20000000041 */
        /* <DEDUP_REMOVED lines=19> */
.L_x_5858:
[----:B------:R-:W-:Y:S05]  /*4860*/  BSYNC.RECONVERGENT B0 ;  /* 0x0000000000007941 */ /* 0x000fea0003800200 */
.L_x_5857:
        /* <DEDUP_REMOVED lines=35> */
[----:B------:R-:W1:Y:S02]  /*4aa0*/  MUFU.RCP R127, R14 ;  /* 0x0000000e007f7308 */ /* 0x000e640000001000 */
[C---:B------:R-:W-:Y:S01]  /*4ab0*/  FSETP.GEU.AND P4, PT, |R159|.reuse, 1.175494350822287508e-38, PT ;  /* 0x008000009f00780b */ /* 0x040fe20003f8e200 */
[----:B--2---:R-:W-:Y:S02]  /*4ac0*/  HADD2 R11, R64, R68 ;  /* 0x00000044400b7230 */ /* 0x004fe40000000000 */
[C---:B------:R-:W-:Y:S01]  /*4ad0*/  FMUL R64, R159.reuse, 16777216 ;  /* 0x4b8000009f407820 */ /* 0x040fe20000400000 */
[----:B------:R-:W-:Y:S02]  /*4ae0*/  HFMA2 R65, R65, 1, 1, R69 ;  /* 0x3c003c0041417831 */ /* 0x000fe40000000045 */
[----:B------:R-:W-:Y:S02]  /*4af0*/  HFMA2 R66, R66, 1, 1, R70 ;  /* 0x3c003c0042427831 */ /* 0x000fe40000000046 */
[----:B---3--:R-:W-:Y:S01]  /*4b00*/  HFMA2 R11, R11, 1, 1, R72 ;  /* 0x3c003c000b0b7831 */ /* 0x008fe20000000048 */
[----:B------:R-:W-:Y:S01]  /*4b10*/  FSEL R68, R64, R159, !P4 ;  /* 0x0000009f40447208 */ /* 0x000fe20006000000 */
[----:B------:R-:W-:Y:S01]  /*4b20*/  FADD R159, R159, 1 ;  /* 0x3f8000009f9f7421 */ /* 0x000fe20000000000 */
[----:B------:R-:W-:-:S03]  /*4b30*/  HFMA2 R67, R67, 1, 1, R71 ;  /* 0x3c003c0043437831 */ /* 0x000fc60000000047 */
[----:B------:R-:W-:Y:S01]  /*4b40*/  FMUL R126, R159, 16777216 ;  /* 0x4b8000009f7e7820 */ /* 0x000fe20000400000 */
[----:B------:R-:W2:Y:S01]  /*4b50*/  MUFU.RCP R68, R68 ;  /* 0x0000004400447308 */ /* 0x000ea20000001000 */
[----:B------:R-:W-:Y:S02]  /*4b60*/  HADD2 R65, R65, R73 ;  /* 0x0000004941417230 */ /* 0x000fe40000000000 */
[--C-:B------:R-:W-:Y:S02]  /*4b70*/  HADD2.F32 R13, -RZ, R11.reuse.H0_H0 ;  /* 0x2000000bff0d7230 */ /* 0x100fe40000004100 */
[----:B------:R-:W-:Y:S02]  /*4b80*/  HADD2 R66, R66, R74 ;  /* 0x0000004a42427230 */ /* 0x000fe40000000000 */
[----:B------:R-:W-:Y:S02]  /*4b90*/  HADD2.F32 R72, -RZ, R11.H1_H1 ;  /* 0x3000000bff487230 */ /* 0x000fe40000004100 */
[----:B------:R-:W-:-:S02]  /*4ba0*/  HADD2 R67, R67, R75 ;  /* 0x0000004b43437230 */ /* 0x000fc40000000000 */
[--C-:B------:R-:W-:Y:S02]  /*4bb0*/  HADD2.F32 R147, -RZ, R65.reuse.H0_H0 ;  /* 0x20000041ff937230 */ /* 0x100fe40000004100 */
[----:B------:R-:W-:Y:S01]  /*4bc0*/  FADD R12, -R158, R13 ;  /* 0x0000000d9e0c7221 */ /* 0x000fe20000000100 */
[----:B------:R-:W-:Y:S02]  /*4bd0*/  HADD2.F32 R73, -RZ, R65.H1_H1 ;  /* 0x30000041ff497230 */ /* 0x000fe40000004100 */
[----:B------:R-:W-:Y:S02]  /*4be0*/  HADD2.F32 R148, -RZ, R66.H0_H0 ;  /* 0x20000042ff947230 */ /* 0x000fe40000004100 */
[----:B------:R-:W-:Y:S01]  /*4bf0*/  FMUL R15, R12, 16777216 ;  /* 0x4b8000000c0f7820 */ /* 0x000fe20000400000 */
[----:B------:R-:W-:-:S04]  /*4c00*/  HADD2.F32 R149, -RZ, R67.H0_H0 ;  /* 0x20000043ff957230 */ /* 0x000fc80000004100 */
        /* <DEDUP_REMOVED lines=22> */
[--C-:B-1----:R-:W-:Y:S01]  /*4d70*/  FFMA R126, R69, R11, R64.reuse ;  /* 0x0000000b457e7223 */ /* 0x102fe20000000040 */
[----:B------:R-:W-:Y:S01]  /*4d80*/  FSEL R69, R70, R159, !P5 ;  /* 0x0000009f46457208 */ /* 0x000fe20006800000 */
[----:B------:R-:W-:Y:S01]  /*4d90*/  FADD R159, R159, 1 ;  /* 0x3f8000009f9f7421 */ /* 0x000fe20000000000 */
[----:B------:R-:W-:Y:S01]  /*4da0*/  FADD R64, R72, -R64 ;  /* 0x8000004048407221 */ /* 0x000fe20000000000 */
[----:B------:R-:W-:Y:S01]  /*4db0*/  FADD R128, R73, -R126 ;  /* 0x8000007e49807221 */ /* 0x000fe20000000000 */
[----:B------:R-:W1:Y:S01]  /*4dc0*/  MUFU.RCP R150, R69 ;  /* 0x0000004500967308 */ /* 0x000e620000001000 */
[----:B------:R-:W-:Y:S01]  /*4dd0*/  FMUL R74, R159, 16777216 ;  /* 0x4b8000009f4a7820 */ /* 0x000fe20000400000 */
[----:B------:R-:W-:Y:S01]  /*4de0*/  FFMA R15, R14, R64, R15 ;  /* 0x000000400e0f7223 */ /* 0x000fe2000000000f */
[----:B------:R-:W-:-:S05]  /*4df0*/  FMUL R11, R128, 16777216 ;  /* 0x4b800000800b7820 */ /* 0x000fca0000400000 */
[----:B------:R-:W-:Y:S02]  /*4e00*/  FSEL R11, R11, R128, !P4 ;  /* 0x000000800b0b7208 */ /* 0x000fe40006000000 */
[----:B------:R-:W-:-:S03]  /*4e10*/  FSETP.GEU.AND P4, PT, |R159|, 1.175494350822287508e-38, PT ;  /* 0x008000009f00780b */ /* 0x000fc60003f8e200 */
[--C-:B--2---:R-:W-:Y:S01]  /*4e20*/  FFMA R11, R127, R11, R126.reuse ;  /* 0x0000000b7f0b7223 */ /* 0x104fe2000000007e */
        /* <DEDUP_REMOVED lines=11> */
[----:B-1----:R-:W-:Y:S01]  /*4ee0*/  FFMA R65, R150, R130, R11 ;  /* 0x0000008296417223 */ /* 0x002fe2000000000b */
        /* <DEDUP_REMOVED lines=11> */
[----:B------:R-:W-:Y:S02]  /*4fa0*/  HADD2.F32 R150, -RZ, R67.H1_H1 ;  /* 0x30000043ff967230 */ /* 0x000fe40000004100 */
[----:B------:R-:W-:Y:S01]  /*4fb0*/  FADD R65, R148, -R65 ;  /* 0x8000004194417221 */ /* 0x000fe20000000000 */
[----:B------:R-:W-:-:S03]  /*4fc0*/  FADD R154, R149, -R130 ;  /* 0x80000082959a7221 */ /* 0x000fc60000000000 */
[----:B------:R-:W-:Y:S01]  /*4fd0*/  FFMA R11, R70, R65, R11 ;  /* 0x00000041460b7223 */ /* 0x000fe2000000000b */
        /* <DEDUP_REMOVED lines=8> */
[----:B------:R-:W-:Y:S01]  /*5060*/  FADD R12, R149, -R69 ;  /* 0x80000045950c7221 */ /* 0x000fe20000000000 */
[----:B-1----:R-:W-:Y:S01]  /*5070*/  MOV R75, R13 ;  /* 0x0000000d004b7202 */ /* 0x002fe20000000f00 */
[----:B------:R-:W-:Y:S02]  /*5080*/  FMUL R15, R14, 16777216 ;  /* 0x4b8000000e0f7820 */ /* 0x000fe40000400000 */
[----:B------:R-:W-:-:S03]  /*5090*/  FFMA R11, R154, R12, R11 ;  /* 0x0000000c9a0b7223 */ /* 0x000fc6000000000b */
[----:B------:R-:W-:-:S05]  /*50a0*/  FSEL R158, R15, R14, !P4 ;  /* 0x0000000e0f9e7208 */ /* 0x000fca0006000000 */
[----:B---3--:R-:W-:-:S04]  /*50b0*/  FFMA R158, R64, R158, R69 ;  /* 0x0000009e409e7223 */ /* 0x008fc80000000045 */
[----:B------:R-:W-:-:S04]  /*50c0*/  FADD R151, R150, -R158 ;  /* 0x8000009e96977221 */ /* 0x000fc80000000000 */
[----:B------:R-:W-:-:S07]  /*50d0*/  FFMA R151, R14, R151, R11 ;  /* 0x000000970e977223 */ /* 0x000fce000000000b */
.L_x_5860:
[----:B------:R-:W-:Y:S05]  /*50e0*/  BSYNC.RECONVERGENT B0 ;  /* 0x0000000000007941 */ /* 0x000fea0003800200 */
.L_x_5859:
[----:B------:R-:W-:-:S03]  /*50f0*/  UMOV UR4, 0xffffffff ;  /* 0xffffffff00047882 */ /* 0x000fc60000000000 */
[----:B------:R-:W-:Y:S05]  /*5100*/  BRA.DIV UR4, `(.L_x_5861) ;  /* 0x00000032048c7947 */ /* 0x000fea000b800000 */
[----:B------:R1:W2:Y:S04]  /*5110*/  SHFL.DOWN PT, R65, R158, 0x10, 0x1f ;  /* 0x0a001f009e417f89 */ /* 0x0002a800000e0000 */
[----:B------:R1:W3:Y:S04]  /*5120*/  SHFL.DOWN PT, R64, R151, 0x10, 0x1f ;  /* 0x0a001f0097407f89 */ /* 0x0002e800000e0000 */
[----:B------:R1:W4:Y:S02]  /*5130*/  SHFL.DOWN PT, R14, R159, 0x10, 0x1f ;  /* 0x0a001f009f0e7f89 */ /* 0x00032400000e0000 */
.L_x_5892:
        /* <DEDUP_REMOVED lines=17> */
.L_x_5863:
[----:B------:R-:W-:Y:S05]  /*5250*/  BSYNC.RECONVERGENT B0 ;  /* 0x0000000000007941 */ /* 0x000fea0003800200 */
.L_x_5862:
[----:B------:R-:W-:-:S03]  /*5260*/  UMOV UR4, 0xffffffff ;  /* 0xffffffff00047882 */ /* 0x000fc60000000000 */
[----:B------:R-:W-:Y:S05]  /*5270*/  BRA.DIV UR4, `(.L_x_5864) ;  /* 0x00000032048c7947 */ /* 0x000fea000b800000 */
[----:B--2---:R2:W4:Y:S04]  /*5280*/  SHFL.DOWN PT, R65, R158, 0x8, 0x1f ;  /* 0x09001f009e417f89 */ /* 0x00452800000e0000 */
[----:B---3--:R2:W3:Y:S04]  /*5290*/  SHFL.DOWN PT, R64, R151, 0x8, 0x1f ;  /* 0x09001f0097407f89 */ /* 0x0084e800000e0000 */
[----:B------:R2:W0:Y:S02]  /*52a0*/  SHFL.DOWN PT, R14, R159, 0x8, 0x1f ;  /* 0x09001f009f0e7f89 */ /* 0x00042400000e0000 */
.L_x_5897:
        /* <DEDUP_REMOVED lines=17> */
.L_x_5866:
[----:B------:R-:W-:Y:S05]  /*53c0*/  BSYNC.RECONVERGENT B0 ;  /* 0x0000000000007941 */ /* 0x000fea0003800200 */
.L_x_5865:
[----:B------:R-:W-:-:S03]  /*53d0*/  UMOV UR4, 0xffffffff ;  /* 0xffffffff00047882 */ /* 0x000fc60000000000 */
[----:B------:R-:W-:Y:S05]  /*53e0*/  BRA.DIV UR4, `(.L_x_5867) ;  /* 0x00000032048c7947 */ /* 0x000fea000b800000 */
[----:B----4-:R0:W4:Y:S04]  /*53f0*/  SHFL.DOWN PT, R65, R158, 0x4, 0x1f ;  /* 0x08801f009e417f89 */ /* 0x01012800000e0000 */
[----:B---3--:R0:W3:Y:S04]  /*5400*/  SHFL.DOWN PT, R64, R151, 0x4, 0x1f ;  /* 0x08801f0097407f89 */ /* 0x0080e800000e0000 */
[----:B------:R0:W0:Y:S02]  /*5410*/  SHFL.DOWN PT, R14, R159, 0x4, 0x1f ;  /* 0x08801f009f0e7f89 */ /* 0x00002400000e0000 */
.L_x_5902:
        /* <DEDUP_REMOVED lines=17> */
.L_x_5869:
[----:B------:R-:W-:Y:S05]  /*5530*/  BSYNC.RECONVERGENT B0 ;  /* 0x0000000000007941 */ /* 0x000fea0003800200 */
.L_x_5868:
[----:B------:R-:W-:-:S03]  /*5540*/  UMOV UR4, 0xffffffff ;  /* 0xffffffff00047882 */ /* 0x000fc60000000000 */
[----:B------:R-:W-:Y:S05]  /*5550*/  BRA.DIV UR4, `(.L_x_5870) ;  /* 0x00000032048c7947 */ /* 0x000fea000b800000 */
[----:B----4-:R0:W4:Y:S04]  /*5560*/  SHFL.DOWN PT, R65, R158, 0x2, 0x1f ;  /* 0x08401f009e417f89 */ /* 0x01012800000e0000 */
[----:B---3--:R0:W3:Y:S04]  /*5570*/  SHFL.DOWN PT, R64, R151, 0x2, 0x1f ;  /* 0x08401f0097407f89 */ /* 0x0080e800000e0000 */
[----:B------:R0:W0:Y:S02]  /*5580*/  SHFL.DOWN PT, R14, R159, 0x2, 0x1f ;  /* 0x08401f009f0e7f89 */ /* 0x00002400000e0000 */
.L_x_5907:
        /* <DEDUP_REMOVED lines=17> */
.L_x_5872:
[----:B------:R-:W-:Y:S05]  /*56a0*/  BSYNC.RECONVERGENT B0 ;  /* 0x0000000000007941 */ /* 0x000fea0003800200 */
.L_x_5871:
[----:B------:R-:W-:-:S03]  /*56b0*/  UMOV UR4, 0xffffffff ;  /* 0xffffffff00047882 */ /* 0x000fc60000000000 */
[----:B------:R-:W-:Y:S05]  /*56c0*/  BRA.DIV UR4, `(.L_x_5873) ;  /* 0x00000032048c7947 */ /* 0x000fea000b800000 */
[----:B----4-:R0:W4:Y:S04]  /*56d0*/  SHFL.DOWN PT, R65, R158, 0x1, 0x1f ;  /* 0x08201f009e417f89 */ /* 0x01012800000e0000 */
[----:B---3--:R0:W3:Y:S04]  /*56e0*/  SHFL.DOWN PT, R64, R151, 0x1, 0x1f ;  /* 0x08201f0097407f89 */ /* 0x0080e800000e0000 */
[----:B------:R0:W0:Y:S02]  /*56f0*/  SHFL.DOWN PT, R14, R159, 0x1, 0x1f ;  /* 0x08201f009f0e7f89 */ /* 0x00002400000e0000 */
.L_x_5912:
        /* <DEDUP_REMOVED lines=17> */
.L_x_5875:
[----:B------:R-:W-:Y:S05]  /*5810*/  BSYNC.RECONVERGENT B0 ;  /* 0x0000000000007941 */ /* 0x000fea0003800200 */
.L_x_5874:
[----:B------:R-:W-:-:S03]  /*5820*/  UMOV UR4, 0xffffffff ;  /* 0xffffffff00047882 */ /* 0x000fc60000000000 */
[----:B------:R-:W-:Y:S05]  /*5830*/  BRA.DIV UR4, `(.L_x_5876) ;  /* 0x00000032048c7947 */ /* 0x000fea000b800000 */
[----:B------:R0:W0:Y:S04]  /*5840*/  SHFL.IDX PT, R127, R158, RZ, 0x1f ;  /* 0x00001fff9e7f7589 */ /* 0x00002800000e0000 */
[----:B-12---:R-:W1:Y:S04]  /*5850*/  SHFL.IDX PT, R151, R151, RZ, 0x1f ;  /* 0x00001fff97977589 */ /* 0x006e6800000e0000 */
[----:B------:R2:W0:Y:S02]  /*5860*/  SHFL.IDX PT, R14, R159, RZ, 0x1f ;  /* 0x00001fff9f0e7589 */ /* 0x00042400000e0000 */
.L_x_5917:
        /* <DEDUP_REMOVED lines=28> */
.L_x_5877:
[----:B------:R0:W1:Y:S02]  /*5a30*/  MUFU.RSQ R14, R12 ;  /* 0x0000000c000e7308 */ /* 0x0000640000001400 */
.L_x_5878:
        /* <DEDUP_REMOVED lines=15> */
[----:B------:R-:W-:Y:S02]  /*5b30*/  @!P4 R2UR UR5, R125 ;  /* 0x000000007d05c2ca */ /* 0x000fe400000e0000 */
        /* <DEDUP_REMOVED lines=8> */
[----:B0-----:R-:W-:-:S02]  /*5bc0*/  IMAD R126, R49, R12, RZ ;  /* 0x0000000c317e7224 */ /* 0x001fc400078e02ff */
[--C-:B------:R-:W-:Y:S01]  /*5bd0*/  FADD R47, R47, -R127.reuse ;  /* 0x8000007f2f2f7221 */ /* 0x100fe20000000000 */
[----:B------:R-:W-:Y:S01]  /*5be0*/  FADD R49, R46, -R127 ;  /* 0x8000007f2e317221 */ /* 0x000fe20000000000 */
[----:B------:R-:W-:-:S04]  /*5bf0*/  IMAD.WIDE.U32 R152, R29, R12, R152 ;  /* 0x0000000c1d987225 */ /* 0x000fc800078e0098 */
[--C-:B------:R-:W-:Y:S01]  /*5c00*/  FADD R11, R0, -R127.reuse ;  /* 0x8000007f000b7221 */ /* 0x100fe20000000000 */
[--C-:B------:R-:W-:Y:S01]  /*5c10*/  FADD R15, R48, -R127.reuse ;  /* 0x8000007f300f7221 */ /* 0x100fe20000000000 */
[-C--:B------:R-:W-:Y:S01]  /*5c20*/  FMUL R47, R47, R14.reuse ;  /* 0x0000000e2f2f7220 */ /* 0x080fe20000400000 */
[-C--:B------:R-:W-:Y:S01]  /*5c30*/  FMUL R12, R49, R14.reuse ;  /* 0x0000000e310c7220 */ /* 0x080fe20000400000 */
[-C--:B------:R-:W-:Y:S01]  /*5c40*/  FMUL R11, R11, R14.reuse ;  /* 0x0000000e0b0b7220 */ /* 0x080fe20000400000 */
[-C--:B------:R-:W-:Y:S01]  /*5c50*/  FMUL R0, R15, R14.reuse ;  /* 0x0000000e0f007220 */ /* 0x080fe20000400000 */
[----:B------:R-:W-:Y:S02]  /*5c60*/  IMAD R15, R29, R13, R126 ;  /* 0x0000000d1d0f7224 */ /* 0x000fe400078e027e */
[--C-:B------:R-:W-:Y:S01]  /*5c70*/  FADD R43, R43, -R127.reuse ;  /* 0x8000007f2b2b7221 */ /* 0x100fe20000000000 */
[----:B------:R-:W-:Y:S01]  /*5c80*/  F2FP.F16.F32.PACK_AB R47, R12, R47 ;  /* 0x0000002f0c2f723e */ /* 0x000fe200000000ff */
[--C-:B------:R-:W-:Y:S01]  /*5c90*/  FADD R45, R45, -R127.reuse ;  /* 0x8000007f2d2d7221 */ /* 0x100fe20000000000 */
[----:B------:R-:W0:Y:S01]  /*5ca0*/  LDC.64 R12, c[0x0][0x3a0] ;  /* 0x0000e800ff0c7b82 */ /* 0x000e220000000a00 */
[----:B------:R-:W-:Y:S01]  /*5cb0*/  F2FP.F16.F32.PACK_AB R46, R0, R11 ;  /* 0x0000000b002e723e */ /* 0x000fe200000000ff */
[--C-:B------:R-:W-:Y:S01]  /*5cc0*/  FADD R11, R44, -R127.reuse ;  /* 0x8000007f2c0b7221 */ /* 0x100fe20000000000 */
[----:B------:R-:W-:Y:S01]  /*5cd0*/  IADD3 R0, PT, PT, R153, R15, RZ ;  /* 0x0000000f99007210 */ /* 0x000fe20007ffe0ff */
[----:B------:R-:W-:Y:S01]  /*5ce0*/  FADD R15, R42, -R127 ;  /* 0x8000007f2a0f7221 */ /* 0x000fe20000000000 */
[-C--:B------:R-:W-:Y:S01]  /*5cf0*/  FMUL R43, R43, R14.reuse ;  /* 0x0000000e2b2b7220 */ /* 0x080fe20000400000 */
[-C--:B------:R-:W-:Y:S01]  /*5d00*/  FMUL R42, R11, R14.reuse ;  /* 0x0000000e0b2a7220 */ /* 0x080fe20000400000 */
[----:B------:R-:W-:Y:S01]  /*5d10*/  SHF.R.S32.HI R11, RZ, 0x1f, R0 ;  /* 0x0000001fff0b7819 */ /* 0x000fe20000011400 */
[-C--:B------:R-:W-:Y:S01]  /*5d20*/  FMUL R44, R15, R14.reuse ;  /* 0x0000000e0f2c7220 */ /* 0x080fe20000400000 */
[----:B------:R-:W-:Y:S01]  /*5d30*/  FMUL R45, R45, R14 ;  /* 0x0000000e2d2d7220 */ /* 0x000fe20000400000 */
[----:B------:R-:W-:-:S02]  /*5d40*/  R2UR UR4, R124 ;  /* 0x000000007c0472ca */ /* 0x000fc400000e0000 */
[----:B------:R-:W-:Y:S02]  /*5d50*/  LEA.HI R48, P4, R11, R152, RZ, 0x3 ;  /* 0x000000980b307211 */ /* 0x000fe400078918ff */
[----:B------:R-:W-:Y:S02]  /*5d60*/  F2FP.F16.F32.PACK_AB R44, R44, R43 ;  /* 0x0000002b2c2c723e */ /* 0x000fe400000000ff */
[----:B------:R-:W-:Y:S02]  /*5d70*/  SHF.L.U32 R43, R48, 0x1, RZ ;  /* 0x00000001302b7819 */ /* 0x000fe400000006ff */
[----:B------:R-:W-:Y:S02]  /*5d80*/  F2FP.F16.F32.PACK_AB R45, R42, R45 ;  /* 0x0000002d2a2d723e */ /* 0x000fe400000000ff */
[----:B------:R-:W-:Y:S02]  /*5d90*/  IADD3.X R11, PT, PT, RZ, R0, RZ, P4, !PT ;  /* 0x00000000ff0b7210 */ /* 0x000fe400027fe4ff */
[----:B------:R-:W-:-:S02]  /*5da0*/  LOP3.LUT R43, R43, 0xfffffff0, RZ, 0xc0, !PT ;  /* 0xfffffff02b2b7812 */ /* 0x000fc400078ec0ff */
[C---:B------:R-:W-:Y:S02]  /*5db0*/  R2UR UR5, R125.reuse ;  /* 0x000000007d0572ca */ /* 0x040fe400000e0000 */
[----:B------:R-:W-:Y:S02]  /*5dc0*/  R2UR UR6, R124 ;  /* 0x000000007c0672ca */ /* 0x000fe400000e0000 */
[----:B------:R-:W-:Y:S02]  /*5dd0*/  R2UR UR7, R125 ;  /* 0x000000007d0772ca */ /* 0x000fe400000e0000 */
        /* <DEDUP_REMOVED lines=24> */
[-C--:B------:R-:W-:Y:S01]  /*5f60*/  FMUL R34, R11, R14.reuse ;  /* 0x0000000e0b227220 */ /* 0x080fe20000400000 */
[----:B------:R-:W-:Y:S01]  /*5f70*/  FADD R15, R36, -R127 ;  /* 0x8000007f240f7221 */ /* 0x000fe20000000000 */
[-C--:B------:R-:W-:Y:S01]  /*5f80*/  FMUL R35, R35, R14.reuse ;  /* 0x0000000e23237220 */ /* 0x080fe20000400000 */
[----:B------:R-:W-:Y:S01]  /*5f90*/  IADD3.X R11, PT, PT, RZ, R49, RZ, P4, !PT ;  /* 0x00000031ff0b7210 */ /* 0x000fe200027fe4ff */
[-C--:B------:R-:W-:Y:S01]  /*5fa0*/  FMUL R38, R41, R14.reuse ;  /* 0x0000000e29267220 */ /* 0x080fe20000400000 */
[-C--:B------:R-:W-:Y:S01]  /*5fb0*/  FMUL R37, R37, R14.reuse ;  /* 0x0000000e25257220 */ /* 0x080fe20000400000 */
[-C--:B------:R-:W-:Y:S01]  /*5fc0*/  FMUL R36, R15, R14.reuse ;  /* 0x0000000e0f247220 */ /* 0x080fe20000400000 */
[C---:B0-----:R-:W-:Y:S01]  /*5fd0*/  SHF.L.U64.HI R42, R48.reuse, 0x1, R11 ;  /* 0x00000001302a7819 */ /* 0x041fe2000001020b */
[----:B------:R-:W-:Y:S01]  /*5fe0*/  FMUL R39, R39, R14 ;  /* 0x0000000e27277220 */ /* 0x000fe20000400000 */
[----:B------:R-:W-:-:S02]  /*5ff0*/  SHF.L.U32 R11, R48, 0x1, RZ ;  /* 0x00000001300b7819 */ /* 0x000fc400000006ff */
        /* <DEDUP_REMOVED lines=40> */
[----:B0-----:R-:W-:Y:S02]  /*6280*/  SHF.L.U64.HI R34, R48, 0x1, R25 ;  /* 0x0000000130227819 */ /* 0x001fe40000010219 */
        /* <DEDUP_REMOVED lines=64> */
[----:B------:R-:W-:Y:S01]  /*6690*/  SHF.L.U32 R7, R23, 0x1, RZ ;  /* 0x0000000117077819 */ /* 0x000fe200000006ff */
        /* <DEDUP_REMOVED lines=62> */
[----:B------:R-:W-:Y:S01]  /*6a80*/  FMUL R57, R57, R14 ;  /* 0x0000000e39397220 */ /* 0x000fe20000400000 */
        /* <DEDUP_REMOVED lines=19> */
[----:B------:R-:W-:Y:S02]  /*6bc0*/  F2FP.F16.F32.PACK_AB R19, R18, R55 ;  /* 0x000000371213723e */ /* 0x000fe400000000ff */
        /* <DEDUP_REMOVED lines=159> */
[----:B------:R-:W-:Y:S01]  /*75c0*/  IADD3 R22, P4, PT, R152, 0xb00, RZ ;  /* 0x00000b0098167810 */ /* 0x000fe20007f9e0ff */
[--C-:B------:R-:W-:Y:S01]  /*75d0*/  FADD R15, R106, -R127.reuse ;  /* 0x8000007f6a0f7221 */ /* 0x100fe20000000000 */
[--C-:B------:R-:W-:Y:S01]  /*75e0*/  FADD R105, R105, -R127.reuse ;  /* 0x8000007f69697221 */ /* 0x100fe20000000000 */
[-C--:B------:R-:W-:Y:S01]  /*75f0*/  FMUL R109, R109, R14.reuse ;  /* 0x0000000e6d6d7220 */ /* 0x080fe20000400000 */
[-C--:B------:R-:W-:Y:S01]  /*7600*/  FMUL R18, R19, R14.reuse ;  /* 0x0000000e13127220 */ /* 0x080fe20000400000 */
[--C-:B------:R-:W-:Y:S01]  /*7610*/  FADD R107, R107, -R127.reuse ;  /* 0x8000007f6b6b7221 */ /* 0x100fe20000000000 */
[----:B------:R-:W-:Y:S01]  /*7620*/  FMUL R105, R105, R14 ;  /* 0x0000000e69697220 */ /* 0x000fe20000400000 */
[----:B0-----:R-:W-:Y:S01]  /*7630*/  IADD3.X R24, PT, PT, RZ, R0, RZ, P4, !PT ;  /* 0x00000000ff187210 */ /* 0x001fe200027fe4ff */
[----:B------:R-:W-:Y:S01]  /*7640*/  FMUL R2, R15, R14 ;  /* 0x0000000e0f027220 */ /* 0x000fe20000400000 */
[----:B------:R-:W-:Y:S01]  /*7650*/  F2FP.F16.F32.PACK_AB R3, R18, R109 ;  /* 0x0000006d1203723e */ /* 0x000fe200000000ff */
[--C-:B------:R-:W-:Y:S01]  /*7660*/  FADD R17, R108, -R127.reuse ;  /* 0x8000007f6c117221 */ /* 0x100fe20000000000 */
[----:B------:R-:W-:Y:S01]  /*7670*/  SHF.R.S32.HI R15, RZ, 0x1f, R24 ;  /* 0x0000001fff0f7819 */ /* 0x000fe20000011418 */
[--C-:B------:R-:W-:Y:S01]  /*7680*/  FADD R21, R112, -R127.reuse ;  /* 0x8000007f70157221 */ /* 0x100fe20000000000 */
[----:B------:R-:W-:Y:S01]  /*7690*/  F2FP.F16.F32.PACK_AB R2, R2, R105 ;  /* 0x000000690202723e */ /* 0x000fe200000000ff */
[----:B------:R-:W-:Y:S01]  /*76a0*/  FADD R111, R111, -R127 ;  /* 0x8000007f6f6f7221 */ /* 0x000fe20000000000 */
[----:B------:R-:W-:Y:S01]  /*76b0*/  LEA.HI R18, P4, R15, R22, RZ, 0x3 ;  /* 0x000000160f127211 */ /* 0x000fe200078918ff */
[-C--:B------:R-:W-:Y:S01]  /*76c0*/  FMUL R107, R107, R14.reuse ;  /* 0x0000000e6b6b7220 */ /* 0x080fe20000400000 */
[-C--:B------:R-:W-:Y:S01]  /*76d0*/  FMUL R16, R17, R14.reuse ;  /* 0x0000000e11107220 */ /* 0x080fe20000400000 */
[-C--:B------:R-:W-:Y:S01]  /*76e0*/  FMUL R21, R21, R14.reuse ;  /* 0x0000000e15157220 */ /* 0x080fe20000400000 */
[-C--:B------:R-:W-:Y:S01]  /*76f0*/  FMUL R20, R111, R14.reuse ;  /* 0x0000000e6f147220 */ /* 0x080fe20000400000 */
[C---:B------:R-:W-:Y:S01]  /*7700*/  FADD R131, -R127.reuse, R131 ;  /* 0x000000837f837221 */ /* 0x040fe20000000100 */
[C---:B------:R-:W-:Y:S01]  /*7710*/  FADD R113, -R127.reuse, R113 ;  /* 0x000000717f717221 */ /* 0x040fe20000000100 */
[----:B------:R-:W-:Y:S01]  /*7720*/  F2FP.F16.F32.PACK_AB R16, R16, R107 ;  /* 0x0000006b1010723e */ /* 0x000fe200000000ff */
        /* <DEDUP_REMOVED lines=47> */
[----:B------:R-:W-:Y:S01]  /*7a20*/  IADD3 R2, P4, PT, R3, R12, RZ ;  /* 0x0000000c03027210 */ /* 0x000fe20007f9e0ff */
[----:B------:R-:W-:-:S03]  /*7a30*/  FMUL R20, R123, R14 ;  /* 0x0000000e7b147220 */ /* 0x000fc60000400000 */
        /* <DEDUP_REMOVED lines=28> */
.L_x_5880:
[----:B------:R-:W-:Y:S05]  /*7c00*/  BSYNC.RECONVERGENT B0 ;  /* 0x0000000000007941 */ /* 0x000fea0003800200 */
.L_x_5879:
        /* <DEDUP_REMOVED lines=35> */
.L_x_5882:
[----:B------:R-:W-:Y:S05]  /*7e40*/  BSYNC.RECONVERGENT B0 ;  /* 0x0000000000007941 */ /* 0x000fea0003800200 */
.L_x_5881:
        /* <DEDUP_REMOVED lines=35> */
.L_x_5884:
[----:B------:R-:W-:Y:S05]  /*8080*/  BSYNC.RECONVERGENT B0 ;  /* 0x0000000000007941 */ /* 0x000fea0003800200 */
.L_x_5883:
        /* <DEDUP_REMOVED lines=9> */
[----:B------:R-:W-:Y:S01]  /*8120*/  IADD3 R123, PT, PT, R130, 0xc00, RZ ;  /* 0x00000c00827b7810 */ /* 0x000fe20007ffe0ff */
        /* <DEDUP_REMOVED lines=26> */
.L_x_5886:
[----:B------:R-:W-:Y:S05]  /*82d0*/  BSYNC.RECONVERGENT B0 ;  /* 0x0000000000007941 */ /* 0x000fea0003800200 */
.L_x_5885:
[----:B------:R-:W1:Y:S01]  /*82e0*/  LDCU UR4, c[0x0][0x370] ;  /* 0x00006e00ff0477ac */ /* 0x000e620008000800 */
[----:B------:R-:W1:Y:S02]  /*82f0*/  LDC R0, c[0x0][0x364] ;  /* 0x0000d900ff007b82 */ /* 0x000e640000000800 */
[----:B-1----:R-:W-:-:S05]  /*8300*/  IMAD R29, R0, UR4, R29 ;  /* 0x00000004001d7c24 */ /* 0x002fca000f8e021d */
[----:B------:R-:W-:-:S13]  /*8310*/  ISETP.GE.AND P0, PT, R29, UR38, PT ;  /* 0x000000261d007c0c */ /* 0x000fda000bf06270 */
[----:B------:R-:W-:Y:S05]  /*8320*/  @!P0 BRA `(.L_x_5887) ;  /* 0xffffff7c00b88947 */ /* 0x000fea000383ffff */
[----:B------:R-:W-:Y:S05]  /*8330*/  EXIT ;  /* 0x000000000000794d */ /* 0x000fea0003800000 */
.L_x_5861:
        /* <DEDUP_REMOVED lines=8> */
.L_x_5889:
[----:B------:R-:W-:Y:S05]  /*83c0*/  BSYNC B0 ;  /* 0x0000000000007941 */ /* 0x000fea0003800000 */
.L_x_5888:
        /* <DEDUP_REMOVED lines=8> */
.L_x_5890:
[----:B------:R-:W-:Y:S02]  /*8450*/  MOV R13, R159 ;  /* 0x0000009f000d7202 */ /* 0x000fe40000000f00 */
[----:B------:R-:W-:-:S07]  /*8460*/  MOV R64, R14 ;  /* 0x0000000e00407202 */ /* 0x000fce0000000f00 */
[----:B------:R-:W-:Y:S05]  /*8470*/  WARPSYNC.COLLECTIVE R15, `(.L_x_5891) ;  /* 0x000000000f087348 */ /* 0x000fea0003c00000 */
[----:B------:R0:W1:Y:S02]  /*8480*/  SHFL.DOWN P6, R14, R13, R12, R11 ;  /* 0x0800000c0d0e7389 */ /* 0x00006400000c000b */
[----:B01----:R-:W-:Y:S05]  /*8490*/  ENDCOLLECTIVE ;  /* 0x000000000000791b */ /* 0x003fea0003800000 */
.L_x_5891:
[----:B------:R-:W-:Y:S05]  /*84a0*/  BRA `(.L_x_5892) ;  /* 0xffffffcc00247947 */ /* 0x000fea000383ffff */
.L_x_5864:
        /* <DEDUP_REMOVED lines=8> */
.L_x_5894:
[----:B------:R-:W-:Y:S05]  /*8530*/  BSYNC B0 ;  /* 0x0000000000007941 */ /* 0x000fea0003800000 */
.L_x_5893:
        /* <DEDUP_REMOVED lines=8> */
.L_x_5895:
[----:B------:R-:W-:Y:S02]  /*85c0*/  MOV R13, R159 ;  /* 0x0000009f000d7202 */ /* 0x000fe40000000f00 */
[----:B------:R-:W-:-:S07]  /*85d0*/  MOV R64, R14 ;  /* 0x0000000e00407202 */ /* 0x000fce0000000f00 */
[----:B------:R-:W-:Y:S05]  /*85e0*/  WARPSYNC.COLLECTIVE R15, `(.L_x_5896) ;  /* 0x000000000f087348 */ /* 0x000fea0003c00000 */
[----:B------:R0:W1:Y:S02]  /*85f0*/  SHFL.DOWN P6, R14, R13, R12, R11 ;  /* 0x0800000c0d0e7389 */ /* 0x00006400000c000b */
[----:B01----:R-:W-:Y:S05]  /*8600*/  ENDCOLLECTIVE ;  /* 0x000000000000791b */ /* 0x003fea0003800000 */
.L_x_5896:
[----:B------:R-:W-:Y:S05]  /*8610*/  BRA `(.L_x_5897) ;  /* 0xffffffcc00247947 */ /* 0x000fea000383ffff */
.L_x_5867:
        /* <DEDUP_REMOVED lines=8> */
.L_x_5899:
[----:B------:R-:W-:Y:S05]  /*86a0*/  BSYNC B0 ;  /* 0x0000000000007941 */ /* 0x000fea0003800000 */
.L_x_5898:
        /* <DEDUP_REMOVED lines=8> */
.L_x_5900:
[----:B------:R-:W-:Y:S02]  /*8730*/  MOV R13, R159 ;  /* 0x0000009f000d7202 */ /* 0x000fe40000000f00 */
[----:B------:R-:W-:-:S07]  /*8740*/  MOV R64, R14 ;  /* 0x0000000e00407202 */ /* 0x000fce0000000f00 */
[----:B------:R-:W-:Y:S05]  /*8750*/  WARPSYNC.COLLECTIVE R15, `(.L_x_5901) ;  /* 0x000000000f087348 */ /* 0x000fea0003c00000 */
[----:B------:R0:W1:Y:S02]  /*8760*/  SHFL.DOWN P6, R14, R13, R12, R11 ;  /* 0x0800000c0d0e7389 */ /* 0x00006400000c000b */
[----:B01----:R-:W-:Y:S05]  /*8770*/  ENDCOLLECTIVE ;  /* 0x000000000000791b */ /* 0x003fea0003800000 */
.L_x_5901:
[----:B------:R-:W-:Y:S05]  /*8780*/  BRA `(.L_x_5902) ;  /* 0xffffffcc00247947 */ /* 0x000fea000383ffff */
.L_x_5870:
        /* <DEDUP_REMOVED lines=8> */
.L_x_5904:
[----:B------:R-:W-:Y:S05]  /*8810*/  BSYNC B0 ;  /* 0x0000000000007941 */ /* 0x000fea0003800000 */
.L_x_5903:
        /* <DEDUP_REMOVED lines=8> */
.L_x_5905:
[----:B------:R-:W-:Y:S02]  /*88a0*/  MOV R13, R159 ;  /* 0x0000009f000d7202 */ /* 0x000fe40000000f00 */
[----:B------:R-:W-:-:S07]  /*88b0*/  MOV R64, R14 ;  /* 0x0000000e00407202 */ /* 0x000fce0000000f00 */
[----:B------:R-:W-:Y:S05]  /*88c0*/  WARPSYNC.COLLECTIVE R15, `(.L_x_5906) ;  /* 0x000000000f087348 */ /* 0x000fea0003c00000 */
[----:B------:R0:W1:Y:S02]  /*88d0*/  SHFL.DOWN P6, R14, R13, R12, R11 ;  /* 0x0800000c0d0e7389 */ /* 0x00006400000c000b */
[----:B01----:R-:W-:Y:S05]  /*88e0*/  ENDCOLLECTIVE ;  /* 0x000000000000791b */ /* 0x003fea0003800000 */
.L_x_5906:
[----:B------:R-:W-:Y:S05]  /*88f0*/  BRA `(.L_x_5907) ;  /* 0xffffffcc00247947 */ /* 0x000fea000383ffff */
.L_x_5873:
        /* <DEDUP_REMOVED lines=8> */
.L_x_5909:
[----:B------:R-:W-:Y:S05]  /*8980*/  BSYNC B0 ;  /* 0x0000000000007941 */ /* 0x000fea0003800000 */
.L_x_5908:
        /* <DEDUP_REMOVED lines=8> */
.L_x_5910:
[----:B------:R-:W-:Y:S02]  /*8a10*/  MOV R13, R159 ;  /* 0x0000009f000d7202 */ /* 0x000fe40000000f00 */
[----:B------:R-:W-:-:S07]  /*8a20*/  MOV R64, R14 ;  /* 0x0000000e00407202 */ /* 0x000fce0000000f00 */
[----:B------:R-:W-:Y:S05]  /*8a30*/  WARPSYNC.COLLECTIVE R15, `(.L_x_5911) ;  /* 0x000000000f087348 */ /* 0x000fea0003c00000 */
[----:B------:R0:W1:Y:S02]  /*8a40*/  SHFL.DOWN P6, R14, R13, R12, R11 ;  /* 0x0800000c0d0e7389 */ /* 0x00006400000c000b */
[----:B01----:R-:W-:Y:S05]  /*8a50*/  ENDCOLLECTIVE ;  /* 0x000000000000791b */ /* 0x003fea0003800000 */
.L_x_5911:
[----:B------:R-:W-:Y:S05]  /*8a60*/  BRA `(.L_x_5912) ;  /* 0xffffffcc00247947 */ /* 0x000fea000383ffff */
.L_x_5876:
        /* <DEDUP_REMOVED lines=8> */
.L_x_5914:
[----:B------:R-:W-:Y:S05]  /*8af0*/  BSYNC B0 ;  /* 0x0000000000007941 */ /* 0x000fea0003800000 */
.L_x_5913:
        /* <DEDUP_REMOVED lines=8> */
.L_x_5915:
[----:B------:R-:W-:Y:S02]  /*8b80*/  MOV R13, R159 ;  /* 0x0000009f000d7202 */ /* 0x000fe40000000f00 */
[----:B------:R-:W-:-:S07]  /*8b90*/  MOV R151, R14 ;  /* 0x0000000e00977202 */ /* 0x000fce0000000f00 */
[----:B------:R-:W-:Y:S05]  /*8ba0*/  WARPSYNC.COLLECTIVE R15, `(.L_x_5916) ;  /* 0x000000000f087348 */ /* 0x000fea0003c00000 */
[----:B------:R0:W1:Y:S02]  /*8bb0*/  SHFL.IDX P6, R14, R13, R12, R11 ;  /* 0x0000000c0d0e7389 */ /* 0x00006400000c000b */
[----:B01----:R-:W-:Y:S05]  /*8bc0*/  ENDCOLLECTIVE ;  /* 0x000000000000791b */ /* 0x003fea0003800000 */
.L_x_5916:
[----:B------:R-:W-:Y:S05]  /*8bd0*/  BRA `(.L_x_5917) ;  /* 0xffffffcc00247947 */ /* 0x000fea000383ffff */
.L_x_5918:
        /* <DEDUP_REMOVED lines=10> */
.L_x_7570:


//--------------------- .text._Z17LayerNormWarpImplI19BiasAddResidualLoadI6__halffE11AffineStoreIfS1_EfLi8ELi128ELi128ELi32ELi1ELb0EEvT_T0_iidPT1_S8_ --------------------------
	.section	.text._Z17LayerNormWarpImplI19BiasAddResidualLoadI6__halffE11AffineStoreIfS1_EfLi8ELi128ELi128ELi32ELi1ELb0EEvT_T0_iidPT1_S8_,"ax",@progbits
	.align	128
        .global         _Z17LayerNormWarpImplI19BiasAddResidualLoadI6__halffE11AffineStoreIfS1_EfLi8ELi128ELi128ELi32ELi1ELb0EEvT_T0_iidPT1_S8_
        .type           _Z17LayerNormWarpImplI19BiasAddResidualLoadI6__halffE11AffineStoreIfS1_EfLi8ELi128ELi128ELi32ELi1ELb0EEvT_T0_iidPT1_S8_,@function
        .size           _Z17LayerNormWarpImplI19BiasAddResidualLoadI6__halffE11AffineStoreIfS1_EfLi8ELi128ELi128ELi32ELi1ELb0EEvT_T0_iidPT1_S8_,(.L_x_7571 - _Z17LayerNormWarpImplI19BiasAddResidualLoadI6__halffE11AffineStoreIfS1_EfLi8ELi128ELi128ELi32ELi1ELb0EEvT_T0_iidPT1_S8_)
        .other          _Z17LayerNormWarpImplI19BiasAddResidualLoadI6__halffE11AffineStoreIfS1_EfLi8ELi128ELi128ELi32ELi1ELb0EEvT_T0_iidPT1_S8_,@"STO_CUDA_ENTRY STV_DEFAULT"
_Z17LayerNormWarpImplI19BiasAddResidualLoadI6__halffE11AffineStoreIfS1_EfLi8ELi128ELi128ELi32ELi1ELb0EEvT_T0_iidPT1_S8_:
.text._Z17LayerNormWarpImplI19BiasAddResidualLoadI6__halffE11AffineStoreIfS1_EfLi8ELi128ELi128ELi32ELi1ELb0EEvT_T0_iidPT1_S8_:
        /* <DEDUP_REMOVED lines=25> */
.L_x_5919:
        /* <DEDUP_REMOVED lines=11> */
.L_x_5934:
[----:B------:R-:W-:Y:S01]  /*0240*/  HFMA2 R123, -RZ, RZ, 0, 0 ;  /* 0x00000000ff7b7431 */ /* 0x000fe200000001ff */
[----:B------:R-:W-:Y:S01]  /*0250*/  SHF.R.S32.HI R50, RZ, 0x1f, R32 ;  /* 0x0000001fff327819 */ /* 0x000fe20000011420 */
[----:B0-----:R-:W0:Y:S01]  /*0260*/  LDC.64 R160, c[0x0][0x388] ;  /* 0x0000e200ffa07b82 */ /* 0x001e220000000a00 */
[----:B------:R-:W-:Y:S02]  /*0270*/  MOV R122, R96 ;  /* 0x00000060007a7202 */ /* 0x000fe40000000f00 */
[----:B-1----:R-:W-:Y:S01]  /*0280*/  R2UR UR4, R124 ;  /* 0x000000007c0472ca */ /* 0x002fe200000e0000 */
        /* <DEDUP_REMOVED lines=33> */
[----:B------:R-:W-:-:S03]  /*04a0*/  LEA.HI R0, P0, R0, R3, RZ, 0x3 ;  /* 0x0000000300007211 */ /* 0x000fc600078118ff */
[----:B------:R-:W5:Y:S01]  /*04b0*/  LDG.E.128 R92, desc[UR6][R160.64+0x1000] ;  /* 0x00100006a05c7981 */ /* 0x000f62000c1e1d00 */
[----:B------:R-:W-:Y:S02]  /*04c0*/  SHF.L.U32 R60, R0, 0x1, RZ ;  /* 0x00000001003c7819 */ /* 0x000fe400000006ff */
[----:B------:R-:W-:Y:S01]  /*04d0*/  IADD3.X R3, PT, PT, RZ, R4, RZ, P0, !PT ;  /* 0x00000004ff037210 */ /* 0x000fe200007fe4ff */
[----:B------:R-:W5:Y:S01]  /*04e0*/  LDG.E.128 R104, desc[UR6][R160.64+0x1200] ;  /* 0x00120006a0687981 */ /* 0x000f62000c1e1d00 */
[----:B------:R-:W-:Y:S02]  /*04f0*/  LOP3.LUT R60, R60, 0xfffffff0, RZ, 0xc0, !PT ;  /* 0xfffffff03c3c7812 */ /* 0x000fe400078ec0ff */
[----:B------:R-:W-:Y:S01]  /*0500*/  SHF.L.U64.HI R0, R0, 0x1, R3 ;  /* 0x0000000100007819 */ /* 0x000fe20000010203 */
[----:B------:R-:W5:Y:S01]  /*0510*/  LDG.E.128 R116, desc[UR6][R160.64+0x1400] ;  /* 0x00140006a0747981 */ /* 0x000f62000c1e1d00 */
        /* <DEDUP_REMOVED lines=49> */
[----:B------:R-:W-:Y:S01]  /*0830*/  IADD3.X R34, PT, PT, RZ, R11, RZ, P0, !PT ;  /* 0x0000000bff227210 */ /* 0x000fe200007fe4ff */
[----:B--2---:R-:W-:Y:S02]  /*0840*/  HADD2 R40, R40, R52 ;  /* 0x0000003428287230 */ /* 0x004fe40000000000 */
[----:B------:R-:W-:Y:S02]  /*0850*/  HFMA2 R41, R41, 1, 1, R53 ;  /* 0x3c003c0029297831 */ /* 0x000fe40000000035 */
[----:B------:R-:W-:Y:S02]  /*0860*/  HFMA2 R40, R40, 1, 1, R12 ;  /* 0x3c003c0028287831 */ /* 0x000fe4000000000c */
[----:B------:R-:W-:-:S03]  /*0870*/  HFMA2 R41, R41, 1, 1, R13 ;  /* 0x3c003c0029297831 */ /* 0x000fc6000000000d */
[--C-:B------:R-:W-:Y:S02]  /*0880*/  HADD2.F32 R0, -RZ, R40.reuse.H0_H0 ;  /* 0x20000028ff007230 */ /* 0x100fe40000004100 */
[----:B------:R-:W-:-:S03]  /*0890*/  HADD2.F32 R49, -RZ, R40.H1_H1 ;  /* 0x30000028ff317230 */ /* 0x000fc60000004100 */
[----:B------:R-:W-:Y:S01]  /*08a0*/  FADD R3, RZ, R0 ;  /* 0x00000000ff037221 */ /* 0x000fe20000000000 */
[----:B------:R-:W-:-:S03]  /*08b0*/  HADD2 R42, R42, R54 ;  /* 0x000000362a2a7230 */ /* 0x000fc60000000000 */
[----:B------:R-:W-:Y:S01]  /*08c0*/  FADD R8, R49, -R3 ;  /* 0x8000000331087221 */ /* 0x000fe20000000000 */
[----:B------:R-:W-:-:S03]  /*08d0*/  HADD2.F32 R48, -RZ, R41.H0_H0 ;  /* 0x20000029ff307230 */ /* 0x000fc60000004100 */
[----:B------:R-:W-:Y:S01]  /*08e0*/  FFMA R9, R8, 0.5, R3 ;  /* 0x3f00000008097823 */ /* 0x000fe20000000003 */
[----:B------:R-:W-:-:S03]  /*08f0*/  HFMA2 R42, R42, 1, 1, R14 ;  /* 0x3c003c002a2a7831 */ /* 0x000fc6000000000e */
[----:B------:R-:W-:Y:S01]  /*0900*/  FADD R10, R48, -R9 ;  /* 0x80000009300a7221 */ /* 0x000fe20000000000 */
[----:B------:R-:W-:Y:S01]  /*0910*/  FADD R3, R0, -R3 ;  /* 0x8000000300037221 */ /* 0x000fe20000000000 */
[----:B------:R-:W-:Y:S01]  /*0920*/  HADD2.F32 R47, -RZ, R41.H1_H1 ;  /* 0x30000029ff2f7230 */ /* 0x000fe20000004100 */
[----:B------:R-:W-:Y:S01]  /*0930*/  SHF.R.S32.HI R14, RZ, 0x1f, R34 ;  /* 0x0000001fff0e7819 */ /* 0x000fe20000011422 */
[--C-:B------:R-:W-:Y:S01]  /*0940*/  FFMA R12, R10, 0.3333333432674407959, R9.reuse ;  /* 0x3eaaaaab0a0c7823 */ /* 0x100fe20000000009 */
[----:B------:R-:W-:Y:S01]  /*0950*/  FFMA R3, R0, R3, RZ ;  /* 0x0000000300037223 */ /* 0x000fe200000000ff */
[----:B------:R-:W-:Y:S01]  /*0960*/  FADD R9, R49, -R9 ;  /* 0x8000000931097221 */ /* 0x000fe20000000000 */
[----:B------:R-:W-:Y:S01]  /*0970*/  LEA.HI R14, P0, R14, R33, RZ, 0x3 ;  /* 0x000000210e0e7211 */ /* 0x000fe200078118ff */
[--C-:B------:R-:W-:Y:S01]  /*0980*/  FADD R13, R47, -R12.reuse ;  /* 0x8000000c2f0d7221 */ /* 0x100fe20000000000 */
[----:B------:R-:W-:Y:S02]  /*0990*/  HADD2.F32 R46, -RZ, R42.H0_H0 ;  /* 0x2000002aff2e7230 */ /* 0x000fe40000004100 */
[----:B------:R-:W-:Y:S01]  /*09a0*/  FFMA R3, R8, R9, R3 ;  /* 0x0000000908037223 */ /* 0x000fe20000000003 */
[----:B------:R-:W-:Y:S01]  /*09b0*/  SHF.L.U32 R52, R14, 0x1, RZ ;  /* 0x000000010e347819 */ /* 0x000fe200000006ff */
[--C-:B------:R-:W-:Y:S01]  /*09c0*/  FFMA R8, R13, 0.25, R12.reuse ;  /* 0x3e8000000d087823 */ /* 0x100fe2000000000c */
[----:B------:R-:W-:Y:S01]  /*09d0*/  FADD R12, R48, -R12 ;  /* 0x8000000c300c7221 */ /* 0x000fe20000000000 */
[----:B------:R-:W-:-:S02]  /*09e0*/  IADD3.X R33, PT, PT, RZ, R34, RZ, P0, !PT ;  /* 0x00000022ff217210 */ /* 0x000fc400007fe4ff */
[----:B------:R-:W-:Y:S01]  /*09f0*/  LOP3.LUT R52, R52, 0xfffffff0, RZ, 0xc0, !PT ;  /* 0xfffffff034347812 */ /* 0x000fe200078ec0ff */
[--C-:B------:R-:W-:Y:S01]  /*0a00*/  FADD R9, R46, -R8.reuse ;  /* 0x800000082e097221 */ /* 0x100fe20000000000 */
[----:B------:R-:W-:Y:S02]  /*0a10*/  HFMA2 R43, R43, 1, 1, R55 ;  /* 0x3c003c002b2b7831 */ /* 0x000fe40000000037 */
[----:B------:R-:W-:Y:S01]  /*0a20*/  FFMA R3, R10, R12, R3 ;  /* 0x0000000c0a037223 */ /* 0x000fe20000000003 */
[--C-:B------:R-:W-:Y:S01]  /*0a30*/  FADD R10, R47, -R8.reuse ;  /* 0x800000082f0a7221 */ /* 0x100fe20000000000 */
[----:B------:R-:W-:Y:S01]  /*0a40*/  IADD3 R12, P0, PT, R52, UR38, RZ ;  /* 0x00000026340c7c10 */ /* 0x000fe2000ff1e0ff */
[----:B------:R-:W-:Y:S01]  /*0a50*/  FFMA R8, R9, 0.20000000298023223877, R8 ;  /* 0x3e4ccccd09087823 */ /* 0x000fe20000000008 */
[----:B------:R-:W-:Y:S02]  /*0a60*/  SHF.L.U64.HI R14, R14, 0x1, R33 ;  /* 0x000000010e0e7819 */ /* 0x000fe40000010221 */
[----:B------:R-:W-:Y:S01]  /*0a70*/  IADD3 R52, P1, PT, R52, UR40, RZ ;  /* 0x0000002834347c10 */ /* 0x000fe2000ff3e0ff */
[----:B------:R-:W-:Y:S01]  /*0a80*/  FFMA R3, R13, R10, R3 ;  /* 0x0000000a0d037223 */ /* 0x000fe20000000003 */
[----:B------:R-:W-:Y:S01]  /*0a90*/  FADD R10, R46, -R8 ;  /* 0x800000082e0a7221 */ /* 0x000fe20000000000 */
[----:B------:R-:W-:Y:S01]  /*0aa0*/  HADD2.F32 R45, -RZ, R42.H1_H1 ;  /* 0x3000002aff2d7230 */ /* 0x000fe20000004100 */
[----:B------:R-:W-:-:S02]  /*0ab0*/  IADD3.X R13, PT, PT, R14, UR39, RZ, P0, !PT ;  /* 0x000000270e0d7c10 */ /* 0x000fc400087fe4ff */
[----:B------:R-:W-:Y:S01]  /*0ac0*/  IADD3.X R53, PT, PT, R14, UR41, RZ, P1, !PT ;  /* 0x000000290e357c10 */ /* 0x000fe20008ffe4ff */
[----:B------:R-:W-:Y:S02]  /*0ad0*/  HADD2 R43, R43, R15 ;  /* 0x0000000f2b2b7230 */ /* 0x000fe40000000000 */
[----:B------:R-:W-:Y:S01]  /*0ae0*/  FFMA R3, R9, R10, R3 ;  /* 0x0000000a09037223 */ /* 0x000fe20000000003 */
[--C-:B------:R-:W-:Y:S01]  /*0af0*/  FADD R9, R45, -R8.reuse ;  /* 0x800000082d097221 */ /* 0x100fe20000000000 */
[----:B------:R-:W2:Y:S01]  /*0b00*/  LDG.E.128 R12, desc[UR4][R12.64] ;  /* 0x000000040c0c7981 */ /* 0x000ea2000c1e1d00 */
[----:B---3--:R-:W-:Y:S02]  /*0b10*/  HFMA2 R36, R36, 1, 1, R60 ;  /* 0x3c003c0024247831 */ /* 0x008fe4000000003c */
[--C-:B------:R-:W-:Y:S01]  /*0b20*/  HADD2.F32 R44, -RZ, R43.reuse.H0_H0 ;  /* 0x2000002bff2c7230 */ /* 0x100fe20000004100 */
[----:B------:R-:W2:Y:S01]  /*0b30*/  LDG.E.128 R52, desc[UR8][R52.64] ;  /* 0x0000000834347981 */ /* 0x000ea2000c1e1d00 */
[----:B------:R-:W-:Y:S01]  /*0b40*/  FFMA R8, R9, 0.16666667163372039795, R8 ;  /* 0x3e2aaaab09087823 */ /* 0x000fe20000000008 */
[----:B------:R-:W-:-:S03]  /*0b50*/  HADD2.F32 R43, -RZ, R43.H1_H1 ;  /* 0x3000002bff2b7230 */ /* 0x000fc60000004100 */
[----:B------:R-:W-:Y:S01]  /*0b60*/  FADD R10, R44, -R8 ;  /* 0x800000082c0a7221 */ /* 0x000fe20000000000 */
[----:B------:R-:W-:-:S03]  /*0b70*/  HADD2 R36, R36, R28 ;  /* 0x0000001c24247230 */ /* 0x000fc60000000000 */
[--C-:B------:R-:W-:Y:S01]  /*0b80*/  FFMA R33, R10, 0.14285714924335479736, R8.reuse ;  /* 0x3e1249250a217823 */ /* 0x100fe20000000008 */
[----:B------:R-:W-:-:S03]  /*0b90*/  FADD R8, R45, -R8 ;  /* 0x800000082d087221 */ /* 0x000fc60000000000 */
[----:B------:R-:W-:Y:S01]  /*0ba0*/  FADD R28, R43, -R33 ;  /* 0x800000212b1c7221 */ /* 0x000fe20000000000 */
[----:B------:R-:W-:Y:S01]  /*0bb0*/  FFMA R3, R9, R8, R3 ;  /* 0x0000000809037223 */ /* 0x000fe20000000003 */
[--C-:B------:R-:W-:Y:S01]  /*0bc0*/  FADD R8, R44, -R33.reuse ;  /* 0x800000212c087221 */ /* 0x100fe20000000000 */
[----:B------:R-:W-:Y:S02]  /*0bd0*/  HADD2.F32 R42, -RZ, R36.H0_H0 ;  /* 0x20000024ff2a7230 */ /* 0x000fe40000004100 */
[----:B------:R-:W-:Y:S01]  /*0be0*/  FFMA R33, R28, 0.125, R33 ;  /* 0x3e0000001c217823 */ /* 0x000fe20000000021 */
[----:B------:R-:W-:Y:S01]  /*0bf0*/  FFMA R3, R10, R8, R3 ;  /* 0x000000080a037223 */ /* 0x000fe20000000003 */
[----:B------:R-:W-:Y:S02]  /*0c00*/  IADD3 R9, P0, PT, R2, 0x600, RZ ;  /* 0x0000060002097810 */ /* 0x000fe40007f1e0ff */
[----:B------:R-:W-:Y:S01]  /*0c10*/  FADD R10, -R33, R42 ;  /* 0x0000002a210a7221 */ /* 0x000fe20000000100 */
[----:B------:R-:W-:-:S02]  /*0c20*/  HFMA2 R37, R37, 1, 1, R61 ;  /* 0x3c003c0025257831 */ /* 0x000fc4000000003d */
[----:B------:R-:W-:Y:S02]  /*0c30*/  HADD2.F32 R41, -RZ, R36.H1_H1 ;  /* 0x30000024ff297230 */ /* 0x000fe40000004100 */
[--C-:B------:R-:W-:Y:S01]  /*0c40*/  FADD R8, R43, -R33.reuse ;  /* 0x800000212b087221 */ /* 0x100fe20000000000 */
[----:B------:R-:W-:Y:S01]  /*0c50*/  FFMA R33, R10, 0.11111111193895339966, R33 ;  /* 0x3de38e390a217823 */ /* 0x000fe20000000021 */
[----:B------:R-:W-:Y:S02]  /*0c60*/  IADD3.X R34, PT, PT, RZ, R11, RZ, P0, !PT ;  /* 0x0000000bff227210 */ /* 0x000fe400007fe4ff */
[----:B------:R-:W-:Y:S01]  /*0c70*/  FFMA R3, R28, R8, R3 ;  /* 0x000000081c037223 */ /* 0x000fe20000000003 */
[--C-:B------:R-:W-:Y:S01]  /*0c80*/  FADD R28, R41, -R33.reuse ;  /* 0x80000021291c7221 */ /* 0x100fe20000000000 */
[----:B------:R-:W-:Y:S01]  /*0c90*/  SHF.R.S32.HI R64, RZ, 0x1f, R34 ;  /* 0x0000001fff407819 */ /* 0x000fe20000011422 */
[----:B------:R-:W-:Y:S01]  /*0ca0*/  FADD R8, R42, -R33 ;  /* 0x800000212a087221 */ /* 0x000fe20000000000 */
[----:B------:R-:W-:-:S02]  /*0cb0*/  HADD2 R37, R37, R29 ;  /* 0x0000001d25257230 */ /* 0x000fc40000000000 */
[----:B------:R-:W-:Y:S01]  /*0cc0*/  FFMA R33, R28, 0.10000000149011611938, R33 ;  /* 0x3dcccccd1c217823 */ /* 0x000fe20000000021 */
[----:B------:R-:W-:Y:S01]  /*0cd0*/  LEA.HI R64, P0, R64, R9, RZ, 0x3 ;  /* 0x0000000940407211 */ /* 0x000fe200078118ff */
[----:B------:R-:W-:Y:S02]  /*0ce0*/  FFMA R3, R10, R8, R3 ;  /* 0x000000080a037223 */ /* 0x000fe40000000003 */
[----:B------:R-:W-:Y:S01]  /*0cf0*/  FADD R8, R41, -R33 ;  /* 0x8000002129087221 */ /* 0x000fe20000000000 */
[----:B------:R-:W-:Y:S01]  /*0d00*/  HADD2.F32 R40, -RZ, R37.H0_H0 ;  /* 0x20000025ff287230 */ /* 0x000fe20000004100 */
[----:B------:R-:W-:Y:S01]  /*0d10*/  IADD3.X R9, PT, PT, RZ, R34, RZ, P0, !PT ;  /* 0x00000022ff097210 */ /* 0x000fe200007fe4ff */
[----:B------:R-:W-:Y:S02]  /*0d20*/  HFMA2 R38, R38, 1, 1, R62 ;  /* 0x3c003c0026267831 */ /* 0x000fe4000000003e */
[----:B------:R-:W-:Y:S01]  /*0d30*/  FFMA R3, R28, R8, R3 ;  /* 0x000000081c037223 */ /* 0x000fe20000000003 */
[----:B------:R-:W-:Y:S01]  /*0d40*/  SHF.L.U64.HI R28, R64, 0x1, R9 ;  /* 0x00000001401c7819 */ /* 0x000fe20000010209 */
[----:B------:R-:W-:Y:S01]  /*0d50*/  FADD R10, R40, -R33 ;  /* 0x80000021280a7221 */ /* 0x000fe20000000000 */
[----:B------:R-:W-:-:S03]  /*0d60*/  SHF.L.U32 R64, R64, 0x1, RZ ;  /* 0x0000000140407819 */ /* 0x000fc600000006ff */
[----:B------:R-:W-:Y:S01]  /*0d70*/  FFMA R33, R10, 0.090909093618392944336, R33 ;  /* 0x3dba2e8c0a217823 */ /* 0x000fe20000000021 */
[----:B------:R-:W-:Y:S01]  /*0d80*/  LOP3.LUT R64, R64, 0xfffffff0, RZ, 0xc0, !PT ;  /* 0xfffffff040407812 */ /* 0x000fe200078ec0ff */
[----:B------:R-:W-:Y:S02]  /*0d90*/  HFMA2 R30, R38, 1, 1, R30 ;  /* 0x3c003c00261e7831 */ /* 0x000fe4000000001e */
[----:B------:R-:W-:Y:S02]  /*0da0*/  HADD2 R63, R39, R63 ;  /* 0x0000003f273f7230 */ /* 0x000fe40000000000 */
[----:B------:R-:W-:Y:S02]  /*0db0*/  HADD2.F32 R39, -RZ, R37.H1_H1 ;  /* 0x30000025ff277230 */ /* 0x000fe40000004100 */
[----:B------:R-:W-:Y:S01]  /*0dc0*/  FADD R8, R40, -R33 ;  /* 0x8000002128087221 */ /* 0x000fe20000000000 */
[C---:B------:R-:W-:Y:S02]  /*0dd0*/  IADD3 R60, P0, PT, R64.reuse, UR38, RZ ;  /* 0x00000026403c7c10 */ /* 0x040fe4000ff1e0ff */
[----:B------:R-:W-:Y:S01]  /*0de0*/  IADD3 R64, P1, PT, R64, UR40, RZ ;  /* 0x0000002840407c10 */ /* 0x000fe2000ff3e0ff */
[----:B------:R-:W-:Y:S01]  /*0df0*/  FFMA R3, R10, R8, R3 ;  /* 0x000000080a037223 */ /* 0x000fe20000000003 */
[----:B------:R-:W-:Y:S01]  /*0e00*/  FADD R8, R39, -R33 ;  /* 0x8000002127087221 */ /* 0x000fe20000000000 */
[----:B------:R-:W-:-:S02]  /*0e10*/  IADD3.X R61, PT, PT, R28, UR39, RZ, P0, !PT ;  /* 0x000000271c3d7c10 */ /* 0x000fc400087fe4ff */
[----:B------:R-:W-:Y:S01]  /*0e20*/  IADD3.X R65, PT, PT, R28, UR41, RZ, P1, !PT ;  /* 0x000000291c417c10 */ /* 0x000fe20008ffe4ff */
[----:B------:R-:W-:Y:S02]  /*0e30*/  HADD2.F32 R38, -RZ, R30.H0_H0 ;  /* 0x2000001eff267230 */ /* 0x000fe40000004100 */
[----:B------:R-:W-:Y:S01]  /*0e40*/  FFMA R33, R8, 0.083333335816860198975, R33 ;  /* 0x3daaaaab08217823 */ /* 0x000fe20000000021 */
[----:B------:R-:W-:Y:S02]  /*0e50*/  HADD2 R31, R63, R31 ;  /* 0x0000001f3f1f7230 */ /* 0x000fe40000000000 */
[----:B------:R-:W3:Y:S01]  /*0e60*/  LDG.E.128 R60, desc[UR4][R60.64] ;  /* 0x000000043c3c7981 */ /* 0x000ee2000c1e1d00 */
[----:B------:R-:W-:-:S03]  /*0e70*/  FADD R10, R38, -R33 ;  /* 0x80000021260a7221 */ /* 0x000fc60000000000 */
[----:B------:R-:W3:Y:S01]  /*0e80*/  LDG.E.128 R64, desc[UR8][R64.64] ;  /* 0x0000000840407981 */ /* 0x000ee2000c1e1d00 */
[--C-:B------:R-:W-:Y:S01]  /*0e90*/  FADD R9, R39, -R33.reuse ;  /* 0x8000002127097221 */ /* 0x100fe20000000000 */
[----:B------:R-:W-:Y:S02]  /*0ea0*/  HADD2.F32 R37, -RZ, R30.H1_H1 ;  /* 0x3000001eff257230 */ /* 0x000fe40000004100 */
[----:B------:R-:W-:Y:S01]  /*0eb0*/  FFMA R33, R10, 0.076923079788684844971, R33 ;  /* 0x3d9d89d90a217823 */ /* 0x000fe20000000021 */
[----:B------:R-:W-:Y:S02]  /*0ec0*/  HADD2.F32 R36, -RZ, R31.H0_H0 ;  /* 0x2000001fff247230 */ /* 0x000fe40000004100 */
[----:B------:R-:W-:Y:S01]  /*0ed0*/  FFMA R3, R8, R9, R3 ;  /* 0x0000000908037223 */ /* 0x000fe20000000003 */
[--C-:B------:R-:W-:Y:S01]  /*0ee0*/  FADD R28, R37, -R33.reuse ;  /* 0x80000021251c7221 */ /* 0x100fe20000000000 */
[----:B------:R-:W-:Y:S01]  /*0ef0*/  FADD R8, R38, -R33 ;  /* 0x8000002126087221 */ /* 0x000fe20000000000 */
[----:B----4-:R-:W-:-:S02]  /*0f00*/  HFMA2 R24, R24, 1, 1, R72 ;  /* 0x3c003c0018187831 */ /* 0x010fc40000000048 */
[----:B------:R-:W-:Y:S01]  /*0f10*/  FFMA R33, R28, 0.071428574621677398682, R33 ;  /* 0x3d9249251c217823 */ /* 0x000fe20000000021 */
[----:B------:R-:W-:-:S03]  /*0f20*/  FFMA R3, R10, R8, R3 ;  /* 0x000000080a037223 */ /* 0x000fc60000000003 */
[--C-:B------:R-:W-:Y:S01]  /*0f30*/  FADD R8, R36, -R33.reuse ;  /* 0x8000002124087221 */ /* 0x100fe20000000000 */
[----:B------:R-:W-:Y:S01]  /*0f40*/  HADD2.F32 R35, -RZ, R31.H1_H1 ;  /* 0x3000001fff237230 */ /* 0x000fe20000004100 */
[----:B------:R-:W-:Y:S02]  /*0f50*/  IADD3 R29, P0, PT, R2, 0x700, RZ ;  /* 0x00000700021d7810 */ /* 0x000fe40007f1e0ff */
[----:B------:R-:W-:Y:S01]  /*0f60*/  FFMA R9, R8, 0.066666670143604278564, R33 ;  /* 0x3d88888908097823 */ /* 0x000fe20000000021 */
[----:B------:R-:W-:Y:S01]  /*0f70*/  HADD2 R24, R24, R20 ;  /* 0x0000001418187230 */ /* 0x000fe20000000000 */
[----:B------:R-:W-:Y:S02]  /*0f80*/  IADD3.X R34, PT, PT, RZ, R11, RZ, P0, !PT ;  /* 0x0000000bff227210 */ /* 0x000fe400007fe4ff */
[----:B------:R-:W-:Y:S01]  /*0f90*/  FADD R10, R35, -R9 ;  /* 0x80000009230a7221 */ /* 0x000fe20000000000 */
[----:B------:R-:W-:Y:S02]  /*0fa0*/  HFMA2 R25, R25, 1, 1, R73 ;  /* 0x3c003c0019197831 */ /* 0x000fe40000000049 */
[----:B------:R-:W-:Y:S01]  /*0fb0*/  FADD R33, R37, -R33 ;  /* 0x8000002125217221 */ /* 0x000fe20000000000 */
[----:B------:R-:W-:-:S02]  /*0fc0*/  HADD2.F32 R31, -RZ, R24.H0_H0 ;  /* 0x20000018ff1f7230 */ /* 0x000fc40000004100 */
[----:B------:R-:W-:Y:S01]  /*0fd0*/  FFMA R20, R10, 0.0625, R9 ;  /* 0x3d8000000a147823 */ /* 0x000fe20000000009 */
[----:B------:R-:W-:Y:S01]  /*0fe0*/  SHF.R.S32.HI R76, RZ, 0x1f, R34 ;  /* 0x0000001fff4c7819 */ /* 0x000fe20000011422 */
[----:B------:R-:W-:Y:S01]  /*0ff0*/  FFMA R3, R28, R33, R3 ;  /* 0x000000211c037223 */ /* 0x000fe20000000003 */
[----:B------:R-:W-:Y:S01]  /*1000*/  FADD R9, R36, -R9 ;  /* 0x8000000924097221 */ /* 0x000fe20000000000 */
[----:B------:R-:W-:Y:S01]  /*1010*/  FADD R28, -R20, R31 ;  /* 0x0000001f141c7221 */ /* 0x000fe20000000100 */
[----:B------:R-:W-:Y:S01]  /*1020*/  LEA.HI R76, P0, R76, R29, RZ, 0x3 ;  /* 0x0000001d4c4c7211 */ /* 0x000fe200078118ff */
[----:B------:R-:W-:Y:S02]  /*1030*/  HADD2.F32 R30, -RZ, R24.H1_H1 ;  /* 0x30000018ff1e7230 */ /* 0x000fe40000004100 */
[----:B------:R-:W-:Y:S01]  /*1040*/  FFMA R3, R8, R9, R3 ;  /* 0x0000000908037223 */ /* 0x000fe20000000003 */
[--C-:B------:R-:W-:Y:S01]  /*1050*/  FFMA R9, R28, 0.058823529630899429321, R20.reuse ;  /* 0x3d70f0f11c097823 */ /* 0x100fe20000000014 */
[----:B------:R-:W-:Y:S01]  /*1060*/  HADD2 R25, R25, R21 ;  /* 0x0000001519197230 */ /* 0x000fe20000000000 */
[----:B------:R-:W-:Y:S01]  /*1070*/  IADD3.X R21, PT, PT, RZ, R34, RZ, P0, !PT ;  /* 0x00000022ff157210 */ /* 0x000fe200007fe4ff */
[----:B------:R-:W-:Y:S01]  /*1080*/  FADD R20, R35, -R20 ;  /* 0x8000001423147221 */ /* 0x000fe20000000000 */
[----:B------:R-:W-:-:S02]  /*1090*/  FADD R24, R30, -R9 ;  /* 0x800000091e187221 */ /* 0x000fc40000000000 */
[----:B------:R-:W-:Y:S01]  /*10a0*/  SHF.L.U64.HI R21, R76, 0x1, R21 ;  /* 0x000000014c157819 */ /* 0x000fe20000010215 */
[----:B------:R-:W-:Y:S01]  /*10b0*/  FFMA R3, R10, R20, R3 ;  /* 0x000000140a037223 */ /* 0x000fe20000000003 */
[----:B------:R-:W-:Y:S01]  /*10c0*/  SHF.L.U32 R76, R76, 0x1, RZ ;  /* 0x000000014c4c7819 */ /* 0x000fe200000006ff */
[--C-:B------:R-:W-:Y:S01]  /*10d0*/  FADD R10, R31, -R9.reuse ;  /* 0x800000091f0a7221 */ /* 0x100fe20000000000 */
[----:B------:R-:W-:Y:S02]  /*10e0*/  FFMA R9, R24, 0.055555555969476699829, R9 ;  /* 0x3d638e3918097823 */ /* 0x000fe40000000009 */
[----:B------:R-:W-:Y:S01]  /*10f0*/  LOP3.LUT R76, R76, 0xfffffff0, RZ, 0xc0, !PT ;  /* 0xfffffff04c4c7812 */ /* 0x000fe200078ec0ff */
[----:B------:R-:W-:Y:S01]  /*1100*/  FFMA R3, R28, R10, R3 ;  /* 0x0000000a1c037223 */ /* 0x000fe20000000003 */
[----:B------:R-:W-:Y:S02]  /*1110*/  HADD2 R26, R26, R74 ;  /* 0x0000004a1a1a7230 */ /* 0x000fe40000000000 */
[----:B------:R-:W-:Y:S01]  /*1120*/  FADD R10, R30, -R9 ;  /* 0x800000091e0a7221 */ /* 0x000fe20000000000 */
[----:B------:R-:W-:Y:S01]  /*1130*/  HADD2.F32 R29, -RZ, R25.H0_H0 ;  /* 0x20000019ff1d7230 */ /* 0x000fe20000004100 */
[----:B------:R-:W-:-:S02]  /*1140*/  IADD3 R72, P0, PT, R76, UR38, RZ ;  /* 0x000000264c487c10 */ /* 0x000fc4000ff1e0ff */
[----:B------:R-:W-:Y:S01]  /*1150*/  IADD3 R76, P1, PT, R76, UR40, RZ ;  /* 0x000000284c4c7c10 */ /* 0x000fe2000ff3e0ff */
[----:B------:R-:W-:Y:S01]  /*1160*/  FFMA R3, R24, R10, R3 ;  /* 0x0000000a18037223 */ /* 0x000fe20000000003 */
[--C-:B------:R-:W-:Y:S01]  /*1170*/  FADD R10, R29, -R9.reuse ;  /* 0x800000091d0a7221 */ /* 0x100fe20000000000 */
[----:B------:R-:W-:Y:S01]  /*1180*/  HFMA2 R26, R26, 1, 1, R22 ;  /* 0x3c003c001a1a7831 */ /* 0x000fe20000000016 */
[C---:B------:R-:W-:Y:S01]  /*1190*/  IADD3.X R73, PT, PT, R21.reuse, UR39, RZ, P0, !PT ;  /* 0x0000002715497c10 */ /* 0x040fe200087fe4ff */
[----:B------:R-:W-:Y:S01]  /*11a0*/  HADD2.F32 R28, -RZ, R25.H1_H1 ;  /* 0x30000019ff1c7230 */ /* 0x000fe20000004100 */
[----:B------:R-:W-:Y:S01]  /*11b0*/  IADD3.X R77, PT, PT, R21, UR41, RZ, P1, !PT ;  /* 0x00000029154d7c10 */ /* 0x000fe20008ffe4ff */
[----:B------:R-:W-:Y:S01]  /*11c0*/  FFMA R9, R10, 0.052631579339504241943, R9 ;  /* 0x3d5794360a097823 */ /* 0x000fe20000000009 */
[----:B------:R-:W-:Y:S02]  /*11d0*/  HFMA2 R8, R27, 1, 1, R75 ;  /* 0x3c003c001b087831 */ /* 0x000fe4000000004b */
[----:B------:R-:W4:Y:S01]  /*11e0*/  LDG.E.128 R72, desc[UR4][R72.64] ;  /* 0x0000000448487981 */ /* 0x000f22000c1e1d00 */
[----:B------:R-:W-:-:S03]  /*11f0*/  FADD R22, R28, -R9 ;  /* 0x800000091c167221 */ /* 0x000fc60000000000 */
[----:B------:R-:W4:Y:S01]  /*1200*/  LDG.E.128 R76, desc[UR8][R76.64] ;  /* 0x000000084c4c7981 */ /* 0x000f22000c1e1d00 */
[--C-:B------:R-:W-:Y:S01]  /*1210*/  FADD R20, R29, -R9.reuse ;  /* 0x800000091d147221 */ /* 0x100fe20000000000 */
[--C-:B------:R-:W-:Y:S02]  /*1220*/  HADD2.F32 R27, -RZ, R26.reuse.H0_H0 ;  /* 0x2000001aff1b7230 */ /* 0x100fe40000004100 */
[----:B------:R-:W-:Y:S01]  /*1230*/  FFMA R9, R22, 0.050000000745058059692, R9 ;  /* 0x3d4ccccd16097823 */ /* 0x000fe20000000009 */
[----:B------:R-:W-:Y:S01]  /*1240*/  FFMA R3, R10, R20, R3 ;  /* 0x000000140a037223 */ /* 0x000fe20000000003 */
[----:B------:R-:W-:Y:S02]  /*1250*/  HFMA2 R8, R8, 1, 1, R23 ;  /* 0x3c003c0008087831 */ /* 0x000fe40000000017 */
[--C-:B------:R-:W-:Y:S01]  /*1260*/  FADD R20, R27, -R9.reuse ;  /* 0x800000091b147221 */ /* 0x100fe20000000000 */
[----:B------:R-:W-:Y:S02]  /*1270*/  HADD2.F32 R26, -RZ, R26.H1_H1 ;  /* 0x3000001aff1a7230 */ /* 0x000fe40000004100 */
[--C-:B------:R-:W-:Y:S01]  /*1280*/  FADD R10, R28, -R9.reuse ;  /* 0x800000091c0a7221 */ /* 0x100fe20000000000 */
[----:B------:R-:W-:-:S03]  /*1290*/  FFMA R9, R20, 0.047619048506021499634, R9 ;  /* 0x3d430c3114097823 */ /* 0x000fc60000000009 */
[----:B------:R-:W-:Y:S01]  /*12a0*/  FFMA R3, R22, R10, R3 ;  /* 0x0000000a16037223 */ /* 0x000fe20000000003 */
[--C-:B------:R-:W-:Y:S01]  /*12b0*/  FADD R22, R26, -R9.reuse ;  /* 0x800000091a167221 */ /* 0x100fe20000000000 */
[----:B-----5:R-:W-:Y:S02]  /*12c0*/  HADD2 R16, R16, R84 ;  /* 0x0000005410107230 */ /* 0x020fe40000000000 */
[--C-:B------:R-:W-:Y:S01]  /*12d0*/  FADD R10, R27, -R9.reuse ;  /* 0x800000091b0a7221 */ /* 0x100fe20000000000 */
[----:B------:R-:W-:Y:S02]  /*12e0*/  HADD2.F32 R25, -RZ, R8.H0_H0 ;  /* 0x20000008ff197230 */ /* 0x000fe40000004100 */
[----:B------:R-:W-:Y:S01]  /*12f0*/  FFMA R9, R22, 0.045454546809196472168, R9 ;  /* 0x3d3a2e8c16097823 */ /* 0x000fe20000000009 */
[----:B------:R-:W-:Y:S01]  /*1300*/  FFMA R3, R20, R10, R3 ;  /* 0x0000000a14037223 */ /* 0x000fe20000000003 */
[----:B------:R-:W-:Y:S02]  /*1310*/  HFMA2 R88, R16, 1, 1, R88 ;  /* 0x3c003c0010587831 */ /* 0x000fe40000000058 */
[----:B------:R-:W-:Y:S01]  /*1320*/  FADD R10, R25, -R9 ;  /* 0x80000009190a7221 */ /* 0x000fe20000000000 */
[----:B------:R-:W-:-:S02]  /*1330*/  HADD2.F32 R24, -RZ, R8.H1_H1 ;  /* 0x30000008ff187230 */ /* 0x000fc40000004100 */
[--C-:B------:R-:W-:Y:S01]  /*1340*/  FADD R8, R26, -R9.reuse ;  /* 0x800000091a087221 */ /* 0x100fe20000000000 */
[----:B------:R-:W-:Y:S01]  /*1350*/  FFMA R9, R10, 0.043478261679410934448, R9 ;  /* 0x3d3216430a097823 */ /* 0x000fe20000000009 */
[----:B------:R-:W-:Y:S02]  /*1360*/  IADD3 R20, P0, PT, R2, 0x800, RZ ;  /* 0x0000080002147810 */ /* 0x000fe40007f1e0ff */
[----:B------:R-:W-:Y:S01]  /*1370*/  FFMA R3, R22, R8, R3 ;  /* 0x0000000816037223 */ /* 0x000fe20000000003 */
[--C-:B------:R-:W-:Y:S01]  /*1380*/  FADD R16, R24, -R9.reuse ;  /* 0x8000000918107221 */ /* 0x100fe20000000000 */
[----:B------:R-:W-:Y:S02]  /*1390*/  HADD2.F32 R23, -RZ, R88.H0_H0 ;  /* 0x20000058ff177230 */ /* 0x000fe40000004100 */
[--C-:B------:R-:W-:Y:S01]  /*13a0*/  FADD R8, R25, -R9.reuse ;  /* 0x8000000919087221 */ /* 0x100fe20000000000 */
[----:B------:R-:W-:Y:S01]  /*13b0*/  IADD3.X R34, PT, PT, RZ, R11, RZ, P0, !PT ;  /* 0x0000000bff227210 */ /* 0x000fe200007fe4ff */
[----:B------:R-:W-:-:S02]  /*13c0*/  FFMA R9, R16, 0.041666667908430099487, R9 ;  /* 0x3d2aaaab10097823 */ /* 0x000fc40000000009 */
[----:B------:R-:W-:Y:S01]  /*13d0*/  FFMA R3, R10, R8, R3 ;  /* 0x000000080a037223 */ /* 0x000fe20000000003 */
[----:B------:R-:W-:Y:S01]  /*13e0*/  SHF.R.S32.HI R33, RZ, 0x1f, R34 ;  /* 0x0000001fff217819 */ /* 0x000fe20000011422 */
[----:B------:R-:W-:Y:S01]  /*13f0*/  FADD R10, -R9, R23 ;  /* 0x00000017090a7221 */ /* 0x000fe20000000100 */
[----:B------:R-:W-:Y:S02]  /*1400*/  HFMA2 R17, R17, 1, 1, R85 ;  /* 0x3c003c0011117831 */ /* 0x000fe40000000055 */
[----:B------:R-:W-:Y:S02]  /*1410*/  HADD2.F32 R22, -RZ, R88.H1_H1 ;  /* 0x30000058ff167230 */ /* 0x000fe40000004100 */
[--C-:B------:R-:W-:Y:S01]  /*1420*/  FADD R8, R24, -R9.reuse ;  /* 0x8000000918087221 */ /* 0x100fe20000000000 */
[----:B------:R-:W-:Y:S01]  /*1430*/  LEA.HI R33, P0, R33, R20, RZ, 0x3 ;  /* 0x0000001421217211 */ /* 0x000fe200078118ff */
[----:B------:R-:W-:Y:S01]  /*1440*/  FFMA R9, R10, 0.039999999105930328369, R9 ;  /* 0x3d23d70a0a097823 */ /* 0x000fe20000000009 */
[----:B------:R-:W-:-:S02]  /*1450*/  HFMA2 R19, R19, 1, 1, R87 ;  /* 0x3c003c0013137831 */ /* 0x000fc40000000057 */
[----:B------:R-:W-:Y:S01]  /*1460*/  SHF.L.U32 R88, R33, 0x1, RZ ;  /* 0x0000000121587819 */ /* 0x000fe200000006ff */
[----:B------:R-:W-:Y:S01]  /*1470*/  FADD R20, R22, -R9 ;  /* 0x8000000916147221 */ /* 0x000fe20000000000 */
[----:B------:R-:W-:Y:S01]  /*1480*/  FFMA R3, R16, R8, R3 ;  /* 0x0000000810037223 */ /* 0x000fe20000000003 */
[----:B------:R-:W-:Y:S02]  /*1490*/  HADD2 R17, R17, R89 ;  /* 0x0000005911117230 */ /* 0x000fe40000000000 */
[--C-:B------:R-:W-:Y:S01]  /*14a0*/  FADD R16, R23, -R9.reuse ;  /* 0x8000000917107221 */ /* 0x100fe20000000000 */
[----:B------:R-:W-:Y:S01]  /*14b0*/  FFMA R9, R20, 0.038461539894342422485, R9 ;  /* 0x3d1d89d914097823 */ /* 0x000fe20000000009 */
[----:B------:R-:W-:Y:S02]  /*14c0*/  LOP3.LUT R88, R88, 0xfffffff0, RZ, 0xc0, !PT ;  /* 0xfffffff058587812 */ /* 0x000fe400078ec0ff */
[----:B------:R-:W-:Y:S01]  /*14d0*/  IADD3.X R34, PT, PT, RZ, R34, RZ, P0, !PT ;  /* 0x00000022ff227210 */ /* 0x000fe200007fe4ff */
[----:B------:R-:W-:Y:S01]  /*14e0*/  FFMA R3, R10, R16, R3 ;  /* 0x000000100a037223 */ /* 0x000fe20000000003 */
[----:B------:R-:W-:-:S02]  /*14f0*/  HADD2 R18, R18, R86 ;  /* 0x0000005612127230 */ /* 0x000fc40000000000 */
[----:B------:R-:W-:Y:S01]  /*1500*/  FADD R10, R22, -R9 ;  /* 0x80000009160a7221 */ /* 0x000fe20000000000 */
[----:B------:R-:W-:Y:S02]  /*1510*/  HADD2 R8, R19, R91 ;  /* 0x0000005b13087230 */ /* 0x000fe40000000000 */
[--C-:B------:R-:W-:Y:S01]  /*1520*/  HADD2.F32 R21, -RZ, R17.reuse.H0_H0 ;  /* 0x20000011ff157230 */ /* 0x100fe20000004100 */
[C---:B------:R-:W-:Y:S02]  /*1530*/  IADD3 R84, P0, PT, R88.reuse, UR38, RZ ;  /* 0x0000002658547c10 */ /* 0x040fe4000ff1e0ff */
[----:B------:R-:W-:Y:S02]  /*1540*/  SHF.L.U64.HI R19, R33, 0x1, R34 ;  /* 0x0000000121137819 */ /* 0x000fe40000010222 */
[----:B------:R-:W-:Y:S01]  /*1550*/  IADD3 R88, P1, PT, R88, UR40, RZ ;  /* 0x0000002858587c10 */ /* 0x000fe2000ff3e0ff */
[----:B------:R-:W-:Y:S01]  /*1560*/  FFMA R3, R20, R10, R3 ;  /* 0x0000000a14037223 */ /* 0x000fe20000000003 */
[----:B------:R-:W-:Y:S01]  /*1570*/  FADD R10, R21, -R9 ;  /* 0x80000009150a7221 */ /* 0x000fe20000000000 */
[C---:B------:R-:W-:Y:S01]  /*1580*/  IADD3.X R85, PT, PT, R19.reuse, UR39, RZ, P0, !PT ;  /* 0x0000002713557c10 */ /* 0x040fe200087fe4ff */
[----:B------:R-:W-:Y:S01]  /*1590*/  HFMA2 R18, R18, 1, 1, R90 ;  /* 0x3c003c0012127831 */ /* 0x000fe2000000005a */
[----:B------:R-:W-:Y:S01]  /*15a0*/  IADD3.X R89, PT, PT, R19, UR41, RZ, P1, !PT ;  /* 0x0000002913597c10 */ /* 0x000fe20008ffe4ff */
[----:B------:R-:W-:-:S02]  /*15b0*/  HADD2.F32 R20, -RZ, R17.H1_H1 ;  /* 0x30000011ff147230 */ /* 0x000fc40000004100 */
[----:B------:R-:W-:Y:S01]  /*15c0*/  FFMA R9, R10, 0.037037037312984466553, R9 ;  /* 0x3d17b4260a097823 */ /* 0x000fe20000000009 */
[----:B------:R-:W5:Y:S03]  /*15d0*/  LDG.E.128 R84, desc[UR4][R84.64] ;  /* 0x0000000454547981 */ /* 0x000f66000c1e1d00 */
[--C-:B------:R-:W-:Y:S01]  /*15e0*/  FADD R34, R20, -R9.reuse ;  /* 0x8000000914227221 */ /* 0x100fe20000000000 */
[----:B------:R-:W5:Y:S01]  /*15f0*/  LDG.E.128 R88, desc[UR8][R88.64] ;  /* 0x0000000858587981 */ /* 0x000f62000c1e1d00 */
[--C-:B------:R-:W-:Y:S01]  /*1600*/  FADD R16, R21, -R9.reuse ;  /* 0x8000000915107221 */ /* 0x100fe20000000000 */
[----:B------:R-:W-:Y:S02]  /*1610*/  HADD2.F32 R19, -RZ, R18.H0_H0 ;  /* 0x20000012ff137230 */ /* 0x000fe40000004100 */
[----:B------:R-:W-:Y:S01]  /*1620*/  FFMA R9, R34, 0.035714287310838699341, R9 ;  /* 0x3d12492522097823 */ /* 0x000fe20000000009 */
[----:B------:R-:W-:-:S03]  /*1630*/  FFMA R3, R10, R16, R3 ;  /* 0x000000100a037223 */ /* 0x000fc60000000003 */
[----:B------:R-:W-:Y:S01]  /*1640*/  FADD R10, R19, -R9 ;  /* 0x80000009130a7221 */ /* 0x000fe20000000000 */
[----:B------:R-:W-:-:S03]  /*1650*/  HADD2.F32 R18, -RZ, R18.H1_H1 ;  /* 0x30000012ff127230 */ /* 0x000fc60000004100 */
[--C-:B------:R-:W-:Y:S01]  /*1660*/  FFMA R16, R10, 0.034482758492231369019, R9.reuse ;  /* 0x3d0d3dcb0a107823 */ /* 0x100fe20000000009 */
[----:B------:R-:W-:-:S03]  /*1670*/  FADD R9, R20, -R9 ;  /* 0x8000000914097221 */ /* 0x000fc60000000000 */
[--C-:B------:R-:W-:Y:S01]  /*1680*/  FADD R33, R18, -R16.reuse ;  /* 0x8000001012217221 */ /* 0x100fe20000000000 */
[----:B------:R-:W-:Y:S01]  /*1690*/  FFMA R3, R34, R9, R3 ;  /* 0x0000000922037223 */ /* 0x000fe20000000003 */
[--C-:B------:R-:W-:Y:S02]  /*16a0*/  HADD2.F32 R17, -RZ, R8.reuse.H0_H0 ;  /* 0x20000008ff117230 */ /* 0x100fe40000004100 */
[--C-:B------:R-:W-:Y:S01]  /*16b0*/  FADD R9, R19, -R16.reuse ;  /* 0x8000001013097221 */ /* 0x100fe20000000000 */
[----:B------:R-:W-:Y:S01]  /*16c0*/  FFMA R34, R33, 0.033333335071802139282, R16 ;  /* 0x3d08888921227823 */ /* 0x000fe20000000010 */
[----:B------:R-:W-:Y:S02]  /*16d0*/  IADD3 R51, P0, PT, R2, 0x900, RZ ;  /* 0x0000090002337810 */ /* 0x000fe40007f1e0ff */
[----:B------:R-:W-:Y:S01]  /*16e0*/  FFMA R3, R10, R9, R3 ;  /* 0x000000090a037223 */ /* 0x000fe20000000003 */
[--C-:B------:R-:W-:Y:S01]  /*16f0*/  FADD R9, R17, -R34.reuse ;  /* 0x8000002211097221 */ /* 0x100fe20000000000 */
[----:B------:R-:W-:Y:S01]  /*1700*/  HADD2.F32 R16, -RZ, R8.H1_H1 ;  /* 0x30000008ff107230 */ /* 0x000fe20000004100 */
[----:B------:R-:W-:Y:S01]  /*1710*/  IADD3.X R10, PT, PT, RZ, R11, RZ, P0, !PT ;  /* 0x0000000bff0a7210 */ /* 0x000fe200007fe4ff */
[----:B------:R-:W-:Y:S01]  /*1720*/  FADD R8, R18, -R34 ;  /* 0x8000002212087221 */ /* 0x000fe20000000000 */
[----:B------:R-:W-:-:S02]  /*1730*/  HFMA2 R4, R4, 1, 1, R96 ;  /* 0x3c003c0004047831 */ /* 0x000fc40000000060 */
[----:B------:R-:W-:Y:S01]  /*1740*/  FFMA R34, R9, 0.032258063554763793945, R34 ;  /* 0x3d04210809227823 */ /* 0x000fe20000000022 */
[----:B------:R-:W-:Y:S01]  /*1750*/  SHF.R.S32.HI R100, RZ, 0x1f, R10 ;  /* 0x0000001fff647819 */ /* 0x000fe2000001140a */
[----:B------:R-:W-:Y:S02]  /*1760*/  FFMA R3, R33, R8, R3 ;  /* 0x0000000821037223 */ /* 0x000fe40000000003 */
[--C-:B------:R-:W-:Y:S01]  /*1770*/  FADD R33, R16, -R34.reuse ;  /* 0x8000002210217221 */ /* 0x100fe20000000000 */
[----:B------:R-:W-:Y:S01]  /*1780*/  LEA.HI R100, P0, R100, R51, RZ, 0x3 ;  /* 0x0000003364647211 */ /* 0x000fe200078118ff */
[--C-:B------:R-:W-:Y:S01]  /*1790*/  FADD R8, R17, -R34.reuse ;  /* 0x8000002211087221 */ /* 0x100fe20000000000 */
[----:B------:R-:W-:Y:S02]  /*17a0*/  HFMA2 R108, R4, 1, 1, R108 ;  /* 0x3c003c00046c7831 */ /* 0x000fe4000000006c */
[----:B------:R-:W-:Y:S01]  /*17b0*/  FFMA R51, R33, 0.03125, R34 ;  /* 0x3d00000021337823 */ /* 0x000fe20000000022 */
[----:B------:R-:W-:Y:S01]  /*17c0*/  HFMA2 R34, R7, 1, 1, R99 ;  /* 0x3c003c0007227831 */ /* 0x000fe20000000063 */
[----:B------:R-:W-:Y:S01]  /*17d0*/  IADD3.X R7, PT, PT, RZ, R10, RZ, P0, !PT ;  /* 0x0000000aff077210 */ /* 0x000fe200007fe4ff */
[----:B------:R-:W-:-:S03]  /*17e0*/  FFMA R3, R9, R8, R3 ;  /* 0x0000000809037223 */ /* 0x000fc60000000003 */
[C---:B------:R-:W-:Y:S02]  /*17f0*/  SHF.L.U64.HI R7, R100.reuse, 0x1, R7 ;  /* 0x0000000164077819 */ /* 0x040fe40000010207 */
[----:B------:R-:W-:Y:S01]  /*1800*/  SHF.L.U32 R100, R100, 0x1, RZ ;  /* 0x0000000164647819 */ /* 0x000fe200000006ff */
[----:B------:R-:W-:Y:S02]  /*1810*/  HADD2 R5, R5, R97 ;  /* 0x0000006105057230 */ /* 0x000fe40000000000 */
[----:B------:R-:W-:Y:S01]  /*1820*/  FADD R4, R16, -R51 ;  /* 0x8000003310047221 */ /* 0x000fe20000000000 */
[----:B------:R-:W-:Y:S01]  /*1830*/  HADD2.F32 R10, -RZ, R108.H0_H0 ;  /* 0x2000006cff0a7230 */ /* 0x000fe20000004100 */
[----:B------:R-:W-:Y:S02]  /*1840*/  LOP3.LUT R100, R100, 0xfffffff0, RZ, 0xc0, !PT ;  /* 0xfffffff064647812 */ /* 0x000fe400078ec0ff */
[----:B------:R-:W-:Y:S01]  /*1850*/  FFMA R3, R33, R4, R3 ;  /* 0x0000000421037223 */ /* 0x000fe20000000003 */
[----:B------:R-:W-:-:S02]  /*1860*/  HFMA2 R5, R5, 1, 1, R109 ;  /* 0x3c003c0005057831 */ /* 0x000fc4000000006d */
[----:B------:R-:W-:Y:S01]  /*1870*/  FADD R4, -R51, R10 ;  /* 0x0000000a33047221 */ /* 0x000fe20000000100 */
[C---:B------:R-:W-:Y:S01]  /*1880*/  IADD3 R96, P0, PT, R100.reuse, UR38, RZ ;  /* 0x0000002664607c10 */ /* 0x040fe2000ff1e0ff */
[----:B------:R-:W-:Y:S01]  /*1890*/  HADD2.F32 R9, -RZ, R108.H1_H1 ;  /* 0x3000006cff097230 */ /* 0x000fe20000004100 */
[----:B------:R-:W-:Y:S01]  /*18a0*/  IADD3 R100, P1, PT, R100, UR40, RZ ;  /* 0x0000002864647c10 */ /* 0x000fe2000ff3e0ff */
[----:B------:R-:W-:Y:S01]  /*18b0*/  FFMA R51, R4, 0.030303031206130981445, R51 ;  /* 0x3cf83e1004337823 */ /* 0x000fe20000000033 */
[C---:B------:R-:W-:Y:S01]  /*18c0*/  IADD3.X R97, PT, PT, R7.reuse, UR39, RZ, P0, !PT ;  /* 0x0000002707617c10 */ /* 0x040fe200087fe4ff */
[----:B------:R-:W-:Y:S01]  /*18d0*/  HADD2 R6, R6, R98 ;  /* 0x0000006206067230 */ /* 0x000fe20000000000 */
[----:B------:R-:W-:Y:S01]  /*18e0*/  IADD3.X R101, PT, PT, R7, UR41, RZ, P1, !PT ;  /* 0x0000002907657c10 */ /* 0x000fe20008ffe4ff */
[--C-:B------:R-:W-:Y:S01]  /*18f0*/  FADD R108, R9, -R51.reuse ;  /* 0x80000033096c7221 */ /* 0x100fe20000000000 */
[----:B------:R-:W-:Y:S02]  /*1900*/  HADD2.F32 R8, -RZ, R5.H0_H0 ;  /* 0x20000005ff087230 */ /* 0x000fe40000004100 */
[----:B------:R-:W-:Y:S01]  /*1910*/  HADD2 R110, R6, R110 ;  /* 0x0000006e066e7230 */ /* 0x000fe20000000000 */
[----:B------:R-:W5:Y:S01]  /*1920*/  LDG.E.128 R96, desc[UR4][R96.64] ;  /* 0x0000000460607981 */ /* 0x000f62000c1e1d00 */
[----:B------:R-:W-:-:S03]  /*1930*/  FFMA R6, R108, 0.029411764815449714661, R51 ;  /* 0x3cf0f0f16c067823 */ /* 0x000fc60000000033 */
[----:B------:R-:W5:Y:S01]  /*1940*/  LDG.E.128 R100, desc[UR8][R100.64] ;  /* 0x0000000864647981 */ /* 0x000f62000c1e1d00 */
[--C-:B------:R-:W-:Y:S01]  /*1950*/  FADD R33, R8, -R6.reuse ;  /* 0x8000000608217221 */ /* 0x100fe20000000000 */
[----:B------:R-:W-:Y:S02]  /*1960*/  HADD2.F32 R7, -RZ, R5.H1_H1 ;  /* 0x30000005ff077230 */ /* 0x000fe40000004100 */
[----:B------:R-:W-:Y:S01]  /*1970*/  FADD R51, R10, -R51 ;  /* 0x800000330a337221 */ /* 0x000fe20000000000 */
[----:B------:R-:W-:-:S03]  /*1980*/  FFMA R5, R33, 0.028571428731083869934, R6 ;  /* 0x3cea0ea121057823 */ /* 0x000fc60000000006 */
[----:B------:R-:W-:Y:S01]  /*1990*/  FFMA R3, R4, R51, R3 ;  /* 0x0000003304037223 */ /* 0x000fe20000000003 */
[--C-:B------:R-:W-:Y:S01]  /*19a0*/  FADD R112, R7, -R5.reuse ;  /* 0x8000000507707221 */ /* 0x100fe20000000000 */
[----:B------:R-:W-:Y:S01]  /*19b0*/  FADD R4, R9, -R6 ;  /* 0x8000000609047221 */ /* 0x000fe20000000000 */
[--C-:B------:R-:W-:Y:S02]  /*19c0*/  HADD2.F32 R6, -RZ, R110.reuse.H0_H0 ;  /* 0x2000006eff067230 */ /* 0x100fe40000004100 */
[----:B------:R-:W-:Y:S01]  /*19d0*/  FFMA R51, R112, 0.027777777984738349915, R5 ;  /* 0x3ce38e3970337823 */ /* 0x000fe20000000005 */
[----:B------:R-:W-:Y:S01]  /*19e0*/  FFMA R3, R108, R4, R3 ;  /* 0x000000046c037223 */ /* 0x000fe20000000003 */
[----:B------:R-:W-:Y:S01]  /*19f0*/  FADD R4, R8, -R5 ;  /* 0x8000000508047221 */ /* 0x000fe20000000000 */
[----:B------:R-:W-:Y:S02]  /*1a00*/  HFMA2 R34, R34, 1, 1, R111 ;  /* 0x3c003c0022227831 */ /* 0x000fe4000000006f */
[----:B------:R-:W-:Y:S01]  /*1a10*/  FADD R108, R6, -R51 ;  /* 0x80000033066c7221 */ /* 0x000fe20000000000 */
[----:B------:R-:W-:-:S02]  /*1a20*/  HADD2.F32 R5, -RZ, R110.H1_H1 ;  /* 0x3000006eff057230 */ /* 0x000fc40000004100 */
[----:B------:R-:W-:Y:S01]  /*1a30*/  FFMA R3, R33, R4, R3 ;  /* 0x0000000421037223 */ /* 0x000fe20000000003 */
[--C-:B------:R-:W-:Y:S01]  /*1a40*/  FFMA R33, R108, 0.027027027681469917297, R51.reuse ;  /* 0x3cdd67c96c217823 */ /* 0x100fe20000000033 */
[----:B------:R-:W-:-:S03]  /*1a50*/  FADD R51, R7, -R51 ;  /* 0x8000003307337221 */ /* 0x000fc60000000000 */
[----:B------:R-:W-:Y:S01]  /*1a60*/  FADD R110, R5, -R33 ;  /* 0x80000021056e7221 */ /* 0x000fe20000000000 */
[----:B------:R-:W-:Y:S01]  /*1a70*/  FFMA R3, R112, R51, R3 ;  /* 0x0000003370037223 */ /* 0x000fe20000000003 */
[--C-:B------:R-:W-:Y:S02]  /*1a80*/  HADD2.F32 R4, -RZ, R34.reuse.H0_H0 ;  /* 0x20000022ff047230 */ /* 0x100fe40000004100 */
[--C-:B------:R-:W-:Y:S01]  /*1a90*/  FADD R51, R6, -R33.reuse ;  /* 0x8000002106337221 */ /* 0x100fe20000000000 */
[----:B------:R-:W-:Y:S01]  /*1aa0*/  FFMA R33, R110, 0.026315789669752120972, R33 ;  /* 0x3cd794366e217823 */ /* 0x000fe20000000021 */
[----:B------:R-:W-:Y:S02]  /*1ab0*/  IADD3 R111, P0, PT, R2, 0xa00, RZ ;  /* 0x00000a00026f7810 */ /* 0x000fe40007f1e0ff */
[----:B------:R-:W-:Y:S01]  /*1ac0*/  FFMA R51, R108, R51, R3 ;  /* 0x000000336c337223 */ /* 0x000fe20000000003 */
[----:B------:R-:W-:Y:S01]  /*1ad0*/  FADD R108, R4, -R33 ;  /* 0x80000021046c7221 */ /* 0x000fe20000000000 */
[----:B------:R-:W-:Y:S01]  /*1ae0*/  IADD3.X R113, PT, PT, RZ, R11, RZ, P0, !PT ;  /* 0x0000000bff717210 */ /* 0x000fe200007fe4ff */
[----:B------:R-:W-:-:S02]  /*1af0*/  HADD2.F32 R3, -RZ, R34.H1_H1 ;  /* 0x30000022ff037230 */ /* 0x000fc40000004100 */
[--C-:B------:R-:W-:Y:S01]  /*1b00*/  FADD R34, R5, -R33.reuse ;  /* 0x8000002105227221 */ /* 0x100fe20000000000 */
[----:B------:R-:W-:Y:S01]  /*1b10*/  FFMA R33, R108, 0.025641025975346565247, R33 ;  /* 0x3cd20d216c217823 */ /* 0x000fe20000000021 */
[----:B------:R-:W-:Y:S01]  /*1b20*/  SHF.R.S32.HI R112, RZ, 0x1f, R113 ;  /* 0x0000001fff707819 */ /* 0x000fe20000011471 */
[----:B--2---:R-:W-:Y:S02]  /*1b30*/  HFMA2 R52, R12, 1, 1, R52 ;  /* 0x3c003c000c347831 */ /* 0x004fe40000000034 */
[----:B------:R-:W-:Y:S01]  /*1b40*/  FADD R109, R3, -R33 ;  /* 0x80000021036d7221 */ /* 0x000fe20000000000 */
[----:B------:R-:W-:Y:S01]  /*1b50*/  LEA.HI R112, P0, R112, R111, RZ, 0x3 ;  /* 0x0000006f70707211 */ /* 0x000fe200078118ff */
[----:B------:R-:W-:Y:S01]  /*1b60*/  FFMA R34, R110, R34, R51 ;  /* 0x000000226e227223 */ /* 0x000fe20000000033 */
[--C-:B------:R-:W-:Y:S01]  /*1b70*/  FADD R51, R4, -R33.reuse ;  /* 0x8000002104337221 */ /* 0x100fe20000000000 */
[----:B------:R-:W-:Y:S01]  /*1b80*/  FFMA R12, R109, 0.025000000372529029846, R33 ;  /* 0x3ccccccd6d0c7823 */ /* 0x000fe20000000021 */
[----:B------:R-:W-:Y:S01]  /*1b90*/  IADD3.X R33, PT, PT, RZ, R113, RZ, P0, !PT ;  /* 0x00000071ff217210 */ /* 0x000fe200007fe4ff */
[----:B------:R-:W-:-:S03]  /*1ba0*/  HADD2 R52, R52, R56 ;  /* 0x0000003834347230 */ /* 0x000fc60000000000 */
[C---:B------:R-:W-:Y:S01]  /*1bb0*/  SHF.L.U64.HI R110, R112.reuse, 0x1, R33 ;  /* 0x00000001706e7819 */ /* 0x040fe20000010221 */
[----:B------:R-:W-:Y:S01]  /*1bc0*/  HFMA2 R53, R13, 1, 1, R53 ;  /* 0x3c003c000d357831 */ /* 0x000fe20000000035 */
[----:B------:R-:W-:Y:S01]  /*1bd0*/  SHF.L.U32 R112, R112, 0x1, RZ ;  /* 0x0000000170707819 */ /* 0x000fe200000006ff */
[----:B------:R-:W-:-:S03]  /*1be0*/  HADD2.F32 R33, -RZ, R52.H0_H0 ;  /* 0x20000034ff217230 */ /* 0x000fc60000004100 */
[----:B------:R-:W-:Y:S01]  /*1bf0*/  LOP3.LUT R112, R112, 0xfffffff0, RZ, 0xc0, !PT ;  /* 0xfffffff070707812 */ /* 0x000fe200078ec0ff */
[----:B------:R-:W-:Y:S01]  /*1c00*/  FFMA R34, R108, R51, R34 ;  /* 0x000000336c227223 */ /* 0x000fe20000000022 */
[----:B------:R-:W-:Y:S01]  /*1c10*/  FADD R13, R3, -R12 ;  /* 0x8000000c030d7221 */ /* 0x000fe20000000000 */
[----:B------:R-:W-:Y:S01]  /*1c20*/  FADD R56, -R12, R33 ;  /* 0x000000210c387221 */ /* 0x000fe20000000100 */
[C---:B------:R-:W-:Y:S01]  /*1c30*/  IADD3 R108, P0, PT, R112.reuse, UR38, RZ ;  /* 0x00000026706c7c10 */ /* 0x040fe2000ff1e0ff */
[----:B------:R-:W-:Y:S01]  /*1c40*/  HFMA2 R53, R53, 1, 1, R57 ;  /* 0x3c003c0035357831 */ /* 0x000fe20000000039 */
[----:B------:R-:W-:Y:S01]  /*1c50*/  IADD3 R112, P1, PT, R112, UR40, RZ ;  /* 0x0000002870707c10 */ /* 0x000fe2000ff3e0ff */
[----:B------:R-:W-:Y:S02]  /*1c60*/  HADD2.F32 R52, -RZ, R52.H1_H1 ;  /* 0x30000034ff347230 */ /* 0x000fe40000004100 */
[----:B------:R-:W-:Y:S01]  /*1c70*/  FFMA R13, R109, R13, R34 ;  /* 0x0000000d6d0d7223 */ /* 0x000fe20000000022 */
[----:B------:R-:W-:Y:S01]  /*1c80*/  FFMA R12, R56, 0.024390242993831634521, R12 ;  /* 0x3cc7ce0c380c7823 */ /* 0x000fe2000000000c */
[----:B------:R-:W-:-:S02]  /*1c90*/  IADD3.X R109, PT, PT, R110, UR39, RZ, P0, !PT ;  /* 0x000000276e6d7c10 */ /* 0x000fc400087fe4ff */
[----:B------:R-:W-:Y:S01]  /*1ca0*/  IADD3.X R113, PT, PT, R110, UR41, RZ, P1, !PT ;  /* 0x000000296e717c10 */ /* 0x000fe20008ffe4ff */
[--C-:B------:R-:W-:Y:S01]  /*1cb0*/  FADD R57, R52, -R12.reuse ;  /* 0x8000000c34397221 */ /* 0x100fe20000000000 */
[----:B------:R-:W-:Y:S02]  /*1cc0*/  HFMA2 R14, R14, 1, 1, R54 ;  /* 0x3c003c000e0e7831 */ /* 0x000fe40000000036 */
[--C-:B------:R-:W-:Y:S01]  /*1cd0*/  HADD2.F32 R34, -RZ, R53.reuse.H0_H0 ;  /* 0x20000035ff227230 */ /* 0x100fe20000004100 */
[----:B------:R-:W2:Y:S01]  /*1ce0*/  LDG.E.128 R108, desc[UR4][R108.64] ;  /* 0x000000046c6c7981 */ /* 0x000ea2000c1e1d00 */
[----:B------:R-:W-:Y:S02]  /*1cf0*/  HADD2.F32 R51, -RZ, R53.H1_H1 ;  /* 0x30000035ff337230 */ /* 0x000fe40000004100 */
[--C-:B------:R-:W-:Y:S01]  /*1d00*/  FFMA R53, R57, 0.023809524253010749817, R12.reuse ;  /* 0x3cc30c3139357823 */ /* 0x100fe2000000000c */
[----:B------:R-:W2:Y:S03]  /*1d10*/  LDG.E.128 R112, desc[UR8][R112.64] ;  /* 0x0000000870707981 */ /* 0x000ea6000c1e1d00 */
[----:B------:R-:W-:Y:S01]  /*1d20*/  FADD R54, R34, -R53 ;  /* 0x8000003522367221 */ /* 0x000fe20000000000 */
[----:B------:R-:W-:Y:S01]  /*1d30*/  FADD R12, R33, -R12 ;  /* 0x8000000c210c7221 */ /* 0x000fe20000000000 */
[----:B------:R-:W-:-:S02]  /*1d40*/  HADD2 R14, R14, R58 ;  /* 0x0000003a0e0e7230 */ /* 0x000fc40000000000 */
[----:B------:R-:W-:Y:S01]  /*1d50*/  FFMA R120, R54, 0.023255813866853713989, R53 ;  /* 0x3cbe82fa36787823 */ /* 0x000fe20000000035 */
[----:B------:R-:W-:Y:S01]  /*1d60*/  FFMA R12, R56, R12, R13 ;  /* 0x0000000c380c7223 */ /* 0x000fe2000000000d */
[----:B------:R-:W-:Y:S01]  /*1d70*/  FADD R13, R52, -R53 ;  /* 0x80000035340d7221 */ /* 0x000fe20000000000 */
[----:B------:R-:W-:Y:S02]  /*1d80*/  HFMA2 R15, R15, 1, 1, R55 ;  /* 0x3c003c000f0f7831 */ /* 0x000fe40000000037 */
[----:B------:R-:W-:Y:S01]  /*1d90*/  FADD R121, R51, -R120 ;  /* 0x8000007833797221 */ /* 0x000fe20000000000 */
[----:B------:R-:W-:Y:S02]  /*1da0*/  HADD2.F32 R53, -RZ, R14.H0_H0 ;  /* 0x2000000eff357230 */ /* 0x000fe40000004100 */
[----:B------:R-:W-:Y:S01]  /*1db0*/  FFMA R12, R57, R13, R12 ;  /* 0x0000000d390c7223 */ /* 0x000fe2000000000c */
[--C-:B------:R-:W-:Y:S01]  /*1dc0*/  FFMA R56, R121, 0.022727273404598236084, R120.reuse ;  /* 0x3cba2e8c79387823 */ /* 0x100fe20000000078 */
[----:B------:R-:W-:Y:S01]  /*1dd0*/  FADD R13, R34, -R120 ;  /* 0x80000078220d7221 */ /* 0x000fe20000000000 */
[----:B------:R-:W-:-:S02]  /*1de0*/  HFMA2 R15, R15, 1, 1, R59 ;  /* 0x3c003c000f0f7831 */ /* 0x000fc4000000003b */
[----:B------:R-:W-:Y:S01]  /*1df0*/  FADD R57, R53, -R56 ;  /* 0x8000003835397221 */ /* 0x000fe20000000000 */
[----:B------:R-:W-:Y:S01]  /*1e00*/  FFMA R12, R54, R13, R12 ;  /* 0x0000000d360c7223 */ /* 0x000fe2000000000c */
[----:B------:R-:W-:Y:S02]  /*1e10*/  HADD2.F32 R54, -RZ, R14.H1_H1 ;  /* 0x3000000eff367230 */ /* 0x000fe40000004100 */
[--C-:B------:R-:W-:Y:S01]  /*1e20*/  FFMA R13, R57, 0.022222222760319709778, R56.reuse ;  /* 0x3cb60b61390d7823 */ /* 0x100fe20000000038 */
[----:B------:R-:W-:-:S03]  /*1e30*/  FADD R56, R51, -R56 ;  /* 0x8000003833387221 */ /* 0x000fc60000000000 */
[--C-:B------:R-:W-:Y:S01]  /*1e40*/  FADD R58, R54, -R13.reuse ;  /* 0x8000000d363a7221 */ /* 0x100fe20000000000 */
[----:B------:R-:W-:Y:S01]  /*1e50*/  FFMA R12, R121, R56, R12 ;  /* 0x00000038790c7223 */ /* 0x000fe2000000000c */
[--C-:B------:R-:W-:Y:S01]  /*1e60*/  FADD R14, R53, -R13.reuse ;  /* 0x8000000d350e7221 */ /* 0x100fe20000000000 */
[--C-:B------:R-:W-:Y:S02]  /*1e70*/  HADD2.F32 R120, -RZ, R15.reuse.H0_H0 ;  /* 0x2000000fff787230 */ /* 0x100fe40000004100 */
[----:B------:R-:W-:Y:S01]  /*1e80*/  FFMA R13, R58, 0.021739130839705467224, R13 ;  /* 0x3cb216433a0d7823 */ /* 0x000fe2000000000d */
[----:B---3--:R-:W-:Y:S02]  /*1e90*/  HFMA2 R60, R60, 1, 1, R64 ;  /* 0x3c003c003c3c7831 */ /* 0x008fe40000000040 */
[----:B------:R-:W-:Y:S01]  /*1ea0*/  FFMA R12, R57, R14, R12 ;  /* 0x0000000e390c7223 */ /* 0x000fe2000000000c */
[----:B------:R-:W-:Y:S01]  /*1eb0*/  FADD R14, R120, -R13 ;  /* 0x8000000d780e7221 */ /* 0x000fe20000000000 */
[----:B------:R-:W-:Y:S01]  /*1ec0*/  HADD2.F32 R55, -RZ, R15.H1_H1 ;  /* 0x3000000fff377230 */ /* 0x000fe20000004100 */
[----:B------:R-:W-:-:S02]  /*1ed0*/  IADD3 R126, P0, PT, R2, 0xb00, RZ ;  /* 0x00000b00027e7810 */ /* 0x000fc40007f1e0ff */
[--C-:B------:R-:W-:Y:S01]  /*1ee0*/  FFMA R15, R14, 0.021276595070958137512, R13.reuse ;  /* 0x3cae4c410e0f7823 */ /* 0x100fe2000000000d */
[----:B------:R-:W-:Y:S01]  /*1ef0*/  FADD R13, R54, -R13 ;  /* 0x8000000d360d7221 */ /* 0x000fe20000000000 */
[----:B------:R-:W-:Y:S01]  /*1f00*/  HADD2 R60, R60, R68 ;  /* 0x000000443c3c7230 */ /* 0x000fe20000000000 */
[----:B------:R-:W-:Y:S01]  /*1f10*/  IADD3.X R59, PT, PT, RZ, R11, RZ, P0, !PT ;  /* 0x0000000bff3b7210 */ /* 0x000fe200007fe4ff */
[----:B------:R-:W-:Y:S01]  /*1f20*/  FADD R56, R55, -R15 ;  /* 0x8000000f37387221 */ /* 0x000fe20000000000 */
[----:B------:R-:W-:Y:S01]  /*1f30*/  FFMA R12, R58, R13, R12 ;  /* 0x0000000d3a0c7223 */ /* 0x000fe2000000000c */
[----:B------:R-:W-:Y:S02]  /*1f40*/  HFMA2 R61, R61, 1, 1, R65 ;  /* 0x3c003c003d3d7831 */ /* 0x000fe40000000041 */
[----:B------:R-:W-:Y:S01]  /*1f50*/  HADD2.F32 R121, -RZ, R60.H0_H0 ;  /* 0x2000003cff797230 */ /* 0x000fe20000004100 */
[----:B------:R-:W-:Y:S01]  /*1f60*/  SHF.R.S32.HI R57, RZ, 0x1f, R59 ;  /* 0x0000001fff397819 */ /* 0x000fe2000001143b */
[--C-:B------:R-:W-:Y:S01]  /*1f70*/  FFMA R58, R56, 0.020833333954215049744, R15.reuse ;  /* 0x3caaaaab383a7823 */ /* 0x100fe2000000000f */
[----:B------:R-:W-:-:S02]  /*1f80*/  FADD R13, R120, -R15 ;  /* 0x8000000f780d7221 */ /* 0x000fc40000000000 */
[----:B------:R-:W-:Y:S01]  /*1f90*/  LEA.HI R57, P0, R57, R126, RZ, 0x3 ;  /* 0x0000007e39397211 */ /* 0x000fe200078118ff */
[----:B------:R-:W-:Y:S01]  /*1fa0*/  FADD R15, -R58, R121 ;  /* 0x000000793a0f7221 */ /* 0x000fe20000000100 */
[----:B------:R-:W-:Y:S01]  /*1fb0*/  FFMA R12, R14, R13, R12 ;  /* 0x0000000d0e0c7223 */ /* 0x000fe2000000000c */
[--C-:B------:R-:W-:Y:S01]  /*1fc0*/  FADD R13, R55, -R58.reuse ;  /* 0x8000003a370d7221 */ /* 0x100fe20000000000 */
[----:B------:R-:W-:Y:S02]  /*1fd0*/  HFMA2 R61, R61, 1, 1, R69 ;  /* 0x3c003c003d3d7831 */ /* 0x000fe40000000045 */
[----:B------:R-:W-:Y:S01]  /*1fe0*/  FFMA R58, R15, 0.02040816284716129303, R58 ;  /* 0x3ca72f050f3a7823 */ /* 0x000fe2000000003a */
[----:B------:R-:W-:Y:S01]  /*1ff0*/  IADD3.X R14, PT, PT, RZ, R59, RZ, P0, !PT ;  /* 0x0000003bff0e7210 */ /* 0x000fe200007fe4ff */
[----:B------:R-:W-:Y:S02]  /*2000*/  HADD2.F32 R126, -RZ, R60.H1_H1 ;  /* 0x3000003cff7e7230 */ /* 0x000fe40000004100 */
[----:B------:R-:W-:Y:S01]  /*2010*/  FFMA R12, R56, R13, R12 ;  /* 0x0000000d380c7223 */ /* 0x000fe2000000000c */
[----:B------:R-:W-:Y:S01]  /*2020*/  FADD R13, R121, -R58 ;  /* 0x8000003a790d7221 */ /* 0x000fe20000000000 */
[----:B------:R-:W-:-:S02]  /*2030*/  SHF.L.U64.HI R59, R57, 0x1, R14 ;  /* 0x00000001393b7819 */ /* 0x000fc4000001020e */
[----:B------:R-:W-:Y:S01]  /*2040*/  SHF.L.U32 R14, R57, 0x1, RZ ;  /* 0x00000001390e7819 */ /* 0x000fe200000006ff */
[----:B------:R-:W-:Y:S01]  /*2050*/  FADD R65, R126, -R58 ;  /* 0x8000003a7e417221 */ /* 0x000fe20000000000 */
[----:B------:R-:W-:Y:S01]  /*2060*/  FFMA R60, R15, R13, R12 ;  /* 0x0000000d0f3c7223 */ /* 0x000fe2000000000c */
[----:B------:R-:W-:Y:S02]  /*2070*/  HFMA2 R63, R63, 1, 1, R67 ;  /* 0x3c003c003f3f7831 */ /* 0x000fe40000000043 */
[----:B------:R-:W-:Y:S01]  /*2080*/  HADD2.F32 R130, -RZ, R61.H0_H0 ;  /* 0x2000003dff827230 */ /* 0x000fe20000004100 */
[----:B------:R-:W-:Y:S01]  /*2090*/  LOP3.LUT R12, R14, 0xfffffff0, RZ, 0xc0, !PT ;  /* 0xfffffff00e0c7812 */ /* 0x000fe200078ec0ff */
[----:B------:R-:W-:-:S03]  /*20a0*/  FFMA R67, R65, 0.019999999552965164185, R58 ;  /* 0x3ca3d70a41437823 */ /* 0x000fc6000000003a */
[----:B------:R-:W-:Y:S01]  /*20b0*/  IADD3 R56, P0, PT, R12, UR38, RZ ;  /* 0x000000260c387c10 */ /* 0x000fe2000ff1e0ff */
[--C-:B------:R-:W-:Y:S01]  /*20c0*/  FADD R64, R130, -R67.reuse ;  /* 0x8000004382407221 */ /* 0x100fe20000000000 */
[----:B------:R-:W-:Y:S01]  /*20d0*/  IADD3 R12, P1, PT, R12, UR40, RZ ;  /* 0x000000280c0c7c10 */ /* 0x000fe2000ff3e0ff */
[----:B------:R-:W-:Y:S02]  /*20e0*/  HADD2 R62, R62, R66 ;  /* 0x000000423e3e7230 */ /* 0x000fe40000000000 */
[----:B------:R-:W-:Y:S02]  /*20f0*/  HADD2.F32 R129, -RZ, R61.H1_H1 ;  /* 0x3000003dff817230 */ /* 0x000fe40000004100 */
[----:B------:R-:W-:Y:S01]  /*2100*/  FFMA R66, R64, 0.019607843831181526184, R67 ;  /* 0x3ca0a0a140427823 */ /* 0x000fe20000000043 */
[C---:B------:R-:W-:Y:S02]  /*2110*/  IADD3.X R57, PT, PT, R59.reuse, UR39, RZ, P0, !PT ;  /* 0x000000273b397c10 */ /* 0x040fe400087fe4ff */
[----:B------:R-:W-:Y:S01]  /*2120*/  IADD3.X R13, PT, PT, R59, UR41, RZ, P1, !PT ;  /* 0x000000293b0d7c10 */ /* 0x000fe20008ffe4ff */
[----:B------:R-:W-:-:S02]  /*2130*/  HADD2 R62, R62, R70 ;  /* 0x000000463e3e7230 */ /* 0x000fc40000000000 */
[--C-:B------:R-:W-:Y:S01]  /*2140*/  FADD R69, R129, -R66.reuse ;  /* 0x8000004281457221 */ /* 0x100fe20000000000 */
[----:B------:R-:W3:Y:S02]  /*2150*/  LDG.E.128 R56, desc[UR4][R56.64] ;  /* 0x0000000438387981 */ /* 0x000ee4000c1e1d00 */
[--C-:B------:R-:W-:Y:S02]  /*2160*/  HADD2.F32 R128, -RZ, R62.reuse.H0_H0 ;  /* 0x2000003eff807230 */ /* 0x100fe40000004100 */
[----:B------:R-:W3:Y:S01]  /*2170*/  LDG.E.128 R12, desc[UR8][R12.64] ;  /* 0x000000080c0c7981 */ /* 0x000ee2000c1e1d00 */
[----:B------:R-:W-:Y:S01]  /*2180*/  FFMA R68, R69, 0.019230769947171211243, R66 ;  /* 0x3c9d89d945447823 */ /* 0x000fe20000000042 */
[----:B------:R-:W-:Y:S01]  /*2190*/  FADD R67, R126, -R67 ;  /* 0x800000437e437221 */ /* 0x000fe20000000000 */
[----:B------:R-:W-:Y:S02]  /*21a0*/  HADD2.F32 R127, -RZ, R62.H1_H1 ;  /* 0x3000003eff7f7230 */ /* 0x000fe40000004100 */
[----:B------:R-:W-:-:S02]  /*21b0*/  HFMA2 R71, R63, 1, 1, R71 ;  /* 0x3c003c003f477831 */ /* 0x000fc40000000047 */
[----:B------:R-:W-:Y:S01]  /*21c0*/  FADD R133, R128, -R68 ;  /* 0x8000004480857221 */ /* 0x000fe20000000000 */
[----:B------:R-:W-:Y:S02]  /*21d0*/  FFMA R67, R65, R67, R60 ;  /* 0x0000004341437223 */ /* 0x000fe4000000003c */
[----:B------:R-:W3:Y:S01]  /*21e0*/  LDG.E.128 R60, desc[UR6][R160.64+0x1600] ;  /* 0x00160006a03c7981 */ /* 0x000ee2000c1e1d00 */
[----:B------:R-:W-:Y:S01]  /*21f0*/  FFMA R70, R133, 0.018867924809455871582, R68 ;  /* 0x3c9a90e885467823 */ /* 0x000fe20000000044 */
[----:B----4-:R-:W-:-:S03]  /*2200*/  HFMA2 R72, R72, 1, 1, R76 ;  /* 0x3c003c0048487831 */ /* 0x010fc6000000004c */
[----:B------:R-:W-:Y:S01]  /*2210*/  FADD R65, R127, -R70 ;  /* 0x800000467f417221 */ /* 0x000fe20000000000 */
[----:B------:R-:W-:Y:S01]  /*2220*/  FADD R66, R130, -R66 ;  /* 0x8000004282427221 */ /* 0x000fe20000000000 */
[--C-:B------:R-:W-:Y:S02]  /*2230*/  HADD2.F32 R131, -RZ, R71.reuse.H0_H0 ;  /* 0x20000047ff837230 */ /* 0x100fe40000004100 */
[----:B------:R-:W-:Y:S01]  /*2240*/  FFMA R134, R65, 0.018518518656492233276, R70 ;  /* 0x3c97b42641867823 */ /* 0x000fe20000000046 */
[----:B------:R-:W-:Y:S01]  /*2250*/  FFMA R66, R64, R66, R67 ;  /* 0x0000004240427223 */ /* 0x000fe20000000043 */
[----:B------:R-:W-:Y:S02]  /*2260*/  HFMA2 R72, R72, 1, 1, R80 ;  /* 0x3c003c0048487831 */ /* 0x000fe40000000050 */
[----:B------:R-:W-:Y:S01]  /*2270*/  FADD R67, R131, -R134 ;  /* 0x8000008683437221 */ /* 0x000fe20000000000 */
[----:B------:R-:W-:Y:S01]  /*2280*/  FADD R68, R129, -R68 ;  /* 0x8000004481447221 */ /* 0x000fe20000000000 */
[----:B------:R-:W-:-:S02]  /*2290*/  HADD2.F32 R132, -RZ, R71.H1_H1 ;  /* 0x30000047ff847230 */ /* 0x000fc40000004100 */
[----:B------:R-:W-:Y:S01]  /*22a0*/  FFMA R64, R67, 0.018181817606091499329, R134 ;  /* 0x3c94f20943407823 */ /* 0x000fe20000000086 */
[----:B------:R-:W-:Y:S01]  /*22b0*/  FFMA R66, R69, R68, R66 ;  /* 0x0000004445427223 */ /* 0x000fe20000000042 */
[----:B------:R-:W-:Y:S02]  /*22c0*/  FADD R70, R128, -R70 ;  /* 0x8000004680467221 */ /* 0x000fe40000000000 */
[----:B------:R-:W-:Y:S02]  /*22d0*/  FADD R69, R132, -R64 ;  /* 0x8000004084457221 */ /* 0x000fe40000000000 */
[----:B------:R-:W-:Y:S01]  /*22e0*/  FFMA R66, R133, R70, R66 ;  /* 0x0000004685427223 */ /* 0x000fe20000000042 */
[----:B------:R-:W-:Y:S02]  /*22f0*/  HADD2.F32 R133, -RZ, R72.H0_H0 ;  /* 0x20000048ff857230 */ /* 0x000fe40000004100 */
[----:B------:R-:W-:Y:S01]  /*2300*/  FFMA R68, R69, 0.01785714365541934967, R64 ;  /* 0x3c92492545447823 */ /* 0x000fe20000000040 */
[----:B------:R-:W-:-:S02]  /*2310*/  HFMA2 R73, R73, 1, 1, R77 ;  /* 0x3c003c0049497831 */ /* 0x000fc4000000004d */
[----:B------:R-:W-:Y:S01]  /*2320*/  FADD R134, R127, -R134 ;  /* 0x800000867f867221 */ /* 0x000fe20000000000 */
[----:B------:R-:W-:Y:S01]  /*2330*/  FADD R71, -R68, R133 ;  /* 0x0000008544477221 */ /* 0x000fe20000000100 */
[----:B------:R-:W-:Y:S02]  /*2340*/  HADD2.F32 R136, -RZ, R72.H1_H1 ;  /* 0x30000048ff887230 */ /* 0x000fe40000004100 */
[----:B------:R-:W-:Y:S01]  /*2350*/  FFMA R66, R65, R134, R66 ;  /* 0x0000008641427223 */ /* 0x000fe20000000042 */
[----:B------:R-:W-:Y:S01]  /*2360*/  FFMA R65, R71, 0.017543859779834747314, R68 ;  /* 0x3c8fb82447417823 */ /* 0x000fe20000000044 */
[----:B------:R-:W-:Y:S01]  /*2370*/  FADD R64, R131, -R64 ;  /* 0x8000004083407221 */ /* 0x000fe20000000000 */
[----:B------:R-:W-:Y:S02]  /*2380*/  HADD2 R73, R73, R81 ;  /* 0x0000005149497230 */ /* 0x000fe40000000000 */
[----:B------:R-:W-:Y:S01]  /*2390*/  FADD R70, R136, -R65 ;  /* 0x8000004188467221 */ /* 0x000fe20000000000 */
[----:B------:R-:W-:Y:S01]  /*23a0*/  FFMA R64, R67, R64, R66 ;  /* 0x0000004043407223 */ /* 0x000fe20000000042 */
[----:B------:R-:W-:-:S02]  /*23b0*/  HFMA2 R74, R74, 1, 1, R78 ;  /* 0x3c003c004a4a7831 */ /* 0x000fc4000000004e */
[----:B------:R-:W-:Y:S02]  /*23c0*/  HADD2.F32 R134, -RZ, R73.H0_H0 ;  /* 0x20000049ff867230 */ /* 0x000fe40000004100 */
[----:B------:R-:W-:Y:S01]  /*23d0*/  FFMA R67, R70, 0.017241379246115684509, R65 ;  /* 0x3c8d3dcb46437823 */ /* 0x000fe20000000041 */
[----:B------:R-:W-:-:S03]  /*23e0*/  FADD R68, R132, -R68 ;  /* 0x8000004484447221 */ /* 0x000fc60000000000 */
[--C-:B------:R-:W-:Y:S01]  /*23f0*/  FADD R66, R134, -R67.reuse ;  /* 0x8000004386427221 */ /* 0x100fe20000000000 */
[----:B------:R-:W-:Y:S01]  /*2400*/  FFMA R64, R69, R68, R64 ;  /* 0x0000004445407223 */ /* 0x000fe20000000040 */
[----:B------:R-:W-:Y:S02]  /*2410*/  HADD2.F32 R135, -RZ, R73.H1_H1 ;  /* 0x30000049ff877230 */ /* 0x000fe40000004100 */
[----:B------:R-:W-:Y:S01]  /*2420*/  FFMA R68, R66, 0.016949152573943138123, R67 ;  /* 0x3c8ad8f342447823 */ /* 0x000fe20000000043 */
[----:B------:R-:W-:Y:S02]  /*2430*/  HADD2 R74, R74, R82 ;  /* 0x000000524a4a7230 */ /* 0x000fe40000000000 */
[----:B------:R-:W-:Y:S01]  /*2440*/  FADD R65, R133, -R65 ;  /* 0x8000004185417221 */ /* 0x000fe20000000000 */
[----:B------:R-:W-:Y:S02]  /*2450*/  HFMA2 R75, R75, 1, 1, R79 ;  /* 0x3c003c004b4b7831 */ /* 0x000fe4000000004f */
[----:B------:R-:W-:Y:S01]  /*2460*/  FADD R69, R135, -R68 ;  /* 0x8000004487457221 */ /* 0x000fe20000000000 */
[----:B------:R-:W-:Y:S01]  /*2470*/  FADD R67, R136, -R67 ;  /* 0x8000004388437221 */ /* 0x000fe20000000000 */
[----:B------:R-:W-:Y:S01]  /*2480*/  FFMA R64, R71, R65, R64 ;  /* 0x0000004147407223 */ /* 0x000fe20000000040 */
[----:B------:R-:W-:-:S02]  /*2490*/  HADD2.F32 R137, -RZ, R74.H0_H0 ;  /* 0x2000004aff897230 */ /* 0x000fc40000004100 */
[--C-:B------:R-:W-:Y:S01]  /*24a0*/  FFMA R72, R69, 0.016666667535901069641, R68.reuse ;  /* 0x3c88888945487823 */ /* 0x100fe20000000044 */
[----:B------:R-:W-:Y:S01]  /*24b0*/  FADD R65, R134, -R68 ;  /* 0x8000004486417221 */ /* 0x000fe20000000000 */
[----:B------:R-:W-:Y:S01]  /*24c0*/  FFMA R64, R70, R67, R64 ;  /* 0x0000004346407223 */ /* 0x000fe20000000040 */
[----:B------:R-:W-:Y:S02]  /*24d0*/  HFMA2 R75, R75, 1, 1, R83 ;  /* 0x3c003c004b4b7831 */ /* 0x000fe40000000053 */
[----:B------:R-:W-:Y:S01]  /*24e0*/  FADD R67, R137, -R72 ;  /* 0x8000004889437221 */ /* 0x000fe20000000000 */
[----:B------:R-:W-:Y:S02]  /*24f0*/  HADD2.F32 R138, -RZ, R74.H1_H1 ;  /* 0x3000004aff8a7230 */ /* 0x000fe40000004100 */
[----:B------:R-:W-:Y:S01]  /*2500*/  FFMA R64, R66, R65, R64 ;  /* 0x0000004142407223 */ /* 0x000fe20000000040 */
[--C-:B------:R-:W-:Y:S01]  /*2510*/  FFMA R65, R67, 0.016393441706895828247, R72.reuse ;  /* 0x3c864b8a43417823 */ /* 0x100fe20000000048 */
[----:B------:R-:W-:-:S03]  /*2520*/  FADD R72, R135, -R72 ;  /* 0x8000004887487221 */ /* 0x000fc60000000000 */
[--C-:B------:R-:W-:Y:S01]  /*2530*/  FADD R68, R138, -R65.reuse ;  /* 0x800000418a447221 */ /* 0x100fe20000000000 */
[----:B------:R-:W-:Y:S01]  /*2540*/  FFMA R64, R69, R72, R64 ;  /* 0x0000004845407223 */ /* 0x000fe20000000040 */
[--C-:B------:R-:W-:Y:S01]  /*2550*/  FADD R66, R137, -R65.reuse ;  /* 0x8000004189427221 */ /* 0x100fe20000000000 */
[--C-:B------:R-:W-:Y:S02]  /*2560*/  HADD2.F32 R140, -RZ, R75.reuse.H0_H0 ;  /* 0x2000004bff8c7230 */ /* 0x100fe40000004100 */
[----:B------:R-:W-:Y:S01]  /*2570*/  FFMA R65, R68, 0.016129031777381896973, R65 ;  /* 0x3c84210844417823 */ /* 0x000fe20000000041 */
[----:B-----5:R-:W-:Y:S02]  /*2580*/  HFMA2 R84, R84, 1, 1, R88 ;  /* 0x3c003c0054547831 */ /* 0x020fe40000000058 */
[----:B------:R-:W-:Y:S01]  /*2590*/  FFMA R64, R67, R66, R64 ;  /* 0x0000004243407223 */ /* 0x000fe20000000040 */
[----:B------:R-:W-:Y:S01]  /*25a0*/  IADD3 R70, P0, PT, R2, 0xc00, RZ ;  /* 0x00000c0002467810 */ /* 0x000fe20007f1e0ff */
[----:B------:R-:W-:Y:S01]  /*25b0*/  FADD R66, R140, -R65 ;  /* 0x800000418c427221 */ /* 0x000fe20000000000 */
[----:B------:R-:W-:-:S02]  /*25c0*/  HADD2.F32 R139, -RZ, R75.H1_H1 ;  /* 0x3000004bff8b7230 */ /* 0x000fc40000004100 */
[--C-:B------:R-:W-:Y:S01]  /*25d0*/  FADD R67, R138, -R65.reuse ;  /* 0x800000418a437221 */ /* 0x100fe20000000000 */
[----:B------:R-:W-:Y:S01]  /*25e0*/  IADD3.X R71, PT, PT, RZ, R11, RZ, P0, !PT ;  /* 0x0000000bff477210 */ /* 0x000fe200007fe4ff */
[----:B------:R-:W-:Y:S02]  /*25f0*/  FFMA R65, R66, 0.015873016789555549622, R65 ;  /* 0x3c82082142417823 */ /* 0x000fe40000000041 */
[----:B------:R-:W-:Y:S01]  /*2600*/  FFMA R64, R68, R67, R64 ;  /* 0x0000004344407223 */ /* 0x000fe20000000040 */
[----:B------:R-:W-:Y:S01]  /*2610*/  HADD2 R84, R84, R92 ;  /* 0x0000005c54547230 */ /* 0x000fe20000000000 */
[----:B------:R-:W-:Y:S01]  /*2620*/  SHF.R.S32.HI R69, RZ, 0x1f, R71 ;  /* 0x0000001fff457819 */ /* 0x000fe20000011447 */
[--C-:B------:R-:W-:Y:S01]  /*2630*/  FADD R68, R139, -R65.reuse ;  /* 0x800000418b447221 */ /* 0x100fe20000000000 */
[----:B------:R-:W-:Y:S01]  /*2640*/  FADD R67, R140, -R65 ;  /* 0x800000418c437221 */ /* 0x000fe20000000000 */
[----:B------:R-:W-:Y:S01]  /*2650*/  HFMA2 R85, R85, 1, 1, R89 ;  /* 0x3c003c0055557831 */ /* 0x000fe20000000059 */
[----:B------:R-:W-:Y:S01]  /*2660*/  LEA.HI R69, P0, R69, R70, RZ, 0x3 ;  /* 0x0000004645457211 */ /* 0x000fe200078118ff */
[----:B------:R-:W-:-:S02]  /*2670*/  HADD2.F32 R141, -RZ, R84.H0_H0 ;  /* 0x20000054ff8d7230 */ /* 0x000fc40000004100 */
[----:B------:R-:W-:Y:S01]  /*2680*/  FFMA R70, R68, 0.015625, R65 ;  /* 0x3c80000044467823 */ /* 0x000fe20000000041 */
[----:B------:R-:W-:-:S03]  /*2690*/  FFMA R64, R66, R67, R64 ;  /* 0x0000004342407223 */ /* 0x000fc60000000040 */
[----:B------:R-:W-:Y:S01]  /*26a0*/  FADD R66, -R70, R141 ;  /* 0x0000008d46427221 */ /* 0x000fe20000000100 */
[--C-:B------:R-:W-:Y:S01]  /*26b0*/  FADD R65, R139, -R70.reuse ;  /* 0x800000468b417221 */ /* 0x100fe20000000000 */
[----:B------:R-:W-:Y:S02]  /*26c0*/  HADD2.F32 R145, -RZ, R84.H1_H1 ;  /* 0x30000054ff917230 */ /* 0x000fe40000004100 */
[----:B------:R-:W-:Y:S01]  /*26d0*/  FFMA R70, R66, 0.015384615398943424225, R70 ;  /* 0x3c7c0fc142467823 */ /* 0x000fe20000000046 */
[----:B------:R-:W-:-:S03]  /*26e0*/  HADD2 R85, R85, R93 ;  /* 0x0000005d55557230 */ /* 0x000fc60000000000 */
[--C-:B------:R-:W-:Y:S01]  /*26f0*/  FADD R73, R145, -R70.reuse ;  /* 0x8000004691497221 */ /* 0x100fe20000000000 */
[----:B------:R-:W-:Y:S02]  /*2700*/  HADD2 R86, R86, R90 ;  /* 0x0000005a56567230 */ /* 0x000fe40000000000 */
[--C-:B------:R-:W-:Y:S02]  /*2710*/  HADD2.F32 R142, -RZ, R85.reuse.H0_H0 ;  /* 0x20000055ff8e7230 */ /* 0x100fe40000004100 */
[----:B------:R-:W-:Y:S01]  /*2720*/  FFMA R74, R73, 0.015151515603065490723, R70 ;  /* 0x3c783e10494a7823 */ /* 0x000fe20000000046 */
[----:B------:R-:W-:Y:S02]  /*2730*/  HADD2.F32 R143, -RZ, R85.H1_H1 ;  /* 0x30000055ff8f7230 */ /* 0x000fe40000004100 */
[----:B------:R-:W-:Y:S02]  /*2740*/  HFMA2 R86, R86, 1, 1, R94 ;  /* 0x3c003c0056567831 */ /* 0x000fe4000000005e */
[----:B------:R-:W-:Y:S01]  /*2750*/  FADD R77, R142, -R74 ;  /* 0x8000004a8e4d7221 */ /* 0x000fe20000000000 */
[----:B------:R-:W-:-:S03]  /*2760*/  FFMA R65, R68, R65, R64 ;  /* 0x0000004144417223 */ /* 0x000fc60000000040 */
[----:B------:R-:W-:Y:S01]  /*2770*/  FFMA R78, R77, 0.014925372786819934845, R74 ;  /* 0x3c74898d4d4e7823 */ /* 0x000fe2000000004a */
[----:B------:R-:W-:Y:S01]  /*2780*/  IADD3.X R64, PT, PT, RZ, R71, RZ, P0, !PT ;  /* 0x00000047ff407210 */ /* 0x000fe200007fe4ff */
[----:B------:R-:W-:Y:S02]  /*2790*/  HFMA2 R87, R87, 1, 1, R91 ;  /* 0x3c003c0057577831 */ /* 0x000fe4000000005b */
[----:B------:R-:W-:Y:S01]  /*27a0*/  FADD R79, R143, -R78 ;  /* 0x8000004e8f4f7221 */ /* 0x000fe20000000000 */
[C---:B------:R-:W-:Y:S01]  /*27b0*/  SHF.L.U64.HI R71, R69.reuse, 0x1, R64 ;  /* 0x0000000145477819 */ /* 0x040fe20000010240 */
[--C-:B------:R-:W-:Y:S01]  /*27c0*/  HADD2.F32 R144, -RZ, R86.reuse.H0_H0 ;  /* 0x20000056ff907230 */ /* 0x100fe20000004100 */
[----:B------:R-:W-:Y:S01]  /*27d0*/  SHF.L.U32 R64, R69, 0x1, RZ ;  /* 0x0000000145407819 */ /* 0x000fe200000006ff */
[----:B------:R-:W-:Y:S01]  /*27e0*/  FFMA R80, R79, 0.01470588240772485733, R78 ;  /* 0x3c70f0f14f507823 */ /* 0x000fe2000000004e */
[----:B------:R-:W-:Y:S01]  /*27f0*/  FADD R67, R141, -R70 ;  /* 0x800000468d437221 */ /* 0x000fe20000000000 */
[----:B------:R-:W-:Y:S01]  /*2800*/  HFMA2 R87, R87, 1, 1, R95 ;  /* 0x3c003c0057577831 */ /* 0x000fe2000000005f */
[----:B------:R-:W-:Y:S01]  /*2810*/  LOP3.LUT R64, R64, 0xfffffff0, RZ, 0xc0, !PT ;  /* 0xfffffff040407812 */ /* 0x000fe200078ec0ff */
[----:B------:R-:W-:Y:S01]  /*2820*/  FADD R81, R144, -R80 ;  /* 0x8000005090517221 */ /* 0x000fe20000000000 */
[----:B------:R-:W-:Y:S01]  /*2830*/  FFMA R72, R66, R67, R65 ;  /* 0x0000004342487223 */ /* 0x000fe20000000041 */
[----:B------:R-:W-:Y:S01]  /*2840*/  FADD R74, R145, -R74 ;  /* 0x8000004a914a7221 */ /* 0x000fe20000000000 */
[----:B------:R-:W-:Y:S01]  /*2850*/  HADD2.F32 R146, -RZ, R86.H1_H1 ;  /* 0x30000056ff927230 */ /* 0x000fe20000004100 */
[C---:B------:R-:W-:Y:S01]  /*2860*/  IADD3 R68, P0, PT, R64.reuse, UR38, RZ ;  /* 0x0000002640447c10 */ /* 0x040fe2000ff1e0ff */
[----:B------:R-:W-:Y:S01]  /*2870*/  FFMA R83, R81, 0.014492753893136978149, R80 ;  /* 0x3c6d730451537823 */ /* 0x000fe20000000050 */
[----:B------:R-:W-:Y:S01]  /*2880*/  IADD3 R64, P1, PT, R64, UR40, RZ ;  /* 0x0000002840407c10 */ /* 0x000fe2000ff3e0ff */
[----:B------:R-:W-:Y:S01]  /*2890*/  FFMA R76, R73, R74, R72 ;  /* 0x0000004a494c7223 */ /* 0x000fe20000000048 */
[----:B------:R-:W-:Y:S01]  /*28a0*/  FADD R78, R142, -R78 ;  /* 0x8000004e8e4e7221 */ /* 0x000fe20000000000 */
[--C-:B------:R-:W-:Y:S01]  /*28b0*/  FADD R82, R146, -R83.reuse ;  /* 0x8000005392527221 */ /* 0x100fe20000000000 */
[C---:B------:R-:W-:Y:S01]  /*28c0*/  IADD3.X R69, PT, PT, R71.reuse, UR39, RZ, P0, !PT ;  /* 0x0000002747457c10 */ /* 0x040fe200087fe4ff */
[----:B------:R-:W-:Y:S01]  /*28d0*/  HADD2.F32 R148, -RZ, R87.H0_H0 ;  /* 0x20000057ff947230 */ /* 0x000fe20000004100 */
[----:B------:R-:W-:Y:S01]  /*28e0*/  IADD3.X R65, PT, PT, R71, UR41, RZ, P1, !PT ;  /* 0x0000002947417c10 */ /* 0x000fe20008ffe4ff */
[----:B------:R-:W-:Y:S01]  /*28f0*/  FFMA R76, R77, R78, R76 ;  /* 0x0000004e4d4c7223 */ /* 0x000fe2000000004c */
[----:B------:R-:W-:Y:S01]  /*2900*/  FFMA R77, R82, 0.014285714365541934967, R83 ;  /* 0x3c6a0ea1524d7823 */ /* 0x000fe20000000053 */
[----:B------:R-:W-:Y:S01]  /*2910*/  HFMA2 R96, R96, 1, 1, R100 ;  /* 0x3c003c0060607831 */ /* 0x000fe20000000064 */
[----:B------:R-:W4:Y:S01]  /*2920*/  LDG.E.128 R68, desc[UR4][R68.64] ;  /* 0x0000000444447981 */ /* 0x000f22000c1e1d00 */
[----:B------:R-:W-:Y:S01]  /*2930*/  FADD R80, R143, -R80 ;  /* 0x800000508f507221 */ /* 0x000fe20000000000 */
[----:B------:R-:W-:-:S02]  /*2940*/  FADD R78, R148, -R77 ;  /* 0x8000004d944e7221 */ /* 0x000fc40000000000 */
[----:B------:R-:W4:Y:S01]  /*2950*/  LDG.E.128 R64, desc[UR8][R64.64] ;  /* 0x0000000840407981 */ /* 0x000f22000c1e1d00 */
[----:B------:R-:W-:Y:S01]  /*2960*/  FFMA R76, R79, R80, R76 ;  /* 0x000000504f4c7223 */ /* 0x000fe2000000004c */
[----:B------:R-:W-:Y:S02]  /*2970*/  HADD2.F32 R147, -RZ, R87.H1_H1 ;  /* 0x30000057ff937230 */ /* 0x000fe40000004100 */
[----:B------:R-:W-:Y:S01]  /*2980*/  FFMA R79, R78, 0.014084506779909133911, R77 ;  /* 0x3c66c2b44e4f7823 */ /* 0x000fe2000000004d */
[----:B------:R-:W-:Y:S01]  /*2990*/  FADD R83, R144, -R83 ;  /* 0x8000005390537221 */ /* 0x000fe20000000000 */
[----:B------:R-:W-:Y:S01]  /*29a0*/  HADD2 R96, R96, R104 ;  /* 0x0000006860607230 */ /* 0x000fe20000000000 */
[----:B------:R-:W5:Y:S01]  /*29b0*/  LDG.E.128 R72, desc[UR6][R160.64+0x1800] ;  /* 0x00180006a0487981 */ /* 0x000f62000c1e1d00 */
[----:B------:R-:W-:Y:S01]  /*29c0*/  FADD R80, R147, -R79 ;  /* 0x8000004f93507221 */ /* 0x000fe20000000000 */
[----:B------:R-:W-:Y:S02]  /*29d0*/  HFMA2 R97, R97, 1, 1, R101 ;  /* 0x3c003c0061617831 */ /* 0x000fe40000000065 */
[----:B------:R-:W-:Y:S01]  /*29e0*/  FFMA R76, R81, R83, R76 ;  /* 0x00000053514c7223 */ /* 0x000fe2000000004c */
[----:B------:R-:W-:Y:S01]  /*29f0*/  FADD R77, R146, -R77 ;  /* 0x8000004d924d7221 */ /* 0x000fe20000000000 */
[----:B------:R-:W-:-:S02]  /*2a00*/  HADD2.F32 R149, -RZ, R96.H0_H0 ;  /* 0x20000060ff957230 */ /* 0x000fc40000004100 */
[--C-:B------:R-:W-:Y:S01]  /*2a10*/  FFMA R84, R80, 0.013888888992369174957, R79.reuse ;  /* 0x3c638e3950547823 */ /* 0x100fe2000000004f */
[----:B------:R-:W-:Y:S01]  /*2a20*/  FADD R79, R148, -R79 ;  /* 0x8000004f944f7221 */ /* 0x000fe20000000000 */
[----:B------:R-:W-:Y:S02]  /*2a30*/  FFMA R76, R82, R77, R76 ;  /* 0x0000004d524c7223 */ /* 0x000fe4000000004c */
[----:B------:R-:W-:Y:S01]  /*2a40*/  FADD R81, -R84, R149 ;  /* 0x0000009554517221 */ /* 0x000fe20000000100 */
[----:B------:R-:W-:Y:S02]  /*2a50*/  HFMA2 R97, R97, 1, 1, R105 ;  /* 0x3c003c0061617831 */ /* 0x000fe40000000069 */
[----:B------:R-:W-:Y:S01]  /*2a60*/  FFMA R76, R78, R79, R76 ;  /* 0x0000004f4e4c7223 */ /* 0x000fe2000000004c */
[----:B------:R-:W-:Y:S02]  /*2a70*/  HADD2.F32 R150, -RZ, R96.H1_H1 ;  /* 0x30000060ff967230 */ /* 0x000fe40000004100 */
[--C-:B------:R-:W-:Y:S01]  /*2a80*/  FFMA R78, R81, 0.013698630034923553467, R84.reuse ;  /* 0x3c607038514e7823 */ /* 0x100fe20000000054 */
[----:B------:R-:W-:Y:S01]  /*2a90*/  FADD R77, R147, -R84 ;  /* 0x80000054934d7221 */ /* 0x000fe20000000000 */
[----:B------:R-:W-:-:S02]  /*2aa0*/  HFMA2 R98, R98, 1, 1, R102 ;  /* 0x3c003c0062627831 */ /* 0x000fc40000000066 */
[----:B------:R-:W-:Y:S01]  /*2ab0*/  FADD R79, R150, -R78 ;  /* 0x8000004e964f7221 */ /* 0x000fe20000000000 */
[----:B------:R-:W-:Y:S01]  /*2ac0*/  FFMA R76, R80, R77, R76 ;  /* 0x0000004d504c7223 */ /* 0x000fe2000000004c */
[--C-:B------:R-:W-:Y:S02]  /*2ad0*/  HADD2.F32 R151, -RZ, R97.reuse.H0_H0 ;  /* 0x20000061ff977230 */ /* 0x100fe40000004100 */
[--C-:B------:R-:W-:Y:S01]  /*2ae0*/  FFMA R77, R79, 0.013513513840734958649, R78.reuse ;  /* 0x3c5d67c94f4d7823 */ /* 0x100fe2000000004e */
[----:B------:R-:W-:Y:S01]  /*2af0*/  FADD R78, R149, -R78 ;  /* 0x8000004e954e7221 */ /* 0x000fe20000000000 */
[----:B------:R-:W-:Y:S02]  /*2b00*/  HFMA2 R98, R98, 1, 1, R106 ;  /* 0x3c003c0062627831 */ /* 0x000fe4000000006a */
[----:B------:R-:W-:Y:S01]  /*2b10*/  FADD R80, R151, -R77 ;  /* 0x8000004d97507221 */ /* 0x000fe20000000000 */
[----:B------:R-:W-:Y:S01]  /*2b20*/  FFMA R76, R81, R78, R76 ;  /* 0x0000004e514c7223 */ /* 0x000fe2000000004c */
[----:B------:R-:W-:-:S02]  /*2b30*/  HADD2.F32 R152, -RZ, R97.H1_H1 ;  /* 0x30000061ff987230 */ /* 0x000fc40000004100 */
[--C-:B------:R-:W-:Y:S01]  /*2b40*/  FFMA R78, R80, 0.013333333656191825867, R77.reuse ;  /* 0x3c5a740e504e7823 */ /* 0x100fe2000000004d */
[----:B------:R-:W-:-:S03]  /*2b50*/  FADD R77, R150, -R77 ;  /* 0x8000004d964d7221 */ /* 0x000fc60000000000 */
[----:B------:R-:W-:Y:S01]  /*2b60*/  FADD R81, R152, -R78 ;  /* 0x8000004e98517221 */ /* 0x000fe20000000000 */
[----:B------:R-:W-:Y:S01]  /*2b70*/  FFMA R76, R79, R77, R76 ;  /* 0x0000004d4f4c7223 */ /* 0x000fe2000000004c */
[--C-:B------:R-:W-:Y:S01]  /*2b80*/  HADD2.F32 R153, -RZ, R98.reuse.H0_H0 ;  /* 0x20000062ff997230 */ /* 0x100fe20000004100 */
[----:B------:R-:W-:Y:S01]  /*2b90*/  IADD3 R83, P0, PT, R2, 0xd00, RZ ;  /* 0x00000d0002537810 */ /* 0x000fe20007f1e0ff */
[--C-:B------:R-:W-:Y:S01]  /*2ba0*/  FFMA R79, R81, 0.013157894834876060486, R78.reuse ;  /* 0x3c579436514f7823 */ /* 0x100fe2000000004e */
[----:B------:R-:W-:Y:S02]  /*2bb0*/  FADD R77, R151, -R78 ;  /* 0x8000004e974d7221 */ /* 0x000fe40000000000 */
[----:B------:R-:W-:Y:S01]  /*2bc0*/  IADD3.X R84, PT, PT, RZ, R11, RZ, P0, !PT ;  /* 0x0000000bff547210 */ /* 0x000fe200007fe4ff */
[--C-:B------:R-:W-:Y:S01]  /*2bd0*/  FADD R78, R153, -R79.reuse ;  /* 0x8000004f994e7221 */ /* 0x100fe20000000000 */
[----:B------:R-:W-:Y:S01]  /*2be0*/  FFMA R76, R80, R77, R76 ;  /* 0x0000004d504c7223 */ /* 0x000fe2000000004c */
[----:B------:R-:W-:Y:S01]  /*2bf0*/  HADD2.F32 R154, -RZ, R98.H1_H1 ;  /* 0x30000062ff9a7230 */ /* 0x000fe20000004100 */
[----:B------:R-:W-:Y:S01]  /*2c00*/  SHF.R.S32.HI R82, RZ, 0x1f, R84 ;  /* 0x0000001fff527819 */ /* 0x000fe20000011454 */
[--C-:B------:R-:W-:Y:S01]  /*2c10*/  FFMA R77, R78, 0.012987012974917888641, R79.reuse ;  /* 0x3c54c77b4e4d7823 */ /* 0x100fe2000000004f */
[----:B------:R-:W-:Y:S01]  /*2c20*/  FADD R79, R152, -R79 ;  /* 0x8000004f984f7221 */ /* 0x000fe20000000000 */
[----:B------:R-:W-:Y:S01]  /*2c30*/  HFMA2 R99, R99, 1, 1, R103 ;  /* 0x3c003c0063637831 */ /* 0x000fe20000000067 */
[----:B------:R-:W-:Y:S01]  /*2c40*/  LEA.HI R82, P0, R82, R83, RZ, 0x3 ;  /* 0x0000005352527211 */ /* 0x000fe200078118ff */
[--C-:B------:R-:W-:Y:S01]  /*2c50*/  FADD R80, R154, -R77.reuse ;  /* 0x8000004d9a507221 */ /* 0x100fe20000000000 */
[----:B------:R-:W-:Y:S01]  /*2c60*/  FFMA R76, R81, R79, R76 ;  /* 0x0000004f514c7223 */ /* 0x000fe2000000004c */
[--C-:B------:R-:W-:Y:S01]  /*2c70*/  FADD R79, R153, -R77.reuse ;  /* 0x8000004d994f7221 */ /* 0x100fe20000000000 */
[----:B------:R-:W-:Y:S01]  /*2c80*/  IADD3.X R81, PT, PT, RZ, R84, RZ, P0, !PT ;  /* 0x00000054ff517210 */ /* 0x000fe200007fe4ff */
[----:B------:R-:W-:Y:S01]  /*2c90*/  FFMA R77, R80, 0.012820512987673282623, R77 ;  /* 0x3c520d21504d7823 */ /* 0x000fe2000000004d */
[----:B------:R-:W-:Y:S01]  /*2ca0*/  SHF.L.U32 R84, R82, 0x1, RZ ;  /* 0x0000000152547819 */ /* 0x000fe200000006ff */
[----:B------:R-:W-:-:S02]  /*2cb0*/  FFMA R76, R78, R79, R76 ;  /* 0x0000004f4e4c7223 */ /* 0x000fc4000000004c */
[----:B------:R-:W-:Y:S01]  /*2cc0*/  FADD R79, R154, -R77 ;  /* 0x8000004d9a4f7221 */ /* 0x000fe20000000000 */
[----:B------:R-:W-:Y:S01]  /*2cd0*/  HADD2 R99, R99, R107 ;  /* 0x0000006b63637230 */ /* 0x000fe20000000000 */
[----:B------:R-:W-:Y:S01]  /*2ce0*/  LOP3.LUT R84, R84, 0xfffffff0, RZ, 0xc0, !PT ;  /* 0xfffffff054547812 */ /* 0x000fe200078ec0ff */
[----:B--2---:R-:W-:Y:S02]  /*2cf0*/  HFMA2 R108, R108, 1, 1, R112 ;  /* 0x3c003c006c6c7831 */ /* 0x004fe40000000070 */
[----:B------:R-:W-:Y:S01]  /*2d00*/  FFMA R88, R80, R79, R76 ;  /* 0x0000004f50587223 */ /* 0x000fe2000000004c */
[----:B------:R-:W-:Y:S01]  /*2d10*/  SHF.L.U64.HI R78, R82, 0x1, R81 ;  /* 0x00000001524e7819 */ /* 0x000fe20000010251 */
[----:B------:R-:W-:Y:S01]  /*2d20*/  HADD2.F32 R112, -RZ, R99.H0_H0 ;  /* 0x20000063ff707230 */ /* 0x000fe20000004100 */
[C---:B------:R-:W-:Y:S02]  /*2d30*/  IADD3 R80, P0, PT, R84.reuse, UR38, RZ ;  /* 0x0000002654507c10 */ /* 0x040fe4000ff1e0ff */
[----:B------:R-:W-:-:S02]  /*2d40*/  IADD3 R84, P1, PT, R84, UR40, RZ ;  /* 0x0000002854547c10 */ /* 0x000fc4000ff3e0ff */
[----:B------:R-:W-:Y:S01]  /*2d50*/  IADD3.X R81, PT, PT, R78, UR39, RZ, P0, !PT ;  /* 0x000000274e517c10 */ /* 0x000fe200087fe4ff */
[--C-:B------:R-:W-:Y:S01]  /*2d60*/  FADD R89, R112, -R77.reuse ;  /* 0x8000004d70597221 */ /* 0x100fe20000000000 */
[----:B------:R-:W-:Y:S01]  /*2d70*/  IADD3.X R85, PT, PT, R78, UR41, RZ, P1, !PT ;  /* 0x000000294e557c10 */ /* 0x000fe20008ffe4ff */
[----:B------:R-:W-:Y:S02]  /*2d80*/  HFMA2 R108, R108, 1, 1, R116 ;  /* 0x3c003c006c6c7831 */ /* 0x000fe40000000074 */
[----:B------:R-:W-:Y:S02]  /*2d90*/  HADD2.F32 R156, -RZ, R99.H1_H1 ;  /* 0x30000063ff9c7230 */ /* 0x000fe40000004100 */
[----:B------:R-:W-:Y:S01]  /*2da0*/  FFMA R77, R89, 0.012658228166401386261, R77 ;  /* 0x3c4f6475594d7823 */ /* 0x000fe2000000004d */
[----:B------:R-:W2:Y:S04]  /*2db0*/  LDG.E.128 R80, desc[UR4][R80.64] ;  /* 0x0000000450507981 */ /* 0x000ea8000c1e1d00 */
[----:B------:R-:W2:Y:S01]  /*2dc0*/  LDG.E.128 R84, desc[UR8][R84.64] ;  /* 0x0000000854547981 */ /* 0x000ea2000c1e1d00 */
[--C-:B------:R-:W-:Y:S01]  /*2dd0*/  FADD R91, R156, -R77.reuse ;  /* 0x8000004d9c5b7221 */ /* 0x100fe20000000000 */
[----:B------:R-:W-:Y:S01]  /*2de0*/  FADD R90, R112, -R77 ;  /* 0x8000004d705a7221 */ /* 0x000fe20000000000 */
[----:B------:R-:W-:-:S02]  /*2df0*/  HADD2.F32 R155, -RZ, R108.H0_H0 ;  /* 0x2000006cff9b7230 */ /* 0x000fc40000004100 */
[----:B------:R-:W-:Y:S02]  /*2e00*/  HFMA2 R109, R109, 1, 1, R113 ;  /* 0x3c003c006d6d7831 */ /* 0x000fe40000000071 */
[----:B------:R-:W-:Y:S02]  /*2e10*/  FFMA R92, R91, 0.012500000186264514923, R77 ;  /* 0x3c4ccccd5b5c7823 */ /* 0x000fe4000000004d */
[----:B------:R-:W2:Y:S02]  /*2e20*/  LDG.E.128 R76, desc[UR6][R160.64+0x1a00] ;  /* 0x001a0006a04c7981 */ /* 0x000ea4000c1e1d00 */
[----:B------:R-:W-:Y:S01]  /*2e30*/  FADD R93, -R92, R155 ;  /* 0x0000009b5c5d7221 */ /* 0x000fe20000000100 */
[----:B------:R-:W-:Y:S01]  /*2e40*/  FFMA R88, R89, R90, R88 ;  /* 0x0000005a59587223 */ /* 0x000fe20000000058 */
[----:B------:R-:W-:Y:S02]  /*2e50*/  HADD2.F32 R116, -RZ, R108.H1_H1 ;  /* 0x3000006cff747230 */ /* 0x000fe40000004100 */
[--C-:B------:R-:W-:Y:S01]  /*2e60*/  FADD R89, R156, -R92.reuse ;  /* 0x8000005c9c597221 */ /* 0x100fe20000000000 */
[----:B------:R-:W-:Y:S01]  /*2e70*/  FFMA R92, R93, 0.012345679104328155518, R92 ;  /* 0x3c4a45885d5c7823 */ /* 0x000fe2000000005c */
[----:B------:R-:W-:-:S02]  /*2e80*/  HADD2 R109, R109, R117 ;  /* 0x000000756d6d7230 */ /* 0x000fc40000000000 */
[----:B------:R-:W-:Y:S01]  /*2e90*/  FFMA R88, R91, R89, R88 ;  /* 0x000000595b587223 */ /* 0x000fe20000000058 */
[--C-:B------:R-:W-:Y:S01]  /*2ea0*/  FADD R89, R116, -R92.reuse ;  /* 0x8000005c74597221 */ /* 0x100fe20000000000 */
[----:B------:R-:W-:Y:S02]  /*2eb0*/  HFMA2 R110, R110, 1, 1, R114 ;  /* 0x3c003c006e6e7831 */ /* 0x000fe40000000072 */
[--C-:B------:R-:W-:Y:S02]  /*2ec0*/  HADD2.F32 R113, -RZ, R109.reuse.H0_H0 ;  /* 0x2000006dff717230 */ /* 0x100fe40000004100 */
[--C-:B------:R-:W-:Y:S01]  /*2ed0*/  FFMA R90, R89, 0.012195121496915817261, R92.reuse ;  /* 0x3c47ce0c595a7823 */ /* 0x100fe2000000005c */
[----:B------:R-:W-:Y:S01]  /*2ee0*/  IADD3 R95, P0, PT, R2, 0xe00, RZ ;  /* 0x00000e00025f7810 */ /* 0x000fe20007f1e0ff */
[----:B------:R-:W-:Y:S02]  /*2ef0*/  FADD R92, R155, -R92 ;  /* 0x8000005c9b5c7221 */ /* 0x000fe40000000000 */
[----:B------:R-:W-:Y:S01]  /*2f00*/  FADD R91, R113, -R90 ;  /* 0x8000005a715b7221 */ /* 0x000fe20000000000 */
[----:B------:R-:W-:Y:S01]  /*2f10*/  HFMA2 R110, R110, 1, 1, R118 ;  /* 0x3c003c006e6e7831 */ /* 0x000fe20000000076 */
[----:B------:R-:W-:Y:S01]  /*2f20*/  IADD3.X R96, PT, PT, RZ, R11, RZ, P0, !PT ;  /* 0x0000000bff607210 */ /* 0x000fe200007fe4ff */
[----:B------:R-:W-:Y:S01]  /*2f30*/  FFMA R88, R93, R92, R88 ;  /* 0x0000005c5d587223 */ /* 0x000fe20000000058 */
[----:B------:R-:W-:-:S02]  /*2f40*/  HADD2.F32 R114, -RZ, R109.H1_H1 ;  /* 0x3000006dff727230 */ /* 0x000fc40000004100 */
[--C-:B------:R-:W-:Y:S01]  /*2f50*/  FFMA R92, R91, 0.012048192322254180908, R90.reuse ;  /* 0x3c4565c85b5c7823 */ /* 0x100fe2000000005a */
[----:B------:R-:W-:Y:S01]  /*2f60*/  FADD R90, R116, -R90 ;  /* 0x8000005a745a7221 */ /* 0x000fe20000000000 */
[----:B------:R-:W-:Y:S02]  /*2f70*/  SHF.R.S32.HI R94, RZ, 0x1f, R96 ;  /* 0x0000001fff5e7819 */ /* 0x000fe40000011460 */
[----:B------:R-:W-:Y:S01]  /*2f80*/  FADD R93, R114, -R92 ;  /* 0x8000005c725d7221 */ /* 0x000fe20000000000 */
[----:B------:R-:W-:Y:S02]  /*2f90*/  HFMA2 R111, R111, 1, 1, R115 ;  /* 0x3c003c006f6f7831 */ /* 0x000fe40000000073 */
[----:B------:R-:W-:Y:S01]  /*2fa0*/  FFMA R88, R89, R90, R88 ;  /* 0x0000005a59587223 */ /* 0x000fe20000000058 */
[----:B------:R-:W-:Y:S01]  /*2fb0*/  LEA.HI R94, P0, R94, R95, RZ, 0x3 ;  /* 0x0000005f5e5e7211 */ /* 0x000fe200078118ff */
[----:B------:R-:W-:Y:S02]  /*2fc0*/  HADD2.F32 R115, -RZ, R110.H0_H0 ;  /* 0x2000006eff737230 */ /* 0x000fe40000004100 */
[--C-:B------:R-:W-:Y:S01]  /*2fd0*/  FADD R89, R113, -R92.reuse ;  /* 0x8000005c71597221 */ /* 0x100fe20000000000 */
[----:B------:R-:W-:Y:S01]  /*2fe0*/  FFMA R92, R93, 0.011904762126505374908, R92 ;  /* 0x3c430c315d5c7823 */ /* 0x000fe2000000005c */
[----:B------:R-:W-:-:S02]  /*2ff0*/  IADD3.X R95, PT, PT, RZ, R96, RZ, P0, !PT ;  /* 0x00000060ff5f7210 */ /* 0x000fc400007fe4ff */
[----:B------:R-:W-:Y:S01]  /*3000*/  FFMA R88, R91, R89, R88 ;  /* 0x000000595b587223 */ /* 0x000fe20000000058 */
[--C-:B------:R-:W-:Y:S01]  /*3010*/  FADD R90, R115, -R92.reuse ;  /* 0x8000005c735a7221 */ /* 0x100fe20000000000 */
[----:B------:R-:W-:Y:S01]  /*3020*/  SHF.L.U32 R91, R94, 0x1, RZ ;  /* 0x000000015e5b7819 */ /* 0x000fe200000006ff */
[--C-:B------:R-:W-:Y:S01]  /*3030*/  FADD R89, R114, -R92.reuse ;  /* 0x8000005c72597221 */ /* 0x100fe20000000000 */
[----:B------:R-:W-:Y:S01]  /*3040*/  SHF.L.U64.HI R95, R94, 0x1, R95 ;  /* 0x000000015e5f7819 */ /* 0x000fe2000001025f */
[----:B------:R-:W-:Y:S01]  /*3050*/  FFMA R94, R90, 0.011764706112444400787, R92 ;  /* 0x3c40c0c15a5e7823 */ /* 0x000fe2000000005c */
[----:B------:R-:W-:Y:S01]  /*3060*/  LOP3.LUT R92, R91, 0xfffffff0, RZ, 0xc0, !PT ;  /* 0xfffffff05b5c7812 */ /* 0x000fe200078ec0ff */
[----:B------:R-:W-:Y:S02]  /*3070*/  HFMA2 R111, R111, 1, 1, R119 ;  /* 0x3c003c006f6f7831 */ /* 0x000fe40000000077 */
[----:B------:R-:W-:Y:S01]  /*3080*/  FFMA R89, R93, R89, R88 ;  /* 0x000000595d597223 */ /* 0x000fe20000000058 */
[----:B------:R-:W-:-:S02]  /*3090*/  HADD2.F32 R117, -RZ, R110.H1_H1 ;  /* 0x3000006eff757230 */ /* 0x000fc40000004100 */
[--C-:B------:R-:W-:Y:S01]  /*30a0*/  FADD R91, R115, -R94.reuse ;  /* 0x8000005e735b7221 */ /* 0x100fe20000000000 */
[C---:B------:R-:W-:Y:S02]  /*30b0*/  IADD3 R88, P0, PT, R92.reuse, UR38, RZ ;  /* 0x000000265c587c10 */ /* 0x040fe4000ff1e0ff */
[----:B------:R-:W-:Y:S01]  /*30c0*/  IADD3 R92, P1, PT, R92, UR40, RZ ;  /* 0x000000285c5c7c10 */ /* 0x000fe2000ff3e0ff */
[----:B------:R-:W-:Y:S01]  /*30d0*/  FFMA R96, R90, R91, R89 ;  /* 0x0000005b5a607223 */ /* 0x000fe20000000059 */
[--C-:B------:R-:W-:Y:S01]  /*30e0*/  FADD R97, R117, -R94.reuse ;  /* 0x8000005e75617221 */ /* 0x100fe20000000000 */
[C---:B------:R-:W-:Y:S02]  /*30f0*/  IADD3.X R89, PT, PT, R95.reuse, UR39, RZ, P0, !PT ;  /* 0x000000275f597c10 */ /* 0x040fe400087fe4ff */
[----:B------:R-:W-:Y:S01]  /*3100*/  IADD3.X R93, PT, PT, R95, UR41, RZ, P1, !PT ;  /* 0x000000295f5d7c10 */ /* 0x000fe20008ffe4ff */
[----:B------:R-:W-:Y:S01]  /*3110*/  FFMA R98, R97, 0.011627906933426856995, R94 ;  /* 0x3c3e82fa61627823 */ /* 0x000fe2000000005e */
[----:B------:R-:W-:-:S02]  /*3120*/  HADD2.F32 R118, -RZ, R111.H0_H0 ;  /* 0x2000006fff767230 */ /* 0x000fc40000004100 */
[----:B------:R-:W2:Y:S01]  /*3130*/  LDG.E.128 R88, desc[UR4][R88.64] ;  /* 0x0000000458587981 */ /* 0x000ea2000c1e1d00 */
[----:B------:R-:W-:-:S03]  /*3140*/  FADD R99, R117, -R98 ;  /* 0x8000006275637221 */ /* 0x000fc60000000000 */
[----:B------:R-:W2:Y:S01]  /*3150*/  LDG.E.128 R92, desc[UR8][R92.64] ;  /* 0x000000085c5c7981 */ /* 0x000ea2000c1e1d00 */
[----:B------:R-:W-:Y:S01]  /*3160*/  FADD R101, R118, -R98 ;  /* 0x8000006276657221 */ /* 0x000fe20000000000 */
[----:B---3--:R-:W-:Y:S02]  /*3170*/  HFMA2 R56, R56, 1, 1, R12 ;  /* 0x3c003c0038387831 */ /* 0x008fe4000000000c */
[----:B------:R-:W-:Y:S01]  /*3180*/  FFMA R100, R97, R99, R96 ;  /* 0x0000006361647223 */ /* 0x000fe20000000060 */
[----:B------:R-:W-:Y:S02]  /*3190*/  FFMA R12, R101, 0.011494252830743789673, R98 ;  /* 0x3c3c5264650c7823 */ /* 0x000fe40000000062 */
[----:B------:R-:W3:Y:S01]  /*31a0*/  LDG.E.128 R96, desc[UR6][R160.64+0x1c00] ;  /* 0x001c0006a0607981 */ /* 0x000ee2000c1e1d00 */
[----:B------:R-:W-:Y:S02]  /*31b0*/  HADD2.F32 R119, -RZ, R111.H1_H1 ;  /* 0x3000006fff777230 */ /* 0x000fe40000004100 */
[----:B------:R-:W-:-:S02]  /*31c0*/  HFMA2 R102, R56, 1, 1, R60 ;  /* 0x3c003c0038667831 */ /* 0x000fc4000000003c */
[----:B------:R-:W-:Y:S02]  /*31d0*/  HFMA2 R13, R57, 1, 1, R13 ;  /* 0x3c003c00390d7831 */ /* 0x000fe4000000000d */
[--C-:B------:R-:W-:Y:S01]  /*31e0*/  FADD R103, R119, -R12.reuse ;  /* 0x8000000c77677221 */ /* 0x100fe20000000000 */
[--C-:B------:R-:W-:Y:S01]  /*31f0*/  FADD R56, R118, -R12.reuse ;  /* 0x8000000c76387221 */ /* 0x100fe20000000000 */
[----:B------:R-:W-:Y:S01]  /*3200*/  IADD3 R105, P0, PT, R2, 0xf00, RZ ;  /* 0x00000f0002697810 */ /* 0x000fe20007f1e0ff */
[----:B------:R0:W3:Y:S01]  /*3210*/  LDG.E.128 R108, desc[UR6][R160.64+0x1e00] ;  /* 0x001e0006a06c7981 */ /* 0x0000e2000c1e1d00 */
[----:B------:R-:W-:Y:S01]  /*3220*/  FFMA R12, R103, 0.011363636702299118042, R12 ;  /* 0x3c3a2e8c670c7823 */ /* 0x000fe2000000000c */
[--C-:B------:R-:W-:Y:S02]  /*3230*/  HADD2.F32 R60, -RZ, R102.reuse.H0_H0 ;  /* 0x20000066ff3c7230 */ /* 0x100fe40000004100 */
[----:B------:R-:W-:Y:S01]  /*3240*/  FFMA R56, R101, R56, R100 ;  /* 0x0000003865387223 */ /* 0x000fe20000000064 */
[----:B------:R-:W-:-:S02]  /*3250*/  HADD2.F32 R157, -RZ, R102.H1_H1 ;  /* 0x30000066ff9d7230 */ /* 0x000fc40000004100 */
[----:B------:R-:W-:Y:S01]  /*3260*/  FADD R101, -R12, R60 ;  /* 0x0000003c0c657221 */ /* 0x000fe20000000100 */
[--C-:B------:R-:W-:Y:S01]  /*3270*/  FADD R2, R119, -R12.reuse ;  /* 0x8000000c77027221 */ /* 0x100fe20000000000 */
[----:B------:R-:W-:Y:S01]  /*3280*/  HADD2 R13, R13, R61 ;  /* 0x0000003d0d0d7230 */ /* 0x000fe20000000000 */
[----:B------:R-:W-:Y:S01]  /*3290*/  IADD3.X R61, PT, PT, RZ, R11, RZ, P0, !PT ;  /* 0x0000000bff3d7210 */ /* 0x000fe200007fe4ff */
[----:B------:R-:W-:Y:S01]  /*32a0*/  FFMA R12, R101, 0.011235955171287059784, R12 ;  /* 0x3c381703650c7823 */ /* 0x000fe2000000000c */
[----:B------:R-:W-:Y:S02]  /*32b0*/  FFMA R2, R103, R2, R56 ;  /* 0x0000000267027223 */ /* 0x000fe40000000038 */
[----:B------:R-:W-:Y:S01]  /*32c0*/  SHF.R.S32.HI R56, RZ, 0x1f, R61 ;  /* 0x0000001fff387819 */ /* 0x000fe2000001143d */
[--C-:B------:R-:W-:Y:S01]  /*32d0*/  FADD R57, R157, -R12.reuse ;  /* 0x8000000c9d397221 */ /* 0x100fe20000000000 */
[--C-:B------:R-:W-:Y:S01]  /*32e0*/  FADD R11, R60, -R12.reuse ;  /* 0x8000000c3c0b7221 */ /* 0x100fe20000000000 */
[----:B------:R-:W-:Y:S01]  /*32f0*/  HADD2.F32 R158, -RZ, R13.H0_H0 ;  /* 0x2000000dff9e7230 */ /* 0x000fe20000004100 */
[----:B------:R-:W-:Y:S01]  /*3300*/  LEA.HI R56, P0, R56, R105, RZ, 0x3 ;  /* 0x0000006938387211 */ /* 0x000fe200078118ff */
[----:B------:R-:W-:Y:S01]  /*3310*/  FFMA R12, R57, 0.011111111380159854889, R12 ;  /* 0x3c360b61390c7823 */ /* 0x000fe2000000000c */
[----:B------:R-:W-:-:S02]  /*3320*/  FFMA R2, R101, R11, R2 ;  /* 0x0000000b65027223 */ /* 0x000fc40000000002 */
[----:B------:R-:W-:Y:S01]  /*3330*/  SHF.L.U32 R104, R56, 0x1, RZ ;  /* 0x0000000138687819 */ /* 0x000fe200000006ff */
[--C-:B------:R-:W-:Y:S01]  /*3340*/  FADD R101, R158, -R12.reuse ;  /* 0x8000000c9e657221 */ /* 0x100fe20000000000 */
[--C-:B------:R-:W-:Y:S02]  /*3350*/  FADD R11, R157, -R12.reuse ;  /* 0x8000000c9d0b7221 */ /* 0x100fe40000000000 */
[----:B------:R-:W-:Y:S01]  /*3360*/  LOP3.LUT R104, R104, 0xfffffff0, RZ, 0xc0, !PT ;  /* 0xfffffff068687812 */ /* 0x000fe200078ec0ff */
[----:B------:R-:W-:Y:S01]  /*3370*/  FFMA R12, R101, 0.010989011265337467194, R12 ;  /* 0x3c340b41650c7823 */ /* 0x000fe2000000000c */
[----:B------:R-:W-:Y:S01]  /*3380*/  FFMA R2, R57, R11, R2 ;  /* 0x0000000b39027223 */ /* 0x000fe20000000002 */
[----:B------:R-:W-:Y:S02]  /*3390*/  IADD3.X R57, PT, PT, RZ, R61, RZ, P0, !PT ;  /* 0x0000003dff397210 */ /* 0x000fe400007fe4ff */
[----:B------:R-:W-:Y:S01]  /*33a0*/  FADD R11, R158, -R12 ;  /* 0x8000000c9e0b7221 */ /* 0x000fe20000000000 */
[----:B------:R-:W-:-:S02]  /*33b0*/  IADD3 R100, P0, PT, R104, UR38, RZ ;  /* 0x0000002668647c10 */ /* 0x000fc4000ff1e0ff */
[----:B------:R-:W-:Y:S02]  /*33c0*/  SHF.L.U64.HI R56, R56, 0x1, R57 ;  /* 0x0000000138387819 */ /* 0x000fe40000010239 */
[----:B------:R-:W-:Y:S01]  /*33d0*/  IADD3 R104, P1, PT, R104, UR40, RZ ;  /* 0x0000002868687c10 */ /* 0x000fe2000ff3e0ff */
[----:B------:R-:W-:Y:S01]  /*33e0*/  FFMA R2, R101, R11, R2 ;  /* 0x0000000b65027223 */ /* 0x000fe20000000002 */
[C---:B------:R-:W-:Y:S02]  /*33f0*/  IADD3.X R101, PT, PT, R56.reuse, UR39, RZ, P0, !PT ;  /* 0x0000002738657c10 */ /* 0x040fe400087fe4ff */
[----:B------:R-:W-:-:S04]  /*3400*/  IADD3.X R105, PT, PT, R56, UR41, RZ, P1, !PT ;  /* 0x0000002938697c10 */ /* 0x000fc80008ffe4ff */
[----:B------:R-:W3:Y:S04]  /*3410*/  LDG.E.128 R100, desc[UR4][R100.64] ;  /* 0x0000000464647981 */ /* 0x000ee8000c1e1d00 */
[----:B------:R-:W3:Y:S01]  /*3420*/  LDG.E.128 R104, desc[UR8][R104.64] ;  /* 0x0000000868687981 */ /* 0x000ee2000c1e1d00 */
[----:B------:R-:W-:Y:S02]  /*3430*/  HFMA2 R14, R58, 1, 1, R14 ;  /* 0x3c003c003a0e7831 */ /* 0x000fe4000000000e */
[----:B------:R-:W-:-:S05]  /*3440*/  HADD2.F32 R61, -RZ, R13.H1_H1 ;  /* 0x3000000dff3d7230 */ /* 0x000fca0000004100 */
[----:B------:R-:W-:Y:S01]  /*3450*/  FADD R11, R61, -R12 ;  /* 0x8000000c3d0b7221 */ /* 0x000fe20000000000 */
[----:B------:R-:W-:-:S03]  /*3460*/  HADD2 R14, R14, R62 ;  /* 0x0000003e0e0e7230 */ /* 0x000fc60000000000 */
[----:B------:R-:W-:-:S04]  /*3470*/  FFMA R12, R11, 0.010869565419852733612, R12 ;  /* 0x3c3216430b0c7823 */ /* 0x000fc8000000000c */
[----:B------:R-:W-:Y:S01]  /*3480*/  FADD R13, R61, -R12 ;  /* 0x8000000c3d0d7221 */ /* 0x000fe20000000000 */
[----:B------:R-:W-:Y:S02]  /*3490*/  HADD2.F32 R159, -RZ, R14.H0_H0 ;  /* 0x2000000eff9f7230 */ /* 0x000fe40000004100 */
[----:B------:R-:W-:Y:S02]  /*34a0*/  HFMA2 R15, R59, 1, 1, R15 ;  /* 0x3c003c003b0f7831 */ /* 0x000fe4000000000f */
[----:B------:R-:W-:Y:S01]  /*34b0*/  FFMA R2, R11, R13, R2 ;  /* 0x0000000d0b027223 */ /* 0x000fe20000000002 */
[----:B------:R-:W-:-:S04]  /*34c0*/  FADD R11, R159, -R12 ;  /* 0x8000000c9f0b7221 */ /* 0x000fc80000000000 */
[----:B------:R-:W-:Y:S01]  /*34d0*/  FFMA R12, R11, 0.01075268816202878952, R12 ;  /* 0x3c302c0b0b0c7823 */ /* 0x000fe2000000000c */
[----:B------:R-:W-:-:S03]  /*34e0*/  HADD2.F32 R62, -RZ, R14.H1_H1 ;  /* 0x3000000eff3e7230 */ /* 0x000fc60000004100 */
[----:B------:R-:W-:Y:S01]  /*34f0*/  FADD R13, R159, -R12 ;  /* 0x8000000c9f0d7221 */ /* 0x000fe20000000000 */
[----:B------:R-:W-:-:S03]  /*3500*/  HADD2 R15, R15, R63 ;  /* 0x0000003f0f0f7230 */ /* 0x000fc60000000000 */
[----:B------:R-:W-:Y:S01]  /*3510*/  FFMA R2, R11, R13, R2 ;  /* 0x0000000d0b027223 */ /* 0x000fe20000000002 */
[----:B------:R-:W-:Y:S01]  /*3520*/  FADD R11, R62, -R12 ;  /* 0x8000000c3e0b7221 */ /* 0x000fe20000000000 */
[----:B0-----:R-:W-:-:S03]  /*3530*/  HADD2.F32 R160, -RZ, R15.H0_H0 ;  /* 0x2000000fffa07230 */ /* 0x001fc60000004100 */
[----:B------:R-:W-:-:S04]  /*3540*/  FFMA R13, R11, 0.010638297535479068756, R12 ;  /* 0x3c2e4c410b0d7823 */ /* 0x000fc8000000000c */
[--C-:B------:R-:W-:Y:S01]  /*3550*/  FADD R12, R160, -R13.reuse ;  /* 0x8000000da00c7221 */ /* 0x100fe20000000000 */
[----:B------:R-:W-:-:S03]  /*3560*/  FADD R57, R62, -R13 ;  /* 0x8000000d3e397221 */ /* 0x000fc60000000000 */
[----:B------:R-:W-:Y:S01]  /*3570*/  FFMA R13, R12, 0.010526316240429878235, R13 ;  /* 0x3c2c76920c0d7823 */ /* 0x000fe2000000000d */
[----:B------:R-:W-:Y:S01]  /*3580*/  FFMA R2, R11, R57, R2 ;  /* 0x000000390b027223 */ /* 0x000fe20000000002 */
[----:B------:R-:W-:Y:S02]  /*3590*/  HADD2.F32 R63, -RZ, R15.H1_H1 ;  /* 0x3000000fff3f7230 */ /* 0x000fe40000004100 */
[----:B------:R-:W-:-:S04]  /*35a0*/  FADD R11, R160, -R13 ;  /* 0x8000000da00b7221 */ /* 0x000fc80000000000 */
[----:B------:R-:W-:Y:S01]  /*35b0*/  FFMA R2, R12, R11, R2 ;  /* 0x0000000b0c027223 */ /* 0x000fe20000000002 */
[----:B------:R-:W-:-:S04]  /*35c0*/  FADD R12, R63, -R13 ;  /* 0x8000000d3f0c7221 */ /* 0x000fc80000000000 */
[----:B------:R-:W-:-:S04]  /*35d0*/  FFMA R13, R12, 0.010416666977107524872, R13 ;  /* 0x3c2aaaab0c0d7823 */ /* 0x000fc8000000000d */
[----:B------:R-:W-:Y:S01]  /*35e0*/  FADD R11, R63, -R13 ;  /* 0x8000000d3f0b7221 */ /* 0x000fe20000000000 */
[----:B----4-:R-:W-:-:S03]  /*35f0*/  HFMA2 R64, R68, 1, 1, R64 ;  /* 0x3c003c0044407831 */ /* 0x010fc60000000040 */
[----:B------:R-:W-:Y:S01]  /*3600*/  FFMA R2, R12, R11, R2 ;  /* 0x0000000b0c027223 */ /* 0x000fe20000000002 */
[----:B-----5:R-:W-:-:S05]  /*3610*/  HADD2 R72, R64, R72 ;  /* 0x0000004840487230 */ /* 0x020fca0000000000 */
[----:B------:R-:W-:-:S05]  /*3620*/  HADD2.F32 R64, -RZ, R72.H0_H0 ;  /* 0x20000048ff407230 */ /* 0x000fca0000004100 */
        /* <DEDUP_REMOVED lines=12> */
[----:B------:R-:W-:Y:S01]  /*36f0*/  FADD R12, R65, -R13 ;  /* 0x8000000d410c7221 */ /* 0x000fe20000000000 */
[----:B------:R-:W-:-:S03]  /*3700*/  HFMA2 R66, R70, 1, 1, R66 ;  /* 0x3c003c0046427831 */ /* 0x000fc60000000042 */
[----:B------:R-:W-:Y:S01]  /*3710*/  FFMA R14, R12, 0.010101010091602802277, R13 ;  /* 0x3c257eb50c0e7823 */ /* 0x000fe2000000000d */
[----:B------:R-:W-:-:S03]  /*3720*/  HADD2.F32 R69, -RZ, R73.H1_H1 ;  /* 0x30000049ff457230 */ /* 0x000fc60000004100 */
[----:B------:R-:W-:-:S04]  /*3730*/  FADD R11, R65, -R14 ;  /* 0x8000000e410b7221 */ /* 0x000fc80000000000 */
[----:B------:R-:W-:Y:S01]  /*3740*/  FFMA R2, R12, R11, R2 ;  /* 0x0000000b0c027223 */ /* 0x000fe20000000002 */
[--C-:B------:R-:W-:Y:S01]  /*3750*/  FADD R11, R69, -R14.reuse ;  /* 0x8000000e450b7221 */ /* 0x100fe20000000000 */
[----:B------:R-:W-:Y:S02]  /*3760*/  HADD2 R74, R66, R74 ;  /* 0x0000004a424a7230 */ /* 0x000fe40000000000 */
[----:B------:R-:W-:Y:S02]  /*3770*/  HFMA2 R71, R71, 1, 1, R67 ;  /* 0x3c003c0047477831 */ /* 0x000fe40000000043 */
[----:B------:R-:W-:Y:S01]  /*3780*/  FFMA R14, R11, 0.0099999997764825820923, R14 ;  /* 0x3c23d70a0b0e7823 */ /* 0x000fe2000000000e */
[----:B------:R-:W-:-:S03]  /*3790*/  HADD2.F32 R66, -RZ, R74.H0_H0 ;  /* 0x2000004aff427230 */ /* 0x000fc60000004100 */
[----:B------:R-:W-:Y:S01]  /*37a0*/  FADD R13, R69, -R14 ;  /* 0x8000000e450d7221 */ /* 0x000fe20000000000 */
[----:B------:R-:W-:-:S03]  /*37b0*/  HFMA2 R71, R71, 1, 1, R75 ;  /* 0x3c003c0047477831 */ /* 0x000fc6000000004b */
[----:B------:R-:W-:Y:S01]  /*37c0*/  FFMA R2, R11, R13, R2 ;  /* 0x0000000d0b027223 */ /* 0x000fe20000000002 */
[----:B------:R-:W-:Y:S01]  /*37d0*/  FADD R11, R66, -R14 ;  /* 0x8000000e420b7221 */ /* 0x000fe20000000000 */
[----:B------:R-:W-:-:S03]  /*37e0*/  HADD2.F32 R67, -RZ, R74.H1_H1 ;  /* 0x3000004aff437230 */ /* 0x000fc60000004100 */
[----:B------:R-:W-:-:S04]  /*37f0*/  FFMA R14, R11, 0.0099009899422526359558, R14 ;  /* 0x3c2237c30b0e7823 */ /* 0x000fc8000000000e */
[--C-:B------:R-:W-:Y:S01]  /*3800*/  FADD R13, R67, -R14.reuse ;  /* 0x8000000e430d7221 */ /* 0x100fe20000000000 */
[--C-:B------:R-:W-:Y:S01]  /*3810*/  FADD R12, R66, -R14.reuse ;  /* 0x8000000e420c7221 */ /* 0x100fe20000000000 */
[----:B------:R-:W-:Y:S02]  /*3820*/  HADD2.F32 R70, -RZ, R71.H0_H0 ;  /* 0x20000047ff467230 */ /* 0x000fe40000004100 */
[----:B--2---:R-:W-:Y:S02]  /*3830*/  HFMA2 R80, R80, 1, 1, R84 ;  /* 0x3c003c0050507831 */ /* 0x004fe40000000054 */
[----:B------:R-:W-:Y:S01]  /*3840*/  FFMA R14, R13, 0.009803921915590763092, R14 ;  /* 0x3c20a0a10d0e7823 */ /* 0x000fe2000000000e */
[----:B------:R-:W-:-:S03]  /*3850*/  FFMA R2, R11, R12, R2 ;  /* 0x0000000c0b027223 */ /* 0x000fc60000000002 */
[--C-:B------:R-:W-:Y:S01]  /*3860*/  FADD R15, R70, -R14.reuse ;  /* 0x8000000e460f7221 */ /* 0x100fe20000000000 */
[----:B------:R-:W-:Y:S02]  /*3870*/  HADD2.F32 R71, -RZ, R71.H1_H1 ;  /* 0x30000047ff477230 */ /* 0x000fe40000004100 */
[----:B------:R-:W-:Y:S02]  /*3880*/  HFMA2 R80, R80, 1, 1, R76 ;  /* 0x3c003c0050507831 */ /* 0x000fe4000000004c */
[--C-:B------:R-:W-:Y:S01]  /*3890*/  FADD R11, R67, -R14.reuse ;  /* 0x8000000e430b7221 */ /* 0x100fe20000000000 */
[----:B------:R-:W-:-:S03]  /*38a0*/  FFMA R14, R15, 0.0097087379544973373413, R14 ;  /* 0x3c1f11660f0e7823 */ /* 0x000fc6000000000e */
[----:B------:R-:W-:Y:S01]  /*38b0*/  FFMA R2, R13, R11, R2 ;  /* 0x0000000b0d027223 */ /* 0x000fe20000000002 */
[--C-:B------:R-:W-:Y:S01]  /*38c0*/  FADD R11, R71, -R14.reuse ;  /* 0x8000000e470b7221 */ /* 0x100fe20000000000 */
[----:B------:R-:W-:Y:S02]  /*38d0*/  HADD2 R81, R81, R85 ;  /* 0x0000005551517230 */ /* 0x000fe40000000000 */
[----:B------:R-:W-:Y:S02]  /*38e0*/  HADD2.F32 R72, -RZ, R80.H0_H0 ;  /* 0x20000050ff487230 */ /* 0x000fe40000004100 */
[----:B------:R-:W-:Y:S01]  /*38f0*/  FFMA R12, R11, 0.0096153849735856056213, R14 ;  /* 0x3c1d89d90b0c7823 */ /* 0x000fe2000000000e */
[----:B------:R-:W-:-:S03]  /*3900*/  HFMA2 R81, R81, 1, 1, R77 ;  /* 0x3c003c0051517831 */ /* 0x000fc6000000004d */
[----:B------:R-:W-:Y:S01]  /*3910*/  FADD R13, -R12, R72 ;  /* 0x000000480c0d7221 */ /* 0x000fe20000000100 */
[----:B------:R-:W-:Y:S02]  /*3920*/  HADD2.F32 R73, -RZ, R80.H1_H1 ;  /* 0x30000050ff497230 */ /* 0x000fe40000004100 */
[----:B------:R-:W-:Y:S01]  /*3930*/  FADD R14, R70, -R14 ;  /* 0x8000000e460e7221 */ /* 0x000fe20000000000 */
[----:B------:R-:W-:-:S03]  /*3940*/  FFMA R56, R13, 0.0095238098874688148499, R12 ;  /* 0x3c1c09c10d387823 */ /* 0x000fc6000000000c */
[----:B------:R-:W-:Y:S01]  /*3950*/  FFMA R2, R15, R14, R2 ;  /* 0x0000000e0f027223 */ /* 0x000fe20000000002 */
[----:B------:R-:W-:Y:S02]  /*3960*/  HFMA2 R82, R82, 1, 1, R86 ;  /* 0x3c003c0052527831 */ /* 0x000fe40000000056 */
[----:B------:R-:W-:Y:S01]  /*3970*/  FADD R15, R73, -R56 ;  /* 0x80000038490f7221 */ /* 0x000fe20000000000 */
[----:B------:R-:W-:Y:S02]  /*3980*/  HADD2.F32 R74, -RZ, R81.H0_H0 ;  /* 0x20000051ff4a7230 */ /* 0x000fe40000004100 */
[----:B------:R-:W-:Y:S01]  /*3990*/  FADD R12, R71, -R12 ;  /* 0x8000000c470c7221 */ /* 0x000fe20000000000 */
[----:B------:R-:W-:-:S03]  /*39a0*/  FFMA R14, R15, 0.009433962404727935791, R56 ;  /* 0x3c1a90e80f0e7823 */ /* 0x000fc60000000038 */
[----:B------:R-:W-:Y:S01]  /*39b0*/  FFMA R2, R11, R12, R2 ;  /* 0x0000000c0b027223 */ /* 0x000fe20000000002 */
[----:B------:R-:W-:Y:S02]  /*39c0*/  HFMA2 R82, R82, 1, 1, R78 ;  /* 0x3c003c0052527831 */ /* 0x000fe4000000004e */
[----:B------:R-:W-:Y:S01]  /*39d0*/  FADD R11, R74, -R14 ;  /* 0x8000000e4a0b7221 */ /* 0x000fe20000000000 */
[----:B------:R-:W-:Y:S02]  /*39e0*/  HADD2.F32 R75, -RZ, R81.H1_H1 ;  /* 0x30000051ff4b7230 */ /* 0x000fe40000004100 */
[----:B------:R-:W-:Y:S01]  /*39f0*/  FADD R56, R72, -R56 ;  /* 0x8000003848387221 */ /* 0x000fe20000000000 */
[----:B------:R-:W-:-:S03]  /*3a00*/  FFMA R12, R11, 0.0093457940965890884399, R14 ;  /* 0x3c191f1a0b0c7823 */ /* 0x000fc6000000000e */
[----:B------:R-:W-:Y:S01]  /*3a10*/  FFMA R2, R13, R56, R2 ;  /* 0x000000380d027223 */ /* 0x000fe20000000002 */
[----:B------:R-:W-:Y:S02]  /*3a20*/  HFMA2 R83, R83, 1, 1, R87 ;  /* 0x3c003c0053537831 */ /* 0x000fe40000000057 */
[----:B------:R-:W-:Y:S01]  /*3a30*/  FADD R13, R75, -R12 ;  /* 0x8000000c4b0d7221 */ /* 0x000fe20000000000 */
[----:B------:R-:W-:Y:S02]  /*3a40*/  HADD2.F32 R76, -RZ, R82.H0_H0 ;  /* 0x20000052ff4c7230 */ /* 0x000fe40000004100 */
[----:B------:R-:W-:Y:S01]  /*3a50*/  FADD R14, R73, -R14 ;  /* 0x8000000e490e7221 */ /* 0x000fe20000000000 */
[----:B------:R-:W-:-:S03]  /*3a60*/  FFMA R56, R13, 0.0092592593282461166382, R12 ;  /* 0x3c17b4260d387823 */ /* 0x000fc6000000000c */
[----:B------:R-:W-:Y:S01]  /*3a70*/  FFMA R2, R15, R14, R2 ;  /* 0x0000000e0f027223 */ /* 0x000fe20000000002 */
[----:B------:R-:W-:Y:S02]  /*3a80*/  HFMA2 R83, R83, 1, 1, R79 ;  /* 0x3c003c0053537831 */ /* 0x000fe4000000004f */
[----:B------:R-:W-:Y:S01]  /*3a90*/  FADD R15, R76, -R56 ;  /* 0x800000384c0f7221 */ /* 0x000fe20000000000 */
[----:B------:R-:W-:-:S03]  /*3aa0*/  HADD2.F32 R77, -RZ, R82.H1_H1 ;  /* 0x30000052ff4d7230 */ /* 0x000fc60000004100 */
[----:B------:R-:W-:Y:S01]  /*3ab0*/  FFMA R14, R15, 0.0091743115335702896118, R56 ;  /* 0x3c164fda0f0e7823 */ /* 0x000fe20000000038 */
[----:B------:R-:W-:-:S03]  /*3ac0*/  FADD R12, R74, -R12 ;  /* 0x8000000c4a0c7221 */ /* 0x000fc60000000000 */
[----:B------:R-:W-:Y:S01]  /*3ad0*/  FADD R57, R77, -R14 ;  /* 0x8000000e4d397221 */ /* 0x000fe20000000000 */
[----:B------:R-:W-:Y:S01]  /*3ae0*/  FFMA R2, R11, R12, R2 ;  /* 0x0000000c0b027223 */ /* 0x000fe20000000002 */
[--C-:B------:R-:W-:Y:S02]  /*3af0*/  HADD2.F32 R78, -RZ, R83.reuse.H0_H0 ;  /* 0x20000053ff4e7230 */ /* 0x100fe40000004100 */
[----:B------:R-:W-:Y:S02]  /*3b00*/  HFMA2 R88, R88, 1, 1, R92 ;  /* 0x3c003c0058587831 */ /* 0x000fe4000000005c */
[----:B------:R-:W-:Y:S01]  /*3b10*/  FFMA R11, R57, 0.0090909088030457496643, R14 ;  /* 0x3c14f209390b7823 */ /* 0x000fe2000000000e */
[----:B------:R-:W-:-:S03]  /*3b20*/  HADD2.F32 R79, -RZ, R83.H1_H1 ;  /* 0x30000053ff4f7230 */ /* 0x000fc60000004100 */
[--C-:B------:R-:W-:Y:S01]  /*3b30*/  FADD R12, R78, -R11.reuse ;  /* 0x8000000b4e0c7221 */ /* 0x100fe20000000000 */
[----:B------:R-:W-:Y:S01]  /*3b40*/  FADD R56, R75, -R56 ;  /* 0x800000384b387221 */ /* 0x000fe20000000000 */
[----:B---3--:R-:W-:Y:S02]  /*3b50*/  HFMA2 R88, R88, 1, 1, R96 ;  /* 0x3c003c0058587831 */ /* 0x008fe40000000060 */
[----:B------:R-:W-:Y:S01]  /*3b60*/  FFMA R58, R12, 0.0090090092271566390991, R11 ;  /* 0x3c139a860c3a7823 */ /* 0x000fe2000000000b */
[----:B------:R-:W-:-:S03]  /*3b70*/  FFMA R2, R13, R56, R2 ;  /* 0x000000380d027223 */ /* 0x000fc60000000002 */
[----:B------:R-:W-:Y:S01]  /*3b80*/  FADD R13, R79, -R58 ;  /* 0x8000003a4f0d7221 */ /* 0x000fe20000000000 */
[----:B------:R-:W-:-:S03]  /*3b90*/  HADD2 R89, R89, R93 ;  /* 0x0000005d59597230 */ /* 0x000fc60000000000 */
[----:B------:R-:W-:Y:S01]  /*3ba0*/  FFMA R56, R13, 0.0089285718277096748352, R58 ;  /* 0x3c1249250d387823 */ /* 0x000fe2000000003a */
[----:B------:R-:W-:Y:S02]  /*3bb0*/  HADD2.F32 R80, -RZ, R88.H0_H0 ;  /* 0x20000058ff507230 */ /* 0x000fe40000004100 */
[----:B------:R-:W-:-:S03]  /*3bc0*/  HFMA2 R89, R89, 1, 1, R97 ;  /* 0x3c003c0059597831 */ /* 0x000fc60000000061 */
[----:B------:R-:W-:Y:S01]  /*3bd0*/  FADD R59, -R56, R80 ;  /* 0x00000050383b7221 */ /* 0x000fe20000000100 */
[----:B------:R-:W-:Y:S02]  /*3be0*/  HADD2.F32 R81, -RZ, R88.H1_H1 ;  /* 0x30000058ff517230 */ /* 0x000fe40000004100 */
[----:B------:R-:W-:Y:S01]  /*3bf0*/  FADD R14, R76, -R14 ;  /* 0x8000000e4c0e7221 */ /* 0x000fe20000000000 */
[----:B------:R-:W-:-:S03]  /*3c00*/  FFMA R86, R59, 0.0088495574891567230225, R56 ;  /* 0x3c10fdbc3b567823 */ /* 0x000fc60000000038 */
[----:B------:R-:W-:Y:S01]  /*3c10*/  FFMA R2, R15, R14, R2 ;  /* 0x0000000e0f027223 */ /* 0x000fe20000000002 */
[----:B------:R-:W-:Y:S02]  /*3c20*/  HFMA2 R90, R90, 1, 1, R94 ;  /* 0x3c003c005a5a7831 */ /* 0x000fe4000000005e */
[--C-:B------:R-:W-:Y:S01]  /*3c30*/  FADD R15, R81, -R86.reuse ;  /* 0x80000056510f7221 */ /* 0x100fe20000000000 */
[----:B------:R-:W-:Y:S02]  /*3c40*/  HADD2.F32 R82, -RZ, R89.H0_H0 ;  /* 0x20000059ff527230 */ /* 0x000fe40000004100 */
[----:B------:R-:W-:Y:S01]  /*3c50*/  FADD R11, R77, -R11 ;  /* 0x8000000b4d0b7221 */ /* 0x000fe20000000000 */
[----:B------:R-:W-:-:S03]  /*3c60*/  FFMA R14, R15, 0.0087719298899173736572, R86 ;  /* 0x3c0fb8240f0e7823 */ /* 0x000fc60000000056 */
[----:B------:R-:W-:Y:S01]  /*3c70*/  FFMA R2, R57, R11, R2 ;  /* 0x0000000b39027223 */ /* 0x000fe20000000002 */
[----:B------:R-:W-:Y:S02]  /*3c80*/  HFMA2 R90, R90, 1, 1, R98 ;  /* 0x3c003c005a5a7831 */ /* 0x000fe40000000062 */
[----:B------:R-:W-:Y:S01]  /*3c90*/  FADD R57, R82, -R14 ;  /* 0x8000000e52397221 */ /* 0x000fe20000000000 */
[----:B------:R-:W-:Y:S02]  /*3ca0*/  HADD2.F32 R83, -RZ, R89.H1_H1 ;  /* 0x30000059ff537230 */ /* 0x000fe40000004100 */
[----:B------:R-:W-:Y:S01]  /*3cb0*/  FADD R11, R78, -R58 ;  /* 0x8000003a4e0b7221 */ /* 0x000fe20000000000 */
[----:B------:R-:W-:-:S03]  /*3cc0*/  FFMA R58, R57, 0.0086956517770886421204, R14 ;  /* 0x3c0e7835393a7823 */ /* 0x000fc6000000000e */
[----:B------:R-:W-:Y:S01]  /*3cd0*/  FFMA R2, R12, R11, R2 ;  /* 0x0000000b0c027223 */ /* 0x000fe20000000002 */
[----:B------:R-:W-:Y:S02]  /*3ce0*/  HFMA2 R91, R91, 1, 1, R95 ;  /* 0x3c003c005b5b7831 */ /* 0x000fe4000000005f */
[----:B------:R-:W-:Y:S01]  /*3cf0*/  FADD R11, R83, -R58 ;  /* 0x8000003a530b7221 */ /* 0x000fe20000000000 */
[----:B------:R-:W-:Y:S02]  /*3d00*/  HADD2.F32 R84, -RZ, R90.H0_H0 ;  /* 0x2000005aff547230 */ /* 0x000fe40000004100 */
[----:B------:R-:W-:Y:S01]  /*3d10*/  FADD R56, R79, -R56 ;  /* 0x800000384f387221 */ /* 0x000fe20000000000 */
[----:B------:R-:W-:-:S03]  /*3d20*/  FFMA R12, R11, 0.0086206896230578422546, R58 ;  /* 0x3c0d3dcb0b0c7823 */ /* 0x000fc6000000003a */
[----:B------:R-:W-:Y:S01]  /*3d30*/  FFMA R2, R13, R56, R2 ;  /* 0x000000380d027223 */ /* 0x000fe20000000002 */
[----:B------:R-:W-:Y:S02]  /*3d40*/  HFMA2 R91, R91, 1, 1, R99 ;  /* 0x3c003c005b5b7831 */ /* 0x000fe40000000063 */
[----:B------:R-:W-:Y:S01]  /*3d50*/  FADD R13, R84, -R12 ;  /* 0x8000000c540d7221 */ /* 0x000fe20000000000 */
[----:B------:R-:W-:Y:S02]  /*3d60*/  HADD2.F32 R85, -RZ, R90.H1_H1 ;  /* 0x3000005aff557230 */ /* 0x000fe40000004100 */
[----:B------:R-:W-:Y:S01]  /*3d70*/  FADD R86, R80, -R86 ;  /* 0x8000005650567221 */ /* 0x000fe20000000000 */
[----:B------:R-:W-:-:S03]  /*3d80*/  FFMA R56, R13, 0.0085470089688897132874, R12 ;  /* 0x3c0c08c10d387823 */ /* 0x000fc6000000000c */
[----:B------:R-:W-:Y:S01]  /*3d90*/  FFMA R2, R59, R86, R2 ;  /* 0x000000563b027223 */ /* 0x000fe20000000002 */
[--C-:B------:R-:W-:Y:S01]  /*3da0*/  FADD R93, R85, -R56.reuse ;  /* 0x80000038555d7221 */ /* 0x100fe20000000000 */
[--C-:B------:R-:W-:Y:S02]  /*3db0*/  HADD2.F32 R86, -RZ, R91.reuse.H0_H0 ;  /* 0x2000005bff567230 */ /* 0x100fe40000004100 */
[----:B------:R-:W-:Y:S02]  /*3dc0*/  HFMA2 R100, R100, 1, 1, R104 ;  /* 0x3c003c0064647831 */ /* 0x000fe40000000068 */
[----:B------:R-:W-:Y:S01]  /*3dd0*/  FFMA R59, R93, 0.0084745762869715690613, R56 ;  /* 0x3c0ad8f35d3b7823 */ /* 0x000fe20000000038 */
[----:B------:R-:W-:-:S03]  /*3de0*/  HADD2.F32 R87, -RZ, R91.H1_H1 ;  /* 0x3000005bff577230 */ /* 0x000fc60000004100 */
[--C-:B------:R-:W-:Y:S01]  /*3df0*/  FADD R92, R86, -R59.reuse ;  /* 0x8000003b565c7221 */ /* 0x100fe20000000000 */
[----:B------:R-:W-:Y:S01]  /*3e00*/  FADD R14, R81, -R14 ;  /* 0x8000000e510e7221 */ /* 0x000fe20000000000 */
[----:B------:R-:W-:Y:S02]  /*3e10*/  HFMA2 R100, R100, 1, 1, R108 ;  /* 0x3c003c0064647831 */ /* 0x000fe4000000006c */
[----:B------:R-:W-:Y:S01]  /*3e20*/  FFMA R91, R92, 0.0084033617749810218811, R59 ;  /* 0x3c09ae415c5b7823 */ /* 0x000fe2000000003b */
[----:B------:R-:W-:-:S03]  /*3e30*/  FFMA R2, R15, R14, R2 ;  /* 0x0000000e0f027223 */ /* 0x000fc60000000002 */
[--C-:B------:R-:W-:Y:S01]  /*3e40*/  FADD R14, R87, -R91.reuse ;  /* 0x8000005b570e7221 */ /* 0x100fe20000000000 */
[----:B------:R-:W-:Y:S01]  /*3e50*/  FADD R58, R82, -R58 ;  /* 0x8000003a523a7221 */ /* 0x000fe20000000000 */
[----:B------:R-:W-:Y:S02]  /*3e60*/  HFMA2 R101, R101, 1, 1, R105 ;  /* 0x3c003c0065657831 */ /* 0x000fe40000000069 */
[----:B------:R-:W-:Y:S01]  /*3e70*/  FFMA R15, R14, 0.0083333337679505348206, R91 ;  /* 0x3c0888890e0f7823 */ /* 0x000fe2000000005b */
[--C-:B------:R-:W-:Y:S02]  /*3e80*/  HADD2.F32 R88, -RZ, R100.reuse.H0_H0 ;  /* 0x20000064ff587230 */ /* 0x100fe40000004100 */
[----:B------:R-:W-:Y:S01]  /*3e90*/  FFMA R2, R57, R58, R2 ;  /* 0x0000003a39027223 */ /* 0x000fe20000000002 */
[----:B------:R-:W-:Y:S02]  /*3ea0*/  HADD2.F32 R89, -RZ, R100.H1_H1 ;  /* 0x30000064ff597230 */ /* 0x000fe40000004100 */
[----:B------:R-:W-:Y:S01]  /*3eb0*/  FADD R57, -R15, R88 ;  /* 0x000000580f397221 */ /* 0x000fe20000000100 */
[----:B------:R-:W-:Y:S01]  /*3ec0*/  FADD R12, R83, -R12 ;  /* 0x8000000c530c7221 */ /* 0x000fe20000000000 */
[----:B------:R-:W-:-:S02]  /*3ed0*/  HADD2 R101, R101, R109 ;  /* 0x0000006d65657230 */ /* 0x000fc40000000000 */
[----:B------:R-:W-:Y:S01]  /*3ee0*/  FFMA R58, R57, 0.0082644624635577201843, R15 ;  /* 0x3c0767ab393a7823 */ /* 0x000fe2000000000f */
[----:B------:R-:W-:-:S03]  /*3ef0*/  FFMA R2, R11, R12, R2 ;  /* 0x0000000c0b027223 */ /* 0x000fc60000000002 */
[----:B------:R-:W-:Y:S01]  /*3f00*/  FADD R95, R89, -R58 ;  /* 0x8000003a595f7221 */ /* 0x000fe20000000000 */
[----:B------:R-:W-:Y:S01]  /*3f10*/  FADD R56, R84, -R56 ;  /* 0x8000003854387221 */ /* 0x000fe20000000000 */
[--C-:B------:R-:W-:Y:S02]  /*3f20*/  HADD2.F32 R90, -RZ, R101.reuse.H0_H0 ;  /* 0x20000065ff5a7230 */ /* 0x100fe40000004100 */
[----:B------:R-:W-:Y:S02]  /*3f30*/  HFMA2 R102, R102, 1, 1, R106 ;  /* 0x3c003c0066667831 */ /* 0x000fe4000000006a */
[----:B------:R-:W-:Y:S01]  /*3f40*/  FFMA R12, R95, 0.0081967208534479141235, R58 ;  /* 0x3c064b8a5f0c7823 */ /* 0x000fe2000000003a */
[----:B------:R-:W-:Y:S01]  /*3f50*/  FFMA R2, R13, R56, R2 ;  /* 0x000000380d027223 */ /* 0x000fe20000000002 */
[----:B------:R-:W-:Y:S02]  /*3f60*/  FADD R59, R85, -R59 ;  /* 0x8000003b553b7221 */ /* 0x000fe40000000000 */
[----:B------:R-:W-:Y:S01]  /*3f70*/  FADD R13, R90, -R12 ;  /* 0x8000000c5a0d7221 */ /* 0x000fe20000000000 */
[----:B------:R-:W-:Y:S01]  /*3f80*/  FADD R11, R86, -R91 ;  /* 0x8000005b560b7221 */ /* 0x000fe20000000000 */
[----:B------:R-:W-:Y:S01]  /*3f90*/  FFMA R2, R93, R59, R2 ;  /* 0x0000003b5d027223 */ /* 0x000fe20000000002 */
[----:B------:R-:W-:-:S02]  /*3fa0*/  HADD2.F32 R91, -RZ, R101.H1_H1 ;  /* 0x30000065ff5b7230 */ /* 0x000fc40000004100 */
[----:B------:R-:W-:Y:S01]  /*3fb0*/  FFMA R56, R13, 0.0081300809979438781738, R12 ;  /* 0x3c0534080d387823 */ /* 0x000fe2000000000c */
[----:B------:R-:W-:Y:S02]  /*3fc0*/  HADD2 R102, R102, R110 ;  /* 0x0000006e66667230 */ /* 0x000fe40000000000 */
[----:B------:R-:W-:Y:S01]  /*3fd0*/  FFMA R2, R92, R11, R2 ;  /* 0x0000000b5c027223 */ /* 0x000fe20000000002 */
[----:B------:R-:W-:Y:S01]  /*3fe0*/  FADD R15, R87, -R15 ;  /* 0x8000000f570f7221 */ /* 0x000fe20000000000 */
[----:B------:R-:W-:Y:S01]  /*3ff0*/  FADD R11, R91, -R56 ;  /* 0x800000385b0b7221 */ /* 0x000fe20000000000 */
[----:B------:R-:W-:Y:S02]  /*4000*/  HFMA2 R103, R103, 1, 1, R107 ;  /* 0x3c003c0067677831 */ /* 0x000fe4000000006b */
[----:B------:R-:W-:Y:S02]  /*4010*/  HADD2.F32 R92, -RZ, R102.H0_H0 ;  /* 0x20000066ff5c7230 */ /* 0x000fe40000004100 */
[----:B------:R-:W-:Y:S01]  /*4020*/  FFMA R2, R14, R15, R2 ;  /* 0x0000000f0e027223 */ /* 0x000fe20000000002 */
[----:B------:R-:W-:Y:S01]  /*4030*/  FFMA R14, R11, 0.0080645158886909484863, R56 ;  /* 0x3c0421080b0e7823 */ /* 0x000fe20000000038 */
[----:B------:R-:W-:-:S03]  /*4040*/  FADD R58, R88, -R58 ;  /* 0x8000003a583a7221 */ /* 0x000fc60000000000 */
[----:B------:R-:W-:Y:S01]  /*4050*/  FADD R15, R92, -R14 ;  /* 0x8000000e5c0f7221 */ /* 0x000fe20000000000 */
[----:B------:R-:W-:Y:S01]  /*4060*/  FFMA R2, R57, R58, R2 ;  /* 0x0000003a39027223 */ /* 0x000fe20000000002 */
[----:B------:R-:W-:Y:S01]  /*4070*/  FADD R12, R89, -R12 ;  /* 0x8000000c590c7221 */ /* 0x000fe20000000000 */
[----:B------:R-:W-:Y:S02]  /*4080*/  HADD2.F32 R93, -RZ, R102.H1_H1 ;  /* 0x30000066ff5d7230 */ /* 0x000fe40000004100 */
[----:B------:R-:W-:Y:S01]  /*4090*/  FFMA R57, R15, 0.0080000003799796104431, R14 ;  /* 0x3c03126f0f397823 */ /* 0x000fe2000000000e */
[----:B------:R-:W-:Y:S02]  /*40a0*/  HADD2 R103, R103, R111 ;  /* 0x0000006f67677230 */ /* 0x000fe40000000000 */
[----:B------:R-:W-:Y:S01]  /*40b0*/  FFMA R2, R95, R12, R2 ;  /* 0x0000000c5f027223 */ /* 0x000fe20000000002 */
[----:B------:R-:W-:Y:S01]  /*40c0*/  FADD R56, R90, -R56 ;  /* 0x800000385a387221 */ /* 0x000fe20000000000 */
[----:B------:R-:W-:Y:S01]  /*40d0*/  FADD R12, R93, -R57 ;  /* 0x800000395d0c7221 */ /* 0x000fe20000000000 */
[----:B------:R-:W-:Y:S01]  /*40e0*/  FADD R14, R91, -R14 ;  /* 0x8000000e5b0e7221 */ /* 0x000fe20000000000 */
[----:B------:R-:W-:-:S02]  /*40f0*/  HADD2.F32 R94, -RZ, R103.H0_H0 ;  /* 0x20000067ff5e7230 */ /* 0x000fc40000004100 */
[----:B------:R-:W-:Y:S01]  /*4100*/  FFMA R2, R13, R56, R2 ;  /* 0x000000380d027223 */ /* 0x000fe20000000002 */
[----:B------:R-:W-:-:S03]  /*4110*/  FFMA R13, R12, 0.0079365083947777748108, R57 ;  /* 0x3c0208210c0d7823 */ /* 0x000fc60000000039 */
[----:B------:R-:W-:Y:S01]  /*4120*/  FFMA R2, R11, R14, R2 ;  /* 0x0000000e0b027223 */ /* 0x000fe20000000002 */
[----:B------:R-:W-:Y:S01]  /*4130*/  FADD R14, R94, -R13 ;  /* 0x8000000d5e0e7221 */ /* 0x000fe20000000000 */
[----:B------:R-:W-:Y:S01]  /*4140*/  FADD R57, R92, -R57 ;  /* 0x800000395c397221 */ /* 0x000fe20000000000 */
[----:B------:R-:W-:Y:S02]  /*4150*/  HADD2.F32 R95, -RZ, R103.H1_H1 ;  /* 0x30000067ff5f7230 */ /* 0x000fe40000004100 */
[--C-:B------:R-:W-:Y:S01]  /*4160*/  FFMA R11, R14, 0.0078740157186985015869, R13.reuse ;  /* 0x3c0102040e0b7823 */ /* 0x100fe2000000000d */
[----:B------:R-:W-:Y:S01]  /*4170*/  FFMA R2, R15, R57, R2 ;  /* 0x000000390f027223 */ /* 0x000fe20000000002 */
[----:B------:R-:W-:Y:S02]  /*4180*/  FADD R13, R93, -R13 ;  /* 0x8000000d5d0d7221 */ /* 0x000fe40000000000 */
[--C-:B------:R-:W-:Y:S02]  /*4190*/  FADD R57, R95, -R11.reuse ;  /* 0x8000000b5f397221 */ /* 0x100fe40000000000 */
[----:B------:R-:W-:Y:S01]  /*41a0*/  FFMA R13, R12, R13, R2 ;  /* 0x0000000d0c0d7223 */ /* 0x000fe20000000002 */
[--C-:B------:R-:W-:Y:S01]  /*41b0*/  FADD R12, R94, -R11.reuse ;  /* 0x8000000b5e0c7221 */ /* 0x100fe20000000000 */
[----:B------:R-:W-:Y:S01]  /*41c0*/  FFMA R2, R57, 0.0078125, R11 ;  /* 0x3c00000039027823 */ /* 0x000fe2000000000b */
[----:B------:R-:W-:-:S02]  /*41d0*/  UMOV UR4, 0xffffffff ;  /* 0xffffffff00047882 */ /* 0x000fc40000000000 */
[----:B------:R-:W-:Y:S01]  /*41e0*/  FFMA R12, R14, R12, R13 ;  /* 0x0000000c0e0c7223 */ /* 0x000fe2000000000d */
[----:B------:R-:W-:Y:S01]  /*41f0*/  FADD R11, R95, -R2 ;  /* 0x800000025f0b7221 */ /* 0x000fe20000000000 */
[----:B------:R-:W-:Y:S01]  /*4200*/  HFMA2 R56, -RZ, RZ, 3.5, 0 ;  /* 0x43000000ff387431 */ /* 0x000fe200000001ff */
[----:B------:R-:W-:Y:S02]  /*4210*/  MOV R96, 0x43000000 ;  /* 0x4300000000607802 */ /* 0x000fe40000000f00 */
[----:B------:R-:W-:Y:S01]  /*4220*/  FFMA R57, R57, R11, R12 ;  /* 0x0000000b39397223 */ /* 0x000fe2000000000c */
[----:B------:R-:W-:Y:S06]  /*4230*/  BRA.DIV UR4, `(.L_x_5921) ;  /* 0x0000002e04e87947 */ /* 0x000fec000b800000 */
[----:B------:R0:W1:Y:S04]  /*4240*/  SHFL.DOWN PT, R14, R96, 0x10, 0x1f ;  /* 0x0a001f00600e7f89 */ /* 0x00006800000e0000 */
[----:B------:R0:W2:Y:S04]  /*4250*/  SHFL.DOWN PT, R58, R2, 0x10, 0x1f ;  /* 0x0a001f00023a7f89 */ /* 0x0000a800000e0000 */
[----:B------:R0:W3:Y:S02]  /*4260*/  SHFL.DOWN PT, R59, R57, 0x10, 0x1f ;  /* 0x0a001f00393b7f89 */ /* 0x0000e400000e0000 */
.L_x_5939:
        /* <DEDUP_REMOVED lines=15> */
.L_x_5922:
[----:B------:R-:W-:-:S03]  /*4360*/  UMOV UR4, 0xffffffff ;  /* 0xffffffff00047882 */ /* 0x000fc60000000000 */
[----:B------:R-:W-:Y:S05]  /*4370*/  BRA.DIV UR4, `(.L_x_5923) ;  /* 0x0000002e04f47947 */ /* 0x000fea000b800000 */
[----:B---3--:R1:W3:Y:S04]  /*4380*/  SHFL.DOWN PT, R59, R2, 0x8, 0x1f ;  /* 0x09001f00023b7f89 */ /* 0x0082e800000e0000 */
[----:B--2---:R1:W2:Y:S04]  /*4390*/  SHFL.DOWN PT, R58, R57, 0x8, 0x1f ;  /* 0x09001f00393a7f89 */ /* 0x0042a800000e0000 */
[----:B------:R1:W4:Y:S02]  /*43a0*/  SHFL.DOWN PT, R14, R56, 0x8, 0x1f ;  /* 0x09001f00380e7f89 */ /* 0x00032400000e0000 */
.L_x_5944:
        /* <DEDUP_REMOVED lines=16> */
.L_x_5924:
[----:B------:R-:W-:-:S03]  /*44b0*/  UMOV UR4, 0xffffffff ;  /* 0xffffffff00047882 */ /* 0x000fc60000000000 */
[----:B------:R-:W-:Y:S05]  /*44c0*/  BRA.DIV UR4, `(.L_x_5925) ;  /* 0x0000002e04fc7947 */ /* 0x000fea000b800000 */
[----:B---3--:R3:W4:Y:S04]  /*44d0*/  SHFL.DOWN PT, R59, R2, 0x4, 0x1f ;  /* 0x08801f00023b7f89 */ /* 0x00872800000e0000 */
[----:B--2---:R3:W2:Y:S04]  /*44e0*/  SHFL.DOWN PT, R58, R57, 0x4, 0x1f ;  /* 0x08801f00393a7f89 */ /* 0x0046a800000e0000 */
[----:B------:R3:W0:Y:S02]  /*44f0*/  SHFL.DOWN PT, R14, R56, 0x4, 0x1f ;  /* 0x08801f00380e7f89 */ /* 0x00062400000e0000 */
.L_x_5949:
        /* <DEDUP_REMOVED lines=16> */
.L_x_5926:
[----:B------:R-:W-:-:S03]  /*4600*/  UMOV UR4, 0xffffffff ;  /* 0xffffffff00047882 */ /* 0x000fc60000000000 */
[----:B------:R-:W-:Y:S05]  /*4610*/  BRA.DIV UR4, `(.L_x_5927) ;  /* 0x0000003204047947 */ /* 0x000fea000b800000 */
[----:B----4-:R0:W4:Y:S04]  /*4620*/  SHFL.DOWN PT, R59, R2, 0x2, 0x1f ;  /* 0x08401f00023b7f89 */ /* 0x01012800000e0000 */
[----:B--2---:R0:W2:Y:S04]  /*4630*/  SHFL.DOWN PT, R58, R57, 0x2, 0x1f ;  /* 0x08401f00393a7f89 */ /* 0x0040a800000e0000 */
[----:B------:R0:W0:Y:S02]  /*4640*/  SHFL.DOWN PT, R14, R56, 0x2, 0x1f ;  /* 0x08401f00380e7f89 */ /* 0x00002400000e0000 */
.L_x_5954:
        /* <DEDUP_REMOVED lines=16> */
.L_x_5928:
[----:B------:R-:W-:-:S03]  /*4750*/  UMOV UR4, 0xffffffff ;  /* 0xffffffff00047882 */ /* 0x000fc60000000000 */
[----:B------:R-:W-:Y:S05]  /*4760*/  BRA.DIV UR4, `(.L_x_5929) ;  /* 0x00000032040c7947 */ /* 0x000fea000b800000 */
[----:B----4-:R0:W4:Y:S04]  /*4770*/  SHFL.DOWN PT, R59, R2, 0x1, 0x1f ;  /* 0x08201f00023b7f89 */ /* 0x01012800000e0000 */
[----:B--2---:R0:W2:Y:S04]  /*4780*/  SHFL.DOWN PT, R58, R57, 0x1, 0x1f ;  /* 0x08201f00393a7f89 */ /* 0x0040a800000e0000 */
[----:B------:R0:W0:Y:S02]  /*4790*/  SHFL.DOWN PT, R14, R56, 0x1, 0x1f ;  /* 0x08201f00380e7f89 */ /* 0x00002400000e0000 */
.L_x_5959:
        /* <DEDUP_REMOVED lines=16> */
.L_x_5930:
[----:B------:R-:W-:-:S03]  /*48a0*/  UMOV UR4, 0xffffffff ;  /* 0xffffffff00047882 */ /* 0x000fc60000000000 */
[----:B------:R-:W-:Y:S05]  /*48b0*/  BRA.DIV UR4, `(.L_x_5931) ;  /* 0x0000003204147947 */ /* 0x000fea000b800000 */
[----:B-1-3--:R-:W0:Y:S04]  /*48c0*/  SHFL.IDX PT, R2, R2, RZ, 0x1f ;  /* 0x00001fff02027589 */ /* 0x00ae2800000e0000 */
[----:B------:R-:W1:Y:S04]  /*48d0*/  SHFL.IDX PT, R57, R57, RZ, 0x1f ;  /* 0x00001fff39397589 */ /* 0x000e6800000e0000 */
[----:B------:R3:W0:Y:S02]  /*48e0*/  SHFL.IDX PT, R14, R56, RZ, 0x1f ;  /* 0x00001fff380e7589 */ /* 0x00062400000e0000 */
.L_x_5964:
        /* <DEDUP_REMOVED lines=28> */
.L_x_5932:
[----:B------:R0:W1:Y:S02]  /*4ab0*/  MUFU.RSQ R97, R12 ;  /* 0x0000000c00617308 */ /* 0x0000640000001400 */
.L_x_5933:
[----:B------:R-:W5:Y:S01]  /*4ac0*/  S2R R96, SR_TID.X ;  /* 0x0000000000607919 */ /* 0x000f620000002100 */
[----:B------:R-:W2:Y:S01]  /*4ad0*/  LDC.64 R14, c[0x0][0x3d0] ;  /* 0x0000f400ff0e7b82 */ /* 0x000ea20000000a00 */
[C---:B------:R-:W-:Y:S02]  /*4ae0*/  R2UR UR8, R124.reuse ;  /* 0x000000007c0872ca */ /* 0x040fe400000e0000 */
[C---:B------:R-:W-:Y:S02]  /*4af0*/  R2UR UR9, R125.reuse ;  /* 0x000000007d0972ca */ /* 0x040fe400000e0000 */
[----:B------:R-:W-:Y:S02]  /*4b00*/  R2UR UR10, R124 ;  /* 0x000000007c0a72ca */ /* 0x000fe400000e0000 */
[----:B------:R-:W-:Y:S01]  /*4b10*/  R2UR UR11, R125 ;  /* 0x000000007d0b72ca */ /* 0x000fe200000e0000 */
[----:B0-----:R-:W0:Y:S08]  /*4b20*/  LDC.64 R12, c[0x0][0x3d8] ;  /* 0x0000f600ff0c7b82 */ /* 0x001e300000000a00 */
[----:B------:R-:W3:Y:S08]  /*4b30*/  LDC.64 R100, c[0x0][0x3b0] ;  /* 0x0000ec00ff647b82 */ /* 0x000ef00000000a00 */
[----:B------:R-:W4:Y:S01]  /*4b40*/  LDC.64 R98, c[0x0][0x3b8] ;  /* 0x0000ee00ff627b82 */ /* 0x000f220000000a00 */
[----:B-----5:R-:W-:-:S02]  /*4b50*/  ISETP.NE.AND P0, PT, R96, RZ, PT ;  /* 0x000000ff6000720c */ /* 0x020fc40003f05270 */
[----:B------:R-:W-:-:S05]  /*4b60*/  SHF.L.U32 R96, R96, 0x3, RZ ;  /* 0x0000000360607819 */ /* 0x000fca00000006ff */
[----:B---3--:R-:W-:-:S06]  /*4b70*/  IMAD.WIDE.U32 R100, R96, 0x2, R100 ;  /* 0x0000000260647825 */ /* 0x008fcc00078e0064 */
[----:B------:R-:W-:Y:S01]  /*4b80*/  @!P0 R2UR UR4, R124 ;  /* 0x000000007c0482ca */ /* 0x000fe200000e0000 */
[----:B--2---:R-:W-:Y:S01]  /*4b90*/  @!P0 IMAD.WIDE R14, R32, 0x4, R14 ;  /* 0x00000004200e8825 */ /* 0x004fe200078e020e */
[C---:B------:R-:W-:Y:S02]  /*4ba0*/  @!P0 R2UR UR5, R125.reuse ;  /* 0x000000007d0582ca */ /* 0x040fe400000e0000 */
[----:B------:R-:W-:Y:S01]  /*4bb0*/  @!P0 R2UR UR6, R124 ;  /* 0x000000007c0682ca */ /* 0x000fe200000e0000 */
[----:B0-----:R-:W-:Y:S01]  /*4bc0*/  @!P0 IMAD.WIDE R12, R32, 0x4, R12 ;  /* 0x00000004200c8825 */ /* 0x001fe200078e020c */
[----:B------:R-:W-:-:S03]  /*4bd0*/  @!P0 R2UR UR7, R125 ;  /* 0x000000007d0782ca */ /* 0x000fc600000e0000 */
[----:B----4-:R-:W-:-:S06]  /*4be0*/  IMAD.WIDE.U32 R98, R96, 0x2, R98 ;  /* 0x0000000260627825 */ /* 0x010fcc00078e0062 */
[----:B------:R-:W-:Y:S04]  /*4bf0*/  @!P0 STG.E desc[UR4][R14.64], R2 ;  /* 0x000000020e008986 */ /* 0x000fe8000c101904 */
[----:B-1----:R0:W-:Y:S04]  /*4c00*/  @!P0 STG.E desc[UR6][R12.64], R97 ;  /* 0x000000610c008986 */ /* 0x0021e8000c101906 */
[----:B------:R-:W2:Y:S04]  /*4c10*/  LDG.E.128 R56, desc[UR10][R98.64] ;  /* 0x0000000a62387981 */ /* 0x000ea8000c1e1d00 */
[----:B0-----:R-:W2:Y:S01]  /*4c20*/  LDG.E.128 R12, desc[UR8][R100.64] ;  /* 0x00000008640c7981 */ /* 0x001ea2000c1e1d00 */
[----:B------:R-:W-:Y:S01]  /*4c30*/  FADD R106, R47, -R2 ;  /* 0x800000022f6a7221 */ /* 0x000fe20000000000 */
[----:B------:R-:W-:-:S02]  /*4c40*/  IMAD R47, R50, UR46, RZ ;  /* 0x0000002e322f7c24 */ /* 0x000fc4000f8e02ff */
[--C-:B------:R-:W-:Y:S01]  /*4c50*/  FADD R102, R49, -R2.reuse ;  /* 0x8000000231667221 */ /* 0x100fe20000000000 */
[--C-:B------:R-:W-:Y:S01]  /*4c60*/  FADD R104, R48, -R2.reuse ;  /* 0x8000000230687221 */ /* 0x100fe20000000000 */
[----:B------:R-:W-:Y:S01]  /*4c70*/  FADD R0, R0, -R2 ;  /* 0x8000000200007221 */ /* 0x000fe20000000000 */
[----:B------:R-:W-:-:S04]  /*4c80*/  IMAD.WIDE.U32 R48, R32, UR46, R122 ;  /* 0x0000002e20307c25 */ /* 0x000fc8000f8e007a */
[----:B------:R-:W-:Y:S02]  /*4c90*/  IMAD R103, R32, UR47, R47 ;  /* 0x0000002f20677c24 */ /* 0x000fe4000f8e022f */
[-C--:B------:R-:W-:Y:S01]  /*4ca0*/  FMUL R11, R0, R97.reuse ;  /* 0x00000061000b7220 */ /* 0x080fe20000400000 */
[----:B------:R-:W-:Y:S02]  /*4cb0*/  FMUL R102, R102, R97 ;  /* 0x0000006166667220 */ /* 0x000fe40000400000 */
[----:B------:R-:W-:Y:S01]  /*4cc0*/  IADD3 R0, PT, PT, R49, R103, RZ ;  /* 0x0000006731007210 */ /* 0x000fe20007ffe0ff */
[--C-:B------:R-:W-:Y:S02]  /*4cd0*/  FADD R46, R46, -R2.reuse ;  /* 0x800000022e2e7221 */ /* 0x100fe40000000000 */
[----:B------:R-:W-:Y:S01]  /*4ce0*/  F2FP.F16.F32.PACK_AB R49, R102, R11 ;  /* 0x0000000b6631723e */ /* 0x000fe200000000ff */
[----:B------:R-:W-:Y:S01]  /*4cf0*/  FADD R50, R45, -R2 ;  /* 0x800000022d327221 */ /* 0x000fe20000000000 */
[----:B------:R-:W-:Y:S01]  /*4d00*/  SHF.R.S32.HI R103, RZ, 0x1f, R0 ;  /* 0x0000001fff677819 */ /* 0x000fe20000011400 */
[--C-:B------:R-:W-:Y:S01]  /*4d10*/  FADD R44, R44, -R2.reuse ;  /* 0x800000022c2c7221 */ /* 0x100fe20000000000 */
[----:B------:R-:W-:Y:S01]  /*4d20*/  FADD R102, R43, -R2 ;  /* 0x800000022b667221 */ /* 0x000fe20000000000 */
[-C--:B------:R-:W-:Y:S01]  /*4d30*/  FMUL R46, R46, R97.reuse ;  /* 0x000000612e2e7220 */ /* 0x080fe20000400000 */
[----:B------:R-:W-:Y:S01]  /*4d40*/  LEA.HI R103, P0, R103, R48, RZ, 0x3 ;  /* 0x0000003067677211 */ /* 0x000fe200078118ff */
        /* <DEDUP_REMOVED lines=9> */
[----:B------:R-:W-:Y:S02]  /*4de0*/  LOP3.LUT R44, R45, 0xfffffff0, RZ, 0xc0, !PT ;  /* 0xfffffff02d2c7812 */ /* 0x000fe400078ec0ff */
[C---:B------:R-:W-:Y:S02]  /*4df0*/  R2UR UR4, R124.reuse ;  /* 0x000000007c0472ca */ /* 0x040fe400000e0000 */
[----:B------:R-:W-:Y:S02]  /*4e00*/  R2UR UR5, R125 ;  /* 0x000000007d0572ca */ /* 0x000fe400000e0000 */
[----:B------:R-:W-:-:S02]  /*4e10*/  R2UR UR6, R124 ;  /* 0x000000007c0672ca */ /* 0x000fc400000e0000 */
        /* <DEDUP_REMOVED lines=10> */
[----:B0-----:R-:W2:Y:S04]  /*4ec0*/  LDG.E.128 R12, desc[UR6][R100.64+0x200] ;  /* 0x00020006640c7981 */ /* 0x001ea8000c1e1d00 */
[----:B------:R-:W2:Y:S01]  /*4ed0*/  LDG.E.128 R44, desc[UR8][R98.64+0x200] ;  /* 0x00020008622c7981 */ /* 0x000ea2000c1e1d00 */
[----:B------:R-:W-:Y:S01]  /*4ee0*/  IADD3 R56, P0, PT, R48, 0x100, RZ ;  /* 0x0000010030387810 */ /* 0x000fe20007f1e0ff */
[--C-:B------:R-:W-:Y:S01]  /*4ef0*/  FADD R42, R42, -R2.reuse ;  /* 0x800000022a2a7221 */ /* 0x100fe20000000000 */
[----:B------:R-:W-:-:S02]  /*4f00*/  FADD R50, R41, -R2 ;  /* 0x8000000229327221 */ /* 0x000fc40000000000 */
[----:B------:R-:W-:Y:S01]  /*4f10*/  IADD3.X R49, PT, PT, RZ, R0, RZ, P0, !PT ;  /* 0x00000000ff317210 */ /* 0x000fe200007fe4ff */
[-C--:B------:R-:W-:Y:S01]  /*4f20*/  FMUL R42, R42, R97.reuse ;  /* 0x000000612a2a7220 */ /* 0x080fe20000400000 */
[-C--:B------:R-:W-:Y:S02]  /*4f30*/  FMUL R11, R50, R97.reuse ;  /* 0x00000061320b7220 */ /* 0x080fe40000400000 */
[----:B------:R-:W-:Y:S01]  /*4f40*/  SHF.R.S32.HI R43, RZ, 0x1f, R49 ;  /* 0x0000001fff2b7819 */ /* 0x000fe20000011431 */
[--C-:B------:R-:W-:Y:S01]  /*4f50*/  FADD R38, R38, -R2.reuse ;  /* 0x8000000226267221 */ /* 0x100fe20000000000 */
[--C-:B------:R-:W-:Y:S01]  /*4f60*/  FADD R50, R37, -R2.reuse ;  /* 0x8000000225327221 */ /* 0x100fe20000000000 */
[----:B------:R-:W-:Y:S01]  /*4f70*/  F2FP.F16.F32.PACK_AB R41, R11, R42 ;  /* 0x0000002a0b29723e */ /* 0x000fe200000000ff */
[--C-:B------:R-:W-:Y:S01]  /*4f80*/  FADD R40, R40, -R2.reuse ;  /* 0x8000000228287221 */ /* 0x100fe20000000000 */
[--C-:B------:R-:W-:Y:S01]  /*4f90*/  FADD R42, R39, -R2.reuse ;  /* 0x80000002272a7221 */ /* 0x100fe20000000000 */
[----:B------:R-:W-:Y:S01]  /*4fa0*/  LEA.HI R43, P0, R43, R56, RZ, 0x3 ;  /* 0x000000382b2b7211 */ /* 0x000fe200078118ff */
[--C-:B------:R-:W-:Y:S01]  /*4fb0*/  FADD R56, R35, -R2.reuse ;  /* 0x8000000223387221 */ /* 0x100fe20000000000 */
[-C--:B------:R-:W-:Y:S01]  /*4fc0*/  FMUL R38, R38, R97.reuse ;  /* 0x0000006126267220 */ /* 0x080fe20000400000 */
[-C--:B------:R-:W-:Y:S01]  /*4fd0*/  FMUL R35, R50, R97.reuse ;  /* 0x0000006132237220 */ /* 0x080fe20000400000 */
[----:B------:R-:W-:Y:S01]  /*4fe0*/  FADD R36, R36, -R2 ;  /* 0x8000000224247221 */ /* 0x000fe20000000000 */
        /* <DEDUP_REMOVED lines=19> */
[----:B0-----:R-:W2:Y:S01]  /*5120*/  LDG.E.128 R12, desc[UR6][R100.64+0x400] ;  /* 0x00040006640c7981 */ /* 0x001ea2000c1e1d00 */
        /* <DEDUP_REMOVED lines=8> */
[--C-:B------:R-:W-:Y:S02]  /*51b0*/  FADD R40, R27, -R2.reuse ;  /* 0x800000021b287221 */ /* 0x100fe40000000000 */
[----:B------:R-:W-:Y:S01]  /*51c0*/  LEA.HI R35, P0, R35, R44, RZ, 0x3 ;  /* 0x0000002c23237211 */ /* 0x000fe200078118ff */
[--C-:B------:R-:W-:Y:S01]  /*51d0*/  FADD R26, R26, -R2.reuse ;  /* 0x800000021a1a7221 */ /* 0x100fe20000000000 */
[----:B------:R-:W-:Y:S01]  /*51e0*/  F2FP.F16.F32.PACK_AB R31, R11, R42 ;  /* 0x0000002a0b1f723e */ /* 0x000fe200000000ff */
[--C-:B------:R-:W-:Y:S01]  /*51f0*/  FADD R24, R24, -R2.reuse ;  /* 0x8000000218187221 */ /* 0x100fe20000000000 */
[----:B------:R-:W-:Y:S01]  /*5200*/  FMUL R11, R28, R97 ;  /* 0x000000611c0b7220 */ /* 0x000fe20000400000 */
[----:B------:R-:W-:Y:S01]  /*5210*/  IADD3.X R28, PT, PT, RZ, R43, RZ, P0, !PT ;  /* 0x0000002bff1c7210 */ /* 0x000fe200007fe4ff */
[--C-:B------:R-:W-:Y:S01]  /*5220*/  FADD R42, R25, -R2.reuse ;  /* 0x80000002192a7221 */ /* 0x100fe20000000000 */
[-C--:B------:R-:W-:Y:S01]  /*5230*/  FMUL R40, R40, R97.reuse ;  /* 0x0000006128287220 */ /* 0x080fe20000400000 */
[-C--:B------:R-:W-:Y:S01]  /*5240*/  FMUL R25, R26, R97.reuse ;  /* 0x000000611a197220 */ /* 0x080fe20000400000 */
[----:B------:R-:W-:Y:S01]  /*5250*/  FADD R30, R29, -R2 ;  /* 0x800000021d1e7221 */ /* 0x000fe20000000000 */
[----:B------:R-:W-:Y:S01]  /*5260*/  FMUL R27, R24, R97 ;  /* 0x00000061181b7220 */ /* 0x000fe20000400000 */
[----:B------:R-:W-:-:S02]  /*5270*/  SHF.L.U64.HI R24, R35, 0x1, R28 ;  /* 0x0000000123187819 */ /* 0x000fc4000001021c */
[----:B------:R-:W-:Y:S01]  /*5280*/  SHF.L.U32 R28, R35, 0x1, RZ ;  /* 0x00000001231c7819 */ /* 0x000fe200000006ff */
[-C--:B------:R-:W-:Y:S01]  /*5290*/  FMUL R30, R30, R97.reuse ;  /* 0x000000611e1e7220 */ /* 0x080fe20000400000 */
[----:B------:R-:W-:Y:S01]  /*52a0*/  FMUL R42, R42, R97 ;  /* 0x000000612a2a7220 */ /* 0x000fe20000400000 */
        /* <DEDUP_REMOVED lines=59> */
[----:B------:R-:W-:Y:S02]  /*5660*/  F2FP.F16.F32.PACK_AB R9, R9, R10 ;  /* 0x0000000a0909723e */ /* 0x000fe400000000ff */
[----:B------:R-:W-:Y:S01]  /*5670*/  LEA.HI R11, P0, R11, R24, RZ, 0x3 ;  /* 0x000000180b0b7211 */ /* 0x000fe200078118ff */
[--C-:B------:R-:W-:Y:S01]  /*5680*/  FADD R8, R8, -R2.reuse ;  /* 0x8000000208087221 */ /* 0x100fe20000000000 */
[--C-:B------:R-:W-:Y:S01]  /*5690*/  FADD R10, R7, -R2.reuse ;  /* 0x80000002070a7221 */ /* 0x100fe20000000000 */
[--C-:B------:R-:W-:Y:S01]  /*56a0*/  FADD R4, R4, -R2.reuse ;  /* 0x8000000204047221 */ /* 0x100fe20000000000 */
        /* <DEDUP_REMOVED lines=25> */
[----:B------:R-:W-:-:S02]  /*5840*/  FADD R52, R52, -R2 ;  /* 0x8000000234347221 */ /* 0x000fc40000000000 */
[----:B------:R-:W-:Y:S01]  /*5850*/  IADD3.X R19, PT, PT, RZ, R0, RZ, P0, !PT ;  /* 0x00000000ff137210 */ /* 0x000fe200007fe4ff */
[-C--:B------:R-:W-:Y:S01]  /*5860*/  FMUL R16, R16, R97.reuse ;  /* 0x0000006110107220 */ /* 0x080fe20000400000 */
[-C--:B------:R-:W-:Y:S01]  /*5870*/  FMUL R3, R52, R97.reuse ;  /* 0x0000006134037220 */ /* 0x080fe20000400000 */
[--C-:B------:R-:W-:Y:S01]  /*5880*/  FADD R54, R54, -R2.reuse ;  /* 0x8000000236367221 */ /* 0x100fe20000000000 */
[----:B------:R-:W-:Y:S01]  /*5890*/  SHF.R.S32.HI R18, RZ, 0x1f, R19 ;  /* 0x0000001fff127819 */ /* 0x000fe20000011413 */
[--C-:B0-----:R-:W-:Y:S01]  /*58a0*/  FADD R14, R53, -R2.reuse ;  /* 0x80000002350e7221 */ /* 0x101fe20000000000 */
[--C-:B------:R-:W-:Y:S01]  /*58b0*/  FADD R12, R51, -R2.reuse ;  /* 0x80000002330c7221 */ /* 0x100fe20000000000 */
[----:B------:R-:W-:Y:S01]  /*58c0*/  FMUL R13, R54, R97 ;  /* 0x00000061360d7220 */ /* 0x000fe20000400000 */
[----:B------:R-:W-:Y:S01]  /*58d0*/  LEA.HI R18, P0, R18, R17, RZ, 0x3 ;  /* 0x0000001112127211 */ /* 0x000fe200078118ff */
[-C--:B------:R-:W-:Y:S01]  /*58e0*/  FMUL R14, R14, R97.reuse ;  /* 0x000000610e0e7220 */ /* 0x080fe20000400000 */
[----:B------:R-:W-:Y:S01]  /*58f0*/  F2FP.F16.F32.PACK_AB R17, R3, R16 ;  /* 0x000000100311723e */ /* 0x000fe200000000ff */
[--C-:B------:R-:W-:Y:S01]  /*5900*/  FADD R34, R34, -R2.reuse ;  /* 0x8000000222227221 */ /* 0x100fe20000000000 */
[--C-:B------:R-:W-:Y:S01]  /*5910*/  FADD R120, R120, -R2.reuse ;  /* 0x8000000278787221 */ /* 0x100fe20000000000 */
[----:B------:R-:W-:Y:S01]  /*5920*/  FADD R16, R55, -R2 ;  /* 0x8000000237107221 */ /* 0x000fe20000000000 */
[-C--:B------:R-:W-:Y:S01]  /*5930*/  FMUL R3, R12, R97.reuse ;  /* 0x000000610c037220 */ /* 0x080fe20000400000 */
[----:B------:R-:W-:Y:S01]  /*5940*/  SHF.L.U32 R12, R18, 0x1, RZ ;  /* 0x00000001120c7819 */ /* 0x000fe200000006ff */
[-C--:B------:R-:W-:Y:S01]  /*5950*/  FMUL R34, R34, R97.reuse ;  /* 0x0000006122227220 */ /* 0x080fe20000400000 */
        /* <DEDUP_REMOVED lines=17> */
[--C-:B------:R-:W-:Y:S01]  /*5a70*/  FADD R14, R121, -R2.reuse ;  /* 0x80000002790e7221 */ /* 0x100fe20000000000 */
[----:B------:R-:W-:Y:S01]  /*5a80*/  FADD R126, R126, -R2 ;  /* 0x800000027e7e7221 */ /* 0x000fe20000000000 */
[----:B------:R-:W-:-:S02]  /*5a90*/  IADD3 R15, P0, PT, R48, 0x600, RZ ;  /* 0x00000600300f7810 */ /* 0x000fc40007f1e0ff */
[-C--:B------:R-:W-:Y:S01]  /*5aa0*/  FMUL R14, R14, R97.reuse ;  /* 0x000000610e0e7220 */ /* 0x080fe20000400000 */
[----:B------:R-:W-:Y:S01]  /*5ab0*/  FMUL R3, R126, R97 ;  /* 0x000000617e037220 */ /* 0x000fe20000400000 */
[----:B------:R-:W-:Y:S01]  /*5ac0*/  IADD3.X R19, PT, PT, RZ, R0, RZ, P0, !PT ;  /* 0x00000000ff137210 */ /* 0x000fe200007fe4ff */
[----:B------:R-:W-:-:S03]  /*5ad0*/  FADD R128, R128, -R2 ;  /* 0x8000000280807221 */ /* 0x000fc60000000000 */
[----:B------:R-:W-:Y:S02]  /*5ae0*/  SHF.R.S32.HI R18, RZ, 0x1f, R19 ;  /* 0x0000001fff127819 */ /* 0x000fe40000011413 */
[----:B------:R-:W-:Y:S01]  /*5af0*/  F2FP.F16.F32.PACK_AB R17, R3, R14 ;  /* 0x0000000e0311723e */ /* 0x000fe200000000ff */
[--C-:B------:R-:W-:Y:S01]  /*5b00*/  FADD R14, R127, -R2.reuse ;  /* 0x800000027f0e7221 */ /* 0x100fe20000000000 */
[--C-:B------:R-:W-:Y:S01]  /*5b10*/  FADD R12, R129, -R2.reuse ;  /* 0x80000002810c7221 */ /* 0x100fe20000000000 */
[----:B------:R-:W-:Y:S01]  /*5b20*/  LEA.HI R18, P0, R18, R15, RZ, 0x3 ;  /* 0x0000000f12127211 */ /* 0x000fe200078118ff */
[-C--:B------:R-:W-:Y:S01]  /*5b30*/  FMUL R128, R128, R97.reuse ;  /* 0x0000006180807220 */ /* 0x080fe20000400000 */
[-C--:B------:R-:W-:Y:S01]  /*5b40*/  FMUL R13, R14, R97.reuse ;  /* 0x000000610e0d7220 */ /* 0x080fe20000400000 */
        /* <DEDUP_REMOVED lines=75> */
[-C--:B------:R-:W-:Y:S01]  /*6000*/  FMUL R144, R144, R97.reuse ;  /* 0x0000006190907220 */ /* 0x080fe20000400000 */
[-C--:B------:R-:W-:Y:S01]  /*6010*/  FMUL R13, R146, R97.reuse ;  /* 0x00000061920d7220 */ /* 0x080fe20000400000 */
[--C-:B------:R-:W-:Y:S01]  /*6020*/  FADD R142, R142, -R2.reuse ;  /* 0x800000028e8e7221 */ /* 0x100fe20000000000 */
        /* <DEDUP_REMOVED lines=24> */
[----:B------:R-:W-:Y:S02]  /*61b0*/  FMUL R3, R150, R97 ;  /* 0x0000006196037220 */ /* 0x000fe40000400000 */
[----:B------:R-:W-:-:S04]  /*61c0*/  SHF.R.S32.HI R16, RZ, 0x1f, R19 ;  /* 0x0000001fff107819 */ /* 0x000fc80000011413 */
[----:B------:R-:W-:Y:S01]  /*61d0*/  LEA.HI R16, P0, R16, R15, RZ, 0x3 ;  /* 0x0000000f10107211 */ /* 0x000fe200078118ff */
[--C-:B------:R-:W-:Y:S01]  /*61e0*/  FADD R154, R154, -R2.reuse ;  /* 0x800000029a9a7221 */ /* 0x100fe20000000000 */
[----:B------:R-:W-:Y:S01]  /*61f0*/  F2FP.F16.F32.PACK_AB R17, R3, R14 ;  /* 0x0000000e0311723e */ /* 0x000fe200000000ff */
[--C-:B------:R-:W-:Y:S01]  /*6200*/  FADD R14, R153, -R2.reuse ;  /* 0x80000002990e7221 */ /* 0x100fe20000000000 */
[----:B------:R-:W-:Y:S01]  /*6210*/  IADD3.X R19, PT, PT, RZ, R19, RZ, P0, !PT ;  /* 0x00000013ff137210 */ /* 0x000fe200007fe4ff */
[--C-:B------:R-:W-:Y:S01]  /*6220*/  FADD R12, R151, -R2.reuse ;  /* 0x80000002970c7221 */ /* 0x100fe20000000000 */
[--C-:B------:R-:W-:Y:S01]  /*6230*/  FADD R152, R152, -R2.reuse ;  /* 0x8000000298987221 */ /* 0x100fe20000000000 */
[--C-:B------:R-:W-:Y:S01]  /*6240*/  FADD R112, R112, -R2.reuse ;  /* 0x8000000270707221 */ /* 0x100fe20000000000 */
[----:B------:R-:W-:Y:S01]  /*6250*/  FADD R156, R156, -R2 ;  /* 0x800000029c9c7221 */ /* 0x000fe20000000000 */
[-C--:B------:R-:W-:Y:S01]  /*6260*/  FMUL R14, R14, R97.reuse ;  /* 0x000000610e0e7220 */ /* 0x080fe20000400000 */
[----:B------:R-:W-:Y:S01]  /*6270*/  FMUL R13, R154, R97 ;  /* 0x000000619a0d7220 */ /* 0x000fe20000400000 */
[----:B------:R-:W-:-:S02]  /*6280*/  SHF.L.U64.HI R18, R16, 0x1, R19 ;  /* 0x0000000110127819 */ /* 0x000fc40000010213 */
[----:B------:R-:W-:Y:S01]  /*6290*/  SHF.L.U32 R16, R16, 0x1, RZ ;  /* 0x0000000110107819 */ /* 0x000fe200000006ff */
[-C--:B------:R-:W-:Y:S01]  /*62a0*/  FMUL R12, R12, R97.reuse ;  /* 0x000000610c0c7220 */ /* 0x080fe20000400000 */
[-C--:B------:R-:W-:Y:S01]  /*62b0*/  FMUL R3, R152, R97.reuse ;  /* 0x0000006198037220 */ /* 0x080fe20000400000 */
[-C--:B------:R-:W-:Y:S01]  /*62c0*/  FMUL R112, R112, R97.reuse ;  /* 0x0000006170707220 */ /* 0x080fe20000400000 */
[----:B------:R-:W-:Y:S01]  /*62d0*/  FMUL R15, R156, R97 ;  /* 0x000000619c0f7220 */ /* 0x000fe20000400000 */
[----:B------:R-:W-:Y:S02]  /*62e0*/  F2FP.F16.F32.PACK_AB R14, R13, R14 ;  /* 0x0000000e0d0e723e */ /* 0x000fe400000000ff */
[----:B------:R-:W-:Y:S02]  /*62f0*/  LOP3.LUT R16, R16, 0xfffffff0, RZ, 0xc0, !PT ;  /* 0xfffffff010107812 */ /* 0x000fe400078ec0ff */
[----:B------:R-:W-:Y:S02]  /*6300*/  F2FP.F16.F32.PACK_AB R3, R3, R12 ;  /* 0x0000000c0303723e */ /* 0x000fe400000000ff */
[----:B------:R-:W-:-:S02]  /*6310*/  F2FP.F16.F32.PACK_AB R15, R15, R112 ;  /* 0x000000700f0f723e */ /* 0x000fc400000000ff */
[----:B------:R-:W-:Y:S01]  /*6320*/  IADD3 R16, P0, PT, R16, UR44, RZ ;  /* 0x0000002c10107c10 */ /* 0x000fe2000ff1e0ff */
[----:B--2---:R-:W-:Y:S02]  /*6330*/  HFMA2 R12, R17, R4, R8 ;  /* 0x00000004110c7231 */ /* 0x004fe40000000008 */
        /* <DEDUP_REMOVED lines=12> */
[----:B------:R-:W-:Y:S02]  /*6400*/  FMUL R3, R116, R97 ;  /* 0x0000006174037220 */ /* 0x000fe40000400000 */
[----:B------:R-:W-:Y:S01]  /*6410*/  SHF.R.S32.HI R20, RZ, 0x1f, R21 ;  /* 0x0000001fff147819 */ /* 0x000fe20000011415 */
[--C-:B0-----:R-:W-:Y:S01]  /*6420*/  FADD R12, R113, -R2.reuse ;  /* 0x80000002710c7221 */ /* 0x101fe20000000000 */
[--C-:B------:R-:W-:Y:S01]  /*6430*/  FADD R114, R114, -R2.reuse ;  /* 0x8000000272727221 */ /* 0x100fe20000000000 */
[--C-:B------:R-:W-:Y:S01]  /*6440*/  FADD R16, R117, -R2.reuse ;  /* 0x8000000275107221 */ /* 0x100fe20000000000 */
[----:B------:R-:W-:Y:S01]  /*6450*/  LEA.HI R20, P0, R20, R19, RZ, 0x3 ;  /* 0x0000001314147211 */ /* 0x000fe200078118ff */
[--C-:B------:R-:W-:Y:S01]  /*6460*/  FADD R14, R115, -R2.reuse ;  /* 0x80000002730e7221 */ /* 0x100fe20000000000 */
[----:B------:R-:W-:Y:S01]  /*6470*/  F2FP.F16.F32.PACK_AB R17, R3, R18 ;  /* 0x000000120311723e */ /* 0x000fe200000000ff */
[-C--:B------:R-:W-:Y:S01]  /*6480*/  FMUL R12, R12, R97.reuse ;  /* 0x000000610c0c7220 */ /* 0x080fe20000400000 */
        /* <DEDUP_REMOVED lines=14> */
[----:B------:R-:W-:Y:S01]  /*6570*/  IADD3 R12, P0, PT, R12, UR44, RZ ;  /* 0x0000002c0c0c7c10 */ /* 0x000fe2000ff1e0ff */
[----:B--2---:R-:W-:-:S02]  /*6580*/  HFMA2 R16, R17, R8, R4 ;  /* 0x0000000811107231 */ /* 0x004fc40000000004 */
[----:B------:R-:W-:Y:S01]  /*6590*/  HFMA2 R18, R13, R10, R6 ;  /* 0x0000000a0d127231 */ /* 0x000fe20000000006 */
[----:B------:R-:W-:Y:S01]  /*65a0*/  IADD3.X R13, PT, PT, R19, UR45, RZ, P0, !PT ;  /* 0x0000002d130d7c10 */ /* 0x000fe200087fe4ff */
        /* <DEDUP_REMOVED lines=18> */
[--C-:B------:R-:W-:Y:S01]  /*66d0*/  FADD R160, R160, -R2.reuse ;  /* 0x80000002a0a07221 */ /* 0x100fe20000000000 */
        /* <DEDUP_REMOVED lines=24> */
[----:B------:R-:W-:-:S03]  /*6860*/  FADD R64, R64, -R2 ;  /* 0x8000000240407221 */ /* 0x000fc60000000000 */
[----:B------:R-:W-:Y:S01]  /*6870*/  IADD3.X R15, PT, PT, RZ, R0, RZ, P0, !PT ;  /* 0x00000000ff0f7210 */ /* 0x000fe200007fe4ff */
[----:B------:R-:W-:-:S03]  /*6880*/  FADD R68, R68, -R2 ;  /* 0x8000000244447221 */ /* 0x000fc60000000000 */
[----:B------:R-:W-:Y:S01]  /*6890*/  SHF.R.S32.HI R17, RZ, 0x1f, R15 ;  /* 0x0000001fff117819 */ /* 0x000fe2000001140f */
[-C--:B------:R-:W-:Y:S01]  /*68a0*/  FMUL R64, R64, R97.reuse ;  /* 0x0000006140407220 */ /* 0x080fe20000400000 */
[-C--:B------:R-:W-:Y:S02]  /*68b0*/  FMUL R3, R68, R97.reuse ;  /* 0x0000006144037220 */ /* 0x080fe40000400000 */
[----:B------:R-:W-:Y:S01]  /*68c0*/  LEA.HI R17, P0, R17, R14, RZ, 0x3 ;  /* 0x0000000e11117211 */ /* 0x000fe200078118ff */
[--C-:B------:R-:W-:Y:S01]  /*68d0*/  FADD R14, R69, -R2.reuse ;  /* 0x80000002450e7221 */ /* 0x100fe20000000000 */
[--C-:B0-----:R-:W-:Y:S01]  /*68e0*/  FADD R12, R65, -R2.reuse ;  /* 0x80000002410c7221 */ /* 0x101fe20000000000 */
[----:B------:R-:W-:Y:S01]  /*68f0*/  F2FP.F16.F32.PACK_AB R64, R3, R64 ;  /* 0x000000400340723e */ /* 0x000fe200000000ff */
[--C-:B------:R-:W-:Y:S01]  /*6900*/  FADD R16, R67, -R2.reuse ;  /* 0x8000000243107221 */ /* 0x100fe20000000000 */
[----:B------:R-:W-:Y:S01]  /*6910*/  FMUL R3, R14, R97 ;  /* 0x000000610e037220 */ /* 0x000fe20000400000 */
[--C-:B------:R-:W-:Y:S01]  /*6920*/  FADD R66, R66, -R2.reuse ;  /* 0x8000000242427221 */ /* 0x100fe20000000000 */
[----:B------:R-:W-:Y:S01]  /*6930*/  IADD3.X R14, PT, PT, RZ, R15, RZ, P0, !PT ;  /* 0x0000000fff0e7210 */ /* 0x000fe200007fe4ff */
[--C-:B------:R-:W-:Y:S01]  /*6940*/  FADD R70, R70, -R2.reuse ;  /* 0x8000000246467221 */ /* 0x100fe20000000000 */
[----:B------:R-:W-:Y:S01]  /*6950*/  FADD R18, R71, -R2 ;  /* 0x8000000247127221 */ /* 0x000fe20000000000 */
[-C--:B------:R-:W-:Y:S01]  /*6960*/  FMUL R12, R12, R97.reuse ;  /* 0x000000610c0c7220 */ /* 0x080fe20000400000 */
[-C--:B------:R-:W-:Y:S01]  /*6970*/  FMUL R13, R16, R97.reuse ;  /* 0x00000061100d7220 */ /* 0x080fe20000400000 */
[----:B------:R-:W-:Y:S01]  /*6980*/  FMUL R66, R66, R97 ;  /* 0x0000006142427220 */ /* 0x000fe20000400000 */
[----:B------:R-:W-:-:S02]  /*6990*/  SHF.L.U64.HI R16, R17, 0x1, R14 ;  /* 0x0000000111107819 */ /* 0x000fc4000001020e */
[----:B------:R-:W-:Y:S01]  /*69a0*/  SHF.L.U32 R14, R17, 0x1, RZ ;  /* 0x00000001110e7819 */ /* 0x000fe200000006ff */
[-C--:B------:R-:W-:Y:S01]  /*69b0*/  FMUL R70, R70, R97.reuse ;  /* 0x0000006146467220 */ /* 0x080fe20000400000 */
[----:B------:R-:W-:Y:S01]  /*69c0*/  FMUL R15, R18, R97 ;  /* 0x00000061120f7220 */ /* 0x000fe20000400000 */
        /* <DEDUP_REMOVED lines=20> */
[----:B0-----:R-:W-:-:S03]  /*6b10*/  FADD R12, R75, -R2 ;  /* 0x800000024b0c7221 */ /* 0x001fc60000000000 */
[----:B------:R-:W-:Y:S01]  /*6b20*/  LEA.HI R17, P0, R17, R16, RZ, 0x3 ;  /* 0x0000001011117211 */ /* 0x000fe200078118ff */
[--C-:B------:R-:W-:Y:S01]  /*6b30*/  FADD R14, R77, -R2.reuse ;  /* 0x800000024d0e7221 */ /* 0x100fe20000000000 */
[----:B------:R-:W-:Y:S01]  /*6b40*/  F2FP.F16.F32.PACK_AB R72, R3, R72 ;  /* 0x000000480348723e */ /* 0x000fe200000000ff */
[----:B------:R-:W-:Y:S01]  /*6b50*/  FMUL R3, R12, R97 ;  /* 0x000000610c037220 */ /* 0x000fe20000400000 */
[--C-:B------:R-:W-:Y:S01]  /*6b60*/  FADD R76, R76, -R2.reuse ;  /* 0x800000024c4c7221 */ /* 0x100fe20000000000 */
[----:B------:R-:W-:Y:S01]  /*6b70*/  IADD3.X R12, PT, PT, RZ, R15, RZ, P0, !PT ;  /* 0x0000000fff0c7210 */ /* 0x000fe200007fe4ff */
        /* <DEDUP_REMOVED lines=37> */
[----:B0-----:R-:W-:Y:S01]  /*6dd0*/  FADD R8, R87, -R2 ;  /* 0x8000000257087221 */ /* 0x001fe20000000000 */
[-C--:B------:R-:W-:Y:S01]  /*6de0*/  FMUL R3, R4, R97.reuse ;  /* 0x0000006104037220 */ /* 0x080fe20000400000 */
[-C--:B------:R-:W-:Y:S01]  /*6df0*/  FMUL R84, R84, R97.reuse ;  /* 0x0000006154547220 */ /* 0x080fe20000400000 */
[-C--:B------:R-:W-:Y:S01]  /*6e00*/  FMUL R5, R6, R97.reuse ;  /* 0x0000006106057220 */ /* 0x080fe20000400000 */
[----:B------:R-:W-:Y:S01]  /*6e10*/  SHF.L.U32 R4, R14, 0x1, RZ ;  /* 0x000000010e047819 */ /* 0x000fe200000006ff */
[----:B------:R-:W-:Y:S01]  /*6e20*/  FMUL R82, R82, R97 ;  /* 0x0000006152527220 */ /* 0x000fe20000400000 */
[----:B------:R-:W-:Y:S01]  /*6e30*/  IADD3.X R9, PT, PT, RZ, R7, RZ, P0, !PT ;  /* 0x00000007ff097210 */ /* 0x000fe200007fe4ff */
[-C--:B------:R-:W-:Y:S01]  /*6e40*/  FMUL R86, R86, R97.reuse ;  /* 0x0000006156567220 */ /* 0x080fe20000400000 */
[----:B------:R-:W-:Y:S01]  /*6e50*/  FMUL R7, R8, R97 ;  /* 0x0000006108077220 */ /* 0x000fe20000400000 */
[----:B------:R-:W-:-:S02]  /*6e60*/  F2FP.F16.F32.PACK_AB R5, R5, R84 ;  /* 0x000000540505723e */ /* 0x000fc400000000ff */
[----:B------:R-:W-:Y:S02]  /*6e70*/  LOP3.LUT R4, R4, 0xfffffff0, RZ, 0xc0, !PT ;  /* 0xfffffff004047812 */ /* 0x000fe400078ec0ff */
[----:B------:R-:W-:Y:S02]  /*6e80*/  F2FP.F16.F32.PACK_AB R3, R3, R82 ;  /* 0x000000520303723e */ /* 0x000fe400000000ff */
[----:B------:R-:W-:Y:S02]  /*6e90*/  F2FP.F16.F32.PACK_AB R7, R7, R86 ;  /* 0x000000560707723e */ /* 0x000fe400000000ff */
[----:B------:R-:W-:Y:S02]  /*6ea0*/  SHF.L.U64.HI R6, R14, 0x1, R9 ;  /* 0x000000010e067819 */ /* 0x000fe40000010209 */
[----:B------:R-:W-:Y:S01]  /*6eb0*/  IADD3 R4, P0, PT, R4, UR44, RZ ;  /* 0x0000002c04047c10 */ /* 0x000fe2000ff1e0ff */
[----:B--2---:R-:W-:Y:S02]  /*6ec0*/  HFMA2 R80, R80, R16, R20 ;  /* 0x0000001050507231 */ /* 0x004fe40000000014 */
[----:B------:R-:W-:-:S02]  /*6ed0*/  HFMA2 R82, R5, R18, R22 ;  /* 0x0000001205527231 */ /* 0x000fc40000000016 */
[----:B------:R-:W-:Y:S01]  /*6ee0*/  HFMA2 R81, R3, R17, R21 ;  /* 0x0000001103517231 */ /* 0x000fe20000000015 */
[----:B------:R-:W-:Y:S01]  /*6ef0*/  IADD3.X R5, PT, PT, R6, UR45, RZ, P0, !PT ;  /* 0x0000002d06057c10 */ /* 0x000fe200087fe4ff */
[----:B------:R-:W-:-:S05]  /*6f00*/  HFMA2 R83, R7, R19, R23 ;  /* 0x0000001307537231 */ /* 0x000fca0000000017 */
[----:B------:R0:W-:Y:S04]  /*6f10*/  STG.E.128 desc[UR4][R4.64], R80 ;  /* 0x0000005004007986 */ /* 0x0001e8000c101d04 */
[----:B------:R-:W2:Y:S04]  /*6f20*/  LDG.E.128 R100, desc[UR6][R100.64+0x1e00] ;  /* 0x001e000664647981 */ /* 0x000ea8000c1e1d00 */
[----:B------:R-:W2:Y:S01]  /*6f30*/  LDG.E.128 R12, desc[UR8][R98.64+0x1e00] ;  /* 0x001e0008620c7981 */ /* 0x000ea2000c1e1d00 */
[----:B------:R-:W1:Y:S01]  /*6f40*/  LDCU UR4, c[0x0][0x370] ;  /* 0x00006e00ff0477ac */ /* 0x000e620008000800 */
[----:B------:R-:W-:Y:S01]  /*6f50*/  IADD3 R49, P0, PT, R48, 0xf00, RZ ;  /* 0x00000f0030317810 */ /* 0x000fe20007f1e0ff */
[----:B------:R-:W1:Y:S03]  /*6f60*/  LDC R9, c[0x0][0x364] ;  /* 0x0000d900ff097b82 */ /* 0x000e660000000800 */
[----:B------:R-:W-:Y:S01]  /*6f70*/  IADD3.X R11, PT, PT, RZ, R0, RZ, P0, !PT ;  /* 0x00000000ff0b7210 */ /* 0x000fe200007fe4ff */
[--C-:B------:R-:W-:Y:S01]  /*6f80*/  FADD R88, R88, -R2.reuse ;  /* 0x8000000258587221 */ /* 0x100fe20000000000 */
[----:B------:R-:W-:-:S02]  /*6f90*/  FADD R6, R89, -R2 ;  /* 0x8000000259067221 */ /* 0x000fc40000000000 */
[----:B------:R-:W-:Y:S01]  /*6fa0*/  SHF.R.S32.HI R8, RZ, 0x1f, R11 ;  /* 0x0000001fff087819 */ /* 0x000fe2000001140b */
[--C-:B------:R-:W-:Y:S01]  /*6fb0*/  FADD R90, R90, -R2.reuse ;  /* 0x800000025a5a7221 */ /* 0x100fe20000000000 */
[--C-:B------:R-:W-:Y:S01]  /*6fc0*/  FADD R0, R91, -R2.reuse ;  /* 0x800000025b007221 */ /* 0x100fe20000000000 */
[--C-:B------:R-:W-:Y:S01]  /*6fd0*/  FADD R92, R92, -R2.reuse ;  /* 0x800000025c5c7221 */ /* 0x100fe20000000000 */
        /* <DEDUP_REMOVED lines=12> */
[----:B------:R-:W-:-:S02]  /*70a0*/  SHF.L.U32 R2, R8, 0x1, RZ ;  /* 0x0000000108027819 */ /* 0x000fc400000006ff */
[----:B------:R-:W-:Y:S02]  /*70b0*/  IADD3.X R11, PT, PT, RZ, R11, RZ, P0, !PT ;  /* 0x0000000bff0b7210 */ /* 0x000fe400007fe4ff */
[----:B------:R-:W-:Y:S02]  /*70c0*/  LOP3.LUT R2, R2, 0xfffffff0, RZ, 0xc0, !PT ;  /* 0xfffffff002027812 */ /* 0x000fe400078ec0ff */
[----:B------:R-:W-:Y:S01]  /*70d0*/  F2FP.F16.F32.PACK_AB R3, R3, R88 ;  /* 0x000000580303723e */ /* 0x000fe200000000ff */
[----:B-1----:R-:W-:Y:S01]  /*70e0*/  IMAD R32, R9, UR4, R32 ;  /* 0x0000000409207c24 */ /* 0x002fe2000f8e0220 */
[----:B------:R-:W-:Y:S02]  /*70f0*/  SHF.L.U64.HI R0, R8, 0x1, R11 ;  /* 0x0000000108007819 */ /* 0x000fe4000001020b */
[----:B------:R-:W-:Y:S02]  /*7100*/  IADD3 R2, P0, PT, R2, UR44, RZ ;  /* 0x0000002c02027c10 */ /* 0x000fe4000ff1e0ff */
[----:B------:R-:W-:-:S02]  /*7110*/  F2FP.F16.F32.PACK_AB R6, R7, R92 ;  /* 0x0000005c0706723e */ /* 0x000fc400000000ff */
[----:B------:R-:W-:Y:S02]  /*7120*/  F2FP.F16.F32.PACK_AB R5, R5, R90 ;  /* 0x0000005a0505723e */ /* 0x000fe400000000ff */
[----:B------:R-:W-:Y:S01]  /*7130*/  F2FP.F16.F32.PACK_AB R7, R97, R94 ;  /* 0x0000005e6107723e */ /* 0x000fe200000000ff */
[----:B--2---:R-:W-:Y:S01]  /*7140*/  HFMA2 R4, R3, R100, R12 ;  /* 0x0000006403047231 */ /* 0x004fe2000000000c */
[----:B------:R-:W-:Y:S02]  /*7150*/  IADD3.X R3, PT, PT, R0, UR45, RZ, P0, !PT ;  /* 0x0000002d00037c10 */ /* 0x000fe400087fe4ff */
[----:B------:R-:W-:Y:S01]  /*7160*/  ISETP.GE.AND P0, PT, R32, UR48, PT ;  /* 0x0000003020007c0c */ /* 0x000fe2000bf06270 */
[----:B------:R-:W-:Y:S02]  /*7170*/  HFMA2 R6, R6, R102, R14 ;  /* 0x0000006606067231 */ /* 0x000fe4000000000e */
[----:B------:R-:W-:Y:S02]  /*7180*/  HFMA2 R5, R5, R101, R13 ;  /* 0x0000006505057231 */ /* 0x000fe4000000000d */
[----:B------:R-:W-:-:S05]  /*7190*/  HFMA2 R7, R7, R103, R15 ;  /* 0x0000006707077231 */ /* 0x000fca000000000f */
[----:B------:R0:W-:Y:S03]  /*71a0*/  STG.E.128 desc[UR6][R2.64], R4 ;  /* 0x0000000402007986 */ /* 0x0001e6000c101d06 */
[----:B------:R-:W-:Y:S05]  /*71b0*/  @!P0 BRA `(.L_x_5934) ;  /* 0xffffff9000208947 */ /* 0x000fea000383ffff */
[----:B------:R-:W-:Y:S05]  /*71c0*/  BSYNC B0 ;  /* 0x0000000000007941 */ /* 0x000fea0003800000 */
.L_x_5920:
[----:B------:R-:W-:Y:S05]  /*71d0*/  EXIT ;  /* 0x000000000000794d */ /* 0x000fea0003800000 */
.L_x_5921:
        /* <DEDUP_REMOVED lines=8> */
.L_x_5936:
[----:B------:R-:W-:Y:S05]  /*7260*/  BSYNC B1 ;  /* 0x0000000000017941 */ /* 0x000fea0003800000 */
.L_x_5935:
        /* <DEDUP_REMOVED lines=8> */
.L_x_5937:
[----:B------:R-:W-:Y:S02]  /*72f0*/  MOV R13, R96 ;  /* 0x00000060000d7202 */ /* 0x000fe40000000f00 */
[----:B------:R-:W-:-:S07]  /*7300*/  MOV R59, R14 ;  /* 0x0000000e003b7202 */ /* 0x000fce0000000f00 */
[----:B------:R-:W-:Y:S05]  /*7310*/  WARPSYNC.COLLECTIVE R15, `(.L_x_5938) ;  /* 0x000000000f087348 */ /* 0x000fea0003c00000 */
[----:B------:R0:W1:Y:S02]  /*7320*/  SHFL.DOWN P6, R14, R13, R12, R11 ;  /* 0x0800000c0d0e7389 */ /* 0x00006400000c000b */
[----:B01----:R-:W-:Y:S05]  /*7330*/  ENDCOLLECTIVE ;  /* 0x000000000000791b */ /* 0x003fea0003800000 */
.L_x_5938:
[----:B------:R-:W-:Y:S05]  /*7340*/  BRA `(.L_x_5939) ;  /* 0xffffffcc00c87947 */ /* 0x000fea000383ffff */
.L_x_5923:
        /* <DEDUP_REMOVED lines=8> */
.L_x_5941:
[----:B------:R-:W-:Y:S05]  /*73d0*/  BSYNC B1 ;  /* 0x0000000000017941 */ /* 0x000fea0003800000 */
.L_x_5940:
        /* <DEDUP_REMOVED lines=8> */
.L_x_5942:
[----:B------:R-:W-:Y:S02]  /*7460*/  MOV R13, R56 ;  /* 0x00000038000d7202 */ /* 0x000fe40000000f00 */
[----:B------:R-:W-:-:S07]  /*7470*/  MOV R58, R14 ;  /* 0x0000000e003a7202 */ /* 0x000fce0000000f00 */
[----:B------:R-:W-:Y:S05]  /*7480*/  WARPSYNC.COLLECTIVE R15, `(.L_x_5943) ;  /* 0x000000000f087348 */ /* 0x000fea0003c00000 */
[----:B------:R0:W1:Y:S02]  /*7490*/  SHFL.DOWN P6, R14, R13, R12, R11 ;  /* 0x0800000c0d0e7389 */ /* 0x00006400000c000b */
[----:B01----:R-:W-:Y:S05]  /*74a0*/  ENDCOLLECTIVE ;  /* 0x000000000000791b */ /* 0x003fea0003800000 */
.L_x_5943:
[----:B------:R-:W-:Y:S05]  /*74b0*/  BRA `(.L_x_5944) ;  /* 0xffffffcc00bc7947 */ /* 0x000fea000383ffff */
.L_x_5925:
        /* <DEDUP_REMOVED lines=8> */
.L_x_5946:
[----:B------:R-:W-:Y:S05]  /*7540*/  BSYNC B1 ;  /* 0x0000000000017941 */ /* 0x000fea0003800000 */
.L_x_5945:
        /* <DEDUP_REMOVED lines=8> */
.L_x_5947:
[----:B------:R-:W-:Y:S02]  /*75d0*/  MOV R13, R56 ;  /* 0x00000038000d7202 */ /* 0x000fe40000000f00 */
[----:B------:R-:W-:-:S07]  /*75e0*/  MOV R58, R14 ;  /* 0x0000000e003a7202 */ /* 0x000fce0000000f00 */
[----:B------:R-:W-:Y:S05]  /*75f0*/  WARPSYNC.COLLECTIVE R15, `(.L_x_5948) ;  /* 0x000000000f087348 */ /* 0x000fea0003c00000 */
[----:B------:R0:W1:Y:S02]  /*7600*/  SHFL.DOWN P6, R14, R13, R12, R11 ;  /* 0x0800000c0d0e7389 */ /* 0x00006400000c000b */
[----:B01----:R-:W-:Y:S05]  /*7610*/  ENDCOLLECTIVE ;  /* 0x000000000000791b */ /* 0x003fea0003800000 */
.L_x_5948:
[----:B------:R-:W-:Y:S05]  /*7620*/  BRA `(.L_x_5949) ;  /* 0xffffffcc00b47947 */ /* 0x000fea000383ffff */
.L_x_5927:
        /* <DEDUP_REMOVED lines=8> */
.L_x_5951:
[----:B------:R-:W-:Y:S05]  /*76b0*/  BSYNC B1 ;  /* 0x0000000000017941 */ /* 0x000fea0003800000 */
.L_x_5950:
        /* <DEDUP_REMOVED lines=8> */
.L_x_5952:
[----:B------:R-:W-:Y:S02]  /*7740*/  MOV R13, R56 ;  /* 0x00000038000d7202 */ /* 0x000fe40000000f00 */
[----:B------:R-:W-:-:S07]  /*7750*/  MOV R58, R14 ;  /* 0x0000000e003a7202 */ /* 0x000fce0000000f00 */
[----:B------:R-:W-:Y:S05]  /*7760*/  WARPSYNC.COLLECTIVE R15, `(.L_x_5953) ;  /* 0x000000000f087348 */ /* 0x000fea0003c00000 */
[----:B------:R0:W1:Y:S02]  /*7770*/  SHFL.DOWN P6, R14, R13, R12, R11 ;  /* 0x0800000c0d0e7389 */ /* 0x00006400000c000b */
[----:B01----:R-:W-:Y:S05]  /*7780*/  ENDCOLLECTIVE ;  /* 0x000000000000791b */ /* 0x003fea0003800000 */
.L_x_5953:
[----:B------:R-:W-:Y:S05]  /*7790*/  BRA `(.L_x_5954) ;  /* 0xffffffcc00ac7947 */ /* 0x000fea000383ffff */
.L_x_5929:
        /* <DEDUP_REMOVED lines=8> */
.L_x_5956:
[----:B------:R-:W-:Y:S05]  /*7820*/  BSYNC B1 ;  /* 0x0000000000017941 */ /* 0x000fea0003800000 */
.L_x_5955:
        /* <DEDUP_REMOVED lines=8> */
.L_x_5957:
[----:B------:R-:W-:Y:S02]  /*78b0*/  MOV R13, R56 ;  /* 0x00000038000d7202 */ /* 0x000fe40000000f00 */
[----:B------:R-:W-:-:S07]  /*78c0*/  MOV R58, R14 ;  /* 0x0000000e003a7202 */ /* 0x000fce0000000f00 */
[----:B------:R-:W-:Y:S05]  /*78d0*/  WARPSYNC.COLLECTIVE R15, `(.L_x_5958) ;  /* 0x000000000f087348 */ /* 0x000fea0003c00000 */
[----:B------:R0:W1:Y:S02]  /*78e0*/  SHFL.DOWN P6, R14, R13, R12, R11 ;  /* 0x0800000c0d0e7389 */ /* 0x00006400000c000b */
[----:B01----:R-:W-:Y:S05]  /*78f0*/  ENDCOLLECTIVE ;  /* 0x000000000000791b */ /* 0x003fea0003800000 */
.L_x_5958:
[----:B------:R-:W-:Y:S05]  /*7900*/  BRA `(.L_x_5959) ;  /* 0xffffffcc00a47947 */ /* 0x000fea000383ffff */
.L_x_5931:
        /* <DEDUP_REMOVED lines=8> */
.L_x_5961:
[----:B------:R-:W-:Y:S05]  /*7990*/  BSYNC B1 ;  /* 0x0000000000017941 */ /* 0x000fea0003800000 */
.L_x_5960:
        /* <DEDUP_REMOVED lines=8> */
.L_x_5962:
[----:B------:R-:W-:Y:S02]  /*7a20*/  MOV R13, R56 ;  /* 0x00000038000d7202 */ /* 0x000fe40000000f00 */
[----:B------:R-:W-:-:S07]  /*7a30*/  MOV R57, R14 ;  /* 0x0000000e00397202 */ /* 0x000fce0000000f00 */
[----:B------:R-:W-:Y:S05]  /*7a40*/  WARPSYNC.COLLECTIVE R15, `(.L_x_5963) ;  /* 0x000000000f087348 */ /* 0x000fea0003c00000 */
[----:B------:R0:W1:Y:S02]  /*7a50*/  SHFL.IDX P6, R14, R13, R12, R11 ;  /* 0x0000000c0d0e7389 */ /* 0x00006400000c000b */
[----:B01----:R-:W-:Y:S05]  /*7a60*/  ENDCOLLECTIVE ;  /* 0x000000000000791b */ /* 0x003fea0003800000 */
.L_x_5963:
[----:B------:R-:W-:Y:S05]  /*7a70*/  BRA `(.L_x_5964) ;  /* 0xffffffcc009c7947 */ /* 0x000fea000383ffff */
.L_x_5965:
        /* <DEDUP_REMOVED lines=16> */
.L_x_7571:


//--------------------- .text._Z17LayerNormWarpImplI19BiasAddResidualLoadI6__halffE11AffineStoreIfS1_EfLi8ELi96ELi64ELi32ELi1ELb1EEvT_T0_iidPT1_S8_ --------------------------
	.section	.text._Z17LayerNormWarpImplI19BiasAddResidualLoadI6__halffE11AffineStoreIfS1_EfLi8ELi96ELi64ELi32ELi1ELb1EEvT_T0_iidPT1_S8_,"ax",@progbits
	.align	128
        .global         _Z17LayerNormWarpImplI19BiasAddResidualLoadI6__halffE11AffineStoreIfS1_EfLi8ELi96ELi64ELi32ELi1ELb1EEvT_T0_iidPT1_S8_
        .type           _Z17LayerNormWarpImplI19BiasAddResidualLoadI6__halffE11AffineStoreIfS1_EfLi8ELi96ELi64ELi32ELi1ELb1EEvT_T0_iidPT1_S8_,@function
        .size           _Z17LayerNormWarpImplI19BiasAddResidualLoadI6__halffE11AffineStoreIfS1_EfLi8ELi96ELi64ELi32ELi1ELb1EEvT_T0_iidPT1_S8_,(.L_x_7572 - _Z17LayerNormWarpImplI19BiasAddResidualLoadI6__halffE11AffineStoreIfS1_EfLi8ELi96ELi64ELi32ELi1ELb1EEvT_T0_iidPT1_S8_)
        .other          _Z17LayerNormWarpImplI19BiasAddResidualLoadI6__halffE11AffineStoreIfS1_EfLi8ELi96ELi64ELi32ELi1ELb1EEvT_T0_iidPT1_S8_,@"STO_CUDA_ENTRY STV_DEFAULT"
_Z17LayerNormWarpImplI19BiasAddResidualLoadI6__halffE11AffineStoreIfS1_EfLi8ELi96ELi64ELi32ELi1ELb1EEvT_T0_iidPT1_S8_:
.text._Z17LayerNormWarpImplI19BiasAddResidualLoadI6__halffE11AffineStoreIfS1_EfLi8ELi96ELi64ELi32ELi1ELb1EEvT_T0_iidPT1_S8_:
[----:B------:R-:W0:Y:S01]  /*0000*/  LDC R1, c[0x0][0x37c] ;  /* 0x0000df00ff017b82 */ /* 0x000e220000000800 */
[----:B------:R-:W1:Y:S01]  /*0010*/  LDCU UR4, c[0x0][0x3c4] ;  /* 0x00007880ff0477ac */ /* 0x000e620008000800 */
[----:B------:R-:W2:Y:S01]  /*0020*/  LDCU UR40, c[0x0][0x3c0] ;  /* 0x00007800ff2877ac */ /* 0x000ea20008000800 */
[----:B------:R-:W3:Y:S01]  /*0030*/  LDCU.128 UR36, c[0x0][0x3d0] ;  /* 0x00007a00ff2477ac */ /* 0x000ee20008000c00 */
        /* <DEDUP_REMOVED lines=18> */
.L_x_5966:
        /* <DEDUP_REMOVED lines=13> */
[----:B--2---:R-:W2:Y:S07]  /*0230*/  F2F.F32.F64 R3, UR6 ;  /* 0x0000000600037d10 */ /* 0x004eae0008301000 */
[----:B------:R-:W2:Y:S01]  /*0240*/  LDC.64 R112, c[0x0][0x358] ;  /* 0x0000d600ff707b82 */ /* 0x000ea20000000a00 */
[----:B-1----:R-:W-:-:S05]  /*0250*/  SHF.L.U32 R5, R2, 0x3, RZ ;  /* 0x0000000302057819 */ /* 0x002fca00000006ff */
[----:B---3--:R-:W-:-:S04]  /*0260*/  IMAD.WIDE.U32 R122, R5, 0x2, R122 ;  /* 0x00000002057a7825 */ /* 0x008fc800078e007a */
[----:B-----5:R-:W-:-:S04]  /*0270*/  IMAD.WIDE.U32 R118, R5, 0x2, R118 ;  /* 0x0000000205767825 */ /* 0x020fc800078e0076 */
[----:B0-----:R-:W-:-:S04]  /*0280*/  IMAD.WIDE.U32 R116, R5, 0x2, R116 ;  /* 0x0000000205747825 */ /* 0x001fc800078e0074 */
[----:B----4-:R-:W-:-:S07]  /*0290*/  IMAD R5, R0, UR4, RZ ;  /* 0x0000000400057c24 */ /* 0x010fce000f8e02ff */
.L_x_6003:
[----:B012---:R-:W0:Y:S01]  /*02a0*/  LDC.64 R10, c[0x0][0x398] ;  /* 0x0000e600ff0a7b82 */ /* 0x007e220000000a00 */
[----:B------:R-:W-:Y:S02]  /*02b0*/  SHF.R.S32.HI R7, RZ, 0x1f, R4 ;  /* 0x0000001fff077819 */ /* 0x000fe40000011404 */
[----:B------:R-:W-:Y:S02]  /*02c0*/  SHF.L.U32 R128, R2, 0x3, RZ ;  /* 0x0000000302807819 */ /* 0x000fe400000006ff */
[----:B------:R-:W-:Y:S02]  /*02d0*/  MOV R129, RZ ;  /* 0x000000ff00817202 */ /* 0x000fe40000000f00 */
[C---:B--2---:R-:W-:Y:S01]  /*02e0*/  R2UR UR4, R112.reuse ;  /* 0x00000000700472ca */ /* 0x044fe200000e0000 */
        /* <DEDUP_REMOVED lines=10> */
[----:B---3--:R-:W3:Y:S01]  /*0390*/  LDG.E.128 R16, desc[UR6][R122.64] ;  /* 0x000000067a107981 */ /* 0x008ee2000c1e1d00 */
[----:B------:R-:W-:-:S03]  /*03a0*/  IADD3 R11, PT, PT, R131, R11, RZ ;  /* 0x0000000b830b7210 */ /* 0x000fc60007ffe0ff */
[----:B------:R-:W4:Y:S01]  /*03b0*/  LDG.E.128 R84, desc[UR6][R122.64+0x200] ;  /* 0x000200067a547981 */ /* 0x000f22000c1e1d00 */
[----:B------:R-:W-:-:S03]  /*03c0*/  SHF.R.S32.HI R9, RZ, 0x1f, R11 ;  /* 0x0000001fff097819 */ /* 0x000fc6000001140b */
[----:B------:R-:W5:Y:S01]  /*03d0*/  LDG.E.128 R20, desc[UR6][R122.64+0x400] ;  /* 0x000400067a147981 */ /* 0x000f62000c1e1d00 */
[----:B------:R-:W-:-:S03]  /*03e0*/  LEA.HI R0, P0, R9, R130, RZ, 0x3 ;  /* 0x0000008209007211 */ /* 0x000fc600078118ff */
[----:B------:R-:W5:Y:S01]  /*03f0*/  LDG.E.128 R44, desc[UR6][R122.64+0x600] ;  /* 0x000600067a2c7981 */ /* 0x000f62000c1e1d00 */
[----:B------:R-:W-:-:S03]  /*0400*/  SHF.L.U32 R53, R0, 0x1, RZ ;  /* 0x0000000100357819 */ /* 0x000fc600000006ff */
[----:B------:R-:W5:Y:S01]  /*0410*/  LDG.E.128 R48, desc[UR6][R122.64+0x800] ;  /* 0x000800067a307981 */ /* 0x000f62000c1e1d00 */
[----:B------:R-:W-:Y:S02]  /*0420*/  IADD3.X R9, PT, PT, RZ, R11, RZ, P0, !PT ;  /* 0x0000000bff097210 */ /* 0x000fe400007fe4ff */
[----:B------:R-:W-:Y:S01]  /*0430*/  LOP3.LUT R53, R53, 0xfffffff0, RZ, 0xc0, !PT ;  /* 0xfffffff035357812 */ /* 0x000fe200078ec0ff */
[----:B------:R-:W5:Y:S01]  /*0440*/  LDG.E.128 R72, desc[UR6][R122.64+0xa00] ;  /* 0x000a00067a487981 */ /* 0x000f62000c1e1d00 */
[----:B------:R-:W-:Y:S02]  /*0450*/  SHF.L.U64.HI R0, R0, 0x1, R9 ;  /* 0x0000000100007819 */ /* 0x000fe40000010209 */
[C---:B-1----:R-:W-:Y:S02]  /*0460*/  IADD3 R36, P0, PT, R53.reuse, R94, RZ ;  /* 0x0000005e35247210 */ /* 0x042fe40007f1e0ff */
[----:B--2---:R-:W-:Y:S02]  /*0470*/  IADD3 R52, P1, PT, R53, R92, RZ ;  /* 0x0000005c35347210 */ /* 0x004fe40007f3e0ff */
[----:B------:R-:W-:-:S02]  /*0480*/  IADD3.X R37, PT, PT, R0, R95, RZ, P0, !PT ;  /* 0x0000005f00257210 */ /* 0x000fc400007fe4ff */
[----:B------:R-:W-:-:S04]  /*0490*/  IADD3.X R53, PT, PT, R0, R93, RZ, P1, !PT ;  /* 0x0000005d00357210 */ /* 0x000fc80000ffe4ff */
[----:B------:R-:W2:Y:S04]  /*04a0*/  LDG.E.128 R36, desc[UR4][R36.64] ;  /* 0x0000000424247981 */ /* 0x000ea8000c1e1d00 */
[----:B------:R-:W2:Y:S01]  /*04b0*/  LDG.E.128 R52, desc[UR8][R52.64] ;  /* 0x0000000834347981 */ /* 0x000ea2000c1e1d00 */
        /* <DEDUP_REMOVED lines=26> */
[----:B------:R-:W5:Y:S04]  /*0660*/  LDG.E.128 R24, desc[UR4][R24.64] ;  /* 0x0000000418187981 */ /* 0x000f68000c1e1d00 */
[----:B------:R-:W5:Y:S01]  /*0670*/  LDG.E.128 R12, desc[UR8][R12.64] ;  /* 0x000000080c0c7981 */ /* 0x000f62000c1e1d00 */
        /* <DEDUP_REMOVED lines=31> */
[----:B------:R-:W-:Y:S01]  /*0870*/  LEA.HI R10, P0, R10, R9, RZ, 0x3 ;  /* 0x000000090a0a7211 */ /* 0x000fe200078118ff */
[----:B--2---:R-:W-:Y:S02]  /*0880*/  HADD2 R8, R36, R52 ;  /* 0x0000003424087230 */ /* 0x004fe40000000000 */
[----:B------:R-:W-:Y:S02]  /*0890*/  HFMA2 R37, R37, 1, 1, R53 ;  /* 0x3c003c0025257831 */ /* 0x000fe40000000035 */
[----:B---3--:R-:W-:Y:S02]  /*08a0*/  HADD2 R8, R8, R16 ;  /* 0x0000001008087230 */ /* 0x008fe40000000000 */
[----:B------:R-:W-:Y:S01]  /*08b0*/  HFMA2 R9, R38, 1, 1, R54 ;  /* 0x3c003c0026097831 */ /* 0x000fe20000000036 */
[----:B------:R-:W-:Y:S02]  /*08c0*/  IADD3.X R53, PT, PT, RZ, R0, RZ, P0, !PT ;  /* 0x00000000ff357210 */ /* 0x000fe400007fe4ff */
[----:B------:R-:W-:-:S02]  /*08d0*/  HADD2.F32 R0, -RZ, R8.H0_H0 ;  /* 0x20000008ff007230 */ /* 0x000fc40000004100 */
[----:B------:R-:W-:Y:S01]  /*08e0*/  HFMA2 R37, R37, 1, 1, R17 ;  /* 0x3c003c0025257831 */ /* 0x000fe20000000011 */
[C---:B------:R-:W-:Y:S01]  /*08f0*/  SHF.L.U64.HI R38, R10.reuse, 0x1, R53 ;  /* 0x000000010a267819 */ /* 0x040fe20000010235 */
[----:B------:R-:W-:Y:S01]  /*0900*/  HADD2.F32 R6, -RZ, R8.H1_H1 ;  /* 0x30000008ff067230 */ /* 0x000fe20000004100 */
[----:B------:R-:W-:Y:S01]  /*0910*/  SHF.L.U32 R10, R10, 0x1, RZ ;  /* 0x000000010a0a7819 */ /* 0x000fe200000006ff */
[----:B------:R-:W-:Y:S01]  /*0920*/  FADD R17, RZ, R0 ;  /* 0x00000000ff117221 */ /* 0x000fe20000000000 */
[----:B------:R-:W-:Y:S02]  /*0930*/  HFMA2 R18, R9, 1, 1, R18 ;  /* 0x3c003c0009127831 */ /* 0x000fe40000000012 */
[----:B------:R-:W-:Y:S01]  /*0940*/  LOP3.LUT R9, R10, 0xfffffff0, RZ, 0xc0, !PT ;  /* 0xfffffff00a097812 */ /* 0x000fe200078ec0ff */
[--C-:B------:R-:W-:Y:S01]  /*0950*/  FADD R56, R6, -R17.reuse ;  /* 0x8000001106387221 */ /* 0x100fe20000000000 */
[----:B------:R-:W-:Y:S02]  /*0960*/  HADD2 R16, R39, R55 ;  /* 0x0000003727107230 */ /* 0x000fe40000000000 */
[--C-:B------:R-:W-:Y:S01]  /*0970*/  HADD2.F32 R8, -RZ, R37.reuse.H0_H0 ;  /* 0x20000025ff087230 */ /* 0x100fe20000004100 */
[C---:B------:R-:W-:Y:S01]  /*0980*/  IADD3 R52, P0, PT, R9.reuse, R94, RZ ;  /* 0x0000005e09347210 */ /* 0x040fe20007f1e0ff */
[----:B------:R-:W-:Y:S01]  /*0990*/  FFMA R39, R56, 0.5, R17 ;  /* 0x3f00000038277823 */ /* 0x000fe20000000011 */
[----:B------:R-:W-:Y:S01]  /*09a0*/  IADD3 R36, P1, PT, R9, R92, RZ ;  /* 0x0000005c09247210 */ /* 0x000fe20007f3e0ff */
[----:B------:R-:W-:Y:S01]  /*09b0*/  HADD2.F32 R9, -RZ, R37.H1_H1 ;  /* 0x30000025ff097230 */ /* 0x000fe20000004100 */
[----:B------:R-:W-:Y:S01]  /*09c0*/  IADD3.X R53, PT, PT, R38, R95, RZ, P0, !PT ;  /* 0x0000005f26357210 */ /* 0x000fe200007fe4ff */
[--C-:B------:R-:W-:Y:S01]  /*09d0*/  FADD R58, R8, -R39.reuse ;  /* 0x80000027083a7221 */ /* 0x100fe20000000000 */
[----:B------:R-:W-:Y:S01]  /*09e0*/  IADD3.X R37, PT, PT, R38, R93, RZ, P1, !PT ;  /* 0x0000005d26257210 */ /* 0x000fe20000ffe4ff */
[----:B------:R-:W-:-:S02]  /*09f0*/  FADD R57, R6, -R39 ;  /* 0x8000002706397221 */ /* 0x000fc40000000000 */
[----:B------:R-:W-:Y:S01]  /*0a00*/  FFMA R59, R58, 0.3333333432674407959, R39 ;  /* 0x3eaaaaab3a3b7823 */ /* 0x000fe20000000027 */
[----:B------:R-:W2:Y:S01]  /*0a10*/  LDG.E.128 R52, desc[UR4][R52.64] ;  /* 0x0000000434347981 */ /* 0x000ea2000c1e1d00 */
[----:B------:R-:W-:-:S03]  /*0a20*/  FADD R17, R0, -R17 ;  /* 0x8000001100117221 */ /* 0x000fc60000000000 */
[----:B------:R-:W2:Y:S01]  /*0a30*/  LDG.E.128 R36, desc[UR8][R36.64] ;  /* 0x0000000824247981 */ /* 0x000ea2000c1e1d00 */
[--C-:B------:R-:W-:Y:S01]  /*0a40*/  FADD R60, R9, -R59.reuse ;  /* 0x8000003b093c7221 */ /* 0x100fe20000000000 */
[----:B------:R-:W-:Y:S01]  /*0a50*/  FFMA R17, R0, R17, RZ ;  /* 0x0000001100117223 */ /* 0x000fe200000000ff */
[--C-:B------:R-:W-:Y:S02]  /*0a60*/  HADD2.F32 R10, -RZ, R18.reuse.H0_H0 ;  /* 0x20000012ff0a7230 */ /* 0x100fe40000004100 */
[----:B------:R-:W-:Y:S01]  /*0a70*/  FFMA R61, R60, 0.25, R59 ;  /* 0x3e8000003c3d7823 */ /* 0x000fe2000000003b */
[----:B------:R-:W-:Y:S01]  /*0a80*/  FFMA R17, R56, R57, R17 ;  /* 0x0000003938117223 */ /* 0x000fe20000000011 */
[----:B------:R-:W-:Y:S02]  /*0a90*/  HFMA2 R19, R16, 1, 1, R19 ;  /* 0x3c003c0010137831 */ /* 0x000fe40000000013 */
[----:B------:R-:W-:Y:S01]  /*0aa0*/  FADD R56, R10, -R61 ;  /* 0x8000003d0a387221 */ /* 0x000fe20000000000 */
[----:B------:R-:W-:Y:S01]  /*0ab0*/  FADD R59, R8, -R59 ;  /* 0x8000003b083b7221 */ /* 0x000fe20000000000 */
[----:B------:R-:W-:-:S02]  /*0ac0*/  HADD2.F32 R16, -RZ, R18.H1_H1 ;  /* 0x30000012ff107230 */ /* 0x000fc40000004100 */
[----:B------:R-:W-:Y:S01]  /*0ad0*/  FFMA R57, R56, 0.20000000298023223877, R61 ;  /* 0x3e4ccccd38397823 */ /* 0x000fe2000000003d */
[----:B------:R-:W-:Y:S01]  /*0ae0*/  FFMA R17, R58, R59, R17 ;  /* 0x0000003b3a117223 */ /* 0x000fe20000000011 */
[----:B------:R-:W-:Y:S02]  /*0af0*/  FADD R61, R9, -R61 ;  /* 0x8000003d093d7221 */ /* 0x000fe40000000000 */
[--C-:B------:R-:W-:Y:S01]  /*0b00*/  FADD R58, R16, -R57.reuse ;  /* 0x80000039103a7221 */ /* 0x100fe20000000000 */
[----:B------:R-:W-:Y:S01]  /*0b10*/  FADD R18, R10, -R57 ;  /* 0x800000390a127221 */ /* 0x000fe20000000000 */
[----:B------:R-:W-:Y:S01]  /*0b20*/  FFMA R61, R60, R61, R17 ;  /* 0x0000003d3c3d7223 */ /* 0x000fe20000000011 */
[----:B------:R-:W-:Y:S02]  /*0b30*/  HADD2.F32 R17, -RZ, R19.H0_H0 ;  /* 0x20000013ff117230 */ /* 0x000fe40000004100 */
[----:B------:R-:W-:Y:S01]  /*0b40*/  FFMA R57, R58, 0.16666667163372039795, R57 ;  /* 0x3e2aaaab3a397823 */ /* 0x000fe20000000039 */
[----:B------:R-:W-:Y:S01]  /*0b50*/  FFMA R61, R56, R18, R61 ;  /* 0x00000012383d7223 */ /* 0x000fe2000000003d */
[----:B------:R-:W-:-:S02]  /*0b60*/  IADD3 R62, P0, PT, R130, 0x600, RZ ;  /* 0x00000600823e7810 */ /* 0x000fc40007f1e0ff */
[C-C-:B------:R-:W-:Y:S01]  /*0b70*/  FADD R56, R17.reuse, -R57.reuse ;  /* 0x8000003911387221 */ /* 0x140fe20000000000 */
[----:B------:R-:W-:Y:S02]  /*0b80*/  HADD2.F32 R18, -RZ, R19.H1_H1 ;  /* 0x30000013ff127230 */ /* 0x000fe40000004100 */
[--C-:B------:R-:W-:Y:S01]  /*0b90*/  FADD R19, R16, -R57.reuse ;  /* 0x8000003910137221 */ /* 0x100fe20000000000 */
[----:B------:R-:W-:Y:S01]  /*0ba0*/  IADD3.X R59, PT, PT, RZ, R11, RZ, P0, !PT ;  /* 0x0000000bff3b7210 */ /* 0x000fe200007fe4ff */
[----:B------:R-:W-:Y:S01]  /*0bb0*/  FFMA R57, R56, 0.14285714924335479736, R57 ;  /* 0x3e12492538397823 */ /* 0x000fe20000000039 */
[----:B----4-:R-:W-:Y:S02]  /*0bc0*/  HFMA2 R80, R76, 1, 1, R80 ;  /* 0x3c003c004c507831 */ /* 0x010fe40000000050 */
[----:B------:R-:W-:Y:S01]  /*0bd0*/  FFMA R19, R58, R19, R61 ;  /* 0x000000133a137223 */ /* 0x000fe2000000003d */
[----:B------:R-:W-:Y:S01]  /*0be0*/  SHF.R.S32.HI R69, RZ, 0x1f, R59 ;  /* 0x0000001fff457819 */ /* 0x000fe2000001143b */
[--C-:B------:R-:W-:Y:S01]  /*0bf0*/  FADD R60, R18, -R57.reuse ;  /* 0x80000039123c7221 */ /* 0x100fe20000000000 */
[----:B------:R-:W-:-:S02]  /*0c00*/  FADD R58, R17, -R57 ;  /* 0x80000039113a7221 */ /* 0x000fc40000000000 */
[----:B------:R-:W-:Y:S01]  /*0c10*/  LEA.HI R69, P0, R69, R62, RZ, 0x3 ;  /* 0x0000003e45457211 */ /* 0x000fe200078118ff */
[----:B------:R-:W-:Y:S01]  /*0c20*/  FFMA R57, R60, 0.125, R57 ;  /* 0x3e0000003c397823 */ /* 0x000fe20000000039 */
[----:B------:R-:W-:Y:S01]  /*0c30*/  FFMA R19, R56, R58, R19 ;  /* 0x0000003a38137223 */ /* 0x000fe20000000013 */
[----:B------:R-:W-:Y:S02]  /*0c40*/  HADD2 R80, R80, R84 ;  /* 0x0000005450507230 */ /* 0x000fe40000000000 */
[----:B------:R-:W-:Y:S01]  /*0c50*/  FADD R76, R18, -R57 ;  /* 0x80000039124c7221 */ /* 0x000fe20000000000 */
[----:B------:R-:W-:Y:S01]  /*0c60*/  IADD3.X R58, PT, PT, RZ, R59, RZ, P0, !PT ;  /* 0x0000003bff3a7210 */ /* 0x000fe200007fe4ff */
[----:B------:R-:W-:Y:S02]  /*0c70*/  HFMA2 R77, R77, 1, 1, R81 ;  /* 0x3c003c004d4d7831 */ /* 0x000fe40000000051 */
[----:B------:R-:W-:Y:S01]  /*0c80*/  FFMA R76, R60, R76, R19 ;  /* 0x0000004c3c4c7223 */ /* 0x000fe20000000013 */
[C---:B------:R-:W-:Y:S01]  /*0c90*/  SHF.L.U64.HI R58, R69.reuse, 0x1, R58 ;  /* 0x00000001453a7819 */ /* 0x040fe2000001023a */
[--C-:B------:R-:W-:Y:S01]  /*0ca0*/  HADD2.F32 R19, -RZ, R80.reuse.H0_H0 ;  /* 0x20000050ff137230 */ /* 0x100fe20000004100 */
[----:B------:R-:W-:Y:S01]  /*0cb0*/  SHF.L.U32 R69, R69, 0x1, RZ ;  /* 0x0000000145457819 */ /* 0x000fe200000006ff */
[----:B------:R-:W-:-:S02]  /*0cc0*/  HADD2.F32 R88, -RZ, R80.H1_H1 ;  /* 0x30000050ff587230 */ /* 0x000fc40000004100 */
[----:B------:R-:W-:Y:S01]  /*0cd0*/  HFMA2 R78, R78, 1, 1, R82 ;  /* 0x3c003c004e4e7831 */ /* 0x000fe20000000052 */
[----:B------:R-:W3:Y:S01]  /*0ce0*/  LDG.E.128 R60, desc[UR6][R122.64+0xc00] ;  /* 0x000c00067a3c7981 */ /* 0x000ee2000c1e1d00 */
[----:B------:R-:W-:Y:S01]  /*0cf0*/  LOP3.LUT R69, R69, 0xfffffff0, RZ, 0xc0, !PT ;  /* 0xfffffff045457812 */ /* 0x000fe200078ec0ff */
[----:B------:R-:W-:Y:S01]  /*0d00*/  FADD R80, -R57, R19 ;  /* 0x0000001339507221 */ /* 0x000fe20000000100 */
[----:B------:R-:W-:Y:S02]  /*0d10*/  HFMA2 R77, R77, 1, 1, R85 ;  /* 0x3c003c004d4d7831 */ /* 0x000fe40000000055 */
[C---:B------:R-:W-:Y:S01]  /*0d20*/  IADD3 R56, P0, PT, R69.reuse, R94, RZ ;  /* 0x0000005e45387210 */ /* 0x040fe20007f1e0ff */
[----:B------:R-:W-:Y:S01]  /*0d30*/  FFMA R81, R80, 0.11111111193895339966, R57 ;  /* 0x3de38e3950517823 */ /* 0x000fe20000000039 */
[----:B------:R-:W-:Y:S02]  /*0d40*/  IADD3 R68, P1, PT, R69, R92, RZ ;  /* 0x0000005c45447210 */ /* 0x000fe40007f3e0ff */
[----:B------:R-:W-:Y:S01]  /*0d50*/  IADD3.X R57, PT, PT, R58, R95, RZ, P0, !PT ;  /* 0x0000005f3a397210 */ /* 0x000fe200007fe4ff */
[----:B------:R-:W-:Y:S01]  /*0d60*/  FADD R84, R88, -R81 ;  /* 0x8000005158547221 */ /* 0x000fe20000000000 */
[----:B------:R-:W-:Y:S01]  /*0d70*/  IADD3.X R69, PT, PT, R58, R93, RZ, P1, !PT ;  /* 0x0000005d3a457210 */ /* 0x000fe20000ffe4ff */
[----:B------:R-:W-:-:S02]  /*0d80*/  HADD2.F32 R89, -RZ, R77.H0_H0 ;  /* 0x2000004dff597230 */ /* 0x000fc40000004100 */
[----:B------:R-:W-:Y:S02]  /*0d90*/  HADD2.F32 R90, -RZ, R77.H1_H1 ;  /* 0x3000004dff5a7230 */ /* 0x000fe40000004100 */
[----:B------:R-:W-:Y:S01]  /*0da0*/  FFMA R77, R84, 0.10000000149011611938, R81 ;  /* 0x3dcccccd544d7823 */ /* 0x000fe20000000051 */
[----:B------:R-:W4:Y:S04]  /*0db0*/  LDG.E.128 R56, desc[UR4][R56.64] ;  /* 0x0000000438387981 */ /* 0x000f28000c1e1d00 */
[----:B------:R-:W4:Y:S01]  /*0dc0*/  LDG.E.128 R68, desc[UR8][R68.64] ;  /* 0x0000000844447981 */ /* 0x000f22000c1e1d00 */
[----:B------:R-:W-:Y:S01]  /*0dd0*/  FADD R85, R89, -R77 ;  /* 0x8000004d59557221 */ /* 0x000fe20000000000 */
[----:B------:R-:W-:Y:S01]  /*0de0*/  FADD R81, R19, -R81 ;  /* 0x8000005113517221 */ /* 0x000fe20000000000 */
[----:B------:R-:W-:-:S02]  /*0df0*/  HADD2 R78, R78, R86 ;  /* 0x000000564e4e7230 */ /* 0x000fc40000000000 */
[--C-:B------:R-:W-:Y:S01]  /*0e00*/  FFMA R82, R85, 0.090909093618392944336, R77.reuse ;  /* 0x3dba2e8c55527823 */ /* 0x100fe2000000004d */
[----:B------:R-:W-:Y:S01]  /*0e10*/  FFMA R76, R80, R81, R76 ;  /* 0x00000051504c7223 */ /* 0x000fe2000000004c */
[----:B------:R-:W-:Y:S02]  /*0e20*/  HFMA2 R79, R79, 1, 1, R83 ;  /* 0x3c003c004f4f7831 */ /* 0x000fe40000000053 */
[--C-:B------:R-:W-:Y:S01]  /*0e30*/  FADD R81, R90, -R82.reuse ;  /* 0x800000525a517221 */ /* 0x100fe20000000000 */
[----:B------:R-:W-:Y:S01]  /*0e40*/  FADD R77, R88, -R77 ;  /* 0x8000004d584d7221 */ /* 0x000fe20000000000 */
[----:B------:R-:W-:Y:S02]  /*0e50*/  HADD2.F32 R91, -RZ, R78.H0_H0 ;  /* 0x2000004eff5b7230 */ /* 0x000fe40000004100 */
[----:B------:R-:W-:Y:S01]  /*0e60*/  FFMA R80, R81, 0.083333335816860198975, R82 ;  /* 0x3daaaaab51507823 */ /* 0x000fe20000000052 */
[----:B------:R-:W-:Y:S01]  /*0e70*/  FFMA R76, R84, R77, R76 ;  /* 0x0000004d544c7223 */ /* 0x000fe2000000004c */
[----:B------:R-:W-:-:S02]  /*0e80*/  HFMA2 R87, R79, 1, 1, R87 ;  /* 0x3c003c004f577831 */ /* 0x000fc40000000057 */
[----:B------:R-:W-:Y:S01]  /*0e90*/  FADD R77, R91, -R80 ;  /* 0x800000505b4d7221 */ /* 0x000fe20000000000 */
[----:B------:R-:W-:Y:S01]  /*0ea0*/  FADD R82, R89, -R82 ;  /* 0x8000005259527221 */ /* 0x000fe20000000000 */
[----:B------:R-:W-:Y:S02]  /*0eb0*/  HADD2.F32 R96, -RZ, R78.H1_H1 ;  /* 0x3000004eff607230 */ /* 0x000fe40000004100 */
[----:B------:R-:W-:Y:S01]  /*0ec0*/  FFMA R78, R77, 0.076923079788684844971, R80 ;  /* 0x3d9d89d94d4e7823 */ /* 0x000fe20000000050 */
[----:B------:R-:W-:Y:S01]  /*0ed0*/  FFMA R76, R85, R82, R76 ;  /* 0x00000052554c7223 */ /* 0x000fe2000000004c */
[----:B------:R-:W-:Y:S01]  /*0ee0*/  FADD R80, R90, -R80 ;  /* 0x800000505a507221 */ /* 0x000fe20000000000 */
[----:B------:R-:W-:Y:S01]  /*0ef0*/  IADD3 R82, P0, PT, R130, 0x700, RZ ;  /* 0x0000070082527810 */ /* 0x000fe20007f1e0ff */
[----:B------:R-:W-:Y:S01]  /*0f00*/  FADD R79, R96, -R78 ;  /* 0x8000004e604f7221 */ /* 0x000fe20000000000 */
[----:B------:R-:W-:Y:S02]  /*0f10*/  HADD2.F32 R97, -RZ, R87.H0_H0 ;  /* 0x20000057ff617230 */ /* 0x000fe40000004100 */
[----:B------:R-:W-:Y:S01]  /*0f20*/  FFMA R76, R81, R80, R76 ;  /* 0x00000050514c7223 */ /* 0x000fe2000000004c */
[----:B------:R-:W-:Y:S01]  /*0f30*/  IADD3.X R84, PT, PT, RZ, R11, RZ, P0, !PT ;  /* 0x0000000bff547210 */ /* 0x000fe200007fe4ff */
[--C-:B------:R-:W-:Y:S01]  /*0f40*/  FFMA R80, R79, 0.071428574621677398682, R78.reuse ;  /* 0x3d9249254f507823 */ /* 0x100fe2000000004e */
[----:B------:R-:W-:-:S02]  /*0f50*/  FADD R78, R91, -R78 ;  /* 0x8000004e5b4e7221 */ /* 0x000fc40000000000 */
[----:B------:R-:W-:Y:S01]  /*0f60*/  SHF.R.S32.HI R83, RZ, 0x1f, R84 ;  /* 0x0000001fff537819 */ /* 0x000fe20000011454 */
[----:B------:R-:W-:Y:S01]  /*0f70*/  FADD R81, R97, -R80 ;  /* 0x8000005061517221 */ /* 0x000fe20000000000 */
[----:B------:R-:W-:Y:S01]  /*0f80*/  FFMA R76, R77, R78, R76 ;  /* 0x0000004e4d4c7223 */ /* 0x000fe2000000004c */
[--C-:B------:R-:W-:Y:S01]  /*0f90*/  FADD R77, R96, -R80.reuse ;  /* 0x80000050604d7221 */ /* 0x100fe20000000000 */
[----:B------:R-:W-:Y:S01]  /*0fa0*/  LEA.HI R83, P0, R83, R82, RZ, 0x3 ;  /* 0x0000005253537211 */ /* 0x000fe200078118ff */
[----:B------:R-:W-:Y:S01]  /*0fb0*/  FFMA R78, R81, 0.066666670143604278564, R80 ;  /* 0x3d888889514e7823 */ /* 0x000fe20000000050 */
[----:B-----5:R-:W-:Y:S02]  /*0fc0*/  HFMA2 R12, R24, 1, 1, R12 ;  /* 0x3c003c00180c7831 */ /* 0x020fe4000000000c */
[----:B------:R-:W-:Y:S01]  /*0fd0*/  FFMA R76, R79, R77, R76 ;  /* 0x0000004d4f4c7223 */ /* 0x000fe2000000004c */
[----:B------:R-:W-:Y:S01]  /*0fe0*/  SHF.L.U32 R24, R83, 0x1, RZ ;  /* 0x0000000153187819 */ /* 0x000fe200000006ff */
[----:B------:R-:W-:Y:S01]  /*0ff0*/  FADD R77, R97, -R78 ;  /* 0x8000004e614d7221 */ /* 0x000fe20000000000 */
[----:B------:R-:W-:-:S03]  /*1000*/  IADD3.X R82, PT, PT, RZ, R84, RZ, P0, !PT ;  /* 0x00000054ff527210 */ /* 0x000fc600007fe4ff */
[----:B------:R-:W-:Y:S01]  /*1010*/  FFMA R84, R81, R77, R76 ;  /* 0x0000004d51547223 */ /* 0x000fe2000000004c */
[----:B------:R-:W-:Y:S01]  /*1020*/  LOP3.LUT R81, R24, 0xfffffff0, RZ, 0xc0, !PT ;  /* 0xfffffff018517812 */ /* 0x000fe200078ec0ff */
[----:B------:R-:W-:Y:S02]  /*1030*/  HADD2 R79, R12, R20 ;  /* 0x000000140c4f7230 */ /* 0x000fe40000000000 */
[----:B------:R-:W-:Y:S01]  /*1040*/  HADD2.F32 R20, -RZ, R87.H1_H1 ;  /* 0x30000057ff147230 */ /* 0x000fe20000004100 */
[----:B------:R-:W-:Y:S01]  /*1050*/  SHF.L.U64.HI R82, R83, 0x1, R82 ;  /* 0x0000000153527819 */ /* 0x000fe20000010252 */
[----:B------:R-:W-:Y:S01]  /*1060*/  HFMA2 R12, R25, 1, 1, R13 ;  /* 0x3c003c00190c7831 */ /* 0x000fe2000000000d */
[C---:B------:R-:W-:Y:S02]  /*1070*/  IADD3 R76, P0, PT, R81.reuse, R94, RZ ;  /* 0x0000005e514c7210 */ /* 0x040fe40007f1e0ff */
[----:B------:R-:W-:Y:S01]  /*1080*/  IADD3 R80, P1, PT, R81, R92, RZ ;  /* 0x0000005c51507210 */ /* 0x000fe20007f3e0ff */
[----:B------:R-:W-:Y:S01]  /*1090*/  FADD R13, R20, -R78 ;  /* 0x8000004e140d7221 */ /* 0x000fe20000000000 */
[----:B------:R-:W-:-:S02]  /*10a0*/  IADD3.X R77, PT, PT, R82, R95, RZ, P0, !PT ;  /* 0x0000005f524d7210 */ /* 0x000fc400007fe4ff */
[----:B------:R-:W-:Y:S01]  /*10b0*/  IADD3.X R81, PT, PT, R82, R93, RZ, P1, !PT ;  /* 0x0000005d52517210 */ /* 0x000fe20000ffe4ff */
[----:B------:R-:W-:Y:S02]  /*10c0*/  HADD2.F32 R24, -RZ, R79.H0_H0 ;  /* 0x2000004fff187230 */ /* 0x000fe40000004100 */
[----:B------:R-:W-:Y:S01]  /*10d0*/  FFMA R25, R13, 0.0625, R78 ;  /* 0x3d8000000d197823 */ /* 0x000fe2000000004e */
[----:B------:R-:W-:Y:S02]  /*10e0*/  HFMA2 R12, R12, 1, 1, R21 ;  /* 0x3c003c000c0c7831 */ /* 0x000fe40000000015 */
[----:B------:R-:W-:Y:S02]  /*10f0*/  HADD2.F32 R21, -RZ, R79.H1_H1 ;  /* 0x3000004fff157230 */ /* 0x000fe40000004100 */
[----:B------:R-:W5:Y:S01]  /*1100*/  LDG.E.128 R76, desc[UR4][R76.64] ;  /* 0x000000044c4c7981 */ /* 0x000f62000c1e1d00 */
[----:B------:R-:W-:-:S03]  /*1110*/  FADD R85, R20, -R25 ;  /* 0x8000001914557221 */ /* 0x000fc60000000000 */
[----:B------:R-:W5:Y:S01]  /*1120*/  LDG.E.128 R80, desc[UR8][R80.64] ;  /* 0x0000000850507981 */ /* 0x000f62000c1e1d00 */
[----:B------:R-:W-:Y:S01]  /*1130*/  FADD R98, -R25, R24 ;  /* 0x0000001819627221 */ /* 0x000fe20000000100 */
[----:B------:R-:W-:Y:S02]  /*1140*/  FFMA R13, R13, R85, R84 ;  /* 0x000000550d0d7223 */ /* 0x000fe40000000054 */
[----:B------:R-:W5:Y:S01]  /*1150*/  LDG.E.128 R84, desc[UR6][R122.64+0xe00] ;  /* 0x000e00067a547981 */ /* 0x000f62000c1e1d00 */
[----:B------:R-:W-:Y:S01]  /*1160*/  FFMA R99, R98, 0.058823529630899429321, R25 ;  /* 0x3d70f0f162637823 */ /* 0x000fe20000000019 */
[----:B------:R-:W-:-:S03]  /*1170*/  HFMA2 R14, R26, 1, 1, R14 ;  /* 0x3c003c001a0e7831 */ /* 0x000fc6000000000e */
[--C-:B------:R-:W-:Y:S01]  /*1180*/  FADD R101, R21, -R99.reuse ;  /* 0x8000006315657221 */ /* 0x100fe20000000000 */
[----:B------:R-:W-:Y:S02]  /*1190*/  HADD2.F32 R25, -RZ, R12.H0_H0 ;  /* 0x2000000cff197230 */ /* 0x000fe40000004100 */
[--C-:B------:R-:W-:Y:S01]  /*11a0*/  FADD R100, R24, -R99.reuse ;  /* 0x8000006318647221 */ /* 0x100fe20000000000 */
[----:B------:R-:W-:-:S03]  /*11b0*/  FFMA R102, R101, 0.055555555969476699829, R99 ;  /* 0x3d638e3965667823 */ /* 0x000fc60000000063 */
[----:B------:R-:W-:Y:S01]  /*11c0*/  FFMA R100, R98, R100, R13 ;  /* 0x0000006462647223 */ /* 0x000fe2000000000d */
[----:B------:R-:W-:Y:S02]  /*11d0*/  HFMA2 R98, R14, 1, 1, R22 ;  /* 0x3c003c000e627831 */ /* 0x000fe40000000016 */
[----:B------:R-:W-:Y:S01]  /*11e0*/  FADD R13, R25, -R102 ;  /* 0x80000066190d7221 */ /* 0x000fe20000000000 */
[----:B------:R-:W-:-:S03]  /*11f0*/  HADD2.F32 R26, -RZ, R12.H1_H1 ;  /* 0x3000000cff1a7230 */ /* 0x000fc60000004100 */
[----:B------:R-:W-:-:S04]  /*1200*/  FFMA R103, R13, 0.052631579339504241943, R102 ;  /* 0x3d5794360d677823 */ /* 0x000fc80000000066 */
[--C-:B------:R-:W-:Y:S01]  /*1210*/  FADD R12, R26, -R103.reuse ;  /* 0x800000671a0c7221 */ /* 0x100fe20000000000 */
[----:B------:R-:W-:Y:S02]  /*1220*/  HADD2.F32 R22, -RZ, R98.H0_H0 ;  /* 0x20000062ff167230 */ /* 0x000fe40000004100 */
[----:B------:R-:W-:Y:S02]  /*1230*/  HFMA2 R15, R27, 1, 1, R15 ;  /* 0x3c003c001b0f7831 */ /* 0x000fe4000000000f */
[----:B------:R-:W-:Y:S01]  /*1240*/  FFMA R99, R12, 0.050000000745058059692, R103 ;  /* 0x3d4ccccd0c637823 */ /* 0x000fe20000000067 */
[----:B------:R-:W-:-:S03]  /*1250*/  FADD R102, R21, -R102 ;  /* 0x8000006615667221 */ /* 0x000fc60000000000 */
[--C-:B------:R-:W-:Y:S01]  /*1260*/  FADD R14, R22, -R99.reuse ;  /* 0x80000063160e7221 */ /* 0x100fe20000000000 */
[----:B------:R-:W-:Y:S01]  /*1270*/  FFMA R102, R101, R102, R100 ;  /* 0x0000006665667223 */ /* 0x000fe20000000064 */
[----:B------:R-:W-:Y:S02]  /*1280*/  HADD2.F32 R27, -RZ, R98.H1_H1 ;  /* 0x30000062ff1b7230 */ /* 0x000fe40000004100 */
[----:B------:R-:W-:Y:S01]  /*1290*/  FFMA R100, R14, 0.047619048506021499634, R99 ;  /* 0x3d430c310e647823 */ /* 0x000fe20000000063 */
[----:B------:R-:W-:Y:S02]  /*12a0*/  HADD2 R101, R15, R23 ;  /* 0x000000170f657230 */ /* 0x000fe40000000000 */
[----:B------:R-:W-:Y:S01]  /*12b0*/  FADD R103, R25, -R103 ;  /* 0x8000006719677221 */ /* 0x000fe20000000000 */
[----:B------:R-:W-:Y:S02]  /*12c0*/  HFMA2 R32, R28, 1, 1, R32 ;  /* 0x3c003c001c207831 */ /* 0x000fe40000000020 */
[----:B------:R-:W-:Y:S01]  /*12d0*/  FADD R15, R27, -R100 ;  /* 0x800000641b0f7221 */ /* 0x000fe20000000000 */
[----:B------:R-:W-:Y:S01]  /*12e0*/  FFMA R103, R13, R103, R102 ;  /* 0x000000670d677223 */ /* 0x000fe20000000066 */
[----:B------:R-:W-:-:S02]  /*12f0*/  HADD2.F32 R23, -RZ, R101.H0_H0 ;  /* 0x20000065ff177230 */ /* 0x000fc40000004100 */
[----:B------:R-:W-:-:S04]  /*1300*/  FFMA R13, R15, 0.045454546809196472168, R100 ;  /* 0x3d3a2e8c0f0d7823 */ /* 0x000fc80000000064 */
[--C-:B------:R-:W-:Y:S01]  /*1310*/  FADD R28, R23, -R13.reuse ;  /* 0x8000000d171c7221 */ /* 0x100fe20000000000 */
[----:B------:R-:W-:Y:S02]  /*1320*/  HADD2 R102, R32, R44 ;  /* 0x0000002c20667230 */ /* 0x000fe40000000000 */
[----:B------:R-:W-:Y:S02]  /*1330*/  HADD2.F32 R44, -RZ, R101.H1_H1 ;  /* 0x30000065ff2c7230 */ /* 0x000fe40000004100 */
[----:B------:R-:W-:Y:S01]  /*1340*/  FFMA R101, R28, 0.043478261679410934448, R13 ;  /* 0x3d3216431c657823 */ /* 0x000fe2000000000d */
[----:B------:R-:W-:Y:S01]  /*1350*/  FADD R99, R26, -R99 ;  /* 0x800000631a637221 */ /* 0x000fe20000000000 */
[----:B------:R-:W-:Y:S02]  /*1360*/  HFMA2 R29, R29, 1, 1, R33 ;  /* 0x3c003c001d1d7831 */ /* 0x000fe40000000021 */
[----:B------:R-:W-:Y:S01]  /*1370*/  FADD R32, R44, -R101 ;  /* 0x800000652c207221 */ /* 0x000fe20000000000 */
[----:B------:R-:W-:Y:S01]  /*1380*/  FFMA R99, R12, R99, R103 ;  /* 0x000000630c637223 */ /* 0x000fe20000000067 */
[----:B------:R-:W-:-:S02]  /*1390*/  HADD2.F32 R98, -RZ, R102.H0_H0 ;  /* 0x20000066ff627230 */ /* 0x000fc40000004100 */
[----:B------:R-:W-:Y:S01]  /*13a0*/  FADD R100, R22, -R100 ;  /* 0x8000006416647221 */ /* 0x000fe20000000000 */
[----:B------:R-:W-:-:S03]  /*13b0*/  FFMA R33, R32, 0.041666667908430099487, R101 ;  /* 0x3d2aaaab20217823 */ /* 0x000fc60000000065 */
[----:B------:R-:W-:Y:S01]  /*13c0*/  FFMA R100, R14, R100, R99 ;  /* 0x000000640e647223 */ /* 0x000fe20000000063 */
[----:B------:R-:W-:Y:S01]  /*13d0*/  FADD R14, -R33, R98 ;  /* 0x00000062210e7221 */ /* 0x000fe20000000100 */
[----:B------:R-:W-:Y:S02]  /*13e0*/  HFMA2 R103, R29, 1, 1, R45 ;  /* 0x3c003c001d677831 */ /* 0x000fe4000000002d */
[----:B------:R-:W-:Y:S02]  /*13f0*/  HADD2.F32 R99, -RZ, R102.H1_H1 ;  /* 0x30000066ff637230 */ /* 0x000fe40000004100 */
[----:B------:R-:W-:Y:S01]  /*1400*/  FADD R13, R27, -R13 ;  /* 0x8000000d1b0d7221 */ /* 0x000fe20000000000 */
[----:B------:R-:W-:Y:S01]  /*1410*/  FFMA R102, R14, 0.039999999105930328369, R33 ;  /* 0x3d23d70a0e667823 */ /* 0x000fe20000000021 */
[----:B------:R-:W-:Y:S02]  /*1420*/  HFMA2 R30, R30, 1, 1, R34 ;  /* 0x3c003c001e1e7831 */ /* 0x000fe40000000022 */
[----:B------:R-:W-:Y:S01]  /*1430*/  FFMA R15, R15, R13, R100 ;  /* 0x0000000d0f0f7223 */ /* 0x000fe20000000064 */
[----:B------:R-:W-:Y:S01]  /*1440*/  FADD R13, R99, -R102 ;  /* 0x80000066630d7221 */ /* 0x000fe20000000000 */
[----:B------:R-:W-:-:S03]  /*1450*/  HADD2.F32 R45, -RZ, R103.H0_H0 ;  /* 0x20000067ff2d7230 */ /* 0x000fc60000004100 */
[----:B------:R-:W-:Y:S01]  /*1460*/  FFMA R29, R13, 0.038461539894342422485, R102 ;  /* 0x3d1d89d90d1d7823 */ /* 0x000fe20000000066 */
[----:B------:R-:W-:Y:S01]  /*1470*/  FADD R101, R23, -R101 ;  /* 0x8000006517657221 */ /* 0x000fe20000000000 */
[----:B------:R-:W-:Y:S02]  /*1480*/  HFMA2 R30, R30, 1, 1, R46 ;  /* 0x3c003c001e1e7831 */ /* 0x000fe4000000002e */
[----:B------:R-:W-:Y:S01]  /*1490*/  FADD R12, R45, -R29 ;  /* 0x8000001d2d0c7221 */ /* 0x000fe20000000000 */
[----:B------:R-:W-:Y:S01]  /*14a0*/  FFMA R101, R28, R101, R15 ;  /* 0x000000651c657223 */ /* 0x000fe2000000000f */
[----:B------:R-:W-:Y:S02]  /*14b0*/  HADD2.F32 R100, -RZ, R103.H1_H1 ;  /* 0x30000067ff647230 */ /* 0x000fe40000004100 */
[----:B------:R-:W-:Y:S01]  /*14c0*/  FFMA R28, R12, 0.037037037312984466553, R29 ;  /* 0x3d17b4260c1c7823 */ /* 0x000fe2000000001d */
[----:B------:R-:W-:-:S03]  /*14d0*/  FADD R33, R44, -R33 ;  /* 0x800000212c217221 */ /* 0x000fc60000000000 */
[--C-:B------:R-:W-:Y:S01]  /*14e0*/  FADD R15, R100, -R28.reuse ;  /* 0x8000001c640f7221 */ /* 0x100fe20000000000 */
[----:B------:R-:W-:Y:S01]  /*14f0*/  FFMA R105, R32, R33, R101 ;  /* 0x0000002120697223 */ /* 0x000fe20000000065 */
[--C-:B------:R-:W-:Y:S02]  /*1500*/  HADD2.F32 R46, -RZ, R30.reuse.H0_H0 ;  /* 0x2000001eff2e7230 */ /* 0x100fe40000004100 */
[----:B------:R-:W-:Y:S02]  /*1510*/  HFMA2 R31, R31, 1, 1, R35 ;  /* 0x3c003c001f1f7831 */ /* 0x000fe40000000023 */
[----:B------:R-:W-:Y:S01]  /*1520*/  FFMA R33, R15, 0.035714287310838699341, R28 ;  /* 0x3d1249250f217823 */ /* 0x000fe2000000001c */
[----:B------:R-:W-:-:S03]  /*1530*/  HADD2.F32 R101, -RZ, R30.H1_H1 ;  /* 0x3000001eff657230 */ /* 0x000fc60000004100 */
[----:B------:R-:W-:-:S04]  /*1540*/  FADD R32, R46, -R33 ;  /* 0x800000212e207221 */ /* 0x000fc80000000000 */
[----:B------:R-:W-:Y:S01]  /*1550*/  FFMA R103, R32, 0.034482758492231369019, R33 ;  /* 0x3d0d3dcb20677823 */ /* 0x000fe20000000021 */
[----:B------:R-:W-:Y:S02]  /*1560*/  HADD2 R31, R31, R47 ;  /* 0x0000002f1f1f7230 */ /* 0x000fe40000000000 */
[----:B------:R-:W-:Y:S02]  /*1570*/  HFMA2 R40, R40, 1, 1, R64 ;  /* 0x3c003c0028287831 */ /* 0x000fe40000000040 */
[----:B------:R-:W-:Y:S01]  /*1580*/  FADD R34, R101, -R103 ;  /* 0x8000006765227221 */ /* 0x000fe20000000000 */
[----:B------:R-:W-:-:S03]  /*1590*/  HADD2.F32 R47, -RZ, R31.H0_H0 ;  /* 0x2000001fff2f7230 */ /* 0x000fc60000004100 */
[----:B------:R-:W-:Y:S01]  /*15a0*/  FFMA R35, R34, 0.033333335071802139282, R103 ;  /* 0x3d08888922237823 */ /* 0x000fe20000000067 */
[----:B------:R-:W-:-:S03]  /*15b0*/  FADD R102, R98, -R102 ;  /* 0x8000006662667221 */ /* 0x000fc60000000000 */
[----:B------:R-:W-:Y:S01]  /*15c0*/  FADD R30, R47, -R35 ;  /* 0x800000232f1e7221 */ /* 0x000fe20000000000 */
[----:B------:R-:W-:Y:S02]  /*15d0*/  HADD2 R48, R40, R48 ;  /* 0x0000003028307230 */ /* 0x000fe40000000000 */
[----:B------:R-:W-:Y:S01]  /*15e0*/  FFMA R102, R14, R102, R105 ;  /* 0x000000660e667223 */ /* 0x000fe20000000069 */
[----:B------:R-:W-:Y:S02]  /*15f0*/  HADD2.F32 R40, -RZ, R31.H1_H1 ;  /* 0x3000001fff287230 */ /* 0x000fe40000004100 */
[----:B------:R-:W-:Y:S01]  /*1600*/  FADD R29, R99, -R29 ;  /* 0x8000001d631d7221 */ /* 0x000fe20000000000 */
[----:B------:R-:W-:Y:S01]  /*1610*/  FFMA R64, R30, 0.032258063554763793945, R35 ;  /* 0x3d0421081e407823 */ /* 0x000fe20000000023 */
[----:B------:R-:W-:Y:S02]  /*1620*/  HFMA2 R65, R41, 1, 1, R65 ;  /* 0x3c003c0029417831 */ /* 0x000fe40000000041 */
[----:B------:R-:W-:Y:S01]  /*1630*/  FFMA R29, R13, R29, R102 ;  /* 0x0000001d0d1d7223 */ /* 0x000fe20000000066 */
[----:B------:R-:W-:Y:S01]  /*1640*/  FADD R13, R40, -R64 ;  /* 0x80000040280d7221 */ /* 0x000fe20000000000 */
[----:B------:R-:W-:-:S03]  /*1650*/  HADD2.F32 R41, -RZ, R48.H0_H0 ;  /* 0x20000030ff297230 */ /* 0x000fc60000004100 */
[----:B------:R-:W-:Y:S01]  /*1660*/  FFMA R31, R13, 0.03125, R64 ;  /* 0x3d0000000d1f7823 */ /* 0x000fe20000000040 */
[----:B------:R-:W-:Y:S01]  /*1670*/  FADD R28, R45, -R28 ;  /* 0x8000001c2d1c7221 */ /* 0x000fe20000000000 */
[----:B------:R-:W-:Y:S02]  /*1680*/  HFMA2 R65, R65, 1, 1, R49 ;  /* 0x3c003c0041417831 */ /* 0x000fe40000000031 */
[----:B------:R-:W-:Y:S01]  /*1690*/  FADD R14, -R31, R41 ;  /* 0x000000291f0e7221 */ /* 0x000fe20000000100 */
[----:B------:R-:W-:Y:S01]  /*16a0*/  FFMA R12, R12, R28, R29 ;  /* 0x0000001c0c0c7223 */ /* 0x000fe2000000001d */
[----:B------:R-:W-:Y:S02]  /*16b0*/  HADD2.F32 R49, -RZ, R48.H1_H1 ;  /* 0x30000030ff317230 */ /* 0x000fe40000004100 */
[----:B------:R-:W-:Y:S01]  /*16c0*/  FADD R33, R100, -R33 ;  /* 0x8000002164217221 */ /* 0x000fe20000000000 */
[----:B------:R-:W-:Y:S01]  /*16d0*/  FFMA R28, R14, 0.030303031206130981445, R31 ;  /* 0x3cf83e100e1c7823 */ /* 0x000fe2000000001f */
[----:B------:R-:W-:-:S02]  /*16e0*/  HFMA2 R66, R42, 1, 1, R66 ;  /* 0x3c003c002a427831 */ /* 0x000fc40000000042 */
[----:B------:R-:W-:Y:S01]  /*16f0*/  FFMA R33, R15, R33, R12 ;  /* 0x000000210f217223 */ /* 0x000fe2000000000c */
[----:B------:R-:W-:Y:S01]  /*1700*/  FADD R15, R49, -R28 ;  /* 0x8000001c310f7221 */ /* 0x000fe20000000000 */
[----:B------:R-:W-:-:S03]  /*1710*/  HADD2.F32 R48, -RZ, R65.H0_H0 ;  /* 0x20000041ff307230 */ /* 0x000fc60000004100 */
[----:B------:R-:W-:Y:S01]  /*1720*/  FFMA R29, R15, 0.029411764815449714661, R28 ;  /* 0x3cf0f0f10f1d7823 */ /* 0x000fe2000000001c */
[----:B------:R-:W-:Y:S01]  /*1730*/  FADD R103, R46, -R103 ;  /* 0x800000672e677221 */ /* 0x000fe20000000000 */
[----:B------:R-:W-:Y:S02]  /*1740*/  HFMA2 R66, R66, 1, 1, R50 ;  /* 0x3c003c0042427831 */ /* 0x000fe40000000032 */
[----:B------:R-:W-:Y:S01]  /*1750*/  FADD R12, R48, -R29 ;  /* 0x8000001d300c7221 */ /* 0x000fe20000000000 */
[----:B------:R-:W-:Y:S01]  /*1760*/  FFMA R103, R32, R103, R33 ;  /* 0x0000006720677223 */ /* 0x000fe20000000021 */
[----:B------:R-:W-:Y:S02]  /*1770*/  HADD2.F32 R42, -RZ, R65.H1_H1 ;  /* 0x30000041ff2a7230 */ /* 0x000fe40000004100 */
[----:B------:R-:W-:Y:S01]  /*1780*/  FFMA R33, R12, 0.028571428731083869934, R29 ;  /* 0x3cea0ea10c217823 */ /* 0x000fe2000000001d */
[----:B------:R-:W-:Y:S01]  /*1790*/  FADD R35, R101, -R35 ;  /* 0x8000002365237221 */ /* 0x000fe20000000000 */
[----:B------:R-:W-:-:S02]  /*17a0*/  HFMA2 R43, R43, 1, 1, R67 ;  /* 0x3c003c002b2b7831 */ /* 0x000fc40000000043 */
[----:B------:R-:W-:Y:S01]  /*17b0*/  FADD R32, R42, -R33 ;  /* 0x800000212a207221 */ /* 0x000fe20000000000 */
[----:B------:R-:W-:Y:S01]  /*17c0*/  FFMA R103, R34, R35, R103 ;  /* 0x0000002322677223 */ /* 0x000fe20000000067 */
[----:B------:R-:W-:Y:S02]  /*17d0*/  HADD2.F32 R50, -RZ, R66.H0_H0 ;  /* 0x20000042ff327230 */ /* 0x000fe40000004100 */
[----:B------:R-:W-:-:S04]  /*17e0*/  FFMA R35, R32, 0.027777777984738349915, R33 ;  /* 0x3ce38e3920237823 */ /* 0x000fc80000000021 */
[--C-:B------:R-:W-:Y:S01]  /*17f0*/  FADD R34, R50, -R35.reuse ;  /* 0x8000002332227221 */ /* 0x100fe20000000000 */
[----:B------:R-:W-:Y:S02]  /*1800*/  HADD2 R65, R43, R51 ;  /* 0x000000332b417230 */ /* 0x000fe40000000000 */
[----:B------:R-:W-:Y:S02]  /*1810*/  HADD2.F32 R51, -RZ, R66.H1_H1 ;  /* 0x30000042ff337230 */ /* 0x000fe40000004100 */
[----:B------:R-:W-:Y:S01]  /*1820*/  FFMA R67, R34, 0.027027027681469917297, R35 ;  /* 0x3cdd67c922437823 */ /* 0x000fe20000000023 */
[----:B------:R-:W-:Y:S01]  /*1830*/  FADD R64, R47, -R64 ;  /* 0x800000402f407221 */ /* 0x000fe20000000000 */
[----:B--2---:R-:W-:Y:S02]  /*1840*/  HFMA2 R36, R52, 1, 1, R36 ;  /* 0x3c003c0034247831 */ /* 0x004fe40000000024 */
[----:B------:R-:W-:Y:S01]  /*1850*/  FADD R102, R51, -R67 ;  /* 0x8000004333667221 */ /* 0x000fe20000000000 */
[----:B------:R-:W-:Y:S01]  /*1860*/  FFMA R64, R30, R64, R103 ;  /* 0x000000401e407223 */ /* 0x000fe20000000067 */
[----:B------:R-:W-:-:S02]  /*1870*/  HADD2.F32 R43, -RZ, R65.H0_H0 ;  /* 0x20000041ff2b7230 */ /* 0x000fc40000004100 */
[----:B------:R-:W-:Y:S01]  /*1880*/  FFMA R30, R102, 0.026315789669752120972, R67 ;  /* 0x3cd79436661e7823 */ /* 0x000fe20000000043 */
[----:B------:R-:W-:-:S03]  /*1890*/  HADD2.F32 R52, -RZ, R65.H1_H1 ;  /* 0x30000041ff347230 */ /* 0x000fc60000004100 */
[--C-:B------:R-:W-:Y:S01]  /*18a0*/  FADD R103, R43, -R30.reuse ;  /* 0x8000001e2b677221 */ /* 0x100fe20000000000 */
[----:B------:R-:W-:Y:S02]  /*18b0*/  HADD2 R72, R36, R72 ;  /* 0x0000004824487230 */ /* 0x000fe40000000000 */
[----:B------:R-:W-:Y:S01]  /*18c0*/  FADD R36, R40, -R31 ;  /* 0x8000001f28247221 */ /* 0x000fe20000000000 */
[----:B------:R-:W-:-:S03]  /*18d0*/  FFMA R31, R103, 0.025641025975346565247, R30 ;  /* 0x3cd20d21671f7823 */ /* 0x000fc6000000001e */
[----:B------:R-:W-:Y:S01]  /*18e0*/  FFMA R13, R13, R36, R64 ;  /* 0x000000240d0d7223 */ /* 0x000fe20000000040 */
[----:B------:R-:W-:Y:S02]  /*18f0*/  HFMA2 R64, R53, 1, 1, R37 ;  /* 0x3c003c0035407831 */ /* 0x000fe40000000025 */
[--C-:B------:R-:W-:Y:S01]  /*1900*/  FADD R36, R52, -R31.reuse ;  /* 0x8000001f34247221 */ /* 0x100fe20000000000 */
[----:B------:R-:W-:Y:S02]  /*1910*/  HADD2.F32 R53, -RZ, R72.H0_H0 ;  /* 0x20000048ff357230 */ /* 0x000fe40000004100 */
[----:B------:R-:W-:Y:S01]  /*1920*/  FADD R37, R41, -R28 ;  /* 0x8000001c29257221 */ /* 0x000fe20000000000 */
[----:B------:R-:W-:-:S03]  /*1930*/  FFMA R28, R36, 0.025000000372529029846, R31 ;  /* 0x3ccccccd241c7823 */ /* 0x000fc6000000001f */
[----:B------:R-:W-:Y:S01]  /*1940*/  FFMA R14, R14, R37, R13 ;  /* 0x000000250e0e7223 */ /* 0x000fe2000000000d */
[----:B------:R-:W-:Y:S02]  /*1950*/  HFMA2 R64, R64, 1, 1, R73 ;  /* 0x3c003c0040407831 */ /* 0x000fe40000000049 */
[----:B------:R-:W-:Y:S01]  /*1960*/  FADD R13, -R28, R53 ;  /* 0x000000351c0d7221 */ /* 0x000fe20000000100 */
[----:B------:R-:W-:Y:S02]  /*1970*/  HADD2.F32 R66, -RZ, R72.H1_H1 ;  /* 0x30000048ff427230 */ /* 0x000fe40000004100 */
[----:B------:R-:W-:Y:S01]  /*1980*/  FADD R37, R49, -R29 ;  /* 0x8000001d31257221 */ /* 0x000fe20000000000 */
[----:B------:R-:W-:-:S03]  /*1990*/  FFMA R29, R13, 0.024390242993831634521, R28 ;  /* 0x3cc7ce0c0d1d7823 */ /* 0x000fc6000000001c */
[----:B------:R-:W-:Y:S01]  /*19a0*/  FFMA R37, R15, R37, R14 ;  /* 0x000000250f257223 */ /* 0x000fe2000000000e */
[----:B------:R-:W-:Y:S01]  /*19b0*/  FADD R14, R66, -R29 ;  /* 0x8000001d420e7221 */ /* 0x000fe20000000000 */
[----:B------:R-:W-:Y:S02]  /*19c0*/  HADD2.F32 R65, -RZ, R64.H0_H0 ;  /* 0x20000040ff417230 */ /* 0x000fe40000004100 */
[----:B------:R-:W-:Y:S01]  /*19d0*/  FADD R33, R48, -R33 ;  /* 0x8000002130217221 */ /* 0x000fe20000000000 */
[----:B------:R-:W-:Y:S02]  /*19e0*/  HFMA2 R38, R54, 1, 1, R38 ;  /* 0x3c003c0036267831 */ /* 0x000fe40000000026 */
[----:B------:R-:W-:Y:S01]  /*19f0*/  FFMA R15, R14, 0.023809524253010749817, R29 ;  /* 0x3cc30c310e0f7823 */ /* 0x000fe2000000001d */
[----:B------:R-:W-:-:S03]  /*1a00*/  FFMA R37, R12, R33, R37 ;  /* 0x000000210c257223 */ /* 0x000fc60000000025 */
[----:B------:R-:W-:Y:S01]  /*1a10*/  FADD R12, R65, -R15 ;  /* 0x8000000f410c7221 */ /* 0x000fe20000000000 */
[----:B------:R-:W-:Y:S02]  /*1a20*/  HADD2.F32 R64, -RZ, R64.H1_H1 ;  /* 0x30000040ff407230 */ /* 0x000fe40000004100 */
[----:B------:R-:W-:Y:S01]  /*1a30*/  FADD R35, R42, -R35 ;  /* 0x800000232a237221 */ /* 0x000fe20000000000 */
[----:B------:R-:W-:Y:S01]  /*1a40*/  FFMA R33, R12, 0.023255813866853713989, R15 ;  /* 0x3cbe82fa0c217823 */ /* 0x000fe2000000000f */
[----:B------:R-:W-:Y:S02]  /*1a50*/  HADD2 R38, R38, R74 ;  /* 0x0000004a26267230 */ /* 0x000fe40000000000 */
[----:B------:R-:W-:Y:S01]  /*1a60*/  FFMA R37, R32, R35, R37 ;  /* 0x0000002320257223 */ /* 0x000fe20000000025 */
[----:B------:R-:W-:Y:S02]  /*1a70*/  HFMA2 R39, R55, 1, 1, R39 ;  /* 0x3c003c0037277831 */ /* 0x000fe40000000027 */
[----:B------:R-:W-:Y:S01]  /*1a80*/  FADD R32, R64, -R33 ;  /* 0x8000002140207221 */ /* 0x000fe20000000000 */
[----:B------:R-:W-:Y:S01]  /*1a90*/  FADD R67, R50, -R67 ;  /* 0x8000004332437221 */ /* 0x000fe20000000000 */
[----:B------:R-:W-:-:S02]  /*1aa0*/  HADD2.F32 R54, -RZ, R38.H0_H0 ;  /* 0x20000026ff367230 */ /* 0x000fc40000004100 */
[----:B------:R-:W-:Y:S01]  /*1ab0*/  FFMA R35, R32, 0.022727273404598236084, R33 ;  /* 0x3cba2e8c20237823 */ /* 0x000fe20000000021 */
[----:B------:R-:W-:Y:S01]  /*1ac0*/  FFMA R37, R34, R67, R37 ;  /* 0x0000004322257223 */ /* 0x000fe20000000025 */
[----:B------:R-:W-:Y:S01]  /*1ad0*/  FADD R34, R51, -R30 ;  /* 0x8000001e33227221 */ /* 0x000fe20000000000 */
[----:B------:R-:W-:Y:S02]  /*1ae0*/  HFMA2 R39, R39, 1, 1, R75 ;  /* 0x3c003c0027277831 */ /* 0x000fe4000000004b */
[----:B------:R-:W-:Y:S01]  /*1af0*/  FADD R30, R54, -R35 ;  /* 0x80000023361e7221 */ /* 0x000fe20000000000 */
[----:B------:R-:W-:Y:S02]  /*1b00*/  HADD2.F32 R55, -RZ, R38.H1_H1 ;  /* 0x30000026ff377230 */ /* 0x000fe40000004100 */
[----:B------:R-:W-:Y:S01]  /*1b10*/  FFMA R102, R102, R34, R37 ;  /* 0x0000002266667223 */ /* 0x000fe20000000025 */
[----:B------:R-:W-:Y:S01]  /*1b20*/  FFMA R34, R30, 0.022222222760319709778, R35 ;  /* 0x3cb60b611e227823 */ /* 0x000fe20000000023 */
[----:B------:R-:W-:-:S03]  /*1b30*/  FADD R37, R43, -R31 ;  /* 0x8000001f2b257221 */ /* 0x000fc60000000000 */
[----:B------:R-:W-:Y:S01]  /*1b40*/  FADD R31, R55, -R34 ;  /* 0x80000022371f7221 */ /* 0x000fe20000000000 */
[----:B------:R-:W-:Y:S01]  /*1b50*/  FFMA R103, R103, R37, R102 ;  /* 0x0000002567677223 */ /* 0x000fe20000000066 */
[----:B------:R-:W-:Y:S02]  /*1b60*/  HADD2.F32 R67, -RZ, R39.H0_H0 ;  /* 0x20000027ff437230 */ /* 0x000fe40000004100 */
[----:B----4-:R-:W-:Y:S02]  /*1b70*/  HFMA2 R56, R56, 1, 1, R68 ;  /* 0x3c003c0038387831 */ /* 0x010fe40000000044 */
[----:B------:R-:W-:Y:S01]  /*1b80*/  FFMA R37, R31, 0.021739130839705467224, R34 ;  /* 0x3cb216431f257823 */ /* 0x000fe20000000022 */
[----:B------:R-:W-:-:S03]  /*1b90*/  FADD R38, R52, -R28 ;  /* 0x8000001c34267221 */ /* 0x000fc60000000000 */
[----:B------:R-:W-:Y:S01]  /*1ba0*/  FADD R28, R67, -R37 ;  /* 0x80000025431c7221 */ /* 0x000fe20000000000 */
[----:B------:R-:W-:Y:S01]  /*1bb0*/  FFMA R38, R36, R38, R103 ;  /* 0x0000002624267223 */ /* 0x000fe20000000067 */
[----:B------:R-:W-:Y:S02]  /*1bc0*/  HADD2.F32 R68, -RZ, R39.H1_H1 ;  /* 0x30000027ff447230 */ /* 0x000fe40000004100 */
[----:B------:R-:W-:Y:S01]  /*1bd0*/  FFMA R36, R28, 0.021276595070958137512, R37 ;  /* 0x3cae4c411c247823 */ /* 0x000fe20000000025 */
[----:B---3--:R-:W-:Y:S02]  /*1be0*/  HADD2 R56, R56, R60 ;  /* 0x0000003c38387230 */ /* 0x008fe40000000000 */
[----:B------:R-:W-:Y:S01]  /*1bf0*/  FADD R39, R53, -R29 ;  /* 0x8000001d35277221 */ /* 0x000fe20000000000 */
[----:B------:R-:W-:Y:S01]  /*1c00*/  FADD R29, R68, -R36 ;  /* 0x80000024441d7221 */ /* 0x000fe20000000000 */
[----:B------:R-:W-:Y:S02]  /*1c10*/  FADD R15, R66, -R15 ;  /* 0x8000000f420f7221 */ /* 0x000fe40000000000 */
[----:B------:R-:W-:Y:S01]  /*1c20*/  FFMA R39, R13, R39, R38 ;  /* 0x000000270d277223 */ /* 0x000fe20000000026 */
[----:B------:R-:W-:-:S02]  /*1c30*/  HADD2.F32 R60, -RZ, R56.H0_H0 ;  /* 0x20000038ff3c7230 */ /* 0x000fc40000004100 */
[----:B------:R-:W-:Y:S01]  /*1c40*/  FFMA R13, R29, 0.020833333954215049744, R36 ;  /* 0x3caaaaab1d0d7823 */ /* 0x000fe20000000024 */
[----:B------:R-:W-:Y:S02]  /*1c50*/  HFMA2 R57, R57, 1, 1, R69 ;  /* 0x3c003c0039397831 */ /* 0x000fe40000000045 */
[----:B------:R-:W-:Y:S01]  /*1c60*/  FFMA R39, R14, R15, R39 ;  /* 0x0000000f0e277223 */ /* 0x000fe20000000027 */
[----:B------:R-:W-:Y:S01]  /*1c70*/  FADD R14, -R13, R60 ;  /* 0x0000003c0d0e7221 */ /* 0x000fe20000000100 */
[----:B------:R-:W-:Y:S02]  /*1c80*/  HADD2.F32 R56, -RZ, R56.H1_H1 ;  /* 0x30000038ff387230 */ /* 0x000fe40000004100 */
[----:B------:R-:W-:Y:S01]  /*1c90*/  FADD R33, R65, -R33 ;  /* 0x8000002141217221 */ /* 0x000fe20000000000 */
[----:B------:R-:W-:-:S03]  /*1ca0*/  FFMA R15, R14, 0.02040816284716129303, R13 ;  /* 0x3ca72f050e0f7823 */ /* 0x000fc6000000000d */
[----:B------:R-:W-:Y:S01]  /*1cb0*/  FFMA R39, R12, R33, R39 ;  /* 0x000000210c277223 */ /* 0x000fe20000000027 */
[----:B------:R-:W-:Y:S02]  /*1cc0*/  HADD2 R61, R57, R61 ;  /* 0x0000003d393d7230 */ /* 0x000fe40000000000 */
[----:B------:R-:W-:Y:S01]  /*1cd0*/  FADD R12, R56, -R15 ;  /* 0x8000000f380c7221 */ /* 0x000fe20000000000 */
[----:B------:R-:W-:Y:S02]  /*1ce0*/  HFMA2 R70, R58, 1, 1, R70 ;  /* 0x3c003c003a467831 */ /* 0x000fe40000000046 */
[----:B------:R-:W-:Y:S01]  /*1cf0*/  FADD R35, R64, -R35 ;  /* 0x8000002340237221 */ /* 0x000fe20000000000 */
[----:B------:R-:W-:Y:S02]  /*1d00*/  HADD2.F32 R57, -RZ, R61.H0_H0 ;  /* 0x2000003dff397230 */ /* 0x000fe40000004100 */
[----:B------:R-:W-:Y:S01]  /*1d10*/  FFMA R33, R12, 0.019999999552965164185, R15 ;  /* 0x3ca3d70a0c217823 */ /* 0x000fe2000000000f */
[----:B------:R-:W-:Y:S01]  /*1d20*/  FFMA R35, R32, R35, R39 ;  /* 0x0000002320237223 */ /* 0x000fe20000000027 */
[----:B------:R-:W-:-:S02]  /*1d30*/  FADD R34, R54, -R34 ;  /* 0x8000002236227221 */ /* 0x000fc40000000000 */
[----:B------:R-:W-:Y:S01]  /*1d40*/  FADD R32, R57, -R33 ;  /* 0x8000002139207221 */ /* 0x000fe20000000000 */
[----:B------:R-:W-:Y:S02]  /*1d50*/  HFMA2 R70, R70, 1, 1, R62 ;  /* 0x3c003c0046467831 */ /* 0x000fe4000000003e */
[----:B------:R-:W-:Y:S01]  /*1d60*/  FFMA R34, R30, R34, R35 ;  /* 0x000000221e227223 */ /* 0x000fe20000000023 */
[----:B------:R-:W-:Y:S02]  /*1d70*/  HADD2.F32 R58, -RZ, R61.H1_H1 ;  /* 0x3000003dff3a7230 */ /* 0x000fe40000004100 */
[----:B------:R-:W-:Y:S01]  /*1d80*/  FFMA R30, R32, 0.019607843831181526184, R33 ;  /* 0x3ca0a0a1201e7823 */ /* 0x000fe20000000021 */
[----:B------:R-:W-:-:S03]  /*1d90*/  FADD R37, R55, -R37 ;  /* 0x8000002537257221 */ /* 0x000fc60000000000 */
[----:B------:R-:W-:Y:S01]  /*1da0*/  FADD R35, R58, -R30 ;  /* 0x8000001e3a237221 */ /* 0x000fe20000000000 */
[----:B------:R-:W-:Y:S01]  /*1db0*/  FFMA R37, R31, R37, R34 ;  /* 0x000000251f257223 */ /* 0x000fe20000000022 */
[----:B------:R-:W-:Y:S02]  /*1dc0*/  HFMA2 R59, R59, 1, 1, R71 ;  /* 0x3c003c003b3b7831 */ /* 0x000fe40000000047 */
[----:B------:R-:W-:Y:S02]  /*1dd0*/  HADD2.F32 R61, -RZ, R70.H0_H0 ;  /* 0x20000046ff3d7230 */ /* 0x000fe40000004100 */
[----:B------:R-:W-:Y:S01]  /*1de0*/  FFMA R34, R35, 0.019230769947171211243, R30 ;  /* 0x3c9d89d923227823 */ /* 0x000fe2000000001e */
[----:B------:R-:W-:-:S03]  /*1df0*/  FADD R36, R67, -R36 ;  /* 0x8000002443247221 */ /* 0x000fc60000000000 */
[--C-:B------:R-:W-:Y:S01]  /*1e00*/  FADD R31, R61, -R34.reuse ;  /* 0x800000223d1f7221 */ /* 0x100fe20000000000 */
[----:B------:R-:W-:Y:S02]  /*1e10*/  HADD2.F32 R62, -RZ, R70.H1_H1 ;  /* 0x30000046ff3e7230 */ /* 0x000fe40000004100 */
[----:B------:R-:W-:Y:S01]  /*1e20*/  FFMA R36, R28, R36, R37 ;  /* 0x000000241c247223 */ /* 0x000fe20000000025 */
[----:B------:R-:W-:Y:S01]  /*1e30*/  FFMA R38, R31, 0.018867924809455871582, R34 ;  /* 0x3c9a90e81f267823 */ /* 0x000fe20000000022 */
[----:B------:R-:W-:Y:S02]  /*1e40*/  HADD2 R63, R59, R63 ;  /* 0x0000003f3b3f7230 */ /* 0x000fe40000000000 */
[----:B------:R-:W-:Y:S01]  /*1e50*/  FADD R28, R68, -R13 ;  /* 0x8000000d441c7221 */ /* 0x000fe20000000000 */
[----:B------:R-:W-:Y:S01]  /*1e60*/  FADD R13, R62, -R38 ;  /* 0x800000263e0d7221 */ /* 0x000fe20000000000 */
[----:B-----5:R-:W-:Y:S02]  /*1e70*/  HFMA2 R76, R76, 1, 1, R80 ;  /* 0x3c003c004c4c7831 */ /* 0x020fe40000000050 */
[----:B------:R-:W-:Y:S01]  /*1e80*/  FFMA R29, R29, R28, R36 ;  /* 0x0000001c1d1d7223 */ /* 0x000fe20000000024 */
[----:B------:R-:W-:-:S02]  /*1e90*/  HADD2.F32 R59, -RZ, R63.H0_H0 ;  /* 0x2000003fff3b7230 */ /* 0x000fc40000004100 */
[----:B------:R-:W-:Y:S01]  /*1ea0*/  FADD R15, R60, -R15 ;  /* 0x8000000f3c0f7221 */ /* 0x000fe20000000000 */
[----:B------:R-:W-:-:S03]  /*1eb0*/  FFMA R37, R13, 0.018518518656492233276, R38 ;  /* 0x3c97b4260d257823 */ /* 0x000fc60000000026 */
[----:B------:R-:W-:Y:S01]  /*1ec0*/  FFMA R15, R14, R15, R29 ;  /* 0x0000000f0e0f7223 */ /* 0x000fe2000000001d */
[--C-:B------:R-:W-:Y:S01]  /*1ed0*/  FADD R14, R59, -R37.reuse ;  /* 0x800000253b0e7221 */ /* 0x100fe20000000000 */
[----:B------:R-:W-:Y:S02]  /*1ee0*/  HFMA2 R76, R76, 1, 1, R84 ;  /* 0x3c003c004c4c7831 */ /* 0x000fe40000000054 */
[----:B------:R-:W-:Y:S02]  /*1ef0*/  HADD2.F32 R63, -RZ, R63.H1_H1 ;  /* 0x3000003fff3f7230 */ /* 0x000fe40000004100 */
[----:B------:R-:W-:Y:S01]  /*1f00*/  FFMA R28, R14, 0.018181817606091499329, R37 ;  /* 0x3c94f2090e1c7823 */ /* 0x000fe20000000025 */
[----:B------:R-:W-:Y:S01]  /*1f10*/  FADD R33, R56, -R33 ;  /* 0x8000002138217221 */ /* 0x000fe20000000000 */
[----:B------:R-:W-:Y:S02]  /*1f20*/  HFMA2 R77, R77, 1, 1, R81 ;  /* 0x3c003c004d4d7831 */ /* 0x000fe40000000051 */
[----:B------:R-:W-:Y:S01]  /*1f30*/  FADD R29, R63, -R28 ;  /* 0x8000001c3f1d7221 */ /* 0x000fe20000000000 */
[----:B------:R-:W-:Y:S01]  /*1f40*/  FFMA R15, R12, R33, R15 ;  /* 0x000000210c0f7223 */ /* 0x000fe2000000000f */
[----:B------:R-:W-:Y:S01]  /*1f50*/  FADD R30, R57, -R30 ;  /* 0x8000001e391e7221 */ /* 0x000fe20000000000 */
[----:B------:R-:W-:-:S02]  /*1f60*/  HADD2.F32 R69, -RZ, R76.H0_H0 ;  /* 0x2000004cff457230 */ /* 0x000fc40000004100 */
[----:B------:R-:W-:Y:S01]  /*1f70*/  FFMA R12, R29, 0.01785714365541934967, R28 ;  /* 0x3c9249251d0c7823 */ /* 0x000fe2000000001c */
[----:B------:R-:W-:Y:S01]  /*1f80*/  FADD R34, R58, -R34 ;  /* 0x800000223a227221 */ /* 0x000fe20000000000 */
[----:B------:R-:W-:Y:S01]  /*1f90*/  FFMA R30, R32, R30, R15 ;  /* 0x0000001e201e7223 */ /* 0x000fe2000000000f */
[----:B------:R-:W-:Y:S02]  /*1fa0*/  HFMA2 R77, R77, 1, 1, R85 ;  /* 0x3c003c004d4d7831 */ /* 0x000fe40000000055 */
[----:B------:R-:W-:Y:S01]  /*1fb0*/  FADD R15, -R12, R69 ;  /* 0x000000450c0f7221 */ /* 0x000fe20000000100 */
[----:B------:R-:W-:Y:S01]  /*1fc0*/  FADD R38, R61, -R38 ;  /* 0x800000263d267221 */ /* 0x000fe20000000000 */
[----:B------:R-:W-:Y:S01]  /*1fd0*/  FFMA R30, R35, R34, R30 ;  /* 0x00000022231e7223 */ /* 0x000fe2000000001e */
[----:B------:R-:W-:Y:S02]  /*1fe0*/  HADD2.F32 R70, -RZ, R76.H1_H1 ;  /* 0x3000004cff467230 */ /* 0x000fe40000004100 */
[----:B------:R-:W-:Y:S01]  /*1ff0*/  FFMA R32, R15, 0.017543859779834747314, R12 ;  /* 0x3c8fb8240f207823 */ /* 0x000fe2000000000c */
[----:B------:R-:W-:Y:S01]  /*2000*/  FADD R37, R62, -R37 ;  /* 0x800000253e257221 */ /* 0x000fe20000000000 */
[----:B------:R-:W-:-:S02]  /*2010*/  FFMA R30, R31, R38, R30 ;  /* 0x000000261f1e7223 */ /* 0x000fc4000000001e */
[----:B------:R-:W-:Y:S01]  /*2020*/  FADD R31, R70, -R32 ;  /* 0x80000020461f7221 */ /* 0x000fe20000000000 */
[----:B------:R-:W-:Y:S02]  /*2030*/  HADD2.F32 R72, -RZ, R77.H0_H0 ;  /* 0x2000004dff487230 */ /* 0x000fe40000004100 */
[----:B------:R-:W-:Y:S01]  /*2040*/  FFMA R37, R13, R37, R30 ;  /* 0x000000250d257223 */ /* 0x000fe2000000001e */
[----:B------:R-:W-:Y:S02]  /*2050*/  HFMA2 R78, R78, 1, 1, R82 ;  /* 0x3c003c004e4e7831 */ /* 0x000fe40000000052 */
[----:B------:R-:W-:Y:S01]  /*2060*/  FFMA R13, R31, 0.017241379246115684509, R32 ;  /* 0x3c8d3dcb1f0d7823 */ /* 0x000fe20000000020 */
[----:B------:R-:W-:-:S03]  /*2070*/  FADD R28, R59, -R28 ;  /* 0x8000001c3b1c7221 */ /* 0x000fc60000000000 */
[----:B------:R-:W-:Y:S01]  /*2080*/  FADD R30, R72, -R13 ;  /* 0x8000000d481e7221 */ /* 0x000fe20000000000 */
[----:B------:R-:W-:Y:S02]  /*2090*/  HADD2.F32 R71, -RZ, R77.H1_H1 ;  /* 0x3000004dff477230 */ /* 0x000fe40000004100 */
[----:B------:R-:W-:Y:S01]  /*20a0*/  FFMA R28, R14, R28, R37 ;  /* 0x0000001c0e1c7223 */ /* 0x000fe20000000025 */
[----:B------:R-:W-:Y:S01]  /*20b0*/  FADD R12, R63, -R12 ;  /* 0x8000000c3f0c7221 */ /* 0x000fe20000000000 */
[----:B------:R-:W-:Y:S01]  /*20c0*/  FFMA R14, R30, 0.016949152573943138123, R13 ;  /* 0x3c8ad8f31e0e7823 */ /* 0x000fe2000000000d */
[----:B------:R-:W-:Y:S02]  /*20d0*/  HADD2 R78, R78, R86 ;  /* 0x000000564e4e7230 */ /* 0x000fe40000000000 */
[----:B------:R-:W-:Y:S01]  /*20e0*/  FFMA R12, R29, R12, R28 ;  /* 0x0000000c1d0c7223 */ /* 0x000fe2000000001c */
[----:B------:R-:W-:Y:S01]  /*20f0*/  FADD R29, R71, -R14 ;  /* 0x8000000e471d7221 */ /* 0x000fe20000000000 */
[----:B------:R-:W-:Y:S01]  /*2100*/  FADD R32, R69, -R32 ;  /* 0x8000002045207221 */ /* 0x000fe20000000000 */
[----:B------:R-:W-:-:S02]  /*2110*/  HFMA2 R79, R79, 1, 1, R83 ;  /* 0x3c003c004f4f7831 */ /* 0x000fc40000000053 */
[--C-:B------:R-:W-:Y:S02]  /*2120*/  HADD2.F32 R73, -RZ, R78.reuse.H0_H0 ;  /* 0x2000004eff497230 */ /* 0x100fe40000004100 */
[----:B------:R-:W-:Y:S01]  /*2130*/  FFMA R28, R29, 0.016666667535901069641, R14 ;  /* 0x3c8888891d1c7823 */ /* 0x000fe2000000000e */
[----:B------:R-:W-:Y:S01]  /*2140*/  FFMA R12, R15, R32, R12 ;  /* 0x000000200f0c7223 */ /* 0x000fe2000000000c */
[----:B------:R-:W-:Y:S02]  /*2150*/  FADD R13, R70, -R13 ;  /* 0x8000000d460d7221 */ /* 0x000fe40000000000 */
[----:B------:R-:W-:Y:S02]  /*2160*/  FADD R15, R73, -R28 ;  /* 0x8000001c490f7221 */ /* 0x000fe40000000000 */
[----:B------:R-:W-:Y:S01]  /*2170*/  FFMA R12, R31, R13, R12 ;  /* 0x0000000d1f0c7223 */ /* 0x000fe2000000000c */
[----:B------:R-:W-:Y:S02]  /*2180*/  HFMA2 R79, R79, 1, 1, R87 ;  /* 0x3c003c004f4f7831 */ /* 0x000fe40000000057 */
[----:B------:R-:W-:Y:S01]  /*2190*/  FADD R13, R72, -R14 ;  /* 0x8000000e480d7221 */ /* 0x000fe20000000000 */
[----:B------:R-:W-:-:S02]  /*21a0*/  HADD2.F32 R74, -RZ, R78.H1_H1 ;  /* 0x3000004eff4a7230 */ /* 0x000fc40000004100 */
[--C-:B------:R-:W-:Y:S01]  /*21b0*/  FFMA R31, R15, 0.016393441706895828247, R28.reuse ;  /* 0x3c864b8a0f1f7823 */ /* 0x100fe2000000001c */
[----:B------:R-:W-:Y:S01]  /*21c0*/  FADD R28, R71, -R28 ;  /* 0x8000001c471c7221 */ /* 0x000fe20000000000 */
[----:B------:R-:W-:Y:S02]  /*21d0*/  FFMA R12, R30, R13, R12 ;  /* 0x0000000d1e0c7223 */ /* 0x000fe4000000000c */
[--C-:B------:R-:W-:Y:S02]  /*21e0*/  FADD R14, R74, -R31.reuse ;  /* 0x8000001f4a0e7221 */ /* 0x100fe40000000000 */
[----:B------:R-:W-:Y:S01]  /*21f0*/  FFMA R12, R29, R28, R12 ;  /* 0x0000001c1d0c7223 */ /* 0x000fe2000000000c */
[----:B------:R-:W-:Y:S01]  /*2200*/  HADD2.F32 R76, -RZ, R79.H0_H0 ;  /* 0x2000004fff4c7230 */ /* 0x000fe20000004100 */
[----:B------:R-:W0:Y:S01]  /*2210*/  LDC R29, c[0x0][0x3c4] ;  /* 0x0000f100ff1d7b82 */ /* 0x000e220000000800 */
[--C-:B------:R-:W-:Y:S01]  /*2220*/  FFMA R13, R14, 0.016129031777381896973, R31.reuse ;  /* 0x3c8421080e0d7823 */ /* 0x100fe2000000001f */
[----:B------:R-:W-:-:S03]  /*2230*/  FADD R31, R73, -R31 ;  /* 0x8000001f491f7221 */ /* 0x000fc60000000000 */
[----:B------:R-:W-:Y:S01]  /*2240*/  FADD R28, R76, -R13 ;  /* 0x8000000d4c1c7221 */ /* 0x000fe20000000000 */
[----:B------:R-:W-:-:S03]  /*2250*/  FFMA R12, R15, R31, R12 ;  /* 0x0000001f0f0c7223 */ /* 0x000fc6000000000c */
[--C-:B------:R-:W-:Y:S01]  /*2260*/  FFMA R133, R28, 0.015873016789555549622, R13.reuse ;  /* 0x3c8208211c857823 */ /* 0x100fe2000000000d */
[----:B------:R-:W-:Y:S01]  /*2270*/  FADD R13, R74, -R13 ;  /* 0x8000000d4a0d7221 */ /* 0x000fe20000000000 */
[----:B------:R-:W-:-:S03]  /*2280*/  HADD2.F32 R75, -RZ, R79.H1_H1 ;  /* 0x3000004fff4b7230 */ /* 0x000fc60000004100 */
[----:B------:R-:W-:Y:S01]  /*2290*/  FFMA R12, R14, R13, R12 ;  /* 0x0000000d0e0c7223 */ /* 0x000fe2000000000c */
[--C-:B------:R-:W-:Y:S01]  /*22a0*/  FADD R13, R76, -R133.reuse ;  /* 0x800000854c0d7221 */ /* 0x100fe20000000000 */
[----:B------:R-:W-:-:S03]  /*22b0*/  FADD R30, R75, -R133 ;  /* 0x800000854b1e7221 */ /* 0x000fc60000000000 */
[----:B------:R-:W-:Y:S01]  /*22c0*/  FFMA R13, R28, R13, R12 ;  /* 0x0000000d1c0d7223 */ /* 0x000fe2000000000c */
[----:B------:R-:W-:Y:S01]  /*22d0*/  LOP3.LUT R12, R128, 0x800, RZ, 0xfc, !PT ;  /* 0x00000800800c7812 */ /* 0x000fe200078efcff */
[----:B------:R-:W-:-:S03]  /*22e0*/  FFMA R133, R30, 0.015625, R133 ;  /* 0x3c8000001e857823 */ /* 0x000fc60000000085 */
[----:B0-----:R-:W-:Y:S01]  /*22f0*/  ISETP.GE.AND P0, PT, R12, R29, PT ;  /* 0x0000001d0c00720c */ /* 0x001fe20003f06270 */
[----:B------:R-:W-:Y:S01]  /*2300*/  FADD R127, R75, -R133 ;  /* 0x800000854b7f7221 */ /* 0x000fe20000000000 */
[C---:B------:R-:W-:Y:S01]  /*2310*/  IADD3 R14, PT, PT, R128.reuse, 0xa00, RZ ;  /* 0x00000a00800e7810 */ /* 0x040fe20007ffe0ff */
[----:B------:R-:W-:Y:S01]  /*2320*/  BSSY.RECONVERGENT B0, `(.L_x_5967) ;  /* 0x0000059000007945 */ /* 0x000fe20003800200 */
[----:B------:R-:W-:Y:S01]  /*2330*/  IADD3 R15, PT, PT, R128, 0xb00, RZ ;  /* 0x00000b00800f7810 */ /* 0x000fe20007ffe0ff */
[----:B------:R-:W-:Y:S01]  /*2340*/  FFMA R127, R30, R127, R13 ;  /* 0x0000007f1e7f7223 */ /* 0x000fe2000000000d */
[----:B------:R-:W-:Y:S01]  /*2350*/  IADD3 R13, PT, PT, R128, 0x900, RZ ;  /* 0x00000900800d7810 */ /* 0x000fe20007ffe0ff */
[----:B------:R-:W-:Y:S01]  /*2360*/  HFMA2 R108, -RZ, RZ, 0, 0 ;  /* 0x00000000ff6c7431 */ /* 0x000fe200000001ff */
[----:B------:R-:W-:Y:S02]  /*2370*/  ISETP.GE.AND P2, PT, R14, R29, PT ;  /* 0x0000001d0e00720c */ /* 0x000fe40003f46270 */
[----:B------:R-:W-:-:S02]  /*2380*/  CS2R R106, SRZ ;  /* 0x00000000006a7805 */ /* 0x000fc4000001ff00 */
[-C--:B------:R-:W-:Y:S02]  /*2390*/  ISETP.GE.AND P1, PT, R13, R29.reuse, PT ;  /* 0x0000001d0d00720c */ /* 0x080fe40003f26270 */
[----:B------:R-:W-:Y:S02]  /*23a0*/  CS2R R84, SRZ ;  /* 0x0000000000547805 */ /* 0x000fe4000001ff00 */
[----:B------:R-:W-:Y:S02]  /*23b0*/  ISETP.GE.AND P3, PT, R15, R29, PT ;  /* 0x0000001d0f00720c */ /* 0x000fe40003f66270 */
[----:B------:R-:W-:Y:S02]  /*23c0*/  CS2R R82, SRZ ;  /* 0x0000000000527805 */ /* 0x000fe4000001ff00 */
[----:B------:R-:W-:Y:S02]  /*23d0*/  MOV R132, 0x42800000 ;  /* 0x4280000000847802 */ /* 0x000fe40000000f00 */
[----:B------:R-:W-:-:S02]  /*23e0*/  CS2R R80, SRZ ;  /* 0x0000000000507805 */ /* 0x000fc4000001ff00 */
[----:B------:R-:W-:Y:S02]  /*23f0*/  CS2R R78, SRZ ;  /* 0x00000000004e7805 */ /* 0x000fe4000001ff00 */
[----:B------:R-:W-:Y:S02]  /*2400*/  CS2R R104, SRZ ;  /* 0x0000000000687805 */ /* 0x000fe4000001ff00 */
[----:B------:R-:W-:Y:S02]  /*2410*/  CS2R R102, SRZ ;  /* 0x0000000000667805 */ /* 0x000fe4000001ff00 */
[----:B------:R-:W-:Y:S02]  /*2420*/  MOV R77, RZ ;  /* 0x000000ff004d7202 */ /* 0x000fe40000000f00 */
        /* <DEDUP_REMOVED lines=38> */
[----:B------:R-:W-:Y:S01]  /*2690*/  FFMA R133, R12, 0.015384615398943424225, R133 ;  /* 0x3c7c0fc10c857823 */ /* 0x000fe20000000085 */
[----:B------:R-:W-:Y:S02]  /*26a0*/  HADD2.F32 R106, -RZ, R30.H1_H1 ;  /* 0x3000001eff6a7230 */ /* 0x000fe40000004100 */
[--C-:B------:R-:W-:Y:S02]  /*26b0*/  HADD2.F32 R107, -RZ, R31.reuse.H0_H0 ;  /* 0x2000001fff6b7230 */ /* 0x100fe40000004100 */
[----:B------:R-:W-:Y:S01]  /*26c0*/  FADD R14, R78, -R133 ;  /* 0x800000854e0e7221 */ /* 0x000fe20000000000 */
[----:B------:R-:W-:-:S03]  /*26d0*/  HADD2.F32 R108, -RZ, R31.H1_H1 ;  /* 0x3000001fff6c7230 */ /* 0x000fc60000004100 */
[--C-:B------:R-:W-:Y:S01]  /*26e0*/  FFMA R32, R14, 0.015151515603065490723, R133.reuse ;  /* 0x3c783e100e207823 */ /* 0x100fe20000000085 */
[----:B------:R-:W-:-:S03]  /*26f0*/  FADD R133, R105, -R133 ;  /* 0x8000008569857221 */ /* 0x000fc60000000000 */
[----:B------:R-:W-:Y:S01]  /*2700*/  FADD R13, R81, -R32 ;  /* 0x80000020510d7221 */ /* 0x000fe20000000000 */
[----:B------:R-:W-:-:S03]  /*2710*/  FFMA R133, R12, R133, R127 ;  /* 0x000000850c857223 */ /* 0x000fc6000000007f */
[--C-:B------:R-:W-:Y:S01]  /*2720*/  FFMA R34, R13, 0.014925372786819934845, R32.reuse ;  /* 0x3c74898d0d227823 */ /* 0x100fe20000000020 */
[----:B------:R-:W-:-:S03]  /*2730*/  FADD R32, R78, -R32 ;  /* 0x800000204e207221 */ /* 0x000fc60000000000 */
[----:B------:R-:W-:Y:S01]  /*2740*/  FADD R15, R82, -R34 ;  /* 0x80000022520f7221 */ /* 0x000fe20000000000 */
[----:B------:R-:W-:-:S03]  /*2750*/  FFMA R32, R14, R32, R133 ;  /* 0x000000200e207223 */ /* 0x000fc60000000085 */
[--C-:B------:R-:W-:Y:S01]  /*2760*/  FFMA R28, R15, 0.01470588240772485733, R34.reuse ;  /* 0x3c70f0f10f1c7823 */ /* 0x100fe20000000022 */
[----:B------:R-:W-:-:S03]  /*2770*/  FADD R34, R81, -R34 ;  /* 0x8000002251227221 */ /* 0x000fc60000000000 */
[----:B------:R-:W-:Y:S01]  /*2780*/  FADD R29, R85, -R28 ;  /* 0x8000001c551d7221 */ /* 0x000fe20000000000 */
[----:B------:R-:W-:-:S03]  /*2790*/  FFMA R32, R13, R34, R32 ;  /* 0x000000220d207223 */ /* 0x000fc60000000020 */
[--C-:B------:R-:W-:Y:S01]  /*27a0*/  FFMA R12, R29, 0.014492753893136978149, R28.reuse ;  /* 0x3c6d73041d0c7823 */ /* 0x100fe2000000001c */
[----:B------:R-:W-:-:S03]  /*27b0*/  FADD R28, R82, -R28 ;  /* 0x8000001c521c7221 */ /* 0x000fc60000000000 */
[----:B------:R-:W-:Y:S01]  /*27c0*/  FADD R33, R106, -R12 ;  /* 0x8000000c6a217221 */ /* 0x000fe20000000000 */
[----:B------:R-:W-:-:S03]  /*27d0*/  FFMA R28, R15, R28, R32 ;  /* 0x0000001c0f1c7223 */ /* 0x000fc60000000020 */
[--C-:B------:R-:W-:Y:S01]  /*27e0*/  FFMA R13, R33, 0.014285714365541934967, R12.reuse ;  /* 0x3c6a0ea1210d7823 */ /* 0x100fe2000000000c */
[----:B------:R-:W-:-:S03]  /*27f0*/  FADD R12, R85, -R12 ;  /* 0x8000000c550c7221 */ /* 0x000fc60000000000 */
[----:B------:R-:W-:Y:S01]  /*2800*/  FADD R14, R107, -R13 ;  /* 0x8000000d6b0e7221 */ /* 0x000fe20000000000 */
[----:B------:R-:W-:-:S03]  /*2810*/  FFMA R12, R29, R12, R28 ;  /* 0x0000000c1d0c7223 */ /* 0x000fc6000000001c */
[--C-:B------:R-:W-:Y:S01]  /*2820*/  FFMA R133, R14, 0.014084506779909133911, R13.reuse ;  /* 0x3c66c2b40e857823 */ /* 0x100fe2000000000d */
[----:B------:R-:W-:-:S03]  /*2830*/  FADD R13, R106, -R13 ;  /* 0x8000000d6a0d7221 */ /* 0x000fc60000000000 */
[--C-:B------:R-:W-:Y:S01]  /*2840*/  FADD R127, R108, -R133.reuse ;  /* 0x800000856c7f7221 */ /* 0x100fe20000000000 */
[----:B------:R-:W-:Y:S01]  /*2850*/  FFMA R12, R33, R13, R12 ;  /* 0x0000000d210c7223 */ /* 0x000fe2000000000c */
[--C-:B------:R-:W-:Y:S02]  /*2860*/  FADD R13, R107, -R133.reuse ;  /* 0x800000856b0d7221 */ /* 0x100fe40000000000 */
[----:B------:R-:W-:Y:S02]  /*2870*/  FFMA R133, R127, 0.013888888992369174957, R133 ;  /* 0x3c638e397f857823 */ /* 0x000fe40000000085 */
[----:B------:R-:W-:Y:S02]  /*2880*/  FFMA R12, R14, R13, R12 ;  /* 0x0000000d0e0c7223 */ /* 0x000fe4000000000c */
[----:B------:R-:W-:-:S04]  /*2890*/  FADD R13, R108, -R133 ;  /* 0x800000856c0d7221 */ /* 0x000fc80000000000 */
[----:B------:R-:W-:-:S07]  /*28a0*/  FFMA R127, R127, R13, R12 ;  /* 0x0000000d7f7f7223 */ /* 0x000fce000000000c */
.L_x_5968:
[----:B------:R-:W-:Y:S05]  /*28b0*/  BSYNC.RECONVERGENT B0 ;  /* 0x0000000000007941 */ /* 0x000fea0003800200 */
.L_x_5967:
        /* <DEDUP_REMOVED lines=23> */
[----:B------:R-:W-:-:S04]  /*2a30*/  FADD R132, R132, 1 ;  /* 0x3f80000084847421 */ /* 0x000fc80000000000 */
[C---:B------:R-:W-:Y:S01]  /*2a40*/  FMUL R13, R132.reuse, 16777216 ;  /* 0x4b800000840d7820 */ /* 0x040fe20000400000 */
[----:B------:R-:W-:-:S04]  /*2a50*/  FSETP.GEU.AND P4, PT, |R132|, 1.175494350822287508e-38, PT ;  /* 0x008000008400780b */ /* 0x000fc80003f8e200 */
[----:B------:R-:W-:Y:S01]  /*2a60*/  FSEL R13, R13, R132, !P4 ;  /* 0x000000840d0d7208 */ /* 0x000fe20006000000 */
[----:B------:R-:W-:-:S03]  /*2a70*/  FADD R132, R132, 1 ;  /* 0x3f80000084847421 */ /* 0x000fc60000000000 */
[----:B------:R-:W0:Y:S01]  /*2a80*/  MUFU.RCP R14, R13 ;  /* 0x0000000d000e7308 */ /* 0x000e220000001000 */
[----:B------:R-:W-:Y:S01]  /*2a90*/  FMUL R77, R132, 16777216 ;  /* 0x4b800000844d7820 */ /* 0x000fe20000400000 */
[----:B--2---:R-:W-:Y:S02]  /*2aa0*/  HFMA2 R12, R28, 1, 1, R32 ;  /* 0x3c003c001c0c7831 */ /* 0x004fe40000000020 */
[----:B------:R-:W-:Y:S02]  /*2ab0*/  HFMA2 R29, R29, 1, 1, R33 ;  /* 0x3c003c001d1d7831 */ /* 0x000fe40000000021 */
[----:B------:R-:W-:Y:S02]  /*2ac0*/  HFMA2 R30, R30, 1, 1, R34 ;  /* 0x3c003c001e1e7831 */ /* 0x000fe40000000022 */
[----:B------:R-:W-:Y:S02]  /*2ad0*/  HFMA2 R31, R31, 1, 1, R35 ;  /* 0x3c003c001f1f7831 */ /* 0x000fe40000000023 */
[----:B---3--:R-:W-:-:S02]  /*2ae0*/  HADD2 R36, R12, R36 ;  /* 0x000000240c247230 */ /* 0x008fc40000000000 */
[----:B------:R-:W-:Y:S02]  /*2af0*/  HADD2 R37, R29, R37 ;  /* 0x000000251d257230 */ /* 0x000fe40000000000 */
[----:B------:R-:W-:Y:S02]  /*2b00*/  HADD2 R38, R30, R38 ;  /* 0x000000261e267230 */ /* 0x000fe40000000000 */
[----:B------:R-:W-:Y:S02]  /*2b10*/  HADD2.F32 R102, -RZ, R36.H0_H0 ;  /* 0x20000024ff667230 */ /* 0x000fe40000004100 */
[----:B------:R-:W-:Y:S02]  /*2b20*/  HADD2 R39, R31, R39 ;  /* 0x000000271f277230 */ /* 0x000fe40000000000 */
[--C-:B------:R-:W-:Y:S02]  /*2b30*/  HADD2.F32 R79, -RZ, R37.reuse.H0_H0 ;  /* 0x20000025ff4f7230 */ /* 0x100fe40000004100 */
[----:B------:R-:W-:-:S02]  /*2b40*/  HADD2.F32 R80, -RZ, R37.H1_H1 ;  /* 0x30000025ff507230 */ /* 0x000fc40000004100 */
[----:B------:R-:W-:Y:S01]  /*2b50*/  FADD R12, -R133, R102 ;  /* 0x00000066850c7221 */ /* 0x000fe20000000100 */
[----:B------:R-:W-:Y:S02]  /*2b60*/  HADD2.F32 R84, -RZ, R38.H1_H1 ;  /* 0x30000026ff547230 */ /* 0x000fe40000004100 */
[--C-:B------:R-:W-:Y:S02]  /*2b70*/  HADD2.F32 R103, -RZ, R39.reuse.H0_H0 ;  /* 0x20000027ff677230 */ /* 0x100fe40000004100 */
[----:B------:R-:W-:Y:S01]  /*2b80*/  FMUL R15, R12, 16777216 ;  /* 0x4b8000000c0f7820 */ /* 0x000fe20000400000 */
[----:B------:R-:W-:-:S04]  /*2b90*/  HADD2.F32 R104, -RZ, R39.H1_H1 ;  /* 0x30000027ff687230 */ /* 0x000fc80000004100 */
[----:B------:R-:W-:Y:S02]  /*2ba0*/  FSEL R15, R15, R12, !P4 ;  /* 0x0000000c0f0f7208 */ /* 0x000fe40006000000 */
[----:B------:R-:W-:-:S03]  /*2bb0*/  FSETP.GEU.AND P4, PT, |R132|, 1.175494350822287508e-38, PT ;  /* 0x008000008400780b */ /* 0x000fc60003f8e200 */
[----:B0-----:R-:W-:Y:S01]  /*2bc0*/  FFMA R133, R14, R15, R133 ;  /* 0x0000000f0e857223 */ /* 0x001fe20000000085 */
[----:B------:R-:W-:Y:S01]  /*2bd0*/  FSEL R14, R77, R132, !P4 ;  /* 0x000000844d0e7208 */ /* 0x000fe20006000000 */
[----:B------:R-:W-:Y:S02]  /*2be0*/  HADD2.F32 R77, -RZ, R36.H1_H1 ;  /* 0x30000024ff4d7230 */ /* 0x000fe40000004100 */
[----:B------:R-:W-:Y:S01]  /*2bf0*/  FADD R132, R132, 1 ;  /* 0x3f80000084847421 */ /* 0x000fe20000000000 */
[--C-:B------:R-:W-:Y:S02]  /*2c00*/  FADD R32, R102, -R133.reuse ;  /* 0x8000008566207221 */ /* 0x100fe40000000000 */
[----:B------:R-:W0:Y:S01]  /*2c10*/  MUFU.RCP R14, R14 ;  /* 0x0000000e000e7308 */ /* 0x000e220000001000 */
[----:B------:R-:W-:Y:S01]  /*2c20*/  FADD R13, R77, -R133 ;  /* 0x800000854d0d7221 */ /* 0x000fe20000000000 */
[C---:B------:R-:W-:Y:S01]  /*2c30*/  FMUL R15, R132.reuse, 16777216 ;  /* 0x4b800000840f7820 */ /* 0x040fe20000400000 */
[----:B------:R-:W-:Y:S01]  /*2c40*/  FSETP.GEU.AND P5, PT, |R132|, 1.175494350822287508e-38, PT ;  /* 0x008000008400780b */ /* 0x000fe20003fae200 */
[----:B------:R-:W-:Y:S01]  /*2c50*/  FFMA R32, R12, R32, R127 ;  /* 0x000000200c207223 */ /* 0x000fe2000000007f */
[----:B------:R-:W-:-:S02]  /*2c60*/  FMUL R28, R13, 16777216 ;  /* 0x4b8000000d1c7820 */ /* 0x000fc40000400000 */
[----:B------:R-:W-:Y:S01]  /*2c70*/  FSEL R29, R15, R132, !P5 ;  /* 0x000000840f1d7208 */ /* 0x000fe20006800000 */
[----:B------:R-:W-:Y:S02]  /*2c80*/  FADD R132, R132, 1 ;  /* 0x3f80000084847421 */ /* 0x000fe40000000000 */
[----:B------:R-:W-:Y:S01]  /*2c90*/  FSEL R28, R28, R13, !P4 ;  /* 0x0000000d1c1c7208 */ /* 0x000fe20006000000 */
[----:B------:R-:W1:Y:S01]  /*2ca0*/  MUFU.RCP R15, R29 ;  /* 0x0000001d000f7308 */ /* 0x000e620000001000 */
[C---:B------:R-:W-:Y:S01]  /*2cb0*/  FMUL R83, R132.reuse, 16777216 ;  /* 0x4b80000084537820 */ /* 0x040fe20000400000 */
[----:B------:R-:W-:Y:S02]  /*2cc0*/  FSETP.GEU.AND P4, PT, |R132|, 1.175494350822287508e-38, PT ;  /* 0x008000008400780b */ /* 0x000fe40003f8e200 */
[----:B0-----:R-:W-:Y:S02]  /*2cd0*/  FFMA R28, R14, R28, R133 ;  /* 0x0000001c0e1c7223 */ /* 0x001fe40000000085 */
[----:B------:R-:W-:Y:S01]  /*2ce0*/  FSEL R83, R83, R132, !P4 ;  /* 0x0000008453537208 */ /* 0x000fe20006000000 */
[----:B------:R-:W-:Y:S01]  /*2cf0*/  FADD R132, R132, 1 ;  /* 0x3f80000084847421 */ /* 0x000fe20000000000 */
[----:B------:R-:W-:-:S02]  /*2d00*/  FADD R14, R79, -R28 ;  /* 0x8000001c4f0e7221 */ /* 0x000fc40000000000 */
[----:B------:R0:W2:Y:S02]  /*2d10*/  MUFU.RCP R36, R83 ;  /* 0x0000005300247308 */ /* 0x0000a40000001000 */
[----:B------:R-:W-:-:S05]  /*2d20*/  FMUL R33, R14, 16777216 ;  /* 0x4b8000000e217820 */ /* 0x000fca0000400000 */
[----:B------:R-:W-:Y:S01]  /*2d30*/  FSEL R33, R33, R14, !P5 ;  /* 0x0000000e21217208 */ /* 0x000fe20006800000 */
[----:B0-----:R-:W-:Y:S01]  /*2d40*/  HADD2.F32 R83, -RZ, R38.H0_H0 ;  /* 0x20000026ff537230 */ /* 0x001fe20000004100 */
[----:B------:R-:W-:-:S03]  /*2d50*/  FSETP.GEU.AND P5, PT, |R132|, 1.175494350822287508e-38, PT ;  /* 0x008000008400780b */ /* 0x000fc60003fae200 */
[--C-:B-1----:R-:W-:Y:S01]  /*2d60*/  FFMA R15, R15, R33, R28.reuse ;  /* 0x000000210f0f7223 */ /* 0x102fe2000000001c */
[----:B------:R-:W-:Y:S01]  /*2d70*/  FMUL R33, R132, 16777216 ;  /* 0x4b80000084217820 */ /* 0x000fe20000400000 */
[----:B------:R-:W-:Y:S02]  /*2d80*/  FADD R28, R77, -R28 ;  /* 0x8000001c4d1c7221 */ /* 0x000fe40000000000 */
[----:B------:R-:W-:Y:S02]  /*2d90*/  FADD R12, R80, -R15 ;  /* 0x8000000f500c7221 */ /* 0x000fe40000000000 */
[----:B------:R-:W-:Y:S01]  /*2da0*/  FSEL R30, R33, R132, !P5 ;  /* 0x00000084211e7208 */ /* 0x000fe20006800000 */
[----:B------:R-:W-:Y:S01]  /*2db0*/  FFMA R33, R13, R28, R32 ;  /* 0x0000001c0d217223 */ /* 0x000fe20000000020 */
[----:B------:R-:W-:Y:S01]  /*2dc0*/  FMUL R29, R12, 16777216 ;  /* 0x4b8000000c1d7820 */ /* 0x000fe20000400000 */
[----:B------:R-:W-:-:S03]  /*2dd0*/  FADD R132, R132, 1 ;  /* 0x3f80000084847421 */ /* 0x000fc60000000000 */
[----:B------:R-:W0:Y:S01]  /*2de0*/  MUFU.RCP R30, R30 ;  /* 0x0000001e001e7308 */ /* 0x000e220000001000 */
[----:B------:R-:W-:Y:S01]  /*2df0*/  FSEL R29, R29, R12, !P4 ;  /* 0x0000000c1d1d7208 */ /* 0x000fe20006000000 */
[C---:B------:R-:W-:Y:S01]  /*2e00*/  FMUL R37, R132.reuse, 16777216 ;  /* 0x4b80000084257820 */ /* 0x040fe20000400000 */
[----:B------:R-:W-:-:S03]  /*2e10*/  FSETP.GEU.AND P4, PT, |R132|, 1.175494350822287508e-38, PT ;  /* 0x008000008400780b */ /* 0x000fc60003f8e200 */
[--C-:B--2---:R-:W-:Y:S01]  /*2e20*/  FFMA R29, R36, R29, R15.reuse ;  /* 0x0000001d241d7223 */ /* 0x104fe2000000000f */
[----:B------:R-:W-:Y:S01]  /*2e30*/  FSEL R37, R37, R132, !P4 ;  /* 0x0000008425257208 */ /* 0x000fe20006000000 */
[----:B------:R-:W-:Y:S01]  /*2e40*/  FADD R15, R79, -R15 ;  /* 0x8000000f4f0f7221 */ /* 0x000fe20000000000 */
[----:B------:R-:W-:Y:S01]  /*2e50*/  FADD R132, R132, 1 ;  /* 0x3f80000084847421 */ /* 0x000fe20000000000 */
[----:B------:R-:W-:Y:S02]  /*2e60*/  FADD R13, R83, -R29 ;  /* 0x8000001d530d7221 */ /* 0x000fe40000000000 */
[----:B------:R-:W-:Y:S01]  /*2e70*/  FFMA R15, R14, R15, R33 ;  /* 0x0000000f0e0f7223 */ /* 0x000fe20000000021 */
[----:B------:R-:W1:Y:S01]  /*2e80*/  MUFU.RCP R37, R37 ;  /* 0x0000002500257308 */ /* 0x000e620000001000 */
[----:B------:R-:W-:Y:S01]  /*2e90*/  FMUL R28, R13, 16777216 ;  /* 0x4b8000000d1c7820 */ /* 0x000fe20000400000 */
[C---:B------:R-:W-:Y:S01]  /*2ea0*/  FMUL R35, R132.reuse, 16777216 ;  /* 0x4b80000084237820 */ /* 0x040fe20000400000 */
[----:B------:R-:W-:-:S03]  /*2eb0*/  FADD R34, R132, 1 ;  /* 0x3f80000084227421 */ /* 0x000fc60000000000 */
[----:B------:R-:W-:Y:S02]  /*2ec0*/  FSEL R28, R28, R13, !P5 ;  /* 0x0000000d1c1c7208 */ /* 0x000fe40006800000 */
[----:B------:R-:W-:-:S03]  /*2ed0*/  FSETP.GEU.AND P5, PT, |R132|, 1.175494350822287508e-38, PT ;  /* 0x008000008400780b */ /* 0x000fc60003fae200 */
[--C-:B0-----:R-:W-:Y:S01]  /*2ee0*/  FFMA R28, R30, R28, R29.reuse ;  /* 0x0000001c1e1c7223 */ /* 0x101fe2000000001d */
[----:B------:R-:W-:Y:S01]  /*2ef0*/  FSEL R35, R35, R132, !P5 ;  /* 0x0000008423237208 */ /* 0x000fe20006800000 */
[----:B------:R-:W-:Y:S01]  /*2f00*/  FADD R29, R80, -R29 ;  /* 0x8000001d501d7221 */ /* 0x000fe20000000000 */
[----:B------:R-:W-:Y:S01]  /*2f10*/  MOV R132, R34 ;  /* 0x0000002200847202 */ /* 0x000fe20000000f00 */
[----:B------:R-:W-:Y:S01]  /*2f20*/  FADD R14, R84, -R28 ;  /* 0x8000001c540e7221 */ /* 0x000fe20000000000 */
[----:B------:R-:W0:Y:S01]  /*2f30*/  MUFU.RCP R32, R35 ;  /* 0x0000002300207308 */ /* 0x000e220000001000 */
[----:B------:R-:W-:Y:S02]  /*2f40*/  FFMA R12, R12, R29, R15 ;  /* 0x0000001d0c0c7223 */ /* 0x000fe4000000000f */
[----:B------:R-:W-:-:S05]  /*2f50*/  FMUL R33, R14, 16777216 ;  /* 0x4b8000000e217820 */ /* 0x000fca0000400000 */
        /* <DEDUP_REMOVED lines=9> */
[----:B------:R-:W1:Y:S04]  /*2ff0*/  MUFU.RCP R133, R34 ;  /* 0x0000002200857308 */ /* 0x000e680000001000 */
[--C-:B0-----:R-:W-:Y:S01]  /*3000*/  FFMA R32, R32, R33, R31.reuse ;  /* 0x0000002120207223 */ /* 0x101fe2000000001f */
        /* <DEDUP_REMOVED lines=10> */
.L_x_5970:
[----:B------:R-:W-:Y:S05]  /*30b0*/  BSYNC.RECONVERGENT B0 ;  /* 0x0000000000007941 */ /* 0x000fea0003800200 */
.L_x_5969:
[----:B------:R-:W-:Y:S01]  /*30c0*/  BSSY.RECONVERGENT B0, `(.L_x_5971) ;  /* 0x0000083000007945 */ /* 0x000fe20003800200 */
[----:B------:R-:W-:Y:S01]  /*30d0*/  HFMA2 R109, -RZ, RZ, 0, 0 ;  /* 0x00000000ff6d7431 */ /* 0x000fe200000001ff */
        /* <DEDUP_REMOVED lines=28> */
[----:B------:R-:W-:-:S04]  /*32a0*/  FSEL R15, R13, R132, !P4 ;  /* 0x000000840d0f7208 */ /* 0x000fc80006000000 */
[----:B------:R-:W0:Y:S01]  /*32b0*/  MUFU.RCP R86, R15 ;  /* 0x0000000f00567308 */ /* 0x000e220000001000 */
[----:B--2---:R-:W-:Y:S02]  /*32c0*/  HADD2 R12, R28, R32 ;  /* 0x000000201c0c7230 */ /* 0x004fe40000000000 */
[----:B------:R-:W-:Y:S02]  /*32d0*/  HFMA2 R29, R29, 1, 1, R33 ;  /* 0x3c003c001d1d7831 */ /* 0x000fe40000000021 */
[----:B------:R-:W-:Y:S02]  /*32e0*/  HFMA2 R30, R30, 1, 1, R34 ;  /* 0x3c003c001e1e7831 */ /* 0x000fe40000000022 */
[----:B------:R-:W-:Y:S02]  /*32f0*/  HFMA2 R31, R31, 1, 1, R35 ;  /* 0x3c003c001f1f7831 */ /* 0x000fe40000000023 */
[----:B---3--:R-:W-:Y:S02]  /*3300*/  HFMA2 R36, R12, 1, 1, R36 ;  /* 0x3c003c000c247831 */ /* 0x008fe40000000024 */
[----:B------:R-:W-:-:S02]  /*3310*/  HADD2 R29, R29, R37 ;  /* 0x000000251d1d7230 */ /* 0x000fc40000000000 */
[----:B------:R-:W-:Y:S02]  /*3320*/  HADD2 R30, R30, R38 ;  /* 0x000000261e1e7230 */ /* 0x000fe40000000000 */
[----:B------:R-:W-:Y:S02]  /*3330*/  HADD2 R31, R31, R39 ;  /* 0x000000271f1f7230 */ /* 0x000fe40000000000 */
[--C-:B------:R-:W-:Y:S02]  /*3340*/  HADD2.F32 R110, -RZ, R29.reuse.H0_H0 ;  /* 0x2000001dff6e7230 */ /* 0x100fe40000004100 */
[--C-:B------:R-:W-:Y:S02]  /*3350*/  HADD2.F32 R120, -RZ, R36.reuse.H0_H0 ;  /* 0x20000024ff787230 */ /* 0x100fe40000004100 */
[----:B------:R-:W-:Y:S02]  /*3360*/  HADD2.F32 R109, -RZ, R36.H1_H1 ;  /* 0x30000024ff6d7230 */ /* 0x000fe40000004100 */
[----:B------:R-:W-:-:S02]  /*3370*/  HADD2.F32 R111, -RZ, R29.H1_H1 ;  /* 0x3000001dff6f7230 */ /* 0x000fc40000004100 */
[----:B------:R-:W-:Y:S01]  /*3380*/  FADD R14, -R133, R120 ;  /* 0x00000078850e7221 */ /* 0x000fe20000000100 */
[--C-:B------:R-:W-:Y:S02]  /*3390*/  HADD2.F32 R114, -RZ, R30.reuse.H0_H0 ;  /* 0x2000001eff727230 */ /* 0x100fe40000004100 */
[----:B------:R-:W-:Y:S02]  /*33a0*/  HADD2.F32 R115, -RZ, R30.H1_H1 ;  /* 0x3000001eff737230 */ /* 0x000fe40000004100 */
[----:B------:R-:W-:Y:S01]  /*33b0*/  FMUL R13, R14, 16777216 ;  /* 0x4b8000000e0d7820 */ /* 0x000fe20000400000 */
[----:B------:R-:W-:-:S04]  /*33c0*/  HADD2.F32 R87, -RZ, R31.H1_H1 ;  /* 0x3000001fff577230 */ /* 0x000fc80000004100 */
[----:B------:R-:W-:Y:S01]  /*33d0*/  FSEL R12, R13, R14, !P4 ;  /* 0x0000000e0d0c7208 */ /* 0x000fe20006000000 */
[----:B------:R-:W-:-:S04]  /*33e0*/  FADD R13, R132, 1 ;  /* 0x3f800000840d7421 */ /* 0x000fc80000000000 */
[----:B0-----:R-:W-:Y:S01]  /*33f0*/  FFMA R133, R86, R12, R133 ;  /* 0x0000000c56857223 */ /* 0x001fe20000000085 */
[C---:B------:R-:W-:Y:S01]  /*3400*/  FMUL R12, R13.reuse, 16777216 ;  /* 0x4b8000000d0c7820 */ /* 0x040fe20000400000 */
[C---:B------:R-:W-:Y:S01]  /*3410*/  FSETP.GEU.AND P4, PT, |R13|.reuse, 1.175494350822287508e-38, PT ;  /* 0x008000000d00780b */ /* 0x040fe20003f8e200 */
[----:B------:R-:W-:Y:S01]  /*3420*/  FADD R33, R13, 1 ;  /* 0x3f8000000d217421 */ /* 0x000fe20000000000 */
[----:B------:R-:W-:Y:S01]  /*3430*/  FADD R15, R109, -R133 ;  /* 0x800000856d0f7221 */ /* 0x000fe20000000000 */
[----:B------:R-:W-:Y:S01]  /*3440*/  HADD2.F32 R86, -RZ, R31.H0_H0 ;  /* 0x2000001fff567230 */ /* 0x000fe20000004100 */
[----:B------:R-:W-:Y:S02]  /*3450*/  FSEL R32, R12, R13, !P4 ;  /* 0x0000000d0c207208 */ /* 0x000fe40006000000 */
[----:B------:R-:W-:-:S04]  /*3460*/  FMUL R12, R15, 16777216 ;  /* 0x4b8000000f0c7820 */ /* 0x000fc80000400000 */
[----:B------:R-:W0:Y:S01]  /*3470*/  MUFU.RCP R32, R32 ;  /* 0x0000002000207308 */ /* 0x000e220000001000 */
[----:B------:R-:W-:Y:S02]  /*3480*/  FSEL R12, R12, R15, !P4 ;  /* 0x0000000f0c0c7208 */ /* 0x000fe40006000000 */
[----:B------:R-:W-:-:S03]  /*3490*/  FSETP.GEU.AND P4, PT, |R33|, 1.175494350822287508e-38, PT ;  /* 0x008000002100780b */ /* 0x000fc60003f8e200 */
[--C-:B0-----:R-:W-:Y:S01]  /*34a0*/  FFMA R12, R32, R12, R133.reuse ;  /* 0x0000000c200c7223 */ /* 0x101fe20000000085 */
[----:B------:R-:W-:-:S03]  /*34b0*/  FADD R133, R120, -R133 ;  /* 0x8000008578857221 */ /* 0x000fc60000000000 */
[----:B------:R-:W-:Y:S01]  /*34c0*/  FADD R28, R109, -R12 ;  /* 0x8000000c6d1c7221 */ /* 0x000fe20000000000 */
[----:B------:R-:W-:-:S04]  /*34d0*/  FFMA R14, R14, R133, R127 ;  /* 0x000000850e0e7223 */ /* 0x000fc8000000007f */
[----:B------:R-:W-:Y:S01]  /*34e0*/  FFMA R14, R15, R28, R14 ;  /* 0x0000001c0f0e7223 */ /* 0x000fe2000000000e */
[----:B------:R-:W-:Y:S01]  /*34f0*/  FMUL R28, R33, 16777216 ;  /* 0x4b800000211c7820 */ /* 0x000fe20000400000 */
[----:B------:R-:W-:-:S04]  /*3500*/  FADD R15, R110, -R12 ;  /* 0x8000000c6e0f7221 */ /* 0x000fc80000000000 */
[----:B------:R-:W-:Y:S01]  /*3510*/  FSEL R32, R28, R33, !P4 ;  /* 0x000000211c207208 */ /* 0x000fe20006000000 */
[----:B------:R-:W-:-:S03]  /*3520*/  FMUL R28, R15, 16777216 ;  /* 0x4b8000000f1c7820 */ /* 0x000fc60000400000 */
[----:B------:R-:W0:Y:S02]  /*3530*/  MUFU.RCP R37, R32 ;  /* 0x0000002000257308 */ /* 0x000e240000001000 */
[----:B------:R-:W-:-:S05]  /*3540*/  FSEL R13, R28, R15, !P4 ;  /* 0x0000000f1c0d7208 */ /* 0x000fca0006000000 */
[----:B0-----:R-:W-:Y:S01]  /*3550*/  FFMA R28, R37, R13, R12 ;  /* 0x0000000d251c7223 */ /* 0x001fe2000000000c */
[----:B------:R-:W-:-:S03]  /*3560*/  FADD R13, R33, 1 ;  /* 0x3f800000210d7421 */ /* 0x000fc60000000000 */
[----:B------:R-:W-:Y:S01]  /*3570*/  FADD R29, R111, -R28 ;  /* 0x8000001c6f1d7221 */ /* 0x000fe20000000000 */
[C---:B------:R-:W-:Y:S01]  /*3580*/  FMUL R12, R13.reuse, 16777216 ;  /* 0x4b8000000d0c7820 */ /* 0x040fe20000400000 */
[----:B------:R-:W-:-:S04]  /*3590*/  FSETP.GEU.AND P4, PT, |R13|, 1.175494350822287508e-38, PT ;  /* 0x008000000d00780b */ /* 0x000fc80003f8e200 */
[----:B------:R-:W-:Y:S01]  /*35a0*/  FSEL R36, R12, R13, !P4 ;  /* 0x0000000d0c247208 */ /* 0x000fe20006000000 */
[----:B------:R-:W-:-:S03]  /*35b0*/  FMUL R12, R29, 16777216 ;  /* 0x4b8000001d0c7820 */ /* 0x000fc60000400000 */
[----:B------:R-:W0:Y:S02]  /*35c0*/  MUFU.RCP R37, R36 ;  /* 0x0000002400257308 */ /* 0x000e240000001000 */
[----:B------:R-:W-:-:S05]  /*35d0*/  FSEL R33, R12, R29, !P4 ;  /* 0x0000001d0c217208 */ /* 0x000fca0006000000 */
[--C-:B0-----:R-:W-:Y:S01]  /*35e0*/  FFMA R12, R37, R33, R28.reuse ;  /* 0x00000021250c7223 */ /* 0x101fe2000000001c */
[----:B------:R-:W-:-:S04]  /*35f0*/  FADD R28, R110, -R28 ;  /* 0x8000001c6e1c7221 */ /* 0x000fc80000000000 */
[----:B------:R-:W-:Y:S01]  /*3600*/  FFMA R14, R15, R28, R14 ;  /* 0x0000001c0f0e7223 */ /* 0x000fe2000000000e */
[----:B------:R-:W-:-:S04]  /*3610*/  FADD R15, R111, -R12 ;  /* 0x8000000c6f0f7221 */ /* 0x000fc80000000000 */
[----:B------:R-:W-:Y:S01]  /*3620*/  FFMA R14, R29, R15, R14 ;  /* 0x0000000f1d0e7223 */ /* 0x000fe2000000000e */
[----:B------:R-:W-:Y:S01]  /*3630*/  FADD R29, R13, 1 ;  /* 0x3f8000000d1d7421 */ /* 0x000fe20000000000 */
[----:B------:R-:W-:-:S03]  /*3640*/  FADD R13, R114, -R12 ;  /* 0x8000000c720d7221 */ /* 0x000fc60000000000 */
[C---:B------:R-:W-:Y:S01]  /*3650*/  FMUL R28, R29.reuse, 16777216 ;  /* 0x4b8000001d1c7820 */ /* 0x040fe20000400000 */
[----:B------:R-:W-:-:S04]  /*3660*/  FSETP.GEU.AND P4, PT, |R29|, 1.175494350822287508e-38, PT ;  /* 0x008000001d00780b */ /* 0x000fc80003f8e200 */
        /* <DEDUP_REMOVED lines=8> */
[C---:B------:R-:W-:Y:S02]  /*36f0*/  FSETP.GEU.AND P4, PT, |R15|.reuse, 1.175494350822287508e-38, PT ;  /* 0x008000000f00780b */ /* 0x040fe40003f8e200 */
[----:B------:R-:W-:Y:S02]  /*3700*/  FMUL R29, R30, 16777216 ;  /* 0x4b8000001e1d7820 */ /* 0x000fe40000400000 */
[----:B------:R-:W-:Y:S01]  /*3710*/  FSEL R33, R12, R15, !P4 ;  /* 0x0000000f0c217208 */ /* 0x000fe20006000000 */
[----:B------:R-:W-:Y:S02]  /*3720*/  FADD R15, R15, 1 ;  /* 0x3f8000000f0f7421 */ /* 0x000fe40000000000 */
[----:B------:R-:W-:-:S03]  /*3730*/  FSEL R29, R29, R30, !P4 ;  /* 0x0000001e1d1d7208 */ /* 0x000fc60006000000 */
[----:B------:R-:W0:Y:S01]  /*3740*/  MUFU.RCP R33, R33 ;  /* 0x0000002100217308 */ /* 0x000e220000001000 */
[----:B------:R-:W-:Y:S01]  /*3750*/  FSETP.GEU.AND P4, PT, |R15|, 1.175494350822287508e-38, PT ;  /* 0x008000000f00780b */ /* 0x000fe20003f8e200 */
[--C-:B0-----:R-:W-:Y:S01]  /*3760*/  FFMA R12, R33, R29, R28.reuse ;  /* 0x0000001d210c7223 */ /* 0x101fe2000000001c */
[----:B------:R-:W-:-:S04]  /*3770*/  FADD R28, R114, -R28 ;  /* 0x8000001c721c7221 */ /* 0x000fc80000000000 */
[----:B------:R-:W-:Y:S01]  /*3780*/  FFMA R13, R13, R28, R14 ;  /* 0x0000001c0d0d7223 */ /* 0x000fe2000000000e */
[----:B------:R-:W-:-:S04]  /*3790*/  FADD R14, R115, -R12 ;  /* 0x8000000c730e7221 */ /* 0x000fc80000000000 */
[----:B------:R-:W-:Y:S01]  /*37a0*/  FFMA R13, R30, R14, R13 ;  /* 0x0000000e1e0d7223 */ /* 0x000fe2000000000d */
[C---:B------:R-:W-:Y:S01]  /*37b0*/  FMUL R14, R15.reuse, 16777216 ;  /* 0x4b8000000f0e7820 */ /* 0x040fe20000400000 */
[----:B------:R-:W-:-:S04]  /*37c0*/  FADD R30, R15, 1 ;  /* 0x3f8000000f1e7421 */ /* 0x000fc80000000000 */
[----:B------:R-:W-:Y:S01]  /*37d0*/  FSEL R28, R14, R15, !P4 ;  /* 0x0000000f0e1c7208 */ /* 0x000fe20006000000 */
[----:B------:R-:W-:Y:S01]  /*37e0*/  FADD R14, R86, -R12 ;  /* 0x8000000c560e7221 */ /* 0x000fe20000000000 */
[----:B------:R-:W-:Y:S02]  /*37f0*/  FSETP.GEU.AND P5, PT, |R30|, 1.175494350822287508e-38, PT ;  /* 0x008000001e00780b */ /* 0x000fe40003fae200 */
[----:B------:R-:W0:Y:S01]  /*3800*/  MUFU.RCP R29, R28 ;  /* 0x0000001c001d7308 */ /* 0x000e220000001000 */
[----:B------:R-:W-:Y:S01]  /*3810*/  FMUL R15, R14, 16777216 ;  /* 0x4b8000000e0f7820 */ /* 0x000fe20000400000 */
[----:B------:R-:W-:-:S04]  /*3820*/  MOV R132, R30 ;  /* 0x0000001e00847202 */ /* 0x000fc80000000f00 */
[----:B------:R-:W-:-:S05]  /*3830*/  FSEL R15, R15, R14, !P4 ;  /* 0x0000000e0f0f7208 */ /* 0x000fca0006000000 */
[----:B------:R-:W-:Y:S01]  /*3840*/  @!P5 FMUL R30, R30, 16777216 ;  /* 0x4b8000001e1ed820 */ /* 0x000fe20000400000 */
[----:B0-----:R-:W-:-:S05]  /*3850*/  FFMA R15, R29, R15, R12 ;  /* 0x0000000f1d0f7223 */ /* 0x001fca000000000c */
[----:B------:R-:W0:Y:S01]  /*3860*/  MUFU.RCP R30, R30 ;  /* 0x0000001e001e7308 */ /* 0x000e220000001000 */
[----:B------:R-:W-:-:S04]  /*3870*/  FADD R12, R87, -R15 ;  /* 0x8000000f570c7221 */ /* 0x000fc80000000000 */
[----:B------:R-:W-:-:S05]  /*3880*/  FMUL R29, R12, 16777216 ;  /* 0x4b8000000c1d7820 */ /* 0x000fca0000400000 */
[----:B------:R-:W-:-:S05]  /*3890*/  FSEL R28, R29, R12, !P5 ;  /* 0x0000000c1d1c7208 */ /* 0x000fca0006800000 */
[--C-:B0-----:R-:W-:Y:S01]  /*38a0*/  FFMA R133, R30, R28, R15.reuse ;  /* 0x0000001c1e857223 */ /* 0x101fe2000000000f */
[----:B------:R-:W-:-:S03]  /*38b0*/  FADD R15, R86, -R15 ;  /* 0x8000000f560f7221 */ /* 0x000fc60000000000 */
[----:B------:R-:W-:Y:S01]  /*38c0*/  FADD R127, R87, -R133 ;  /* 0x80000085577f7221 */ /* 0x000fe20000000000 */
[----:B------:R-:W-:-:S04]  /*38d0*/  FFMA R13, R14, R15, R13 ;  /* 0x0000000f0e0d7223 */ /* 0x000fc8000000000d */
[----:B------:R-:W-:-:S07]  /*38e0*/  FFMA R127, R12, R127, R13 ;  /* 0x0000007f0c7f7223 */ /* 0x000fce000000000d */
.L_x_5972:
[----:B------:R-:W-:Y:S05]  /*38f0*/  BSYNC.RECONVERGENT B0 ;  /* 0x0000000000007941 */ /* 0x000fea0003800200 */
.L_x_5971:
[----:B------:R-:W-:Y:S01]  /*3900*/  BSSY.RECONVERGENT B0, `(.L_x_5973) ;  /* 0x0000085000007945 */ /* 0x000fe20003800200 */
[----:B------:R-:W-:Y:S01]  /*3910*/  HFMA2 R121, -RZ, RZ, 0, 0 ;  /* 0x00000000ff797431 */ /* 0x000fe200000001ff */
[----:B------:R-:W-:Y:S02]  /*3920*/  MOV R126, RZ ;  /* 0x000000ff007e7202 */ /* 0x000fe40000000f00 */
[----:B------:R-:W-:Y:S02]  /*3930*/  CS2R R124, SRZ ;  /* 0x00000000007c7805 */ /* 0x000fe4000001ff00 */
[----:B------:R-:W-:Y:S02]  /*3940*/  CS2R R38, SRZ ;  /* 0x0000000000267805 */ /* 0x000fe4000001ff00 */
        /* <DEDUP_REMOVED lines=23> */
[----:B------:R-:W-:-:S05]  /*3ac0*/  FADD R132, R132, 1 ;  /* 0x3f80000084847421 */ /* 0x000fca0000000000 */
[C---:B------:R-:W-:Y:S01]  /*3ad0*/  FSETP.GEU.AND P4, PT, |R132|.reuse, 1.175494350822287508e-38, PT ;  /* 0x008000008400780b */ /* 0x040fe20003f8e200 */
[----:B--2---:R-:W-:Y:S02]  /*3ae0*/  HADD2 R11, R28, R32 ;  /* 0x000000201c0b7230 */ /* 0x004fe40000000000 */
[----:B------:R-:W-:Y:S02]  /*3af0*/  HFMA2 R30, R30, 1, 1, R34 ;  /* 0x3c003c001e1e7831 */ /* 0x000fe40000000022 */
[----:B------:R-:W-:Y:S02]  /*3b00*/  HFMA2 R31, R31, 1, 1, R35 ;  /* 0x3c003c001f1f7831 */ /* 0x000fe40000000023 */
[----:B---3--:R-:W-:Y:S02]  /*3b10*/  HFMA2 R36, R11, 1, 1, R36 ;  /* 0x3c003c000b247831 */ /* 0x008fe40000000024 */
[----:B------:R-:W-:Y:S01]  /*3b20*/  FMUL R11, R132, 16777216 ;  /* 0x4b800000840b7820 */ /* 0x000fe20000400000 */
[----:B------:R-:W-:-:S04]  /*3b30*/  HADD2 R30, R30, R38 ;  /* 0x000000261e1e7230 */ /* 0x000fc80000000000 */
[----:B------:R-:W-:Y:S01]  /*3b40*/  FSEL R15, R11, R132, !P4 ;  /* 0x000000840b0f7208 */ /* 0x000fe20006000000 */
[----:B------:R-:W-:Y:S01]  /*3b50*/  FADD R132, R132, 1 ;  /* 0x3f80000084847421 */ /* 0x000fe20000000000 */
[----:B------:R-:W-:Y:S02]  /*3b60*/  HADD2 R31, R31, R39 ;  /* 0x000000271f1f7230 */ /* 0x000fe40000000000 */
[--C-:B------:R-:W-:Y:S01]  /*3b70*/  HADD2.F32 R12, -RZ, R36.reuse.H0_H0 ;  /* 0x20000024ff0c7230 */ /* 0x100fe20000004100 */
[----:B------:R-:W0:Y:S01]  /*3b80*/  MUFU.RCP R92, R15 ;  /* 0x0000000f005c7308 */ /* 0x000e220000001000 */
[----:B------:R-:W-:Y:S01]  /*3b90*/  FMUL R93, R132, 16777216 ;  /* 0x4b800000845d7820 */ /* 0x000fe20000400000 */
[----:B------:R-:W-:Y:S02]  /*3ba0*/  HADD2.F32 R36, -RZ, R36.H1_H1 ;  /* 0x30000024ff247230 */ /* 0x000fe40000004100 */
[----:B------:R-:W-:Y:S01]  /*3bb0*/  FADD R14, -R133, R12 ;  /* 0x0000000c850e7221 */ /* 0x000fe20000000100 */
[--C-:B------:R-:W-:Y:S01]  /*3bc0*/  HADD2.F32 R38, -RZ, R30.reuse.H0_H0 ;  /* 0x2000001eff267230 */ /* 0x100fe20000004100 */
[----:B------:R-:W-:Y:S01]  /*3bd0*/  MOV R39, R12 ;  /* 0x0000000c00277202 */ /* 0x000fe20000000f00 */
[----:B------:R-:W-:-:S02]  /*3be0*/  HADD2.F32 R124, -RZ, R30.H1_H1 ;  /* 0x3000001eff7c7230 */ /* 0x000fc40000004100 */
[----:B------:R-:W-:Y:S01]  /*3bf0*/  FMUL R11, R14, 16777216 ;  /* 0x4b8000000e0b7820 */ /* 0x000fe20000400000 */
[--C-:B------:R-:W-:Y:S02]  /*3c00*/  HADD2.F32 R125, -RZ, R31.reuse.H0_H0 ;  /* 0x2000001fff7d7230 */ /* 0x100fe40000004100 */
[----:B------:R-:W-:Y:S02]  /*3c10*/  HADD2.F32 R126, -RZ, R31.H1_H1 ;  /* 0x3000001fff7e7230 */ /* 0x000fe40000004100 */
[----:B------:R-:W-:Y:S02]  /*3c20*/  FSEL R28, R11, R14, !P4 ;  /* 0x0000000e0b1c7208 */ /* 0x000fe40006000000 */
[----:B------:R-:W-:-:S03]  /*3c30*/  FSETP.GEU.AND P4, PT, |R132|, 1.175494350822287508e-38, PT ;  /* 0x008000008400780b */ /* 0x000fc60003f8e200 */
[----:B0-----:R-:W-:Y:S01]  /*3c40*/  FFMA R13, R92, R28, R133 ;  /* 0x0000001c5c0d7223 */ /* 0x001fe20000000085 */
[----:B------:R-:W-:-:S03]  /*3c50*/  FSEL R93, R93, R132, !P4 ;  /* 0x000000845d5d7208 */ /* 0x000fc60006000000 */
[----:B------:R-:W-:Y:S01]  /*3c60*/  FADD R11, R12, -R13 ;  /* 0x8000000d0c0b7221 */ /* 0x000fe20000000000 */
[----:B------:R-:W0:Y:S03]  /*3c70*/  MUFU.RCP R32, R93 ;  /* 0x0000005d00207308 */ /* 0x000e260000001000 */
[----:B------:R-:W-:Y:S01]  /*3c80*/  FFMA R11, R14, R11, R127 ;  /* 0x0000000b0e0b7223 */ /* 0x000fe2000000007f */
[----:B------:R-:W-:-:S04]  /*3c90*/  FADD R14, R36, -R13 ;  /* 0x8000000d240e7221 */ /* 0x000fc80000000000 */
[----:B------:R-:W-:-:S05]  /*3ca0*/  FMUL R15, R14, 16777216 ;  /* 0x4b8000000e0f7820 */ /* 0x000fca0000400000 */
[----:B------:R-:W-:-:S05]  /*3cb0*/  FSEL R28, R15, R14, !P4 ;  /* 0x0000000e0f1c7208 */ /* 0x000fca0006000000 */
[----:B0-----:R-:W-:-:S04]  /*3cc0*/  FFMA R13, R32, R28, R13 ;  /* 0x0000001c200d7223 */ /* 0x001fc8000000000d */
[----:B------:R-:W-:-:S04]  /*3cd0*/  FADD R15, R36, -R13 ;  /* 0x8000000d240f7221 */ /* 0x000fc80000000000 */
[----:B------:R-:W-:Y:S01]  /*3ce0*/  FFMA R11, R14, R15, R11 ;  /* 0x0000000f0e0b7223 */ /* 0x000fe2000000000b */
[----:B------:R-:W-:Y:S02]  /*3cf0*/  HFMA2 R15, R29, 1, 1, R33 ;  /* 0x3c003c001d0f7831 */ /* 0x000fe40000000021 */
[----:B------:R-:W-:-:S04]  /*3d00*/  FADD R14, R132, 1 ;  /* 0x3f800000840e7421 */ /* 0x000fc80000000000 */
[C---:B------:R-:W-:Y:S01]  /*3d10*/  FMUL R29, R14.reuse, 16777216 ;  /* 0x4b8000000e1d7820 */ /* 0x040fe20000400000 */
[----:B------:R-:W-:Y:S01]  /*3d20*/  FSETP.GEU.AND P4, PT, |R14|, 1.175494350822287508e-38, PT ;  /* 0x008000000e00780b */ /* 0x000fe20003f8e200 */
[----:B------:R-:W-:-:S03]  /*3d30*/  HADD2 R15, R15, R37 ;  /* 0x000000250f0f7230 */ /* 0x000fc60000000000 */
[----:B------:R-:W-:Y:S01]  /*3d40*/  FSEL R33, R29, R14, !P4 ;  /* 0x0000000e1d217208 */ /* 0x000fe20006000000 */
[----:B------:R-:W-:Y:S01]  /*3d50*/  FADD R14, R14, 1 ;  /* 0x3f8000000e0e7421 */ /* 0x000fe20000000000 */
[--C-:B------:R-:W-:Y:S02]  /*3d60*/  HADD2.F32 R37, -RZ, R15.reuse.H0_H0 ;  /* 0x2000000fff257230 */ /* 0x100fe40000004100 */
[----:B------:R-:W0:Y:S01]  /*3d70*/  MUFU.RCP R92, R33 ;  /* 0x00000021005c7308 */ /* 0x000e220000001000 */
[----:B------:R-:W-:Y:S02]  /*3d80*/  HADD2.F32 R121, -RZ, R15.H1_H1 ;  /* 0x3000000fff797230 */ /* 0x000fe40000004100 */
[----:B------:R-:W-:-:S04]  /*3d90*/  FADD R28, R37, -R13 ;  /* 0x8000000d251c7221 */ /* 0x000fc80000000000 */
[----:B------:R-:W-:-:S05]  /*3da0*/  FMUL R29, R28, 16777216 ;  /* 0x4b8000001c1d7820 */ /* 0x000fca0000400000 */
[----:B------:R-:W-:Y:S02]  /*3db0*/  FSEL R32, R29, R28, !P4 ;  /* 0x0000001c1d207208 */ /* 0x000fe40006000000 */
[----:B------:R-:W-:-:S03]  /*3dc0*/  FSETP.GEU.AND P4, PT, |R14|, 1.175494350822287508e-38, PT ;  /* 0x008000000e00780b */ /* 0x000fc60003f8e200 */
[----:B0-----:R-:W-:Y:S01]  /*3dd0*/  FFMA R32, R92, R32, R13 ;  /* 0x000000205c207223 */ /* 0x001fe2000000000d */
[----:B------:R-:W-:-:S03]  /*3de0*/  FMUL R13, R14, 16777216 ;  /* 0x4b8000000e0d7820 */ /* 0x000fc60000400000 */
[----:B------:R-:W-:Y:S02]  /*3df0*/  FADD R92, R121, -R32 ;  /* 0x80000020795c7221 */ /* 0x000fe40000000000 */
[----:B------:R-:W-:Y:S02]  /*3e00*/  FSEL R29, R13, R14, !P4 ;  /* 0x0000000e0d1d7208 */ /* 0x000fe40006000000 */
[----:B------:R-:W-:-:S04]  /*3e10*/  FMUL R13, R92, 16777216 ;  /* 0x4b8000005c0d7820 */ /* 0x000fc80000400000 */
[----:B------:R-:W0:Y:S01]  /*3e20*/  MUFU.RCP R29, R29 ;  /* 0x0000001d001d7308 */ /* 0x000e220000001000 */
[----:B------:R-:W-:-:S05]  /*3e30*/  FSEL R13, R13, R92, !P4 ;  /* 0x0000005c0d0d7208 */ /* 0x000fca0006000000 */
[--C-:B0-----:R-:W-:Y:S01]  /*3e40*/  FFMA R13, R29, R13, R32.reuse ;  /* 0x0000000d1d0d7223 */ /* 0x101fe20000000020 */
[----:B------:R-:W-:-:S03]  /*3e50*/  FADD R32, R37, -R32 ;  /* 0x8000002025207221 */ /* 0x000fc60000000000 */
[----:B------:R-:W-:Y:S01]  /*3e60*/  FADD R15, R121, -R13 ;  /* 0x8000000d790f7221 */ /* 0x000fe20000000000 */
[----:B------:R-:W-:Y:S01]  /*3e70*/  FFMA R11, R28, R32, R11 ;  /* 0x000000201c0b7223 */ /* 0x000fe2000000000b */
[----:B------:R-:W-:Y:S01]  /*3e80*/  FADD R32, R14, 1 ;  /* 0x3f8000000e207421 */ /* 0x000fe20000000000 */
[----:B------:R-:W-:Y:S02]  /*3e90*/  FADD R28, R38, -R13 ;  /* 0x8000000d261c7221 */ /* 0x000fe40000000000 */
[----:B------:R-:W-:Y:S01]  /*3ea0*/  FFMA R11, R92, R15, R11 ;  /* 0x0000000f5c0b7223 */ /* 0x000fe2000000000b */
        /* <DEDUP_REMOVED lines=12> */
[----:B------:R-:W-:Y:S01]  /*3f70*/  FMUL R13, R30, 16777216 ;  /* 0x4b8000001e0d7820 */ /* 0x000fe20000400000 */
[----:B------:R-:W-:Y:S02]  /*3f80*/  FADD R14, R14, 1 ;  /* 0x3f8000000e0e7421 */ /* 0x000fe40000000000 */
[----:B------:R-:W0:Y:S02]  /*3f90*/  MUFU.RCP R34, R33 ;  /* 0x0000002100227308 */ /* 0x000e240000001000 */
[----:B------:R-:W-:Y:S02]  /*3fa0*/  FSEL R32, R13, R30, !P4 ;  /* 0x0000001e0d207208 */ /* 0x000fe40006000000 */
[----:B------:R-:W-:-:S03]  /*3fb0*/  FSETP.GEU.AND P4, PT, |R14|, 1.175494350822287508e-38, PT ;  /* 0x008000000e00780b */ /* 0x000fc60003f8e200 */
[--C-:B0-----:R-:W-:Y:S01]  /*3fc0*/  FFMA R13, R34, R32, R15.reuse ;  /* 0x00000020220d7223 */ /* 0x101fe2000000000f */
[----:B------:R-:W-:Y:S01]  /*3fd0*/  FADD R15, R38, -R15 ;  /* 0x8000000f260f7221 */ /* 0x000fe20000000000 */
[----:B------:R-:W-:-:S03]  /*3fe0*/  FADD R32, R14, 1 ;  /* 0x3f8000000e207421 */ /* 0x000fc60000000000 */
[----:B------:R-:W-:Y:S01]  /*3ff0*/  FFMA R11, R28, R15, R11 ;  /* 0x0000000f1c0b7223 */ /* 0x000fe2000000000b */
[----:B------:R-:W-:Y:S01]  /*4000*/  FADD R15, R124, -R13 ;  /* 0x8000000d7c0f7221 */ /* 0x000fe20000000000 */
[----:B------:R-:W-:Y:S02]  /*4010*/  FSETP.GEU.AND P5, PT, |R32|, 1.175494350822287508e-38, PT ;  /* 0x008000002000780b */ /* 0x000fe40003fae200 */
[----:B------:R-:W-:Y:S01]  /*4020*/  MOV R132, R32 ;  /* 0x0000002000847202 */ /* 0x000fe20000000f00 */
[----:B------:R-:W-:Y:S01]  /*4030*/  FFMA R11, R30, R15, R11 ;  /* 0x0000000f1e0b7223 */ /* 0x000fe2000000000b */
[----:B------:R-:W-:-:S05]  /*4040*/  FMUL R15, R14, 16777216 ;  /* 0x4b8000000e0f7820 */ /* 0x000fca0000400000 */
[----:B------:R-:W-:Y:S01]  /*4050*/  FSEL R29, R15, R14, !P4 ;  /* 0x0000000e0f1d7208 */ /* 0x000fe20006000000 */
[----:B------:R-:W-:-:S03]  /*4060*/  FADD R14, R125, -R13 ;  /* 0x8000000d7d0e7221 */ /* 0x000fc60000000000 */
[----:B------:R-:W0:Y:S01]  /*4070*/  MUFU.RCP R30, R29 ;  /* 0x0000001d001e7308 */ /* 0x000e220000001000 */
[----:B------:R-:W-:Y:S01]  /*4080*/  FMUL R15, R14, 16777216 ;  /* 0x4b8000000e0f7820 */ /* 0x000fe20000400000 */
[----:B------:R-:W-:-:S04]  /*4090*/  @!P5 FMUL R32, R32, 16777216 ;  /* 0x4b8000002020d820 */ /* 0x000fc80000400000 */
[----:B------:R-:W-:Y:S02]  /*40a0*/  FSEL R28, R15, R14, !P4 ;  /* 0x0000000e0f1c7208 */ /* 0x000fe40006000000 */
[----:B------:R-:W1:Y:S03]  /*40b0*/  MUFU.RCP R133, R32 ;  /* 0x0000002000857308 */ /* 0x000e660000001000 */
[----:B0-----:R-:W-:-:S04]  /*40c0*/  FFMA R28, R30, R28, R13 ;  /* 0x0000001c1e1c7223 */ /* 0x001fc8000000000d */
[----:B------:R-:W-:-:S04]  /*40d0*/  FADD R30, R126, -R28 ;  /* 0x8000001c7e1e7221 */ /* 0x000fc80000000000 */
[----:B------:R-:W-:-:S05]  /*40e0*/  FMUL R13, R30, 16777216 ;  /* 0x4b8000001e0d7820 */ /* 0x000fca0000400000 */
[----:B------:R-:W-:-:S05]  /*40f0*/  FSEL R13, R13, R30, !P5 ;  /* 0x0000001e0d0d7208 */ /* 0x000fca0006800000 */
[--C-:B-1----:R-:W-:Y:S01]  /*4100*/  FFMA R133, R133, R13, R28.reuse ;  /* 0x0000000d85857223 */ /* 0x102fe2000000001c */
[----:B------:R-:W-:-:S03]  /*4110*/  FADD R28, R125, -R28 ;  /* 0x8000001c7d1c7221 */ /* 0x000fc60000000000 */
[----:B------:R-:W-:Y:S01]  /*4120*/  FADD R127, R126, -R133 ;  /* 0x800000857e7f7221 */ /* 0x000fe20000000000 */
[----:B------:R-:W-:-:S04]  /*4130*/  FFMA R11, R14, R28, R11 ;  /* 0x0000001c0e0b7223 */ /* 0x000fc8000000000b */
[----:B------:R-:W-:-:S07]  /*4140*/  FFMA R127, R30, R127, R11 ;  /* 0x0000007f1e7f7223 */ /* 0x000fce000000000b */
.L_x_5974:
[----:B------:R-:W-:Y:S05]  /*4150*/  BSYNC.RECONVERGENT B0 ;  /* 0x0000000000007941 */ /* 0x000fea0003800200 */
.L_x_5973:
[----:B------:R-:W-:-:S03]  /*4160*/  UMOV UR4, 0xffffffff ;  /* 0xffffffff00047882 */ /* 0x000fc60000000000 */
[----:B------:R-:W-:Y:S05]  /*4170*/  BRA.DIV UR4, `(.L_x_5975) ;  /* 0x0000002a04187947 */ /* 0x000fea000b800000 */
[----:B------:R0:W1:Y:S04]  /*4180*/  SHFL.DOWN PT, R30, R133, 0x10, 0x1f ;  /* 0x0a001f00851e7f89 */ /* 0x00006800000e0000 */
[----:B------:R0:W2:Y:S04]  /*4190*/  SHFL.DOWN PT, R28, R127, 0x10, 0x1f ;  /* 0x0a001f007f1c7f89 */ /* 0x0000a800000e0000 */
[----:B------:R0:W3:Y:S02]  /*41a0*/  SHFL.DOWN PT, R14, R132, 0x10, 0x1f ;  /* 0x0a001f00840e7f89 */ /* 0x0000e400000e0000 */
.L_x_6008:
        /* <DEDUP_REMOVED lines=17> */
.L_x_5977:
[----:B------:R-:W-:Y:S05]  /*42c0*/  BSYNC.RECONVERGENT B0 ;  /* 0x0000000000007941 */ /* 0x000fea0003800200 */
.L_x_5976:
[----:B------:R-:W-:-:S03]  /*42d0*/  UMOV UR4, 0xffffffff ;  /* 0xffffffff00047882 */ /* 0x000fc60000000000 */
[----:B------:R-:W-:Y:S05]  /*42e0*/  BRA.DIV UR4, `(.L_x_5978) ;  /* 0x0000002a04187947 */ /* 0x000fea000b800000 */
[----:B-1----:R1:W3:Y:S04]  /*42f0*/  SHFL.DOWN PT, R30, R133, 0x8, 0x1f ;  /* 0x09001f00851e7f89 */ /* 0x0022e800000e0000 */
[----:B--2---:R1:W2:Y:S04]  /*4300*/  SHFL.DOWN PT, R28, R127, 0x8, 0x1f ;  /* 0x09001f007f1c7f89 */ /* 0x0042a800000e0000 */
[----:B------:R1:W4:Y:S02]  /*4310*/  SHFL.DOWN PT, R14, R132, 0x8, 0x1f ;  /* 0x09001f00840e7f89 */ /* 0x00032400000e0000 */
.L_x_6013:
        /* <DEDUP_REMOVED lines=17> */
.L_x_5980:
[----:B------:R-:W-:Y:S05]  /*4430*/  BSYNC.RECONVERGENT B0 ;  /* 0x0000000000007941 */ /* 0x000fea0003800200 */
.L_x_5979:
[----:B------:R-:W-:-:S03]  /*4440*/  UMOV UR4, 0xffffffff ;  /* 0xffffffff00047882 */ /* 0x000fc60000000000 */
[----:B------:R-:W-:Y:S05]  /*4450*/  BRA.DIV UR4, `(.L_x_5981) ;  /* 0x0000002a04187947 */ /* 0x000fea000b800000 */
[----:B---3--:R3:W4:Y:S04]  /*4460*/  SHFL.DOWN PT, R30, R133, 0x4, 0x1f ;  /* 0x08801f00851e7f89 */ /* 0x00872800000e0000 */
[----:B--2---:R3:W2:Y:S04]  /*4470*/  SHFL.DOWN PT, R28, R127, 0x4, 0x1f ;  /* 0x08801f007f1c7f89 */ /* 0x0046a800000e0000 */
[----:B------:R3:W0:Y:S02]  /*4480*/  SHFL.DOWN PT, R14, R132, 0x4, 0x1f ;  /* 0x08801f00840e7f89 */ /* 0x00062400000e0000 */
.L_x_6018:
        /* <DEDUP_REMOVED lines=17> */
.L_x_5983:
[----:B------:R-:W-:Y:S05]  /*45a0*/  BSYNC.RECONVERGENT B0 ;  /* 0x0000000000007941 */ /* 0x000fea0003800200 */
.L_x_5982:
[----:B------:R-:W-:-:S03]  /*45b0*/  UMOV UR4, 0xffffffff ;  /* 0xffffffff00047882 */ /* 0x000fc60000000000 */
[----:B------:R-:W-:Y:S05]  /*45c0*/  BRA.DIV UR4, `(.L_x_5984) ;  /* 0x0000002a04187947 */ /* 0x000fea000b800000 */
[----:B----4-:R0:W4:Y:S04]  /*45d0*/  SHFL.DOWN PT, R30, R133, 0x2, 0x1f ;  /* 0x08401f00851e7f89 */ /* 0x01012800000e0000 */
[----:B--2---:R0:W2:Y:S04]  /*45e0*/  SHFL.DOWN PT, R28, R127, 0x2, 0x1f ;  /* 0x08401f007f1c7f89 */ /* 0x0040a800000e0000 */
[----:B------:R0:W0:Y:S02]  /*45f0*/  SHFL.DOWN PT, R14, R132, 0x2, 0x1f ;  /* 0x08401f00840e7f89 */ /* 0x00002400000e0000 */
.L_x_6023:
        /* <DEDUP_REMOVED lines=17> */
.L_x_5986:
[----:B------:R-:W-:Y:S05]  /*4710*/  BSYNC.RECONVERGENT B0 ;  /* 0x0000000000007941 */ /* 0x000fea0003800200 */
.L_x_5985:
[----:B------:R-:W-:-:S03]  /*4720*/  UMOV UR4, 0xffffffff ;  /* 0xffffffff00047882 */ /* 0x000fc60000000000 */
[----:B------:R-:W-:Y:S05]  /*4730*/  BRA.DIV UR4, `(.L_x_5987) ;  /* 0x0000002a04187947 */ /* 0x000fea000b800000 */
[----:B----4-:R0:W4:Y:S04]  /*4740*/  SHFL.DOWN PT, R30, R133, 0x1, 0x1f ;  /* 0x08201f00851e7f89 */ /* 0x01012800000e0000 */
[----:B--2---:R0:W2:Y:S04]  /*4750*/  SHFL.DOWN PT, R28, R127, 0x1, 0x1f ;  /* 0x08201f007f1c7f89 */ /* 0x0040a800000e0000 */
[----:B------:R0:W0:Y:S02]  /*4760*/  SHFL.DOWN PT, R14, R132, 0x1, 0x1f ;  /* 0x08201f00840e7f89 */ /* 0x00002400000e0000 */
.L_x_6028:
        /* <DEDUP_REMOVED lines=17> */
.L_x_5989:
[----:B------:R-:W-:Y:S05]  /*4880*/  BSYNC.RECONVERGENT B0 ;  /* 0x0000000000007941 */ /* 0x000fea0003800200 */
.L_x_5988:
[----:B------:R-:W-:-:S03]  /*4890*/  UMOV UR4, 0xffffffff ;  /* 0xffffffff00047882 */ /* 0x000fc60000000000 */
[----:B------:R-:W-:Y:S05]  /*48a0*/  BRA.DIV UR4, `(.L_x_5990) ;  /* 0x0000002a04187947 */ /* 0x000fea000b800000 */
[----:B------:R0:W0:Y:S04]  /*48b0*/  SHFL.IDX PT, R93, R133, RZ, 0x1f ;  /* 0x00001fff855d7589 */ /* 0x00002800000e0000 */
[----:B-1-3--:R-:W1:Y:S04]  /*48c0*/  SHFL.IDX PT, R127, R127, RZ, 0x1f ;  /* 0x00001fff7f7f7589 */ /* 0x00ae6800000e0000 */
[----:B------:R3:W0:Y:S02]  /*48d0*/  SHFL.IDX PT, R14, R132, RZ, 0x1f ;  /* 0x00001fff840e7589 */ /* 0x00062400000e0000 */
.L_x_6033:
        /* <DEDUP_REMOVED lines=18> */
[----:B--2---:R-:W-:Y:S01]  /*4a00*/  FFMA R28, R13, R13, -R14 ;  /* 0x0000000d0d1c7223 */ /* 0x004fe2000000080e */
        /* <DEDUP_REMOVED lines=8> */
.L_x_5991:
[----:B------:R-:W0:Y:S02]  /*4a90*/  MUFU.RSQ R12, R12 ;  /* 0x0000000c000c7308 */ /* 0x000e240000001400 */
.L_x_5992:
[----:B------:R-:W-:Y:S01]  /*4aa0*/  ISETP.NE.AND P4, PT, R2, RZ, PT ;  /* 0x000000ff0200720c */ /* 0x000fe20003f85270 */
[----:B------:R-:W-:-:S12]  /*4ab0*/  BSSY.RECONVERGENT B0, `(.L_x_5993) ;  /* 0x000000c000007945 */ /* 0x000fd80003800200 */
[----:B------:R-:W-:Y:S05]  /*4ac0*/  @P4 BRA `(.L_x_5994) ;  /* 0x0000000000284947 */ /* 0x000fea0003800000 */
[----:B------:R-:W-:Y:S02]  /*4ad0*/  SHF.L.U32 R14, R4, 0x2, RZ ;  /* 0x00000002040e7819 */ /* 0x000fe400000006ff */
[----:B------:R-:W-:Y:S02]  /*4ae0*/  R2UR UR4, R112 ;  /* 0x00000000700472ca */ /* 0x000fe400000e0000 */
[----:B------:R-:W-:Y:S02]  /*4af0*/  R2UR UR5, R113 ;  /* 0x00000000710572ca */ /* 0x000fe400000e0000 */
[----:B------:R-:W-:Y:S02]  /*4b00*/  SHF.L.U64.HI R11, R4, 0x2, R7 ;  /* 0x00000002040b7819 */ /* 0x000fe40000010207 */
[----:B--2---:R-:W-:-:S04]  /*4b10*/  IADD3 R28, P4, PT, R14, UR36, RZ ;  /* 0x000000240e1c7c10 */ /* 0x004fc8000ff9e0ff */
[----:B------:R-:W-:Y:S02]  /*4b20*/  IADD3.X R29, PT, PT, R11, UR37, RZ, P4, !PT ;  /* 0x000000250b1d7c10 */ /* 0x000fe4000a7fe4ff */
[----:B------:R-:W-:-:S03]  /*4b30*/  IADD3 R14, P4, PT, R14, UR38, RZ ;  /* 0x000000260e0e7c10 */ /* 0x000fc6000ff9e0ff */
[----:B------:R1:W-:Y:S01]  /*4b40*/  STG.E desc[UR4][R28.64], R93 ;  /* 0x0000005d1c007986 */ /* 0x0003e2000c101904 */
[----:B------:R-:W-:-:S05]  /*4b50*/  IADD3.X R15, PT, PT, R11, UR39, RZ, P4, !PT ;  /* 0x000000270b0f7c10 */ /* 0x000fca000a7fe4ff */
[----:B0-----:R1:W-:Y:S04]  /*4b60*/  STG.E desc[UR4][R14.64], R12 ;  /* 0x0000000c0e007986 */ /* 0x0013e8000c101904 */
.L_x_5994:
[----:B------:R-:W-:Y:S05]  /*4b70*/  BSYNC.RECONVERGENT B0 ;  /* 0x0000000000007941 */ /* 0x000fea0003800200 */
.L_x_5993:
[C---:B------:R-:W-:Y:S02]  /*4b80*/  R2UR UR4, R112.reuse ;  /* 0x00000000700472ca */ /* 0x040fe400000e0000 */
[C---:B------:R-:W-:Y:S02]  /*4b90*/  R2UR UR5, R113.reuse ;  /* 0x00000000710572ca */ /* 0x040fe400000e0000 */
[----:B------:R-:W-:Y:S02]  /*4ba0*/  R2UR UR6, R112 ;  /* 0x00000000700672ca */ /* 0x000fe400000e0000 */
[----:B------:R-:W-:-:S09]  /*4bb0*/  R2UR UR7, R113 ;  /* 0x00000000710772ca */ /* 0x000fd200000e0000 */
[----:B-12-4-:R-:W2:Y:S04]  /*4bc0*/  LDG.E.128 R28, desc[UR4][R118.64] ;  /* 0x00000004761c7981 */ /* 0x016ea8000c1e1d00 */
[----:B------:R-:W2:Y:S01]  /*4bd0*/  LDG.E.128 R32, desc[UR6][R116.64] ;  /* 0x0000000674207981 */ /* 0x000ea2000c1e1d00 */
[--C-:B------:R-:W-:Y:S01]  /*4be0*/  FADD R11, R8, -R93.reuse ;  /* 0x8000005d080b7221 */ /* 0x100fe20000000000 */
[--C-:B------:R-:W-:Y:S01]  /*4bf0*/  FADD R9, R9, -R93.reuse ;  /* 0x8000005d09097221 */ /* 0x100fe20000000000 */
[--C-:B------:R-:W-:Y:S01]  /*4c00*/  FADD R13, R10, -R93.reuse ;  /* 0x8000005d0a0d7221 */ /* 0x100fe20000000000 */
[--C-:B------:R-:W-:Y:S01]  /*4c10*/  FADD R95, R16, -R93.reuse ;  /* 0x8000005d105f7221 */ /* 0x100fe20000000000 */
[-C--:B0-----:R-:W-:Y:S01]  /*4c20*/  FMUL R10, R11, R12.reuse ;  /* 0x0000000c0b0a7220 */ /* 0x081fe20000400000 */
[-C--:B------:R-:W-:Y:S01]  /*4c30*/  FMUL R9, R9, R12.reuse ;  /* 0x0000000c09097220 */ /* 0x080fe20000400000 */
[-C--:B------:R-:W-:Y:S01]  /*4c40*/  FMUL R15, R13, R12.reuse ;  /* 0x0000000c0d0f7220 */ /* 0x080fe20000400000 */
[----:B------:R-:W-:Y:S01]  /*4c50*/  FMUL R8, R95, R12 ;  /* 0x0000000c5f087220 */ /* 0x000fe20000400000 */
[--C-:B------:R-:W-:Y:S01]  /*4c60*/  FADD R17, R17, -R93.reuse ;  /* 0x8000005d11117221 */ /* 0x100fe20000000000 */
[----:B------:R-:W-:Y:S01]  /*4c70*/  FADD R11, R18, -R93 ;  /* 0x8000005d120b7221 */ /* 0x000fe20000000000 */
[----:B------:R-:W-:-:S02]  /*4c80*/  F2FP.F16.F32.PACK_AB R10, R9, R10 ;  /* 0x0000000a090a723e */ /* 0x000fc400000000ff */
[----:B------:R-:W-:Y:S01]  /*4c90*/  F2FP.F16.F32.PACK_AB R15, R8, R15 ;  /* 0x0000000f080f723e */ /* 0x000fe200000000ff */
[-C--:B------:R-:W-:Y:S01]  /*4ca0*/  FMUL R17, R17, R12.reuse ;  /* 0x0000000c11117220 */ /* 0x080fe20000400000 */
[----:B------:R-:W0:Y:S01]  /*4cb0*/  LDC.64 R8, c[0x0][0x3a8] ;  /* 0x0000ea00ff087b82 */ /* 0x000e220000000a00 */
[-C--:B------:R-:W-:Y:S01]  /*4cc0*/  FMUL R14, R11, R12.reuse ;  /* 0x0000000c0b0e7220 */ /* 0x080fe20000400000 */
[----:B------:R-:W-:Y:S01]  /*4cd0*/  FADD R11, R0, -R93 ;  /* 0x8000005d000b7221 */ /* 0x000fe20000000000 */
[----:B------:R-:W-:Y:S02]  /*4ce0*/  R2UR UR8, R112 ;  /* 0x00000000700872ca */ /* 0x000fe400000e0000 */
[----:B------:R-:W-:Y:S01]  /*4cf0*/  R2UR UR9, R113 ;  /* 0x00000000710972ca */ /* 0x000fe200000e0000 */
[----:B------:R-:W-:Y:S01]  /*4d00*/  FMUL R11, R11, R12 ;  /* 0x0000000c0b0b7220 */ /* 0x000fe20000400000 */
[----:B------:R-:W-:Y:S01]  /*4d10*/  F2FP.F16.F32.PACK_AB R14, R14, R17 ;  /* 0x000000110e0e723e */ /* 0x000fe200000000ff */
[----:B0-----:R-:W-:-:S04]  /*4d20*/  IMAD.WIDE.U32 R128, R4, R8, R128 ;  /* 0x0000000804807225 */ /* 0x001fc800078e0080 */
[----:B------:R-:W-:Y:S02]  /*4d30*/  IMAD R8, R7, R8, RZ ;  /* 0x0000000807087224 */ /* 0x000fe400078e02ff */
[----:B------:R-:W-:Y:S02]  /*4d40*/  FADD R7, R6, -R93 ;  /* 0x8000005d06077221 */ /* 0x000fe40000000000 */
[----:B------:R-:W-:Y:S02]  /*4d50*/  IMAD R9, R4, R9, R8 ;  /* 0x0000000904097224 */ /* 0x000fe400078e0208 */
[----:B------:R-:W-:Y:S02]  /*4d60*/  FMUL R8, R7, R12 ;  /* 0x0000000c07087220 */ /* 0x000fe40000400000 */
[----:B------:R-:W0:Y:S01]  /*4d70*/  LDC.64 R6, c[0x0][0x3a0] ;  /* 0x0000e800ff067b82 */ /* 0x000e220000000a00 */
[----:B------:R-:W-:-:S04]  /*4d80*/  IADD3 R0, PT, PT, R129, R9, RZ ;  /* 0x0000000981007210 */ /* 0x000fc80007ffe0ff */
[----:B------:R-:W-:Y:S01]  /*4d90*/  SHF.R.S32.HI R9, RZ, 0x1f, R0 ;  /* 0x0000001fff097819 */ /* 0x000fe20000011400 */
[----:B--2---:R-:W-:Y:S01]  /*4da0*/  HFMA2 R31, R14, R31, R35 ;  /* 0x0000001f0e1f7231 */ /* 0x004fe20000000023 */
[----:B------:R-:W-:Y:S01]  /*4db0*/  F2FP.F16.F32.PACK_AB R14, R8, R11 ;  /* 0x0000000b080e723e */ /* 0x000fe200000000ff */
[----:B------:R-:W-:Y:S01]  /*4dc0*/  HFMA2 R30, R15, R30, R34 ;  /* 0x0000001e0f1e7231 */ /* 0x000fe20000000022 */
[----:B------:R-:W-:Y:S01]  /*4dd0*/  LEA.HI R8, P4, R9, R128, RZ, 0x3 ;  /* 0x0000008009087211 */ /* 0x000fe200078918ff */
[----:B------:R-:W-:Y:S02]  /*4de0*/  HFMA2 R29, R10, R29, R33 ;  /* 0x0000001d0a1d7231 */ /* 0x000fe40000000021 */
[----:B------:R-:W-:Y:S01]  /*4df0*/  HFMA2 R28, R14, R28, R32 ;  /* 0x0000001c0e1c7231 */ /* 0x000fe20000000020 */
[----:B------:R-:W-:Y:S02]  /*4e00*/  SHF.L.U32 R15, R8, 0x1, RZ ;  /* 0x00000001080f7819 */ /* 0x000fe400000006ff */
[----:B------:R-:W-:-:S02]  /*4e10*/  IADD3.X R9, PT, PT, RZ, R0, RZ, P4, !PT ;  /* 0x00000000ff097210 */ /* 0x000fc400027fe4ff */
[----:B------:R-:W-:Y:S02]  /*4e20*/  LOP3.LUT R15, R15, 0xfffffff0, RZ, 0xc0, !PT ;  /* 0xfffffff00f0f7812 */ /* 0x000fe400078ec0ff */
[----:B------:R-:W-:Y:S02]  /*4e30*/  SHF.L.U64.HI R8, R8, 0x1, R9 ;  /* 0x0000000108087819 */ /* 0x000fe40000010209 */
[----:B0-----:R-:W-:-:S04]  /*4e40*/  IADD3 R14, P4, PT, R15, R6, RZ ;  /* 0x000000060f0e7210 */ /* 0x001fc80007f9e0ff */
[----:B------:R-:W-:-:S05]  /*4e50*/  IADD3.X R15, PT, PT, R8, R7, RZ, P4, !PT ;  /* 0x00000007080f7210 */ /* 0x000fca00027fe4ff */
[----:B------:R0:W-:Y:S04]  /*4e60*/  STG.E.128 desc[UR4][R14.64], R28 ;  /* 0x0000001c0e007986 */ /* 0x0001e8000c101d04 */
[----:B------:R-:W2:Y:S04]  /*4e70*/  LDG.E.128 R8, desc[UR6][R118.64+0x200] ;  /* 0x0002000676087981 */ /* 0x000ea8000c1e1d00 */
[----:B------:R-:W2:Y:S01]  /*4e80*/  LDG.E.128 R32, desc[UR8][R116.64+0x200] ;  /* 0x0002000874207981 */ /* 0x000ea2000c1e1d00 */
[--C-:B------:R-:W-:Y:S01]  /*4e90*/  FADD R19, R19, -R93.reuse ;  /* 0x8000005d13137221 */ /* 0x100fe20000000000 */
[--C-:B------:R-:W-:Y:S01]  /*4ea0*/  FADD R13, R88, -R93.reuse ;  /* 0x8000005d580d7221 */ /* 0x100fe20000000000 */
[--C-:B------:R-:W-:Y:S01]  /*4eb0*/  FADD R89, R89, -R93.reuse ;  /* 0x8000005d59597221 */ /* 0x100fe20000000000 */
[--C-:B------:R-:W-:Y:S01]  /*4ec0*/  FADD R17, R90, -R93.reuse ;  /* 0x8000005d5a117221 */ /* 0x100fe20000000000 */
[-C--:B------:R-:W-:Y:S01]  /*4ed0*/  FMUL R16, R19, R12.reuse ;  /* 0x0000000c13107220 */ /* 0x080fe20000400000 */
[-C--:B------:R-:W-:Y:S01]  /*4ee0*/  FMUL R13, R13, R12.reuse ;  /* 0x0000000c0d0d7220 */ /* 0x080fe20000400000 */
[-C--:B------:R-:W-:Y:S01]  /*4ef0*/  FMUL R89, R89, R12.reuse ;  /* 0x0000000c59597220 */ /* 0x080fe20000400000 */
[----:B------:R-:W-:Y:S01]  /*4f00*/  FMUL R18, R17, R12 ;  /* 0x0000000c11127220 */ /* 0x000fe20000400000 */
[--C-:B------:R-:W-:Y:S01]  /*4f10*/  FADD R91, R91, -R93.reuse ;  /* 0x8000005d5b5b7221 */ /* 0x100fe20000000000 */
[--C-:B0-----:R-:W-:Y:S01]  /*4f20*/  FADD R15, R96, -R93.reuse ;  /* 0x8000005d600f7221 */ /* 0x101fe20000000000 */
[----:B------:R-:W-:Y:S01]  /*4f30*/  F2FP.F16.F32.PACK_AB R16, R13, R16 ;  /* 0x000000100d10723e */ /* 0x000fe200000000ff */
[--C-:B------:R-:W-:Y:S01]  /*4f40*/  FADD R97, R97, -R93.reuse ;  /* 0x8000005d61617221 */ /* 0x100fe20000000000 */
[----:B------:R-:W-:Y:S01]  /*4f50*/  F2FP.F16.F32.PACK_AB R13, R18, R89 ;  /* 0x00000059120d723e */ /* 0x000fe200000000ff */
[-C--:B------:R-:W-:Y:S01]  /*4f60*/  FMUL R17, R91, R12.reuse ;  /* 0x0000000c5b117220 */ /* 0x080fe20000400000 */
[----:B------:R-:W-:Y:S01]  /*4f70*/  IADD3 R18, P4, PT, R128, 0x100, RZ ;  /* 0x0000010080127810 */ /* 0x000fe20007f9e0ff */
[-C--:B------:R-:W-:Y:S01]  /*4f80*/  FMUL R14, R15, R12.reuse ;  /* 0x0000000c0f0e7220 */ /* 0x080fe20000400000 */
[----:B------:R-:W-:Y:S01]  /*4f90*/  FADD R15, R20, -R93 ;  /* 0x8000005d140f7221 */ /* 0x000fe20000000000 */
[----:B------:R-:W-:Y:S01]  /*4fa0*/  FMUL R97, R97, R12 ;  /* 0x0000000c61617220 */ /* 0x000fe20000400000 */
[----:B------:R-:W-:-:S02]  /*4fb0*/  IADD3.X R28, PT, PT, RZ, R0, RZ, P4, !PT ;  /* 0x00000000ff1c7210 */ /* 0x000fc400027fe4ff */
[----:B------:R-:W-:Y:S01]  /*4fc0*/  F2FP.F16.F32.PACK_AB R17, R14, R17 ;  /* 0x000000110e11723e */ /* 0x000fe200000000ff */
[----:B------:R-:W-:Y:S01]  /*4fd0*/  FMUL R14, R15, R12 ;  /* 0x0000000c0f0e7220 */ /* 0x000fe20000400000 */
[----:B------:R-:W-:-:S04]  /*4fe0*/  SHF.R.S32.HI R19, RZ, 0x1f, R28 ;  /* 0x0000001fff137819 */ /* 0x000fc8000001141c */
[----:B------:R-:W-:Y:S02]  /*4ff0*/  LEA.HI R19, P4, R19, R18, RZ, 0x3 ;  /* 0x0000001213137211 */ /* 0x000fe400078918ff */
[----:B------:R-:W-:Y:S02]  /*5000*/  F2FP.F16.F32.PACK_AB R97, R14, R97 ;  /* 0x000000610e61723e */ /* 0x000fe400000000ff */
[----:B------:R-:W-:Y:S02]  /*5010*/  SHF.L.U32 R15, R19, 0x1, RZ ;  /* 0x00000001130f7819 */ /* 0x000fe400000006ff */
[----:B------:R-:W-:Y:S02]  /*5020*/  IADD3.X R18, PT, PT, RZ, R28, RZ, P4, !PT ;  /* 0x0000001cff127210 */ /* 0x000fe400027fe4ff */
[----:B------:R-:W-:Y:S02]  /*5030*/  LOP3.LUT R15, R15, 0xfffffff0, RZ, 0xc0, !PT ;  /* 0xfffffff00f0f7812 */ /* 0x000fe400078ec0ff */
[----:B------:R-:W-:-:S02]  /*5040*/  SHF.L.U64.HI R18, R19, 0x1, R18 ;  /* 0x0000000113127819 */ /* 0x000fc40000010212 */
        /* <DEDUP_REMOVED lines=15> */
[--C-:B------:R-:W-:Y:S01]  /*5140*/  FADD R13, R26, -R93.reuse ;  /* 0x8000005d1a0d7221 */ /* 0x100fe20000000000 */
[-C--:B------:R-:W-:Y:S01]  /*5150*/  FMUL R21, R21, R12.reuse ;  /* 0x0000000c15157220 */ /* 0x080fe20000400000 */
[----:B------:R-:W-:Y:S01]  /*5160*/  SHF.R.S32.HI R28, RZ, 0x1f, R24 ;  /* 0x0000001fff1c7819 */ /* 0x000fe20000011418 */
[--C-:B0-----:R-:W-:Y:S01]  /*5170*/  FADD R15, R22, -R93.reuse ;  /* 0x8000005d160f7221 */ /* 0x101fe20000000000 */
[----:B------:R-:W-:Y:S01]  /*5180*/  FMUL R14, R13, R12 ;  /* 0x0000000c0d0e7220 */ /* 0x000fe20000400000 */
[--C-:B------:R-:W-:Y:S01]  /*5190*/  FADD R25, R25, -R93.reuse ;  /* 0x8000005d19197221 */ /* 0x100fe20000000000 */
[----:B------:R-:W-:Y:S01]  /*51a0*/  LEA.HI R28, P4, R28, R29, RZ, 0x3 ;  /* 0x0000001d1c1c7211 */ /* 0x000fe200078918ff */
[--C-:B------:R-:W-:Y:S01]  /*51b0*/  FADD R23, R23, -R93.reuse ;  /* 0x8000005d17177221 */ /* 0x100fe20000000000 */
[----:B------:R-:W-:Y:S01]  /*51c0*/  F2FP.F16.F32.PACK_AB R20, R21, R20 ;  /* 0x000000141514723e */ /* 0x000fe200000000ff */
[----:B------:R-:W-:Y:S01]  /*51d0*/  FADD R21, R44, -R93 ;  /* 0x8000005d2c157221 */ /* 0x000fe20000000000 */
[----:B------:R-:W-:Y:S01]  /*51e0*/  IADD3.X R13, PT, PT, RZ, R24, RZ, P4, !PT ;  /* 0x00000018ff0d7210 */ /* 0x000fe200027fe4ff */
[-C--:B------:R-:W-:Y:S01]  /*51f0*/  FMUL R15, R15, R12.reuse ;  /* 0x0000000c0f0f7220 */ /* 0x080fe20000400000 */
[-C--:B------:R-:W-:Y:S01]  /*5200*/  FMUL R22, R27, R12.reuse ;  /* 0x0000000c1b167220 */ /* 0x080fe20000400000 */
[-C--:B------:R-:W-:Y:S01]  /*5210*/  FMUL R25, R25, R12.reuse ;  /* 0x0000000c19197220 */ /* 0x080fe20000400000 */
[C---:B------:R-:W-:Y:S01]  /*5220*/  SHF.L.U64.HI R26, R28.reuse, 0x1, R13 ;  /* 0x000000011c1a7819 */ /* 0x040fe2000001020d */
[-C--:B------:R-:W-:Y:S01]  /*5230*/  FMUL R23, R23, R12.reuse ;  /* 0x0000000c17177220 */ /* 0x080fe20000400000 */
[----:B------:R-:W-:Y:S01]  /*5240*/  SHF.L.U32 R13, R28, 0x1, RZ ;  /* 0x000000011c0d7819 */ /* 0x000fe200000006ff */
[----:B------:R-:W-:Y:S01]  /*5250*/  FMUL R24, R21, R12 ;  /* 0x0000000c15187220 */ /* 0x000fe20000400000 */
[----:B------:R-:W-:-:S02]  /*5260*/  F2FP.F16.F32.PACK_AB R22, R22, R15 ;  /* 0x0000000f1616723e */ /* 0x000fc400000000ff */
[----:B------:R-:W-:Y:S02]  /*5270*/  LOP3.LUT R15, R13, 0xfffffff0, RZ, 0xc0, !PT ;  /* 0xfffffff00d0f7812 */ /* 0x000fe400078ec0ff */
[----:B------:R-:W-:Y:S02]  /*5280*/  F2FP.F16.F32.PACK_AB R21, R14, R25 ;  /* 0x000000190e15723e */ /* 0x000fe400000000ff */
        /* <DEDUP_REMOVED lines=162> */
[--C-:B------:R-:W-:Y:S01]  /*5cb0*/  FADD R69, R69, -R93.reuse ;  /* 0x8000005d45457221 */ /* 0x100fe20000000000 */
[-C--:B------:R-:W-:Y:S01]  /*5cc0*/  FMUL R25, R25, R12.reuse ;  /* 0x0000000c19197220 */ /* 0x080fe20000400000 */
[--C-:B------:R-:W-:Y:S01]  /*5cd0*/  FADD R73, R73, -R93.reuse ;  /* 0x8000005d49497221 */ /* 0x100fe20000000000 */
[--C-:B------:R-:W-:Y:S01]  /*5ce0*/  FADD R27, R74, -R93.reuse ;  /* 0x8000005d4a1b7221 */ /* 0x100fe20000000000 */
[----:B------:R-:W-:Y:S01]  /*5cf0*/  FMUL R69, R69, R12 ;  /* 0x0000000c45457220 */ /* 0x000fe20000400000 */
[----:B0-----:R-:W-:Y:S01]  /*5d00*/  IADD3.X R15, PT, PT, RZ, R0, RZ, P4, !PT ;  /* 0x00000000ff0f7210 */ /* 0x001fe200027fe4ff */
[-C--:B------:R-:W-:Y:S01]  /*5d10*/  FMUL R20, R71, R12.reuse ;  /* 0x0000000c47147220 */ /* 0x080fe20000400000 */
[-C--:B------:R-:W-:Y:S01]  /*5d20*/  FMUL R14, R13, R12.reuse ;  /* 0x0000000c0d0e7220 */ /* 0x080fe20000400000 */
[----:B------:R-:W-:Y:S01]  /*5d30*/  FADD R29, R76, -R93 ;  /* 0x8000005d4c1d7221 */ /* 0x000fe20000000000 */
[----:B------:R-:W-:Y:S01]  /*5d40*/  SHF.R.S32.HI R13, RZ, 0x1f, R15 ;  /* 0x0000001fff0d7819 */ /* 0x000fe2000001140f */
[----:B------:R-:W-:Y:S01]  /*5d50*/  FADD R75, R75, -R93 ;  /* 0x8000005d4b4b7221 */ /* 0x000fe20000000000 */
[----:B------:R-:W-:Y:S01]  /*5d60*/  F2FP.F16.F32.PACK_AB R20, R20, R25 ;  /* 0x000000191414723e */ /* 0x000fe200000000ff */
[----:B------:R-:W-:Y:S01]  /*5d70*/  FMUL R73, R73, R12 ;  /* 0x0000000c49497220 */ /* 0x000fe20000400000 */
[----:B------:R-:W-:Y:S01]  /*5d80*/  LEA.HI R13, P4, R13, R26, RZ, 0x3 ;  /* 0x0000001a0d0d7211 */ /* 0x000fe200078918ff */
[-C--:B------:R-:W-:Y:S01]  /*5d90*/  FMUL R22, R27, R12.reuse ;  /* 0x0000000c1b167220 */ /* 0x080fe20000400000 */
[----:B------:R-:W-:Y:S01]  /*5da0*/  F2FP.F16.F32.PACK_AB R14, R14, R69 ;  /* 0x000000450e0e723e */ /* 0x000fe200000000ff */
[-C--:B------:R-:W-:Y:S01]  /*5db0*/  FMUL R29, R29, R12.reuse ;  /* 0x0000000c1d1d7220 */ /* 0x080fe20000400000 */
        /* <DEDUP_REMOVED lines=36> */
[----:B------:R-:W-:Y:S01]  /*6000*/  SHF.L.U32 R17, R13, 0x1, RZ ;  /* 0x000000010d117819 */ /* 0x000fe200000006ff */
[----:B------:R-:W-:Y:S01]  /*6010*/  HFMA2 R8, R14, R8, R16 ;  /* 0x000000080e087231 */ /* 0x000fe20000000010 */
[----:B------:R-:W-:Y:S01]  /*6020*/  IADD3.X R14, PT, PT, RZ, R15, RZ, P4, !PT ;  /* 0x0000000fff0e7210 */ /* 0x000fe200027fe4ff */
[----:B------:R-:W-:Y:S01]  /*6030*/  HFMA2 R10, R22, R10, R18 ;  /* 0x0000000a160a7231 */ /* 0x000fe20000000012 */
[----:B------:R-:W-:Y:S01]  /*6040*/  LOP3.LUT R17, R17, 0xfffffff0, RZ, 0xc0, !PT ;  /* 0xfffffff011117812 */ /* 0x000fe200078ec0ff */
[----:B------:R-:W-:Y:S01]  /*6050*/  HFMA2 R11, R24, R11, R19 ;  /* 0x0000000b180b7231 */ /* 0x000fe20000000013 */
[----:B------:R-:W-:Y:S01]  /*6060*/  SHF.L.U64.HI R14, R13, 0x1, R14 ;  /* 0x000000010d0e7819 */ /* 0x000fe2000001020e */
[----:B------:R-:W-:Y:S01]  /*6070*/  FADD R19, -R93, R78 ;  /* 0x0000004e5d137221 */ /* 0x000fe20000000100 */
[----:B------:R-:W-:Y:S01]  /*6080*/  IADD3 R16, P4, PT, R17, R6, RZ ;  /* 0x0000000611107210 */ /* 0x000fe20007f9e0ff */
[C---:B------:R-:W-:Y:S01]  /*6090*/  FADD R13, -R93.reuse, R36 ;  /* 0x000000245d0d7221 */ /* 0x040fe20000000100 */
[C---:B------:R-:W-:Y:S01]  /*60a0*/  FADD R15, -R93.reuse, R38 ;  /* 0x000000265d0f7221 */ /* 0x040fe20000000100 */
[----:B------:R-:W-:Y:S01]  /*60b0*/  FADD R93, -R93, R126 ;  /* 0x0000007e5d5d7221 */ /* 0x000fe20000000100 */
[----:B------:R-:W-:Y:S01]  /*60c0*/  IADD3.X R17, PT, PT, R14, R7, RZ, P4, !PT ;  /* 0x000000070e117210 */ /* 0x000fe200027fe4ff */
[-C--:B------:R-:W-:Y:S01]  /*60d0*/  FMUL R14, R105, R12.reuse ;  /* 0x0000000c690e7220 */ /* 0x080fe20000400000 */
[-C--:B------:R-:W-:Y:S01]  /*60e0*/  FMUL R49, R19, R12.reuse ;  /* 0x0000000c13317220 */ /* 0x080fe20000400000 */
[-C--:B------:R-:W-:Y:S01]  /*60f0*/  FMUL R20, R81, R12.reuse ;  /* 0x0000000c51147220 */ /* 0x080fe20000400000 */
[-C--:B------:R-:W-:Y:S01]  /*6100*/  FMUL R22, R85, R12.reuse ;  /* 0x0000000c55167220 */ /* 0x080fe20000400000 */
[----:B------:R0:W-:Y:S01]  /*6110*/  STG.E.128 desc[UR4][R16.64], R8 ;  /* 0x0000000810007986 */ /* 0x0001e2000c101d04 */
[----:B------:R-:W-:Y:S01]  /*6120*/  FMUL R24, R107, R12 ;  /* 0x0000000c6b187220 */ /* 0x000fe20000400000 */
[----:B------:R-:W-:Y:S06]  /*6130*/  @P0 BRA `(.L_x_5996) ;  /* 0x0000000000640947 */ /* 0x000fec0003800000 */
[C---:B------:R-:W-:Y:S02]  /*6140*/  R2UR UR4, R112.reuse ;  /* 0x00000000700472ca */ /* 0x040fe400000e0000 */
[C---:B------:R-:W-:Y:S02]  /*6150*/  R2UR UR5, R113.reuse ;  /* 0x00000000710572ca */ /* 0x040fe400000e0000 */
[----:B------:R-:W-:Y:S02]  /*6160*/  R2UR UR6, R112 ;  /* 0x00000000700672ca */ /* 0x000fe400000e0000 */
[----:B------:R-:W-:-:S09]  /*6170*/  R2UR UR7, R113 ;  /* 0x00000000710772ca */ /* 0x000fd200000e0000 */
[----:B0-----:R-:W2:Y:S04]  /*6180*/  LDG.E.128 R8, desc[UR4][R118.64+0x1000] ;  /* 0x0010000476087981 */ /* 0x001ea8000c1e1d00 */
[----:B------:R-:W2:Y:S01]  /*6190*/  LDG.E.128 R16, desc[UR6][R116.64+0x1000] ;  /* 0x0010000674107981 */ /* 0x000ea2000c1e1d00 */
[----:B------:R-:W-:Y:S02]  /*61a0*/  IADD3 R31, P0, PT, R128, 0x800, RZ ;  /* 0x00000800801f7810 */ /* 0x000fe40007f1e0ff */
[----:B------:R-:W-:Y:S02]  /*61b0*/  F2FP.F16.F32.PACK_AB R14, R49, R14 ;  /* 0x0000000e310e723e */ /* 0x000fe400000000ff */
[----:B------:R-:W-:Y:S02]  /*61c0*/  IADD3.X R33, PT, PT, RZ, R0, RZ, P0, !PT ;  /* 0x00000000ff217210 */ /* 0x000fe400007fe4ff */
[----:B------:R-:W-:-:S02]  /*61d0*/  F2FP.F16.F32.PACK_AB R22, R53, R22 ;  /* 0x000000163516723e */ /* 0x000fc400000000ff */
        /* <DEDUP_REMOVED lines=8> */
[----:B------:R-:W-:-:S04]  /*6260*/  IADD3 R30, P0, PT, R31, R6, RZ ;  /* 0x000000061f1e7210 */ /* 0x000fc80007f1e0ff */
[----:B------:R-:W-:Y:S01]  /*6270*/  IADD3.X R31, PT, PT, R26, R7, RZ, P0, !PT ;  /* 0x000000071a1f7210 */ /* 0x000fe200007fe4ff */
[----:B--2---:R-:W-:Y:S02]  /*6280*/  HFMA2 R8, R14, R8, R16 ;  /* 0x000000080e087231 */ /* 0x004fe40000000010 */
[----:B------:R-:W-:Y:S02]  /*6290*/  HFMA2 R9, R20, R9, R17 ;  /* 0x0000000914097231 */ /* 0x000fe40000000011 */
[----:B------:R-:W-:Y:S02]  /*62a0*/  HFMA2 R10, R22, R10, R18 ;  /* 0x0000000a160a7231 */ /* 0x000fe40000000012 */
[----:B------:R-:W-:-:S05]  /*62b0*/  HFMA2 R11, R24, R11, R19 ;  /* 0x0000000b180b7231 */ /* 0x000fca0000000013 */
[----:B------:R1:W-:Y:S02]  /*62c0*/  STG.E.128 desc[UR4][R30.64], R8 ;  /* 0x000000081e007986 */ /* 0x0003e4000c101d04 */
.L_x_5996:
[----:B------:R-:W-:Y:S05]  /*62d0*/  BSYNC.RECONVERGENT B0 ;  /* 0x0000000000007941 */ /* 0x000fea0003800200 */
.L_x_5995:
[----:B------:R-:W-:Y:S01]  /*62e0*/  BSSY.RECONVERGENT B0, `(.L_x_5997) ;  /* 0x0000023000007945 */ /* 0x000fe20003800200 */
        /* <DEDUP_REMOVED lines=13> */
[----:B01----:R-:W2:Y:S04]  /*63c0*/  LDG.E.128 R8, desc[UR4][R118.64+0x1200] ;  /* 0x0012000476087981 */ /* 0x003ea8000c1e1d00 */
        /* <DEDUP_REMOVED lines=20> */
.L_x_5998:
[----:B------:R-:W-:Y:S05]  /*6510*/  BSYNC.RECONVERGENT B0 ;  /* 0x0000000000007941 */ /* 0x000fea0003800200 */
.L_x_5997:
        /* <DEDUP_REMOVED lines=14> */
[----:B0-----:R-:W4:Y:S04]  /*6600*/  LDG.E.128 R16, desc[UR4][R118.64+0x1400] ;  /* 0x0014000476107981 */ /* 0x001f28000c1e1d00 */
[----:B-12---:R-:W4:Y:S01]  /*6610*/  LDG.E.128 R8, desc[UR6][R116.64+0x1400] ;  /* 0x0014000674087981 */ /* 0x006f22000c1e1d00 */
[----:B------:R-:W-:-:S04]  /*6620*/  IADD3 R23, P0, PT, R128, 0xa00, RZ ;  /* 0x00000a0080177810 */ /* 0x000fc80007f1e0ff */
        /* <DEDUP_REMOVED lines=10> */
[----:B------:R-:W-:Y:S02]  /*66d0*/  F2FP.F16.F32.PACK_AB R24, R28, R29 ;  /* 0x0000001d1c18723e */ /* 0x000fe400000000ff */
[----:B------:R-:W-:Y:S01]  /*66e0*/  IADD3 R22, P0, PT, R25, R6, RZ ;  /* 0x0000000619167210 */ /* 0x000fe20007f1e0ff */
[----:B----4-:R-:W-:Y:S02]  /*66f0*/  HFMA2 R8, R14, R16, R8 ;  /* 0x000000100e087231 */ /* 0x010fe40000000008 */
[----:B------:R-:W-:Y:S02]  /*6700*/  HFMA2 R9, R20, R17, R9 ;  /* 0x0000001114097231 */ /* 0x000fe40000000009 */
[----:B------:R-:W-:Y:S01]  /*6710*/  HFMA2 R10, R23, R18, R10 ;  /* 0x00000012170a7231 */ /* 0x000fe2000000000a */
[----:B------:R-:W-:Y:S01]  /*6720*/  IADD3.X R23, PT, PT, R26, R7, RZ, P0, !PT ;  /* 0x000000071a177210 */ /* 0x000fe200007fe4ff */
[----:B------:R-:W-:-:S05]  /*6730*/  HFMA2 R11, R24, R19, R11 ;  /* 0x00000013180b7231 */ /* 0x000fca000000000b */
[----:B------:R4:W-:Y:S02]  /*6740*/  STG.E.128 desc[UR4][R22.64], R8 ;  /* 0x0000000816007986 */ /* 0x0009e4000c101d04 */
.L_x_6000:
[----:B------:R-:W-:Y:S05]  /*6750*/  BSYNC.RECONVERGENT B0 ;  /* 0x0000000000007941 */ /* 0x000fea0003800200 */
.L_x_5999:
[----:B------:R-:W-:Y:S01]  /*6760*/  BSSY.RECONVERGENT B0, `(.L_x_6001) ;  /* 0x0000023000007945 */ /* 0x000fe20003800200 */
[-C--:B------:R-:W-:Y:S01]  /*6770*/  FMUL R39, R39, R12.reuse ;  /* 0x0000000c27277220 */ /* 0x080fe20000400000 */
[-C--:B0-----:R-:W-:Y:S01]  /*6780*/  FMUL R16, R13, R12.reuse ;  /* 0x0000000c0d107220 */ /* 0x081fe20000400000 */
[-C--:B------:R-:W-:Y:S01]  /*6790*/  FMUL R37, R37, R12.reuse ;  /* 0x0000000c25257220 */ /* 0x080fe20000400000 */
[-C--:B------:R-:W-:Y:S01]  /*67a0*/  FMUL R18, R121, R12.reuse ;  /* 0x0000000c79127220 */ /* 0x080fe20000400000 */
[-C--:B----4-:R-:W-:Y:S01]  /*67b0*/  FMUL R22, R15, R12.reuse ;  /* 0x0000000c0f167220 */ /* 0x090fe20000400000 */
        /* <DEDUP_REMOVED lines=8> */
[----:B-12---:R-:W2:Y:S04]  /*6840*/  LDG.E.128 R8, desc[UR4][R118.64+0x1600] ;  /* 0x0016000476087981 */ /* 0x006ea8000c1e1d00 */
[----:B------:R-:W2:Y:S01]  /*6850*/  LDG.E.128 R12, desc[UR6][R116.64+0x1600] ;  /* 0x00160006740c7981 */ /* 0x000ea2000c1e1d00 */
[----:B------:R-:W-:-:S04]  /*6860*/  IADD3 R129, P0, PT, R128, 0xb00, RZ ;  /* 0x00000b0080817810 */ /* 0x000fc80007f1e0ff */
[----:B------:R-:W-:-:S04]  /*6870*/  IADD3.X R0, PT, PT, RZ, R0, RZ, P0, !PT ;  /* 0x00000000ff007210 */ /* 0x000fc800007fe4ff */
[----:B------:R-:W-:-:S04]  /*6880*/  SHF.R.S32.HI R20, RZ, 0x1f, R0 ;  /* 0x0000001fff147819 */ /* 0x000fc80000011400 */
[----:B------:R-:W-:-:S04]  /*6890*/  LEA.HI R20, P0, R20, R129, RZ, 0x3 ;  /* 0x0000008114147211 */ /* 0x000fc800078118ff */
[----:B------:R-:W-:Y:S02]  /*68a0*/  SHF.L.U32 R17, R20, 0x1, RZ ;  /* 0x0000000114117819 */ /* 0x000fe400000006ff */
[----:B------:R-:W-:Y:S02]  /*68b0*/  IADD3.X R19, PT, PT, RZ, R0, RZ, P0, !PT ;  /* 0x00000000ff137210 */ /* 0x000fe400007fe4ff */
[----:B------:R-:W-:Y:S02]  /*68c0*/  LOP3.LUT R17, R17, 0xfffffff0, RZ, 0xc0, !PT ;  /* 0xfffffff011117812 */ /* 0x000fe400078ec0ff */
[----:B------:R-:W-:Y:S02]  /*68d0*/  F2FP.F16.F32.PACK_AB R0, R16, R39 ;  /* 0x000000271000723e */ /* 0x000fe400000000ff */
[----:B------:R-:W-:Y:S02]  /*68e0*/  IADD3 R6, P0, PT, R17, R6, RZ ;  /* 0x0000000611067210 */ /* 0x000fe40007f1e0ff */
[----:B------:R-:W-:-:S02]  /*68f0*/  F2FP.F16.F32.PACK_AB R17, R21, R22 ;  /* 0x000000161511723e */ /* 0x000fc400000000ff */
[----:B------:R-:W-:Y:S02]  /*6900*/  F2FP.F16.F32.PACK_AB R16, R18, R37 ;  /* 0x000000251210723e */ /* 0x000fe400000000ff */
[----:B------:R-:W-:Y:S02]  /*6910*/  F2FP.F16.F32.PACK_AB R18, R24, R125 ;  /* 0x0000007d1812723e */ /* 0x000fe400000000ff */
[----:B------:R-:W-:-:S04]  /*6920*/  SHF.L.U64.HI R20, R20, 0x1, R19 ;  /* 0x0000000114147819 */ /* 0x000fc80000010213 */
[----:B------:R-:W-:Y:S01]  /*6930*/  IADD3.X R7, PT, PT, R20, R7, RZ, P0, !PT ;  /* 0x0000000714077210 */ /* 0x000fe200007fe4ff */
[----:B--2---:R-:W-:Y:S02]  /*6940*/  HFMA2 R8, R0, R8, R12 ;  /* 0x0000000800087231 */ /* 0x004fe4000000000c */
[----:B------:R-:W-:Y:S02]  /*6950*/  HFMA2 R9, R16, R9, R13 ;  /* 0x0000000910097231 */ /* 0x000fe4000000000d */
[----:B------:R-:W-:Y:S02]  /*6960*/  HFMA2 R10, R17, R10, R14 ;  /* 0x0000000a110a7231 */ /* 0x000fe4000000000e */
[----:B------:R-:W-:-:S05]  /*6970*/  HFMA2 R11, R18, R11, R15 ;  /* 0x0000000b120b7231 */ /* 0x000fca000000000f */
[----:B------:R0:W-:Y:S02]  /*6980*/  STG.E.128 desc[UR4][R6.64], R8 ;  /* 0x0000000806007986 */ /* 0x0001e4000c101d04 */
.L_x_6002:
[----:B------:R-:W-:Y:S05]  /*6990*/  BSYNC.RECONVERGENT B0 ;  /* 0x0000000000007941 */ /* 0x000fea0003800200 */
.L_x_6001:
[----:B------:R-:W-:-:S04]  /*69a0*/  IADD3 R4, PT, PT, R5, R4, RZ ;  /* 0x0000000405047210 */ /* 0x000fc80007ffe0ff */
[----:B------:R-:W-:-:S13]  /*69b0*/  ISETP.GE.AND P0, PT, R4, UR40, PT ;  /* 0x0000002804007c0c */ /* 0x000fda000bf06270 */
[----:B------:R-:W-:Y:S05]  /*69c0*/  @!P0 BRA `(.L_x_6003) ;  /* 0xffffff9800348947 */ /* 0x000fea000383ffff */
[----:B------:R-:W-:Y:S05]  /*69d0*/  EXIT ;  /* 0x000000000000794d */ /* 0x000fea0003800000 */
.L_x_5975:
        /* <DEDUP_REMOVED lines=8> */
.L_x_6005:
[----:B------:R-:W-:Y:S05]  /*6a60*/  BSYNC B0 ;  /* 0x0000000000007941 */ /* 0x000fea0003800000 */
.L_x_6004:
        /* <DEDUP_REMOVED lines=8> */
.L_x_6006:
[----:B------:R-:W-:Y:S02]  /*6af0*/  MOV R13, R132 ;  /* 0x00000084000d7202 */ /* 0x000fe40000000f00 */
[----:B------:R-:W-:-:S07]  /*6b00*/  MOV R28, R14 ;  /* 0x0000000e001c7202 */ /* 0x000fce0000000f00 */
[----:B------:R-:W-:Y:S05]  /*6b10*/  WARPSYNC.COLLECTIVE R15, `(.L_x_6007) ;  /* 0x000000000f087348 */ /* 0x000fea0003c00000 */
[----:B------:R0:W1:Y:S02]  /*6b20*/  SHFL.DOWN P6, R14, R13, R12, R11 ;  /* 0x0800000c0d0e7389 */ /* 0x00006400000c000b */
[----:B01----:R-:W-:Y:S05]  /*6b30*/  ENDCOLLECTIVE ;  /* 0x000000000000791b */ /* 0x003fea0003800000 */
.L_x_6007:
[----:B------:R-:W-:Y:S05]  /*6b40*/  BRA `(.L_x_6008) ;  /* 0xffffffd400987947 */ /* 0x000fea000383ffff */
.L_x_5978:
        /* <DEDUP_REMOVED lines=8> */
.L_x_6010:
[----:B------:R-:W-:Y:S05]  /*6bd0*/  BSYNC B0 ;  /* 0x0000000000007941 */ /* 0x000fea0003800000 */
.L_x_6009:
        /* <DEDUP_REMOVED lines=8> */
.L_x_6011:
[----:B------:R-:W-:Y:S02]  /*6c60*/  MOV R13, R132 ;  /* 0x00000084000d7202 */ /* 0x000fe40000000f00 */
[----:B------:R-:W-:-:S07]  /*6c70*/  MOV R28, R14 ;  /* 0x0000000e001c7202 */ /* 0x000fce0000000f00 */
[----:B------:R-:W-:Y:S05]  /*6c80*/  WARPSYNC.COLLECTIVE R15, `(.L_x_6012) ;  /* 0x000000000f087348 */ /* 0x000fea0003c00000 */
[----:B------:R0:W1:Y:S02]  /*6c90*/  SHFL.DOWN P6, R14, R13, R12, R11 ;  /* 0x0800000c0d0e7389 */ /* 0x00006400000c000b */
[----:B01----:R-:W-:Y:S05]  /*6ca0*/  ENDCOLLECTIVE ;  /* 0x000000000000791b */ /* 0x003fea0003800000 */
.L_x_6012:
[----:B------:R-:W-:Y:S05]  /*6cb0*/  BRA `(.L_x_6013) ;  /* 0xffffffd400987947 */ /* 0x000fea000383ffff */
.L_x_5981:
        /* <DEDUP_REMOVED lines=8> */
.L_x_6015:
[----:B------:R-:W-:Y:S05]  /*6d40*/  BSYNC B0 ;  /* 0x0000000000007941 */ /* 0x000fea0003800000 */
.L_x_6014:
        /* <DEDUP_REMOVED lines=8> */
.L_x_6016:
[----:B------:R-:W-:Y:S02]  /*6dd0*/  MOV R13, R132 ;  /* 0x00000084000d7202 */ /* 0x000fe40000000f00 */
[----:B------:R-:W-:-:S07]  /*6de0*/  MOV R28, R14 ;  /* 0x0000000e001c7202 */ /* 0x000fce0000000f00 */
[----:B------:R-:W-:Y:S05]  /*6df0*/  WARPSYNC.COLLECTIVE R15, `(.L_x_6017) ;  /* 0x000000000f087348 */ /* 0x000fea0003c00000 */
[----:B------:R0:W1:Y:S02]  /*6e00*/  SHFL.DOWN P6, R14, R13, R12, R11 ;  /* 0x0800000c0d0e7389 */ /* 0x00006400000c000b */
[----:B01----:R-:W-:Y:S05]  /*6e10*/  ENDCOLLECTIVE ;  /* 0x000000000000791b */ /* 0x003fea0003800000 */
.L_x_6017:
[----:B------:R-:W-:Y:S05]  /*6e20*/  BRA `(.L_x_6018) ;  /* 0xffffffd400987947 */ /* 0x000fea000383ffff */
.L_x_5984:
        /* <DEDUP_REMOVED lines=8> */
.L_x_6020:
[----:B------:R-:W-:Y:S05]  /*6eb0*/  BSYNC B0 ;  /* 0x0000000000007941 */ /* 0x000fea0003800000 */
.L_x_6019:
        /* <DEDUP_REMOVED lines=8> */
.L_x_6021:
[----:B------:R-:W-:Y:S02]  /*6f40*/  MOV R13, R132 ;  /* 0x00000084000d7202 */ /* 0x000fe40000000f00 */
[----:B------:R-:W-:-:S07]  /*6f50*/  MOV R28, R14 ;  /* 0x0000000e001c7202 */ /* 0x000fce0000000f00 */
[----:B------:R-:W-:Y:S05]  /*6f60*/  WARPSYNC.COLLECTIVE R15, `(.L_x_6022) ;  /* 0x000000000f087348 */ /* 0x000fea0003c00000 */
[----:B------:R0:W1:Y:S02]  /*6f70*/  SHFL.DOWN P6, R14, R13, R12, R11 ;  /* 0x0800000c0d0e7389 */ /* 0x00006400000c000b */
[----:B01----:R-:W-:Y:S05]  /*6f80*/  ENDCOLLECTIVE ;  /* 0x000000000000791b */ /* 0x003fea0003800000 */
.L_x_6022:
[----:B------:R-:W-:Y:S05]  /*6f90*/  BRA `(.L_x_6023) ;  /* 0xffffffd400987947 */ /* 0x000fea000383ffff */
.L_x_5987:
        /* <DEDUP_REMOVED lines=8> */
.L_x_6025:
[----:B------:R-:W-:Y:S05]  /*7020*/  BSYNC B0 ;  /* 0x0000000000007941 */ /* 0x000fea0003800000 */
.L_x_6024:
        /* <DEDUP_REMOVED lines=8> */
.L_x_6026:
[----:B------:R-:W-:Y:S02]  /*70b0*/  MOV R13, R132 ;  /* 0x00000084000d7202 */ /* 0x000fe40000000f00 */
[----:B------:R-:W-:-:S07]  /*70c0*/  MOV R28, R14 ;  /* 0x0000000e001c7202 */ /* 0x000fce0000000f00 */
[----:B------:R-:W-:Y:S05]  /*70d0*/  WARPSYNC.COLLECTIVE R15, `(.L_x_6027) ;  /* 0x000000000f087348 */ /* 0x000fea0003c00000 */
[----:B------:R0:W1:Y:S02]  /*70e0*/  SHFL.DOWN P6, R14, R13, R12, R11 ;  /* 0x0800000c0d0e7389 */ /* 0x00006400000c000b */
[----:B01----:R-:W-:Y:S05]  /*70f0*/  ENDCOLLECTIVE ;  /* 0x000000000000791b */ /* 0x003fea0003800000 */
.L_x_6027:
[----:B------:R-:W-:Y:S05]  /*7100*/  BRA `(.L_x_6028) ;  /* 0xffffffd400987947 */ /* 0x000fea000383ffff */
.L_x_5990:
        /* <DEDUP_REMOVED lines=8> */
.L_x_6030:
[----:B------:R-:W-:Y:S05]  /*7190*/  BSYNC B0 ;  /* 0x0000000000007941 */ /* 0x000fea0003800000 */
.L_x_6029:
        /* <DEDUP_REMOVED lines=8> */
.L_x_6031:
[----:B------:R-:W-:Y:S02]  /*7220*/  MOV R13, R132 ;  /* 0x00000084000d7202 */ /* 0x000fe40000000f00 */
[----:B------:R-:W-:-:S07]  /*7230*/  MOV R127, R14 ;  /* 0x0000000e007f7202 */ /* 0x000fce0000000f00 */
[----:B------:R-:W-:Y:S05]  /*7240*/  WARPSYNC.COLLECTIVE R15, `(.L_x_6032) ;  /* 0x000000000f087348 */ /* 0x000fea0003c00000 */
[----:B------:R0:W1:Y:S02]  /*7250*/  SHFL.IDX P6, R14, R13, R12, R11 ;  /* 0x0000000c0d0e7389 */ /* 0x00006400000c000b */
[----:B01----:R-:W-:Y:S05]  /*7260*/  ENDCOLLECTIVE ;  /* 0x000000000000791b */ /* 0x003fea0003800000 */
.L_x_6032:
[----:B------:R-:W-:Y:S05]  /*7270*/  BRA `(.L_x_6033) ;  /* 0xffffffd400987947 */ /* 0x000fea000383ffff */
.L_x_6034:
        /* <DEDUP_REMOVED lines=16> */
.L_x_7572:


//--------------------- .text._Z17LayerNormWarpImplI19BiasAddResidualLoadI6__halffE11AffineStoreIfS1_EfLi8ELi96ELi96ELi32ELi1ELb0EEvT_T0_iidPT1_S8_ --------------------------
	.section	.text._Z17LayerNormWarpImplI19BiasAddResidualLoadI6__halffE11AffineStoreIfS1_EfLi8ELi96ELi96ELi32ELi1ELb0EEvT_T0_iidPT1_S8_,"ax",@progbits
	.align	128
        .global         _Z17LayerNormWarpImplI19BiasAddResidualLoadI6__halffE11AffineStoreIfS1_EfLi8ELi96ELi96ELi32ELi1ELb0EEvT_T0_iidPT1_S8_
        .type           _Z17LayerNormWarpImplI19BiasAddResidualLoadI6__halffE11AffineStoreIfS1_EfLi8ELi96ELi96ELi32ELi1ELb0EEvT_T0_iidPT1_S8_,@function
        .size           _Z17LayerNormWarpImplI19BiasAddResidualLoadI6__halffE11AffineStoreIfS1_EfLi8ELi96ELi96ELi32ELi1ELb0EEvT_T0_iidPT1_S8_,(.L_x_7573 - _Z17LayerNormWarpImplI19BiasAddResidualLoadI6__halffE11AffineStoreIfS1_EfLi8ELi96ELi96ELi32ELi1ELb0EEvT_T0_iidPT1_S8_)
        .other          _Z17LayerNormWarpImplI19BiasAddResidualLoadI6__halffE11AffineStoreIfS1_EfLi8ELi96ELi96ELi32ELi1ELb0EEvT_T0_iidPT1_S8_,@"STO_CUDA_ENTRY STV_DEFAULT"
_Z17LayerNormWarpImplI19BiasAddResidualLoadI6__halffE11AffineStoreIfS1_EfLi8ELi96ELi96ELi32ELi1ELb0EEvT_T0_iidPT1_S8_:
.text._Z17LayerNormWarpImplI19BiasAddResidualLoadI6__halffE11AffineStoreIfS1_EfLi8ELi96ELi96ELi32ELi1ELb0EEvT_T0_iidPT1_S8_:
        /* <DEDUP_REMOVED lines=25> */
.L_x_6035:
        /* <DEDUP_REMOVED lines=21> */
.L_x_6052:
        /* <DEDUP_REMOVED lines=15> */
[----:B------:R-:W2:Y:S03]  /*03d0*/  LDG.E.128 R16, desc[UR6][R122.64] ;  /* 0x000000067a107981 */ /* 0x000ea6000c1e1d00 */
[----:B------:R-:W-:Y:S01]  /*03e0*/  SHF.L.U32 R52, R0, 0x1, RZ ;  /* 0x0000000100347819 */ /* 0x000fe200000006ff */
[----:B------:R-:W3:Y:S01]  /*03f0*/  LDG.E.128 R84, desc[UR6][R122.64+0x200] ;  /* 0x000200067a547981 */ /* 0x000ee2000c1e1d00 */
[----:B------:R-:W-:Y:S02]  /*0400*/  IADD3.X R7, PT, PT, RZ, R11, RZ, P0, !PT ;  /* 0x0000000bff077210 */ /* 0x000fe400007fe4ff */
[----:B------:R-:W-:Y:S01]  /*0410*/  LOP3.LUT R52, R52, 0xfffffff0, RZ, 0xc0, !PT ;  /* 0xfffffff034347812 */ /* 0x000fe200078ec0ff */
[----:B------:R-:W4:Y:S01]  /*0420*/  LDG.E.128 R20, desc[UR6][R122.64+0x400] ;  /* 0x000400067a147981 */ /* 0x000f22000c1e1d00 */
[----:B------:R-:W-:-:S02]  /*0430*/  SHF.L.U64.HI R0, R0, 0x1, R7 ;  /* 0x0000000100007819 */ /* 0x000fc40000010207 */
[C---:B------:R-:W-:Y:S01]  /*0440*/  IADD3 R48, P0, PT, R52.reuse, UR48, RZ ;  /* 0x0000003034307c10 */ /* 0x040fe2000ff1e0ff */
[----:B------:R-:W5:Y:S01]  /*0450*/  LDG.E.128 R68, desc[UR6][R122.64+0x600] ;  /* 0x000600067a447981 */ /* 0x000f62000c1e1d00 */
[----:B------:R-:W-:Y:S02]  /*0460*/  IADD3 R52, P1, PT, R52, UR36, RZ ;  /* 0x0000002434347c10 */ /* 0x000fe4000ff3e0ff */
[C---:B------:R-:W-:Y:S01]  /*0470*/  IADD3.X R49, PT, PT, R0.reuse, UR49, RZ, P0, !PT ;  /* 0x0000003100317c10 */ /* 0x040fe200087fe4ff */
[----:B------:R-:W5:Y:S01]  /*0480*/  LDG.E.128 R72, desc[UR6][R122.64+0x800] ;  /* 0x000800067a487981 */ /* 0x000f62000c1e1d00 */
[----:B------:R-:W-:-:S04]  /*0490*/  IADD3.X R53, PT, PT, R0, UR37, RZ, P1, !PT ;  /* 0x0000002500357c10 */ /* 0x000fc80008ffe4ff */
[----:B------:R-:W2:Y:S04]  /*04a0*/  LDG.E.128 R48, desc[UR4][R48.64] ;  /* 0x0000000430307981 */ /* 0x000ea8000c1e1d00 */
        /* <DEDUP_REMOVED lines=71> */
[----:B--2---:R-:W-:Y:S02]  /*0920*/  HADD2 R48, R48, R52 ;  /* 0x0000003430307230 */ /* 0x004fe40000000000 */
[----:B------:R-:W-:Y:S02]  /*0930*/  HFMA2 R49, R49, 1, 1, R53 ;  /* 0x3c003c0031317831 */ /* 0x000fe40000000035 */
[----:B------:R-:W-:Y:S02]  /*0940*/  HFMA2 R48, R48, 1, 1, R16 ;  /* 0x3c003c0030307831 */ /* 0x000fe40000000010 */
[----:B------:R-:W-:-:S03]  /*0950*/  HFMA2 R49, R49, 1, 1, R17 ;  /* 0x3c003c0031317831 */ /* 0x000fc60000000011 */
[--C-:B------:R-:W-:Y:S02]  /*0960*/  HADD2.F32 R0, -RZ, R48.reuse.H0_H0 ;  /* 0x20000030ff007230 */ /* 0x100fe40000004100 */
[----:B------:R-:W-:-:S03]  /*0970*/  HADD2.F32 R7, -RZ, R48.H1_H1 ;  /* 0x30000030ff077230 */ /* 0x000fc60000004100 */
[----:B------:R-:W-:Y:S01]  /*0980*/  FADD R16, RZ, R0 ;  /* 0x00000000ff107221 */ /* 0x000fe20000000000 */
[----:B------:R-:W-:-:S03]  /*0990*/  HFMA2 R50, R50, 1, 1, R54 ;  /* 0x3c003c0032327831 */ /* 0x000fc60000000036 */
[----:B------:R-:W-:Y:S01]  /*09a0*/  FADD R52, R7, -R16 ;  /* 0x8000001007347221 */ /* 0x000fe20000000000 */
[----:B------:R-:W-:-:S03]  /*09b0*/  HADD2.F32 R9, -RZ, R49.H0_H0 ;  /* 0x20000031ff097230 */ /* 0x000fc60000004100 */
[----:B------:R-:W-:Y:S01]  /*09c0*/  FFMA R48, R52, 0.5, R16 ;  /* 0x3f00000034307823 */ /* 0x000fe20000000010 */
[----:B------:R-:W-:-:S03]  /*09d0*/  HFMA2 R18, R50, 1, 1, R18 ;  /* 0x3c003c0032127831 */ /* 0x000fc60000000012 */
[----:B------:R-:W-:Y:S01]  /*09e0*/  FADD R56, R9, -R48 ;  /* 0x8000003009387221 */ /* 0x000fe20000000000 */
[----:B------:R-:W-:-:S03]  /*09f0*/  HADD2.F32 R10, -RZ, R49.H1_H1 ;  /* 0x30000031ff0a7230 */ /* 0x000fc60000004100 */
[----:B------:R-:W-:Y:S01]  /*0a00*/  FFMA R54, R56, 0.3333333432674407959, R48 ;  /* 0x3eaaaaab38367823 */ /* 0x000fe20000000030 */
[----:B------:R-:W-:Y:S01]  /*0a10*/  FADD R17, R0, -R16 ;  /* 0x8000001000117221 */ /* 0x000fe20000000000 */
[----:B------:R-:W-:Y:S02]  /*0a20*/  HADD2 R55, R51, R55 ;  /* 0x0000003733377230 */ /* 0x000fe40000000000 */
[----:B------:R-:W-:Y:S01]  /*0a30*/  FADD R53, R7, -R48 ;  /* 0x8000003007357221 */ /* 0x000fe20000000000 */
[--C-:B------:R-:W-:Y:S01]  /*0a40*/  FADD R57, R10, -R54.reuse ;  /* 0x800000360a397221 */ /* 0x100fe20000000000 */
[----:B------:R-:W2:Y:S01]  /*0a50*/  LDG.E.128 R48, desc[UR4][R122.64+0xa00] ;  /* 0x000a00047a307981 */ /* 0x000ea2000c1e1d00 */
[----:B------:R-:W-:Y:S01]  /*0a60*/  FFMA R17, R0, R17, RZ ;  /* 0x0000001100117223 */ /* 0x000fe200000000ff */
[----:B------:R-:W-:Y:S02]  /*0a70*/  HADD2.F32 R16, -RZ, R18.H0_H0 ;  /* 0x20000012ff107230 */ /* 0x000fe40000004100 */
[--C-:B------:R-:W-:Y:S01]  /*0a80*/  FFMA R59, R57, 0.25, R54.reuse ;  /* 0x3e800000393b7823 */ /* 0x100fe20000000036 */
[----:B------:R-:W-:Y:S01]  /*0a90*/  FADD R54, R9, -R54 ;  /* 0x8000003609367221 */ /* 0x000fe20000000000 */
[----:B------:R-:W-:-:S02]  /*0aa0*/  FFMA R17, R52, R53, R17 ;  /* 0x0000003534117223 */ /* 0x000fc40000000011 */
[----:B------:R-:W-:Y:S01]  /*0ab0*/  FADD R52, R16, -R59 ;  /* 0x8000003b10347221 */ /* 0x000fe20000000000 */
[----:B------:R-:W-:Y:S02]  /*0ac0*/  HFMA2 R55, R55, 1, 1, R19 ;  /* 0x3c003c0037377831 */ /* 0x000fe40000000013 */
[----:B------:R-:W-:Y:S01]  /*0ad0*/  FFMA R54, R56, R54, R17 ;  /* 0x0000003638367223 */ /* 0x000fe20000000011 */
[----:B------:R-:W-:Y:S02]  /*0ae0*/  HADD2.F32 R17, -RZ, R18.H1_H1 ;  /* 0x30000012ff117230 */ /* 0x000fe40000004100 */
[--C-:B------:R-:W-:Y:S01]  /*0af0*/  FFMA R19, R52, 0.20000000298023223877, R59.reuse ;  /* 0x3e4ccccd34137823 */ /* 0x100fe2000000003b */
[----:B------:R-:W-:-:S03]  /*0b00*/  FADD R59, R10, -R59 ;  /* 0x8000003b0a3b7221 */ /* 0x000fc60000000000 */
[--C-:B------:R-:W-:Y:S01]  /*0b10*/  FADD R56, R17, -R19.reuse ;  /* 0x8000001311387221 */ /* 0x100fe20000000000 */
[----:B------:R-:W-:Y:S01]  /*0b20*/  FFMA R54, R57, R59, R54 ;  /* 0x0000003b39367223 */ /* 0x000fe20000000036 */
[----:B------:R-:W-:Y:S01]  /*0b30*/  IADD3 R59, P0, PT, R124, 0x600, RZ ;  /* 0x000006007c3b7810 */ /* 0x000fe20007f1e0ff */
[----:B------:R-:W-:Y:S02]  /*0b40*/  HADD2.F32 R18, -RZ, R55.H0_H0 ;  /* 0x20000037ff127230 */ /* 0x000fe40000004100 */
[--C-:B------:R-:W-:Y:S01]  /*0b50*/  FADD R53, R16, -R19.reuse ;  /* 0x8000001310357221 */ /* 0x100fe20000000000 */
[----:B------:R-:W-:Y:S01]  /*0b60*/  FFMA R57, R56, 0.16666667163372039795, R19 ;  /* 0x3e2aaaab38397823 */ /* 0x000fe20000000013 */
[----:B------:R-:W-:Y:S02]  /*0b70*/  IADD3.X R60, PT, PT, RZ, R11, RZ, P0, !PT ;  /* 0x0000000bff3c7210 */ /* 0x000fe400007fe4ff */
[----:B------:R-:W-:Y:S01]  /*0b80*/  FFMA R53, R52, R53, R54 ;  /* 0x0000003534357223 */ /* 0x000fe20000000036 */
[--C-:B------:R-:W-:Y:S01]  /*0b90*/  FADD R54, R18, -R57.reuse ;  /* 0x8000003912367221 */ /* 0x100fe20000000000 */
[----:B------:R-:W-:Y:S01]  /*0ba0*/  FADD R52, R17, -R57 ;  /* 0x8000003911347221 */ /* 0x000fe20000000000 */
[----:B------:R-:W-:Y:S01]  /*0bb0*/  SHF.R.S32.HI R58, RZ, 0x1f, R60 ;  /* 0x0000001fff3a7819 */ /* 0x000fe2000001143c */
[----:B---3--:R-:W-:-:S02]  /*0bc0*/  HFMA2 R76, R76, 1, 1, R80 ;  /* 0x3c003c004c4c7831 */ /* 0x008fc40000000050 */
[----:B------:R-:W-:Y:S02]  /*0bd0*/  HADD2.F32 R19, -RZ, R55.H1_H1 ;  /* 0x30000037ff137230 */ /* 0x000fe40000004100 */
[----:B------:R-:W-:Y:S01]  /*0be0*/  FFMA R57, R54, 0.14285714924335479736, R57 ;  /* 0x3e12492536397823 */ /* 0x000fe20000000039 */
[----:B------:R-:W-:Y:S01]  /*0bf0*/  FFMA R52, R56, R52, R53 ;  /* 0x0000003438347223 */ /* 0x000fe20000000035 */
[----:B------:R-:W-:Y:S02]  /*0c00*/  LEA.HI R56, P0, R58, R59, RZ, 0x3 ;  /* 0x0000003b3a387211 */ /* 0x000fe400078118ff */
[--C-:B------:R-:W-:Y:S01]  /*0c10*/  FADD R53, R18, -R57.reuse ;  /* 0x8000003912357221 */ /* 0x100fe20000000000 */
[----:B------:R-:W-:Y:S01]  /*0c20*/  FADD R55, R19, -R57 ;  /* 0x8000003913377221 */ /* 0x000fe20000000000 */
[----:B------:R-:W-:Y:S02]  /*0c30*/  IADD3.X R59, PT, PT, RZ, R60, RZ, P0, !PT ;  /* 0x0000003cff3b7210 */ /* 0x000fe400007fe4ff */
[----:B------:R-:W-:Y:S01]  /*0c40*/  FFMA R52, R54, R53, R52 ;  /* 0x0000003536347223 */ /* 0x000fe20000000034 */
[----:B------:R-:W-:-:S02]  /*0c50*/  HADD2 R84, R76, R84 ;  /* 0x000000544c547230 */ /* 0x000fc40000000000 */
[----:B------:R-:W-:Y:S01]  /*0c60*/  FFMA R57, R55, 0.125, R57 ;  /* 0x3e00000037397823 */ /* 0x000fe20000000039 */
[C---:B------:R-:W-:Y:S02]  /*0c70*/  SHF.L.U64.HI R54, R56.reuse, 0x1, R59 ;  /* 0x0000000138367819 */ /* 0x040fe4000001023b */
[----:B------:R-:W-:Y:S01]  /*0c80*/  SHF.L.U32 R56, R56, 0x1, RZ ;  /* 0x0000000138387819 */ /* 0x000fe200000006ff */
[----:B------:R-:W-:Y:S01]  /*0c90*/  FADD R53, R19, -R57 ;  /* 0x8000003913357221 */ /* 0x000fe20000000000 */
[----:B------:R-:W-:Y:S02]  /*0ca0*/  HADD2.F32 R88, -RZ, R84.H0_H0 ;  /* 0x20000054ff587230 */ /* 0x000fe40000004100 */
[----:B------:R-:W-:Y:S01]  /*0cb0*/  LOP3.LUT R56, R56, 0xfffffff0, RZ, 0xc0, !PT ;  /* 0xfffffff038387812 */ /* 0x000fe200078ec0ff */
[----:B------:R-:W-:Y:S02]  /*0cc0*/  HFMA2 R77, R77, 1, 1, R81 ;  /* 0x3c003c004d4d7831 */ /* 0x000fe40000000051 */
[----:B------:R-:W-:Y:S01]  /*0cd0*/  FFMA R76, R55, R53, R52 ;  /* 0x00000035374c7223 */ /* 0x000fe20000000034 */
[----:B------:R-:W-:Y:S01]  /*0ce0*/  FADD R80, -R57, R88 ;  /* 0x0000005839507221 */ /* 0x000fe20000000100 */
[----:B------:R-:W-:-:S02]  /*0cf0*/  IADD3 R52, P0, PT, R56, UR48, RZ ;  /* 0x0000003038347c10 */ /* 0x000fc4000ff1e0ff */
[----:B------:R-:W-:Y:S01]  /*0d00*/  IADD3 R56, P1, PT, R56, UR36, RZ ;  /* 0x0000002438387c10 */ /* 0x000fe2000ff3e0ff */
[----:B------:R-:W-:Y:S01]  /*0d10*/  FFMA R60, R80, 0.11111111193895339966, R57 ;  /* 0x3de38e39503c7823 */ /* 0x000fe20000000039 */
[C---:B------:R-:W-:Y:S02]  /*0d20*/  IADD3.X R53, PT, PT, R54.reuse, UR49, RZ, P0, !PT ;  /* 0x0000003136357c10 */ /* 0x040fe400087fe4ff */
[----:B------:R-:W-:Y:S01]  /*0d30*/  IADD3.X R57, PT, PT, R54, UR37, RZ, P1, !PT ;  /* 0x0000002536397c10 */ /* 0x000fe20008ffe4ff */
[----:B------:R-:W-:Y:S02]  /*0d40*/  HFMA2 R77, R77, 1, 1, R85 ;  /* 0x3c003c004d4d7831 */ /* 0x000fe40000000055 */
[----:B------:R-:W-:Y:S01]  /*0d50*/  HADD2.F32 R89, -RZ, R84.H1_H1 ;  /* 0x30000054ff597230 */ /* 0x000fe20000004100 */
[----:B------:R-:W3:Y:S04]  /*0d60*/  LDG.E.128 R52, desc[UR4][R52.64] ;  /* 0x0000000434347981 */ /* 0x000ee8000c1e1d00 */
[----:B------:R-:W3:Y:S01]  /*0d70*/  LDG.E.128 R56, desc[UR8][R56.64] ;  /* 0x0000000838387981 */ /* 0x000ee2000c1e1d00 */
[----:B------:R-:W-:Y:S01]  /*0d80*/  FADD R81, R89, -R60 ;  /* 0x8000003c59517221 */ /* 0x000fe20000000000 */
[----:B------:R-:W-:-:S02]  /*0d90*/  HADD2.F32 R90, -RZ, R77.H0_H0 ;  /* 0x2000004dff5a7230 */ /* 0x000fc40000004100 */
[----:B------:R-:W-:Y:S02]  /*0da0*/  HADD2.F32 R91, -RZ, R77.H1_H1 ;  /* 0x3000004dff5b7230 */ /* 0x000fe40000004100 */
[--C-:B------:R-:W-:Y:S01]  /*0db0*/  FFMA R84, R81, 0.10000000149011611938, R60.reuse ;  /* 0x3dcccccd51547823 */ /* 0x100fe2000000003c */
[----:B------:R-:W-:Y:S02]  /*0dc0*/  FADD R77, R88, -R60 ;  /* 0x8000003c584d7221 */ /* 0x000fe40000000000 */
[----:B------:R-:W3:Y:S01]  /*0dd0*/  LDG.E.128 R60, desc[UR6][R122.64+0xc00] ;  /* 0x000c00067a3c7981 */ /* 0x000ee2000c1e1d00 */
[----:B------:R-:W-:Y:S02]  /*0de0*/  HFMA2 R78, R78, 1, 1, R82 ;  /* 0x3c003c004e4e7831 */ /* 0x000fe40000000052 */
[----:B------:R-:W-:Y:S01]  /*0df0*/  FADD R85, R90, -R84 ;  /* 0x800000545a557221 */ /* 0x000fe20000000000 */
[----:B------:R-:W-:-:S03]  /*0e00*/  FFMA R76, R80, R77, R76 ;  /* 0x0000004d504c7223 */ /* 0x000fc6000000004c */
[----:B------:R-:W-:Y:S01]  /*0e10*/  FFMA R82, R85, 0.090909093618392944336, R84 ;  /* 0x3dba2e8c55527823 */ /* 0x000fe20000000054 */
[----:B------:R-:W-:Y:S02]  /*0e20*/  HFMA2 R79, R79, 1, 1, R83 ;  /* 0x3c003c004f4f7831 */ /* 0x000fe40000000053 */
[----:B------:R-:W-:Y:S02]  /*0e30*/  HADD2 R78, R78, R86 ;  /* 0x000000564e4e7230 */ /* 0x000fe40000000000 */
[----:B------:R-:W-:Y:S01]  /*0e40*/  FADD R77, R91, -R82 ;  /* 0x800000525b4d7221 */ /* 0x000fe20000000000 */
[----:B------:R-:W-:Y:S02]  /*0e50*/  FADD R84, R89, -R84 ;  /* 0x8000005459547221 */ /* 0x000fe40000000000 */
        /* <DEDUP_REMOVED lines=10> */
[----:B----4-:R-:W-:Y:S02]  /*0f00*/  HFMA2 R24, R12, 1, 1, R24 ;  /* 0x3c003c000c187831 */ /* 0x010fe40000000018 */
[----:B------:R-:W-:Y:S01]  /*0f10*/  FADD R83, R95, -R78 ;  /* 0x8000004e5f537221 */ /* 0x000fe20000000000 */
[----:B------:R-:W-:-:S02]  /*0f20*/  HADD2.F32 R94, -RZ, R79.H0_H0 ;  /* 0x2000004fff5e7230 */ /* 0x000fc40000004100 */
[----:B------:R-:W-:Y:S01]  /*0f30*/  FFMA R76, R77, R80, R76 ;  /* 0x000000504d4c7223 */ /* 0x000fe2000000004c */
[--C-:B------:R-:W-:Y:S01]  /*0f40*/  FADD R77, R92, -R78.reuse ;  /* 0x8000004e5c4d7221 */ /* 0x100fe20000000000 */
[----:B------:R-:W-:-:S03]  /*0f50*/  FFMA R78, R83, 0.071428574621677398682, R78 ;  /* 0x3d924925534e7823 */ /* 0x000fc6000000004e */
[----:B------:R-:W-:Y:S01]  /*0f60*/  FFMA R76, R81, R77, R76 ;  /* 0x0000004d514c7223 */ /* 0x000fe2000000004c */
[C-C-:B------:R-:W-:Y:S01]  /*0f70*/  FADD R81, R94.reuse, -R78.reuse ;  /* 0x8000004e5e517221 */ /* 0x140fe20000000000 */
[----:B------:R-:W-:Y:S02]  /*0f80*/  HFMA2 R24, R24, 1, 1, R20 ;  /* 0x3c003c0018187831 */ /* 0x000fe40000000014 */
[--C-:B------:R-:W-:Y:S01]  /*0f90*/  FADD R77, R95, -R78.reuse ;  /* 0x8000004e5f4d7221 */ /* 0x100fe20000000000 */
[----:B------:R-:W-:Y:S02]  /*0fa0*/  HADD2.F32 R93, -RZ, R79.H1_H1 ;  /* 0x3000004fff5d7230 */ /* 0x000fe40000004100 */
[----:B------:R-:W-:Y:S01]  /*0fb0*/  FFMA R78, R81, 0.066666670143604278564, R78 ;  /* 0x3d888889514e7823 */ /* 0x000fe2000000004e */
[----:B------:R-:W-:Y:S02]  /*0fc0*/  HADD2 R13, R13, R25 ;  /* 0x000000190d0d7230 */ /* 0x000fe40000000000 */
[----:B------:R-:W-:Y:S01]  /*0fd0*/  FFMA R76, R83, R77, R76 ;  /* 0x0000004d534c7223 */ /* 0x000fe2000000004c */
[--C-:B------:R-:W-:Y:S01]  /*0fe0*/  FADD R25, R93, -R78.reuse ;  /* 0x8000004e5d197221 */ /* 0x100fe20000000000 */
[----:B------:R-:W-:Y:S01]  /*0ff0*/  FADD R12, R94, -R78 ;  /* 0x8000004e5e0c7221 */ /* 0x000fe20000000000 */
[----:B------:R-:W-:-:S02]  /*1000*/  HADD2.F32 R97, -RZ, R24.H0_H0 ;  /* 0x20000018ff617230 */ /* 0x000fc40000004100 */
[----:B------:R-:W-:Y:S01]  /*1010*/  FFMA R84, R25, 0.0625, R78 ;  /* 0x3d80000019547823 */ /* 0x000fe2000000004e */
[----:B------:R-:W-:Y:S01]  /*1020*/  FFMA R20, R81, R12, R76 ;  /* 0x0000000c51147223 */ /* 0x000fe2000000004c */
[----:B------:R-:W-:Y:S02]  /*1030*/  HADD2 R12, R13, R21 ;  /* 0x000000150d0c7230 */ /* 0x000fe40000000000 */
[----:B------:R-:W-:Y:S01]  /*1040*/  FADD R13, -R84, R97 ;  /* 0x00000061540d7221 */ /* 0x000fe20000000100 */
[----:B------:R-:W-:-:S03]  /*1050*/  HADD2.F32 R96, -RZ, R24.H1_H1 ;  /* 0x30000018ff607230 */ /* 0x000fc60000004100 */
[----:B------:R-:W-:Y:S01]  /*1060*/  FFMA R101, R13, 0.058823529630899429321, R84 ;  /* 0x3d70f0f10d657823 */ /* 0x000fe20000000054 */
[----:B------:R-:W-:-:S03]  /*1070*/  HFMA2 R24, R14, 1, 1, R26 ;  /* 0x3c003c000e187831 */ /* 0x000fc6000000001a */
[----:B------:R-:W-:Y:S01]  /*1080*/  FADD R14, R96, -R101 ;  /* 0x80000065600e7221 */ /* 0x000fe20000000000 */
[----:B------:R-:W-:-:S03]  /*1090*/  HADD2.F32 R98, -RZ, R12.H0_H0 ;  /* 0x2000000cff627230 */ /* 0x000fc60000004100 */
[----:B------:R-:W-:Y:S01]  /*10a0*/  FFMA R21, R14, 0.055555555969476699829, R101 ;  /* 0x3d638e390e157823 */ /* 0x000fe20000000065 */
[----:B------:R-:W-:Y:S02]  /*10b0*/  HADD2.F32 R100, -RZ, R12.H1_H1 ;  /* 0x3000000cff647230 */ /* 0x000fe40000004100 */
[----:B------:R-:W-:Y:S02]  /*10c0*/  HFMA2 R24, R24, 1, 1, R22 ;  /* 0x3c003c0018187831 */ /* 0x000fe40000000016 */
[----:B------:R-:W-:Y:S01]  /*10d0*/  FADD R12, R98, -R21 ;  /* 0x80000015620c7221 */ /* 0x000fe20000000000 */
[----:B------:R-:W-:-:S03]  /*10e0*/  FADD R26, R93, -R84 ;  /* 0x800000545d1a7221 */ /* 0x000fc60000000000 */
[----:B------:R-:W-:Y:S01]  /*10f0*/  FFMA R103, R12, 0.052631579339504241943, R21 ;  /* 0x3d5794360c677823 */ /* 0x000fe20000000015 */
[----:B------:R-:W-:-:S03]  /*1100*/  HFMA2 R27, R15, 1, 1, R27 ;  /* 0x3c003c000f1b7831 */ /* 0x000fc6000000001b */
[--C-:B------:R-:W-:Y:S01]  /*1110*/  FADD R22, R100, -R103.reuse ;  /* 0x8000006764167221 */ /* 0x100fe20000000000 */
[----:B------:R-:W-:Y:S01]  /*1120*/  FFMA R26, R25, R26, R20 ;  /* 0x0000001a191a7223 */ /* 0x000fe20000000014 */
[----:B------:R-:W-:Y:S02]  /*1130*/  HADD2.F32 R99, -RZ, R24.H0_H0 ;  /* 0x20000018ff637230 */ /* 0x000fe40000004100 */
[----:B------:R-:W-:Y:S01]  /*1140*/  FFMA R20, R22, 0.050000000745058059692, R103 ;  /* 0x3d4ccccd16147823 */ /* 0x000fe20000000067 */
[----:B------:R-:W-:-:S03]  /*1150*/  FADD R101, R97, -R101 ;  /* 0x8000006561657221 */ /* 0x000fc60000000000 */
[--C-:B------:R-:W-:Y:S01]  /*1160*/  FADD R15, R99, -R20.reuse ;  /* 0x80000014630f7221 */ /* 0x100fe20000000000 */
[----:B------:R-:W-:Y:S02]  /*1170*/  HADD2 R27, R27, R23 ;  /* 0x000000171b1b7230 */ /* 0x000fe40000000000 */
[----:B------:R-:W-:Y:S01]  /*1180*/  HADD2.F32 R102, -RZ, R24.H1_H1 ;  /* 0x30000018ff667230 */ /* 0x000fe20000004100 */
[----:B------:R-:W-:Y:S01]  /*1190*/  IADD3 R85, P0, PT, R124, 0x700, RZ ;  /* 0x000007007c557810 */ /* 0x000fe20007f1e0ff */
[----:B------:R-:W-:Y:S01]  /*11a0*/  FFMA R23, R15, 0.047619048506021499634, R20 ;  /* 0x3d430c310f177823 */ /* 0x000fe20000000014 */
[----:B------:R-:W-:Y:S01]  /*11b0*/  FFMA R101, R13, R101, R26 ;  /* 0x000000650d657223 */ /* 0x000fe2000000001a */
[----:B------:R-:W-:Y:S01]  /*11c0*/  FADD R21, R96, -R21 ;  /* 0x8000001560157221 */ /* 0x000fe20000000000 */
[----:B------:R-:W-:Y:S01]  /*11d0*/  IADD3.X R82, PT, PT, RZ, R11, RZ, P0, !PT ;  /* 0x0000000bff527210 */ /* 0x000fe200007fe4ff */
[----:B------:R-:W-:Y:S02]  /*11e0*/  FADD R24, R102, -R23 ;  /* 0x8000001766187221 */ /* 0x000fe40000000000 */
[----:B------:R-:W-:Y:S01]  /*11f0*/  FFMA R21, R14, R21, R101 ;  /* 0x000000150e157223 */ /* 0x000fe20000000065 */
[----:B------:R-:W-:-:S02]  /*1200*/  HADD2.F32 R101, -RZ, R27.H0_H0 ;  /* 0x2000001bff657230 */ /* 0x000fc40000004100 */
[----:B------:R-:W-:Y:S01]  /*1210*/  FFMA R14, R24, 0.045454546809196472168, R23 ;  /* 0x3d3a2e8c180e7823 */ /* 0x000fe20000000017 */
[----:B-----5:R-:W-:Y:S01]  /*1220*/  HFMA2 R28, R28, 1, 1, R64 ;  /* 0x3c003c001c1c7831 */ /* 0x020fe20000000040 */
[----:B------:R-:W-:Y:S01]  /*1230*/  SHF.R.S32.HI R80, RZ, 0x1f, R82 ;  /* 0x0000001fff507819 */ /* 0x000fe20000011452 */
[----:B------:R-:W-:Y:S01]  /*1240*/  FADD R103, R98, -R103 ;  /* 0x8000006762677221 */ /* 0x000fe20000000000 */
[--C-:B------:R-:W-:Y:S02]  /*1250*/  FADD R13, R101, -R14.reuse ;  /* 0x8000000e650d7221 */ /* 0x100fe40000000000 */
[----:B------:R-:W-:Y:S01]  /*1260*/  LEA.HI R80, P0, R80, R85, RZ, 0x3 ;  /* 0x0000005550507211 */ /* 0x000fe200078118ff */
[----:B------:R-:W-:Y:S01]  /*1270*/  FFMA R21, R12, R103, R21 ;  /* 0x000000670c157223 */ /* 0x000fe20000000015 */
[----:B------:R-:W-:Y:S02]  /*1280*/  HADD2.F32 R103, -RZ, R27.H1_H1 ;  /* 0x3000001bff677230 */ /* 0x000fe40000004100 */
[----:B------:R-:W-:Y:S01]  /*1290*/  FFMA R25, R13, 0.043478261679410934448, R14 ;  /* 0x3d3216430d197823 */ /* 0x000fe2000000000e */
[----:B------:R-:W-:Y:S01]  /*12a0*/  IADD3.X R77, PT, PT, RZ, R82, RZ, P0, !PT ;  /* 0x00000052ff4d7210 */ /* 0x000fe200007fe4ff */
[----:B------:R-:W-:-:S02]  /*12b0*/  HADD2 R28, R28, R68 ;  /* 0x000000441c1c7230 */ /* 0x000fc40000000000 */
[----:B------:R-:W-:Y:S01]  /*12c0*/  FADD R20, R100, -R20 ;  /* 0x8000001464147221 */ /* 0x000fe20000000000 */
[----:B------:R-:W-:Y:S01]  /*12d0*/  FADD R12, R103, -R25 ;  /* 0x80000019670c7221 */ /* 0x000fe20000000000 */
[C---:B------:R-:W-:Y:S01]  /*12e0*/  SHF.L.U64.HI R78, R80.reuse, 0x1, R77 ;  /* 0x00000001504e7819 */ /* 0x040fe2000001024d */
[----:B------:R-:W-:Y:S01]  /*12f0*/  FADD R23, R99, -R23 ;  /* 0x8000001763177221 */ /* 0x000fe20000000000 */
[----:B------:R-:W-:Y:S01]  /*1300*/  SHF.L.U32 R80, R80, 0x1, RZ ;  /* 0x0000000150507819 */ /* 0x000fe200000006ff */
[----:B------:R-:W-:Y:S01]  /*1310*/  FFMA R20, R22, R20, R21 ;  /* 0x0000001416147223 */ /* 0x000fe20000000015 */
[--C-:B------:R-:W-:Y:S02]  /*1320*/  HADD2.F32 R68, -RZ, R28.reuse.H0_H0 ;  /* 0x2000001cff447230 */ /* 0x100fe40000004100 */
[----:B------:R-:W-:Y:S01]  /*1330*/  FFMA R22, R12, 0.041666667908430099487, R25 ;  /* 0x3d2aaaab0c167823 */ /* 0x000fe20000000019 */
[----:B------:R-:W-:Y:S01]  /*1340*/  HFMA2 R29, R29, 1, 1, R65 ;  /* 0x3c003c001d1d7831 */ /* 0x000fe20000000041 */
[----:B------:R-:W-:Y:S01]  /*1350*/  LOP3.LUT R80, R80, 0xfffffff0, RZ, 0xc0, !PT ;  /* 0xfffffff050507812 */ /* 0x000fe200078ec0ff */
[----:B------:R-:W-:Y:S01]  /*1360*/  FFMA R23, R15, R23, R20 ;  /* 0x000000170f177223 */ /* 0x000fe20000000014 */
[----:B------:R-:W-:Y:S01]  /*1370*/  FADD R15, -R22, R68 ;  /* 0x00000044160f7221 */ /* 0x000fe20000000100 */
[----:B------:R-:W-:Y:S01]  /*1380*/  HADD2.F32 R64, -RZ, R28.H1_H1 ;  /* 0x3000001cff407230 */ /* 0x000fe20000004100 */
[----:B------:R-:W-:Y:S01]  /*1390*/  IADD3 R76, P0, PT, R80, UR48, RZ ;  /* 0x00000030504c7c10 */ /* 0x000fe2000ff1e0ff */
[----:B------:R-:W-:Y:S01]  /*13a0*/  FADD R14, R102, -R14 ;  /* 0x8000000e660e7221 */ /* 0x000fe20000000000 */
[----:B------:R-:W-:Y:S01]  /*13b0*/  IADD3 R80, P1, PT, R80, UR36, RZ ;  /* 0x0000002450507c10 */ /* 0x000fe2000ff3e0ff */
[----:B------:R-:W-:Y:S01]  /*13c0*/  FFMA R21, R15, 0.039999999105930328369, R22 ;  /* 0x3d23d70a0f157823 */ /* 0x000fe20000000016 */
[C---:B------:R-:W-:Y:S01]  /*13d0*/  IADD3.X R77, PT, PT, R78.reuse, UR49, RZ, P0, !PT ;  /* 0x000000314e4d7c10 */ /* 0x040fe200087fe4ff */
[----:B------:R-:W-:Y:S01]  /*13e0*/  HADD2 R29, R29, R69 ;  /* 0x000000451d1d7230 */ /* 0x000fe20000000000 */
[----:B------:R-:W-:Y:S01]  /*13f0*/  IADD3.X R81, PT, PT, R78, UR37, RZ, P1, !PT ;  /* 0x000000254e517c10 */ /* 0x000fe20008ffe4ff */
[----:B------:R-:W-:Y:S01]  /*1400*/  FFMA R24, R24, R14, R23 ;  /* 0x0000000e18187223 */ /* 0x000fe20000000017 */
[----:B------:R-:W-:Y:S01]  /*1410*/  FADD R14, R64, -R21 ;  /* 0x80000015400e7221 */ /* 0x000fe20000000000 */
[----:B------:R-:W-:-:S02]  /*1420*/  HFMA2 R30, R30, 1, 1, R66 ;  /* 0x3c003c001e1e7831 */ /* 0x000fc40000000042 */
[----:B------:R-:W-:Y:S01]  /*1430*/  FADD R25, R101, -R25 ;  /* 0x8000001965197221 */ /* 0x000fe20000000000 */
[----:B------:R-:W-:Y:S02]  /*1440*/  HADD2.F32 R65, -RZ, R29.H0_H0 ;  /* 0x2000001dff417230 */ /* 0x000fe40000004100 */
[----:B------:R-:W-:Y:S01]  /*1450*/  FFMA R20, R14, 0.038461539894342422485, R21 ;  /* 0x3d1d89d90e147823 */ /* 0x000fe20000000015 */
[----:B------:R-:W4:Y:S01]  /*1460*/  LDG.E.128 R76, desc[UR4][R76.64] ;  /* 0x000000044c4c7981 */ /* 0x000f22000c1e1d00 */
[----:B------:R-:W-:Y:S01]  /*1470*/  FFMA R25, R13, R25, R24 ;  /* 0x000000190d197223 */ /* 0x000fe20000000018 */
[----:B------:R-:W-:Y:S02]  /*1480*/  FADD R22, R103, -R22 ;  /* 0x8000001667167221 */ /* 0x000fe40000000000 */
[----:B------:R-:W4:Y:S01]  /*1490*/  LDG.E.128 R80, desc[UR8][R80.64] ;  /* 0x0000000850507981 */ /* 0x000f22000c1e1d00 */
[----:B------:R-:W-:Y:S01]  /*14a0*/  FADD R13, R65, -R20 ;  /* 0x80000014410d7221 */ /* 0x000fe20000000000 */
[----:B------:R-:W-:-:S02]  /*14b0*/  HFMA2 R30, R30, 1, 1, R70 ;  /* 0x3c003c001e1e7831 */ /* 0x000fc40000000046 */
[----:B------:R-:W-:Y:S01]  /*14c0*/  FFMA R22, R12, R22, R25 ;  /* 0x000000160c167223 */ /* 0x000fe20000000019 */
[----:B------:R-:W-:Y:S02]  /*14d0*/  HADD2.F32 R66, -RZ, R29.H1_H1 ;  /* 0x3000001dff427230 */ /* 0x000fe40000004100 */
[----:B------:R-:W-:Y:S01]  /*14e0*/  FFMA R12, R13, 0.037037037312984466553, R20 ;  /* 0x3d17b4260d0c7823 */ /* 0x000fe20000000014 */
[----:B------:R-:W5:Y:S01]  /*14f0*/  LDG.E.128 R84, desc[UR6][R122.64+0xe00] ;  /* 0x000e00067a547981 */ /* 0x000f62000c1e1d00 */
[----:B------:R-:W-:Y:S01]  /*1500*/  FADD R21, R68, -R21 ;  /* 0x8000001544157221 */ /* 0x000fe20000000000 */
[----:B------:R-:W-:Y:S02]  /*1510*/  HFMA2 R31, R31, 1, 1, R67 ;  /* 0x3c003c001f1f7831 */ /* 0x000fe40000000043 */
[----:B------:R-:W-:Y:S01]  /*1520*/  FADD R23, R66, -R12 ;  /* 0x8000000c42177221 */ /* 0x000fe20000000000 */
[----:B------:R-:W-:Y:S01]  /*1530*/  FFMA R21, R15, R21, R22 ;  /* 0x000000150f157223 */ /* 0x000fe20000000016 */
[----:B------:R-:W-:-:S02]  /*1540*/  HADD2.F32 R69, -RZ, R30.H0_H0 ;  /* 0x2000001eff457230 */ /* 0x000fc40000004100 */
[----:B------:R-:W-:Y:S01]  /*1550*/  FFMA R15, R23, 0.035714287310838699341, R12 ;  /* 0x3d124925170f7823 */ /* 0x000fe2000000000c */
[----:B------:R-:W-:Y:S01]  /*1560*/  FADD R20, R64, -R20 ;  /* 0x8000001440147221 */ /* 0x000fe20000000000 */
[----:B------:R-:W-:Y:S02]  /*1570*/  HFMA2 R31, R31, 1, 1, R71 ;  /* 0x3c003c001f1f7831 */ /* 0x000fe40000000047 */
[----:B------:R-:W-:Y:S01]  /*1580*/  FADD R22, R69, -R15 ;  /* 0x8000000f45167221 */ /* 0x000fe20000000000 */
[----:B------:R-:W-:Y:S01]  /*1590*/  FFMA R20, R14, R20, R21 ;  /* 0x000000140e147223 */ /* 0x000fe20000000015 */
[----:B------:R-:W-:Y:S02]  /*15a0*/  HADD2.F32 R67, -RZ, R30.H1_H1 ;  /* 0x3000001eff437230 */ /* 0x000fe40000004100 */
[----:B------:R-:W-:Y:S01]  /*15b0*/  FFMA R14, R22, 0.034482758492231369019, R15 ;  /* 0x3d0d3dcb160e7823 */ /* 0x000fe2000000000f */
[----:B------:R-:W-:Y:S01]  /*15c0*/  FADD R12, R65, -R12 ;  /* 0x8000000c410c7221 */ /* 0x000fe20000000000 */
[----:B------:R-:W-:-:S02]  /*15d0*/  HFMA2 R36, R32, 1, 1, R36 ;  /* 0x3c003c0020247831 */ /* 0x000fc40000000024 */
        /* <DEDUP_REMOVED lines=9> */
[----:B------:R-:W-:-:S02]  /*1670*/  HADD2.F32 R71, -RZ, R31.H1_H1 ;  /* 0x3000001fff477230 */ /* 0x000fc40000004100 */
[----:B------:R-:W-:Y:S01]  /*1680*/  FFMA R12, R22, R13, R12 ;  /* 0x0000000d160c7223 */ /* 0x000fe2000000000c */
[--C-:B------:R-:W-:Y:S01]  /*1690*/  FFMA R13, R15, 0.032258063554763793945, R20.reuse ;  /* 0x3d0421080f0d7823 */ /* 0x100fe20000000014 */
[----:B------:R-:W-:Y:S01]  /*16a0*/  FADD R20, R67, -R20 ;  /* 0x8000001443147221 */ /* 0x000fe20000000000 */
[----:B------:R-:W-:Y:S02]  /*16b0*/  HFMA2 R33, R33, 1, 1, R37 ;  /* 0x3c003c0021217831 */ /* 0x000fe40000000025 */
[--C-:B------:R-:W-:Y:S01]  /*16c0*/  FADD R14, R71, -R13.reuse ;  /* 0x8000000d470e7221 */ /* 0x100fe20000000000 */
[----:B------:R-:W-:Y:S01]  /*16d0*/  FFMA R12, R21, R20, R12 ;  /* 0x00000014150c7223 */ /* 0x000fe2000000000c */
[----:B------:R-:W-:Y:S02]  /*16e0*/  HADD2.F32 R72, -RZ, R36.H0_H0 ;  /* 0x20000024ff487230 */ /* 0x000fe40000004100 */
[--C-:B------:R-:W-:Y:S01]  /*16f0*/  FFMA R20, R14, 0.03125, R13.reuse ;  /* 0x3d0000000e147823 */ /* 0x100fe2000000000d */
[----:B------:R-:W-:Y:S01]  /*1700*/  FADD R13, R70, -R13 ;  /* 0x8000000d460d7221 */ /* 0x000fe20000000000 */
[----:B------:R-:W-:-:S02]  /*1710*/  HFMA2 R33, R33, 1, 1, R73 ;  /* 0x3c003c0021217831 */ /* 0x000fc40000000049 */
[----:B------:R-:W-:Y:S01]  /*1720*/  FADD R21, -R20, R72 ;  /* 0x0000004814157221 */ /* 0x000fe20000000100 */
[----:B------:R-:W-:Y:S01]  /*1730*/  FFMA R12, R15, R13, R12 ;  /* 0x0000000d0f0c7223 */ /* 0x000fe2000000000c */
[----:B------:R-:W-:Y:S02]  /*1740*/  HADD2.F32 R104, -RZ, R36.H1_H1 ;  /* 0x30000024ff687230 */ /* 0x000fe40000004100 */
[--C-:B------:R-:W-:Y:S01]  /*1750*/  FFMA R15, R21, 0.030303031206130981445, R20.reuse ;  /* 0x3cf83e10150f7823 */ /* 0x100fe20000000014 */
[----:B------:R-:W-:-:S03]  /*1760*/  FADD R13, R71, -R20 ;  /* 0x80000014470d7221 */ /* 0x000fc60000000000 */
[--C-:B------:R-:W-:Y:S01]  /*1770*/  FADD R20, R104, -R15.reuse ;  /* 0x8000000f68147221 */ /* 0x100fe20000000000 */
[----:B------:R-:W-:Y:S01]  /*1780*/  FFMA R12, R14, R13, R12 ;  /* 0x0000000d0e0c7223 */ /* 0x000fe2000000000c */
[----:B------:R-:W-:Y:S02]  /*1790*/  HADD2.F32 R105, -RZ, R33.H0_H0 ;  /* 0x20000021ff697230 */ /* 0x000fe40000004100 */
[----:B------:R-:W-:Y:S02]  /*17a0*/  HFMA2 R37, R34, 1, 1, R38 ;  /* 0x3c003c0022257831 */ /* 0x000fe40000000026 */
[--C-:B------:R-:W-:Y:S01]  /*17b0*/  FFMA R13, R20, 0.029411764815449714661, R15.reuse ;  /* 0x3cf0f0f1140d7823 */ /* 0x100fe2000000000f */
[----:B------:R-:W-:-:S03]  /*17c0*/  FADD R15, R72, -R15 ;  /* 0x8000000f480f7221 */ /* 0x000fc60000000000 */
[--C-:B------:R-:W-:Y:S01]  /*17d0*/  FADD R14, R105, -R13.reuse ;  /* 0x8000000d690e7221 */ /* 0x100fe20000000000 */
[----:B------:R-:W-:Y:S01]  /*17e0*/  IADD3 R24, P0, PT, R124, 0x800, RZ ;  /* 0x000008007c187810 */ /* 0x000fe20007f1e0ff */
[----:B------:R-:W-:Y:S02]  /*17f0*/  HADD2.F32 R73, -RZ, R33.H1_H1 ;  /* 0x30000021ff497230 */ /* 0x000fe40000004100 */
[----:B------:R-:W-:Y:S01]  /*1800*/  FFMA R12, R21, R15, R12 ;  /* 0x0000000f150c7223 */ /* 0x000fe2000000000c */
[--C-:B------:R-:W-:Y:S01]  /*1810*/  FFMA R22, R14, 0.028571428731083869934, R13.reuse ;  /* 0x3cea0ea10e167823 */ /* 0x100fe2000000000d */
[----:B------:R-:W-:Y:S01]  /*1820*/  FADD R13, R104, -R13 ;  /* 0x8000000d680d7221 */ /* 0x000fe20000000000 */
[----:B------:R-:W-:Y:S01]  /*1830*/  HADD2 R37, R37, R74 ;  /* 0x0000004a25257230 */ /* 0x000fe20000000000 */
[----:B------:R-:W-:Y:S01]  /*1840*/  IADD3.X R23, PT, PT, RZ, R11, RZ, P0, !PT ;  /* 0x0000000bff177210 */ /* 0x000fe200007fe4ff */
[----:B------:R-:W-:Y:S02]  /*1850*/  HFMA2 R35, R35, 1, 1, R39 ;  /* 0x3c003c0023237831 */ /* 0x000fe40000000027 */
[----:B------:R-:W-:Y:S01]  /*1860*/  FADD R15, R73, -R22 ;  /* 0x80000016490f7221 */ /* 0x000fe20000000000 */
[----:B------:R-:W-:Y:S01]  /*1870*/  FFMA R12, R20, R13, R12 ;  /* 0x0000000d140c7223 */ /* 0x000fe2000000000c */
[----:B------:R-:W-:Y:S01]  /*1880*/  FADD R13, R105, -R22 ;  /* 0x80000016690d7221 */ /* 0x000fe20000000000 */
[----:B------:R-:W-:Y:S01]  /*1890*/  SHF.R.S32.HI R21, RZ, 0x1f, R23 ;  /* 0x0000001fff157819 */ /* 0x000fe20000011417 */
[----:B------:R-:W-:-:S02]  /*18a0*/  HADD2.F32 R74, -RZ, R37.H0_H0 ;  /* 0x20000025ff4a7230 */ /* 0x000fc40000004100 */
[----:B------:R-:W-:Y:S01]  /*18b0*/  FFMA R22, R15, 0.027777777984738349915, R22 ;  /* 0x3ce38e390f167823 */ /* 0x000fe20000000016 */
[----:B------:R-:W-:Y:S01]  /*18c0*/  FFMA R12, R14, R13, R12 ;  /* 0x0000000d0e0c7223 */ /* 0x000fe2000000000c */
[----:B------:R-:W-:Y:S01]  /*18d0*/  LEA.HI R21, P0, R21, R24, RZ, 0x3 ;  /* 0x0000001815157211 */ /* 0x000fe200078118ff */
[----:B------:R-:W-:Y:S02]  /*18e0*/  HFMA2 R14, R35, 1, 1, R75 ;  /* 0x3c003c00230e7831 */ /* 0x000fe4000000004b */
[--C-:B------:R-:W-:Y:S01]  /*18f0*/  FADD R35, R74, -R22.reuse ;  /* 0x800000164a237221 */ /* 0x100fe20000000000 */
[--C-:B------:R-:W-:Y:S01]  /*1900*/  FADD R32, R73, -R22.reuse ;  /* 0x8000001649207221 */ /* 0x100fe20000000000 */
[----:B------:R-:W-:Y:S01]  /*1910*/  IADD3.X R20, PT, PT, RZ, R23, RZ, P0, !PT ;  /* 0x00000017ff147210 */ /* 0x000fe200007fe4ff */
[----:B------:R-:W-:Y:S02]  /*1920*/  HADD2.F32 R75, -RZ, R37.H1_H1 ;  /* 0x30000025ff4b7230 */ /* 0x000fe40000004100 */
[----:B------:R-:W-:Y:S01]  /*1930*/  FFMA R24, R35, 0.027027027681469917297, R22 ;  /* 0x3cdd67c923187823 */ /* 0x000fe20000000016 */
[----:B------:R-:W-:Y:S01]  /*1940*/  FFMA R32, R15, R32, R12 ;  /* 0x000000200f207223 */ /* 0x000fe2000000000c */
[C---:B------:R-:W-:Y:S01]  /*1950*/  SHF.L.U64.HI R15, R21.reuse, 0x1, R20 ;  /* 0x00000001150f7819 */ /* 0x040fe20000010214 */
[----:B------:R-:W-:Y:S01]  /*1960*/  HFMA2 R40, R44, 1, 1, R40 ;  /* 0x3c003c002c287831 */ /* 0x000fe20000000028 */
[----:B------:R-:W-:Y:S01]  /*1970*/  SHF.L.U32 R20, R21, 0x1, RZ ;  /* 0x0000000115147819 */ /* 0x000fe200000006ff */
[----:B------:R-:W-:Y:S01]  /*1980*/  FADD R31, R75, -R24 ;  /* 0x800000184b1f7221 */ /* 0x000fe20000000000 */
[----:B------:R-:W-:-:S02]  /*1990*/  HADD2.F32 R106, -RZ, R14.H0_H0 ;  /* 0x2000000eff6a7230 */ /* 0x000fc40000004100 */
[----:B------:R-:W-:Y:S01]  /*19a0*/  LOP3.LUT R20, R20, 0xfffffff0, RZ, 0xc0, !PT ;  /* 0xfffffff014147812 */ /* 0x000fe200078ec0ff */
[----:B------:R-:W-:Y:S01]  /*19b0*/  FFMA R37, R31, 0.026315789669752120972, R24 ;  /* 0x3cd794361f257823 */ /* 0x000fe20000000018 */
[----:B--2---:R-:W-:Y:S02]  /*19c0*/  HFMA2 R40, R40, 1, 1, R48 ;  /* 0x3c003c0028287831 */ /* 0x004fe40000000030 */
[----:B------:R-:W-:Y:S01]  /*19d0*/  IADD3 R12, P0, PT, R20, UR48, RZ ;  /* 0x00000030140c7c10 */ /* 0x000fe2000ff1e0ff */
[--C-:B------:R-:W-:Y:S01]  /*19e0*/  FADD R28, R106, -R37.reuse ;  /* 0x800000256a1c7221 */ /* 0x100fe20000000000 */
[----:B------:R-:W-:Y:S01]  /*19f0*/  IADD3 R20, P1, PT, R20, UR36, RZ ;  /* 0x0000002414147c10 */ /* 0x000fe2000ff3e0ff */
[----:B------:R-:W-:Y:S01]  /*1a00*/  HADD2.F32 R107, -RZ, R14.H1_H1 ;  /* 0x3000000eff6b7230 */ /* 0x000fe20000004100 */
[C---:B------:R-:W-:Y:S01]  /*1a10*/  IADD3.X R13, PT, PT, R15.reuse, UR49, RZ, P0, !PT ;  /* 0x000000310f0d7c10 */ /* 0x040fe200087fe4ff */
[----:B------:R-:W-:Y:S01]  /*1a20*/  FFMA R30, R28, 0.025641025975346565247, R37 ;  /* 0x3cd20d211c1e7823 */ /* 0x000fe20000000025 */
[----:B------:R-:W-:Y:S01]  /*1a30*/  IADD3.X R21, PT, PT, R15, UR37, RZ, P1, !PT ;  /* 0x000000250f157c10 */ /* 0x000fe20008ffe4ff */
[----:B------:R-:W-:-:S02]  /*1a40*/  HFMA2 R41, R45, 1, 1, R41 ;  /* 0x3c003c002d297831 */ /* 0x000fc40000000029 */
[----:B------:R-:W-:Y:S01]  /*1a50*/  FADD R29, R107, -R30 ;  /* 0x8000001e6b1d7221 */ /* 0x000fe20000000000 */
[----:B------:R-:W2:Y:S01]  /*1a60*/  LDG.E.128 R12, desc[UR4][R12.64] ;  /* 0x000000040c0c7981 */ /* 0x000ea2000c1e1d00 */
[--C-:B------:R-:W-:Y:S02]  /*1a70*/  HADD2.F32 R108, -RZ, R40.reuse.H0_H0 ;  /* 0x20000028ff6c7230 */ /* 0x100fe40000004100 */
[----:B------:R-:W-:Y:S01]  /*1a80*/  FADD R34, R74, -R24 ;  /* 0x800000184a227221 */ /* 0x000fe20000000000 */
[----:B------:R-:W-:Y:S01]  /*1a90*/  FFMA R33, R29, 0.025000000372529029846, R30 ;  /* 0x3ccccccd1d217823 */ /* 0x000fe2000000001e */
[----:B------:R-:W2:Y:S02]  /*1aa0*/  LDG.E.128 R20, desc[UR8][R20.64] ;  /* 0x0000000814147981 */ /* 0x000ea4000c1e1d00 */
[----:B------:R-:W-:Y:S01]  /*1ab0*/  FFMA R34, R35, R34, R32 ;  /* 0x0000002223227223 */ /* 0x000fe20000000020 */
[----:B------:R-:W-:Y:S01]  /*1ac0*/  FADD R32, -R33, R108 ;  /* 0x0000006c21207221 */ /* 0x000fe20000000100 */
[----:B------:R-:W-:Y:S01]  /*1ad0*/  HFMA2 R41, R41, 1, 1, R49 ;  /* 0x3c003c0029297831 */ /* 0x000fe20000000031 */
[----:B------:R-:W2:Y:S01]  /*1ae0*/  LDG.E.128 R24, desc[UR6][R122.64+0x1000] ;  /* 0x001000067a187981 */ /* 0x000ea2000c1e1d00 */
[----:B------:R-:W-:-:S02]  /*1af0*/  HADD2.F32 R110, -RZ, R40.H1_H1 ;  /* 0x30000028ff6e7230 */ /* 0x000fc40000004100 */
[----:B------:R-:W-:Y:S01]  /*1b00*/  FADD R37, R75, -R37 ;  /* 0x800000254b257221 */ /* 0x000fe20000000000 */
[----:B------:R-:W-:Y:S01]  /*1b10*/  FFMA R35, R32, 0.024390242993831634521, R33 ;  /* 0x3cc7ce0c20237823 */ /* 0x000fe20000000021 */
[----:B------:R-:W-:Y:S02]  /*1b20*/  HFMA2 R42, R46, 1, 1, R42 ;  /* 0x3c003c002e2a7831 */ /* 0x000fe4000000002a */
[----:B------:R-:W-:Y:S01]  /*1b30*/  FFMA R37, R31, R37, R34 ;  /* 0x000000251f257223 */ /* 0x000fe20000000022 */
[--C-:B------:R-:W-:Y:S01]  /*1b40*/  FADD R34, R110, -R35.reuse ;  /* 0x800000236e227221 */ /* 0x100fe20000000000 */
[----:B------:R-:W-:Y:S01]  /*1b50*/  FADD R31, R106, -R30 ;  /* 0x8000001e6a1f7221 */ /* 0x000fe20000000000 */
[----:B------:R-:W-:Y:S02]  /*1b60*/  HADD2.F32 R109, -RZ, R41.H0_H0 ;  /* 0x20000029ff6d7230 */ /* 0x000fe40000004100 */
[----:B------:R-:W-:Y:S01]  /*1b70*/  FFMA R30, R34, 0.023809524253010749817, R35 ;  /* 0x3cc30c31221e7823 */ /* 0x000fe20000000023 */
[----:B------:R-:W-:Y:S01]  /*1b80*/  FFMA R36, R28, R31, R37 ;  /* 0x0000001f1c247223 */ /* 0x000fe20000000025 */
[----:B------:R-:W-:-:S02]  /*1b90*/  HFMA2 R42, R42, 1, 1, R50 ;  /* 0x3c003c002a2a7831 */ /* 0x000fc40000000032 */
[----:B------:R-:W-:Y:S01]  /*1ba0*/  FADD R31, R109, -R30 ;  /* 0x8000001e6d1f7221 */ /* 0x000fe20000000000 */
[----:B------:R-:W-:-:S03]  /*1bb0*/  HADD2.F32 R111, -RZ, R41.H1_H1 ;  /* 0x30000029ff6f7230 */ /* 0x000fc60000004100 */
[----:B------:R-:W-:Y:S01]  /*1bc0*/  FFMA R28, R31, 0.023255813866853713989, R30 ;  /* 0x3cbe82fa1f1c7823 */ /* 0x000fe2000000001e */
[----:B------:R-:W-:Y:S01]  /*1bd0*/  FADD R37, R107, -R33 ;  /* 0x800000216b257221 */ /* 0x000fe20000000000 */
[----:B------:R-:W-:Y:S02]  /*1be0*/  HFMA2 R43, R47, 1, 1, R43 ;  /* 0x3c003c002f2b7831 */ /* 0x000fe4000000002b */
[----:B------:R-:W-:Y:S01]  /*1bf0*/  FADD R33, R111, -R28 ;  /* 0x8000001c6f217221 */ /* 0x000fe20000000000 */
[----:B------:R-:W-:Y:S01]  /*1c00*/  FFMA R37, R29, R37, R36 ;  /* 0x000000251d257223 */ /* 0x000fe20000000024 */
[----:B------:R-:W-:Y:S02]  /*1c10*/  HADD2.F32 R112, -RZ, R42.H0_H0 ;  /* 0x2000002aff707230 */ /* 0x000fe40000004100 */
[----:B------:R-:W-:Y:S01]  /*1c20*/  FFMA R36, R33, 0.022727273404598236084, R28 ;  /* 0x3cba2e8c21247823 */ /* 0x000fe2000000001c */
[----:B------:R-:W-:Y:S01]  /*1c30*/  FADD R35, R108, -R35 ;  /* 0x800000236c237221 */ /* 0x000fe20000000000 */
[----:B------:R-:W-:-:S02]  /*1c40*/  HFMA2 R43, R43, 1, 1, R51 ;  /* 0x3c003c002b2b7831 */ /* 0x000fc40000000033 */
[----:B------:R-:W-:Y:S01]  /*1c50*/  FADD R29, R112, -R36 ;  /* 0x80000024701d7221 */ /* 0x000fe20000000000 */
[----:B------:R-:W-:Y:S01]  /*1c60*/  FFMA R37, R32, R35, R37 ;  /* 0x0000002320257223 */ /* 0x000fe20000000025 */
[----:B------:R-:W-:Y:S02]  /*1c70*/  HADD2.F32 R113, -RZ, R42.H1_H1 ;  /* 0x3000002aff717230 */ /* 0x000fe40000004100 */
[----:B------:R-:W-:Y:S01]  /*1c80*/  FADD R30, R110, -R30 ;  /* 0x8000001e6e1e7221 */ /* 0x000fe20000000000 */
[----:B------:R-:W-:Y:S01]  /*1c90*/  FFMA R35, R29, 0.022222222760319709778, R36 ;  /* 0x3cb60b611d237823 */ /* 0x000fe20000000024 */
[----:B---3--:R-:W-:Y:S02]  /*1ca0*/  HFMA2 R56, R52, 1, 1, R56 ;  /* 0x3c003c0034387831 */ /* 0x008fe40000000038 */
[----:B------:R-:W-:Y:S01]  /*1cb0*/  FFMA R34, R34, R30, R37 ;  /* 0x0000001e22227223 */ /* 0x000fe20000000025 */
[----:B------:R-:W-:Y:S01]  /*1cc0*/  FADD R30, R113, -R35 ;  /* 0x80000023711e7221 */ /* 0x000fe20000000000 */
[----:B------:R-:W-:Y:S01]  /*1cd0*/  FADD R28, R109, -R28 ;  /* 0x8000001c6d1c7221 */ /* 0x000fe20000000000 */
[----:B------:R-:W-:-:S02]  /*1ce0*/  HADD2.F32 R114, -RZ, R43.H0_H0 ;  /* 0x2000002bff727230 */ /* 0x000fc40000004100 */
[----:B------:R-:W-:Y:S01]  /*1cf0*/  FFMA R37, R30, 0.021739130839705467224, R35 ;  /* 0x3cb216431e257823 */ /* 0x000fe20000000023 */
[----:B------:R-:W-:Y:S01]  /*1d00*/  FFMA R34, R31, R28, R34 ;  /* 0x0000001c1f227223 */ /* 0x000fe20000000022 */
[----:B------:R-:W-:Y:S02]  /*1d10*/  HFMA2 R60, R56, 1, 1, R60 ;  /* 0x3c003c00383c7831 */ /* 0x000fe4000000003c */
[--C-:B------:R-:W-:Y:S01]  /*1d20*/  FADD R28, R114, -R37.reuse ;  /* 0x80000025721c7221 */ /* 0x100fe20000000000 */
[----:B------:R-:W-:Y:S01]  /*1d30*/  FADD R36, R111, -R36 ;  /* 0x800000246f247221 */ /* 0x000fe20000000000 */
[----:B------:R-:W-:Y:S02]  /*1d40*/  HADD2.F32 R52, -RZ, R43.H1_H1 ;  /* 0x3000002bff347230 */ /* 0x000fe40000004100 */
[----:B------:R-:W-:Y:S01]  /*1d50*/  FFMA R32, R28, 0.021276595070958137512, R37 ;  /* 0x3cae4c411c207823 */ /* 0x000fe20000000025 */
[----:B------:R-:W-:Y:S01]  /*1d60*/  FFMA R34, R33, R36, R34 ;  /* 0x0000002421227223 */ /* 0x000fe20000000022 */
[----:B------:R-:W-:-:S02]  /*1d70*/  FADD R35, R112, -R35 ;  /* 0x8000002370237221 */ /* 0x000fc40000000000 */
[----:B------:R-:W-:Y:S01]  /*1d80*/  FADD R31, R52, -R32 ;  /* 0x80000020341f7221 */ /* 0x000fe20000000000 */
[----:B------:R-:W-:Y:S02]  /*1d90*/  HADD2.F32 R56, -RZ, R60.H0_H0 ;  /* 0x2000003cff387230 */ /* 0x000fe40000004100 */
[----:B------:R-:W-:Y:S01]  /*1da0*/  FFMA R35, R29, R35, R34 ;  /* 0x000000231d237223 */ /* 0x000fe20000000022 */
[----:B------:R-:W-:Y:S02]  /*1db0*/  HFMA2 R53, R53, 1, 1, R57 ;  /* 0x3c003c0035357831 */ /* 0x000fe40000000039 */
[----:B------:R-:W-:Y:S01]  /*1dc0*/  FFMA R34, R31, 0.020833333954215049744, R32 ;  /* 0x3caaaaab1f227823 */ /* 0x000fe20000000020 */
[----:B------:R-:W-:-:S03]  /*1dd0*/  FADD R37, R113, -R37 ;  /* 0x8000002571257221 */ /* 0x000fc60000000000 */
[----:B------:R-:W-:Y:S01]  /*1de0*/  FADD R29, -R34, R56 ;  /* 0x00000038221d7221 */ /* 0x000fe20000000100 */
[----:B------:R-:W-:Y:S01]  /*1df0*/  FFMA R35, R30, R37, R35 ;  /* 0x000000251e237223 */ /* 0x000fe20000000023 */
[----:B------:R-:W-:Y:S02]  /*1e00*/  HADD2.F32 R57, -RZ, R60.H1_H1 ;  /* 0x3000003cff397230 */ /* 0x000fe40000004100 */
[----:B------:R-:W-:Y:S01]  /*1e10*/  FFMA R30, R29, 0.02040816284716129303, R34 ;  /* 0x3ca72f051d1e7823 */ /* 0x000fe20000000022 */
[----:B------:R-:W-:Y:S02]  /*1e20*/  HADD2 R61, R53, R61 ;  /* 0x0000003d353d7230 */ /* 0x000fe40000000000 */
[----:B------:R-:W-:Y:S01]  /*1e30*/  FADD R32, R114, -R32 ;  /* 0x8000002072207221 */ /* 0x000fe20000000000 */
[----:B------:R-:W-:Y:S01]  /*1e40*/  FADD R33, R57, -R30 ;  /* 0x8000001e39217221 */ /* 0x000fe20000000000 */
[----:B------:R-:W-:Y:S02]  /*1e50*/  FADD R34, R52, -R34 ;  /* 0x8000002234227221 */ /* 0x000fe40000000000 */
[----:B------:R-:W-:Y:S01]  /*1e60*/  FFMA R32, R28, R32, R35 ;  /* 0x000000201c207223 */ /* 0x000fe20000000023 */
[----:B------:R-:W-:-:S02]  /*1e70*/  HADD2.F32 R53, -RZ, R61.H0_H0 ;  /* 0x2000003dff357230 */ /* 0x000fc40000004100 */
[----:B------:R-:W-:Y:S01]  /*1e80*/  FFMA R28, R33, 0.019999999552965164185, R30 ;  /* 0x3ca3d70a211c7823 */ /* 0x000fe2000000001e */
[----:B------:R-:W-:Y:S02]  /*1e90*/  HFMA2 R54, R54, 1, 1, R58 ;  /* 0x3c003c0036367831 */ /* 0x000fe4000000003a */
[----:B------:R-:W-:Y:S01]  /*1ea0*/  FFMA R32, R31, R34, R32 ;  /* 0x000000221f207223 */ /* 0x000fe20000000020 */
[----:B------:R-:W-:Y:S01]  /*1eb0*/  FADD R31, R53, -R28 ;  /* 0x8000001c351f7221 */ /* 0x000fe20000000000 */
[----:B------:R-:W-:Y:S01]  /*1ec0*/  FADD R30, R56, -R30 ;  /* 0x8000001e381e7221 */ /* 0x000fe20000000000 */
[----:B------:R-:W-:Y:S02]  /*1ed0*/  HADD2.F32 R58, -RZ, R61.H1_H1 ;  /* 0x3000003dff3a7230 */ /* 0x000fe40000004100 */
[----:B------:R-:W-:Y:S01]  /*1ee0*/  FFMA R34, R31, 0.019607843831181526184, R28 ;  /* 0x3ca0a0a11f227823 */ /* 0x000fe2000000001c */
[----:B------:R-:W-:Y:S01]  /*1ef0*/  FFMA R30, R29, R30, R32 ;  /* 0x0000001e1d1e7223 */ /* 0x000fe20000000020 */
[----:B------:R-:W-:Y:S01]  /*1f00*/  FADD R28, R57, -R28 ;  /* 0x8000001c391c7221 */ /* 0x000fe20000000000 */
[----:B------:R-:W-:-:S02]  /*1f10*/  HADD2 R62, R54, R62 ;  /* 0x0000003e363e7230 */ /* 0x000fc40000000000 */
[----:B------:R-:W-:Y:S01]  /*1f20*/  FADD R29, R58, -R34 ;  /* 0x800000223a1d7221 */ /* 0x000fe20000000000 */
[----:B------:R-:W-:Y:S02]  /*1f30*/  FFMA R28, R33, R28, R30 ;  /* 0x0000001c211c7223 */ /* 0x000fe4000000001e */
[--C-:B------:R-:W-:Y:S02]  /*1f40*/  HADD2.F32 R54, -RZ, R62.reuse.H0_H0 ;  /* 0x2000003eff367230 */ /* 0x100fe40000004100 */
[--C-:B------:R-:W-:Y:S01]  /*1f50*/  FFMA R33, R29, 0.019230769947171211243, R34.reuse ;  /* 0x3c9d89d91d217823 */ /* 0x100fe20000000022 */
[----:B------:R-:W-:Y:S01]  /*1f60*/  FADD R34, R53, -R34 ;  /* 0x8000002235227221 */ /* 0x000fe20000000000 */
[----:B------:R-:W-:Y:S02]  /*1f70*/  HFMA2 R59, R55, 1, 1, R59 ;  /* 0x3c003c00373b7831 */ /* 0x000fe4000000003b */
[----:B------:R-:W-:Y:S01]  /*1f80*/  FADD R32, R54, -R33 ;  /* 0x8000002136207221 */ /* 0x000fe20000000000 */
[----:B------:R-:W-:Y:S01]  /*1f90*/  FFMA R28, R31, R34, R28 ;  /* 0x000000221f1c7223 */ /* 0x000fe2000000001c */
[----:B------:R-:W-:-:S02]  /*1fa0*/  HADD2.F32 R55, -RZ, R62.H1_H1 ;  /* 0x3000003eff377230 */ /* 0x000fc40000004100 */
[--C-:B------:R-:W-:Y:S01]  /*1fb0*/  FADD R30, R58, -R33.reuse ;  /* 0x800000213a1e7221 */ /* 0x100fe20000000000 */
[----:B------:R-:W-:Y:S01]  /*1fc0*/  FFMA R33, R32, 0.018867924809455871582, R33 ;  /* 0x3c9a90e820217823 */ /* 0x000fe20000000021 */
[----:B------:R-:W-:Y:S02]  /*1fd0*/  IADD3 R35, P0, PT, R124, 0x900, RZ ;  /* 0x000009007c237810 */ /* 0x000fe40007f1e0ff */
[----:B------:R-:W-:Y:S01]  /*1fe0*/  FFMA R28, R29, R30, R28 ;  /* 0x0000001e1d1c7223 */ /* 0x000fe2000000001c */
[--C-:B------:R-:W-:Y:S01]  /*1ff0*/  FADD R30, R55, -R33.reuse ;  /* 0x80000021371e7221 */ /* 0x100fe20000000000 */
[----:B------:R-:W-:Y:S02]  /*2000*/  HFMA2 R63, R59, 1, 1, R63 ;  /* 0x3c003c003b3f7831 */ /* 0x000fe4000000003f */
[--C-:B------:R-:W-:Y:S01]  /*2010*/  FADD R29, R54, -R33.reuse ;  /* 0x80000021361d7221 */ /* 0x100fe20000000000 */
[----:B------:R-:W-:Y:S01]  /*2020*/  FFMA R44, R30, 0.018518518656492233276, R33 ;  /* 0x3c97b4261e2c7823 */ /* 0x000fe20000000021 */
[----:B------:R-:W-:-:S02]  /*2030*/  IADD3.X R33, PT, PT, RZ, R11, RZ, P0, !PT ;  /* 0x0000000bff217210 */ /* 0x000fc400007fe4ff */
[----:B------:R-:W-:Y:S01]  /*2040*/  FFMA R28, R32, R29, R28 ;  /* 0x0000001d201c7223 */ /* 0x000fe2000000001c */
[----:B------:R-:W-:Y:S02]  /*2050*/  IADD3 R31, P0, PT, R124, 0xa00, RZ ;  /* 0x00000a007c1f7810 */ /* 0x000fe40007f1e0ff */
[----:B------:R-:W-:Y:S01]  /*2060*/  SHF.R.S32.HI R32, RZ, 0x1f, R33 ;  /* 0x0000001fff207819 */ /* 0x000fe20000011421 */
[----:B------:R-:W-:Y:S01]  /*2070*/  HADD2.F32 R59, -RZ, R63.H0_H0 ;  /* 0x2000003fff3b7230 */ /* 0x000fe20000004100 */
[----:B------:R-:W-:Y:S02]  /*2080*/  IADD3.X R41, PT, PT, RZ, R11, RZ, P0, !PT ;  /* 0x0000000bff297210 */ /* 0x000fe400007fe4ff */
[----:B------:R-:W-:Y:S01]  /*2090*/  LEA.HI R32, P0, R32, R35, RZ, 0x3 ;  /* 0x0000002320207211 */ /* 0x000fe200078118ff */
[--C-:B------:R-:W-:Y:S01]  /*20a0*/  FADD R29, R55, -R44.reuse ;  /* 0x8000002c371d7221 */ /* 0x100fe20000000000 */
[----:B------:R-:W-:Y:S02]  /*20b0*/  FADD R37, R59, -R44 ;  /* 0x8000002c3b257221 */ /* 0x000fe40000000000 */
[----:B------:R-:W-:Y:S01]  /*20c0*/  IADD3.X R33, PT, PT, RZ, R33, RZ, P0, !PT ;  /* 0x00000021ff217210 */ /* 0x000fe200007fe4ff */
[----:B------:R-:W-:Y:S01]  /*20d0*/  FFMA R28, R30, R29, R28 ;  /* 0x0000001d1e1c7223 */ /* 0x000fe2000000001c */
[----:B------:R-:W-:Y:S01]  /*20e0*/  FFMA R44, R37, 0.018181817606091499329, R44 ;  /* 0x3c94f209252c7823 */ /* 0x000fe2000000002c */
[----:B------:R-:W-:-:S02]  /*20f0*/  SHF.R.S32.HI R40, RZ, 0x1f, R41 ;  /* 0x0000001fff287819 */ /* 0x000fc40000011429 */
[C---:B------:R-:W-:Y:S02]  /*2100*/  SHF.L.U64.HI R30, R32.reuse, 0x1, R33 ;  /* 0x00000001201e7819 */ /* 0x040fe40000010221 */
[----:B------:R-:W-:Y:S01]  /*2110*/  SHF.L.U32 R32, R32, 0x1, RZ ;  /* 0x0000000120207819 */ /* 0x000fe200000006ff */
[----:B------:R-:W-:Y:S01]  /*2120*/  FADD R29, R59, -R44 ;  /* 0x8000002c3b1d7221 */ /* 0x000fe20000000000 */
[----:B------:R-:W-:Y:S02]  /*2130*/  LEA.HI R40, P0, R40, R31, RZ, 0x3 ;  /* 0x0000001f28287211 */ /* 0x000fe400078118ff */
[----:B------:R-:W-:Y:S01]  /*2140*/  LOP3.LUT R32, R32, 0xfffffff0, RZ, 0xc0, !PT ;  /* 0xfffffff020207812 */ /* 0x000fe200078ec0ff */
[----:B------:R-:W-:Y:S01]  /*2150*/  FFMA R37, R37, R29, R28 ;  /* 0x0000001d25257223 */ /* 0x000fe2000000001c */
[----:B------:R-:W-:Y:S02]  /*2160*/  IADD3.X R41, PT, PT, RZ, R41, RZ, P0, !PT ;  /* 0x00000029ff297210 */ /* 0x000fe400007fe4ff */
[----:B------:R-:W-:-:S02]  /*2170*/  IADD3 R28, P0, PT, R32, UR48, RZ ;  /* 0x00000030201c7c10 */ /* 0x000fc4000ff1e0ff */
[----:B------:R-:W-:Y:S02]  /*2180*/  IADD3 R32, P1, PT, R32, UR36, RZ ;  /* 0x0000002420207c10 */ /* 0x000fe4000ff3e0ff */
[C---:B------:R-:W-:Y:S02]  /*2190*/  IADD3.X R29, PT, PT, R30.reuse, UR49, RZ, P0, !PT ;  /* 0x000000311e1d7c10 */ /* 0x040fe400087fe4ff */
[----:B------:R-:W-:-:S04]  /*21a0*/  IADD3.X R33, PT, PT, R30, UR37, RZ, P1, !PT ;  /* 0x000000251e217c10 */ /* 0x000fc80008ffe4ff */
[----:B------:R-:W3:Y:S04]  /*21b0*/  LDG.E.128 R28, desc[UR4][R28.64] ;  /* 0x000000041c1c7981 */ /* 0x000ee8000c1e1d00 */
[----:B------:R-:W3:Y:S01]  /*21c0*/  LDG.E.128 R32, desc[UR6][R32.64] ;  /* 0x0000000620207981 */ /* 0x000ee2000c1e1d00 */
[----:B------:R-:W-:-:S05]  /*21d0*/  HADD2.F32 R61, -RZ, R63.H1_H1 ;  /* 0x3000003fff3d7230 */ /* 0x000fca0000004100 */
[----:B------:R-:W-:Y:S01]  /*21e0*/  FADD R38, R61, -R44 ;  /* 0x8000002c3d267221 */ /* 0x000fe20000000000 */
[----:B------:R-:W-:-:S03]  /*21f0*/  SHF.L.U64.HI R41, R40, 0x1, R41 ;  /* 0x0000000128297819 */ /* 0x000fc60000010229 */
[----:B------:R-:W-:Y:S01]  /*2200*/  FFMA R44, R38, 0.01785714365541934967, R44 ;  /* 0x3c924925262c7823 */ /* 0x000fe2000000002c */
[----:B------:R-:W-:Y:S01]  /*2210*/  SHF.L.U32 R40, R40, 0x1, RZ ;  /* 0x0000000128287819 */ /* 0x000fe200000006ff */
[----:B----4-:R-:W-:-:S04]  /*2220*/  HFMA2 R42, R76, 1, 1, R80 ;  /* 0x3c003c004c2a7831 */ /* 0x010fc80000000050 */
[----:B-----5:R-:W-:-:S05]  /*2230*/  HADD2 R84, R42, R84 ;  /* 0x000000542a547230 */ /* 0x020fca0000000000 */
[----:B------:R-:W-:Y:S01]  /*2240*/  HADD2.F32 R60, -RZ, R84.H0_H0 ;  /* 0x20000054ff3c7230 */ /* 0x000fe20000004100 */
[----:B------:R-:W-:-:S04]  /*2250*/  LOP3.LUT R40, R40, 0xfffffff0, RZ, 0xc0, !PT ;  /* 0xfffffff028287812 */ /* 0x000fc800078ec0ff */
[----:B------:R-:W-:Y:S01]  /*2260*/  FADD R45, -R44, R60 ;  /* 0x0000003c2c2d7221 */ /* 0x000fe20000000100 */
[----:B------:R-:W-:Y:S01]  /*2270*/  R2UR UR10, R116 ;  /* 0x00000000740a72ca */ /* 0x000fe200000e0000 */
[--C-:B------:R-:W-:Y:S01]  /*2280*/  FADD R39, R61, -R44.reuse ;  /* 0x8000002c3d277221 */ /* 0x100fe20000000000 */
[----:B------:R-:W-:Y:S01]  /*2290*/  R2UR UR11, R117 ;  /* 0x00000000750b72ca */ /* 0x000fe200000e0000 */
[----:B------:R-:W-:Y:S01]  /*22a0*/  FFMA R49, R45, 0.017543859779834747314, R44 ;  /* 0x3c8fb8242d317823 */ /* 0x000fe2000000002c */
[C---:B------:R-:W-:Y:S01]  /*22b0*/  IADD3 R36, P0, PT, R40.reuse, UR48, RZ ;  /* 0x0000003028247c10 */ /* 0x040fe2000ff1e0ff */
[----:B------:R-:W-:Y:S01]  /*22c0*/  HFMA2 R77, R77, 1, 1, R81 ;  /* 0x3c003c004d4d7831 */ /* 0x000fe20000000051 */
[----:B------:R-:W-:Y:S01]  /*22d0*/  IADD3 R40, P1, PT, R40, UR36, RZ ;  /* 0x0000002428287c10 */ /* 0x000fe2000ff3e0ff */
[----:B------:R-:W-:Y:S01]  /*22e0*/  FADD R47, R60, -R49 ;  /* 0x800000313c2f7221 */ /* 0x000fe20000000000 */
[----:B------:R-:W-:Y:S01]  /*22f0*/  FFMA R48, R38, R39, R37 ;  /* 0x0000002726307223 */ /* 0x000fe20000000025 */
[C---:B------:R-:W-:Y:S01]  /*2300*/  IADD3.X R37, PT, PT, R41.reuse, UR49, RZ, P0, !PT ;  /* 0x0000003129257c10 */ /* 0x040fe200087fe4ff */
[----:B------:R-:W-:Y:S01]  /*2310*/  HADD2.F32 R62, -RZ, R84.H1_H1 ;  /* 0x30000054ff3e7230 */ /* 0x000fe20000004100 */
[----:B------:R-:W-:Y:S01]  /*2320*/  IADD3.X R41, PT, PT, R41, UR37, RZ, P1, !PT ;  /* 0x0000002529297c10 */ /* 0x000fe20008ffe4ff */
[----:B------:R-:W-:Y:S01]  /*2330*/  FFMA R48, R45, R47, R48 ;  /* 0x0000002f2d307223 */ /* 0x000fe20000000030 */
[----:B------:R-:W-:Y:S01]  /*2340*/  HFMA2 R85, R77, 1, 1, R85 ;  /* 0x3c003c004d557831 */ /* 0x000fe20000000055 */
[----:B------:R-:W4:Y:S01]  /*2350*/  LDG.E.128 R44, desc[UR4][R122.64+0x1200] ;  /* 0x001200047a2c7981 */ /* 0x000f22000c1e1d00 */
[----:B------:R-:W-:-:S03]  /*2360*/  FADD R50, R62, -R49 ;  /* 0x800000313e327221 */ /* 0x000fc60000000000 */
[----:B------:R-:W5:Y:S01]  /*2370*/  LDG.E.128 R36, desc[UR8][R36.64] ;  /* 0x0000000824247981 */ /* 0x000f62000c1e1d00 */
[----:B------:R-:W-:-:S03]  /*2380*/  FFMA R49, R50, 0.017241379246115684509, R49 ;  /* 0x3c8d3dcb32317823 */ /* 0x000fc60000000031 */
[----:B------:R-:W5:Y:S01]  /*2390*/  LDG.E.128 R40, desc[UR10][R40.64] ;  /* 0x0000000a28287981 */ /* 0x000f62000c1e1d00 */
[----:B------:R-:W-:Y:S01]  /*23a0*/  FADD R51, R62, -R49 ;  /* 0x800000313e337221 */ /* 0x000fe20000000000 */
[----:B------:R-:W-:-:S03]  /*23b0*/  HADD2.F32 R76, -RZ, R85.H0_H0 ;  /* 0x20000055ff4c7230 */ /* 0x000fc60000004100 */
[----:B------:R-:W-:Y:S02]  /*23c0*/  FFMA R48, R50, R51, R48 ;  /* 0x0000003332307223 */ /* 0x000fe40000000030 */
[----:B------:R-:W-:Y:S01]  /*23d0*/  FADD R50, R76, -R49 ;  /* 0x800000314c327221 */ /* 0x000fe20000000000 */
[----:B------:R-:W-:-:S03]  /*23e0*/  HFMA2 R78, R78, 1, 1, R82 ;  /* 0x3c003c004e4e7831 */ /* 0x000fc60000000052 */
[----:B------:R-:W-:Y:S01]  /*23f0*/  FFMA R49, R50, 0.016949152573943138123, R49 ;  /* 0x3c8ad8f332317823 */ /* 0x000fe20000000031 */
[----:B------:R-:W-:-:S03]  /*2400*/  HADD2.F32 R63, -RZ, R85.H1_H1 ;  /* 0x30000055ff3f7230 */ /* 0x000fc60000004100 */
[----:B------:R-:W-:-:S04]  /*2410*/  FADD R51, R76, -R49 ;  /* 0x800000314c337221 */ /* 0x000fc80000000000 */
[----:B------:R-:W-:Y:S01]  /*2420*/  FFMA R48, R50, R51, R48 ;  /* 0x0000003332307223 */ /* 0x000fe20000000030 */
[----:B------:R-:W-:Y:S01]  /*2430*/  FADD R50, R63, -R49 ;  /* 0x800000313f327221 */ /* 0x000fe20000000000 */
[----:B------:R-:W-:-:S03]  /*2440*/  HADD2 R86, R78, R86 ;  /* 0x000000564e567230 */ /* 0x000fc60000000000 */
[----:B------:R-:W-:Y:S02]  /*2450*/  FFMA R49, R50, 0.016666667535901069641, R49 ;  /* 0x3c88888932317823 */ /* 0x000fe40000000031 */
[----:B------:R-:W-:Y:S02]  /*2460*/  HADD2.F32 R78, -RZ, R86.H0_H0 ;  /* 0x20000056ff4e7230 */ /* 0x000fe40000004100 */
[----:B------:R-:W-:-:S04]  /*2470*/  FADD R51, R63, -R49 ;  /* 0x800000313f337221 */ /* 0x000fc80000000000 */
[----:B------:R-:W-:Y:S01]  /*2480*/  FFMA R48, R50, R51, R48 ;  /* 0x0000003332307223 */ /* 0x000fe20000000030 */
[----:B------:R-:W-:Y:S01]  /*2490*/  FADD R50, R78, -R49 ;  /* 0x800000314e327221 */ /* 0x000fe20000000000 */
[----:B------:R-:W-:-:S03]  /*24a0*/  HFMA2 R79, R79, 1, 1, R83 ;  /* 0x3c003c004f4f7831 */ /* 0x000fc60000000053 */
[----:B------:R-:W-:Y:S01]  /*24b0*/  FFMA R49, R50, 0.016393441706895828247, R49 ;  /* 0x3c864b8a32317823 */ /* 0x000fe20000000031 */
[----:B------:R-:W-:-:S03]  /*24c0*/  HADD2.F32 R77, -RZ, R86.H1_H1 ;  /* 0x30000056ff4d7230 */ /* 0x000fc60000004100 */
[----:B------:R-:W-:-:S04]  /*24d0*/  FADD R51, R78, -R49 ;  /* 0x800000314e337221 */ /* 0x000fc80000000000 */
[----:B------:R-:W-:Y:S01]  /*24e0*/  FFMA R48, R50, R51, R48 ;  /* 0x0000003332307223 */ /* 0x000fe20000000030 */
[----:B------:R-:W-:Y:S01]  /*24f0*/  FADD R50, R77, -R49 ;  /* 0x800000314d327221 */ /* 0x000fe20000000000 */
[----:B------:R-:W-:-:S03]  /*2500*/  HADD2 R87, R79, R87 ;  /* 0x000000574f577230 */ /* 0x000fc60000000000 */
[----:B------:R-:W-:Y:S02]  /*2510*/  FFMA R80, R50, 0.016129031777381896973, R49 ;  /* 0x3c84210832507823 */ /* 0x000fe40000000031 */
[----:B------:R-:W-:Y:S02]  /*2520*/  HADD2.F32 R79, -RZ, R87.H0_H0 ;  /* 0x20000057ff4f7230 */ /* 0x000fe40000004100 */
[----:B------:R-:W-:-:S04]  /*2530*/  FADD R49, R77, -R80 ;  /* 0x800000504d317221 */ /* 0x000fc80000000000 */
[----:B------:R-:W-:Y:S01]  /*2540*/  FFMA R48, R50, R49, R48 ;  /* 0x0000003132307223 */ /* 0x000fe20000000030 */
[----:B------:R-:W-:-:S04]  /*2550*/  FADD R49, R79, -R80 ;  /* 0x800000504f317221 */ /* 0x000fc80000000000 */
[----:B------:R-:W-:Y:S01]  /*2560*/  FFMA R50, R49, 0.015873016789555549622, R80 ;  /* 0x3c82082131327823 */ /* 0x000fe20000000050 */
[----:B------:R-:W-:-:S03]  /*2570*/  HADD2.F32 R80, -RZ, R87.H1_H1 ;  /* 0x30000057ff507230 */ /* 0x000fc60000004100 */
[----:B------:R-:W-:Y:S01]  /*2580*/  FADD R51, R79, -R50 ;  /* 0x800000324f337221 */ /* 0x000fe20000000000 */
[----:B--2---:R-:W-:-:S03]  /*2590*/  HFMA2 R12, R12, 1, 1, R20 ;  /* 0x3c003c000c0c7831 */ /* 0x004fc60000000014 */
[----:B------:R-:W-:Y:S01]  /*25a0*/  FFMA R48, R49, R51, R48 ;  /* 0x0000003331307223 */ /* 0x000fe20000000030 */
[----:B------:R-:W-:Y:S01]  /*25b0*/  FADD R49, R80, -R50 ;  /* 0x8000003250317221 */ /* 0x000fe20000000000 */
[----:B------:R-:W-:-:S03]  /*25c0*/  HFMA2 R24, R12, 1, 1, R24 ;  /* 0x3c003c000c187831 */ /* 0x000fc60000000018 */
[----:B------:R-:W-:-:S04]  /*25d0*/  FFMA R12, R49, 0.015625, R50 ;  /* 0x3c800000310c7823 */ /* 0x000fc80000000032 */
[----:B------:R-:W-:-:S04]  /*25e0*/  FADD R51, R80, -R12 ;  /* 0x8000000c50337221 */ /* 0x000fc80000000000 */
[----:B------:R-:W-:Y:S02]  /*25f0*/  FFMA R20, R49, R51, R48 ;  /* 0x0000003331147223 */ /* 0x000fe40000000030 */
[----:B------:R-:W2:Y:S01]  /*2600*/  LDG.E.128 R48, desc[UR4][R122.64+0x1400] ;  /* 0x001400047a307981 */ /* 0x000ea2000c1e1d00 */
[----:B------:R-:W-:Y:S02]  /*2610*/  HADD2.F32 R81, -RZ, R24.H0_H0 ;  /* 0x20000018ff517230 */ /* 0x000fe40000004100 */
[----:B------:R-:W-:-:S03]  /*2620*/  HFMA2 R13, R13, 1, 1, R21 ;  /* 0x3c003c000d0d7831 */ /* 0x000fc60000000015 */
[----:B------:R-:W-:-:S04]  /*2630*/  FADD R83, -R12, R81 ;  /* 0x000000510c537221 */ /* 0x000fc80000000100 */
[----:B------:R-:W-:Y:S01]  /*2640*/  FFMA R12, R83, 0.015384615398943424225, R12 ;  /* 0x3c7c0fc1530c7823 */ /* 0x000fe2000000000c */
[----:B------:R-:W-:Y:S02]  /*2650*/  HFMA2 R25, R13, 1, 1, R25 ;  /* 0x3c003c000d197831 */ /* 0x000fe40000000019 */
[----:B------:R-:W-:Y:S02]  /*2660*/  HADD2.F32 R82, -RZ, R24.H1_H1 ;  /* 0x30000018ff527230 */ /* 0x000fe40000004100 */
[----:B------:R-:W-:-:S04]  /*2670*/  FADD R21, R81, -R12 ;  /* 0x8000000c51157221 */ /* 0x000fc80000000000 */
[----:B------:R-:W-:Y:S01]  /*2680*/  FFMA R20, R83, R21, R20 ;  /* 0x0000001553147223 */ /* 0x000fe20000000014 */
[----:B------:R-:W-:Y:S01]  /*2690*/  FADD R21, R82, -R12 ;  /* 0x8000000c52157221 */ /* 0x000fe20000000000 */
[----:B------:R-:W-:-:S03]  /*26a0*/  HADD2.F32 R84, -RZ, R25.H0_H0 ;  /* 0x20000019ff547230 */ /* 0x000fc60000004100 */
[----:B------:R-:W-:-:S04]  /*26b0*/  FFMA R83, R21, 0.015151515603065490723, R12 ;  /* 0x3c783e1015537823 */ /* 0x000fc8000000000c */
[--C-:B------:R-:W-:Y:S01]  /*26c0*/  FADD R13, R82, -R83.reuse ;  /* 0x80000053520d7221 */ /* 0x100fe20000000000 */
[----:B------:R-:W-:-:S03]  /*26d0*/  FADD R12, R84, -R83 ;  /* 0x80000053540c7221 */ /* 0x000fc60000000000 */
[----:B------:R-:W-:Y:S01]  /*26e0*/  FFMA R13, R21, R13, R20 ;  /* 0x0000000d150d7223 */ /* 0x000fe20000000014 */
[----:B------:R-:W-:-:S04]  /*26f0*/  FFMA R20, R12, 0.014925372786819934845, R83 ;  /* 0x3c74898d0c147823 */ /* 0x000fc80000000053 */
[----:B------:R-:W-:Y:S01]  /*2700*/  FADD R24, R84, -R20 ;  /* 0x8000001454187221 */ /* 0x000fe20000000000 */
[----:B------:R-:W-:-:S03]  /*2710*/  HADD2.F32 R83, -RZ, R25.H1_H1 ;  /* 0x30000019ff537230 */ /* 0x000fc60000004100 */
[----:B------:R-:W-:Y:S01]  /*2720*/  FFMA R24, R12, R24, R13 ;  /* 0x000000180c187223 */ /* 0x000fe2000000000d */
[----:B------:R-:W-:Y:S02]  /*2730*/  HFMA2 R13, R14, 1, 1, R22 ;  /* 0x3c003c000e0d7831 */ /* 0x000fe40000000016 */
[----:B------:R-:W-:-:S04]  /*2740*/  FADD R21, R83, -R20 ;  /* 0x8000001453157221 */ /* 0x000fc80000000000 */
[----:B------:R-:W-:Y:S01]  /*2750*/  FFMA R20, R21, 0.01470588240772485733, R20 ;  /* 0x3c70f0f115147823 */ /* 0x000fe20000000014 */
[----:B------:R-:W-:-:S03]  /*2760*/  HADD2 R13, R13, R26 ;  /* 0x0000001a0d0d7230 */ /* 0x000fc60000000000 */
[----:B------:R-:W-:Y:S02]  /*2770*/  FADD R25, R83, -R20 ;  /* 0x8000001453197221 */ /* 0x000fe40000000000 */
[----:B------:R-:W-:Y:S02]  /*2780*/  HADD2.F32 R86, -RZ, R13.H0_H0 ;  /* 0x2000000dff567230 */ /* 0x000fe40000004100 */
[----:B------:R-:W-:Y:S01]  /*2790*/  FFMA R24, R21, R25, R24 ;  /* 0x0000001915187223 */ /* 0x000fe20000000018 */
[----:B------:R-:W-:Y:S02]  /*27a0*/  HFMA2 R15, R15, 1, 1, R23 ;  /* 0x3c003c000f0f7831 */ /* 0x000fe40000000017 */
[----:B------:R-:W-:Y:S01]  /*27b0*/  FADD R21, R86, -R20 ;  /* 0x8000001456157221 */ /* 0x000fe20000000000 */
[----:B------:R-:W-:-:S03]  /*27c0*/  HADD2.F32 R85, -RZ, R13.H1_H1 ;  /* 0x3000000dff557230 */ /* 0x000fc60000004100 */
[----:B------:R-:W-:-:S04]  /*27d0*/  FFMA R20, R21, 0.014492753893136978149, R20 ;  /* 0x3c6d730415147823 */ /* 0x000fc80000000014 */
[--C-:B------:R-:W-:Y:S01]  /*27e0*/  FADD R13, R85, -R20.reuse ;  /* 0x80000014550d7221 */ /* 0x100fe20000000000 */
[--C-:B------:R-:W-:Y:S01]  /*27f0*/  FADD R25, R86, -R20.reuse ;  /* 0x8000001456197221 */ /* 0x100fe20000000000 */
[----:B------:R-:W-:Y:S02]  /*2800*/  HADD2 R27, R15, R27 ;  /* 0x0000001b0f1b7230 */ /* 0x000fe40000000000 */
[----:B------:R-:W-:Y:S01]  /*2810*/  FFMA R20, R13, 0.014285714365541934967, R20 ;  /* 0x3c6a0ea10d147823 */ /* 0x000fe20000000014 */
[----:B------:R-:W-:Y:S01]  /*2820*/  FFMA R24, R21, R25, R24 ;  /* 0x0000001915187223 */ /* 0x000fe20000000018 */
[----:B------:R-:W-:Y:S01]  /*2830*/  IADD3 R125, P0, PT, R124, 0xb00, RZ ;  /* 0x00000b007c7d7810 */ /* 0x000fe20007f1e0ff */
[----:B------:R-:W-:Y:S02]  /*2840*/  HADD2.F32 R87, -RZ, R27.H0_H0 ;  /* 0x2000001bff577230 */ /* 0x000fe40000004100 */
[----:B------:R-:W-:-:S04]  /*2850*/  FADD R15, R85, -R20 ;  /* 0x80000014550f7221 */ /* 0x000fc80000000000 */
[----:B------:R-:W-:Y:S01]  /*2860*/  FFMA R15, R13, R15, R24 ;  /* 0x0000000f0d0f7223 */ /* 0x000fe20000000018 */
[----:B------:R-:W-:Y:S01]  /*2870*/  IADD3.X R13, PT, PT, RZ, R11, RZ, P0, !PT ;  /* 0x0000000bff0d7210 */ /* 0x000fe200007fe4ff */
[----:B------:R-:W-:-:S04]  /*2880*/  FADD R11, R87, -R20 ;  /* 0x80000014570b7221 */ /* 0x000fc80000000000 */
[----:B------:R-:W-:Y:S01]  /*2890*/  FFMA R115, R11, 0.014084506779909133911, R20 ;  /* 0x3c66c2b40b737823 */ /* 0x000fe20000000014 */
[----:B------:R-:W-:-:S04]  /*28a0*/  SHF.R.S32.HI R20, RZ, 0x1f, R13 ;  /* 0x0000001fff147819 */ /* 0x000fc8000001140d */
[----:B------:R-:W-:-:S04]  /*28b0*/  LEA.HI R20, P0, R20, R125, RZ, 0x3 ;  /* 0x0000007d14147211 */ /* 0x000fc800078118ff */
[----:B------:R-:W-:-:S04]  /*28c0*/  IADD3.X R13, PT, PT, RZ, R13, RZ, P0, !PT ;  /* 0x0000000dff0d7210 */ /* 0x000fc800007fe4ff */
[C---:B------:R-:W-:Y:S02]  /*28d0*/  SHF.L.U64.HI R14, R20.reuse, 0x1, R13 ;  /* 0x00000001140e7819 */ /* 0x040fe4000001020d */
[----:B------:R-:W-:Y:S01]  /*28e0*/  SHF.L.U32 R20, R20, 0x1, RZ ;  /* 0x0000000114147819 */ /* 0x000fe200000006ff */
[----:B------:R-:W-:-:S03]  /*28f0*/  FADD R12, R87, -R115 ;  /* 0x80000073570c7221 */ /* 0x000fc60000000000 */
[----:B------:R-:W-:Y:S01]  /*2900*/  LOP3.LUT R20, R20, 0xfffffff0, RZ, 0xc0, !PT ;  /* 0xfffffff014147812 */ /* 0x000fe200078ec0ff */
[----:B------:R-:W-:-:S03]  /*2910*/  FFMA R11, R11, R12, R15 ;  /* 0x0000000c0b0b7223 */ /* 0x000fc6000000000f */
[C---:B------:R-:W-:Y:S02]  /*2920*/  IADD3 R12, P0, PT, R20.reuse, UR48, RZ ;  /* 0x00000030140c7c10 */ /* 0x040fe4000ff1e0ff */
[----:B------:R-:W-:Y:S02]  /*2930*/  IADD3 R20, P1, PT, R20, UR36, RZ ;  /* 0x0000002414147c10 */ /* 0x000fe4000ff3e0ff */
[C---:B------:R-:W-:Y:S02]  /*2940*/  IADD3.X R13, PT, PT, R14.reuse, UR49, RZ, P0, !PT ;  /* 0x000000310e0d7c10 */ /* 0x040fe400087fe4ff */
[----:B------:R-:W-:-:S04]  /*2950*/  IADD3.X R21, PT, PT, R14, UR37, RZ, P1, !PT ;  /* 0x000000250e157c10 */ /* 0x000fc80008ffe4ff */
[----:B------:R-:W2:Y:S04]  /*2960*/  LDG.E.128 R12, desc[UR4][R12.64] ;  /* 0x000000040c0c7981 */ /* 0x000ea8000c1e1d00 */
[----:B------:R-:W2:Y:S01]  /*2970*/  LDG.E.128 R20, desc[UR8][R20.64] ;  /* 0x0000000814147981 */ /* 0x000ea2000c1e1d00 */
[----:B---3--:R-:W-:Y:S02]  /*2980*/  HFMA2 R32, R28, 1, 1, R32 ;  /* 0x3c003c001c207831 */ /* 0x008fe40000000020 */
[----:B------:R-:W-:Y:S02]  /*2990*/  HADD2.F32 R28, -RZ, R27.H1_H1 ;  /* 0x3000001bff1c7230 */ /* 0x000fe40000004100 */
[----:B------:R-:W3:Y:S01]  /*29a0*/  LDG.E.128 R24, desc[UR6][R122.64+0x1600] ;  /* 0x001600067a187981 */ /* 0x000ee2000c1e1d00 */
[----:B------:R-:W-:-:S02]  /*29b0*/  HFMA2 R34, R30, 1, 1, R34 ;  /* 0x3c003c001e227831 */ /* 0x000fc40000000022 */
[----:B------:R-:W-:Y:S01]  /*29c0*/  FADD R30, R28, -R115 ;  /* 0x800000731c1e7221 */ /* 0x000fe20000000000 */
[----:B------:R-:W-:-:S03]  /*29d0*/  HADD2 R33, R29, R33 ;  /* 0x000000211d217230 */ /* 0x000fc60000000000 */
[----:B------:R-:W-:Y:S01]  /*29e0*/  FFMA R115, R30, 0.013888888992369174957, R115 ;  /* 0x3c638e391e737823 */ /* 0x000fe20000000073 */
[----:B------:R-:W-:Y:S02]  /*29f0*/  HADD2 R35, R31, R35 ;  /* 0x000000231f237230 */ /* 0x000fe40000000000 */
[----:B----4-:R-:W-:-:S05]  /*2a00*/  HADD2 R32, R32, R44 ;  /* 0x0000002c20207230 */ /* 0x010fca0000000000 */
[----:B------:R-:W-:Y:S02]  /*2a10*/  HADD2.F32 R29, -RZ, R32.H0_H0 ;  /* 0x20000020ff1d7230 */ /* 0x000fe40000004100 */
[----:B-----5:R-:W-:Y:S02]  /*2a20*/  HFMA2 R36, R36, 1, 1, R40 ;  /* 0x3c003c0024247831 */ /* 0x020fe40000000028 */
[----:B------:R-:W-:-:S04]  /*2a30*/  FADD R40, R28, -R115 ;  /* 0x800000731c287221 */ /* 0x000fc80000000000 */
[----:B------:R-:W-:Y:S01]  /*2a40*/  FFMA R11, R30, R40, R11 ;  /* 0x000000281e0b7223 */ /* 0x000fe2000000000b */
[----:B------:R-:W-:Y:S01]  /*2a50*/  FADD R40, -R115, R29 ;  /* 0x0000001d73287221 */ /* 0x000fe20000000100 */
[----:B------:R-:W-:-:S03]  /*2a60*/  HADD2.F32 R31, -RZ, R32.H1_H1 ;  /* 0x30000020ff1f7230 */ /* 0x000fc60000004100 */
[----:B------:R-:W-:Y:S01]  /*2a70*/  FFMA R30, R40, 0.013698630034923553467, R115 ;  /* 0x3c607038281e7823 */ /* 0x000fe20000000073 */
[----:B------:R-:W-:-:S03]  /*2a80*/  HFMA2 R41, R37, 1, 1, R41 ;  /* 0x3c003c0025297831 */ /* 0x000fc60000000029 */
[--C-:B------:R-:W-:Y:S01]  /*2a90*/  FADD R37, R31, -R30.reuse ;  /* 0x8000001e1f257221 */ /* 0x100fe20000000000 */
[----:B------:R-:W-:Y:S02]  /*2aa0*/  HFMA2 R33, R33, 1, 1, R45 ;  /* 0x3c003c0021217831 */ /* 0x000fe4000000002d */
[--C-:B------:R-:W-:Y:S01]  /*2ab0*/  FADD R44, R29, -R30.reuse ;  /* 0x8000001e1d2c7221 */ /* 0x100fe20000000000 */
[----:B------:R-:W-:-:S03]  /*2ac0*/  FFMA R32, R37, 0.013513513840734958649, R30 ;  /* 0x3c5d67c925207823 */ /* 0x000fc6000000001e */
[----:B------:R-:W-:Y:S01]  /*2ad0*/  FFMA R11, R40, R44, R11 ;  /* 0x0000002c280b7223 */ /* 0x000fe2000000000b */
[----:B------:R-:W-:-:S04]  /*2ae0*/  FADD R30, R31, -R32 ;  /* 0x800000201f1e7221 */ /* 0x000fc80000000000 */
[----:B------:R-:W-:Y:S01]  /*2af0*/  FFMA R37, R37, R30, R11 ;  /* 0x0000001e25257223 */ /* 0x000fe2000000000b */
[--C-:B------:R-:W-:Y:S02]  /*2b00*/  HADD2.F32 R30, -RZ, R33.reuse.H0_H0 ;  /* 0x20000021ff1e7230 */ /* 0x100fe40000004100 */
[----:B------:R-:W-:-:S03]  /*2b10*/  HADD2.F32 R33, -RZ, R33.H1_H1 ;  /* 0x30000021ff217230 */ /* 0x000fc60000004100 */
[----:B------:R-:W-:-:S04]  /*2b20*/  FADD R45, R30, -R32 ;  /* 0x800000201e2d7221 */ /* 0x000fc80000000000 */
[----:B------:R-:W-:Y:S01]  /*2b30*/  FFMA R11, R45, 0.013333333656191825867, R32 ;  /* 0x3c5a740e2d0b7823 */ /* 0x000fe20000000020 */
[----:B------:R-:W-:-:S03]  /*2b40*/  HFMA2 R34, R34, 1, 1, R46 ;  /* 0x3c003c0022227831 */ /* 0x000fc6000000002e */
[--C-:B------:R-:W-:Y:S01]  /*2b50*/  FADD R40, R33, -R11.reuse ;  /* 0x8000000b21287221 */ /* 0x100fe20000000000 */
[----:B------:R-:W-:-:S03]  /*2b60*/  FADD R32, R30, -R11 ;  /* 0x8000000b1e207221 */ /* 0x000fc60000000000 */
[----:B------:R-:W-:Y:S01]  /*2b70*/  FFMA R11, R40, 0.013157894834876060486, R11 ;  /* 0x3c579436280b7823 */ /* 0x000fe2000000000b */
[----:B------:R-:W-:-:S03]  /*2b80*/  FFMA R32, R45, R32, R37 ;  /* 0x000000202d207223 */ /* 0x000fc60000000025 */
[----:B------:R-:W-:-:S04]  /*2b90*/  FADD R37, R33, -R11 ;  /* 0x8000000b21257221 */ /* 0x000fc80000000000 */
[----:B------:R-:W-:Y:S01]  /*2ba0*/  FFMA R37, R40, R37, R32 ;  /* 0x0000002528257223 */ /* 0x000fe20000000020 */
[--C-:B------:R-:W-:Y:S02]  /*2bb0*/  HADD2.F32 R32, -RZ, R34.reuse.H0_H0 ;  /* 0x20000022ff207230 */ /* 0x100fe40000004100 */
[----:B------:R-:W-:Y:S02]  /*2bc0*/  HFMA2 R47, R35, 1, 1, R47 ;  /* 0x3c003c00232f7831 */ /* 0x000fe4000000002f */
[----:B------:R-:W-:Y:S02]  /*2bd0*/  HADD2.F32 R35, -RZ, R34.H1_H1 ;  /* 0x30000022ff237230 */ /* 0x000fe40000004100 */
[----:B------:R-:W-:-:S04]  /*2be0*/  FADD R40, R32, -R11 ;  /* 0x8000000b20287221 */ /* 0x000fc80000000000 */
[----:B------:R-:W-:-:S04]  /*2bf0*/  FFMA R11, R40, 0.012987012974917888641, R11 ;  /* 0x3c54c77b280b7823 */ /* 0x000fc8000000000b */
[--C-:B------:R-:W-:Y:S01]  /*2c00*/  FADD R34, R35, -R11.reuse ;  /* 0x8000000b23227221 */ /* 0x100fe20000000000 */
[----:B------:R-:W-:-:S03]  /*2c10*/  FADD R44, R32, -R11 ;  /* 0x8000000b202c7221 */ /* 0x000fc60000000000 */
[----:B------:R-:W-:Y:S01]  /*2c20*/  FFMA R11, R34, 0.012820512987673282623, R11 ;  /* 0x3c520d21220b7823 */ /* 0x000fe2000000000b */
[----:B------:R-:W-:-:S03]  /*2c30*/  FFMA R37, R40, R44, R37 ;  /* 0x0000002c28257223 */ /* 0x000fc60000000025 */
[----:B------:R-:W-:-:S04]  /*2c40*/  FADD R40, R35, -R11 ;  /* 0x8000000b23287221 */ /* 0x000fc80000000000 */
[----:B------:R-:W-:Y:S01]  /*2c50*/  FFMA R37, R34, R40, R37 ;  /* 0x0000002822257223 */ /* 0x000fe20000000025 */
[----:B------:R-:W-:-:S05]  /*2c60*/  HADD2.F32 R34, -RZ, R47.H0_H0 ;  /* 0x2000002fff227230 */ /* 0x000fca0000004100 */
[----:B------:R-:W-:-:S04]  /*2c70*/  FADD R40, R34, -R11 ;  /* 0x8000000b22287221 */ /* 0x000fc80000000000 */
[----:B------:R-:W-:Y:S01]  /*2c80*/  FFMA R11, R40, 0.012658228166401386261, R11 ;  /* 0x3c4f6475280b7823 */ /* 0x000fe2000000000b */
[----:B--2---:R-:W-:-:S03]  /*2c90*/  HFMA2 R48, R36, 1, 1, R48 ;  /* 0x3c003c0024307831 */ /* 0x004fc60000000030 */
[----:B------:R-:W-:-:S04]  /*2ca0*/  FADD R36, R34, -R11 ;  /* 0x8000000b22247221 */ /* 0x000fc80000000000 */
[----:B------:R-:W-:Y:S01]  /*2cb0*/  FFMA R36, R40, R36, R37 ;  /* 0x0000002428247223 */ /* 0x000fe20000000025 */
[----:B------:R-:W-:-:S05]  /*2cc0*/  HADD2.F32 R37, -RZ, R47.H1_H1 ;  /* 0x3000002fff257230 */ /* 0x000fca0000004100 */
[----:B------:R-:W-:-:S04]  /*2cd0*/  FADD R40, R37, -R11 ;  /* 0x8000000b25287221 */ /* 0x000fc80000000000 */
[----:B------:R-:W-:-:S04]  /*2ce0*/  FFMA R11, R40, 0.012500000186264514923, R11 ;  /* 0x3c4ccccd280b7823 */ /* 0x000fc8000000000b */
[----:B------:R-:W-:-:S04]  /*2cf0*/  FADD R45, R37, -R11 ;  /* 0x8000000b252d7221 */ /* 0x000fc80000000000 */
[----:B------:R-:W-:Y:S01]  /*2d00*/  FFMA R45, R40, R45, R36 ;  /* 0x0000002d282d7223 */ /* 0x000fe20000000024 */
[----:B------:R-:W-:-:S05]  /*2d10*/  HADD2.F32 R36, -RZ, R48.H0_H0 ;  /* 0x20000030ff247230 */ /* 0x000fca0000004100 */
[----:B------:R-:W-:Y:S01]  /*2d20*/  FADD R40, -R11, R36 ;  /* 0x000000240b287221 */ /* 0x000fe20000000100 */
[----:B------:R-:W-:-:S03]  /*2d30*/  HFMA2 R49, R41, 1, 1, R49 ;  /* 0x3c003c0029317831 */ /* 0x000fc60000000031 */
[----:B------:R-:W-:Y:S01]  /*2d40*/  FFMA R11, R40, 0.012345679104328155518, R11 ;  /* 0x3c4a4588280b7823 */ /* 0x000fe2000000000b */
[----:B------:R-:W-:-:S03]  /*2d50*/  HADD2.F32 R41, -RZ, R48.H1_H1 ;  /* 0x30000030ff297230 */ /* 0x000fc60000004100 */
[----:B------:R-:W-:-:S04]  /*2d60*/  FADD R44, R36, -R11 ;  /* 0x8000000b242c7221 */ /* 0x000fc80000000000 */
[----:B------:R-:W-:Y:S01]  /*2d70*/  FFMA R44, R40, R44, R45 ;  /* 0x0000002c282c7223 */ /* 0x000fe2000000002d */
[----:B------:R-:W-:-:S04]  /*2d80*/  FADD R40, R41, -R11 ;  /* 0x8000000b29287221 */ /* 0x000fc80000000000 */
[----:B------:R-:W-:-:S04]  /*2d90*/  FFMA R11, R40, 0.012195121496915817261, R11 ;  /* 0x3c47ce0c280b7823 */ /* 0x000fc8000000000b */
[----:B------:R-:W-:-:S04]  /*2da0*/  FADD R45, R41, -R11 ;  /* 0x8000000b292d7221 */ /* 0x000fc80000000000 */
[----:B------:R-:W-:Y:S01]  /*2db0*/  FFMA R44, R40, R45, R44 ;  /* 0x0000002d282c7223 */ /* 0x000fe2000000002c */
[----:B------:R-:W-:-:S05]  /*2dc0*/  HADD2.F32 R40, -RZ, R49.H0_H0 ;  /* 0x20000031ff287230 */ /* 0x000fca0000004100 */
[----:B------:R-:W-:Y:S01]  /*2dd0*/  FADD R46, R40, -R11 ;  /* 0x8000000b282e7221 */ /* 0x000fe20000000000 */
[----:B------:R-:W-:-:S03]  /*2de0*/  HFMA2 R42, R38, 1, 1, R42 ;  /* 0x3c003c00262a7831 */ /* 0x000fc6000000002a */
[----:B------:R-:W-:Y:S01]  /*2df0*/  FFMA R11, R46, 0.012048192322254180908, R11 ;  /* 0x3c4565c82e0b7823 */ /* 0x000fe2000000000b */
[----:B------:R-:W-:-:S03]  /*2e00*/  HADD2.F32 R38, -RZ, R49.H1_H1 ;  /* 0x30000031ff267230 */ /* 0x000fc60000004100 */
[----:B------:R-:W-:-:S04]  /*2e10*/  FADD R45, R40, -R11 ;  /* 0x8000000b282d7221 */ /* 0x000fc80000000000 */
[----:B------:R-:W-:Y:S01]  /*2e20*/  FFMA R44, R46, R45, R44 ;  /* 0x0000002d2e2c7223 */ /* 0x000fe2000000002c */
[----:B------:R-:W-:Y:S01]  /*2e30*/  FADD R46, R38, -R11 ;  /* 0x8000000b262e7221 */ /* 0x000fe20000000000 */
[----:B------:R-:W-:-:S03]  /*2e40*/  HFMA2 R50, R42, 1, 1, R50 ;  /* 0x3c003c002a327831 */ /* 0x000fc60000000032 */
[----:B------:R-:W-:-:S04]  /*2e50*/  FFMA R11, R46, 0.011904762126505374908, R11 ;  /* 0x3c430c312e0b7823 */ /* 0x000fc8000000000b */
[----:B------:R-:W-:-:S04]  /*2e60*/  FADD R45, R38, -R11 ;  /* 0x8000000b262d7221 */ /* 0x000fc80000000000 */
[----:B------:R-:W-:Y:S01]  /*2e70*/  FFMA R45, R46, R45, R44 ;  /* 0x0000002d2e2d7223 */ /* 0x000fe2000000002c */
[----:B------:R-:W-:-:S05]  /*2e80*/  HADD2.F32 R44, -RZ, R50.H0_H0 ;  /* 0x20000032ff2c7230 */ /* 0x000fca0000004100 */
[----:B------:R-:W-:-:S04]  /*2e90*/  FADD R42, R44, -R11 ;  /* 0x8000000b2c2a7221 */ /* 0x000fc80000000000 */
[----:B------:R-:W-:Y:S01]  /*2ea0*/  FFMA R11, R42, 0.011764706112444400787, R11 ;  /* 0x3c40c0c12a0b7823 */ /* 0x000fe2000000000b */
[----:B------:R-:W-:-:S03]  /*2eb0*/  HFMA2 R39, R39, 1, 1, R43 ;  /* 0x3c003c0027277831 */ /* 0x000fc6000000002b */
[----:B------:R-:W-:-:S04]  /*2ec0*/  FADD R46, R44, -R11 ;  /* 0x8000000b2c2e7221 */ /* 0x000fc80000000000 */
[----:B------:R-:W-:Y:S01]  /*2ed0*/  FFMA R45, R42, R46, R45 ;  /* 0x0000002e2a2d7223 */ /* 0x000fe2000000002d */
[----:B------:R-:W-:Y:S02]  /*2ee0*/  HADD2.F32 R42, -RZ, R50.H1_H1 ;  /* 0x30000032ff2a7230 */ /* 0x000fe40000004100 */
[----:B------:R-:W-:-:S03]  /*2ef0*/  HADD2 R39, R39, R51 ;  /* 0x0000003327277230 */ /* 0x000fc60000000000 */
[----:B------:R-:W-:-:S04]  /*2f00*/  FADD R46, R42, -R11 ;  /* 0x8000000b2a2e7221 */ /* 0x000fc80000000000 */
[----:B------:R-:W-:Y:S01]  /*2f10*/  FFMA R11, R46, 0.011627906933426856995, R11 ;  /* 0x3c3e82fa2e0b7823 */ /* 0x000fe2000000000b */
[----:B------:R-:W-:-:S03]  /*2f20*/  HADD2.F32 R43, -RZ, R39.H0_H0 ;  /* 0x20000027ff2b7230 */ /* 0x000fc60000004100 */
[----:B------:R-:W-:-:S04]  /*2f30*/  FADD R48, R42, -R11 ;  /* 0x8000000b2a307221 */ /* 0x000fc80000000000 */
[----:B------:R-:W-:Y:S01]  /*2f40*/  FFMA R45, R46, R48, R45 ;  /* 0x000000302e2d7223 */ /* 0x000fe2000000002d */
[--C-:B------:R-:W-:Y:S01]  /*2f50*/  FADD R46, R43, -R11.reuse ;  /* 0x8000000b2b2e7221 */ /* 0x100fe20000000000 */
[----:B------:R-:W-:Y:S02]  /*2f60*/  HFMA2 R12, R12, 1, 1, R20 ;  /* 0x3c003c000c0c7831 */ /* 0x000fe40000000014 */
[----:B------:R-:W-:Y:S02]  /*2f70*/  HADD2.F32 R39, -RZ, R39.H1_H1 ;  /* 0x30000027ff277230 */ /* 0x000fe40000004100 */
[----:B------:R-:W-:-:S04]  /*2f80*/  FFMA R48, R46, 0.011494252830743789673, R11 ;  /* 0x3c3c52642e307823 */ /* 0x000fc8000000000b */
[--C-:B------:R-:W-:Y:S01]  /*2f90*/  FADD R11, R39, -R48.reuse ;  /* 0x80000030270b7221 */ /* 0x100fe20000000000 */
[----:B------:R-:W-:-:S03]  /*2fa0*/  FADD R50, R43, -R48 ;  /* 0x800000302b327221 */ /* 0x000fc60000000000 */
[----:B------:R-:W-:Y:S01]  /*2fb0*/  FFMA R48, R11, 0.011363636702299118042, R48 ;  /* 0x3c3a2e8c0b307823 */ /* 0x000fe20000000030 */
[----:B---3--:R-:W-:Y:S02]  /*2fc0*/  HADD2 R24, R12, R24 ;  /* 0x000000180c187230 */ /* 0x008fe40000000000 */
[----:B------:R-:W-:Y:S01]  /*2fd0*/  FFMA R45, R46, R50, R45 ;  /* 0x000000322e2d7223 */ /* 0x000fe2000000002d */
[----:B------:R-:W-:Y:S02]  /*2fe0*/  FADD R12, R39, -R48 ;  /* 0x80000030270c7221 */ /* 0x000fe40000000000 */
[----:B------:R-:W-:Y:S02]  /*2ff0*/  HADD2.F32 R46, -RZ, R24.H0_H0 ;  /* 0x20000018ff2e7230 */ /* 0x000fe40000004100 */
[----:B------:R-:W-:-:S03]  /*3000*/  FFMA R12, R11, R12, R45 ;  /* 0x0000000c0b0c7223 */ /* 0x000fc6000000002d */
[----:B------:R-:W-:-:S04]  /*3010*/  FADD R11, -R48, R46 ;  /* 0x0000002e300b7221 */ /* 0x000fc80000000100 */
[----:B------:R-:W-:Y:S01]  /*3020*/  FFMA R48, R11, 0.011235955171287059784, R48 ;  /* 0x3c3817030b307823 */ /* 0x000fe20000000030 */
[----:B------:R-:W-:-:S03]  /*3030*/  HFMA2 R13, R13, 1, 1, R21 ;  /* 0x3c003c000d0d7831 */ /* 0x000fc60000000015 */
[----:B------:R-:W-:-:S04]  /*3040*/  FADD R45, R46, -R48 ;  /* 0x800000302e2d7221 */ /* 0x000fc80000000000 */
[----:B------:R-:W-:Y:S01]  /*3050*/  FFMA R12, R11, R45, R12 ;  /* 0x0000002d0b0c7223 */ /* 0x000fe2000000000c */
[----:B------:R-:W-:Y:S02]  /*3060*/  HADD2.F32 R45, -RZ, R24.H1_H1 ;  /* 0x30000018ff2d7230 */ /* 0x000fe40000004100 */
[----:B------:R-:W-:-:S03]  /*3070*/  HADD2 R13, R13, R25 ;  /* 0x000000190d0d7230 */ /* 0x000fc60000000000 */
[----:B------:R-:W-:-:S04]  /*3080*/  FADD R11, R45, -R48 ;  /* 0x800000302d0b7221 */ /* 0x000fc80000000000 */
[----:B------:R-:W-:Y:S01]  /*3090*/  FFMA R20, R11, 0.011111111380159854889, R48 ;  /* 0x3c360b610b147823 */ /* 0x000fe20000000030 */
[----:B------:R-:W-:-:S03]  /*30a0*/  HADD2.F32 R48, -RZ, R13.H0_H0 ;  /* 0x2000000dff307230 */ /* 0x000fc60000004100 */
[----:B------:R-:W-:-:S04]  /*30b0*/  FADD R21, R45, -R20 ;  /* 0x800000142d157221 */ /* 0x000fc80000000000 */
[----:B------:R-:W-:Y:S01]  /*30c0*/  FFMA R12, R11, R21, R12 ;  /* 0x000000150b0c7223 */ /* 0x000fe2000000000c */
[--C-:B------:R-:W-:Y:S01]  /*30d0*/  FADD R11, R48, -R20.reuse ;  /* 0x80000014300b7221 */ /* 0x100fe20000000000 */
[----:B------:R-:W-:Y:S02]  /*30e0*/  HADD2.F32 R47, -RZ, R13.H1_H1 ;  /* 0x3000000dff2f7230 */ /* 0x000fe40000004100 */
[----:B------:R-:W-:Y:S02]  /*30f0*/  HFMA2 R13, R14, 1, 1, R22 ;  /* 0x3c003c000e0d7831 */ /* 0x000fe40000000016 */
[----:B------:R-:W-:-:S04]  /*3100*/  FFMA R20, R11, 0.010989011265337467194, R20 ;  /* 0x3c340b410b147823 */ /* 0x000fc80000000014 */
[----:B------:R-:W-:-:S04]  /*3110*/  FADD R21, R48, -R20 ;  /* 0x8000001430157221 */ /* 0x000fc80000000000 */
[----:B------:R-:W-:Y:S01]  /*3120*/  FFMA R12, R11, R21, R12 ;  /* 0x000000150b0c7223 */ /* 0x000fe2000000000c */
[----:B------:R-:W-:Y:S01]  /*3130*/  FADD R11, R47, -R20 ;  /* 0x800000142f0b7221 */ /* 0x000fe20000000000 */
[----:B------:R-:W-:-:S03]  /*3140*/  HADD2 R13, R13, R26 ;  /* 0x0000001a0d0d7230 */ /* 0x000fc60000000000 */
[----:B------:R-:W-:Y:S02]  /*3150*/  FFMA R20, R11, 0.010869565419852733612, R20 ;  /* 0x3c3216430b147823 */ /* 0x000fe40000000014 */
[----:B------:R-:W-:Y:S02]  /*3160*/  HADD2.F32 R50, -RZ, R13.H0_H0 ;  /* 0x2000000dff327230 */ /* 0x000fe40000004100 */
[----:B------:R-:W-:-:S04]  /*3170*/  FADD R21, R47, -R20 ;  /* 0x800000142f157221 */ /* 0x000fc80000000000 */
[----:B------:R-:W-:Y:S01]  /*3180*/  FFMA R12, R11, R21, R12 ;  /* 0x000000150b0c7223 */ /* 0x000fe2000000000c */
[----:B------:R-:W-:Y:S01]  /*3190*/  FADD R11, R50, -R20 ;  /* 0x80000014320b7221 */ /* 0x000fe20000000000 */
        /* <DEDUP_REMOVED lines=18> */
[----:B------:R-:W-:Y:S02]  /*32c0*/  UMOV UR4, 0xffffffff ;  /* 0xffffffff00047882 */ /* 0x000fe40000000000 */
[----:B------:R-:W-:Y:S01]  /*32d0*/  FADD R11, R51, -R124 ;  /* 0x8000007c330b7221 */ /* 0x000fe20000000000 */
[----:B------:R-:W-:Y:S01]  /*32e0*/  HFMA2 R20, -RZ, RZ, 3.375, 0 ;  /* 0x42c00000ff147431 */ /* 0x000fe200000001ff */
[----:B------:R-:W-:Y:S02]  /*32f0*/  MOV R24, 0x42c00000 ;  /* 0x42c0000000187802 */ /* 0x000fe40000000f00 */
[----:B------:R-:W-:Y:S01]  /*3300*/  FFMA R21, R21, R11, R12 ;  /* 0x0000000b15157223 */ /* 0x000fe2000000000c */
[----:B------:R-:W-:Y:S06]  /*3310*/  BRA.DIV UR4, `(.L_x_6037) ;  /* 0x0000002604787947 */ /* 0x000fec000b800000 */
[----:B------:R0:W1:Y:S04]  /*3320*/  SHFL.DOWN PT, R14, R24, 0x10, 0x1f ;  /* 0x0a001f00180e7f89 */ /* 0x00006800000e0000 */
[----:B------:R0:W2:Y:S04]  /*3330*/  SHFL.DOWN PT, R23, R124, 0x10, 0x1f ;  /* 0x0a001f007c177f89 */ /* 0x0000a800000e0000 */
[----:B------:R0:W3:Y:S02]  /*3340*/  SHFL.DOWN PT, R22, R21, 0x10, 0x1f ;  /* 0x0a001f0015167f89 */ /* 0x0000e400000e0000 */
.L_x_6057:
        /* <DEDUP_REMOVED lines=15> */
.L_x_6038:
[----:B------:R-:W-:-:S03]  /*3440*/  UMOV UR4, 0xffffffff ;  /* 0xffffffff00047882 */ /* 0x000fc60000000000 */
[----:B------:R-:W-:Y:S05]  /*3450*/  BRA.DIV UR4, `(.L_x_6039) ;  /* 0x0000002604847947 */ /* 0x000fea000b800000 */
[----:B--2---:R1:W2:Y:S04]  /*3460*/  SHFL.DOWN PT, R23, R124, 0x8, 0x1f ;  /* 0x09001f007c177f89 */ /* 0x0042a800000e0000 */
[----:B---3--:R1:W3:Y:S04]  /*3470*/  SHFL.DOWN PT, R22, R21, 0x8, 0x1f ;  /* 0x09001f0015167f89 */ /* 0x0082e800000e0000 */
[----:B------:R1:W4:Y:S02]  /*3480*/  SHFL.DOWN PT, R14, R20, 0x8, 0x1f ;  /* 0x09001f00140e7f89 */ /* 0x00032400000e0000 */
.L_x_6062:
        /* <DEDUP_REMOVED lines=16> */
.L_x_6040:
[----:B------:R-:W-:-:S03]  /*3590*/  UMOV UR4, 0xffffffff ;  /* 0xffffffff00047882 */ /* 0x000fc60000000000 */
[----:B------:R-:W-:Y:S05]  /*35a0*/  BRA.DIV UR4, `(.L_x_6041) ;  /* 0x00000026048c7947 */ /* 0x000fea000b800000 */
[----:B--2---:R2:W4:Y:S04]  /*35b0*/  SHFL.DOWN PT, R23, R124, 0x4, 0x1f ;  /* 0x08801f007c177f89 */ /* 0x00452800000e0000 */
[----:B---3--:R2:W3:Y:S04]  /*35c0*/  SHFL.DOWN PT, R22, R21, 0x4, 0x1f ;  /* 0x08801f0015167f89 */ /* 0x0084e800000e0000 */
[----:B------:R2:W0:Y:S02]  /*35d0*/  SHFL.DOWN PT, R14, R20, 0x4, 0x1f ;  /* 0x08801f00140e7f89 */ /* 0x00042400000e0000 */
.L_x_6067:
        /* <DEDUP_REMOVED lines=16> */
.L_x_6042:
[----:B------:R-:W-:-:S03]  /*36e0*/  UMOV UR4, 0xffffffff ;  /* 0xffffffff00047882 */ /* 0x000fc60000000000 */
[----:B------:R-:W-:Y:S05]  /*36f0*/  BRA.DIV UR4, `(.L_x_6043) ;  /* 0x0000002604947947 */ /* 0x000fea000b800000 */
[----:B----4-:R0:W4:Y:S04]  /*3700*/  SHFL.DOWN PT, R23, R124, 0x2, 0x1f ;  /* 0x08401f007c177f89 */ /* 0x01012800000e0000 */
[----:B---3--:R0:W3:Y:S04]  /*3710*/  SHFL.DOWN PT, R22, R21, 0x2, 0x1f ;  /* 0x08401f0015167f89 */ /* 0x0080e800000e0000 */
[----:B------:R0:W0:Y:S02]  /*3720*/  SHFL.DOWN PT, R14, R20, 0x2, 0x1f ;  /* 0x08401f00140e7f89 */ /* 0x00002400000e0000 */
.L_x_6072:
        /* <DEDUP_REMOVED lines=16> */
.L_x_6044:
[----:B------:R-:W-:-:S03]  /*3830*/  UMOV UR4, 0xffffffff ;  /* 0xffffffff00047882 */ /* 0x000fc60000000000 */
[----:B------:R-:W-:Y:S05]  /*3840*/  BRA.DIV UR4, `(.L_x_6045) ;  /* 0x00000026049c7947 */ /* 0x000fea000b800000 */
[----:B----4-:R0:W4:Y:S04]  /*3850*/  SHFL.DOWN PT, R23, R124, 0x1, 0x1f ;  /* 0x08201f007c177f89 */ /* 0x01012800000e0000 */
[----:B---3--:R0:W3:Y:S04]  /*3860*/  SHFL.DOWN PT, R22, R21, 0x1, 0x1f ;  /* 0x08201f0015167f89 */ /* 0x0080e800000e0000 */
[----:B------:R0:W0:Y:S02]  /*3870*/  SHFL.DOWN PT, R14, R20, 0x1, 0x1f ;  /* 0x08201f00140e7f89 */ /* 0x00002400000e0000 */
.L_x_6077:
        /* <DEDUP_REMOVED lines=16> */
.L_x_6046:
[----:B------:R-:W-:-:S03]  /*3980*/  UMOV UR4, 0xffffffff ;  /* 0xffffffff00047882 */ /* 0x000fc60000000000 */
[----:B------:R-:W-:Y:S05]  /*3990*/  BRA.DIV UR4, `(.L_x_6047) ;  /* 0x0000002604a47947 */ /* 0x000fea000b800000 */
[----:B-12---:R-:W0:Y:S04]  /*39a0*/  SHFL.IDX PT, R124, R124, RZ, 0x1f ;  /* 0x00001fff7c7c7589 */ /* 0x006e2800000e0000 */
[----:B------:R-:W1:Y:S04]  /*39b0*/  SHFL.IDX PT, R21, R21, RZ, 0x1f ;  /* 0x00001fff15157589 */ /* 0x000e6800000e0000 */
[----:B------:R2:W0:Y:S02]  /*39c0*/  SHFL.IDX PT, R14, R20, RZ, 0x1f ;  /* 0x00001fff140e7589 */ /* 0x00042400000e0000 */
.L_x_6082:
        /* <DEDUP_REMOVED lines=27> */
.L_x_6048:
[----:B------:R-:W0:Y:S02]  /*3b80*/  MUFU.RSQ R12, R12 ;  /* 0x0000000c000c7308 */ /* 0x000e240000001400 */
.L_x_6049:
        /* <DEDUP_REMOVED lines=13> */
.L_x_6051:
[----:B------:R-:W-:Y:S05]  /*3c60*/  BSYNC.RECONVERGENT B1 ;  /* 0x0000000000017941 */ /* 0x000fea0003800200 */
.L_x_6050:
[----:B------:R-:W-:Y:S01]  /*3c70*/  R2UR UR4, R116 ;  /* 0x00000000740472ca */ /* 0x000fe200000e0000 */
[--C-:B------:R-:W-:Y:S01]  /*3c80*/  FADD R11, R0, -R124.reuse ;  /* 0x8000007c000b7221 */ /* 0x100fe20000000000 */
[----:B------:R-:W-:Y:S01]  /*3c90*/  R2UR UR5, R117 ;  /* 0x00000000750572ca */ /* 0x000fe200000e0000 */
[----:B------:R-:W-:Y:S01]  /*3ca0*/  FADD R7, R7, -R124 ;  /* 0x8000007c07077221 */ /* 0x000fe20000000000 */
[----:B------:R-:W-:Y:S01]  /*3cb0*/  R2UR UR6, R116 ;  /* 0x00000000740672ca */ /* 0x000fe200000e0000 */
[-C--:B0-----:R-:W-:Y:S01]  /*3cc0*/  FMUL R0, R11, R12.reuse ;  /* 0x0000000c0b007220 */ /* 0x081fe20000400000 */
[----:B------:R-:W-:Y:S01]  /*3cd0*/  R2UR UR7, R117 ;  /* 0x00000000750772ca */ /* 0x000fe200000e0000 */
[----:B------:R-:W-:-:S05]  /*3ce0*/  FMUL R7, R7, R12 ;  /* 0x0000000c07077220 */ /* 0x000fca0000400000 */
[----:B------:R-:W-:-:S03]  /*3cf0*/  F2FP.F16.F32.PACK_AB R0, R7, R0 ;  /* 0x000000000700723e */ /* 0x000fc600000000ff */
[----:B-1234-:R-:W2:Y:S04]  /*3d00*/  LDG.E.128 R20, desc[UR4][R120.64] ;  /* 0x0000000478147981 */ /* 0x01eea8000c1e1d00 */
[----:B------:R-:W2:Y:S01]  /*3d10*/  LDG.E.128 R24, desc[UR6][R118.64] ;  /* 0x0000000676187981 */ /* 0x000ea2000c1e1d00 */
[--C-:B------:R-:W-:Y:S01]  /*3d20*/  FADD R7, R10, -R124.reuse ;  /* 0x8000007c0a077221 */ /* 0x100fe20000000000 */
[--C-:B------:R-:W-:Y:S01]  /*3d30*/  FADD R17, R17, -R124.reuse ;  /* 0x8000007c11117221 */ /* 0x100fe20000000000 */
[--C-:B------:R-:W-:Y:S01]  /*3d40*/  FADD R9, R9, -R124.reuse ;  /* 0x8000007c09097221 */ /* 0x100fe20000000000 */
[----:B------:R-:W-:Y:S02]  /*3d50*/  IMAD R8, R8, UR46, RZ ;  /* 0x0000002e08087c24 */ /* 0x000fe4000f8e02ff */
[-C--:B------:R-:W-:Y:S01]  /*3d60*/  FMUL R10, R7, R12.reuse ;  /* 0x0000000c070a7220 */ /* 0x080fe20000400000 */
[----:B------:R-:W-:Y:S01]  /*3d70*/  FADD R7, R16, -R124 ;  /* 0x8000007c10077221 */ /* 0x000fe20000000000 */
[----:B------:R-:W-:Y:S01]  /*3d80*/  FMUL R9, R9, R12 ;  /* 0x0000000c09097220 */ /* 0x000fe20000400000 */
[----:B------:R-:W-:-:S04]  /*3d90*/  IMAD.WIDE.U32 R14, R5, UR46, R126 ;  /* 0x0000002e050e7c25 */ /* 0x000fc8000f8e007e */
[----:B------:R-:W-:Y:S01]  /*3da0*/  FADD R19, R19, -R124 ;  /* 0x8000007c13137221 */ /* 0x000fe20000000000 */
[-C--:B------:R-:W-:Y:S01]  /*3db0*/  FMUL R7, R7, R12.reuse ;  /* 0x0000000c07077220 */ /* 0x080fe20000400000 */
[----:B------:R-:W-:Y:S02]  /*3dc0*/  R2UR UR8, R116 ;  /* 0x00000000740872ca */ /* 0x000fe400000e0000 */
[----:B------:R-:W-:Y:S02]  /*3dd0*/  F2FP.F16.F32.PACK_AB R9, R10, R9 ;  /* 0x000000090a09723e */ /* 0x000fe400000000ff */
[----:B------:R-:W-:Y:S01]  /*3de0*/  R2UR UR9, R117 ;  /* 0x00000000750972ca */ /* 0x000fe200000e0000 */
[----:B--2---:R-:W-:Y:S02]  /*3df0*/  HFMA2 R20, R0, R20, R24 ;  /* 0x0000001400147231 */ /* 0x004fe40000000018 */
[----:B------:R-:W-:Y:S01]  /*3e00*/  FMUL R0, R17, R12 ;  /* 0x0000000c11007220 */ /* 0x000fe20000400000 */
[----:B------:R-:W-:-:S04]  /*3e10*/  HFMA2 R21, R9, R21, R25 ;  /* 0x0000001509157231 */ /* 0x000fc80000000019 */
[----:B------:R-:W-:Y:S01]  /*3e20*/  F2FP.F16.F32.PACK_AB R11, R0, R7 ;  /* 0x00000007000b723e */ /* 0x000fe200000000ff */
[----:B------:R-:W-:Y:S02]  /*3e30*/  IMAD R7, R5, UR47, R8 ;  /* 0x0000002f05077c24 */ /* 0x000fe4000f8e0208 */
[----:B------:R-:W-:-:S03]  /*3e40*/  FMUL R8, R19, R12 ;  /* 0x0000000c13087220 */ /* 0x000fc60000400000 */
[----:B------:R-:W-:Y:S01]  /*3e50*/  IADD3 R0, PT, PT, R15, R7, RZ ;  /* 0x000000070f007210 */ /* 0x000fe20007ffe0ff */
[----:B------:R-:W-:Y:S01]  /*3e60*/  FADD R7, R18, -R124 ;  /* 0x8000007c12077221 */ /* 0x000fe20000000000 */
[----:B------:R-:W-:Y:S02]  /*3e70*/  HFMA2 R22, R11, R22, R26 ;  /* 0x000000160b167231 */ /* 0x000fe4000000001a */
[----:B------:R-:W-:Y:S01]  /*3e80*/  SHF.R.S32.HI R9, RZ, 0x1f, R0 ;  /* 0x0000001fff097819 */ /* 0x000fe20000011400 */
[----:B------:R-:W-:-:S03]  /*3e90*/  FMUL R7, R7, R12 ;  /* 0x0000000c07077220 */ /* 0x000fc60000400000 */
[----:B------:R-:W-:Y:S02]  /*3ea0*/  LEA.HI R9, P0, R9, R14, RZ, 0x3 ;  /* 0x0000000e09097211 */ /* 0x000fe400078118ff */
[----:B------:R-:W-:Y:S02]  /*3eb0*/  F2FP.F16.F32.PACK_AB R7, R8, R7 ;  /* 0x000000070807723e */ /* 0x000fe400000000ff */
[C---:B------:R-:W-:Y:S02]  /*3ec0*/  SHF.L.U32 R24, R9.reuse, 0x1, RZ ;  /* 0x0000000109187819 */ /* 0x040fe400000006ff */
[----:B------:R-:W-:Y:S01]  /*3ed0*/  IADD3.X R8, PT, PT, RZ, R0, RZ, P0, !PT ;  /* 0x00000000ff087210 */ /* 0x000fe200007fe4ff */
[----:B------:R-:W-:Y:S01]  /*3ee0*/  HFMA2 R23, R7, R23, R27 ;  /* 0x0000001707177231 */ /* 0x000fe2000000001b */
[----:B------:R-:W-:Y:S02]  /*3ef0*/  LOP3.LUT R24, R24, 0xfffffff0, RZ, 0xc0, !PT ;  /* 0xfffffff018187812 */ /* 0x000fe400078ec0ff */
[----:B------:R-:W-:-:S02]  /*3f00*/  SHF.L.U64.HI R8, R9, 0x1, R8 ;  /* 0x0000000109087819 */ /* 0x000fc40000010208 */
[----:B------:R-:W-:-:S04]  /*3f10*/  IADD3 R24, P0, PT, R24, UR44, RZ ;  /* 0x0000002c18187c10 */ /* 0x000fc8000ff1e0ff */
[----:B------:R-:W-:-:S05]  /*3f20*/  IADD3.X R25, PT, PT, R8, UR45, RZ, P0, !PT ;  /* 0x0000002d08197c10 */ /* 0x000fca00087fe4ff */
        /* <DEDUP_REMOVED lines=10> */
[----:B------:R-:W-:Y:S01]  /*3fd0*/  FADD R93, R93, -R124 ;  /* 0x8000007c5d5d7221 */ /* 0x000fe20000000000 */
[----:B------:R-:W-:Y:S01]  /*3fe0*/  FMUL R7, R7, R12 ;  /* 0x0000000c07077220 */ /* 0x000fe20000400000 */
[----:B0-----:R-:W-:Y:S01]  /*3ff0*/  IADD3.X R23, PT, PT, RZ, R0, RZ, P0, !PT ;  /* 0x00000000ff177210 */ /* 0x001fe200007fe4ff */
[-C--:B------:R-:W-:Y:S01]  /*4000*/  FMUL R20, R91, R12.reuse ;  /* 0x0000000c5b147220 */ /* 0x080fe20000400000 */
[-C--:B------:R-:W-:Y:S01]  /*4010*/  FMUL R26, R89, R12.reuse ;  /* 0x0000000c591a7220 */ /* 0x080fe20000400000 */
[----:B------:R-:W-:Y:S01]  /*4020*/  FMUL R22, R93, R12 ;  /* 0x0000000c5d167220 */ /* 0x000fe20000400000 */
[----:B------:R-:W-:-:S02]  /*4030*/  SHF.R.S32.HI R24, RZ, 0x1f, R23 ;  /* 0x0000001fff187819 */ /* 0x000fc40000011417 */
[----:B------:R-:W-:Y:S01]  /*4040*/  F2FP.F16.F32.PACK_AB R21, R20, R13 ;  /* 0x0000000d1415723e */ /* 0x000fe200000000ff */
[--C-:B------:R-:W-:Y:S01]  /*4050*/  FADD R13, R92, -R124.reuse ;  /* 0x8000007c5c0d7221 */ /* 0x100fe20000000000 */
[----:B------:R-:W-:Y:S01]  /*4060*/  LEA.HI R24, P0, R24, R15, RZ, 0x3 ;  /* 0x0000000f18187211 */ /* 0x000fe200078118ff */
[----:B------:R-:W-:Y:S01]  /*4070*/  FADD R15, R94, -R124 ;  /* 0x8000007c5e0f7221 */ /* 0x000fe20000000000 */
[-C--:B------:R-:W-:Y:S01]  /*4080*/  FMUL R20, R95, R12.reuse ;  /* 0x0000000c5f147220 */ /* 0x080fe20000400000 */
[-C--:B------:R-:W-:Y:S01]  /*4090*/  FMUL R13, R13, R12.reuse ;  /* 0x0000000c0d0d7220 */ /* 0x080fe20000400000 */
[----:B------:R-:W-:Y:S01]  /*40a0*/  IADD3.X R23, PT, PT, RZ, R23, RZ, P0, !PT ;  /* 0x00000017ff177210 */ /* 0x000fe200007fe4ff */
[----:B------:R-:W-:Y:S01]  /*40b0*/  FMUL R15, R15, R12 ;  /* 0x0000000c0f0f7220 */ /* 0x000fe20000400000 */
[----:B------:R-:W-:Y:S02]  /*40c0*/  F2FP.F16.F32.PACK_AB R7, R26, R7 ;  /* 0x000000071a07723e */ /* 0x000fe400000000ff */
[----:B------:R-:W-:-:S02]  /*40d0*/  SHF.L.U64.HI R23, R24, 0x1, R23 ;  /* 0x0000000118177819 */ /* 0x000fc40000010217 */
[----:B------:R-:W-:Y:S02]  /*40e0*/  SHF.L.U32 R24, R24, 0x1, RZ ;  /* 0x0000000118187819 */ /* 0x000fe400000006ff */
        /* <DEDUP_REMOVED lines=19> */
[--C-:B------:R-:W-:Y:S01]  /*4220*/  FADD R99, R99, -R124.reuse ;  /* 0x8000007c63637221 */ /* 0x100fe20000000000 */
[----:B------:R-:W-:Y:S01]  /*4230*/  SHF.R.S32.HI R27, RZ, 0x1f, R89 ;  /* 0x0000001fff1b7819 */ /* 0x000fe20000011459 */
[--C-:B------:R-:W-:Y:S01]  /*4240*/  FADD R15, R102, -R124.reuse ;  /* 0x8000007c660f7221 */ /* 0x100fe20000000000 */
[-C--:B------:R-:W-:Y:S01]  /*4250*/  FMUL R97, R97, R12.reuse ;  /* 0x0000000c61617220 */ /* 0x080fe20000400000 */
[----:B------:R-:W-:Y:S01]  /*4260*/  FMUL R7, R7, R12 ;  /* 0x0000000c07077220 */ /* 0x000fe20000400000 */
[----:B------:R-:W-:Y:S01]  /*4270*/  LEA.HI R27, P0, R27, R88, RZ, 0x3 ;  /* 0x000000581b1b7211 */ /* 0x000fe200078118ff */
[-C--:B0-----:R-:W-:Y:S01]  /*4280*/  FMUL R22, R13, R12.reuse ;  /* 0x0000000c0d167220 */ /* 0x081fe20000400000 */
[--C-:B------:R-:W-:Y:S01]  /*4290*/  FADD R101, R101, -R124.reuse ;  /* 0x8000007c65657221 */ /* 0x100fe20000000000 */
[----:B------:R-:W-:Y:S01]  /*42a0*/  FADD R103, R103, -R124 ;  /* 0x8000007c67677221 */ /* 0x000fe20000000000 */
[-C--:B------:R-:W-:Y:S01]  /*42b0*/  FMUL R99, R99, R12.reuse ;  /* 0x0000000c63637220 */ /* 0x080fe20000400000 */
[-C--:B------:R-:W-:Y:S01]  /*42c0*/  FMUL R24, R15, R12.reuse ;  /* 0x0000000c0f187220 */ /* 0x080fe20000400000 */
[----:B------:R-:W-:Y:S01]  /*42d0*/  SHF.L.U32 R13, R27, 0x1, RZ ;  /* 0x000000011b0d7819 */ /* 0x000fe200000006ff */
[-C--:B------:R-:W-:Y:S01]  /*42e0*/  FMUL R101, R101, R12.reuse ;  /* 0x0000000c65657220 */ /* 0x080fe20000400000 */
[----:B------:R-:W-:Y:S01]  /*42f0*/  F2FP.F16.F32.PACK_AB R20, R26, R97 ;  /* 0x000000611a14723e */ /* 0x000fe200000000ff */
[----:B------:R-:W-:Y:S01]  /*4300*/  FMUL R26, R103, R12 ;  /* 0x0000000c671a7220 */ /* 0x000fe20000400000 */
[----:B------:R-:W-:-:S02]  /*4310*/  F2FP.F16.F32.PACK_AB R7, R22, R7 ;  /* 0x000000071607723e */ /* 0x000fc400000000ff */
[----:B------:R-:W-:Y:S02]  /*4320*/  F2FP.F16.F32.PACK_AB R22, R24, R99 ;  /* 0x000000631816723e */ /* 0x000fe400000000ff */
[----:B------:R-:W-:Y:S02]  /*4330*/  IADD3.X R88, PT, PT, RZ, R89, RZ, P0, !PT ;  /* 0x00000059ff587210 */ /* 0x000fe400007fe4ff */
        /* <DEDUP_REMOVED lines=204> */
[--C-:B------:R-:W-:Y:S01]  /*5000*/  FADD R85, R85, -R124.reuse ;  /* 0x8000007c55557221 */ /* 0x100fe20000000000 */
        /* <DEDUP_REMOVED lines=38> */
[-C--:B------:R-:W-:Y:S01]  /*5270*/  FMUL R15, R15, R12.reuse ;  /* 0x0000000c0f0f7220 */ /* 0x080fe20000400000 */
[----:B0-----:R-:W-:Y:S01]  /*5280*/  FMUL R24, R37, R12 ;  /* 0x0000000c25187220 */ /* 0x001fe20000400000 */
        /* <DEDUP_REMOVED lines=47> */
[----:B------:R-:W-:Y:S01]  /*5580*/  IADD3.X R28, PT, PT, RZ, R29, RZ, P0, !PT ;  /* 0x0000001dff1c7210 */ /* 0x000fe200007fe4ff */
[----:B------:R-:W-:Y:S01]  /*5590*/  FMUL R24, R39, R12 ;  /* 0x0000000c27187220 */ /* 0x000fe20000400000 */
[----:B------:R-:W-:-:S02]  /*55a0*/  F2FP.F16.F32.PACK_AB R7, R20, R7 ;  /* 0x000000071407723e */ /* 0x000fc400000000ff */
[----:B------:R-:W-:Y:S02]  /*55b0*/  F2FP.F16.F32.PACK_AB R15, R22, R15 ;  /* 0x0000000f160f723e */ /* 0x000fe400000000ff */
[----:B------:R-:W-:Y:S02]  /*55c0*/  LOP3.LUT R20, R13, 0xfffffff0, RZ, 0xc0, !PT ;  /* 0xfffffff00d147812 */ /* 0x000fe400078ec0ff */
        /* <DEDUP_REMOVED lines=27> */
[----:B0-----:R-:W-:Y:S01]  /*5780*/  SHF.L.U32 R21, R22, 0x1, RZ ;  /* 0x0000000116157819 */ /* 0x001fe200000006ff */
[-C--:B------:R-:W-:Y:S01]  /*5790*/  FMUL R15, R15, R12.reuse ;  /* 0x0000000c0f0f7220 */ /* 0x080fe20000400000 */
        /* <DEDUP_REMOVED lines=9> */
[----:B------:R-:W-:-:S02]  /*5830*/  IADD3 R12, P0, PT, R7, UR44, RZ ;  /* 0x0000002c070c7c10 */ /* 0x000fc4000ff1e0ff */
[----:B------:R-:W-:Y:S02]  /*5840*/  IADD3 R5, PT, PT, R6, R5, RZ ;  /* 0x0000000506057210 */ /* 0x000fe40007ffe0ff */
[----:B------:R-:W-:Y:S01]  /*5850*/  F2FP.F16.F32.PACK_AB R15, R20, R15 ;  /* 0x0000000f140f723e */ /* 0x000fe200000000ff */
[----:B--2---:R-:W-:Y:S01]  /*5860*/  HFMA2 R9, R13, R17, R9 ;  /* 0x000000110d097231 */ /* 0x004fe20000000009 */
[----:B------:R-:W-:Y:S01]  /*5870*/  IADD3.X R13, PT, PT, R22, UR45, RZ, P0, !PT ;  /* 0x0000002d160d7c10 */ /* 0x000fe200087fe4ff */
[----:B------:R-:W-:Y:S01]  /*5880*/  HFMA2 R8, R0, R16, R8 ;  /* 0x0000001000087231 */ /* 0x000fe20000000008 */
[----:B------:R-:W-:Y:S01]  /*5890*/  ISETP.GE.AND P0, PT, R5, UR50, PT ;  /* 0x0000003205007c0c */ /* 0x000fe2000bf06270 */
[----:B------:R-:W-:Y:S02]  /*58a0*/  HFMA2 R10, R15, R18, R10 ;  /* 0x000000120f0a7231 */ /* 0x000fe4000000000a */
[----:B------:R-:W-:-:S05]  /*58b0*/  HFMA2 R11, R115, R19, R11 ;  /* 0x00000013730b7231 */ /* 0x000fca000000000b */
[----:B------:R0:W-:Y:S05]  /*58c0*/  STG.E.128 desc[UR4][R12.64], R8 ;  /* 0x000000080c007986 */ /* 0x0001ea000c101d04 */
[----:B------:R-:W-:Y:S05]  /*58d0*/  @!P0 BRA `(.L_x_6052) ;  /* 0xffffffa800808947 */ /* 0x000fea000383ffff */
[----:B------:R-:W-:Y:S05]  /*58e0*/  BSYNC B0 ;  /* 0x0000000000007941 */ /* 0x000fea0003800000 */
.L_x_6036:
[----:B------:R-:W-:Y:S05]  /*58f0*/  EXIT ;  /* 0x000000000000794d */ /* 0x000fea0003800000 */
.L_x_6037:
        /* <DEDUP_REMOVED lines=8> */
.L_x_6054:
[----:B------:R-:W-:Y:S05]  /*5980*/  BSYNC B1 ;  /* 0x0000000000017941 */ /* 0x000fea0003800000 */
.L_x_6053:
        /* <DEDUP_REMOVED lines=8> */
.L_x_6055:
[----:B------:R-:W-:Y:S02]  /*5a10*/  MOV R13, R24 ;  /* 0x00000018000d7202 */ /* 0x000fe40000000f00 */
[----:B------:R-:W-:-:S07]  /*5a20*/  MOV R22, R14 ;  /* 0x0000000e00167202 */ /* 0x000fce0000000f00 */
[----:B------:R-:W-:Y:S05]  /*5a30*/  WARPSYNC.COLLECTIVE R15, `(.L_x_6056) ;  /* 0x000000000f087348 */ /* 0x000fea0003c00000 */
[----:B------:R0:W1:Y:S02]  /*5a40*/  SHFL.DOWN P6, R14, R13, R12, R11 ;  /* 0x0800000c0d0e7389 */ /* 0x00006400000c000b */
[----:B01----:R-:W-:Y:S05]  /*5a50*/  ENDCOLLECTIVE ;  /* 0x000000000000791b */ /* 0x003fea0003800000 */
.L_x_6056:
[----:B------:R-:W-:Y:S05]  /*5a60*/  BRA `(.L_x_6057) ;  /* 0xffffffd800387947 */ /* 0x000fea000383ffff */
.L_x_6039:
        /* <DEDUP_REMOVED lines=8> */
.L_x_6059:
[----:B------:R-:W-:Y:S05]  /*5af0*/  BSYNC B1 ;  /* 0x0000000000017941 */ /* 0x000fea0003800000 */
.L_x_6058:
        /* <DEDUP_REMOVED lines=8> */
.L_x_6060:
[----:B------:R-:W-:Y:S02]  /*5b80*/  MOV R13, R20 ;  /* 0x00000014000d7202 */ /* 0x000fe40000000f00 */
[----:B------:R-:W-:-:S07]  /*5b90*/  MOV R22, R14 ;  /* 0x0000000e00167202 */ /* 0x000fce0000000f00 */
[----:B------:R-:W-:Y:S05]  /*5ba0*/  WARPSYNC.COLLECTIVE R15, `(.L_x_6061) ;  /* 0x000000000f087348 */ /* 0x000fea0003c00000 */
[----:B------:R0:W1:Y:S02]  /*5bb0*/  SHFL.DOWN P6, R14, R13, R12, R11 ;  /* 0x0800000c0d0e7389 */ /* 0x00006400000c000b */
[----:B01----:R-:W-:Y:S05]  /*5bc0*/  ENDCOLLECTIVE ;  /* 0x000000000000791b */ /* 0x003fea0003800000 */
.L_x_6061:
[----:B------:R-:W-:Y:S05]  /*5bd0*/  BRA `(.L_x_6062) ;  /* 0xffffffd8002c7947 */ /* 0x000fea000383ffff */
.L_x_6041:
        /* <DEDUP_REMOVED lines=8> */
.L_x_6064:
[----:B------:R-:W-:Y:S05]  /*5c60*/  BSYNC B1 ;  /* 0x0000000000017941 */ /* 0x000fea0003800000 */
.L_x_6063:
        /* <DEDUP_REMOVED lines=8> */
.L_x_6065:
[----:B------:R-:W-:Y:S02]  /*5cf0*/  MOV R13, R20 ;  /* 0x00000014000d7202 */ /* 0x000fe40000000f00 */
[----:B------:R-:W-:-:S07]  /*5d00*/  MOV R22, R14 ;  /* 0x0000000e00167202 */ /* 0x000fce0000000f00 */
[----:B------:R-:W-:Y:S05]  /*5d10*/  WARPSYNC.COLLECTIVE R15, `(.L_x_6066) ;  /* 0x000000000f087348 */ /* 0x000fea0003c00000 */
[----:B------:R0:W1:Y:S02]  /*5d20*/  SHFL.DOWN P6, R14, R13, R12, R11 ;  /* 0x0800000c0d0e7389 */ /* 0x00006400000c000b */
[----:B01----:R-:W-:Y:S05]  /*5d30*/  ENDCOLLECTIVE ;  /* 0x000000000000791b */ /* 0x003fea0003800000 */
.L_x_6066:
[----:B------:R-:W-:Y:S05]  /*5d40*/  BRA `(.L_x_6067) ;  /* 0xffffffd800247947 */ /* 0x000fea000383ffff */
.L_x_6043:
        /* <DEDUP_REMOVED lines=8> */
.L_x_6069:
[----:B------:R-:W-:Y:S05]  /*5dd0*/  BSYNC B1 ;  /* 0x0000000000017941 */ /* 0x000fea0003800000 */
.L_x_6068:
        /* <DEDUP_REMOVED lines=8> */
.L_x_6070:
[----:B------:R-:W-:Y:S02]  /*5e60*/  MOV R13, R20 ;  /* 0x00000014000d7202 */ /* 0x000fe40000000f00 */
[----:B------:R-:W-:-:S07]  /*5e70*/  MOV R22, R14 ;  /* 0x0000000e00167202 */ /* 0x000fce0000000f00 */
[----:B------:R-:W-:Y:S05]  /*5e80*/  WARPSYNC.COLLECTIVE R15, `(.L_x_6071) ;  /* 0x000000000f087348 */ /* 0x000fea0003c00000 */
[----:B------:R0:W1:Y:S02]  /*5e90*/  SHFL.DOWN P6, R14, R13, R12, R11 ;  /* 0x0800000c0d0e7389 */ /* 0x00006400000c000b */
[----:B01----:R-:W-:Y:S05]  /*5ea0*/  ENDCOLLECTIVE ;  /* 0x000000000000791b */ /* 0x003fea0003800000 */
.L_x_6071:
[----:B------:R-:W-:Y:S05]  /*5eb0*/  BRA `(.L_x_6072) ;  /* 0xffffffd8001c7947 */ /* 0x000fea000383ffff */
.L_x_6045:
        /* <DEDUP_REMOVED lines=8> */
.L_x_6074:
[----:B------:R-:W-:Y:S05]  /*5f40*/  BSYNC B1 ;  /* 0x0000000000017941 */ /* 0x000fea0003800000 */
.L_x_6073:
        /* <DEDUP_REMOVED lines=8> */
.L_x_6075:
[----:B------:R-:W-:Y:S02]  /*5fd0*/  MOV R13, R20 ;  /* 0x00000014000d7202 */ /* 0x000fe40000000f00 */
[----:B------:R-:W-:-:S07]  /*5fe0*/  MOV R22, R14 ;  /* 0x0000000e00167202 */ /* 0x000fce0000000f00 */
[----:B------:R-:W-:Y:S05]  /*5ff0*/  WARPSYNC.COLLECTIVE R15, `(.L_x_6076) ;  /* 0x000000000f087348 */ /* 0x000fea0003c00000 */
[----:B------:R0:W1:Y:S02]  /*6000*/  SHFL.DOWN P6, R14, R13, R12, R11 ;  /* 0x0800000c0d0e7389 */ /* 0x00006400000c000b */
[----:B01----:R-:W-:Y:S05]  /*6010*/  ENDCOLLECTIVE ;  /* 0x000000000000791b */ /* 0x003fea0003800000 */
.L_x_6076:
[----:B------:R-:W-:Y:S05]  /*6020*/  BRA `(.L_x_6077) ;  /* 0xffffffd800147947 */ /* 0x000fea000383ffff */
.L_x_6047:
        /* <DEDUP_REMOVED lines=8> */
.L_x_6079:
[----:B------:R-:W-:Y:S05]  /*60b0*/  BSYNC B1 ;  /* 0x0000000000017941 */ /* 0x000fea0003800000 */
.L_x_6078:
        /* <DEDUP_REMOVED lines=8> */
.L_x_6080:
[----:B------:R-:W-:Y:S02]  /*6140*/  MOV R13, R20 ;  /* 0x00000014000d7202 */ /* 0x000fe40000000f00 */
[----:B------:R-:W-:-:S07]  /*6150*/  MOV R21, R14 ;  /* 0x0000000e00157202 */ /* 0x000fce0000000f00 */
[----:B------:R-:W-:Y:S05]  /*6160*/  WARPSYNC.COLLECTIVE R15, `(.L_x_6081) ;  /* 0x000000000f087348 */ /* 0x000fea0003c00000 */
[----:B------:R0:W1:Y:S02]  /*6170*/  SHFL.IDX P6, R14, R13, R12, R11 ;  /* 0x0000000c0d0e7389 */ /* 0x00006400000c000b */
[----:B01----:R-:W-:Y:S05]  /*6180*/  ENDCOLLECTIVE ;  /* 0x000000000000791b */ /* 0x003fea0003800000 */
.L_x_6081:
[----:B------:R-:W-:Y:S05]  /*6190*/  BRA `(.L_x_6082) ;  /* 0xffffffd8000c7947 */ /* 0x000fea000383ffff */
.L_x_6083:
        /* <DEDUP_REMOVED lines=14> */
.L_x_7573:


//--------------------- .text._Z17LayerNormWarpImplI19BiasAddResidualLoadI6__halffE11AffineStoreIfS1_EfLi8ELi64ELi32ELi32ELi1ELb1EEvT_T0_iidPT1_S8_ --------------------------
	.section	.text._Z17LayerNormWarpImplI19BiasAddResidualLoadI6__halffE11AffineStoreIfS1_EfLi8ELi64ELi32ELi32ELi1ELb1EEvT_T0_iidPT1_S8_,"ax",@progbits
	.align	128
        .global         _Z17LayerNormWarpImplI19BiasAddResidualLoadI6__halffE11AffineStoreIfS1_EfLi8ELi64ELi32ELi32ELi1ELb1EEvT_T0_iidPT1_S8_
        .type           _Z17LayerNormWarpImplI19BiasAddResidualLoadI6__halffE11AffineStoreIfS1_EfLi8ELi64ELi32ELi32ELi1ELb1EEvT_T0_iidPT1_S8_,@function
        .size           _Z17LayerNormWarpImplI19BiasAddResidualLoadI6__halffE11AffineStoreIfS1_EfLi8ELi64ELi32ELi32ELi1ELb1EEvT_T0_iidPT1_S8_,(.L_x_7574 - _Z17LayerNormWarpImplI19BiasAddResidualLoadI6__halffE11AffineStoreIfS1_EfLi8ELi64ELi32ELi32ELi1ELb1EEvT_T0_iidPT1_S8_)
        .other          _Z17LayerNormWarpImplI19BiasAddResidualLoadI6__halffE11AffineStoreIfS1_EfLi8ELi64ELi32ELi32ELi1ELb1EEvT_T0_iidPT1_S8_,@"STO_CUDA_ENTRY STV_DEFAULT"
_Z17LayerNormWarpImplI19BiasAddResidualLoadI6__halffE11AffineStoreIfS1_EfLi8ELi64ELi32ELi32ELi1ELb1EEvT_T0_iidPT1_S8_:
.text._Z17LayerNormWarpImplI19BiasAddResidualLoadI6__halffE11AffineStoreIfS1_EfLi8ELi64ELi32ELi32ELi1ELb1EEvT_T0_iidPT1_S8_:
[----:B------:R-:W0:Y:S01]  /*0000*/  LDC R1, c[0x0][0x37c] ;  /* 0x0000df00ff017b82 */ /* 0x000e220000000800 */
[----:B------:R-:W1:Y:S01]  /*0010*/  LDCU UR4, c[0x0][0x3c4] ;  /* 0x00007880ff0477ac */ /* 0x000e620008000800 */
[----:B------:R-:W2:Y:S01]  /*0020*/  LDCU UR44, c[0x0][0x3c0] ;  /* 0x00007800ff2c77ac */ /* 0x000ea20008000800 */
[----:B------:R-:W3:Y:S01]  /*0030*/  LDCU.64 UR36, c[0x0][0x3c8] ;  /* 0x00007900ff2477ac */ /* 0x000ee20008000a00 */
[----:B------:R-:W4:Y:S01]  /*0040*/  LDCU.64 UR38, c[0x0][0x388] ;  /* 0x00007100ff2677ac */ /* 0x000f220008000a00 */
        /* <DEDUP_REMOVED lines=19> */
.L_x_6084:
        /* <DEDUP_REMOVED lines=8> */
[----:B------:R-:W1:Y:S01]  /*0200*/  LDC.64 R82, c[0x0][0x358] ;  /* 0x0000d600ff527b82 */ /* 0x000e620000000a00 */
[----:B0-----:R-:W-:-:S04]  /*0210*/  SHF.L.U32 R68, R0, 0x3, RZ ;  /* 0x0000000300447819 */ /* 0x001fc800000006ff */
[----:B------:R-:W-:-:S07]  /*0220*/  IADD3 R57, PT, PT, R68, 0x400, RZ ;  /* 0x0000040044397810 */ /* 0x000fce0007ffe0ff */
.L_x_6121:
[----:B012-4-:R-:W0:Y:S01]  /*0230*/  LDC.64 R4, c[0x0][0x398] ;  /* 0x0000e600ff047b82 */ /* 0x017e220000000a00 */
[----:B------:R-:W-:Y:S01]  /*0240*/  HFMA2 R95, -RZ, RZ, 0, 0 ;  /* 0x00000000ff5f7431 */ /* 0x000fe200000001ff */
[----:B------:R-:W-:Y:S02]  /*0250*/  SHF.R.S32.HI R75, RZ, 0x1f, R2 ;  /* 0x0000001fff4b7819 */ /* 0x000fe40000011402 */
[----:B------:R-:W-:Y:S02]  /*0260*/  MOV R94, R68 ;  /* 0x00000044005e7202 */ /* 0x000fe40000000f00 */
[C---:B-1----:R-:W-:Y:S02]  /*0270*/  R2UR UR4, R82.reuse ;  /* 0x00000000520472ca */ /* 0x042fe400000e0000 */
[----:B------:R-:W1:Y:S01]  /*0280*/  LDC.64 R60, c[0x0][0x380] ;  /* 0x0000e000ff3c7b82 */ /* 0x000e620000000a00 */
[----:B------:R-:W-:Y:S02]  /*0290*/  R2UR UR5, R83 ;  /* 0x00000000530572ca */ /* 0x000fe400000e0000 */
[----:B------:R-:W-:-:S02]  /*02a0*/  R2UR UR8, R82 ;  /* 0x00000000520872ca */ /* 0x000fc400000e0000 */
[C---:B------:R-:W-:Y:S02]  /*02b0*/  R2UR UR9, R83.reuse ;  /* 0x00000000530972ca */ /* 0x040fe400000e0000 */
[----:B------:R-:W-:Y:S01]  /*02c0*/  R2UR UR6, R82 ;  /* 0x00000000520672ca */ /* 0x000fe200000e0000 */
[----:B------:R-:W2:Y:S01]  /*02d0*/  LDC.64 R14, c[0x0][0x390] ;  /* 0x0000e400ff0e7b82 */ /* 0x000ea20000000a00 */
[----:B------:R-:W-:Y:S01]  /*02e0*/  R2UR UR7, R83 ;  /* 0x00000000530772ca */ /* 0x000fe200000e0000 */
[----:B0-----:R-:W-:-:S06]  /*02f0*/  IMAD R3, R75, R4, RZ ;  /* 0x000000044b037224 */ /* 0x001fcc00078e02ff */
[----:B------:R-:W0:Y:S01]  /*0300*/  LDC.64 R96, c[0x0][0x388] ;  /* 0x0000e200ff607b82 */ /* 0x000e220000000a00 */
[----:B------:R-:W-:-:S04]  /*0310*/  IMAD.WIDE.U32 R98, R2, R4, R94 ;  /* 0x0000000402627225 */ /* 0x000fc800078e005e */
[----:B------:R-:W-:-:S05]  /*0320*/  IMAD R3, R2, R5, R3 ;  /* 0x0000000502037224 */ /* 0x000fca00078e0203 */
[----:B------:R-:W-:-:S04]  /*0330*/  IADD3 R12, PT, PT, R99, R3, RZ ;  /* 0x00000003630c7210 */ /* 0x000fc80007ffe0ff */
[----:B------:R-:W-:-:S04]  /*0340*/  SHF.R.S32.HI R3, RZ, 0x1f, R12 ;  /* 0x0000001fff037819 */ /* 0x000fc8000001140c */
[----:B------:R-:W-:-:S04]  /*0350*/  LEA.HI R4, P0, R3, R98, RZ, 0x3 ;  /* 0x0000006203047211 */ /* 0x000fc800078118ff */
[----:B------:R-:W-:Y:S02]  /*0360*/  SHF.L.U32 R53, R4, 0x1, RZ ;  /* 0x0000000104357819 */ /* 0x000fe400000006ff */
[----:B------:R-:W-:Y:S01]  /*0370*/  IADD3.X R3, PT, PT, RZ, R12, RZ, P0, !PT ;  /* 0x0000000cff037210 */ /* 0x000fe200007fe4ff */
[----:B0-----:R-:W-:Y:S01]  /*0380*/  IMAD.WIDE.U32 R96, R68, 0x2, R96 ;  /* 0x0000000244607825 */ /* 0x001fe200078e0060 */
[----:B------:R-:W-:Y:S02]  /*0390*/  LOP3.LUT R53, R53, 0xfffffff0, RZ, 0xc0, !PT ;  /* 0xfffffff035357812 */ /* 0x000fe400078ec0ff */
[----:B------:R-:W-:Y:S02]  /*03a0*/  SHF.L.U64.HI R4, R4, 0x1, R3 ;  /* 0x0000000104047819 */ /* 0x000fe40000010203 */
[C---:B-1----:R-:W-:Y:S01]  /*03b0*/  IADD3 R48, P0, PT, R53.reuse, R60, RZ ;  /* 0x0000003c35307210 */ /* 0x042fe20007f1e0ff */
[----:B---3--:R-:W3:Y:S01]  /*03c0*/  LDG.E.128 R44, desc[UR6][R96.64] ;  /* 0x00000006602c7981 */ /* 0x008ee2000c1e1d00 */
[----:B--2---:R-:W-:-:S02]  /*03d0*/  IADD3 R52, P1, PT, R53, R14, RZ ;  /* 0x0000000e35347210 */ /* 0x004fc40007f3e0ff */
[C---:B------:R-:W-:Y:S01]  /*03e0*/  IADD3.X R49, PT, PT, R4.reuse, R61, RZ, P0, !PT ;  /* 0x0000003d04317210 */ /* 0x040fe200007fe4ff */
[----:B------:R-:W2:Y:S01]  /*03f0*/  LDG.E.128 R32, desc[UR6][R96.64+0x200] ;  /* 0x0002000660207981 */ /* 0x000ea2000c1e1d00 */
[----:B------:R-:W-:-:S03]  /*0400*/  IADD3.X R53, PT, PT, R4, R15, RZ, P1, !PT ;  /* 0x0000000f04357210 */ /* 0x000fc60000ffe4ff */
[----:B------:R-:W4:Y:S04]  /*0410*/  LDG.E.128 R28, desc[UR6][R96.64+0x400] ;  /* 0x00040006601c7981 */ /* 0x000f28000c1e1d00 */
        /* <DEDUP_REMOVED lines=42> */
[----:B------:R-:W4:Y:S04]  /*06c0*/  LDG.E.128 R8, desc[UR6][R96.64+0x600] ;  /* 0x0006000660087981 */ /* 0x000f28000c1e1d00 */
[----:B------:R-:W4:Y:S04]  /*06d0*/  LDG.E.128 R16, desc[UR4][R16.64] ;  /* 0x0000000410107981 */ /* 0x000f28000c1e1d00 */
[----:B------:R-:W4:Y:S01]  /*06e0*/  LDG.E.128 R20, desc[UR8][R20.64] ;  /* 0x0000000814147981 */ /* 0x000f22000c1e1d00 */
[----:B-----5:R-:W-:-:S02]  /*06f0*/  HADD2 R48, R48, R52 ;  /* 0x0000003430307230 */ /* 0x020fc40000000000 */
[----:B------:R-:W-:Y:S02]  /*0700*/  HFMA2 R49, R49, 1, 1, R53 ;  /* 0x3c003c0031317831 */ /* 0x000fe40000000035 */
[----:B---3--:R-:W-:Y:S02]  /*0710*/  HFMA2 R48, R48, 1, 1, R44 ;  /* 0x3c003c0030307831 */ /* 0x008fe4000000002c */
        /* <DEDUP_REMOVED lines=12> */
[----:B------:R-:W-:-:S03]  /*07e0*/  HFMA2 R51, R51, 1, 1, R55 ;  /* 0x3c003c0033337831 */ /* 0x000fc60000000037 */
[----:B------:R-:W-:Y:S01]  /*07f0*/  FADD R46, R73, -R48 ;  /* 0x80000030492e7221 */ /* 0x000fe20000000000 */
[----:B------:R-:W-:-:S03]  /*0800*/  HADD2.F32 R72, -RZ, R50.H0_H0 ;  /* 0x20000032ff487230 */ /* 0x000fc60000004100 */
[----:B------:R-:W-:Y:S01]  /*0810*/  FFMA R49, R46, 0.25, R48 ;  /* 0x3e8000002e317823 */ /* 0x000fe20000000030 */
[----:B------:R-:W-:-:S03]  /*0820*/  HFMA2 R51, R51, 1, 1, R47 ;  /* 0x3c003c0033337831 */ /* 0x000fc6000000002f */
[----:B------:R-:W-:Y:S01]  /*0830*/  FADD R52, R72, -R49 ;  /* 0x8000003148347221 */ /* 0x000fe20000000000 */
[----:B------:R-:W-:-:S03]  /*0840*/  HADD2.F32 R71, -RZ, R50.H1_H1 ;  /* 0x30000032ff477230 */ /* 0x000fc60000004100 */
[----:B------:R-:W-:Y:S01]  /*0850*/  FFMA R50, R52, 0.20000000298023223877, R49 ;  /* 0x3e4ccccd34327823 */ /* 0x000fe20000000031 */
[----:B--2---:R-:W-:-:S03]  /*0860*/  HFMA2 R40, R36, 1, 1, R40 ;  /* 0x3c003c0024287831 */ /* 0x004fc60000000028 */
[----:B------:R-:W-:Y:S01]  /*0870*/  FADD R47, R71, -R50 ;  /* 0x80000032472f7221 */ /* 0x000fe20000000000 */
[----:B------:R-:W-:-:S03]  /*0880*/  HADD2.F32 R70, -RZ, R51.H0_H0 ;  /* 0x20000033ff467230 */ /* 0x000fc60000004100 */
[----:B------:R-:W-:Y:S01]  /*0890*/  FFMA R53, R47, 0.16666667163372039795, R50 ;  /* 0x3e2aaaab2f357823 */ /* 0x000fe20000000032 */
[----:B------:R-:W-:Y:S02]  /*08a0*/  HADD2.F32 R69, -RZ, R51.H1_H1 ;  /* 0x30000033ff457230 */ /* 0x000fe40000004100 */
[----:B------:R-:W-:Y:S02]  /*08b0*/  HFMA2 R51, R40, 1, 1, R32 ;  /* 0x3c003c0028337831 */ /* 0x000fe40000000020 */
[----:B------:R-:W-:-:S04]  /*08c0*/  FADD R54, R70, -R53 ;  /* 0x8000003546367221 */ /* 0x000fc80000000000 */
[----:B------:R-:W-:Y:S01]  /*08d0*/  FFMA R36, R54, 0.14285714924335479736, R53 ;  /* 0x3e12492536247823 */ /* 0x000fe20000000035 */
[----:B------:R-:W-:-:S03]  /*08e0*/  HFMA2 R37, R37, 1, 1, R41 ;  /* 0x3c003c0025257831 */ /* 0x000fc60000000029 */
[----:B------:R-:W-:Y:S01]  /*08f0*/  FADD R40, R69, -R36 ;  /* 0x8000002445287221 */ /* 0x000fe20000000000 */
[----:B------:R-:W-:-:S03]  /*0900*/  HADD2.F32 R67, -RZ, R51.H0_H0 ;  /* 0x20000033ff437230 */ /* 0x000fc60000004100 */
[----:B------:R-:W-:Y:S01]  /*0910*/  FFMA R56, R40, 0.125, R36 ;  /* 0x3e00000028387823 */ /* 0x000fe20000000024 */
[----:B------:R-:W-:-:S03]  /*0920*/  FADD R32, R77, -R3 ;  /* 0x800000034d207221 */ /* 0x000fc60000000000 */
[----:B------:R-:W-:Y:S01]  /*0930*/  FADD R41, -R56, R67 ;  /* 0x0000004338297221 */ /* 0x000fe20000000100 */
[----:B------:R-:W-:Y:S02]  /*0940*/  HADD2 R37, R37, R33 ;  /* 0x0000002125257230 */ /* 0x000fe40000000000 */
[----:B------:R-:W-:Y:S02]  /*0950*/  HADD2.F32 R66, -RZ, R51.H1_H1 ;  /* 0x30000033ff427230 */ /* 0x000fe40000004100 */
[----:B------:R-:W-:Y:S01]  /*0960*/  FFMA R33, R41, 0.11111111193895339966, R56 ;  /* 0x3de38e3929217823 */ /* 0x000fe20000000038 */
[----:B------:R-:W-:Y:S01]  /*0970*/  FFMA R32, R77, R32, RZ ;  /* 0x000000204d207223 */ /* 0x000fe200000000ff */
[----:B------:R-:W-:Y:S02]  /*0980*/  FADD R45, R76, -R45 ;  /* 0x8000002d4c2d7221 */ /* 0x000fe40000000000 */
[----:B------:R-:W-:Y:S01]  /*0990*/  FADD R78, R66, -R33 ;  /* 0x80000021424e7221 */ /* 0x000fe20000000000 */
[----:B------:R-:W-:-:S02]  /*09a0*/  HADD2.F32 R58, -RZ, R37.H0_H0 ;  /* 0x20000025ff3a7230 */ /* 0x000fc40000004100 */
[----:B------:R-:W-:Y:S01]  /*09b0*/  FFMA R32, R13, R45, R32 ;  /* 0x0000002d0d207223 */ /* 0x000fe20000000020 */
[----:B------:R-:W-:Y:S01]  /*09c0*/  FADD R3, R74, -R48 ;  /* 0x800000304a037221 */ /* 0x000fe20000000000 */
[----:B------:R-:W-:Y:S01]  /*09d0*/  FFMA R13, R78, 0.10000000149011611938, R33 ;  /* 0x3dcccccd4e0d7823 */ /* 0x000fe20000000021 */
[----:B------:R-:W-:Y:S02]  /*09e0*/  HFMA2 R38, R38, 1, 1, R42 ;  /* 0x3c003c0026267831 */ /* 0x000fe4000000002a */
[----:B------:R-:W-:Y:S01]  /*09f0*/  FFMA R3, R44, R3, R32 ;  /* 0x000000032c037223 */ /* 0x000fe20000000020 */
[----:B------:R-:W-:Y:S01]  /*0a00*/  FADD R44, R58, -R13 ;  /* 0x8000000d3a2c7221 */ /* 0x000fe20000000000 */
[----:B------:R-:W-:-:S03]  /*0a10*/  HADD2.F32 R59, -RZ, R37.H1_H1 ;  /* 0x30000025ff3b7230 */ /* 0x000fc60000004100 */
[----:B------:R-:W-:Y:S01]  /*0a20*/  FFMA R37, R44, 0.090909093618392944336, R13 ;  /* 0x3dba2e8c2c257823 */ /* 0x000fe2000000000d */
[----:B------:R-:W-:Y:S01]  /*0a30*/  FADD R49, R73, -R49 ;  /* 0x8000003149317221 */ /* 0x000fe20000000000 */
[----:B------:R-:W-:Y:S02]  /*0a40*/  HADD2 R38, R38, R34 ;  /* 0x0000002226267230 */ /* 0x000fe40000000000 */
[----:B------:R-:W-:Y:S01]  /*0a50*/  FADD R34, R59, -R37 ;  /* 0x800000253b227221 */ /* 0x000fe20000000000 */
[----:B------:R-:W-:Y:S02]  /*0a60*/  HFMA2 R39, R39, 1, 1, R43 ;  /* 0x3c003c0027277831 */ /* 0x000fe4000000002b */
[----:B------:R-:W-:Y:S01]  /*0a70*/  FFMA R3, R46, R49, R3 ;  /* 0x000000312e037223 */ /* 0x000fe20000000003 */
[----:B------:R-:W-:Y:S01]  /*0a80*/  FADD R50, R72, -R50 ;  /* 0x8000003248327221 */ /* 0x000fe20000000000 */
[----:B------:R-:W-:Y:S02]  /*0a90*/  HADD2.F32 R62, -RZ, R38.H0_H0 ;  /* 0x20000026ff3e7230 */ /* 0x000fe40000004100 */
[----:B------:R-:W-:Y:S01]  /*0aa0*/  FFMA R42, R34, 0.083333335816860198975, R37 ;  /* 0x3daaaaab222a7823 */ /* 0x000fe20000000025 */
[----:B------:R-:W-:Y:S01]  /*0ab0*/  FADD R32, R71, -R53 ;  /* 0x8000003547207221 */ /* 0x000fe20000000000 */
[----:B------:R-:W-:-:S02]  /*0ac0*/  FFMA R3, R52, R50, R3 ;  /* 0x0000003234037223 */ /* 0x000fc40000000003 */
[--C-:B------:R-:W-:Y:S01]  /*0ad0*/  FADD R45, R62, -R42.reuse ;  /* 0x8000002a3e2d7221 */ /* 0x100fe20000000000 */
[----:B------:R-:W-:Y:S02]  /*0ae0*/  HFMA2 R39, R39, 1, 1, R35 ;  /* 0x3c003c0027277831 */ /* 0x000fe40000000023 */
[----:B------:R-:W-:Y:S01]  /*0af0*/  FFMA R3, R47, R32, R3 ;  /* 0x000000202f037223 */ /* 0x000fe20000000003 */
[----:B------:R-:W-:Y:S02]  /*0b00*/  HADD2.F32 R63, -RZ, R38.H1_H1 ;  /* 0x30000026ff3f7230 */ /* 0x000fe40000004100 */
[----:B------:R-:W-:Y:S01]  /*0b10*/  FFMA R32, R45, 0.076923079788684844971, R42 ;  /* 0x3d9d89d92d207823 */ /* 0x000fe2000000002a */
[----:B------:R-:W-:Y:S01]  /*0b20*/  FADD R36, R70, -R36 ;  /* 0x8000002446247221 */ /* 0x000fe20000000000 */
[----:B----4-:R-:W-:Y:S02]  /*0b30*/  HFMA2 R4, R4, 1, 1, R24 ;  /* 0x3c003c0004047831 */ /* 0x010fe40000000018 */
[----:B------:R-:W-:Y:S01]  /*0b40*/  FADD R35, R63, -R32 ;  /* 0x800000203f237221 */ /* 0x000fe20000000000 */
[----:B------:R-:W-:Y:S01]  /*0b50*/  FFMA R3, R54, R36, R3 ;  /* 0x0000002436037223 */ /* 0x000fe20000000003 */
[----:B------:R-:W-:-:S02]  /*0b60*/  HADD2.F32 R64, -RZ, R39.H0_H0 ;  /* 0x20000027ff407230 */ /* 0x000fc40000004100 */
[----:B------:R-:W-:Y:S01]  /*0b70*/  FFMA R36, R35, 0.071428574621677398682, R32 ;  /* 0x3d92492523247823 */ /* 0x000fe20000000020 */
[----:B------:R-:W-:-:S03]  /*0b80*/  FADD R56, R69, -R56 ;  /* 0x8000003845387221 */ /* 0x000fc60000000000 */
[--C-:B------:R-:W-:Y:S01]  /*0b90*/  FADD R24, R64, -R36.reuse ;  /* 0x8000002440187221 */ /* 0x100fe20000000000 */
[----:B------:R-:W-:Y:S02]  /*0ba0*/  HADD2 R38, R4, R28 ;  /* 0x0000001c04267230 */ /* 0x000fe40000000000 */
[----:B------:R-:W-:Y:S02]  /*0bb0*/  HADD2.F32 R65, -RZ, R39.H1_H1 ;  /* 0x30000027ff417230 */ /* 0x000fe40000004100 */
[----:B------:R-:W-:Y:S01]  /*0bc0*/  FFMA R28, R24, 0.066666670143604278564, R36 ;  /* 0x3d888889181c7823 */ /* 0x000fe20000000024 */
[----:B------:R-:W-:Y:S01]  /*0bd0*/  FFMA R3, R40, R56, R3 ;  /* 0x0000003828037223 */ /* 0x000fe20000000003 */
[----:B------:R-:W-:Y:S02]  /*0be0*/  FADD R4, R67, -R33 ;  /* 0x8000002143047221 */ /* 0x000fe40000000000 */
[----:B------:R-:W-:Y:S01]  /*0bf0*/  FADD R33, R65, -R28 ;  /* 0x8000001c41217221 */ /* 0x000fe20000000000 */
[----:B------:R-:W-:-:S02]  /*0c00*/  HADD2.F32 R56, -RZ, R38.H0_H0 ;  /* 0x20000026ff387230 */ /* 0x000fc40000004100 */
[----:B------:R-:W-:Y:S01]  /*0c10*/  FFMA R3, R41, R4, R3 ;  /* 0x0000000429037223 */ /* 0x000fe20000000003 */
[----:B------:R-:W-:Y:S01]  /*0c20*/  FADD R13, R66, -R13 ;  /* 0x8000000d420d7221 */ /* 0x000fe20000000000 */
[----:B------:R-:W-:Y:S01]  /*0c30*/  FFMA R4, R33, 0.0625, R28 ;  /* 0x3d80000021047823 */ /* 0x000fe2000000001c */
[----:B------:R-:W-:Y:S02]  /*0c40*/  HFMA2 R5, R5, 1, 1, R25 ;  /* 0x3c003c0005057831 */ /* 0x000fe40000000019 */
[----:B------:R-:W-:Y:S01]  /*0c50*/  FFMA R3, R78, R13, R3 ;  /* 0x0000000d4e037223 */ /* 0x000fe20000000003 */
[----:B------:R-:W-:Y:S01]  /*0c60*/  FADD R13, -R4, R56 ;  /* 0x00000038040d7221 */ /* 0x000fe20000000100 */
[----:B------:R-:W-:-:S03]  /*0c70*/  HADD2.F32 R55, -RZ, R38.H1_H1 ;  /* 0x30000026ff377230 */ /* 0x000fc60000004100 */
[----:B------:R-:W-:Y:S01]  /*0c80*/  FFMA R25, R13, 0.058823529630899429321, R4 ;  /* 0x3d70f0f10d197823 */ /* 0x000fe20000000004 */
[----:B------:R-:W-:Y:S01]  /*0c90*/  FADD R37, R58, -R37 ;  /* 0x800000253a257221 */ /* 0x000fe20000000000 */
[----:B------:R-:W-:Y:S02]  /*0ca0*/  HADD2 R5, R5, R29 ;  /* 0x0000001d05057230 */ /* 0x000fe40000000000 */
[----:B------:R-:W-:Y:S01]  /*0cb0*/  FADD R38, R55, -R25 ;  /* 0x8000001937267221 */ /* 0x000fe20000000000 */
[----:B------:R-:W-:Y:S02]  /*0cc0*/  HFMA2 R6, R6, 1, 1, R26 ;  /* 0x3c003c0006067831 */ /* 0x000fe4000000001a */
[----:B------:R-:W-:Y:S01]  /*0cd0*/  FFMA R3, R44, R37, R3 ;  /* 0x000000252c037223 */ /* 0x000fe20000000003 */
[----:B------:R-:W-:Y:S01]  /*0ce0*/  FADD R42, R59, -R42 ;  /* 0x8000002a3b2a7221 */ /* 0x000fe20000000000 */
[----:B------:R-:W-:Y:S02]  /*0cf0*/  HADD2.F32 R54, -RZ, R5.H0_H0 ;  /* 0x20000005ff367230 */ /* 0x000fe40000004100 */
[----:B------:R-:W-:Y:S01]  /*0d00*/  FFMA R29, R38, 0.055555555969476699829, R25 ;  /* 0x3d638e39261d7823 */ /* 0x000fe20000000019 */
[----:B------:R-:W-:-:S03]  /*0d10*/  FFMA R3, R34, R42, R3 ;  /* 0x0000002a22037223 */ /* 0x000fc60000000003 */
[--C-:B------:R-:W-:Y:S01]  /*0d20*/  FADD R34, R54, -R29.reuse ;  /* 0x8000001d36227221 */ /* 0x100fe20000000000 */
[----:B------:R-:W-:Y:S02]  /*0d30*/  HFMA2 R6, R6, 1, 1, R30 ;  /* 0x3c003c0006067831 */ /* 0x000fe4000000001e */
[----:B------:R-:W-:Y:S01]  /*0d40*/  FADD R32, R62, -R32 ;  /* 0x800000203e207221 */ /* 0x000fe20000000000 */
[----:B------:R-:W-:Y:S02]  /*0d50*/  HADD2.F32 R53, -RZ, R5.H1_H1 ;  /* 0x30000005ff357230 */ /* 0x000fe40000004100 */
[----:B------:R-:W-:Y:S01]  /*0d60*/  FFMA R5, R34, 0.052631579339504241943, R29 ;  /* 0x3d57943622057823 */ /* 0x000fe2000000001d */
[----:B------:R-:W-:Y:S01]  /*0d70*/  FADD R36, R63, -R36 ;  /* 0x800000243f247221 */ /* 0x000fe20000000000 */
[----:B------:R-:W-:Y:S02]  /*0d80*/  FFMA R3, R45, R32, R3 ;  /* 0x000000202d037223 */ /* 0x000fe40000000003 */
[----:B------:R-:W-:Y:S01]  /*0d90*/  FADD R26, R53, -R5 ;  /* 0x80000005351a7221 */ /* 0x000fe20000000000 */
[----:B------:R-:W-:Y:S01]  /*0da0*/  FADD R28, R64, -R28 ;  /* 0x8000001c401c7221 */ /* 0x000fe20000000000 */
[----:B------:R-:W-:Y:S01]  /*0db0*/  FFMA R3, R35, R36, R3 ;  /* 0x0000002423037223 */ /* 0x000fe20000000003 */
[----:B------:R-:W-:-:S02]  /*0dc0*/  HADD2.F32 R52, -RZ, R6.H0_H0 ;  /* 0x20000006ff347230 */ /* 0x000fc40000004100 */
[----:B------:R-:W-:Y:S01]  /*0dd0*/  FFMA R30, R26, 0.050000000745058059692, R5 ;  /* 0x3d4ccccd1a1e7823 */ /* 0x000fe20000000005 */
[----:B------:R-:W-:Y:S02]  /*0de0*/  HFMA2 R7, R7, 1, 1, R27 ;  /* 0x3c003c0007077831 */ /* 0x000fe4000000001b */
[----:B------:R-:W-:Y:S01]  /*0df0*/  FFMA R3, R24, R28, R3 ;  /* 0x0000001c18037223 */ /* 0x000fe20000000003 */
[----:B------:R-:W-:Y:S01]  /*0e00*/  FADD R4, R65, -R4 ;  /* 0x8000000441047221 */ /* 0x000fe20000000000 */
[--C-:B------:R-:W-:Y:S01]  /*0e10*/  FADD R27, R52, -R30.reuse ;  /* 0x8000001e341b7221 */ /* 0x100fe20000000000 */
[----:B------:R-:W-:Y:S02]  /*0e20*/  HADD2.F32 R51, -RZ, R6.H1_H1 ;  /* 0x30000006ff337230 */ /* 0x000fe40000004100 */
[----:B------:R-:W-:Y:S01]  /*0e30*/  FFMA R3, R33, R4, R3 ;  /* 0x0000000421037223 */ /* 0x000fe20000000003 */
[----:B------:R-:W-:Y:S01]  /*0e40*/  FFMA R6, R27, 0.047619048506021499634, R30 ;  /* 0x3d430c311b067823 */ /* 0x000fe2000000001e */
[----:B------:R-:W-:Y:S01]  /*0e50*/  FADD R4, R56, -R25 ;  /* 0x8000001938047221 */ /* 0x000fe20000000000 */
[----:B------:R-:W-:-:S02]  /*0e60*/  HADD2 R7, R7, R31 ;  /* 0x0000001f07077230 */ /* 0x000fc40000000000 */
[--C-:B------:R-:W-:Y:S01]  /*0e70*/  FADD R31, R51, -R6.reuse ;  /* 0x80000006331f7221 */ /* 0x100fe20000000000 */
[----:B------:R-:W-:Y:S01]  /*0e80*/  FFMA R3, R13, R4, R3 ;  /* 0x000000040d037223 */ /* 0x000fe20000000003 */
[----:B------:R-:W-:Y:S02]  /*0e90*/  HFMA2 R4, R16, 1, 1, R20 ;  /* 0x3c003c0010047831 */ /* 0x000fe40000000014 */
[--C-:B------:R-:W-:Y:S02]  /*0ea0*/  HADD2.F32 R50, -RZ, R7.reuse.H0_H0 ;  /* 0x20000007ff327230 */ /* 0x100fe40000004100 */
[----:B------:R-:W-:Y:S01]  /*0eb0*/  FFMA R24, R31, 0.045454546809196472168, R6 ;  /* 0x3d3a2e8c1f187823 */ /* 0x000fe20000000006 */
[----:B------:R-:W-:-:S03]  /*0ec0*/  HADD2.F32 R49, -RZ, R7.H1_H1 ;  /* 0x30000007ff317230 */ /* 0x000fc60000004100 */
[--C-:B------:R-:W-:Y:S01]  /*0ed0*/  FADD R13, R50, -R24.reuse ;  /* 0x80000018320d7221 */ /* 0x100fe20000000000 */
[----:B------:R-:W-:Y:S02]  /*0ee0*/  HFMA2 R4, R4, 1, 1, R8 ;  /* 0x3c003c0004047831 */ /* 0x000fe40000000008 */
[----:B------:R-:W-:Y:S01]  /*0ef0*/  FADD R29, R55, -R29 ;  /* 0x8000001d371d7221 */ /* 0x000fe20000000000 */
[----:B------:R-:W-:Y:S01]  /*0f00*/  FFMA R7, R13, 0.043478261679410934448, R24 ;  /* 0x3d3216430d077823 */ /* 0x000fe20000000018 */
[----:B------:R-:W-:Y:S02]  /*0f10*/  HFMA2 R17, R17, 1, 1, R21 ;  /* 0x3c003c0011117831 */ /* 0x000fe40000000015 */
[----:B------:R-:W-:Y:S01]  /*0f20*/  FFMA R29, R38, R29, R3 ;  /* 0x0000001d261d7223 */ /* 0x000fe20000000003 */
[----:B------:R-:W-:Y:S01]  /*0f30*/  FADD R8, R49, -R7 ;  /* 0x8000000731087221 */ /* 0x000fe20000000000 */
[----:B------:R-:W-:-:S03]  /*0f40*/  HADD2.F32 R3, -RZ, R4.H0_H0 ;  /* 0x20000004ff037230 */ /* 0x000fc60000004100 */
[----:B------:R-:W-:Y:S01]  /*0f50*/  FFMA R16, R8, 0.041666667908430099487, R7 ;  /* 0x3d2aaaab08107823 */ /* 0x000fe20000000007 */
[----:B------:R-:W-:Y:S01]  /*0f60*/  FADD R5, R54, -R5 ;  /* 0x8000000536057221 */ /* 0x000fe20000000000 */
[----:B------:R-:W-:Y:S02]  /*0f70*/  HFMA2 R17, R17, 1, 1, R9 ;  /* 0x3c003c0011117831 */ /* 0x000fe40000000009 */
[----:B------:R-:W-:Y:S01]  /*0f80*/  FADD R21, -R16, R3 ;  /* 0x0000000310157221 */ /* 0x000fe20000000100 */
[----:B------:R-:W-:Y:S01]  /*0f90*/  FFMA R5, R34, R5, R29 ;  /* 0x0000000522057223 */ /* 0x000fe2000000001d */
[----:B------:R-:W-:Y:S01]  /*0fa0*/  FADD R30, R53, -R30 ;  /* 0x8000001e351e7221 */ /* 0x000fe20000000000 */
[----:B------:R-:W-:Y:S02]  /*0fb0*/  HADD2.F32 R4, -RZ, R4.H1_H1 ;  /* 0x30000004ff047230 */ /* 0x000fe40000004100 */
[----:B------:R-:W-:Y:S01]  /*0fc0*/  FFMA R20, R21, 0.039999999105930328369, R16 ;  /* 0x3d23d70a15147823 */ /* 0x000fe20000000010 */
[----:B------:R-:W-:Y:S01]  /*0fd0*/  FADD R6, R52, -R6 ;  /* 0x8000000634067221 */ /* 0x000fe20000000000 */
[----:B------:R-:W-:-:S02]  /*0fe0*/  FFMA R5, R26, R30, R5 ;  /* 0x0000001e1a057223 */ /* 0x000fc40000000005 */
[----:B------:R-:W-:Y:S01]  /*0ff0*/  FADD R9, R4, -R20 ;  /* 0x8000001404097221 */ /* 0x000fe20000000000 */
[----:B------:R-:W-:Y:S01]  /*1000*/  FADD R24, R51, -R24 ;  /* 0x8000001833187221 */ /* 0x000fe20000000000 */
[----:B------:R-:W-:Y:S01]  /*1010*/  FFMA R6, R27, R6, R5 ;  /* 0x000000061b067223 */ /* 0x000fe20000000005 */
[--C-:B------:R-:W-:Y:S02]  /*1020*/  HADD2.F32 R5, -RZ, R17.reuse.H0_H0 ;  /* 0x20000011ff057230 */ /* 0x100fe40000004100 */
[----:B------:R-:W-:Y:S01]  /*1030*/  FFMA R25, R9, 0.038461539894342422485, R20 ;  /* 0x3d1d89d909197823 */ /* 0x000fe20000000014 */
[----:B------:R-:W-:Y:S02]  /*1040*/  HFMA2 R18, R18, 1, 1, R22 ;  /* 0x3c003c0012127831 */ /* 0x000fe40000000016 */
[----:B------:R-:W-:Y:S01]  /*1050*/  FFMA R24, R31, R24, R6 ;  /* 0x000000181f187223 */ /* 0x000fe20000000006 */
[----:B------:R-:W-:Y:S01]  /*1060*/  FADD R7, R50, -R7 ;  /* 0x8000000732077221 */ /* 0x000fe20000000000 */
[----:B------:R-:W-:-:S02]  /*1070*/  HADD2.F32 R6, -RZ, R17.H1_H1 ;  /* 0x30000011ff067230 */ /* 0x000fc40000004100 */
[----:B------:R-:W-:Y:S01]  /*1080*/  FADD R17, R5, -R25 ;  /* 0x8000001905117221 */ /* 0x000fe20000000000 */
[----:B------:R-:W-:-:S03]  /*1090*/  FFMA R7, R13, R7, R24 ;  /* 0x000000070d077223 */ /* 0x000fc60000000018 */
[----:B------:R-:W-:Y:S01]  /*10a0*/  FFMA R13, R17, 0.037037037312984466553, R25 ;  /* 0x3d17b426110d7823 */ /* 0x000fe20000000019 */
[----:B------:R-:W-:Y:S01]  /*10b0*/  FADD R16, R49, -R16 ;  /* 0x8000001031107221 */ /* 0x000fe20000000000 */
[----:B------:R-:W-:Y:S02]  /*10c0*/  HADD2 R18, R18, R10 ;  /* 0x0000000a12127230 */ /* 0x000fe40000000000 */
[----:B------:R-:W-:Y:S01]  /*10d0*/  FADD R10, R6, -R13 ;  /* 0x8000000d060a7221 */ /* 0x000fe20000000000 */
[----:B------:R-:W-:Y:S01]  /*10e0*/  FFMA R16, R8, R16, R7 ;  /* 0x0000001008107223 */ /* 0x000fe20000000007 */
[----:B------:R-:W-:Y:S01]  /*10f0*/  FADD R20, R3, -R20 ;  /* 0x8000001403147221 */ /* 0x000fe20000000000 */
[----:B------:R-:W-:Y:S02]  /*1100*/  HADD2.F32 R7, -RZ, R18.H0_H0 ;  /* 0x20000012ff077230 */ /* 0x000fe40000004100 */
[----:B------:R-:W-:Y:S01]  /*1110*/  FFMA R22, R10, 0.035714287310838699341, R13 ;  /* 0x3d1249250a167823 */ /* 0x000fe2000000000d */
[----:B------:R-:W-:Y:S01]  /*1120*/  FADD R25, R4, -R25 ;  /* 0x8000001904197221 */ /* 0x000fe20000000000 */
[----:B------:R-:W-:Y:S01]  /*1130*/  FFMA R16, R21, R20, R16 ;  /* 0x0000001415107223 */ /* 0x000fe20000000010 */
[----:B------:R-:W-:-:S02]  /*1140*/  HFMA2 R19, R19, 1, 1, R23 ;  /* 0x3c003c0013137831 */ /* 0x000fc40000000017 */
[----:B------:R-:W-:Y:S01]  /*1150*/  FADD R20, R7, -R22 ;  /* 0x8000001607147221 */ /* 0x000fe20000000000 */
[----:B------:R-:W-:Y:S01]  /*1160*/  FADD R13, R5, -R13 ;  /* 0x8000000d050d7221 */ /* 0x000fe20000000000 */
[----:B------:R-:W-:Y:S01]  /*1170*/  FFMA R16, R9, R25, R16 ;  /* 0x0000001909107223 */ /* 0x000fe20000000010 */
[----:B------:R-:W-:Y:S02]  /*1180*/  HADD2.F32 R8, -RZ, R18.H1_H1 ;  /* 0x30000012ff087230 */ /* 0x000fe40000004100 */
[--C-:B------:R-:W-:Y:S01]  /*1190*/  FFMA R18, R20, 0.034482758492231369019, R22.reuse ;  /* 0x3d0d3dcb14127823 */ /* 0x100fe20000000016 */
[----:B------:R-:W-:Y:S01]  /*11a0*/  FADD R22, R6, -R22 ;  /* 0x8000001606167221 */ /* 0x000fe20000000000 */
[----:B------:R-:W-:Y:S01]  /*11b0*/  FFMA R13, R17, R13, R16 ;  /* 0x0000000d110d7223 */ /* 0x000fe20000000010 */
[----:B------:R-:W-:-:S03]  /*11c0*/  HFMA2 R19, R19, 1, 1, R11 ;  /* 0x3c003c0013137831 */ /* 0x000fc6000000000b */
[----:B------:R-:W-:Y:S02]  /*11d0*/  FFMA R13, R10, R22, R13 ;  /* 0x000000160a0d7223 */ /* 0x000fe4000000000d */
[----:B------:R-:W0:Y:S01]  /*11e0*/  LDC R22, c[0x0][0x3c4] ;  /* 0x0000f100ff167b82 */ /* 0x000e220000000800 */
[----:B------:R-:W-:Y:S01]  /*11f0*/  FADD R11, R8, -R18 ;  /* 0x80000012080b7221 */ /* 0x000fe20000000000 */
[----:B------:R-:W-:-:S03]  /*1200*/  HADD2.F32 R9, -RZ, R19.H0_H0 ;  /* 0x20000013ff097230 */ /* 0x000fc60000004100 */
[--C-:B------:R-:W-:Y:S01]  /*1210*/  FFMA R16, R11, 0.033333335071802139282, R18.reuse ;  /* 0x3d0888890b107823 */ /* 0x100fe20000000012 */
[----:B------:R-:W-:-:S03]  /*1220*/  FADD R18, R7, -R18 ;  /* 0x8000001207127221 */ /* 0x000fc60000000000 */
[--C-:B------:R-:W-:Y:S01]  /*1230*/  FADD R17, R9, -R16.reuse ;  /* 0x8000001009117221 */ /* 0x100fe20000000000 */
[----:B------:R-:W-:Y:S02]  /*1240*/  HADD2.F32 R10, -RZ, R19.H1_H1 ;  /* 0x30000013ff0a7230 */ /* 0x000fe40000004100 */
[----:B------:R-:W-:Y:S01]  /*1250*/  FFMA R13, R20, R18, R13 ;  /* 0x00000012140d7223 */ /* 0x000fe2000000000d */
[--C-:B------:R-:W-:Y:S01]  /*1260*/  FFMA R92, R17, 0.032258063554763793945, R16.reuse ;  /* 0x3d042108115c7823 */ /* 0x100fe20000000010 */
[----:B------:R-:W-:-:S03]  /*1270*/  FADD R16, R8, -R16 ;  /* 0x8000001008107221 */ /* 0x000fc60000000000 */
[--C-:B------:R-:W-:Y:S01]  /*1280*/  FADD R90, R10, -R92.reuse ;  /* 0x8000005c0a5a7221 */ /* 0x100fe20000000000 */
[----:B------:R-:W-:Y:S01]  /*1290*/  FFMA R13, R11, R16, R13 ;  /* 0x000000100b0d7223 */ /* 0x000fe2000000000d */
[--C-:B------:R-:W-:Y:S02]  /*12a0*/  FADD R16, R9, -R92.reuse ;  /* 0x8000005c09107221 */ /* 0x100fe40000000000 */
[----:B------:R-:W-:Y:S01]  /*12b0*/  FFMA R92, R90, 0.03125, R92 ;  /* 0x3d0000005a5c7823 */ /* 0x000fe2000000005c */
[----:B0-----:R-:W-:Y:S01]  /*12c0*/  ISETP.GE.AND P0, PT, R57, R22, PT ;  /* 0x000000163900720c */ /* 0x001fe20003f06270 */
[----:B------:R-:W-:Y:S02]  /*12d0*/  FFMA R13, R17, R16, R13 ;  /* 0x00000010110d7223 */ /* 0x000fe4000000000d */
[----:B------:R-:W-:Y:S01]  /*12e0*/  FADD R11, R10, -R92 ;  /* 0x8000005c0a0b7221 */ /* 0x000fe20000000000 */
[----:B------:R-:W-:-:S03]  /*12f0*/  IADD3 R16, PT, PT, R68, 0x500, RZ ;  /* 0x0000050044107810 */ /* 0x000fc60007ffe0ff */
[----:B------:R-:W-:Y:S01]  /*1300*/  FFMA R90, R90, R11, R13 ;  /* 0x0000000b5a5a7223 */ /* 0x000fe2000000000d */
[C---:B------:R-:W-:Y:S02]  /*1310*/  IADD3 R11, PT, PT, R68.reuse, 0x600, RZ ;  /* 0x00000600440b7810 */ /* 0x040fe40007ffe0ff */
[----:B------:R-:W-:Y:S01]  /*1320*/  IADD3 R13, PT, PT, R68, 0x700, RZ ;  /* 0x00000700440d7810 */ /* 0x000fe20007ffe0ff */
[----:B------:R-:W-:Y:S01]  /*1330*/  BSSY.RECONVERGENT B0, `(.L_x_6085) ;  /* 0x0000058000007945 */ /* 0x000fe20003800200 */
[----:B------:R-:W-:Y:S01]  /*1340*/  HFMA2 R57, -RZ, RZ, 0, 0 ;  /* 0x00000000ff397431 */ /* 0x000fe200000001ff */
[-C--:B------:R-:W-:Y:S02]  /*1350*/  ISETP.GE.AND P1, PT, R16, R22.reuse, PT ;  /* 0x000000161000720c */ /* 0x080fe40003f26270 */
[----:B------:R-:W-:Y:S02]  /*1360*/  CS2R R34, SRZ ;  /* 0x0000000000227805 */ /* 0x000fe4000001ff00 */
[----:B------:R-:W-:-:S02]  /*1370*/  ISETP.GE.AND P2, PT, R11, R22, PT ;  /* 0x000000160b00720c */ /* 0x000fc40003f46270 */
[----:B------:R-:W-:Y:S02]  /*1380*/  CS2R R32, SRZ ;  /* 0x0000000000207805 */ /* 0x000fe4000001ff00 */
[----:B------:R-:W-:Y:S02]  /*1390*/  ISETP.GE.AND P3, PT, R13, R22, PT ;  /* 0x000000160d00720c */ /* 0x000fe40003f66270 */
[----:B------:R-:W-:Y:S02]  /*13a0*/  CS2R R22, SRZ ;  /* 0x0000000000167805 */ /* 0x000fe4000001ff00 */
[----:B------:R-:W-:Y:S02]  /*13b0*/  MOV R91, 0x42000000 ;  /* 0x42000000005b7802 */ /* 0x000fe40000000f00 */
[----:B------:R-:W-:Y:S02]  /*13c0*/  CS2R R18, SRZ ;  /* 0x0000000000127805 */ /* 0x000fe4000001ff00 */
[----:B------:R-:W-:-:S02]  /*13d0*/  MOV R48, RZ ;  /* 0x000000ff00307202 */ /* 0x000fc40000000f00 */
[----:B------:R-:W-:Y:S02]  /*13e0*/  CS2R R16, SRZ ;  /* 0x0000000000107805 */ /* 0x000fe4000001ff00 */
[----:B------:R-:W-:Y:S02]  /*13f0*/  CS2R R30, SRZ ;  /* 0x00000000001e7805 */ /* 0x000fe4000001ff00 */
[----:B------:R-:W-:Y:S02]  /*1400*/  CS2R R24, SRZ ;  /* 0x0000000000187805 */ /* 0x000fe4000001ff00 */
        /* <DEDUP_REMOVED lines=40> */
[----:B------:R-:W-:Y:S01]  /*1690*/  FFMA R92, R13, 0.030303031206130981445, R92 ;  /* 0x3cf83e100d5c7823 */ /* 0x000fe2000000005c */
[--C-:B------:R-:W-:Y:S02]  /*16a0*/  HADD2.F32 R48, -RZ, R39.reuse.H0_H0 ;  /* 0x20000027ff307230 */ /* 0x100fe40000004100 */
[----:B------:R-:W-:Y:S02]  /*16b0*/  HADD2.F32 R57, -RZ, R39.H1_H1 ;  /* 0x30000027ff397230 */ /* 0x000fe40000004100 */
[----:B------:R-:W-:-:S04]  /*16c0*/  FADD R11, R17, -R92 ;  /* 0x8000005c110b7221 */ /* 0x000fc80000000000 */
[--C-:B------:R-:W-:Y:S01]  /*16d0*/  FFMA R35, R11, 0.029411764815449714661, R92.reuse ;  /* 0x3cf0f0f10b237823 */ /* 0x100fe2000000005c */
[----:B------:R-:W-:-:S03]  /*16e0*/  FADD R92, R34, -R92 ;  /* 0x8000005c225c7221 */ /* 0x000fc60000000000 */
[--C-:B------:R-:W-:Y:S01]  /*16f0*/  FADD R36, R18, -R35.reuse ;  /* 0x8000002312247221 */ /* 0x100fe20000000000 */
[----:B------:R-:W-:Y:S01]  /*1700*/  FFMA R92, R13, R92, R90 ;  /* 0x0000005c0d5c7223 */ /* 0x000fe2000000005a */
[--C-:B------:R-:W-:Y:S02]  /*1710*/  FADD R13, R17, -R35.reuse ;  /* 0x80000023110d7221 */ /* 0x100fe40000000000 */
[----:B------:R-:W-:Y:S01]  /*1720*/  FFMA R37, R36, 0.028571428731083869934, R35 ;  /* 0x3cea0ea124257823 */ /* 0x000fe20000000023 */
[----:B------:R-:W-:Y:S02]  /*1730*/  HADD2.F32 R35, -RZ, R38.H1_H1 ;  /* 0x30000026ff237230 */ /* 0x000fe40000004100 */
[----:B------:R-:W-:Y:S01]  /*1740*/  FFMA R13, R11, R13, R92 ;  /* 0x0000000d0b0d7223 */ /* 0x000fe2000000005c */
[----:B------:R-:W-:-:S04]  /*1750*/  FADD R40, R23, -R37 ;  /* 0x8000002517287221 */ /* 0x000fc80000000000 */
[--C-:B------:R-:W-:Y:S01]  /*1760*/  FFMA R42, R40, 0.027777777984738349915, R37.reuse ;  /* 0x3ce38e39282a7823 */ /* 0x100fe20000000025 */
[----:B------:R-:W-:-:S03]  /*1770*/  FADD R37, R18, -R37 ;  /* 0x8000002512257221 */ /* 0x000fc60000000000 */
[----:B------:R-:W-:Y:S01]  /*1780*/  FADD R41, R33, -R42 ;  /* 0x8000002a21297221 */ /* 0x000fe20000000000 */
[----:B------:R-:W-:-:S03]  /*1790*/  FFMA R13, R36, R37, R13 ;  /* 0x00000025240d7223 */ /* 0x000fc6000000000d */
[--C-:B------:R-:W-:Y:S01]  /*17a0*/  FFMA R38, R41, 0.027027027681469917297, R42.reuse ;  /* 0x3cdd67c929267823 */ /* 0x100fe2000000002a */
[----:B------:R-:W-:-:S03]  /*17b0*/  FADD R42, R23, -R42 ;  /* 0x8000002a172a7221 */ /* 0x000fc60000000000 */
[----:B------:R-:W-:Y:S01]  /*17c0*/  FADD R11, R35, -R38 ;  /* 0x80000026230b7221 */ /* 0x000fe20000000000 */
[----:B------:R-:W-:-:S03]  /*17d0*/  FFMA R13, R40, R42, R13 ;  /* 0x0000002a280d7223 */ /* 0x000fc6000000000d */
[--C-:B------:R-:W-:Y:S01]  /*17e0*/  FFMA R36, R11, 0.026315789669752120972, R38.reuse ;  /* 0x3cd794360b247823 */ /* 0x100fe20000000026 */
[----:B------:R-:W-:-:S03]  /*17f0*/  FADD R38, R33, -R38 ;  /* 0x8000002621267221 */ /* 0x000fc60000000000 */
[----:B------:R-:W-:Y:S01]  /*1800*/  FADD R37, R48, -R36 ;  /* 0x8000002430257221 */ /* 0x000fe20000000000 */
[----:B------:R-:W-:-:S03]  /*1810*/  FFMA R13, R41, R38, R13 ;  /* 0x00000026290d7223 */ /* 0x000fc6000000000d */
[--C-:B------:R-:W-:Y:S01]  /*1820*/  FFMA R92, R37, 0.025641025975346565247, R36.reuse ;  /* 0x3cd20d21255c7823 */ /* 0x100fe20000000024 */
[----:B------:R-:W-:-:S03]  /*1830*/  FADD R36, R35, -R36 ;  /* 0x8000002423247221 */ /* 0x000fc60000000000 */
[--C-:B------:R-:W-:Y:S01]  /*1840*/  FADD R90, R57, -R92.reuse ;  /* 0x8000005c395a7221 */ /* 0x100fe20000000000 */
[----:B------:R-:W-:Y:S01]  /*1850*/  FFMA R13, R11, R36, R13 ;  /* 0x000000240b0d7223 */ /* 0x000fe2000000000d */
[--C-:B------:R-:W-:Y:S02]  /*1860*/  FADD R36, R48, -R92.reuse ;  /* 0x8000005c30247221 */ /* 0x100fe40000000000 */
[----:B------:R-:W-:Y:S02]  /*1870*/  FFMA R92, R90, 0.025000000372529029846, R92 ;  /* 0x3ccccccd5a5c7823 */ /* 0x000fe4000000005c */
[----:B------:R-:W-:Y:S02]  /*1880*/  FFMA R13, R37, R36, R13 ;  /* 0x00000024250d7223 */ /* 0x000fe4000000000d */
[----:B------:R-:W-:-:S04]  /*1890*/  FADD R11, R57, -R92 ;  /* 0x8000005c390b7221 */ /* 0x000fc80000000000 */
[----:B------:R-:W-:-:S07]  /*18a0*/  FFMA R90, R90, R11, R13 ;  /* 0x0000000b5a5a7223 */ /* 0x000fce000000000d */
.L_x_6086:
[----:B------:R-:W-:Y:S05]  /*18b0*/  BSYNC.RECONVERGENT B0 ;  /* 0x0000000000007941 */ /* 0x000fea0003800200 */
.L_x_6085:
        /* <DEDUP_REMOVED lines=27> */
[----:B------:R-:W-:-:S04]  /*1a70*/  FADD R91, R91, 1 ;  /* 0x3f8000005b5b7421 */ /* 0x000fc80000000000 */
[C---:B------:R-:W-:Y:S01]  /*1a80*/  FMUL R20, R91.reuse, 16777216 ;  /* 0x4b8000005b147820 */ /* 0x040fe20000400000 */
[----:B------:R-:W0:Y:S01]  /*1a90*/  MUFU.RCP R13, R13 ;  /* 0x0000000d000d7308 */ /* 0x000e220000001000 */
[----:B------:R-:W-:-:S04]  /*1aa0*/  FSETP.GEU.AND P5, PT, |R91|, 1.175494350822287508e-38, PT ;  /* 0x008000005b00780b */ /* 0x000fc80003fae200 */
[----:B------:R-:W-:Y:S01]  /*1ab0*/  FSEL R24, R20, R91, !P5 ;  /* 0x0000005b14187208 */ /* 0x000fe20006800000 */
[----:B------:R-:W-:-:S04]  /*1ac0*/  FADD R91, R91, 1 ;  /* 0x3f8000005b5b7421 */ /* 0x000fc80000000000 */
[----:B------:R-:W-:Y:S01]  /*1ad0*/  FMUL R20, R91, 16777216 ;  /* 0x4b8000005b147820 */ /* 0x000fe20000400000 */
[----:B------:R-:W1:Y:S01]  /*1ae0*/  MUFU.RCP R24, R24 ;  /* 0x0000001800187308 */ /* 0x000e620000001000 */
        /* <DEDUP_REMOVED lines=8> */
[----:B------:R-:W-:-:S03]  /*1b70*/  HADD2 R39, R39, R47 ;  /* 0x0000002f27277230 */ /* 0x000fc60000000000 */
[----:B------:R-:W-:-:S04]  /*1b80*/  FADD R31, -R92, R30 ;  /* 0x0000001e5c1f7221 */ /* 0x000fc80000000100 */
[----:B------:R-:W-:-:S05]  /*1b90*/  FMUL R16, R31, 16777216 ;  /* 0x4b8000001f107820 */ /* 0x000fca0000400000 */
[----:B------:R-:W-:Y:S01]  /*1ba0*/  FSEL R19, R16, R31, !P4 ;  /* 0x0000001f10137208 */ /* 0x000fe20006000000 */
[----:B------:R-:W-:Y:S01]  /*1bb0*/  HADD2.F32 R16, -RZ, R11.H1_H1 ;  /* 0x3000000bff107230 */ /* 0x000fe20000004100 */
[----:B------:R-:W-:-:S03]  /*1bc0*/  FSETP.GEU.AND P4, PT, |R91|, 1.175494350822287508e-38, PT ;  /* 0x008000005b00780b */ /* 0x000fc60003f8e200 */
[----:B0-----:R-:W-:Y:S01]  /*1bd0*/  FFMA R79, R13, R19, R92 ;  /* 0x000000130d4f7223 */ /* 0x001fe2000000005c */
[----:B------:R-:W-:Y:S01]  /*1be0*/  FSEL R13, R20, R91, !P4 ;  /* 0x0000005b140d7208 */ /* 0x000fe20006000000 */
[--C-:B------:R-:W-:Y:S02]  /*1bf0*/  HADD2.F32 R20, -RZ, R37.reuse.H0_H0 ;  /* 0x20000025ff147230 */ /* 0x100fe40000004100 */
[----:B------:R-:W-:Y:S01]  /*1c00*/  FADD R91, R91, 1 ;  /* 0x3f8000005b5b7421 */ /* 0x000fe20000000000 */
[----:B------:R-:W-:Y:S01]  /*1c10*/  FADD R32, R16, -R79 ;  /* 0x8000004f10207221 */ /* 0x000fe20000000000 */
[----:B------:R-:W-:Y:S02]  /*1c20*/  HADD2.F32 R19, -RZ, R37.H1_H1 ;  /* 0x30000025ff137230 */ /* 0x000fe40000004100 */
[----:B------:R-:W-:Y:S01]  /*1c30*/  FMUL R40, R91, 16777216 ;  /* 0x4b8000005b287820 */ /* 0x000fe20000400000 */
[----:B------:R-:W-:-:S05]  /*1c40*/  FMUL R11, R32, 16777216 ;  /* 0x4b800000200b7820 */ /* 0x000fca0000400000 */
[----:B------:R-:W-:Y:S02]  /*1c50*/  FSEL R11, R11, R32, !P5 ;  /* 0x000000200b0b7208 */ /* 0x000fe40006800000 */
[----:B------:R-:W-:-:S03]  /*1c60*/  FSETP.GEU.AND P5, PT, |R91|, 1.175494350822287508e-38, PT ;  /* 0x008000005b00780b */ /* 0x000fc60003fae200 */
[----:B-1----:R-:W-:Y:S01]  /*1c70*/  FFMA R41, R24, R11, R79 ;  /* 0x0000000b18297223 */ /* 0x002fe2000000004f */
[----:B------:R-:W-:Y:S01]  /*1c80*/  FSEL R40, R40, R91, !P5 ;  /* 0x0000005b28287208 */ /* 0x000fe20006800000 */
[----:B------:R-:W0:Y:S01]  /*1c90*/  MUFU.RCP R24, R13 ;  /* 0x0000000d00187308 */ /* 0x000e220000001000 */
[----:B------:R-:W-:Y:S01]  /*1ca0*/  FADD R91, R91, 1 ;  /* 0x3f8000005b5b7421 */ /* 0x000fe20000000000 */
[----:B------:R-:W-:Y:S01]  /*1cb0*/  FADD R11, R20, -R41 ;  /* 0x80000029140b7221 */ /* 0x000fe20000000000 */
[----:B------:R-:W-:Y:S02]  /*1cc0*/  FADD R79, R30, -R79 ;  /* 0x8000004f1e4f7221 */ /* 0x000fe40000000000 */
[----:B------:R-:W-:Y:S01]  /*1cd0*/  FMUL R42, R91, 16777216 ;  /* 0x4b8000005b2a7820 */ /* 0x000fe20000400000 */
[----:B------:R-:W-:Y:S01]  /*1ce0*/  FMUL R36, R11, 16777216 ;  /* 0x4b8000000b247820 */ /* 0x000fe20000400000 */
[----:B------:R-:W-:Y:S01]  /*1cf0*/  FFMA R79, R31, R79, R90 ;  /* 0x0000004f1f4f7223 */ /* 0x000fe2000000005a */
[----:B------:R1:W2:Y:S01]  /*1d00*/  MUFU.RCP R25, R40 ;  /* 0x0000002800197308 */ /* 0x0002a20000001000 */
[----:B------:R-:W-:-:S02]  /*1d10*/  HADD2.F32 R31, -RZ, R39.H0_H0 ;  /* 0x20000027ff1f7230 */ /* 0x000fc40000004100 */
[----:B------:R-:W-:Y:S02]  /*1d20*/  FSEL R36, R36, R11, !P4 ;  /* 0x0000000b24247208 */ /* 0x000fe40006000000 */
[----:B------:R-:W-:-:S03]  /*1d30*/  FSETP.GEU.AND P4, PT, |R91|, 1.175494350822287508e-38, PT ;  /* 0x008000005b00780b */ /* 0x000fc60003f8e200 */
[--C-:B0-----:R-:W-:Y:S01]  /*1d40*/  FFMA R36, R24, R36, R41.reuse ;  /* 0x0000002418247223 */ /* 0x101fe20000000029 */
[----:B------:R-:W-:Y:S01]  /*1d50*/  FSEL R44, R42, R91, !P4 ;  /* 0x0000005b2a2c7208 */ /* 0x000fe20006000000 */
[----:B------:R-:W-:Y:S01]  /*1d60*/  FADD R91, R91, 1 ;  /* 0x3f8000005b5b7421 */ /* 0x000fe20000000000 */
[----:B------:R-:W-:Y:S01]  /*1d70*/  FADD R41, R16, -R41 ;  /* 0x8000002910297221 */ /* 0x000fe20000000000 */
[----:B------:R-:W-:Y:S01]  /*1d80*/  FADD R13, R19, -R36 ;  /* 0x80000024130d7221 */ /* 0x000fe20000000000 */
[----:B------:R-:W0:Y:S01]  /*1d90*/  MUFU.RCP R45, R44 ;  /* 0x0000002c002d7308 */ /* 0x000e220000001000 */
[----:B-1----:R-:W-:Y:S01]  /*1da0*/  FMUL R40, R91, 16777216 ;  /* 0x4b8000005b287820 */ /* 0x002fe20000400000 */
[----:B------:R-:W-:Y:S01]  /*1db0*/  FFMA R32, R32, R41, R79 ;  /* 0x0000002920207223 */ /* 0x000fe2000000004f */
[----:B------:R-:W-:-:S05]  /*1dc0*/  FMUL R24, R13, 16777216 ;  /* 0x4b8000000d187820 */ /* 0x000fca0000400000 */
[----:B------:R-:W-:-:S05]  /*1dd0*/  FSEL R24, R24, R13, !P5 ;  /* 0x0000000d18187208 */ /* 0x000fca0006800000 */
[--C-:B--2---:R-:W-:Y:S01]  /*1de0*/  FFMA R42, R25, R24, R36.reuse ;  /* 0x00000018192a7223 */ /* 0x104fe20000000024 */
[----:B------:R-:W-:Y:S02]  /*1df0*/  HADD2.F32 R25, -RZ, R38.H0_H0 ;  /* 0x20000026ff197230 */ /* 0x000fe40000004100 */
[----:B------:R-:W-:-:S03]  /*1e00*/  FADD R36, R20, -R36 ;  /* 0x8000002414247221 */ /* 0x000fc60000000000 */
[----:B------:R-:W-:Y:S01]  /*1e10*/  FADD R37, R25, -R42 ;  /* 0x8000002a19257221 */ /* 0x000fe20000000000 */
[----:B------:R-:W-:Y:S01]  /*1e20*/  FFMA R36, R11, R36, R32 ;  /* 0x000000240b247223 */ /* 0x000fe20000000020 */
[----:B------:R-:W-:Y:S02]  /*1e30*/  HADD2.F32 R32, -RZ, R39.H1_H1 ;  /* 0x30000027ff207230 */ /* 0x000fe40000004100 */
[----:B------:R-:W-:-:S05]  /*1e40*/  FMUL R24, R37, 16777216 ;  /* 0x4b80000025187820 */ /* 0x000fca0000400000 */
[----:B------:R-:W-:Y:S02]  /*1e50*/  FSEL R24, R24, R37, !P4 ;  /* 0x0000002518187208 */ /* 0x000fe40006000000 */
[----:B------:R-:W-:-:S03]  /*1e60*/  FSETP.GEU.AND P4, PT, |R91|, 1.175494350822287508e-38, PT ;  /* 0x008000005b00780b */ /* 0x000fc60003f8e200 */
[--C-:B0-----:R-:W-:Y:S01]  /*1e70*/  FFMA R45, R45, R24, R42.reuse ;  /* 0x000000182d2d7223 */ /* 0x101fe2000000002a */
[----:B------:R-:W-:Y:S01]  /*1e80*/  FSEL R40, R40, R91, !P4 ;  /* 0x0000005b28287208 */ /* 0x000fe20006000000 */
[----:B------:R-:W-:Y:S02]  /*1e90*/  HADD2.F32 R24, -RZ, R38.H1_H1 ;  /* 0x30000026ff187230 */ /* 0x000fe40000004100 */
[----:B------:R-:W-:Y:S01]  /*1ea0*/  FADD R91, R91, 1 ;  /* 0x3f8000005b5b7421 */ /* 0x000fe20000000000 */
[----:B------:R-:W-:Y:S02]  /*1eb0*/  FADD R42, R19, -R42 ;  /* 0x8000002a132a7221 */ /* 0x000fe40000000000 */
[----:B------:R-:W0:Y:S01]  /*1ec0*/  MUFU.RCP R40, R40 ;  /* 0x0000002800287308 */ /* 0x000e220000001000 */
[----:B------:R-:W-:Y:S01]  /*1ed0*/  FADD R43, R24, -R45 ;  /* 0x8000002d182b7221 */ /* 0x000fe20000000000 */
[C---:B------:R-:W-:Y:S01]  /*1ee0*/  FMUL R44, R91.reuse, 16777216 ;  /* 0x4b8000005b2c7820 */ /* 0x040fe20000400000 */
[C---:B------:R-:W-:Y:S01]  /*1ef0*/  FSETP.GEU.AND P5, PT, |R91|.reuse, 1.175494350822287508e-38, PT ;  /* 0x008000005b00780b */ /* 0x040fe20003fae200 */
[----:B------:R-:W-:Y:S01]  /*1f00*/  FADD R46, R91, 1 ;  /* 0x3f8000005b2e7421 */ /* 0x000fe20000000000 */
[----:B------:R-:W-:Y:S01]  /*1f10*/  FMUL R38, R43, 16777216 ;  /* 0x4b8000002b267820 */ /* 0x000fe20000400000 */
[----:B------:R-:W-:Y:S01]  /*1f20*/  FFMA R36, R13, R42, R36 ;  /* 0x0000002a0d247223 */ /* 0x000fe20000000024 */
[----:B------:R-:W-:-:S02]  /*1f30*/  FSEL R44, R44, R91, !P5 ;  /* 0x0000005b2c2c7208 */ /* 0x000fc40006800000 */
[----:B------:R-:W-:Y:S02]  /*1f40*/  MOV R91, R46 ;  /* 0x0000002e005b7202 */ /* 0x000fe40000000f00 */
[----:B------:R-:W-:Y:S01]  /*1f50*/  FSEL R38, R38, R43, !P4 ;  /* 0x0000002b26267208 */ /* 0x000fe20006000000 */
[----:B------:R-:W1:Y:S01]  /*1f60*/  MUFU.RCP R47, R44 ;  /* 0x0000002c002f7308 */ /* 0x000e620000001000 */
[----:B------:R-:W-:-:S03]  /*1f70*/  FSETP.GEU.AND P4, PT, |R46|, 1.175494350822287508e-38, PT ;  /* 0x008000002e00780b */ /* 0x000fc60003f8e200 */
[--C-:B0-----:R-:W-:Y:S01]  /*1f80*/  FFMA R38, R40, R38, R45.reuse ;  /* 0x0000002628267223 */ /* 0x101fe2000000002d */
[----:B------:R-:W-:-:S03]  /*1f90*/  FADD R45, R25, -R45 ;  /* 0x8000002d192d7221 */ /* 0x000fc60000000000 */
[----:B------:R-:W-:Y:S01]  /*1fa0*/  FADD R41, R31, -R38 ;  /* 0x800000261f297221 */ /* 0x000fe20000000000 */
[----:B------:R-:W-:-:S03]  /*1fb0*/  FFMA R36, R37, R45, R36 ;  /* 0x0000002d25247223 */ /* 0x000fc60000000024 */
[----:B------:R-:W-:Y:S02]  /*1fc0*/  FMUL R40, R41, 16777216 ;  /* 0x4b80000029287820 */ /* 0x000fe40000400000 */
[----:B------:R-:W-:-:S03]  /*1fd0*/  @!P4 FMUL R46, R46, 16777216 ;  /* 0x4b8000002e2ec820 */ /* 0x000fc60000400000 */
[----:B------:R-:W-:Y:S01]  /*1fe0*/  FSEL R40, R40, R41, !P5 ;  /* 0x0000002928287208 */ /* 0x000fe20006800000 */
[----:B------:R-:W0:Y:S04]  /*1ff0*/  MUFU.RCP R39, R46 ;  /* 0x0000002e00277308 */ /* 0x000e280000001000 */
[--C-:B-1----:R-:W-:Y:S01]  /*2000*/  FFMA R40, R47, R40, R38.reuse ;  /* 0x000000282f287223 */ /* 0x102fe20000000026 */
[----:B------:R-:W-:-:S03]  /*2010*/  FADD R38, R24, -R38 ;  /* 0x8000002618267221 */ /* 0x000fc60000000000 */
[----:B------:R-:W-:Y:S01]  /*2020*/  FADD R90, R32, -R40 ;  /* 0x80000028205a7221 */ /* 0x000fe20000000000 */
[----:B------:R-:W-:-:S03]  /*2030*/  FFMA R36, R43, R38, R36 ;  /* 0x000000262b247223 */ /* 0x000fc60000000024 */
[----:B------:R-:W-:-:S05]  /*2040*/  FMUL R11, R90, 16777216 ;  /* 0x4b8000005a0b7820 */ /* 0x000fca0000400000 */
[----:B------:R-:W-:Y:S01]  /*2050*/  FSEL R92, R11, R90, !P4 ;  /* 0x0000005a0b5c7208 */ /* 0x000fe20006000000 */
[----:B------:R-:W-:-:S04]  /*2060*/  FADD R11, R31, -R40 ;  /* 0x800000281f0b7221 */ /* 0x000fc80000000000 */
[----:B0-----:R-:W-:Y:S01]  /*2070*/  FFMA R92, R39, R92, R40 ;  /* 0x0000005c275c7223 */ /* 0x001fe20000000028 */
[----:B------:R-:W-:-:S03]  /*2080*/  FFMA R11, R41, R11, R36 ;  /* 0x0000000b290b7223 */ /* 0x000fc60000000024 */
[----:B------:R-:W-:-:S04]  /*2090*/  FADD R13, R32, -R92 ;  /* 0x8000005c200d7221 */ /* 0x000fc80000000000 */
[----:B------:R-:W-:-:S07]  /*20a0*/  FFMA R90, R90, R13, R11 ;  /* 0x0000000d5a5a7223 */ /* 0x000fce000000000b */
.L_x_6088:
[----:B------:R-:W-:Y:S05]  /*20b0*/  BSYNC.RECONVERGENT B0 ;  /* 0x0000000000007941 */ /* 0x000fea0003800200 */
.L_x_6087:
[----:B------:R-:W-:Y:S01]  /*20c0*/  BSSY.RECONVERGENT B0, `(.L_x_6089) ;  /* 0x0000083000007945 */ /* 0x000fe20003800200 */
[----:B------:R-:W-:Y:S01]  /*20d0*/  HFMA2 R80, -RZ, RZ, 0, 0 ;  /* 0x00000000ff507431 */ /* 0x000fe200000001ff */
[----:B------:R-:W-:Y:S02]  /*20e0*/  CS2R R78, SRZ ;  /* 0x00000000004e7805 */ /* 0x000fe4000001ff00 */
        /* <DEDUP_REMOVED lines=18> */
[----:B------:R-:W-:-:S02]  /*2210*/  IADD3.X R41, PT, PT, R22, R15, RZ, P6, !PT ;  /* 0x0000000f16297210 */ /* 0x000fc400037fe4ff */
[C---:B------:R-:W-:Y:S02]  /*2220*/  LEA R44, P5, R68.reuse, UR38, 0x1 ;  /* 0x00000026442c7c11 */ /* 0x040fe4000f8a08ff */
[----:B------:R-:W2:Y:S02]  /*2230*/  LDG.E.128 R36, desc[UR4][R36.64] ;  /* 0x0000000424247981 */ /* 0x000ea4000c1e1d00 */
[----:B------:R-:W-:Y:S02]  /*2240*/  LEA.HI.X R45, R68, UR39, RZ, 0x1, P5 ;  /* 0x00000027442d7c11 */ /* 0x000fe4000a8f0cff */
[----:B------:R-:W2:Y:S04]  /*2250*/  LDG.E.128 R40, desc[UR8][R40.64] ;  /* 0x0000000828287981 */ /* 0x000ea8000c1e1d00 */
[----:B------:R-:W3:Y:S01]  /*2260*/  LDG.E.128 R44, desc[UR6][R44.64+0xc00] ;  /* 0x000c00062c2c7981 */ /* 0x000ee2000c1e1d00 */
[----:B------:R-:W-:-:S04]  /*2270*/  FADD R91, R91, 1 ;  /* 0x3f8000005b5b7421 */ /* 0x000fc80000000000 */
[C---:B------:R-:W-:Y:S01]  /*2280*/  FMUL R26, R91.reuse, 16777216 ;  /* 0x4b8000005b1a7820 */ /* 0x040fe20000400000 */
[----:B------:R-:W-:-:S04]  /*2290*/  FSETP.GEU.AND P4, PT, |R91|, 1.175494350822287508e-38, PT ;  /* 0x008000005b00780b */ /* 0x000fc80003f8e200 */
[----:B------:R-:W-:Y:S01]  /*22a0*/  FSEL R21, R26, R91, !P4 ;  /* 0x0000005b1a157208 */ /* 0x000fe20006000000 */
[----:B------:R-:W-:-:S05]  /*22b0*/  FADD R91, R91, 1 ;  /* 0x3f8000005b5b7421 */ /* 0x000fca0000000000 */
[----:B------:R-:W0:Y:S01]  /*22c0*/  MUFU.RCP R21, R21 ;  /* 0x0000001500157308 */ /* 0x000e220000001000 */
[C---:B------:R-:W-:Y:S01]  /*22d0*/  FMUL R28, R91.reuse, 16777216 ;  /* 0x4b8000005b1c7820 */ /* 0x040fe20000400000 */
[----:B------:R-:W-:-:S04]  /*22e0*/  FSETP.GEU.AND P5, PT, |R91|, 1.175494350822287508e-38, PT ;  /* 0x008000005b00780b */ /* 0x000fc80003fae200 */
[----:B------:R-:W-:Y:S01]  /*22f0*/  FSEL R27, R28, R91, !P5 ;  /* 0x0000005b1c1b7208 */ /* 0x000fe20006800000 */
[----:B------:R-:W-:Y:S01]  /*2300*/  FADD R91, R91, 1 ;  /* 0x3f8000005b5b7421 */ /* 0x000fe20000000000 */
[----:B--2---:R-:W-:-:S04]  /*2310*/  HADD2 R22, R36, R40 ;  /* 0x0000002824167230 */ /* 0x004fc80000000000 */
[----:B---3--:R-:W-:-:S05]  /*2320*/  HFMA2 R22, R22, 1, 1, R44 ;  /* 0x3c003c0016167831 */ /* 0x008fca000000002c */
[----:B------:R-:W-:-:S05]  /*2330*/  HADD2.F32 R80, -RZ, R22.H0_H0 ;  /* 0x20000016ff507230 */ /* 0x000fca0000004100 */
[----:B------:R-:W-:-:S04]  /*2340*/  FADD R11, -R92, R80 ;  /* 0x000000505c0b7221 */ /* 0x000fc80000000100 */
[----:B------:R-:W-:Y:S01]  /*2350*/  FMUL R26, R11, 16777216 ;  /* 0x4b8000000b1a7820 */ /* 0x000fe20000400000 */
[----:B------:R-:W-:-:S04]  /*2360*/  HADD2.F32 R78, -RZ, R22.H1_H1 ;  /* 0x30000016ff4e7230 */ /* 0x000fc80000004100 */
[----:B------:R-:W-:Y:S01]  /*2370*/  FSEL R13, R26, R11, !P4 ;  /* 0x0000000b1a0d7208 */ /* 0x000fe20006000000 */
[----:B------:R-:W1:Y:S01]  /*2380*/  MUFU.RCP R36, R27 ;  /* 0x0000001b00247308 */ /* 0x000e620000001000 */
[----:B------:R-:W-:-:S03]  /*2390*/  HFMA2 R37, R37, 1, 1, R41 ;  /* 0x3c003c0025257831 */ /* 0x000fc60000000029 */
[----:B0-----:R-:W-:-:S04]  /*23a0*/  FFMA R13, R21, R13, R92 ;  /* 0x0000000d150d7223 */ /* 0x001fc8000000005c */
[----:B------:R-:W-:Y:S01]  /*23b0*/  FADD R26, R78, -R13 ;  /* 0x8000000d4e1a7221 */ /* 0x000fe20000000000 */
[C---:B------:R-:W-:Y:S01]  /*23c0*/  FMUL R22, R91.reuse, 16777216 ;  /* 0x4b8000005b167820 */ /* 0x040fe20000400000 */
[----:B------:R-:W-:Y:S02]  /*23d0*/  FSETP.GEU.AND P4, PT, |R91|, 1.175494350822287508e-38, PT ;  /* 0x008000005b00780b */ /* 0x000fe40003f8e200 */
[----:B------:R-:W-:Y:S01]  /*23e0*/  FMUL R21, R26, 16777216 ;  /* 0x4b8000001a157820 */ /* 0x000fe20000400000 */
[----:B------:R-:W-:Y:S01]  /*23f0*/  HADD2 R37, R37, R45 ;  /* 0x0000002d25257230 */ /* 0x000fe20000000000 */
[----:B------:R-:W-:-:S03]  /*2400*/  FSEL R40, R22, R91, !P4 ;  /* 0x0000005b16287208 */ /* 0x000fc60006000000 */
[----:B------:R-:W-:Y:S01]  /*2410*/  FSEL R28, R21, R26, !P5 ;  /* 0x0000001a151c7208 */ /* 0x000fe20006800000 */
[----:B------:R-:W-:Y:S02]  /*2420*/  HADD2.F32 R22, -RZ, R37.H0_H0 ;  /* 0x20000025ff167230 */ /* 0x000fe40000004100 */
[----:B------:R-:W0:Y:S02]  /*2430*/  MUFU.RCP R40, R40 ;  /* 0x0000002800287308 */ /* 0x000e240000001000 */
[----:B-1----:R-:W-:Y:S01]  /*2440*/  FFMA R29, R36, R28, R13 ;  /* 0x0000001c241d7223 */ /* 0x002fe2000000000d */
[----:B------:R-:W-:-:S03]  /*2450*/  FADD R91, R91, 1 ;  /* 0x3f8000005b5b7421 */ /* 0x000fc60000000000 */
[----:B------:R-:W-:Y:S01]  /*2460*/  FADD R28, R22, -R29 ;  /* 0x8000001d161c7221 */ /* 0x000fe20000000000 */
[----:B------:R-:W-:-:S03]  /*2470*/  FMUL R44, R91, 16777216 ;  /* 0x4b8000005b2c7820 */ /* 0x000fc60000400000 */
[----:B------:R-:W-:Y:S01]  /*2480*/  FMUL R21, R28, 16777216 ;  /* 0x4b8000001c157820 */ /* 0x000fe20000400000 */
[----:B------:R-:W-:-:S04]  /*2490*/  FSETP.GEU.AND P5, PT, |R91|, 1.175494350822287508e-38, PT ;  /* 0x008000005b00780b */ /* 0x000fc80003fae200 */
[----:B------:R-:W-:Y:S02]  /*24a0*/  FSEL R36, R21, R28, !P4 ;  /* 0x0000001c15247208 */ /* 0x000fe40006000000 */
[----:B------:R-:W-:Y:S01]  /*24b0*/  FSEL R44, R44, R91, !P5 ;  /* 0x0000005b2c2c7208 */ /* 0x000fe20006800000 */
[----:B------:R-:W-:Y:S02]  /*24c0*/  HADD2.F32 R21, -RZ, R37.H1_H1 ;  /* 0x30000025ff157230 */ /* 0x000fe40000004100 */
[----:B------:R-:W-:Y:S01]  /*24d0*/  FADD R13, R80, -R13 ;  /* 0x8000000d500d7221 */ /* 0x000fe20000000000 */
[----:B0-----:R-:W-:Y:S01]  /*24e0*/  FFMA R36, R40, R36, R29 ;  /* 0x0000002428247223 */ /* 0x001fe2000000001d */
[----:B------:R-:W0:Y:S01]  /*24f0*/  MUFU.RCP R37, R44 ;  /* 0x0000002c00257308 */ /* 0x000e220000001000 */
[----:B------:R-:W-:Y:S02]  /*2500*/  HFMA2 R38, R38, 1, 1, R42 ;  /* 0x3c003c0026267831 */ /* 0x000fe4000000002a */
[----:B------:R-:W-:Y:S01]  /*2510*/  FFMA R13, R11, R13, R90 ;  /* 0x0000000d0b0d7223 */ /* 0x000fe2000000005a */
[----:B------:R-:W-:Y:S01]  /*2520*/  FADD R11, R21, -R36 ;  /* 0x80000024150b7221 */ /* 0x000fe20000000000 */
[----:B------:R-:W-:-:S03]  /*2530*/  FADD R91, R91, 1 ;  /* 0x3f8000005b5b7421 */ /* 0x000fc60000000000 */
[----:B------:R-:W-:Y:S01]  /*2540*/  FMUL R40, R11, 16777216 ;  /* 0x4b8000000b287820 */ /* 0x000fe20000400000 */
[C---:B------:R-:W-:Y:S01]  /*2550*/  FMUL R42, R91.reuse, 16777216 ;  /* 0x4b8000005b2a7820 */ /* 0x040fe20000400000 */
[----:B------:R-:W-:Y:S01]  /*2560*/  FSETP.GEU.AND P4, PT, |R91|, 1.175494350822287508e-38, PT ;  /* 0x008000005b00780b */ /* 0x000fe20003f8e200 */
[----:B------:R-:W-:Y:S02]  /*2570*/  HADD2 R38, R38, R46 ;  /* 0x0000002e26267230 */ /* 0x000fe40000000000 */
[----:B------:R-:W-:Y:S02]  /*2580*/  FSEL R27, R40, R11, !P5 ;  /* 0x0000000b281b7208 */ /* 0x000fe40006800000 */
[----:B------:R-:W-:-:S03]  /*2590*/  FSEL R42, R42, R91, !P4 ;  /* 0x0000005b2a2a7208 */ /* 0x000fc60006000000 */
[----:B0-----:R-:W-:Y:S01]  /*25a0*/  FFMA R40, R37, R27, R36 ;  /* 0x0000001b25287223 */ /* 0x001fe20000000024 */
[----:B------:R-:W-:Y:S01]  /*25b0*/  HADD2.F32 R27, -RZ, R38.H0_H0 ;  /* 0x20000026ff1b7230 */ /* 0x000fe20000004100 */
[----:B------:R-:W0:Y:S01]  /*25c0*/  MUFU.RCP R41, R42 ;  /* 0x0000002a00297308 */ /* 0x000e220000001000 */
[----:B------:R-:W-:-:S03]  /*25d0*/  FADD R29, R78, -R29 ;  /* 0x8000001d4e1d7221 */ /* 0x000fc60000000000 */
[----:B------:R-:W-:Y:S01]  /*25e0*/  FADD R37, R27, -R40 ;  /* 0x800000281b257221 */ /* 0x000fe20000000000 */
[----:B------:R-:W-:Y:S01]  /*25f0*/  FFMA R13, R26, R29, R13 ;  /* 0x0000001d1a0d7223 */ /* 0x000fe2000000000d */
[----:B------:R-:W-:Y:S02]  /*2600*/  FADD R91, R91, 1 ;  /* 0x3f8000005b5b7421 */ /* 0x000fe40000000000 */
[----:B------:R-:W-:-:S05]  /*2610*/  FMUL R26, R37, 16777216 ;  /* 0x4b800000251a7820 */ /* 0x000fca0000400000 */
[----:B------:R-:W-:Y:S01]  /*2620*/  FSEL R29, R26, R37, !P4 ;  /* 0x000000251a1d7208 */ /* 0x000fe20006000000 */
[C---:B------:R-:W-:Y:S01]  /*2630*/  FMUL R26, R91.reuse, 16777216 ;  /* 0x4b8000005b1a7820 */ /* 0x040fe20000400000 */
[----:B------:R-:W-:-:S03]  /*2640*/  FSETP.GEU.AND P4, PT, |R91|, 1.175494350822287508e-38, PT ;  /* 0x008000005b00780b */ /* 0x000fc60003f8e200 */
[----:B0-----:R-:W-:Y:S01]  /*2650*/  FFMA R41, R41, R29, R40 ;  /* 0x0000001d29297223 */ /* 0x001fe20000000028 */
[----:B------:R-:W-:Y:S01]  /*2660*/  FSEL R29, R26, R91, !P4 ;  /* 0x0000005b1a1d7208 */ /* 0x000fe20006000000 */
[----:B------:R-:W-:Y:S02]  /*2670*/  HADD2.F32 R26, -RZ, R38.H1_H1 ;  /* 0x30000026ff1a7230 */ /* 0x000fe40000004100 */
[----:B------:R-:W-:Y:S01]  /*2680*/  HFMA2 R39, R39, 1, 1, R43 ;  /* 0x3c003c0027277831 */ /* 0x000fe2000000002b */
[----:B------:R-:W0:Y:S01]  /*2690*/  MUFU.RCP R42, R29 ;  /* 0x0000001d002a7308 */ /* 0x000e220000001000 */
[----:B------:R-:W-:Y:S01]  /*26a0*/  FADD R36, R22, -R36 ;  /* 0x8000002416247221 */ /* 0x000fe20000000000 */
[----:B------:R-:W-:Y:S01]  /*26b0*/  FADD R43, R26, -R41 ;  /* 0x800000291a2b7221 */ /* 0x000fe20000000000 */
[----:B------:R-:W-:Y:S02]  /*26c0*/  FADD R91, R91, 1 ;  /* 0x3f8000005b5b7421 */ /* 0x000fe40000000000 */
[----:B------:R-:W-:Y:S01]  /*26d0*/  FFMA R36, R28, R36, R13 ;  /* 0x000000241c247223 */ /* 0x000fe2000000000d */
[----:B------:R-:W-:Y:S01]  /*26e0*/  FMUL R28, R43, 16777216 ;  /* 0x4b8000002b1c7820 */ /* 0x000fe20000400000 */
[C---:B------:R-:W-:Y:S01]  /*26f0*/  FMUL R44, R91.reuse, 16777216 ;  /* 0x4b8000005b2c7820 */ /* 0x040fe20000400000 */
[----:B------:R-:W-:Y:S01]  /*2700*/  FSETP.GEU.AND P5, PT, |R91|, 1.175494350822287508e-38, PT ;  /* 0x008000005b00780b */ /* 0x000fe20003fae200 */
[----:B------:R-:W-:-:S02]  /*2710*/  HADD2 R39, R39, R47 ;  /* 0x0000002f27277230 */ /* 0x000fc40000000000 */
[----:B------:R-:W-:Y:S02]  /*2720*/  FSEL R38, R28, R43, !P4 ;  /* 0x0000002b1c267208 */ /* 0x000fe40006000000 */
[----:B------:R-:W-:Y:S01]  /*2730*/  FSEL R44, R44, R91, !P5 ;  /* 0x0000005b2c2c7208 */ /* 0x000fe20006800000 */
[----:B------:R-:W-:Y:S01]  /*2740*/  FADD R45, R91, 1 ;  /* 0x3f8000005b2d7421 */ /* 0x000fe20000000000 */
[----:B------:R-:W-:Y:S02]  /*2750*/  HADD2.F32 R28, -RZ, R39.H0_H0 ;  /* 0x20000027ff1c7230 */ /* 0x000fe40000004100 */
[----:B0-----:R-:W-:Y:S02]  /*2760*/  FFMA R13, R42, R38, R41 ;  /* 0x000000262a0d7223 */ /* 0x001fe40000000029 */
[----:B------:R-:W0:Y:S01]  /*2770*/  MUFU.RCP R44, R44 ;  /* 0x0000002c002c7308 */ /* 0x000e220000001000 */
[----:B------:R-:W-:Y:S01]  /*2780*/  FSETP.GEU.AND P4, PT, |R45|, 1.175494350822287508e-38, PT ;  /* 0x008000002d00780b */ /* 0x000fe20003f8e200 */
[----:B------:R-:W-:-:S04]  /*2790*/  FADD R38, R28, -R13 ;  /* 0x8000000d1c267221 */ /* 0x000fc80000000000 */
[----:B------:R-:W-:Y:S01]  /*27a0*/  FMUL R29, R38, 16777216 ;  /* 0x4b800000261d7820 */ /* 0x000fe20000400000 */
[----:B------:R-:W-:-:S04]  /*27b0*/  MOV R91, R45 ;  /* 0x0000002d005b7202 */ /* 0x000fc80000000f00 */
[----:B------:R-:W-:Y:S01]  /*27c0*/  FSEL R42, R29, R38, !P5 ;  /* 0x000000261d2a7208 */ /* 0x000fe20006800000 */
[----:B------:R-:W-:Y:S02]  /*27d0*/  HADD2.F32 R29, -RZ, R39.H1_H1 ;  /* 0x30000027ff1d7230 */ /* 0x000fe40000004100 */
[----:B------:R-:W-:Y:S02]  /*27e0*/  @!P4 FMUL R45, R45, 16777216 ;  /* 0x4b8000002d2dc820 */ /* 0x000fe40000400000 */
[----:B0-----:R-:W-:Y:S02]  /*27f0*/  FFMA R42, R44, R42, R13 ;  /* 0x0000002a2c2a7223 */ /* 0x001fe4000000000d */
[----:B------:R-:W0:Y:S01]  /*2800*/  MUFU.RCP R39, R45 ;  /* 0x0000002d00277308 */ /* 0x000e220000001000 */
[----:B------:R-:W-:Y:S01]  /*2810*/  FADD R40, R21, -R40 ;  /* 0x8000002815287221 */ /* 0x000fe20000000000 */
[----:B------:R-:W-:Y:S01]  /*2820*/  FADD R90, R29, -R42 ;  /* 0x8000002a1d5a7221 */ /* 0x000fe20000000000 */
[----:B------:R-:W-:-:S02]  /*2830*/  FADD R41, R27, -R41 ;  /* 0x800000291b297221 */ /* 0x000fc40000000000 */
[----:B------:R-:W-:Y:S01]  /*2840*/  FFMA R36, R11, R40, R36 ;  /* 0x000000280b247223 */ /* 0x000fe20000000024 */
[----:B------:R-:W-:Y:S01]  /*2850*/  FMUL R11, R90, 16777216 ;  /* 0x4b8000005a0b7820 */ /* 0x000fe20000400000 */
[----:B------:R-:W-:Y:S02]  /*2860*/  FADD R13, R26, -R13 ;  /* 0x8000000d1a0d7221 */ /* 0x000fe40000000000 */
[----:B------:R-:W-:Y:S02]  /*2870*/  FFMA R36, R37, R41, R36 ;  /* 0x0000002925247223 */ /* 0x000fe40000000024 */
[----:B------:R-:W-:Y:S02]  /*2880*/  FSEL R37, R11, R90, !P4 ;  /* 0x0000005a0b257208 */ /* 0x000fe40006000000 */
[----:B------:R-:W-:Y:S01]  /*2890*/  FFMA R13, R43, R13, R36 ;  /* 0x0000000d2b0d7223 */ /* 0x000fe20000000024 */
[--C-:B------:R-:W-:Y:S02]  /*28a0*/  FADD R11, R28, -R42.reuse ;  /* 0x8000002a1c0b7221 */ /* 0x100fe40000000000 */
[----:B0-----:R-:W-:-:S02]  /*28b0*/  FFMA R92, R39, R37, R42 ;  /* 0x00000025275c7223 */ /* 0x001fc4000000002a */
[----:B------:R-:W-:Y:S02]  /*28c0*/  FFMA R11, R38, R11, R13 ;  /* 0x0000000b260b7223 */ /* 0x000fe4000000000d */
[----:B------:R-:W-:-:S04]  /*28d0*/  FADD R13, R29, -R92 ;  /* 0x8000005c1d0d7221 */ /* 0x000fc80000000000 */
[----:B------:R-:W-:-:S07]  /*28e0*/  FFMA R90, R90, R13, R11 ;  /* 0x0000000d5a5a7223 */ /* 0x000fce000000000b */
.L_x_6090:
[----:B------:R-:W-:Y:S05]  /*28f0*/  BSYNC.RECONVERGENT B0 ;  /* 0x0000000000007941 */ /* 0x000fea0003800200 */
.L_x_6089:
[----:B------:R-:W-:Y:S01]  /*2900*/  BSSY.RECONVERGENT B0, `(.L_x_6091) ;  /* 0x0000083000007945 */ /* 0x000fe20003800200 */
        /* <DEDUP_REMOVED lines=31> */
[----:B------:R-:W0:Y:S02]  /*2b00*/  MUFU.RCP R61, R14 ;  /* 0x0000000e003d7308 */ /* 0x000e240000001000 */
        /* <DEDUP_REMOVED lines=10> */
[----:B------:R-:W1:Y:S01]  /*2bb0*/  MUFU.RCP R36, R36 ;  /* 0x0000002400247308 */ /* 0x000e620000001000 */
        /* <DEDUP_REMOVED lines=11> */
[--C-:B------:R-:W-:Y:S02]  /*2c70*/  HADD2.F32 R89, -RZ, R39.reuse.H0_H0 ;  /* 0x20000027ff597230 */ /* 0x100fe40000004100 */
[----:B------:R-:W-:Y:S01]  /*2c80*/  FSEL R15, R12, R13, !P4 ;  /* 0x0000000d0c0f7208 */ /* 0x000fe20006000000 */
[----:B------:R-:W-:Y:S01]  /*2c90*/  HADD2.F32 R79, -RZ, R39.H1_H1 ;  /* 0x30000027ff4f7230 */ /* 0x000fe20000004100 */
[----:B------:R-:W-:-:S03]  /*2ca0*/  FSETP.GEU.AND P4, PT, |R91|, 1.175494350822287508e-38, PT ;  /* 0x008000005b00780b */ /* 0x000fc60003f8e200 */
[----:B0-----:R-:W-:Y:S01]  /*2cb0*/  FFMA R15, R61, R15, R92 ;  /* 0x0000000f3d0f7223 */ /* 0x001fe2000000005c */
[----:B------:R-:W-:Y:S01]  /*2cc0*/  FSEL R40, R40, R91, !P4 ;  /* 0x0000005b28287208 */ /* 0x000fe20006000000 */
[----:B------:R-:W-:Y:S02]  /*2cd0*/  FADD R91, R91, 1 ;  /* 0x3f8000005b5b7421 */ /* 0x000fe40000000000 */
[----:B------:R-:W-:Y:S01]  /*2ce0*/  FADD R14, R81, -R15 ;  /* 0x8000000f510e7221 */ /* 0x000fe20000000000 */
[----:B------:R-:W0:Y:S01]  /*2cf0*/  MUFU.RCP R45, R40 ;  /* 0x00000028002d7308 */ /* 0x000e220000001000 */
[----:B------:R-:W-:Y:S02]  /*2d00*/  FMUL R44, R91, 16777216 ;  /* 0x4b8000005b2c7820 */ /* 0x000fe40000400000 */
[----:B------:R-:W-:-:S05]  /*2d10*/  FMUL R11, R14, 16777216 ;  /* 0x4b8000000e0b7820 */ /* 0x000fca0000400000 */
        /* <DEDUP_REMOVED lines=13> */
[--C-:B0-----:R-:W-:Y:S01]  /*2df0*/  FFMA R41, R45, R41, R36.reuse ;  /* 0x000000292d297223 */ /* 0x101fe20000000024 */
[----:B------:R-:W-:Y:S01]  /*2e00*/  FSEL R45, R42, R91, !P4 ;  /* 0x0000005b2a2d7208 */ /* 0x000fe20006000000 */
[----:B------:R-:W-:Y:S01]  /*2e10*/  FADD R91, R91, 1 ;  /* 0x3f8000005b5b7421 */ /* 0x000fe20000000000 */
[----:B------:R-:W-:Y:S01]  /*2e20*/  FADD R36, R81, -R36 ;  /* 0x8000002451247221 */ /* 0x000fe20000000000 */
[----:B------:R-:W-:-:S03]  /*2e30*/  FADD R12, R85, -R41 ;  /* 0x80000029550c7221 */ /* 0x000fc60000000000 */
[----:B------:R-:W0:Y:S01]  /*2e40*/  MUFU.RCP R45, R45 ;  /* 0x0000002d002d7308 */ /* 0x000e220000001000 */
[----:B------:R-:W-:Y:S01]  /*2e50*/  FMUL R37, R12, 16777216 ;  /* 0x4b8000000c257820 */ /* 0x000fe20000400000 */
[----:B------:R-:W-:-:S04]  /*2e60*/  FFMA R36, R14, R36, R15 ;  /* 0x000000240e247223 */ /* 0x000fc8000000000f */
[----:B------:R-:W-:-:S05]  /*2e70*/  FSEL R40, R37, R12, !P5 ;  /* 0x0000000c25287208 */ /* 0x000fca0006800000 */
[--C-:B-1----:R-:W-:Y:S01]  /*2e80*/  FFMA R40, R44, R40, R41.reuse ;  /* 0x000000282c287223 */ /* 0x102fe20000000029 */
[----:B------:R-:W-:-:S03]  /*2e90*/  FADD R41, R84, -R41 ;  /* 0x8000002954297221 */ /* 0x000fc60000000000 */
[----:B------:R-:W-:Y:S01]  /*2ea0*/  FADD R37, R86, -R40 ;  /* 0x8000002856257221 */ /* 0x000fe20000000000 */
[----:B------:R-:W-:-:S03]  /*2eb0*/  FFMA R41, R11, R41, R36 ;  /* 0x000000290b297223 */ /* 0x000fc60000000024 */
[----:B------:R-:W-:-:S05]  /*2ec0*/  FMUL R42, R37, 16777216 ;  /* 0x4b800000252a7820 */ /* 0x000fca0000400000 */
[----:B------:R-:W-:Y:S01]  /*2ed0*/  FSEL R13, R42, R37, !P4 ;  /* 0x000000252a0d7208 */ /* 0x000fe20006000000 */
[C---:B------:R-:W-:Y:S01]  /*2ee0*/  FMUL R42, R91.reuse, 16777216 ;  /* 0x4b8000005b2a7820 */ /* 0x040fe20000400000 */
[----:B------:R-:W-:-:S03]  /*2ef0*/  FSETP.GEU.AND P4, PT, |R91|, 1.175494350822287508e-38, PT ;  /* 0x008000005b00780b */ /* 0x000fc60003f8e200 */
[--C-:B0-----:R-:W-:Y:S01]  /*2f00*/  FFMA R13, R45, R13, R40.reuse ;  /* 0x0000000d2d0d7223 */ /* 0x101fe20000000028 */
[----:B------:R-:W-:Y:S01]  /*2f10*/  FSEL R42, R42, R91, !P4 ;  /* 0x0000005b2a2a7208 */ /* 0x000fe20006000000 */
[----:B------:R-:W-:Y:S01]  /*2f20*/  FADD R91, R91, 1 ;  /* 0x3f8000005b5b7421 */ /* 0x000fe20000000000 */
[----:B------:R-:W-:Y:S01]  /*2f30*/  FADD R40, R85, -R40 ;  /* 0x8000002855287221 */ /* 0x000fe20000000000 */
[----:B------:R-:W-:Y:S02]  /*2f40*/  FADD R38, R87, -R13 ;  /* 0x8000000d57267221 */ /* 0x000fe40000000000 */
[C---:B------:R-:W-:Y:S01]  /*2f50*/  FMUL R44, R91.reuse, 16777216 ;  /* 0x4b8000005b2c7820 */ /* 0x040fe20000400000 */
[----:B------:R-:W0:Y:S01]  /*2f60*/  MUFU.RCP R42, R42 ;  /* 0x0000002a002a7308 */ /* 0x000e220000001000 */
[----:B------:R-:W-:Y:S01]  /*2f70*/  FMUL R15, R38, 16777216 ;  /* 0x4b800000260f7820 */ /* 0x000fe20000400000 */
[C---:B------:R-:W-:Y:S01]  /*2f80*/  FSETP.GEU.AND P5, PT, |R91|.reuse, 1.175494350822287508e-38, PT ;  /* 0x008000005b00780b */ /* 0x040fe20003fae200 */
[----:B------:R-:W-:Y:S01]  /*2f90*/  FADD R45, R91, 1 ;  /* 0x3f8000005b2d7421 */ /* 0x000fe20000000000 */
[----:B------:R-:W-:-:S02]  /*2fa0*/  FFMA R40, R12, R40, R41 ;  /* 0x000000280c287223 */ /* 0x000fc40000000029 */
[----:B------:R-:W-:Y:S02]  /*2fb0*/  FSEL R14, R15, R38, !P4 ;  /* 0x000000260f0e7208 */ /* 0x000fe40006000000 */
[----:B------:R-:W-:Y:S02]  /*2fc0*/  FSEL R44, R44, R91, !P5 ;  /* 0x0000005b2c2c7208 */ /* 0x000fe40006800000 */
[----:B------:R-:W-:Y:S02]  /*2fd0*/  FSETP.GEU.AND P4, PT, |R45|, 1.175494350822287508e-38, PT ;  /* 0x008000002d00780b */ /* 0x000fe40003f8e200 */
[----:B------:R-:W1:Y:S01]  /*2fe0*/  MUFU.RCP R43, R44 ;  /* 0x0000002c002b7308 */ /* 0x000e620000001000 */
[----:B------:R-:W-:Y:S01]  /*2ff0*/  MOV R91, R45 ;  /* 0x0000002d005b7202 */ /* 0x000fe20000000f00 */
[--C-:B0-----:R-:W-:Y:S01]  /*3000*/  FFMA R14, R42, R14, R13.reuse ;  /* 0x0000000e2a0e7223 */ /* 0x101fe2000000000d */
[----:B------:R-:W-:-:S03]  /*3010*/  FADD R13, R86, -R13 ;  /* 0x8000000d560d7221 */ /* 0x000fc60000000000 */
[----:B------:R-:W-:Y:S01]  /*3020*/  FADD R42, R89, -R14 ;  /* 0x8000000e592a7221 */ /* 0x000fe20000000000 */
[----:B------:R-:W-:-:S04]  /*3030*/  FFMA R13, R37, R13, R40 ;  /* 0x0000000d250d7223 */ /* 0x000fc80000000028 */
[----:B------:R-:W-:Y:S01]  /*3040*/  @!P4 FMUL R45, R45, 16777216 ;  /* 0x4b8000002d2dc820 */ /* 0x000fe20000400000 */
[----:B------:R-:W-:-:S03]  /*3050*/  FMUL R15, R42, 16777216 ;  /* 0x4b8000002a0f7820 */ /* 0x000fc60000400000 */
[----:B------:R-:W0:Y:S02]  /*3060*/  MUFU.RCP R39, R45 ;  /* 0x0000002d00277308 */ /* 0x000e240000001000 */
[----:B------:R-:W-:-:S05]  /*3070*/  FSEL R15, R15, R42, !P5 ;  /* 0x0000002a0f0f7208 */ /* 0x000fca0006800000 */
        /* <DEDUP_REMOVED lines=11> */
.L_x_6092:
[----:B------:R-:W-:Y:S05]  /*3130*/  BSYNC.RECONVERGENT B0 ;  /* 0x0000000000007941 */ /* 0x000fea0003800200 */
.L_x_6091:
[----:B------:R-:W-:-:S03]  /*3140*/  UMOV UR4, 0xffffffff ;  /* 0xffffffff00047882 */ /* 0x000fc60000000000 */
[----:B------:R-:W-:Y:S05]  /*3150*/  BRA.DIV UR4, `(.L_x_6093) ;  /* 0x0000001e04f47947 */ /* 0x000fea000b800000 */
[----:B------:R0:W1:Y:S04]  /*3160*/  SHFL.DOWN PT, R37, R92, 0x10, 0x1f ;  /* 0x0a001f005c257f89 */ /* 0x00006800000e0000 */
[----:B------:R0:W2:Y:S04]  /*3170*/  SHFL.DOWN PT, R36, R90, 0x10, 0x1f ;  /* 0x0a001f005a247f89 */ /* 0x0000a800000e0000 */
[----:B------:R0:W3:Y:S02]  /*3180*/  SHFL.DOWN PT, R14, R91, 0x10, 0x1f ;  /* 0x0a001f005b0e7f89 */ /* 0x0000e400000e0000 */
.L_x_6126:
        /* <DEDUP_REMOVED lines=17> */
.L_x_6095:
[----:B------:R-:W-:Y:S05]  /*32a0*/  BSYNC.RECONVERGENT B0 ;  /* 0x0000000000007941 */ /* 0x000fea0003800200 */
.L_x_6094:
[----:B------:R-:W-:-:S03]  /*32b0*/  UMOV UR4, 0xffffffff ;  /* 0xffffffff00047882 */ /* 0x000fc60000000000 */
[----:B------:R-:W-:Y:S05]  /*32c0*/  BRA.DIV UR4, `(.L_x_6096) ;  /* 0x0000001e04f47947 */ /* 0x000fea000b800000 */
[----:B-1----:R1:W3:Y:S04]  /*32d0*/  SHFL.DOWN PT, R37, R92, 0x8, 0x1f ;  /* 0x09001f005c257f89 */ /* 0x0022e800000e0000 */
[----:B--2---:R1:W2:Y:S04]  /*32e0*/  SHFL.DOWN PT, R36, R90, 0x8, 0x1f ;  /* 0x09001f005a247f89 */ /* 0x0042a800000e0000 */
[----:B------:R1:W4:Y:S02]  /*32f0*/  SHFL.DOWN PT, R14, R91, 0x8, 0x1f ;  /* 0x09001f005b0e7f89 */ /* 0x00032400000e0000 */
.L_x_6131:
        /* <DEDUP_REMOVED lines=17> */
.L_x_6098:
[----:B------:R-:W-:Y:S05]  /*3410*/  BSYNC.RECONVERGENT B0 ;  /* 0x0000000000007941 */ /* 0x000fea0003800200 */
.L_x_6097:
[----:B------:R-:W-:-:S03]  /*3420*/  UMOV UR4, 0xffffffff ;  /* 0xffffffff00047882 */ /* 0x000fc60000000000 */
[----:B------:R-:W-:Y:S05]  /*3430*/  BRA.DIV UR4, `(.L_x_6099) ;  /* 0x0000001e04f47947 */ /* 0x000fea000b800000 */
[----:B---3--:R3:W4:Y:S04]  /*3440*/  SHFL.DOWN PT, R37, R92, 0x4, 0x1f ;  /* 0x08801f005c257f89 */ /* 0x00872800000e0000 */
[----:B--2---:R3:W2:Y:S04]  /*3450*/  SHFL.DOWN PT, R36, R90, 0x4, 0x1f ;  /* 0x08801f005a247f89 */ /* 0x0046a800000e0000 */
[----:B------:R3:W0:Y:S02]  /*3460*/  SHFL.DOWN PT, R14, R91, 0x4, 0x1f ;  /* 0x08801f005b0e7f89 */ /* 0x00062400000e0000 */
.L_x_6136:
        /* <DEDUP_REMOVED lines=17> */
.L_x_6101:
[----:B------:R-:W-:Y:S05]  /*3580*/  BSYNC.RECONVERGENT B0 ;  /* 0x0000000000007941 */ /* 0x000fea0003800200 */
.L_x_6100:
[----:B------:R-:W-:-:S03]  /*3590*/  UMOV UR4, 0xffffffff ;  /* 0xffffffff00047882 */ /* 0x000fc60000000000 */
[----:B------:R-:W-:Y:S05]  /*35a0*/  BRA.DIV UR4, `(.L_x_6102) ;  /* 0x0000001e04f47947 */ /* 0x000fea000b800000 */
[----:B----4-:R0:W4:Y:S04]  /*35b0*/  SHFL.DOWN PT, R37, R92, 0x2, 0x1f ;  /* 0x08401f005c257f89 */ /* 0x01012800000e0000 */
[----:B--2---:R0:W2:Y:S04]  /*35c0*/  SHFL.DOWN PT, R36, R90, 0x2, 0x1f ;  /* 0x08401f005a247f89 */ /* 0x0040a800000e0000 */
[----:B------:R0:W0:Y:S02]  /*35d0*/  SHFL.DOWN PT, R14, R91, 0x2, 0x1f ;  /* 0x08401f005b0e7f89 */ /* 0x00002400000e0000 */
.L_x_6141:
        /* <DEDUP_REMOVED lines=17> */
.L_x_6104:
[----:B------:R-:W-:Y:S05]  /*36f0*/  BSYNC.RECONVERGENT B0 ;  /* 0x0000000000007941 */ /* 0x000fea0003800200 */
.L_x_6103:
[----:B------:R-:W-:-:S03]  /*3700*/  UMOV UR4, 0xffffffff ;  /* 0xffffffff00047882 */ /* 0x000fc60000000000 */
[----:B------:R-:W-:Y:S05]  /*3710*/  BRA.DIV UR4, `(.L_x_6105) ;  /* 0x0000001e04f47947 */ /* 0x000fea000b800000 */
[----:B----4-:R0:W4:Y:S04]  /*3720*/  SHFL.DOWN PT, R37, R92, 0x1, 0x1f ;  /* 0x08201f005c257f89 */ /* 0x01012800000e0000 */
[----:B--2---:R0:W2:Y:S04]  /*3730*/  SHFL.DOWN PT, R36, R90, 0x1, 0x1f ;  /* 0x08201f005a247f89 */ /* 0x0040a800000e0000 */
[----:B------:R0:W0:Y:S02]  /*3740*/  SHFL.DOWN PT, R14, R91, 0x1, 0x1f ;  /* 0x08201f005b0e7f89 */ /* 0x00002400000e0000 */
.L_x_6146:
        /* <DEDUP_REMOVED lines=17> */
.L_x_6107:
[----:B------:R-:W-:Y:S05]  /*3860*/  BSYNC.RECONVERGENT B0 ;  /* 0x0000000000007941 */ /* 0x000fea0003800200 */
.L_x_6106:
[----:B------:R-:W-:-:S03]  /*3870*/  UMOV UR4, 0xffffffff ;  /* 0xffffffff00047882 */ /* 0x000fc60000000000 */
[----:B------:R-:W-:Y:S05]  /*3880*/  BRA.DIV UR4, `(.L_x_6108) ;  /* 0x0000001e04f47947 */ /* 0x000fea000b800000 */
[----:B-1-3--:R-:W0:Y:S04]  /*3890*/  SHFL.IDX PT, R92, R92, RZ, 0x1f ;  /* 0x00001fff5c5c7589 */ /* 0x00ae2800000e0000 */
[----:B------:R-:W1:Y:S04]  /*38a0*/  SHFL.IDX PT, R90, R90, RZ, 0x1f ;  /* 0x00001fff5a5a7589 */ /* 0x000e6800000e0000 */
[----:B------:R3:W0:Y:S02]  /*38b0*/  SHFL.IDX PT, R14, R91, RZ, 0x1f ;  /* 0x00001fff5b0e7589 */ /* 0x00062400000e0000 */
.L_x_6151:
        /* <DEDUP_REMOVED lines=28> */
.L_x_6109:
[----:B------:R-:W0:Y:S02]  /*3a80*/  MUFU.RSQ R11, R11 ;  /* 0x0000000b000b7308 */ /* 0x000e240000001400 */
.L_x_6110:
[----:B------:R-:W1:Y:S01]  /*3a90*/  LDC.64 R60, c[0x0][0x3b0] ;  /* 0x0000ec00ff3c7b82 */ /* 0x000e620000000a00 */
[----:B------:R-:W-:Y:S01]  /*3aa0*/  ISETP.NE.AND P4, PT, R0, RZ, PT ;  /* 0x000000ff0000720c */ /* 0x000fe20003f85270 */
[----:B------:R-:W-:Y:S06]  /*3ab0*/  BSSY.RECONVERGENT B0, `(.L_x_6111) ;  /* 0x000000f000007945 */ /* 0x000fec0003800200 */
[----:B------:R-:W0:Y:S06]  /*3ac0*/  LDC.64 R14, c[0x0][0x3b8] ;  /* 0x0000ee00ff0e7b82 */ /* 0x000e2c0000000a00 */
[----:B------:R-:W-:Y:S05]  /*3ad0*/  @P4 BRA `(.L_x_6112) ;  /* 0x0000000000304947 */ /* 0x000fea0003800000 */
[----:B------:R-:W-:Y:S02]  /*3ae0*/  SHF.L.U32 R12, R2, 0x2, RZ ;  /* 0x00000002020c7819 */ /* 0x000fe400000006ff */
[C---:B------:R-:W-:Y:S02]  /*3af0*/  R2UR UR4, R82.reuse ;  /* 0x00000000520472ca */ /* 0x040fe400000e0000 */
[C---:B------:R-:W-:Y:S02]  /*3b00*/  R2UR UR5, R83.reuse ;  /* 0x00000000530572ca */ /* 0x040fe400000e0000 */
[----:B------:R-:W-:Y:S02]  /*3b10*/  R2UR UR6, R82 ;  /* 0x00000000520672ca */ /* 0x000fe400000e0000 */
[----:B------:R-:W-:Y:S02]  /*3b20*/  R2UR UR7, R83 ;  /* 0x00000000530772ca */ /* 0x000fe400000e0000 */
[----:B------:R-:W-:-:S02]  /*3b30*/  SHF.L.U64.HI R13, R2, 0x2, R75 ;  /* 0x00000002020d7819 */ /* 0x000fc4000001024b */
[C---:B--2---:R-:W-:Y:S02]  /*3b40*/  IADD3 R36, P4, PT, R12.reuse, UR40, RZ ;  /* 0x000000280c247c10 */ /* 0x044fe4000ff9e0ff */
[----:B------:R-:W-:Y:S02]  /*3b50*/  IADD3 R12, P5, PT, R12, UR42, RZ ;  /* 0x0000002a0c0c7c10 */ /* 0x000fe4000ffbe0ff */
[C---:B----4-:R-:W-:Y:S02]  /*3b60*/  IADD3.X R37, PT, PT, R13.reuse, UR41, RZ, P4, !PT ;  /* 0x000000290d257c10 */ /* 0x050fe4000a7fe4ff */
[----:B------:R-:W-:-:S03]  /*3b70*/  IADD3.X R13, PT, PT, R13, UR43, RZ, P5, !PT ;  /* 0x0000002b0d0d7c10 */ /* 0x000fc6000affe4ff */
[----:B------:R2:W-:Y:S04]  /*3b80*/  STG.E desc[UR4][R36.64], R92 ;  /* 0x0000005c24007986 */ /* 0x0005e8000c101904 */
[----:B0-----:R2:W-:Y:S02]  /*3b90*/  STG.E desc[UR6][R12.64], R11 ;  /* 0x0000000b0c007986 */ /* 0x0015e4000c101906 */
.L_x_6112:
[----:B------:R-:W-:Y:S05]  /*3ba0*/  BSYNC.RECONVERGENT B0 ;  /* 0x0000000000007941 */ /* 0x000fea0003800200 */
.L_x_6111:
[C---:B------:R-:W-:Y:S01]  /*3bb0*/  R2UR UR4, R82.reuse ;  /* 0x00000000520472ca */ /* 0x040fe200000e0000 */
[----:B--2---:R-:W2:Y:S01]  /*3bc0*/  LDC.64 R12, c[0x0][0x3a8] ;  /* 0x0000ea00ff0c7b82 */ /* 0x004ea20000000a00 */
[C---:B------:R-:W-:Y:S02]  /*3bd0*/  R2UR UR5, R83.reuse ;  /* 0x00000000530572ca */ /* 0x040fe400000e0000 */
[----:B------:R-:W-:Y:S02]  /*3be0*/  R2UR UR6, R82 ;  /* 0x00000000520672ca */ /* 0x000fe400000e0000 */
[----:B------:R-:W-:Y:S02]  /*3bf0*/  R2UR UR7, R83 ;  /* 0x00000000530772ca */ /* 0x000fe400000e0000 */
[----:B------:R-:W-:-:S05]  /*3c00*/  SHF.L.U32 R68, R0, 0x3, RZ ;  /* 0x0000000300447819 */ /* 0x000fca00000006ff */
[----:B-1----:R-:W-:-:S04]  /*3c10*/  IMAD.WIDE.U32 R60, R68, 0x2, R60 ;  /* 0x00000002443c7825 */ /* 0x002fc800078e003c */
[----:B0-----:R-:W-:Y:S01]  /*3c20*/  IMAD.WIDE.U32 R14, R68, 0x2, R14 ;  /* 0x00000002440e7825 */ /* 0x001fe200078e000e */
[----:B----4-:R-:W4:Y:S04]  /*3c30*/  LDG.E.128 R36, desc[UR4][R60.64] ;  /* 0x000000043c247981 */ /* 0x010f28000c1e1d00 */
[----:B------:R-:W4:Y:S01]  /*3c40*/  LDG.E.128 R40, desc[UR6][R14.64] ;  /* 0x000000060e287981 */ /* 0x000f22000c1e1d00 */
[--C-:B------:R-:W-:Y:S01]  /*3c50*/  FADD R44, R77, -R92.reuse ;  /* 0x8000005c4d2c7221 */ /* 0x100fe20000000000 */
[--C-:B------:R-:W-:Y:S01]  /*3c60*/  FADD R76, R76, -R92.reuse ;  /* 0x8000005c4c4c7221 */ /* 0x100fe20000000000 */
[-C--:B--2---:R-:W-:Y:S02]  /*3c70*/  IMAD R75, R75, R12.reuse, RZ ;  /* 0x0000000c4b4b7224 */ /* 0x084fe400078e02ff */
[----:B------:R-:W-:Y:S01]  /*3c80*/  FADD R74, R74, -R92 ;  /* 0x8000005c4a4a7221 */ /* 0x000fe20000000000 */
[-C--:B------:R-:W-:Y:S01]  /*3c90*/  FMUL R44, R44, R11.reuse ;  /* 0x0000000b2c2c7220 */ /* 0x080fe20000400000 */
[----:B------:R-:W-:Y:S01]  /*3ca0*/  FMUL R45, R76, R11 ;  /* 0x0000000b4c2d7220 */ /* 0x000fe20000400000 */
[----:B------:R-:W-:-:S04]  /*3cb0*/  IMAD.WIDE.U32 R76, R2, R12, R94 ;  /* 0x0000000c024c7225 */ /* 0x000fc800078e005e */
[--C-:B------:R-:W-:Y:S01]  /*3cc0*/  FADD R12, R73, -R92.reuse ;  /* 0x8000005c490c7221 */ /* 0x100fe20000000000 */
[--C-:B------:R-:W-:Y:S01]  /*3cd0*/  FADD R72, R72, -R92.reuse ;  /* 0x8000005c48487221 */ /* 0x100fe20000000000 */
[----:B------:R-:W-:Y:S01]  /*3ce0*/  FMUL R74, R74, R11 ;  /* 0x0000000b4a4a7220 */ /* 0x000fe20000400000 */
[----:B------:R-:W-:Y:S01]  /*3cf0*/  F2FP.F16.F32.PACK_AB R44, R45, R44 ;  /* 0x0000002c2d2c723e */ /* 0x000fe200000000ff */
[----:B------:R-:W-:Y:S02]  /*3d00*/  IMAD R75, R2, R13, R75 ;  /* 0x0000000d024b7224 */ /* 0x000fe400078e024b */
[-C--:B------:R-:W-:Y:S01]  /*3d10*/  FMUL R13, R12, R11.reuse ;  /* 0x0000000b0c0d7220 */ /* 0x080fe20000400000 */
[-C--:B------:R-:W-:Y:S01]  /*3d20*/  FMUL R72, R72, R11.reuse ;  /* 0x0000000b48487220 */ /* 0x080fe20000400000 */
[----:B------:R-:W-:Y:S01]  /*3d30*/  FADD R70, R70, -R92 ;  /* 0x8000005c46467221 */ /* 0x000fe20000000000 */
[----:B------:R-:W-:Y:S02]  /*3d40*/  R2UR UR8, R82 ;  /* 0x00000000520872ca */ /* 0x000fe400000e0000 */
[----:B------:R-:W-:Y:S01]  /*3d50*/  F2FP.F16.F32.PACK_AB R74, R13, R74 ;  /* 0x0000004a0d4a723e */ /* 0x000fe200000000ff */
[----:B------:R-:W-:Y:S01]  /*3d60*/  FMUL R70, R70, R11 ;  /* 0x0000000b46467220 */ /* 0x000fe20000400000 */
[----:B------:R-:W0:Y:S01]  /*3d70*/  LDC.64 R12, c[0x0][0x3a0] ;  /* 0x0000e800ff0c7b82 */ /* 0x000e220000000a00 */
[----:B------:R-:W-:Y:S01]  /*3d80*/  R2UR UR9, R83 ;  /* 0x00000000530972ca */ /* 0x000fe200000e0000 */
[----:B----4-:R-:W-:-:S02]  /*3d90*/  HFMA2 R44, R44, R36, R40 ;  /* 0x000000242c2c7231 */ /* 0x010fc40000000028 */
[----:B------:R-:W-:-:S04]  /*3da0*/  FADD R36, R71, -R92 ;  /* 0x8000005c47247221 */ /* 0x000fc80000000000 */
[----:B------:R-:W-:Y:S01]  /*3db0*/  FMUL R45, R36, R11 ;  /* 0x0000000b242d7220 */ /* 0x000fe20000400000 */
[----:B------:R-:W-:-:S04]  /*3dc0*/  FADD R36, R69, -R92 ;  /* 0x8000005c45247221 */ /* 0x000fc80000000000 */
[----:B------:R-:W-:Y:S01]  /*3dd0*/  F2FP.F16.F32.PACK_AB R46, R45, R72 ;  /* 0x000000482d2e723e */ /* 0x000fe200000000ff */
[----:B------:R-:W-:Y:S01]  /*3de0*/  FMUL R45, R36, R11 ;  /* 0x0000000b242d7220 */ /* 0x000fe20000400000 */
[----:B------:R-:W-:-:S04]  /*3df0*/  IADD3 R72, PT, PT, R77, R75, RZ ;  /* 0x0000004b4d487210 */ /* 0x000fc80007ffe0ff */
[----:B------:R-:W-:Y:S01]  /*3e00*/  SHF.R.S32.HI R47, RZ, 0x1f, R72 ;  /* 0x0000001fff2f7819 */ /* 0x000fe20000011448 */
[----:B------:R-:W-:-:S03]  /*3e10*/  HFMA2 R46, R46, R38, R42 ;  /* 0x000000262e2e7231 */ /* 0x000fc6000000002a */
[----:B------:R-:W-:Y:S02]  /*3e20*/  LEA.HI R36, P4, R47, R76, RZ, 0x3 ;  /* 0x0000004c2f247211 */ /* 0x000fe400078918ff */
[----:B------:R-:W-:Y:S02]  /*3e30*/  F2FP.F16.F32.PACK_AB R47, R45, R70 ;  /* 0x000000462d2f723e */ /* 0x000fe400000000ff */
[C---:B------:R-:W-:Y:S02]  /*3e40*/  SHF.L.U32 R71, R36.reuse, 0x1, RZ ;  /* 0x0000000124477819 */ /* 0x040fe400000006ff */
[----:B------:R-:W-:Y:S01]  /*3e50*/  IADD3.X R45, PT, PT, RZ, R72, RZ, P4, !PT ;  /* 0x00000048ff2d7210 */ /* 0x000fe200027fe4ff */
[----:B------:R-:W-:Y:S01]  /*3e60*/  HFMA2 R47, R47, R39, R43 ;  /* 0x000000272f2f7231 */ /* 0x000fe2000000002b */
[----:B------:R-:W-:Y:S02]  /*3e70*/  LOP3.LUT R71, R71, 0xfffffff0, RZ, 0xc0, !PT ;  /* 0xfffffff047477812 */ /* 0x000fe400078ec0ff */
[----:B------:R-:W-:Y:S01]  /*3e80*/  SHF.L.U64.HI R36, R36, 0x1, R45 ;  /* 0x0000000124247819 */ /* 0x000fe2000001022d */
[----:B------:R-:W-:Y:S01]  /*3e90*/  HFMA2 R45, R74, R37, R41 ;  /* 0x000000254a2d7231 */ /* 0x000fe20000000029 */
[----:B0-----:R-:W-:-:S04]  /*3ea0*/  IADD3 R70, P4, PT, R71, R12, RZ ;  /* 0x0000000c47467210 */ /* 0x001fc80007f9e0ff */
[----:B------:R-:W-:-:S05]  /*3eb0*/  IADD3.X R71, PT, PT, R36, R13, RZ, P4, !PT ;  /* 0x0000000d24477210 */ /* 0x000fca00027fe4ff */
        /* <DEDUP_REMOVED lines=12> */
[--C-:B0-----:R-:W-:Y:S01]  /*3f80*/  FADD R44, R59, -R92.reuse ;  /* 0x8000005c3b2c7221 */ /* 0x101fe20000000000 */
[--C-:B------:R-:W-:Y:S01]  /*3f90*/  FADD R46, R63, -R92.reuse ;  /* 0x8000005c3f2e7221 */ /* 0x100fe20000000000 */
[-C--:B------:R-:W-:Y:S01]  /*3fa0*/  FMUL R62, R62, R11.reuse ;  /* 0x0000000b3e3e7220 */ /* 0x080fe20000400000 */
[----:B------:R-:W-:Y:S01]  /*3fb0*/  LEA.HI R69, P4, R69, R90, RZ, 0x3 ;  /* 0x0000005a45457211 */ /* 0x000fe200078918ff */
[-C--:B------:R-:W-:Y:S01]  /*3fc0*/  FMUL R45, R44, R11.reuse ;  /* 0x0000000b2c2d7220 */ /* 0x080fe20000400000 */
[----:B------:R-:W-:Y:S01]  /*3fd0*/  FMUL R47, R46, R11 ;  /* 0x0000000b2e2f7220 */ /* 0x000fe20000400000 */
[----:B------:R-:W-:Y:S01]  /*3fe0*/  FADD R58, R58, -R92 ;  /* 0x8000005c3a3a7221 */ /* 0x000fe20000000000 */
        /* <DEDUP_REMOVED lines=62> */
[--C-:B------:R-:W-:Y:S01]  /*43d0*/  FADD R52, R3, -R92.reuse ;  /* 0x8000005c03347221 */ /* 0x100fe20000000000 */
[--C-:B------:R-:W-:Y:S01]  /*43e0*/  FADD R4, R4, -R92.reuse ;  /* 0x8000005c04047221 */ /* 0x100fe20000000000 */
[-C--:B------:R-:W-:Y:S01]  /*43f0*/  FMUL R7, R8, R11.reuse ;  /* 0x0000000b08077220 */ /* 0x080fe20000400000 */
[-C--:B------:R-:W-:Y:S01]  /*4400*/  FMUL R54, R54, R11.reuse ;  /* 0x0000000b36367220 */ /* 0x080fe20000400000 */
[-C--:B------:R-:W-:Y:S01]  /*4410*/  FMUL R5, R6, R11.reuse ;  /* 0x0000000b06057220 */ /* 0x080fe20000400000 */
[----:B0-----:R-:W-:Y:S01]  /*4420*/  IADD3 R45, P4, PT, R76, 0x300, RZ ;  /* 0x000003004c2d7810 */ /* 0x001fe20007f9e0ff */
[-C--:B------:R-:W-:Y:S01]  /*4430*/  FMUL R52, R52, R11.reuse ;  /* 0x0000000b34347220 */ /* 0x080fe20000400000 */
[-C--:B------:R-:W-:Y:S01]  /*4440*/  FMUL R3, R4, R11.reuse ;  /* 0x0000000b04037220 */ /* 0x080fe20000400000 */
[--C-:B------:R-:W-:Y:S01]  /*4450*/  FADD R58, R9, -R92.reuse ;  /* 0x8000005c093a7221 */ /* 0x100fe20000000000 */
[----:B------:R-:W-:Y:S01]  /*4460*/  IADD3.X R8, PT, PT, RZ, R72, RZ, P4, !PT ;  /* 0x00000048ff087210 */ /* 0x000fe200027fe4ff */
[----:B------:R-:W-:Y:S01]  /*4470*/  FADD R10, R10, -R92 ;  /* 0x8000005c0a0a7221 */ /* 0x000fe20000000000 */
[----:B------:R-:W-:Y:S01]  /*4480*/  F2FP.F16.F32.PACK_AB R5, R5, R54 ;  /* 0x000000360505723e */ /* 0x000fe200000000ff */
[-C--:B------:R-:W-:Y:S01]  /*4490*/  FMUL R56, R56, R11.reuse ;  /* 0x0000000b38387220 */ /* 0x080fe20000400000 */
[----:B------:R-:W-:Y:S01]  /*44a0*/  SHF.R.S32.HI R4, RZ, 0x1f, R8 ;  /* 0x0000001fff047819 */ /* 0x000fe20000011408 */
[-C--:B------:R-:W-:Y:S01]  /*44b0*/  FMUL R58, R58, R11.reuse ;  /* 0x0000000b3a3a7220 */ /* 0x080fe20000400000 */
[----:B------:R-:W-:Y:S01]  /*44c0*/  F2FP.F16.F32.PACK_AB R3, R3, R52 ;  /* 0x000000340303723e */ /* 0x000fe200000000ff */
[----:B------:R-:W-:Y:S01]  /*44d0*/  FMUL R9, R10, R11 ;  /* 0x0000000b0a097220 */ /* 0x000fe20000400000 */
[----:B------:R-:W-:Y:S01]  /*44e0*/  LEA.HI R4, P4, R4, R45, RZ, 0x3 ;  /* 0x0000002d04047211 */ /* 0x000fe200078918ff */
[C---:B------:R-:W-:Y:S01]  /*44f0*/  FADD R54, -R92.reuse, R16 ;  /* 0x000000105c367221 */ /* 0x040fe20000000100 */
[----:B------:R-:W-:Y:S01]  /*4500*/  F2FP.F16.F32.PACK_AB R7, R7, R56 ;  /* 0x000000380707723e */ /* 0x000fe200000000ff */
[C---:B------:R-:W-:Y:S01]  /*4510*/  FADD R6, -R92.reuse, R34 ;  /* 0x000000225c067221 */ /* 0x040fe20000000100 */
[----:B------:R-:W-:Y:S01]  /*4520*/  F2FP.F16.F32.PACK_AB R9, R9, R58 ;  /* 0x0000003a0909723e */ /* 0x000fe200000000ff */
[C---:B------:R-:W-:Y:S01]  /*4530*/  FADD R18, -R92.reuse, R18 ;  /* 0x000000125c127221 */ /* 0x040fe20000000100 */
[C---:B------:R-:W-:Y:S01]  /*4540*/  FADD R44, -R92.reuse, R33 ;  /* 0x000000215c2c7221 */ /* 0x040fe20000000100 */
        /* <DEDUP_REMOVED lines=29> */
[----:B------:R-:W-:Y:S01]  /*4720*/  FMUL R27, R50, R11 ;  /* 0x0000000b321b7220 */ /* 0x000fe20000400000 */
[----:B--2---:R-:W-:Y:S01]  /*4730*/  HFMA2 R37, R5, R37, R41 ;  /* 0x0000002505257231 */ /* 0x004fe20000000029 */
[C---:B------:R-:W-:Y:S01]  /*4740*/  SHF.L.U32 R5, R4.reuse, 0x1, RZ ;  /* 0x0000000104057819 */ /* 0x040fe200000006ff */
[----:B------:R-:W-:Y:S01]  /*4750*/  HFMA2 R36, R3, R36, R40 ;  /* 0x0000002403247231 */ /* 0x000fe20000000028 */
[----:B------:R-:W-:Y:S01]  /*4760*/  IADD3.X R3, PT, PT, RZ, R8, RZ, P4, !PT ;  /* 0x00000008ff037210 */ /* 0x000fe200027fe4ff */
[----:B------:R-:W-:Y:S01]  /*4770*/  HFMA2 R38, R7, R38, R42 ;  /* 0x0000002607267231 */ /* 0x000fe2000000002a */
[----:B------:R-:W-:Y:S01]  /*4780*/  LOP3.LUT R5, R5, 0xfffffff0, RZ, 0xc0, !PT ;  /* 0xfffffff005057812 */ /* 0x000fe200078ec0ff */
[----:B------:R-:W-:Y:S01]  /*4790*/  HFMA2 R39, R9, R39, R43 ;  /* 0x0000002709277231 */ /* 0x000fe2000000002b */
[----:B------:R-:W-:Y:S01]  /*47a0*/  SHF.L.U64.HI R16, R4, 0x1, R3 ;  /* 0x0000000104107819 */ /* 0x000fe20000010203 */
[C---:B------:R-:W-:Y:S01]  /*47b0*/  FADD R40, -R92.reuse, R17 ;  /* 0x000000115c287221 */ /* 0x040fe20000000100 */
[----:B------:R-:W-:Y:S01]  /*47c0*/  IADD3 R4, P4, PT, R5, R12, RZ ;  /* 0x0000000c05047210 */ /* 0x000fe20007f9e0ff */
[C---:B------:R-:W-:Y:S01]  /*47d0*/  FADD R42, -R92.reuse, R23 ;  /* 0x000000175c2a7221 */ /* 0x040fe20000000100 */
[C---:B------:R-:W-:Y:S01]  /*47e0*/  FADD R8, -R92.reuse, R81 ;  /* 0x000000515c087221 */ /* 0x040fe20000000100 */
[----:B------:R-:W-:Y:S01]  /*47f0*/  FADD R92, -R92, R79 ;  /* 0x0000004f5c5c7221 */ /* 0x000fe20000000100 */
[----:B------:R-:W-:Y:S01]  /*4800*/  IADD3.X R5, PT, PT, R16, R13, RZ, P4, !PT ;  /* 0x0000000d10057210 */ /* 0x000fe200027fe4ff */
[-C--:B------:R-:W-:Y:S01]  /*4810*/  FMUL R40, R40, R11.reuse ;  /* 0x0000000b28287220 */ /* 0x080fe20000400000 */
[-C--:B------:R-:W-:Y:S01]  /*4820*/  FMUL R23, R18, R11.reuse ;  /* 0x0000000b12177220 */ /* 0x080fe20000400000 */
[----:B------:R-:W-:-:S02]  /*4830*/  FMUL R42, R42, R11 ;  /* 0x0000000b2a2a7220 */ /* 0x000fc40000400000 */
[----:B------:R0:W-:Y:S01]  /*4840*/  STG.E.128 desc[UR4][R4.64], R36 ;  /* 0x0000002404007986 */ /* 0x0001e2000c101d04 */
[----:B------:R-:W-:Y:S05]  /*4850*/  @P0 BRA `(.L_x_6114) ;  /* 0x0000000000640947 */ /* 0x000fea0003800000 */
[C---:B------:R-:W-:Y:S02]  /*4860*/  R2UR UR4, R82.reuse ;  /* 0x00000000520472ca */ /* 0x040fe400000e0000 */
[C---:B------:R-:W-:Y:S02]  /*4870*/  R2UR UR5, R83.reuse ;  /* 0x00000000530572ca */ /* 0x040fe400000e0000 */
[----:B------:R-:W-:Y:S02]  /*4880*/  R2UR UR6, R82 ;  /* 0x00000000520672ca */ /* 0x000fe400000e0000 */
[----:B------:R-:W-:-:S09]  /*4890*/  R2UR UR7, R83 ;  /* 0x00000000530772ca */ /* 0x000fd200000e0000 */
[----:B0-----:R-:W2:Y:S04]  /*48a0*/  LDG.E.128 R4, desc[UR4][R60.64+0x800] ;  /* 0x000800043c047981 */ /* 0x001ea8000c1e1d00 */
[----:B------:R-:W2:Y:S01]  /*48b0*/  LDG.E.128 R16, desc[UR6][R14.64+0x800] ;  /* 0x000800060e107981 */ /* 0x000ea2000c1e1d00 */
        /* <DEDUP_REMOVED lines=19> */
.L_x_6114:
[----:B------:R-:W-:Y:S05]  /*49f0*/  BSYNC.RECONVERGENT B0 ;  /* 0x0000000000007941 */ /* 0x000fea0003800200 */
.L_x_6113:
        /* <DEDUP_REMOVED lines=15> */
[----:B01----:R-:W2:Y:S01]  /*4af0*/  LDG.E.128 R4, desc[UR6][R14.64+0xa00] ;  /* 0x000a00060e047981 */ /* 0x003ea2000c1e1d00 */
        /* <DEDUP_REMOVED lines=19> */
.L_x_6116:
[----:B------:R-:W-:Y:S05]  /*4c30*/  BSYNC.RECONVERGENT B0 ;  /* 0x0000000000007941 */ /* 0x000fea0003800200 */
.L_x_6115:
        /* <DEDUP_REMOVED lines=14> */
[----:B------:R-:W4:Y:S04]  /*4d20*/  LDG.E.128 R16, desc[UR4][R60.64+0xc00] ;  /* 0x000c00043c107981 */ /* 0x000f28000c1e1d00 */
[----:B012---:R-:W4:Y:S01]  /*4d30*/  LDG.E.128 R4, desc[UR6][R14.64+0xc00] ;  /* 0x000c00060e047981 */ /* 0x007f22000c1e1d00 */
        /* <DEDUP_REMOVED lines=14> */
[----:B----4-:R-:W-:Y:S02]  /*4e20*/  HFMA2 R4, R3, R16, R4 ;  /* 0x0000001003047231 */ /* 0x010fe40000000004 */
[----:B------:R-:W-:Y:S02]  /*4e30*/  HFMA2 R5, R9, R17, R5 ;  /* 0x0000001109057231 */ /* 0x000fe40000000005 */
[----:B------:R-:W-:Y:S02]  /*4e40*/  HFMA2 R6, R21, R18, R6 ;  /* 0x0000001215067231 */ /* 0x000fe40000000006 */
[----:B------:R-:W-:-:S05]  /*4e50*/  HFMA2 R7, R23, R19, R7 ;  /* 0x0000001317077231 */ /* 0x000fca0000000007 */
[----:B------:R4:W-:Y:S02]  /*4e60*/  STG.E.128 desc[UR4][R24.64], R4 ;  /* 0x0000000418007986 */ /* 0x0009e4000c101d04 */
.L_x_6118:
[----:B------:R-:W-:Y:S05]  /*4e70*/  BSYNC.RECONVERGENT B0 ;  /* 0x0000000000007941 */ /* 0x000fea0003800200 */
.L_x_6117:
        /* <DEDUP_REMOVED lines=15> */
[----:B------:R-:W5:Y:S04]  /*4f70*/  LDG.E.128 R60, desc[UR4][R60.64+0xe00] ;  /* 0x000e00043c3c7981 */ /* 0x000f68000c1e1d00 */
[----:B012-4-:R-:W5:Y:S01]  /*4f80*/  LDG.E.128 R4, desc[UR6][R14.64+0xe00] ;  /* 0x000e00060e047981 */ /* 0x017f62000c1e1d00 */
[----:B------:R-:W-:Y:S02]  /*4f90*/  IADD3 R77, P0, PT, R76, 0x700, RZ ;  /* 0x000007004c4d7810 */ /* 0x000fe40007f1e0ff */
[----:B------:R-:W-:Y:S02]  /*4fa0*/  F2FP.F16.F32.PACK_AB R30, R17, R30 ;  /* 0x0000001e111e723e */ /* 0x000fe400000000ff */
[----:B------:R-:W-:Y:S02]  /*4fb0*/  IADD3.X R9, PT, PT, RZ, R72, RZ, P0, !PT ;  /* 0x00000048ff097210 */ /* 0x000fe400007fe4ff */
[----:B------:R-:W-:-:S02]  /*4fc0*/  F2FP.F16.F32.PACK_AB R31, R20, R31 ;  /* 0x0000001f141f723e */ /* 0x000fc400000000ff */
[----:B------:R-:W-:Y:S02]  /*4fd0*/  SHF.R.S32.HI R10, RZ, 0x1f, R9 ;  /* 0x0000001fff0a7819 */ /* 0x000fe40000011409 */
[----:B------:R-:W-:Y:S02]  /*4fe0*/  F2FP.F16.F32.PACK_AB R8, R11, R8 ;  /* 0x000000080b08723e */ /* 0x000fe400000000ff */
[----:B------:R-:W-:-:S04]  /*4ff0*/  LEA.HI R10, P0, R10, R77, RZ, 0x3 ;  /* 0x0000004d0a0a7211 */ /* 0x000fc800078118ff */
[C---:B------:R-:W-:Y:S02]  /*5000*/  SHF.L.U32 R3, R10.reuse, 0x1, RZ ;  /* 0x000000010a037819 */ /* 0x040fe400000006ff */
[----:B------:R-:W-:Y:S02]  /*5010*/  IADD3.X R9, PT, PT, RZ, R9, RZ, P0, !PT ;  /* 0x00000009ff097210 */ /* 0x000fe400007fe4ff */
[----:B------:R-:W-:Y:S02]  /*5020*/  LOP3.LUT R3, R3, 0xfffffff0, RZ, 0xc0, !PT ;  /* 0xfffffff003037812 */ /* 0x000fe400078ec0ff */
[----:B------:R-:W-:Y:S02]  /*5030*/  SHF.L.U64.HI R10, R10, 0x1, R9 ;  /* 0x000000010a0a7819 */ /* 0x000fe40000010209 */
[----:B------:R-:W-:Y:S02]  /*5040*/  IADD3 R12, P0, PT, R3, R12, RZ ;  /* 0x0000000c030c7210 */ /* 0x000fe40007f1e0ff */
[----:B------:R-:W-:-:S02]  /*5050*/  F2FP.F16.F32.PACK_AB R3, R19, R84 ;  /* 0x000000541303723e */ /* 0x000fc400000000ff */
[----:B------:R-:W-:Y:S01]  /*5060*/  IADD3.X R13, PT, PT, R10, R13, RZ, P0, !PT ;  /* 0x0000000d0a0d7210 */ /* 0x000fe200007fe4ff */
[----:B-----5:R-:W-:Y:S02]  /*5070*/  HFMA2 R4, R30, R60, R4 ;  /* 0x0000003c1e047231 */ /* 0x020fe40000000004 */
[----:B------:R-:W-:Y:S02]  /*5080*/  HFMA2 R5, R3, R61, R5 ;  /* 0x0000003d03057231 */ /* 0x000fe40000000005 */
[----:B------:R-:W-:Y:S02]  /*5090*/  HFMA2 R6, R31, R62, R6 ;  /* 0x0000003e1f067231 */ /* 0x000fe40000000006 */
[----:B------:R-:W-:-:S05]  /*50a0*/  HFMA2 R7, R8, R63, R7 ;  /* 0x0000003f08077231 */ /* 0x000fca0000000007 */
[----:B------:R0:W-:Y:S02]  /*50b0*/  STG.E.128 desc[UR4][R12.64], R4 ;  /* 0x000000040c007986 */ /* 0x0001e4000c101d04 */
.L_x_6120:
[----:B------:R-:W-:Y:S05]  /*50c0*/  BSYNC.RECONVERGENT B0 ;  /* 0x0000000000007941 */ /* 0x000fea0003800200 */
.L_x_6119:
[----:B------:R-:W5:Y:S01]  /*50d0*/  LDCU UR4, c[0x0][0x370] ;  /* 0x00006e00ff0477ac */ /* 0x000f620008000800 */
[----:B------:R-:W5:Y:S02]  /*50e0*/  LDC R3, c[0x0][0x364] ;  /* 0x0000d900ff037b82 */ /* 0x000f640000000800 */
[----:B-----5:R-:W-:-:S05]  /*50f0*/  IMAD R2, R3, UR4, R2 ;  /* 0x0000000403027c24 */ /* 0x020fca000f8e0202 */
[----:B------:R-:W-:-:S13]  /*5100*/  ISETP.GE.AND P0, PT, R2, UR44, PT ;  /* 0x0000002c02007c0c */ /* 0x000fda000bf06270 */
[----:B------:R-:W-:Y:S05]  /*5110*/  @!P0 BRA `(.L_x_6121) ;  /* 0xffffffb000448947 */ /* 0x000fea000383ffff */
[----:B------:R-:W-:Y:S05]  /*5120*/  EXIT ;  /* 0x000000000000794d */ /* 0x000fea0003800000 */
.L_x_6093:
        /* <DEDUP_REMOVED lines=8> */
.L_x_6123:
[----:B------:R-:W-:Y:S05]  /*51b0*/  BSYNC B0 ;  /* 0x0000000000007941 */ /* 0x000fea0003800000 */
.L_x_6122:
        /* <DEDUP_REMOVED lines=8> */
.L_x_6124:
[----:B------:R-:W-:Y:S02]  /*5240*/  MOV R13, R91 ;  /* 0x0000005b000d7202 */ /* 0x000fe40000000f00 */
[----:B------:R-:W-:-:S07]  /*5250*/  MOV R36, R14 ;  /* 0x0000000e00247202 */ /* 0x000fce0000000f00 */
[----:B------:R-:W-:Y:S05]  /*5260*/  WARPSYNC.COLLECTIVE R15, `(.L_x_6125) ;  /* 0x000000000f087348 */ /* 0x000fea0003c00000 */
[----:B------:R0:W1:Y:S02]  /*5270*/  SHFL.DOWN P6, R14, R13, R12, R11 ;  /* 0x0800000c0d0e7389 */ /* 0x00006400000c000b */
[----:B01----:R-:W-:Y:S05]  /*5280*/  ENDCOLLECTIVE ;  /* 0x000000000000791b */ /* 0x003fea0003800000 */
.L_x_6125:
[----:B------:R-:W-:Y:S05]  /*5290*/  BRA `(.L_x_6126) ;  /* 0xffffffdc00bc7947 */ /* 0x000fea000383ffff */
.L_x_6096:
        /* <DEDUP_REMOVED lines=8> */
.L_x_6128:
[----:B------:R-:W-:Y:S05]  /*5320*/  BSYNC B0 ;  /* 0x0000000000007941 */ /* 0x000fea0003800000 */
.L_x_6127:
        /* <DEDUP_REMOVED lines=8> */
.L_x_6129:
[----:B------:R-:W-:Y:S02]  /*53b0*/  MOV R13, R91 ;  /* 0x0000005b000d7202 */ /* 0x000fe40000000f00 */
[----:B------:R-:W-:-:S07]  /*53c0*/  MOV R36, R14 ;  /* 0x0000000e00247202 */ /* 0x000fce0000000f00 */
[----:B------:R-:W-:Y:S05]  /*53d0*/  WARPSYNC.COLLECTIVE R15, `(.L_x_6130) ;  /* 0x000000000f087348 */ /* 0x000fea0003c00000 */
[----:B------:R0:W1:Y:S02]  /*53e0*/  SHFL.DOWN P6, R14, R13, R12, R11 ;  /* 0x0800000c0d0e7389 */ /* 0x00006400000c000b */
[----:B01----:R-:W-:Y:S05]  /*53f0*/  ENDCOLLECTIVE ;  /* 0x000000000000791b */ /* 0x003fea0003800000 */
.L_x_6130:
[----:B------:R-:W-:Y:S05]  /*5400*/  BRA `(.L_x_6131) ;  /* 0xffffffdc00bc7947 */ /* 0x000fea000383ffff */
.L_x_6099:
        /* <DEDUP_REMOVED lines=8> */
.L_x_6133:
[----:B------:R-:W-:Y:S05]  /*5490*/  BSYNC B0 ;  /* 0x0000000000007941 */ /* 0x000fea0003800000 */
.L_x_6132:
        /* <DEDUP_REMOVED lines=8> */
.L_x_6134:
[----:B------:R-:W-:Y:S02]  /*5520*/  MOV R13, R91 ;  /* 0x0000005b000d7202 */ /* 0x000fe40000000f00 */
[----:B------:R-:W-:-:S07]  /*5530*/  MOV R36, R14 ;  /* 0x0000000e00247202 */ /* 0x000fce0000000f00 */
[----:B------:R-:W-:Y:S05]  /*5540*/  WARPSYNC.COLLECTIVE R15, `(.L_x_6135) ;  /* 0x000000000f087348 */ /* 0x000fea0003c00000 */
[----:B------:R0:W1:Y:S02]  /*5550*/  SHFL.DOWN P6, R14, R13, R12, R11 ;  /* 0x0800000c0d0e7389 */ /* 0x00006400000c000b */
[----:B01----:R-:W-:Y:S05]  /*5560*/  ENDCOLLECTIVE ;  /* 0x000000000000791b */ /* 0x003fea0003800000 */
.L_x_6135:
[----:B------:R-:W-:Y:S05]  /*5570*/  BRA `(.L_x_6136) ;  /* 0xffffffdc00bc7947 */ /* 0x000fea000383ffff */
.L_x_6102:
        /* <DEDUP_REMOVED lines=8> */
.L_x_6138:
[----:B------:R-:W-:Y:S05]  /*5600*/  BSYNC B0 ;  /* 0x0000000000007941 */ /* 0x000fea0003800000 */
.L_x_6137:
        /* <DEDUP_REMOVED lines=8> */
.L_x_6139:
[----:B------:R-:W-:Y:S02]  /*5690*/  MOV R13, R91 ;  /* 0x0000005b000d7202 */ /* 0x000fe40000000f00 */
[----:B------:R-:W-:-:S07]  /*56a0*/  MOV R36, R14 ;  /* 0x0000000e00247202 */ /* 0x000fce0000000f00 */
[----:B------:R-:W-:Y:S05]  /*56b0*/  WARPSYNC.COLLECTIVE R15, `(.L_x_6140) ;  /* 0x000000000f087348 */ /* 0x000fea0003c00000 */
[----:B------:R0:W1:Y:S02]  /*56c0*/  SHFL.DOWN P6, R14, R13, R12, R11 ;  /* 0x0800000c0d0e7389 */ /* 0x00006400000c000b */
[----:B01----:R-:W-:Y:S05]  /*56d0*/  ENDCOLLECTIVE ;  /* 0x000000000000791b */ /* 0x003fea0003800000 */
.L_x_6140:
[----:B------:R-:W-:Y:S05]  /*56e0*/  BRA `(.L_x_6141) ;  /* 0xffffffdc00bc7947 */ /* 0x000fea000383ffff */
.L_x_6105:
        /* <DEDUP_REMOVED lines=8> */
.L_x_6143:
[----:B------:R-:W-:Y:S05]  /*5770*/  BSYNC B0 ;  /* 0x0000000000007941 */ /* 0x000fea0003800000 */
.L_x_6142:
        /* <DEDUP_REMOVED lines=8> */
.L_x_6144:
[----:B------:R-:W-:Y:S02]  /*5800*/  MOV R13, R91 ;  /* 0x0000005b000d7202 */ /* 0x000fe40000000f00 */
[----:B------:R-:W-:-:S07]  /*5810*/  MOV R36, R14 ;  /* 0x0000000e00247202 */ /* 0x000fce0000000f00 */
[----:B------:R-:W-:Y:S05]  /*5820*/  WARPSYNC.COLLECTIVE R15, `(.L_x_6145) ;  /* 0x000000000f087348 */ /* 0x000fea0003c00000 */
[----:B------:R0:W1:Y:S02]  /*5830*/  SHFL.DOWN P6, R14, R13, R12, R11 ;  /* 0x0800000c0d0e7389 */ /* 0x00006400000c000b */
[----:B01----:R-:W-:Y:S05]  /*5840*/  ENDCOLLECTIVE ;  /* 0x000000000000791b */ /* 0x003fea0003800000 */
.L_x_6145:
[----:B------:R-:W-:Y:S05]  /*5850*/  BRA `(.L_x_6146) ;  /* 0xffffffdc00bc7947 */ /* 0x000fea000383ffff */
.L_x_6108:
        /* <DEDUP_REMOVED lines=8> */
.L_x_6148:
[----:B------:R-:W-:Y:S05]  /*58e0*/  BSYNC B0 ;  /* 0x0000000000007941 */ /* 0x000fea0003800000 */
.L_x_6147:
        /* <DEDUP_REMOVED lines=8> */
.L_x_6149:
[----:B------:R-:W-:Y:S02]  /*5970*/  MOV R13, R91 ;  /* 0x0000005b000d7202 */ /* 0x000fe40000000f00 */
[----:B------:R-:W-:-:S07]  /*5980*/  MOV R90, R14 ;  /* 0x0000000e005a7202 */ /* 0x000fce0000000f00 */
[----:B------:R-:W-:Y:S05]  /*5990*/  WARPSYNC.COLLECTIVE R15, `(.L_x_6150) ;  /* 0x000000000f087348 */ /* 0x000fea0003c00000 */
[----:B------:R0:W1:Y:S02]  /*59a0*/  SHFL.IDX P6, R14, R13, R12, R11 ;  /* 0x0000000c0d0e7389 */ /* 0x00006400000c000b */
[----:B01----:R-:W-:Y:S05]  /*59b0*/  ENDCOLLECTIVE ;  /* 0x000000000000791b */ /* 0x003fea0003800000 */
.L_x_6150:
[----:B------:R-:W-:Y:S05]  /*59c0*/  BRA `(.L_x_6151) ;  /* 0xffffffdc00bc7947 */ /* 0x000fea000383ffff */
.L_x_6152:
        /* <DEDUP_REMOVED lines=11> */
.L_x_7574:


//--------------------- .text._Z17LayerNormWarpImplI19BiasAddResidualLoadI6__halffE11AffineStoreIfS1_EfLi8ELi64ELi64ELi32ELi1ELb0EEvT_T0_iidPT1_S8_ --------------------------
	.section	.text._Z17LayerNormWarpImplI19BiasAddResidualLoadI6__halffE11AffineStoreIfS1_EfLi8ELi64ELi64ELi32ELi1ELb0EEvT_T0_iidPT1_S8_,"ax",@progbits
	.align	128
        .global         _Z17LayerNormWarpImplI19BiasAddResidualLoadI6__halffE11AffineStoreIfS1_EfLi8ELi64ELi64ELi32ELi1ELb0EEvT_T0_iidPT1_S8_
        .type           _Z17LayerNormWarpImplI19BiasAddResidualLoadI6__halffE11AffineStoreIfS1_EfLi8ELi64ELi64ELi32ELi1ELb0EEvT_T0_iidPT1_S8_,@function
        .size           _Z17LayerNormWarpImplI19BiasAddResidualLoadI6__halffE11AffineStoreIfS1_EfLi8ELi64ELi64ELi32ELi1ELb0EEvT_T0_iidPT1_S8_,(.L_x_7575 - _Z17LayerNormWarpImplI19BiasAddResidualLoadI6__halffE11AffineStoreIfS1_EfLi8ELi64ELi64ELi32ELi1ELb0EEvT_T0_iidPT1_S8_)
        .other          _Z17LayerNormWarpImplI19BiasAddResidualLoadI6__halffE11AffineStoreIfS1_EfLi8ELi64ELi64ELi32ELi1ELb0EEvT_T0_iidPT1_S8_,@"STO_CUDA_ENTRY STV_DEFAULT"
_Z17LayerNormWarpImplI19BiasAddResidualLoadI6__halffE11AffineStoreIfS1_EfLi8ELi64ELi64ELi32ELi1ELb0EEvT_T0_iidPT1_S8_:
.text._Z17LayerNormWarpImplI19BiasAddResidualLoadI6__halffE11AffineStoreIfS1_EfLi8ELi64ELi64ELi32ELi1ELb0EEvT_T0_iidPT1_S8_:
        /* <DEDUP_REMOVED lines=27> */
.L_x_6153:
        /* <DEDUP_REMOVED lines=11> */
.L_x_6170:
[----:B------:R-:W-:Y:S01]  /*0260*/  HFMA2 R89, -RZ, RZ, 0, 0 ;  /* 0x00000000ff597431 */ /* 0x000fe200000001ff */
[----:B------:R-:W-:Y:S02]  /*0270*/  SHF.R.S32.HI R68, RZ, 0x1f, R3 ;  /* 0x0000001fff447819 */ /* 0x000fe40000011403 */
[----:B------:R-:W-:Y:S02]  /*0280*/  MOV R88, R4 ;  /* 0x0000000400587202 */ /* 0x000fe40000000f00 */
[----:B-1----:R-:W-:Y:S01]  /*0290*/  R2UR UR4, R86 ;  /* 0x00000000560472ca */ /* 0x002fe200000e0000 */
[----:B------:R-:W-:Y:S01]  /*02a0*/  IMAD R0, R68, UR46, RZ ;  /* 0x0000002e44007c24 */ /* 0x000fe2000f8e02ff */
[----:B------:R-:W-:Y:S02]  /*02b0*/  R2UR UR5, R87 ;  /* 0x00000000570572ca */ /* 0x000fe400000e0000 */
[----:B------:R-:W-:Y:S01]  /*02c0*/  R2UR UR8, R86 ;  /* 0x00000000560872ca */ /* 0x000fe200000e0000 */
[----:B------:R-:W-:Y:S01]  /*02d0*/  IMAD.WIDE.U32 R84, R3, UR46, R88 ;  /* 0x0000002e03547c25 */ /* 0x000fe2000f8e0058 */
[----:B------:R-:W-:-:S02]  /*02e0*/  R2UR UR9, R87 ;  /* 0x00000000570972ca */ /* 0x000fc400000e0000 */
[----:B------:R-:W-:Y:S01]  /*02f0*/  R2UR UR6, R86 ;  /* 0x00000000560672ca */ /* 0x000fe200000e0000 */
[----:B------:R-:W-:Y:S01]  /*0300*/  IMAD R5, R3, UR47, R0 ;  /* 0x0000002f03057c24 */ /* 0x000fe2000f8e0200 */
[----:B------:R-:W-:Y:S02]  /*0310*/  R2UR UR7, R87 ;  /* 0x00000000570772ca */ /* 0x000fe400000e0000 */
[C---:B------:R-:W-:Y:S02]  /*0320*/  LEA R90, P1, R4.reuse, UR42, 0x1 ;  /* 0x0000002a045a7c11 */ /* 0x040fe4000f8208ff */
[----:B------:R-:W-:Y:S02]  /*0330*/  IADD3 R92, PT, PT, R85, R5, RZ ;  /* 0x00000005555c7210 */ /* 0x000fe40007ffe0ff */
[----:B------:R-:W-:Y:S02]  /*0340*/  LEA.HI.X R91, R4, UR43, RZ, 0x1, P1 ;  /* 0x0000002b045b7c11 */ /* 0x000fe400088f0cff */
[----:B------:R-:W-:-:S04]  /*0350*/  SHF.R.S32.HI R5, RZ, 0x1f, R92 ;  /* 0x0000001fff057819 */ /* 0x000fc8000001145c */
[----:B------:R-:W-:Y:S01]  /*0360*/  LEA.HI R0, P0, R5, R84, RZ, 0x3 ;  /* 0x0000005405007211 */ /* 0x000fe200078118ff */
[----:B------:R-:W2:Y:S03]  /*0370*/  LDG.E.128 R44, desc[UR6][R90.64] ;  /* 0x000000065a2c7981 */ /* 0x000ea6000c1e1d00 */
[----:B------:R-:W-:Y:S01]  /*0380*/  SHF.L.U32 R72, R0, 0x1, RZ ;  /* 0x0000000100487819 */ /* 0x000fe200000006ff */
[----:B0-----:R-:W3:Y:S01]  /*0390*/  LDG.E.128 R8, desc[UR6][R90.64+0x200] ;  /* 0x000200065a087981 */ /* 0x001ee2000c1e1d00 */
        /* <DEDUP_REMOVED lines=70> */
[----:B------:R-:W-:-:S05]  /*0800*/  HADD2 R22, R22, R44 ;  /* 0x0000002c16167230 */ /* 0x000fca0000000000 */
[--C-:B------:R-:W-:Y:S02]  /*0810*/  HADD2.F32 R0, -RZ, R22.reuse.H0_H0 ;  /* 0x20000016ff007230 */ /* 0x100fe40000004100 */
[----:B------:R-:W-:Y:S02]  /*0820*/  HFMA2 R17, R17, 1, 1, R45 ;  /* 0x3c003c0011117831 */ /* 0x000fe4000000002d */
[----:B------:R-:W-:Y:S02]  /*0830*/  HADD2.F32 R23, -RZ, R22.H1_H1 ;  /* 0x30000016ff177230 */ /* 0x000fe40000004100 */
        /* <DEDUP_REMOVED lines=15> */
[----:B------:R-:W-:Y:S01]  /*0930*/  FADD R5, R0, -R5 ;  /* 0x8000000500057221 */ /* 0x000fe20000000000 */
[----:B------:R-:W-:Y:S02]  /*0940*/  HADD2.F32 R19, -RZ, R18.H1_H1 ;  /* 0x30000012ff137230 */ /* 0x000fe40000004100 */
[----:B------:R-:W-:Y:S01]  /*0950*/  FFMA R69, R46, 0.20000000298023223877, R45 ;  /* 0x3e4ccccd2e457823 */ /* 0x000fe2000000002d */
[----:B------:R-:W-:Y:S01]  /*0960*/  FFMA R5, R0, R5, RZ ;  /* 0x0000000500057223 */ /* 0x000fe200000000ff */
[----:B------:R-:W-:Y:S01]  /*0970*/  FADD R7, R23, -R7 ;  /* 0x8000000717077221 */ /* 0x000fe20000000000 */
[----:B---3--:R-:W-:Y:S02]  /*0980*/  HFMA2 R32, R28, 1, 1, R32 ;  /* 0x3c003c001c207831 */ /* 0x008fe40000000020 */
[----:B------:R-:W-:Y:S01]  /*0990*/  FADD R70, R19, -R69 ;  /* 0x8000004513467221 */ /* 0x000fe20000000000 */
[----:B------:R-:W-:Y:S01]  /*09a0*/  FADD R17, R22, -R17 ;  /* 0x8000001116117221 */ /* 0x000fe20000000000 */
[----:B------:R-:W-:Y:S01]  /*09b0*/  FFMA R5, R6, R7, R5 ;  /* 0x0000000706057223 */ /* 0x000fe20000000005 */
[----:B------:R-:W-:-:S02]  /*09c0*/  HADD2.F32 R18, -RZ, R75.H0_H0 ;  /* 0x2000004bff127230 */ /* 0x000fc40000004100 */
[----:B------:R-:W-:Y:S01]  /*09d0*/  FFMA R7, R70, 0.16666667163372039795, R69 ;  /* 0x3e2aaaab46077823 */ /* 0x000fe20000000045 */
[----:B------:R-:W-:Y:S01]  /*09e0*/  FFMA R5, R16, R17, R5 ;  /* 0x0000001110057223 */ /* 0x000fe20000000005 */
[----:B------:R-:W-:Y:S02]  /*09f0*/  HFMA2 R32, R32, 1, 1, R8 ;  /* 0x3c003c0020207831 */ /* 0x000fe40000000008 */
[----:B------:R-:W-:Y:S01]  /*0a00*/  FADD R16, R18, -R7 ;  /* 0x8000000712107221 */ /* 0x000fe20000000000 */
[----:B------:R-:W-:Y:S01]  /*0a10*/  FADD R45, R21, -R45 ;  /* 0x8000002d152d7221 */ /* 0x000fe20000000000 */
[----:B------:R-:W-:Y:S02]  /*0a20*/  HADD2.F32 R17, -RZ, R75.H1_H1 ;  /* 0x3000004bff117230 */ /* 0x000fe40000004100 */
[----:B------:R-:W-:Y:S01]  /*0a30*/  FFMA R28, R16, 0.14285714924335479736, R7 ;  /* 0x3e124925101c7823 */ /* 0x000fe20000000007 */
[----:B------:R-:W-:Y:S01]  /*0a40*/  FFMA R5, R44, R45, R5 ;  /* 0x0000002d2c057223 */ /* 0x000fe20000000005 */
[----:B------:R-:W-:-:S02]  /*0a50*/  HFMA2 R29, R29, 1, 1, R33 ;  /* 0x3c003c001d1d7831 */ /* 0x000fc40000000021 */
[--C-:B------:R-:W-:Y:S01]  /*0a60*/  FADD R45, R17, -R28.reuse ;  /* 0x8000001c112d7221 */ /* 0x100fe20000000000 */
[----:B------:R-:W-:Y:S01]  /*0a70*/  FADD R69, R20, -R69 ;  /* 0x8000004514457221 */ /* 0x000fe20000000000 */
[--C-:B------:R-:W-:Y:S02]  /*0a80*/  HADD2.F32 R6, -RZ, R32.reuse.H0_H0 ;  /* 0x20000020ff067230 */ /* 0x100fe40000004100 */
[----:B------:R-:W-:Y:S01]  /*0a90*/  FFMA R8, R45, 0.125, R28 ;  /* 0x3e0000002d087823 */ /* 0x000fe2000000001c */
[----:B------:R-:W-:Y:S01]  /*0aa0*/  FFMA R5, R46, R69, R5 ;  /* 0x000000452e057223 */ /* 0x000fe20000000005 */
[----:B------:R-:W-:Y:S02]  /*0ab0*/  FADD R7, R19, -R7 ;  /* 0x8000000713077221 */ /* 0x000fe40000000000 */
[----:B------:R-:W-:Y:S01]  /*0ac0*/  FADD R33, -R8, R6 ;  /* 0x0000000608217221 */ /* 0x000fe20000000100 */
[----:B------:R-:W-:Y:S02]  /*0ad0*/  HADD2 R29, R29, R9 ;  /* 0x000000091d1d7230 */ /* 0x000fe40000000000 */
[----:B------:R-:W-:Y:S01]  /*0ae0*/  FFMA R5, R70, R7, R5 ;  /* 0x0000000746057223 */ /* 0x000fe20000000005 */
[----:B------:R-:W-:-:S02]  /*0af0*/  HADD2.F32 R9, -RZ, R32.H1_H1 ;  /* 0x30000020ff097230 */ /* 0x000fc40000004100 */
[----:B------:R-:W-:Y:S01]  /*0b00*/  FFMA R7, R33, 0.11111111193895339966, R8 ;  /* 0x3de38e3921077823 */ /* 0x000fe20000000008 */
[----:B------:R-:W-:-:S03]  /*0b10*/  FADD R28, R18, -R28 ;  /* 0x8000001c121c7221 */ /* 0x000fc60000000000 */
[----:B------:R-:W-:Y:S01]  /*0b20*/  FADD R32, R9, -R7 ;  /* 0x8000000709207221 */ /* 0x000fe20000000000 */
[----:B------:R-:W-:Y:S01]  /*0b30*/  FFMA R28, R16, R28, R5 ;  /* 0x0000001c101c7223 */ /* 0x000fe20000000005 */
[--C-:B------:R-:W-:Y:S02]  /*0b40*/  HADD2.F32 R5, -RZ, R29.reuse.H0_H0 ;  /* 0x2000001dff057230 */ /* 0x100fe40000004100 */
[----:B------:R-:W-:Y:S01]  /*0b50*/  FADD R8, R17, -R8 ;  /* 0x8000000811087221 */ /* 0x000fe20000000000 */
[----:B------:R-:W-:Y:S01]  /*0b60*/  FFMA R44, R32, 0.10000000149011611938, R7 ;  /* 0x3dcccccd202c7823 */ /* 0x000fe20000000007 */
[----:B------:R-:W-:Y:S02]  /*0b70*/  HFMA2 R30, R30, 1, 1, R34 ;  /* 0x3c003c001e1e7831 */ /* 0x000fe40000000022 */
[----:B------:R-:W-:Y:S01]  /*0b80*/  FFMA R8, R45, R8, R28 ;  /* 0x000000082d087223 */ /* 0x000fe2000000001c */
[----:B------:R-:W-:Y:S01]  /*0b90*/  FADD R45, R5, -R44 ;  /* 0x8000002c052d7221 */ /* 0x000fe20000000000 */
[----:B------:R-:W-:-:S02]  /*0ba0*/  HADD2.F32 R16, -RZ, R29.H1_H1 ;  /* 0x3000001dff107230 */ /* 0x000fc40000004100 */
[----:B------:R-:W-:Y:S01]  /*0bb0*/  FADD R7, R6, -R7 ;  /* 0x8000000706077221 */ /* 0x000fe20000000000 */
[----:B------:R-:W-:-:S03]  /*0bc0*/  FFMA R28, R45, 0.090909093618392944336, R44 ;  /* 0x3dba2e8c2d1c7823 */ /* 0x000fc6000000002c */
[----:B------:R-:W-:Y:S01]  /*0bd0*/  FFMA R8, R33, R7, R8 ;  /* 0x0000000721087223 */ /* 0x000fe20000000008 */
[----:B------:R-:W-:Y:S02]  /*0be0*/  HADD2 R30, R30, R10 ;  /* 0x0000000a1e1e7230 */ /* 0x000fe40000000000 */
[----:B------:R-:W-:Y:S01]  /*0bf0*/  FADD R33, R16, -R28 ;  /* 0x8000001c10217221 */ /* 0x000fe20000000000 */
[----:B------:R-:W-:Y:S02]  /*0c00*/  HFMA2 R31, R31, 1, 1, R35 ;  /* 0x3c003c001f1f7831 */ /* 0x000fe40000000023 */
[----:B------:R-:W-:Y:S01]  /*0c10*/  FADD R29, R9, -R44 ;  /* 0x8000002c091d7221 */ /* 0x000fe20000000000 */
[----:B------:R-:W-:Y:S02]  /*0c20*/  HADD2.F32 R7, -RZ, R30.H0_H0 ;  /* 0x2000001eff077230 */ /* 0x000fe40000004100 */
[----:B------:R-:W-:Y:S01]  /*0c30*/  FFMA R10, R33, 0.083333335816860198975, R28 ;  /* 0x3daaaaab210a7823 */ /* 0x000fe2000000001c */
[----:B------:R-:W-:Y:S01]  /*0c40*/  FFMA R8, R32, R29, R8 ;  /* 0x0000001d20087223 */ /* 0x000fe20000000008 */
[----:B------:R-:W-:-:S02]  /*0c50*/  FADD R28, R5, -R28 ;  /* 0x8000001c051c7221 */ /* 0x000fc40000000000 */
[----:B------:R-:W-:Y:S01]  /*0c60*/  FADD R29, R7, -R10 ;  /* 0x8000000a071d7221 */ /* 0x000fe20000000000 */
[----:B------:R-:W-:Y:S02]  /*0c70*/  HFMA2 R31, R31, 1, 1, R11 ;  /* 0x3c003c001f1f7831 */ /* 0x000fe4000000000b */
[----:B------:R-:W-:Y:S01]  /*0c80*/  FFMA R28, R45, R28, R8 ;  /* 0x0000001c2d1c7223 */ /* 0x000fe20000000008 */
[----:B------:R-:W-:Y:S02]  /*0c90*/  HADD2.F32 R8, -RZ, R30.H1_H1 ;  /* 0x3000001eff087230 */ /* 0x000fe40000004100 */
[--C-:B------:R-:W-:Y:S01]  /*0ca0*/  FFMA R30, R29, 0.076923079788684844971, R10.reuse ;  /* 0x3d9d89d91d1e7823 */ /* 0x100fe2000000000a */
[----:B------:R-:W-:-:S03]  /*0cb0*/  FADD R10, R16, -R10 ;  /* 0x8000000a100a7221 */ /* 0x000fc60000000000 */
[----:B------:R-:W-:Y:S01]  /*0cc0*/  FADD R11, R8, -R30 ;  /* 0x8000001e080b7221 */ /* 0x000fe20000000000 */
[----:B------:R-:W-:Y:S01]  /*0cd0*/  FFMA R28, R33, R10, R28 ;  /* 0x0000000a211c7223 */ /* 0x000fe2000000001c */
[----:B------:R-:W-:Y:S02]  /*0ce0*/  HADD2.F32 R10, -RZ, R31.H0_H0 ;  /* 0x2000001fff0a7230 */ /* 0x000fe40000004100 */
[--C-:B------:R-:W-:Y:S01]  /*0cf0*/  FFMA R33, R11, 0.071428574621677398682, R30.reuse ;  /* 0x3d9249250b217823 */ /* 0x100fe2000000001e */
[----:B------:R-:W-:-:S03]  /*0d00*/  FADD R30, R7, -R30 ;  /* 0x8000001e071e7221 */ /* 0x000fc60000000000 */
[--C-:B------:R-:W-:Y:S01]  /*0d10*/  FADD R32, R10, -R33.reuse ;  /* 0x800000210a207221 */ /* 0x100fe20000000000 */
[----:B------:R-:W-:Y:S01]  /*0d20*/  FFMA R28, R29, R30, R28 ;  /* 0x0000001e1d1c7223 */ /* 0x000fe2000000001c */
[--C-:B------:R-:W-:Y:S02]  /*0d30*/  FADD R29, R8, -R33.reuse ;  /* 0x80000021081d7221 */ /* 0x100fe40000000000 */
[----:B------:R-:W-:Y:S02]  /*0d40*/  FFMA R33, R32, 0.066666670143604278564, R33 ;  /* 0x3d88888920217823 */ /* 0x000fe40000000021 */
[----:B------:R-:W-:Y:S02]  /*0d50*/  FFMA R28, R11, R29, R28 ;  /* 0x0000001d0b1c7223 */ /* 0x000fe4000000001c */
[----:B------:R-:W-:-:S04]  /*0d60*/  FADD R11, R10, -R33 ;  /* 0x800000210a0b7221 */ /* 0x000fc80000000000 */
[----:B------:R-:W-:Y:S01]  /*0d70*/  FFMA R11, R32, R11, R28 ;  /* 0x0000000b200b7223 */ /* 0x000fe2000000001c */
[----:B----4-:R-:W-:Y:S01]  /*0d80*/  HFMA2 R28, R48, 1, 1, R52 ;  /* 0x3c003c00301c7831 */ /* 0x010fe20000000034 */
[----:B------:R-:W-:Y:S01]  /*0d90*/  IADD3 R35, P0, PT, R84, 0x500, RZ ;  /* 0x0000050054237810 */ /* 0x000fe20007f1e0ff */
[----:B------:R-:W-:Y:S02]  /*0da0*/  HADD2.F32 R69, -RZ, R31.H1_H1 ;  /* 0x3000001fff457230 */ /* 0x000fe40000004100 */
[----:B------:R-:W-:Y:S01]  /*0db0*/  HFMA2 R49, R49, 1, 1, R53 ;  /* 0x3c003c0031317831 */ /* 0x000fe20000000035 */
[----:B------:R-:W-:Y:S02]  /*0dc0*/  IADD3.X R44, PT, PT, RZ, R92, RZ, P0, !PT ;  /* 0x0000005cff2c7210 */ /* 0x000fe400007fe4ff */
[----:B------:R-:W-:Y:S01]  /*0dd0*/  FADD R32, R69, -R33 ;  /* 0x8000002145207221 */ /* 0x000fe20000000000 */
[----:B------:R-:W-:Y:S01]  /*0de0*/  HADD2 R56, R28, R56 ;  /* 0x000000381c387230 */ /* 0x000fe20000000000 */
[----:B------:R-:W-:-:S02]  /*0df0*/  SHF.R.S32.HI R34, RZ, 0x1f, R44 ;  /* 0x0000001fff227819 */ /* 0x000fc4000001142c */
[----:B------:R-:W-:Y:S02]  /*0e00*/  FFMA R33, R32, 0.0625, R33 ;  /* 0x3d80000020217823 */ /* 0x000fe40000000021 */
[----:B------:R-:W-:Y:S01]  /*0e10*/  HADD2.F32 R70, -RZ, R56.H0_H0 ;  /* 0x20000038ff467230 */ /* 0x000fe20000004100 */
[----:B------:R-:W-:Y:S01]  /*0e20*/  LEA.HI R34, P0, R34, R35, RZ, 0x3 ;  /* 0x0000002322227211 */ /* 0x000fe200078118ff */
[----:B------:R-:W-:-:S03]  /*0e30*/  HFMA2 R49, R49, 1, 1, R57 ;  /* 0x3c003c0031317831 */ /* 0x000fc60000000039 */
[----:B------:R-:W-:Y:S01]  /*0e40*/  FADD R48, -R33, R70 ;  /* 0x0000004621307221 */ /* 0x000fe20000000100 */
[----:B------:R-:W-:Y:S01]  /*0e50*/  IADD3.X R29, PT, PT, RZ, R44, RZ, P0, !PT ;  /* 0x0000002cff1d7210 */ /* 0x000fe200007fe4ff */
[----:B------:R-:W-:Y:S02]  /*0e60*/  HADD2.F32 R72, -RZ, R56.H1_H1 ;  /* 0x30000038ff487230 */ /* 0x000fe40000004100 */
[----:B------:R-:W-:Y:S01]  /*0e70*/  FFMA R53, R48, 0.058823529630899429321, R33 ;  /* 0x3d70f0f130357823 */ /* 0x000fe20000000021 */
[C---:B------:R-:W-:Y:S01]  /*0e80*/  SHF.L.U64.HI R30, R34.reuse, 0x1, R29 ;  /* 0x00000001221e7819 */ /* 0x040fe2000001021d */
[----:B------:R-:W-:Y:S01]  /*0e90*/  HFMA2 R50, R50, 1, 1, R54 ;  /* 0x3c003c0032327831 */ /* 0x000fe20000000036 */
[----:B------:R-:W-:Y:S01]  /*0ea0*/  SHF.L.U32 R29, R34, 0x1, RZ ;  /* 0x00000001221d7819 */ /* 0x000fe200000006ff */
[--C-:B------:R-:W-:Y:S01]  /*0eb0*/  FADD R52, R72, -R53.reuse ;  /* 0x8000003548347221 */ /* 0x100fe20000000000 */
[----:B------:R-:W-:Y:S02]  /*0ec0*/  HADD2.F32 R71, -RZ, R49.H0_H0 ;  /* 0x20000031ff477230 */ /* 0x000fe40000004100 */
[----:B------:R-:W-:Y:S01]  /*0ed0*/  LOP3.LUT R28, R29, 0xfffffff0, RZ, 0xc0, !PT ;  /* 0xfffffff01d1c7812 */ /* 0x000fe200078ec0ff */
[----:B------:R-:W-:-:S03]  /*0ee0*/  FFMA R56, R52, 0.055555555969476699829, R53 ;  /* 0x3d638e3934387823 */ /* 0x000fc60000000035 */
[C---:B------:R-:W-:Y:S01]  /*0ef0*/  IADD3 R44, P0, PT, R28.reuse, UR40, RZ ;  /* 0x000000281c2c7c10 */ /* 0x040fe2000ff1e0ff */
[--C-:B------:R-:W-:Y:S01]  /*0f00*/  FADD R54, R71, -R56.reuse ;  /* 0x8000003847367221 */ /* 0x100fe20000000000 */
[----:B------:R-:W-:Y:S01]  /*0f10*/  IADD3 R28, P1, PT, R28, UR44, RZ ;  /* 0x0000002c1c1c7c10 */ /* 0x000fe2000ff3e0ff */
[----:B------:R-:W-:Y:S01]  /*0f20*/  FADD R33, R69, -R33 ;  /* 0x8000002145217221 */ /* 0x000fe20000000000 */
[----:B------:R-:W-:Y:S02]  /*0f30*/  HADD2 R50, R50, R58 ;  /* 0x0000003a32327230 */ /* 0x000fe40000000000 */
[----:B------:R-:W-:Y:S02]  /*0f40*/  HADD2.F32 R73, -RZ, R49.H1_H1 ;  /* 0x30000031ff497230 */ /* 0x000fe40000004100 */
[----:B------:R-:W-:Y:S01]  /*0f50*/  FFMA R58, R54, 0.052631579339504241943, R56 ;  /* 0x3d579436363a7823 */ /* 0x000fe20000000038 */
[C---:B------:R-:W-:Y:S02]  /*0f60*/  IADD3.X R45, PT, PT, R30.reuse, UR41, RZ, P0, !PT ;  /* 0x000000291e2d7c10 */ /* 0x040fe400087fe4ff */
[----:B------:R-:W-:Y:S01]  /*0f70*/  IADD3.X R29, PT, PT, R30, UR45, RZ, P1, !PT ;  /* 0x0000002d1e1d7c10 */ /* 0x000fe20008ffe4ff */
[----:B------:R-:W-:Y:S01]  /*0f80*/  FFMA R11, R32, R33, R11 ;  /* 0x00000021200b7223 */ /* 0x000fe2000000000b */
[----:B------:R-:W-:Y:S01]  /*0f90*/  FADD R53, R70, -R53 ;  /* 0x8000003546357221 */ /* 0x000fe20000000000 */
[----:B------:R-:W-:Y:S01]  /*0fa0*/  FADD R49, R73, -R58 ;  /* 0x8000003a49317221 */ /* 0x000fe20000000000 */
[----:B------:R-:W2:Y:S01]  /*0fb0*/  LDG.E.128 R44, desc[UR4][R44.64] ;  /* 0x000000042c2c7981 */ /* 0x000ea2000c1e1d00 */
[----:B------:R-:W-:-:S02]  /*0fc0*/  HADD2.F32 R74, -RZ, R50.H0_H0 ;  /* 0x20000032ff4a7230 */ /* 0x000fc40000004100 */
[----:B------:R-:W-:Y:S01]  /*0fd0*/  FFMA R11, R48, R53, R11 ;  /* 0x00000035300b7223 */ /* 0x000fe2000000000b */
[----:B------:R-:W-:Y:S01]  /*0fe0*/  FADD R56, R72, -R56 ;  /* 0x8000003848387221 */ /* 0x000fe20000000000 */
[----:B------:R-:W2:Y:S01]  /*0ff0*/  LDG.E.128 R28, desc[UR8][R28.64] ;  /* 0x000000081c1c7981 */ /* 0x000ea2000c1e1d00 */
[----:B------:R-:W-:Y:S01]  /*1000*/  FFMA R48, R49, 0.050000000745058059692, R58 ;  /* 0x3d4ccccd31307823 */ /* 0x000fe2000000003a */
[----:B------:R-:W-:Y:S02]  /*1010*/  HFMA2 R51, R51, 1, 1, R55 ;  /* 0x3c003c0033337831 */ /* 0x000fe40000000037 */
[----:B------:R-:W-:Y:S01]  /*1020*/  FFMA R11, R52, R56, R11 ;  /* 0x00000038340b7223 */ /* 0x000fe2000000000b */
[----:B------:R-:W-:Y:S02]  /*1030*/  HADD2.F32 R76, -RZ, R50.H1_H1 ;  /* 0x30000032ff4c7230 */ /* 0x000fe40000004100 */
[----:B------:R-:W-:Y:S01]  /*1040*/  FADD R52, R74, -R48 ;  /* 0x800000304a347221 */ /* 0x000fe20000000000 */
[----:B------:R-:W-:Y:S01]  /*1050*/  FADD R58, R71, -R58 ;  /* 0x8000003a473a7221 */ /* 0x000fe20000000000 */
[----:B------:R-:W3:Y:S02]  /*1060*/  LDG.E.128 R32, desc[UR6][R90.64+0xa00] ;  /* 0x000a00065a207981 */ /* 0x000ee4000c1e1d00 */
[--C-:B------:R-:W-:Y:S01]  /*1070*/  FFMA R53, R52, 0.047619048506021499634, R48.reuse ;  /* 0x3d430c3134357823 */ /* 0x100fe20000000030 */
[----:B------:R-:W-:Y:S01]  /*1080*/  FFMA R11, R54, R58, R11 ;  /* 0x0000003a360b7223 */ /* 0x000fe2000000000b */
[----:B------:R-:W-:Y:S01]  /*1090*/  FADD R48, R73, -R48 ;  /* 0x8000003049307221 */ /* 0x000fe20000000000 */
[----:B------:R-:W-:-:S02]  /*10a0*/  HADD2 R51, R51, R59 ;  /* 0x0000003b33337230 */ /* 0x000fc40000000000 */
[----:B------:R-:W-:Y:S01]  /*10b0*/  FADD R50, R76, -R53 ;  /* 0x800000354c327221 */ /* 0x000fe20000000000 */
[----:B-----5:R-:W-:Y:S02]  /*10c0*/  HFMA2 R60, R60, 1, 1, R64 ;  /* 0x3c003c003c3c7831 */ /* 0x020fe40000000040 */
[----:B------:R-:W-:Y:S01]  /*10d0*/  FFMA R11, R49, R48, R11 ;  /* 0x00000030310b7223 */ /* 0x000fe2000000000b */
[----:B------:R-:W-:Y:S02]  /*10e0*/  HADD2.F32 R75, -RZ, R51.H0_H0 ;  /* 0x20000033ff4b7230 */ /* 0x000fe40000004100 */
[--C-:B------:R-:W-:Y:S01]  /*10f0*/  FFMA R48, R50, 0.045454546809196472168, R53.reuse ;  /* 0x3d3a2e8c32307823 */ /* 0x100fe20000000035 */
[----:B------:R-:W-:-:S03]  /*1100*/  FADD R53, R74, -R53 ;  /* 0x800000354a357221 */ /* 0x000fc60000000000 */
[--C-:B------:R-:W-:Y:S01]  /*1110*/  FADD R49, R75, -R48.reuse ;  /* 0x800000304b317221 */ /* 0x100fe20000000000 */
[----:B------:R-:W-:Y:S02]  /*1120*/  HADD2.F32 R79, -RZ, R51.H1_H1 ;  /* 0x30000033ff4f7230 */ /* 0x000fe40000004100 */
[----:B------:R-:W-:Y:S02]  /*1130*/  HADD2 R60, R60, R12 ;  /* 0x0000000c3c3c7230 */ /* 0x000fe40000000000 */
[--C-:B------:R-:W-:Y:S01]  /*1140*/  FFMA R12, R49, 0.043478261679410934448, R48.reuse ;  /* 0x3d321643310c7823 */ /* 0x100fe20000000030 */
[----:B------:R-:W-:Y:S01]  /*1150*/  FFMA R11, R52, R53, R11 ;  /* 0x00000035340b7223 */ /* 0x000fe2000000000b */
[----:B------:R-:W-:Y:S02]  /*1160*/  FADD R48, R76, -R48 ;  /* 0x800000304c307221 */ /* 0x000fe40000000000 */
[----:B------:R-:W-:Y:S01]  /*1170*/  FADD R51, R79, -R12 ;  /* 0x8000000c4f337221 */ /* 0x000fe20000000000 */
[----:B------:R-:W-:-:S02]  /*1180*/  HADD2.F32 R78, -RZ, R60.H0_H0 ;  /* 0x2000003cff4e7230 */ /* 0x000fc40000004100 */
[----:B------:R-:W-:Y:S01]  /*1190*/  FFMA R11, R50, R48, R11 ;  /* 0x00000030320b7223 */ /* 0x000fe2000000000b */
[--C-:B------:R-:W-:Y:S01]  /*11a0*/  FADD R48, R75, -R12.reuse ;  /* 0x8000000c4b307221 */ /* 0x100fe20000000000 */
[----:B------:R-:W-:Y:S01]  /*11b0*/  FFMA R12, R51, 0.041666667908430099487, R12 ;  /* 0x3d2aaaab330c7823 */ /* 0x000fe2000000000c */
[----:B------:R-:W-:Y:S02]  /*11c0*/  HFMA2 R61, R61, 1, 1, R65 ;  /* 0x3c003c003d3d7831 */ /* 0x000fe40000000041 */
[----:B------:R-:W-:Y:S01]  /*11d0*/  FFMA R11, R49, R48, R11 ;  /* 0x00000030310b7223 */ /* 0x000fe2000000000b */
[----:B------:R-:W-:Y:S01]  /*11e0*/  FADD R48, -R12, R78 ;  /* 0x0000004e0c307221 */ /* 0x000fe20000000100 */
[----:B------:R-:W-:Y:S01]  /*11f0*/  HADD2.F32 R77, -RZ, R60.H1_H1 ;  /* 0x3000003cff4d7230 */ /* 0x000fe20000004100 */
[----:B------:R-:W-:Y:S02]  /*1200*/  IADD3 R53, P0, PT, R84, 0x600, RZ ;  /* 0x0000060054357810 */ /* 0x000fe40007f1e0ff */
[--C-:B------:R-:W-:Y:S01]  /*1210*/  FFMA R49, R48, 0.039999999105930328369, R12.reuse ;  /* 0x3d23d70a30317823 */ /* 0x100fe2000000000c */
[----:B------:R-:W-:Y:S01]  /*1220*/  FADD R12, R79, -R12 ;  /* 0x8000000c4f0c7221 */ /* 0x000fe20000000000 */
[----:B------:R-:W-:Y:S01]  /*1230*/  IADD3.X R54, PT, PT, RZ, R92, RZ, P0, !PT ;  /* 0x0000005cff367210 */ /* 0x000fe200007fe4ff */
[----:B------:R-:W-:-:S02]  /*1240*/  HADD2 R61, R61, R13 ;  /* 0x0000000d3d3d7230 */ /* 0x000fc40000000000 */
[----:B------:R-:W-:Y:S01]  /*1250*/  FADD R50, R77, -R49 ;  /* 0x800000314d327221 */ /* 0x000fe20000000000 */
[----:B------:R-:W-:Y:S01]  /*1260*/  FFMA R11, R51, R12, R11 ;  /* 0x0000000c330b7223 */ /* 0x000fe2000000000b */
[----:B------:R-:W-:Y:S01]  /*1270*/  SHF.R.S32.HI R52, RZ, 0x1f, R54 ;  /* 0x0000001fff347819 */ /* 0x000fe20000011436 */
[--C-:B------:R-:W-:Y:S01]  /*1280*/  FADD R12, R78, -R49.reuse ;  /* 0x800000314e0c7221 */ /* 0x100fe20000000000 */
[----:B------:R-:W-:Y:S02]  /*1290*/  HADD2.F32 R80, -RZ, R61.H0_H0 ;  /* 0x2000003dff507230 */ /* 0x000fe40000004100 */
[----:B------:R-:W-:Y:S01]  /*12a0*/  FFMA R49, R50, 0.038461539894342422485, R49 ;  /* 0x3d1d89d932317823 */ /* 0x000fe20000000031 */
[----:B------:R-:W-:Y:S02]  /*12b0*/  HFMA2 R62, R62, 1, 1, R66 ;  /* 0x3c003c003e3e7831 */ /* 0x000fe40000000042 */
[----:B------:R-:W-:Y:S01]  /*12c0*/  FFMA R11, R48, R12, R11 ;  /* 0x0000000c300b7223 */ /* 0x000fe2000000000b */
[----:B------:R-:W-:Y:S01]  /*12d0*/  LEA.HI R52, P0, R52, R53, RZ, 0x3 ;  /* 0x0000003534347211 */ /* 0x000fe200078118ff */
[--C-:B------:R-:W-:Y:S01]  /*12e0*/  FADD R48, R80, -R49.reuse ;  /* 0x8000003150307221 */ /* 0x100fe20000000000 */
[----:B------:R-:W-:-:S02]  /*12f0*/  FADD R12, R77, -R49 ;  /* 0x800000314d0c7221 */ /* 0x000fc40000000000 */
[----:B------:R-:W-:Y:S01]  /*1300*/  IADD3.X R13, PT, PT, RZ, R54, RZ, P0, !PT ;  /* 0x00000036ff0d7210 */ /* 0x000fe200007fe4ff */
[----:B------:R-:W-:Y:S01]  /*1310*/  FFMA R49, R48, 0.037037037312984466553, R49 ;  /* 0x3d17b42630317823 */ /* 0x000fe20000000031 */
[----:B------:R-:W-:Y:S01]  /*1320*/  FFMA R11, R50, R12, R11 ;  /* 0x0000000c320b7223 */ /* 0x000fe2000000000b */
[----:B------:R-:W-:Y:S01]  /*1330*/  HFMA2 R62, R62, 1, 1, R14 ;  /* 0x3c003c003e3e7831 */ /* 0x000fe2000000000e */
[----:B------:R-:W-:Y:S01]  /*1340*/  SHF.L.U64.HI R50, R52, 0x1, R13 ;  /* 0x0000000134327819 */ /* 0x000fe2000001020d */
[----:B------:R-:W-:Y:S02]  /*1350*/  HADD2.F32 R81, -RZ, R61.H1_H1 ;  /* 0x3000003dff517230 */ /* 0x000fe40000004100 */
[----:B------:R-:W-:Y:S01]  /*1360*/  FADD R12, R80, -R49 ;  /* 0x80000031500c7221 */ /* 0x000fe20000000000 */
[----:B------:R-:W-:-:S03]  /*1370*/  SHF.L.U32 R52, R52, 0x1, RZ ;  /* 0x0000000134347819 */ /* 0x000fc600000006ff */
[----:B------:R-:W-:Y:S01]  /*1380*/  FFMA R11, R48, R12, R11 ;  /* 0x0000000c300b7223 */ /* 0x000fe2000000000b */
[----:B------:R-:W-:Y:S01]  /*1390*/  LOP3.LUT R52, R52, 0xfffffff0, RZ, 0xc0, !PT ;  /* 0xfffffff034347812 */ /* 0x000fe200078ec0ff */
[C-C-:B------:R-:W-:Y:S01]  /*13a0*/  FADD R12, R81.reuse, -R49.reuse ;  /* 0x80000031510c7221 */ /* 0x140fe20000000000 */
[----:B------:R-:W-:Y:S02]  /*13b0*/  HADD2.F32 R82, -RZ, R62.H0_H0 ;  /* 0x2000003eff527230 */ /* 0x000fe40000004100 */
[----:B------:R-:W-:Y:S01]  /*13c0*/  IADD3 R48, P0, PT, R52, UR40, RZ ;  /* 0x0000002834307c10 */ /* 0x000fe2000ff1e0ff */
[----:B------:R-:W-:Y:S01]  /*13d0*/  FFMA R13, R12, 0.035714287310838699341, R49 ;  /* 0x3d1249250c0d7823 */ /* 0x000fe20000000031 */
[----:B------:R-:W-:Y:S02]  /*13e0*/  IADD3 R52, P1, PT, R52, UR44, RZ ;  /* 0x0000002c34347c10 */ /* 0x000fe4000ff3e0ff */
[----:B------:R-:W-:Y:S01]  /*13f0*/  IADD3.X R49, PT, PT, R50, UR41, RZ, P0, !PT ;  /* 0x0000002932317c10 */ /* 0x000fe200087fe4ff */
[--C-:B------:R-:W-:Y:S01]  /*1400*/  FADD R56, R82, -R13.reuse ;  /* 0x8000000d52387221 */ /* 0x100fe20000000000 */
[----:B------:R-:W-:Y:S01]  /*1410*/  IADD3.X R53, PT, PT, R50, UR45, RZ, P1, !PT ;  /* 0x0000002d32357c10 */ /* 0x000fe20008ffe4ff */
[----:B------:R-:W-:-:S02]  /*1420*/  FADD R14, R81, -R13 ;  /* 0x8000000d510e7221 */ /* 0x000fc40000000000 */
[----:B------:R-:W-:Y:S01]  /*1430*/  FFMA R57, R56, 0.034482758492231369019, R13 ;  /* 0x3d0d3dcb38397823 */ /* 0x000fe2000000000d */
[----:B------:R-:W4:Y:S01]  /*1440*/  LDG.E.128 R48, desc[UR4][R48.64] ;  /* 0x0000000430307981 */ /* 0x000f22000c1e1d00 */
[----:B------:R-:W-:Y:S02]  /*1450*/  HADD2 R63, R63, R67 ;  /* 0x000000433f3f7230 */ /* 0x000fe40000000000 */
[----:B------:R-:W-:Y:S01]  /*1460*/  FFMA R11, R12, R14, R11 ;  /* 0x0000000e0c0b7223 */ /* 0x000fe2000000000b */
[----:B------:R-:W4:Y:S01]  /*1470*/  LDG.E.128 R52, desc[UR8][R52.64] ;  /* 0x0000000834347981 */ /* 0x000f22000c1e1d00 */
[----:B------:R-:W-:Y:S01]  /*1480*/  FADD R12, R82, -R57 ;  /* 0x80000039520c7221 */ /* 0x000fe20000000000 */
[----:B------:R-:W-:Y:S02]  /*1490*/  HFMA2 R63, R63, 1, 1, R15 ;  /* 0x3c003c003f3f7831 */ /* 0x000fe4000000000f */
[----:B------:R-:W-:Y:S02]  /*14a0*/  HADD2.F32 R83, -RZ, R62.H1_H1 ;  /* 0x3000003eff537230 */ /* 0x000fe40000004100 */
[----:B------:R-:W-:Y:S01]  /*14b0*/  FFMA R11, R56, R12, R11 ;  /* 0x0000000c380b7223 */ /* 0x000fe2000000000b */
[----:B------:R-:W-:Y:S01]  /*14c0*/  IADD3 R59, P0, PT, R84, 0x700, RZ ;  /* 0x00000700543b7810 */ /* 0x000fe20007f1e0ff */
[----:B------:R-:W5:Y:S01]  /*14d0*/  LDG.E.128 R12, desc[UR6][R90.64+0xc00] ;  /* 0x000c00065a0c7981 */ /* 0x000f62000c1e1d00 */
[----:B------:R-:W-:-:S03]  /*14e0*/  FADD R58, R83, -R57 ;  /* 0x80000039533a7221 */ /* 0x000fc60000000000 */
[----:B------:R0:W5:Y:S01]  /*14f0*/  LDG.E.128 R64, desc[UR6][R90.64+0xe00] ;  /* 0x000e00065a407981 */ /* 0x000162000c1e1d00 */
[----:B------:R-:W-:Y:S02]  /*1500*/  HADD2.F32 R85, -RZ, R63.H0_H0 ;  /* 0x2000003fff557230 */ /* 0x000fe40000004100 */
[----:B------:R-:W-:-:S04]  /*1510*/  FFMA R56, R58, 0.033333335071802139282, R57 ;  /* 0x3d0888893a387823 */ /* 0x000fc80000000039 */
[--C-:B------:R-:W-:Y:S01]  /*1520*/  FADD R57, R85, -R56.reuse ;  /* 0x8000003855397221 */ /* 0x100fe20000000000 */
[----:B------:R-:W-:-:S03]  /*1530*/  FADD R60, R83, -R56 ;  /* 0x80000038533c7221 */ /* 0x000fc60000000000 */
[----:B------:R-:W-:Y:S01]  /*1540*/  FFMA R56, R57, 0.032258063554763793945, R56 ;  /* 0x3d04210839387823 */ /* 0x000fe20000000038 */
[----:B------:R-:W-:Y:S01]  /*1550*/  FFMA R11, R58, R60, R11 ;  /* 0x0000003c3a0b7223 */ /* 0x000fe2000000000b */
[----:B------:R-:W-:Y:S01]  /*1560*/  HADD2.F32 R84, -RZ, R63.H1_H1 ;  /* 0x3000003fff547230 */ /* 0x000fe20000004100 */
[----:B------:R-:W-:Y:S01]  /*1570*/  IADD3.X R92, PT, PT, RZ, R92, RZ, P0, !PT ;  /* 0x0000005cff5c7210 */ /* 0x000fe200007fe4ff */
[----:B------:R-:W-:-:S04]  /*1580*/  FADD R58, R85, -R56 ;  /* 0x80000038553a7221 */ /* 0x000fc80000000000 */
[----:B------:R-:W-:Y:S01]  /*1590*/  FFMA R11, R57, R58, R11 ;  /* 0x0000003a390b7223 */ /* 0x000fe2000000000b */
[----:B------:R-:W-:Y:S01]  /*15a0*/  FADD R57, R84, -R56 ;  /* 0x8000003854397221 */ /* 0x000fe20000000000 */
[----:B------:R-:W-:-:S03]  /*15b0*/  SHF.R.S32.HI R58, RZ, 0x1f, R92 ;  /* 0x0000001fff3a7819 */ /* 0x000fc6000001145c */
[----:B------:R-:W-:Y:S01]  /*15c0*/  FFMA R93, R57, 0.03125, R56 ;  /* 0x3d000000395d7823 */ /* 0x000fe20000000038 */
[----:B------:R-:W-:-:S03]  /*15d0*/  LEA.HI R58, P0, R58, R59, RZ, 0x3 ;  /* 0x0000003b3a3a7211 */ /* 0x000fc600078118ff */
[----:B------:R-:W-:Y:S01]  /*15e0*/  FADD R56, R84, -R93 ;  /* 0x8000005d54387221 */ /* 0x000fe20000000000 */
[----:B------:R-:W-:-:S03]  /*15f0*/  SHF.L.U32 R60, R58, 0x1, RZ ;  /* 0x000000013a3c7819 */ /* 0x000fc600000006ff */
[----:B------:R-:W-:Y:S01]  /*1600*/  FFMA R11, R57, R56, R11 ;  /* 0x00000038390b7223 */ /* 0x000fe2000000000b */
[----:B------:R-:W-:Y:S02]  /*1610*/  LOP3.LUT R60, R60, 0xfffffff0, RZ, 0xc0, !PT ;  /* 0xfffffff03c3c7812 */ /* 0x000fe400078ec0ff */
[----:B------:R-:W-:Y:S02]  /*1620*/  IADD3.X R57, PT, PT, RZ, R92, RZ, P0, !PT ;  /* 0x0000005cff397210 */ /* 0x000fe400007fe4ff */
[----:B------:R-:W-:Y:S02]  /*1630*/  IADD3 R56, P0, PT, R60, UR40, RZ ;  /* 0x000000283c387c10 */ /* 0x000fe4000ff1e0ff */
[----:B------:R-:W-:Y:S02]  /*1640*/  SHF.L.U64.HI R58, R58, 0x1, R57 ;  /* 0x000000013a3a7819 */ /* 0x000fe40000010239 */
[----:B------:R-:W-:Y:S02]  /*1650*/  IADD3 R60, P1, PT, R60, UR44, RZ ;  /* 0x0000002c3c3c7c10 */ /* 0x000fe4000ff3e0ff */
[----:B------:R-:W-:-:S02]  /*1660*/  IADD3.X R57, PT, PT, R58, UR41, RZ, P0, !PT ;  /* 0x000000293a397c10 */ /* 0x000fc400087fe4ff */
[----:B------:R-:W-:-:S04]  /*1670*/  IADD3.X R61, PT, PT, R58, UR45, RZ, P1, !PT ;  /* 0x0000002d3a3d7c10 */ /* 0x000fc80008ffe4ff */
[----:B------:R-:W5:Y:S04]  /*1680*/  LDG.E.128 R56, desc[UR4][R56.64] ;  /* 0x0000000438387981 */ /* 0x000f68000c1e1d00 */
[----:B------:R-:W5:Y:S01]  /*1690*/  LDG.E.128 R60, desc[UR8][R60.64] ;  /* 0x000000083c3c7981 */ /* 0x000f62000c1e1d00 */
[----:B------:R-:W-:-:S04]  /*16a0*/  HFMA2 R24, R36, 1, 1, R24 ;  /* 0x3c003c0024187831 */ /* 0x000fc80000000018 */
[----:B------:R-:W-:-:S05]  /*16b0*/  HADD2 R24, R24, R40 ;  /* 0x0000002818187230 */ /* 0x000fca0000000000 */
[----:B------:R-:W-:-:S05]  /*16c0*/  HADD2.F32 R36, -RZ, R24.H0_H0 ;  /* 0x20000018ff247230 */ /* 0x000fca0000004100 */
[----:B------:R-:W-:-:S04]  /*16d0*/  FADD R40, -R93, R36 ;  /* 0x000000245d287221 */ /* 0x000fc80000000100 */
[----:B------:R-:W-:Y:S01]  /*16e0*/  FFMA R93, R40, 0.030303031206130981445, R93 ;  /* 0x3cf83e10285d7823 */ /* 0x000fe2000000005d */
[----:B------:R-:W-:-:S03]  /*16f0*/  HFMA2 R25, R37, 1, 1, R25 ;  /* 0x3c003c0025197831 */ /* 0x000fc60000000019 */
[----:B------:R-:W-:-:S04]  /*1700*/  FADD R92, R36, -R93 ;  /* 0x8000005d245c7221 */ /* 0x000fc80000000000 */
[----:B------:R-:W-:Y:S01]  /*1710*/  FFMA R11, R40, R92, R11 ;  /* 0x0000005c280b7223 */ /* 0x000fe2000000000b */
[----:B------:R-:W-:Y:S02]  /*1720*/  HADD2.F32 R40, -RZ, R24.H1_H1 ;  /* 0x30000018ff287230 */ /* 0x000fe40000004100 */
[----:B------:R-:W-:-:S03]  /*1730*/  HFMA2 R25, R25, 1, 1, R41 ;  /* 0x3c003c0019197831 */ /* 0x000fc60000000029 */
[----:B------:R-:W-:-:S04]  /*1740*/  FADD R24, R40, -R93 ;  /* 0x8000005d28187221 */ /* 0x000fc80000000000 */
[----:B------:R-:W-:Y:S01]  /*1750*/  FFMA R93, R24, 0.029411764815449714661, R93 ;  /* 0x3cf0f0f1185d7823 */ /* 0x000fe2000000005d */
[----:B------:R-:W-:-:S03]  /*1760*/  HADD2.F32 R37, -RZ, R25.H0_H0 ;  /* 0x20000019ff257230 */ /* 0x000fc60000004100 */
[----:B------:R-:W-:-:S04]  /*1770*/  FADD R92, R40, -R93 ;  /* 0x8000005d285c7221 */ /* 0x000fc80000000000 */
[----:B------:R-:W-:Y:S01]  /*1780*/  FFMA R11, R24, R92, R11 ;  /* 0x0000005c180b7223 */ /* 0x000fe2000000000b */
[----:B------:R-:W-:Y:S01]  /*1790*/  FADD R24, R37, -R93 ;  /* 0x8000005d25187221 */ /* 0x000fe20000000000 */
[----:B------:R-:W-:-:S03]  /*17a0*/  HFMA2 R26, R38, 1, 1, R26 ;  /* 0x3c003c00261a7831 */ /* 0x000fc6000000001a */
[----:B------:R-:W-:-:S04]  /*17b0*/  FFMA R93, R24, 0.028571428731083869934, R93 ;  /* 0x3cea0ea1185d7823 */ /* 0x000fc8000000005d */
[----:B------:R-:W-:-:S04]  /*17c0*/  FADD R38, R37, -R93 ;  /* 0x8000005d25267221 */ /* 0x000fc80000000000 */
[----:B------:R-:W-:Y:S01]  /*17d0*/  FFMA R11, R24, R38, R11 ;  /* 0x00000026180b7223 */ /* 0x000fe2000000000b */
[----:B------:R-:W-:Y:S02]  /*17e0*/  HADD2.F32 R38, -RZ, R25.H1_H1 ;  /* 0x30000019ff267230 */ /* 0x000fe40000004100 */
[----:B------:R-:W-:-:S03]  /*17f0*/  HFMA2 R26, R26, 1, 1, R42 ;  /* 0x3c003c001a1a7831 */ /* 0x000fc6000000002a */
[----:B------:R-:W-:-:S04]  /*1800*/  FADD R24, R38, -R93 ;  /* 0x8000005d26187221 */ /* 0x000fc80000000000 */
[----:B------:R-:W-:-:S04]  /*1810*/  FFMA R93, R24, 0.027777777984738349915, R93 ;  /* 0x3ce38e39185d7823 */ /* 0x000fc8000000005d */
[----:B------:R-:W-:-:S04]  /*1820*/  FADD R42, R38, -R93 ;  /* 0x8000005d262a7221 */ /* 0x000fc80000000000 */
[----:B------:R-:W-:Y:S01]  /*1830*/  FFMA R11, R24, R42, R11 ;  /* 0x0000002a180b7223 */ /* 0x000fe2000000000b */
[----:B------:R-:W-:Y:S02]  /*1840*/  HADD2.F32 R42, -RZ, R26.H0_H0 ;  /* 0x2000001aff2a7230 */ /* 0x000fe40000004100 */
[----:B------:R-:W-:-:S03]  /*1850*/  HFMA2 R27, R39, 1, 1, R27 ;  /* 0x3c003c00271b7831 */ /* 0x000fc6000000001b */
[----:B------:R-:W-:-:S04]  /*1860*/  FADD R24, R42, -R93 ;  /* 0x8000005d2a187221 */ /* 0x000fc80000000000 */
[----:B------:R-:W-:Y:S01]  /*1870*/  FFMA R93, R24, 0.027027027681469917297, R93 ;  /* 0x3cdd67c9185d7823 */ /* 0x000fe2000000005d */
[----:B------:R-:W-:-:S03]  /*1880*/  HADD2.F32 R41, -RZ, R26.H1_H1 ;  /* 0x3000001aff297230 */ /* 0x000fc60000004100 */
[----:B0-----:R-:W-:Y:S01]  /*1890*/  FADD R90, R42, -R93 ;  /* 0x8000005d2a5a7221 */ /* 0x001fe20000000000 */
[----:B------:R-:W-:-:S03]  /*18a0*/  HADD2 R27, R27, R43 ;  /* 0x0000002b1b1b7230 */ /* 0x000fc60000000000 */
[----:B------:R-:W-:Y:S01]  /*18b0*/  FFMA R11, R24, R90, R11 ;  /* 0x0000005a180b7223 */ /* 0x000fe2000000000b */
[----:B------:R-:W-:Y:S01]  /*18c0*/  FADD R24, R41, -R93 ;  /* 0x8000005d29187221 */ /* 0x000fe20000000000 */
[----:B------:R-:W-:-:S03]  /*18d0*/  HADD2.F32 R43, -RZ, R27.H0_H0 ;  /* 0x2000001bff2b7230 */ /* 0x000fc60000004100 */
[----:B------:R-:W-:-:S04]  /*18e0*/  FFMA R26, R24, 0.026315789669752120972, R93 ;  /* 0x3cd79436181a7823 */ /* 0x000fc8000000005d */
[--C-:B------:R-:W-:Y:S01]  /*18f0*/  FADD R25, R43, -R26.reuse ;  /* 0x8000001a2b197221 */ /* 0x100fe20000000000 */
[----:B------:R-:W-:-:S03]  /*1900*/  FADD R90, R41, -R26 ;  /* 0x8000001a295a7221 */ /* 0x000fc60000000000 */
[----:B------:R-:W-:Y:S01]  /*1910*/  FFMA R26, R25, 0.025641025975346565247, R26 ;  /* 0x3cd20d21191a7823 */ /* 0x000fe2000000001a */
[----:B------:R-:W-:Y:S01]  /*1920*/  FFMA R11, R24, R90, R11 ;  /* 0x0000005a180b7223 */ /* 0x000fe2000000000b */
[----:B------:R-:W-:Y:S02]  /*1930*/  HADD2.F32 R39, -RZ, R27.H1_H1 ;  /* 0x3000001bff277230 */ /* 0x000fe40000004100 */
[----:B------:R-:W-:-:S04]  /*1940*/  FADD R24, R43, -R26 ;  /* 0x8000001a2b187221 */ /* 0x000fc80000000000 */
[----:B------:R-:W-:Y:S01]  /*1950*/  FFMA R11, R25, R24, R11 ;  /* 0x00000018190b7223 */ /* 0x000fe2000000000b */
[----:B------:R-:W-:-:S04]  /*1960*/  FADD R25, R39, -R26 ;  /* 0x8000001a27197221 */ /* 0x000fc80000000000 */
[----:B------:R-:W-:-:S04]  /*1970*/  FFMA R26, R25, 0.025000000372529029846, R26 ;  /* 0x3ccccccd191a7823 */ /* 0x000fc8000000001a */
[----:B------:R-:W-:Y:S01]  /*1980*/  FADD R24, R39, -R26 ;  /* 0x8000001a27187221 */ /* 0x000fe20000000000 */
[----:B--2---:R-:W-:-:S03]  /*1990*/  HFMA2 R28, R44, 1, 1, R28 ;  /* 0x3c003c002c1c7831 */ /* 0x004fc6000000001c */
[----:B------:R-:W-:Y:S01]  /*19a0*/  FFMA R11, R25, R24, R11 ;  /* 0x00000018190b7223 */ /* 0x000fe2000000000b */
[----:B---3--:R-:W-:-:S05]  /*19b0*/  HADD2 R28, R28, R32 ;  /* 0x000000201c1c7230 */ /* 0x008fca0000000000 */
[----:B------:R-:W-:-:S05]  /*19c0*/  HADD2.F32 R32, -RZ, R28.H0_H0 ;  /* 0x2000001cff207230 */ /* 0x000fca0000004100 */
[----:B------:R-:W-:Y:S01]  /*19d0*/  FADD R25, -R26, R32 ;  /* 0x000000201a197221 */ /* 0x000fe20000000100 */
[----:B------:R-:W-:-:S03]  /*19e0*/  HFMA2 R29, R45, 1, 1, R29 ;  /* 0x3c003c002d1d7831 */ /* 0x000fc6000000001d */
[----:B------:R-:W-:Y:S01]  /*19f0*/  FFMA R27, R25, 0.024390242993831634521, R26 ;  /* 0x3cc7ce0c191b7823 */ /* 0x000fe2000000001a */
[----:B------:R-:W-:-:S03]  /*1a00*/  HADD2.F32 R44, -RZ, R28.H1_H1 ;  /* 0x3000001cff2c7230 */ /* 0x000fc60000004100 */
[----:B------:R-:W-:-:S04]  /*1a10*/  FADD R24, R32, -R27 ;  /* 0x8000001b20187221 */ /* 0x000fc80000000000 */
[----:B------:R-:W-:Y:S01]  /*1a20*/  FFMA R11, R25, R24, R11 ;  /* 0x00000018190b7223 */ /* 0x000fe2000000000b */
[----:B------:R-:W-:Y:S01]  /*1a30*/  FADD R24, R44, -R27 ;  /* 0x8000001b2c187221 */ /* 0x000fe20000000000 */
[----:B------:R-:W-:-:S03]  /*1a40*/  HADD2 R29, R29, R33 ;  /* 0x000000211d1d7230 */ /* 0x000fc60000000000 */
[----:B------:R-:W-:Y:S02]  /*1a50*/  FFMA R27, R24, 0.023809524253010749817, R27 ;  /* 0x3cc30c31181b7823 */ /* 0x000fe4000000001b */
[----:B------:R-:W-:Y:S02]  /*1a60*/  HADD2.F32 R33, -RZ, R29.H0_H0 ;  /* 0x2000001dff217230 */ /* 0x000fe40000004100 */
[----:B------:R-:W-:Y:S01]  /*1a70*/  FADD R26, R44, -R27 ;  /* 0x8000001b2c1a7221 */ /* 0x000fe20000000000 */
[----:B------:R-:W-:-:S03]  /*1a80*/  HFMA2 R30, R46, 1, 1, R30 ;  /* 0x3c003c002e1e7831 */ /* 0x000fc6000000001e */
[----:B------:R-:W-:Y:S01]  /*1a90*/  FFMA R11, R24, R26, R11 ;  /* 0x0000001a180b7223 */ /* 0x000fe2000000000b */
[----:B------:R-:W-:Y:S01]  /*1aa0*/  FADD R24, R33, -R27 ;  /* 0x8000001b21187221 */ /* 0x000fe20000000000 */
[----:B------:R-:W-:-:S03]  /*1ab0*/  HADD2.F32 R45, -RZ, R29.H1_H1 ;  /* 0x3000001dff2d7230 */ /* 0x000fc60000004100 */
[----:B------:R-:W-:-:S04]  /*1ac0*/  FFMA R26, R24, 0.023255813866853713989, R27 ;  /* 0x3cbe82fa181a7823 */ /* 0x000fc8000000001b */
[--C-:B------:R-:W-:Y:S01]  /*1ad0*/  FADD R25, R45, -R26.reuse ;  /* 0x8000001a2d197221 */ /* 0x100fe20000000000 */
[--C-:B------:R-:W-:Y:S01]  /*1ae0*/  FADD R28, R33, -R26.reuse ;  /* 0x8000001a211c7221 */ /* 0x100fe20000000000 */
[----:B------:R-:W-:Y:S02]  /*1af0*/  HADD2 R30, R30, R34 ;  /* 0x000000221e1e7230 */ /* 0x000fe40000000000 */
[----:B------:R-:W-:Y:S01]  /*1b00*/  FFMA R26, R25, 0.022727273404598236084, R26 ;  /* 0x3cba2e8c191a7823 */ /* 0x000fe2000000001a */
[----:B------:R-:W-:Y:S02]  /*1b10*/  HFMA2 R31, R47, 1, 1, R31 ;  /* 0x3c003c002f1f7831 */ /* 0x000fe4000000001f */
[----:B------:R-:W-:Y:S01]  /*1b20*/  FFMA R11, R24, R28, R11 ;  /* 0x0000001c180b7223 */ /* 0x000fe2000000000b */
[----:B------:R-:W-:Y:S02]  /*1b30*/  HADD2.F32 R34, -RZ, R30.H0_H0 ;  /* 0x2000001eff227230 */ /* 0x000fe40000004100 */
[----:B------:R-:W-:-:S04]  /*1b40*/  FADD R24, R45, -R26 ;  /* 0x8000001a2d187221 */ /* 0x000fc80000000000 */
[----:B------:R-:W-:Y:S01]  /*1b50*/  FFMA R11, R25, R24, R11 ;  /* 0x00000018190b7223 */ /* 0x000fe2000000000b */
[--C-:B------:R-:W-:Y:S01]  /*1b60*/  FADD R24, R34, -R26.reuse ;  /* 0x8000001a22187221 */ /* 0x100fe20000000000 */
[----:B------:R-:W-:Y:S02]  /*1b70*/  HFMA2 R31, R31, 1, 1, R35 ;  /* 0x3c003c001f1f7831 */ /* 0x000fe40000000023 */
[----:B------:R-:W-:Y:S02]  /*1b80*/  HADD2.F32 R46, -RZ, R30.H1_H1 ;  /* 0x3000001eff2e7230 */ /* 0x000fe40000004100 */
[----:B------:R-:W-:-:S04]  /*1b90*/  FFMA R25, R24, 0.022222222760319709778, R26 ;  /* 0x3cb60b6118197823 */ /* 0x000fc8000000001a */
[--C-:B------:R-:W-:Y:S01]  /*1ba0*/  FADD R28, R46, -R25.reuse ;  /* 0x800000192e1c7221 */ /* 0x100fe20000000000 */
[--C-:B------:R-:W-:Y:S01]  /*1bb0*/  FADD R26, R34, -R25.reuse ;  /* 0x80000019221a7221 */ /* 0x100fe20000000000 */
[----:B------:R-:W-:Y:S02]  /*1bc0*/  HADD2.F32 R35, -RZ, R31.H0_H0 ;  /* 0x2000001fff237230 */ /* 0x000fe40000004100 */
[----:B------:R-:W-:Y:S01]  /*1bd0*/  FFMA R25, R28, 0.021739130839705467224, R25 ;  /* 0x3cb216431c197823 */ /* 0x000fe20000000019 */
[----:B------:R-:W-:-:S03]  /*1be0*/  FFMA R11, R24, R26, R11 ;  /* 0x0000001a180b7223 */ /* 0x000fc6000000000b */
[--C-:B------:R-:W-:Y:S01]  /*1bf0*/  FADD R26, R35, -R25.reuse ;  /* 0x80000019231a7221 */ /* 0x100fe20000000000 */
[----:B----4-:R-:W-:Y:S02]  /*1c00*/  HFMA2 R48, R48, 1, 1, R52 ;  /* 0x3c003c0030307831 */ /* 0x010fe40000000034 */
[--C-:B------:R-:W-:Y:S01]  /*1c10*/  FADD R24, R46, -R25.reuse ;  /* 0x800000192e187221 */ /* 0x100fe20000000000 */
[----:B------:R-:W-:Y:S01]  /*1c20*/  FFMA R30, R26, 0.021276595070958137512, R25 ;  /* 0x3cae4c411a1e7823 */ /* 0x000fe20000000019 */
[----:B------:R-:W-:Y:S02]  /*1c30*/  HADD2.F32 R47, -RZ, R31.H1_H1 ;  /* 0x3000001fff2f7230 */ /* 0x000fe40000004100 */
[----:B-----5:R-:W-:-:S03]  /*1c40*/  HFMA2 R25, R48, 1, 1, R12 ;  /* 0x3c003c0030197831 */ /* 0x020fc6000000000c */
[--C-:B------:R-:W-:Y:S01]  /*1c50*/  FADD R12, R47, -R30.reuse ;  /* 0x8000001e2f0c7221 */ /* 0x100fe20000000000 */
[----:B------:R-:W-:Y:S01]  /*1c60*/  FFMA R11, R28, R24, R11 ;  /* 0x000000181c0b7223 */ /* 0x000fe2000000000b */
[----:B------:R-:W-:Y:S02]  /*1c70*/  HADD2 R49, R49, R53 ;  /* 0x0000003531317230 */ /* 0x000fe40000000000 */
[----:B------:R-:W-:Y:S01]  /*1c80*/  FFMA R24, R12, 0.020833333954215049744, R30 ;  /* 0x3caaaaab0c187823 */ /* 0x000fe2000000001e */
[----:B------:R-:W-:Y:S02]  /*1c90*/  HADD2.F32 R48, -RZ, R25.H0_H0 ;  /* 0x20000019ff307230 */ /* 0x000fe40000004100 */
[----:B------:R-:W-:Y:S02]  /*1ca0*/  HFMA2 R13, R49, 1, 1, R13 ;  /* 0x3c003c00310d7831 */ /* 0x000fe4000000000d */
[----:B------:R-:W-:Y:S02]  /*1cb0*/  HADD2.F32 R49, -RZ, R25.H1_H1 ;  /* 0x30000019ff317230 */ /* 0x000fe40000004100 */
[----:B------:R-:W-:Y:S01]  /*1cc0*/  FADD R27, -R24, R48 ;  /* 0x00000030181b7221 */ /* 0x000fe20000000100 */
[----:B------:R-:W-:-:S03]  /*1cd0*/  FADD R30, R35, -R30 ;  /* 0x8000001e231e7221 */ /* 0x000fc60000000000 */
[--C-:B------:R-:W-:Y:S01]  /*1ce0*/  FFMA R25, R27, 0.02040816284716129303, R24.reuse ;  /* 0x3ca72f051b197823 */ /* 0x100fe20000000018 */
[----:B------:R-:W-:Y:S01]  /*1cf0*/  FFMA R11, R26, R30, R11 ;  /* 0x0000001e1a0b7223 */ /* 0x000fe2000000000b */
[----:B------:R-:W-:Y:S02]  /*1d00*/  HFMA2 R54, R50, 1, 1, R54 ;  /* 0x3c003c0032367831 */ /* 0x000fe40000000036 */
[--C-:B------:R-:W-:Y:S01]  /*1d10*/  FADD R26, R49, -R25.reuse ;  /* 0x80000019311a7221 */ /* 0x100fe20000000000 */
[----:B------:R-:W-:Y:S02]  /*1d20*/  HADD2.F32 R50, -RZ, R13.H0_H0 ;  /* 0x2000000dff327230 */ /* 0x000fe40000004100 */
[----:B------:R-:W-:Y:S01]  /*1d30*/  FADD R24, R47, -R24 ;  /* 0x800000182f187221 */ /* 0x000fe20000000000 */
[----:B------:R-:W-:-:S03]  /*1d40*/  FFMA R28, R26, 0.019999999552965164185, R25 ;  /* 0x3ca3d70a1a1c7823 */ /* 0x000fc60000000019 */
[----:B------:R-:W-:Y:S01]  /*1d50*/  FFMA R11, R12, R24, R11 ;  /* 0x000000180c0b7223 */ /* 0x000fe2000000000b */
[----:B------:R-:W-:Y:S02]  /*1d60*/  HFMA2 R54, R54, 1, 1, R14 ;  /* 0x3c003c0036367831 */ /* 0x000fe4000000000e */
[--C-:B------:R-:W-:Y:S01]  /*1d70*/  FADD R24, R50, -R28.reuse ;  /* 0x8000001c32187221 */ /* 0x100fe20000000000 */
[----:B------:R-:W-:Y:S02]  /*1d80*/  HADD2.F32 R52, -RZ, R13.H1_H1 ;  /* 0x3000000dff347230 */ /* 0x000fe40000004100 */
[----:B------:R-:W-:Y:S01]  /*1d90*/  FADD R12, R48, -R25 ;  /* 0x80000019300c7221 */ /* 0x000fe20000000000 */
[----:B------:R-:W-:-:S03]  /*1da0*/  FFMA R13, R24, 0.019607843831181526184, R28 ;  /* 0x3ca0a0a1180d7823 */ /* 0x000fc6000000001c */
[----:B------:R-:W-:Y:S01]  /*1db0*/  FFMA R11, R27, R12, R11 ;  /* 0x0000000c1b0b7223 */ /* 0x000fe2000000000b */
[----:B------:R-:W-:Y:S02]  /*1dc0*/  HFMA2 R55, R51, 1, 1, R55 ;  /* 0x3c003c0033377831 */ /* 0x000fe40000000037 */
[----:B------:R-:W-:Y:S01]  /*1dd0*/  FADD R12, R52, -R13 ;  /* 0x8000000d340c7221 */ /* 0x000fe20000000000 */
[----:B------:R-:W-:-:S03]  /*1de0*/  HADD2.F32 R53, -RZ, R54.H0_H0 ;  /* 0x20000036ff357230 */ /* 0x000fc60000004100 */
[----:B------:R-:W-:Y:S01]  /*1df0*/  FFMA R14, R12, 0.019230769947171211243, R13 ;  /* 0x3c9d89d90c0e7823 */ /* 0x000fe2000000000d */
[----:B------:R-:W-:Y:S01]  /*1e00*/  FADD R28, R49, -R28 ;  /* 0x8000001c311c7221 */ /* 0x000fe20000000000 */
[----:B------:R-:W-:Y:S02]  /*1e10*/  HFMA2 R55, R55, 1, 1, R15 ;  /* 0x3c003c0037377831 */ /* 0x000fe4000000000f */
[--C-:B------:R-:W-:Y:S01]  /*1e20*/  FADD R25, R53, -R14.reuse ;  /* 0x8000000e35197221 */ /* 0x100fe20000000000 */
[----:B------:R-:W-:Y:S01]  /*1e30*/  FFMA R11, R26, R28, R11 ;  /* 0x0000001c1a0b7223 */ /* 0x000fe2000000000b */
[----:B------:R-:W-:Y:S02]  /*1e40*/  HADD2.F32 R51, -RZ, R54.H1_H1 ;  /* 0x30000036ff337230 */ /* 0x000fe40000004100 */
[----:B------:R-:W-:Y:S01]  /*1e50*/  FFMA R26, R25, 0.018867924809455871582, R14 ;  /* 0x3c9a90e8191a7823 */ /* 0x000fe2000000000e */
[----:B------:R-:W-:-:S03]  /*1e60*/  FADD R13, R50, -R13 ;  /* 0x8000000d320d7221 */ /* 0x000fc60000000000 */
[--C-:B------:R-:W-:Y:S01]  /*1e70*/  FADD R15, R51, -R26.reuse ;  /* 0x8000001a330f7221 */ /* 0x100fe20000000000 */
[----:B------:R-:W-:Y:S02]  /*1e80*/  HFMA2 R56, R56, 1, 1, R60 ;  /* 0x3c003c0038387831 */ /* 0x000fe4000000003c */
[----:B------:R-:W-:Y:S01]  /*1e90*/  FFMA R11, R24, R13, R11 ;  /* 0x0000000d180b7223 */ /* 0x000fe2000000000b */
[--C-:B------:R-:W-:Y:S02]  /*1ea0*/  HADD2.F32 R54, -RZ, R55.reuse.H0_H0 ;  /* 0x20000037ff367230 */ /* 0x100fe40000004100 */
[----:B------:R-:W-:Y:S01]  /*1eb0*/  FFMA R13, R15, 0.018518518656492233276, R26 ;  /* 0x3c97b4260f0d7823 */ /* 0x000fe2000000001a */
[----:B------:R-:W-:-:S03]  /*1ec0*/  HADD2.F32 R55, -RZ, R55.H1_H1 ;  /* 0x30000037ff377230 */ /* 0x000fc60000004100 */
[--C-:B------:R-:W-:Y:S01]  /*1ed0*/  FADD R24, R54, -R13.reuse ;  /* 0x8000000d36187221 */ /* 0x100fe20000000000 */
[----:B------:R-:W-:Y:S02]  /*1ee0*/  HFMA2 R64, R56, 1, 1, R64 ;  /* 0x3c003c0038407831 */ /* 0x000fe40000000040 */
[----:B------:R-:W-:Y:S01]  /*1ef0*/  FADD R14, R52, -R14 ;  /* 0x8000000e340e7221 */ /* 0x000fe20000000000 */
[----:B------:R-:W-:-:S03]  /*1f00*/  FFMA R27, R24, 0.018181817606091499329, R13 ;  /* 0x3c94f209181b7823 */ /* 0x000fc6000000000d */
[----:B------:R-:W-:Y:S01]  /*1f10*/  FFMA R11, R12, R14, R11 ;  /* 0x0000000e0c0b7223 */ /* 0x000fe2000000000b */
[----:B------:R-:W-:Y:S02]  /*1f20*/  HFMA2 R61, R57, 1, 1, R61 ;  /* 0x3c003c00393d7831 */ /* 0x000fe4000000003d */
[--C-:B------:R-:W-:Y:S01]  /*1f30*/  FADD R14, R55, -R27.reuse ;  /* 0x8000001b370e7221 */ /* 0x100fe20000000000 */
[----:B------:R-:W-:Y:S01]  /*1f40*/  FADD R26, R53, -R26 ;  /* 0x8000001a351a7221 */ /* 0x000fe20000000000 */
[--C-:B------:R-:W-:Y:S02]  /*1f50*/  HADD2.F32 R56, -RZ, R64.reuse.H0_H0 ;  /* 0x20000040ff387230 */ /* 0x100fe40000004100 */
[----:B------:R-:W-:Y:S01]  /*1f60*/  FFMA R28, R14, 0.01785714365541934967, R27 ;  /* 0x3c9249250e1c7823 */ /* 0x000fe2000000001b */
[----:B------:R-:W-:Y:S01]  /*1f70*/  FFMA R11, R25, R26, R11 ;  /* 0x0000001a190b7223 */ /* 0x000fe2000000000b */
[----:B------:R-:W-:Y:S02]  /*1f80*/  HFMA2 R61, R61, 1, 1, R65 ;  /* 0x3c003c003d3d7831 */ /* 0x000fe40000000041 */
[----:B------:R-:W-:Y:S01]  /*1f90*/  FADD R25, -R28, R56 ;  /* 0x000000381c197221 */ /* 0x000fe20000000100 */
[----:B------:R-:W-:-:S03]  /*1fa0*/  HADD2.F32 R57, -RZ, R64.H1_H1 ;  /* 0x30000040ff397230 */ /* 0x000fc60000004100 */
[----:B------:R-:W-:Y:S01]  /*1fb0*/  FFMA R26, R25, 0.017543859779834747314, R28 ;  /* 0x3c8fb824191a7823 */ /* 0x000fe2000000001c */
[----:B------:R-:W-:-:S03]  /*1fc0*/  FADD R12, R51, -R13 ;  /* 0x8000000d330c7221 */ /* 0x000fc60000000000 */
[--C-:B------:R-:W-:Y:S01]  /*1fd0*/  FADD R13, R57, -R26.reuse ;  /* 0x8000001a390d7221 */ /* 0x100fe20000000000 */
[----:B------:R-:W-:Y:S01]  /*1fe0*/  FFMA R11, R15, R12, R11 ;  /* 0x0000000c0f0b7223 */ /* 0x000fe2000000000b */
[----:B------:R-:W-:Y:S02]  /*1ff0*/  HADD2.F32 R60, -RZ, R61.H0_H0 ;  /* 0x2000003dff3c7230 */ /* 0x000fe40000004100 */
[----:B------:R-:W-:Y:S02]  /*2000*/  HFMA2 R58, R58, 1, 1, R62 ;  /* 0x3c003c003a3a7831 */ /* 0x000fe4000000003e */
[----:B------:R-:W-:Y:S01]  /*2010*/  FFMA R12, R13, 0.017241379246115684509, R26 ;  /* 0x3c8d3dcb0d0c7823 */ /* 0x000fe2000000001a */
[----:B------:R-:W-:-:S03]  /*2020*/  FADD R27, R54, -R27 ;  /* 0x8000001b361b7221 */ /* 0x000fc60000000000 */
[----:B------:R-:W-:Y:S01]  /*2030*/  FADD R15, R60, -R12 ;  /* 0x8000000c3c0f7221 */ /* 0x000fe20000000000 */
[----:B------:R-:W-:-:S03]  /*2040*/  HADD2.F32 R61, -RZ, R61.H1_H1 ;  /* 0x3000003dff3d7230 */ /* 0x000fc60000004100 */
[----:B------:R-:W-:Y:S01]  /*2050*/  FFMA R29, R15, 0.016949152573943138123, R12 ;  /* 0x3c8ad8f30f1d7823 */ /* 0x000fe2000000000c */
[----:B------:R-:W-:Y:S02]  /*2060*/  HADD2 R66, R58, R66 ;  /* 0x000000423a427230 */ /* 0x000fe40000000000 */
[----:B------:R-:W-:Y:S01]  /*2070*/  FFMA R11, R24, R27, R11 ;  /* 0x0000001b180b7223 */ /* 0x000fe2000000000b */
[----:B------:R-:W-:Y:S01]  /*2080*/  FADD R28, R55, -R28 ;  /* 0x8000001c371c7221 */ /* 0x000fe20000000000 */
[----:B------:R-:W-:Y:S01]  /*2090*/  FADD R24, R61, -R29 ;  /* 0x8000001d3d187221 */ /* 0x000fe20000000000 */
[----:B------:R-:W-:Y:S01]  /*20a0*/  FADD R26, R56, -R26 ;  /* 0x8000001a381a7221 */ /* 0x000fe20000000000 */
[----:B------:R-:W-:Y:S02]  /*20b0*/  HADD2.F32 R58, -RZ, R66.H0_H0 ;  /* 0x20000042ff3a7230 */ /* 0x000fe40000004100 */
[----:B------:R-:W-:Y:S01]  /*20c0*/  FFMA R11, R14, R28, R11 ;  /* 0x0000001c0e0b7223 */ /* 0x000fe2000000000b */
[----:B------:R-:W-:Y:S01]  /*20d0*/  FFMA R14, R24, 0.016666667535901069641, R29 ;  /* 0x3c888889180e7823 */ /* 0x000fe2000000001d */
[----:B------:R-:W-:-:S02]  /*20e0*/  HFMA2 R59, R59, 1, 1, R63 ;  /* 0x3c003c003b3b7831 */ /* 0x000fc4000000003f */
[----:B------:R-:W-:Y:S01]  /*20f0*/  FFMA R11, R25, R26, R11 ;  /* 0x0000001a190b7223 */ /* 0x000fe2000000000b */
[----:B------:R-:W-:Y:S01]  /*2100*/  FADD R25, R58, -R14 ;  /* 0x8000000e3a197221 */ /* 0x000fe20000000000 */
[----:B------:R-:W-:Y:S01]  /*2110*/  FADD R12, R57, -R12 ;  /* 0x8000000c390c7221 */ /* 0x000fe20000000000 */
[----:B------:R-:W-:Y:S02]  /*2120*/  HADD2.F32 R63, -RZ, R66.H1_H1 ;  /* 0x30000042ff3f7230 */ /* 0x000fe40000004100 */
[----:B------:R-:W-:Y:S01]  /*2130*/  FFMA R26, R25, 0.016393441706895828247, R14 ;  /* 0x3c864b8a191a7823 */ /* 0x000fe2000000000e */
[----:B------:R-:W-:Y:S01]  /*2140*/  FFMA R11, R13, R12, R11 ;  /* 0x0000000c0d0b7223 */ /* 0x000fe2000000000b */
[----:B------:R-:W-:Y:S01]  /*2150*/  FADD R12, R60, -R29 ;  /* 0x8000001d3c0c7221 */ /* 0x000fe20000000000 */
[----:B------:R-:W-:Y:S02]  /*2160*/  HADD2 R59, R59, R67 ;  /* 0x000000433b3b7230 */ /* 0x000fe40000000000 */
[----:B------:R-:W-:Y:S01]  /*2170*/  FADD R13, R63, -R26 ;  /* 0x8000001a3f0d7221 */ /* 0x000fe20000000000 */
[----:B------:R-:W-:Y:S01]  /*2180*/  FADD R14, R61, -R14 ;  /* 0x8000000e3d0e7221 */ /* 0x000fe20000000000 */
[----:B------:R-:W-:Y:S01]  /*2190*/  FFMA R11, R15, R12, R11 ;  /* 0x0000000c0f0b7223 */ /* 0x000fe2000000000b */
[----:B------:R-:W-:-:S02]  /*21a0*/  HADD2.F32 R62, -RZ, R59.H0_H0 ;  /* 0x2000003bff3e7230 */ /* 0x000fc40000004100 */
[--C-:B------:R-:W-:Y:S01]  /*21b0*/  FFMA R12, R13, 0.016129031777381896973, R26.reuse ;  /* 0x3c8421080d0c7823 */ /* 0x100fe2000000001a */
[----:B------:R-:W-:Y:S01]  /*21c0*/  FFMA R11, R24, R14, R11 ;  /* 0x0000000e180b7223 */ /* 0x000fe2000000000b */
[----:B------:R-:W-:Y:S02]  /*21d0*/  FADD R26, R58, -R26 ;  /* 0x8000001a3a1a7221 */ /* 0x000fe40000000000 */
[--C-:B------:R-:W-:Y:S01]  /*21e0*/  FADD R14, R62, -R12.reuse ;  /* 0x8000000c3e0e7221 */ /* 0x100fe20000000000 */
[----:B------:R-:W-:Y:S02]  /*21f0*/  HADD2.F32 R59, -RZ, R59.H1_H1 ;  /* 0x3000003bff3b7230 */ /* 0x000fe40000004100 */
[----:B------:R-:W-:Y:S01]  /*2200*/  FFMA R11, R25, R26, R11 ;  /* 0x0000001a190b7223 */ /* 0x000fe2000000000b */
[--C-:B------:R-:W-:Y:S01]  /*2210*/  FFMA R64, R14, 0.015873016789555549622, R12.reuse ;  /* 0x3c8208210e407823 */ /* 0x100fe2000000000c */
[----:B------:R-:W-:-:S03]  /*2220*/  FADD R12, R63, -R12 ;  /* 0x8000000c3f0c7221 */ /* 0x000fc60000000000 */
[--C-:B------:R-:W-:Y:S01]  /*2230*/  FADD R25, R59, -R64.reuse ;  /* 0x800000403b197221 */ /* 0x100fe20000000000 */
[----:B------:R-:W-:Y:S01]  /*2240*/  FFMA R11, R13, R12, R11 ;  /* 0x0000000c0d0b7223 */ /* 0x000fe2000000000b */
[--C-:B------:R-:W-:Y:S02]  /*2250*/  FADD R12, R62, -R64.reuse ;  /* 0x800000403e0c7221 */ /* 0x100fe40000000000 */
[----:B------:R-:W-:Y:S01]  /*2260*/  FFMA R64, R25, 0.015625, R64 ;  /* 0x3c80000019407823 */ /* 0x000fe20000000040 */
[----:B------:R-:W-:Y:S01]  /*2270*/  UMOV UR4, 0xffffffff ;  /* 0xffffffff00047882 */ /* 0x000fe20000000000 */
[----:B------:R-:W-:Y:S02]  /*2280*/  FFMA R11, R14, R12, R11 ;  /* 0x0000000c0e0b7223 */ /* 0x000fe4000000000b */
[----:B------:R-:W-:Y:S01]  /*2290*/  FADD R12, R59, -R64 ;  /* 0x800000403b0c7221 */ /* 0x000fe20000000000 */
[----:B------:R-:W-:Y:S01]  /*22a0*/  HFMA2 R24, -RZ, RZ, 3.25, 0 ;  /* 0x42800000ff187431 */ /* 0x000fe200000001ff */
[----:B------:R-:W-:-:S02]  /*22b0*/  MOV R28, 0x42800000 ;  /* 0x42800000001c7802 */ /* 0x000fc40000000f00 */
[----:B------:R-:W-:Y:S01]  /*22c0*/  FFMA R25, R25, R12, R11 ;  /* 0x0000000c19197223 */ /* 0x000fe2000000000b */
[----:B------:R-:W-:Y:S06]  /*22d0*/  BRA.DIV UR4, `(.L_x_6155) ;  /* 0x0000001e04547947 */ /* 0x000fec000b800000 */
[----:B------:R0:W1:Y:S04]  /*22e0*/  SHFL.DOWN PT, R14, R28, 0x10, 0x1f ;  /* 0x0a001f001c0e7f89 */ /* 0x00006800000e0000 */
[----:B------:R0:W2:Y:S04]  /*22f0*/  SHFL.DOWN PT, R27, R64, 0x10, 0x1f ;  /* 0x0a001f00401b7f89 */ /* 0x0000a800000e0000 */
[----:B------:R0:W3:Y:S02]  /*2300*/  SHFL.DOWN PT, R26, R25, 0x10, 0x1f ;  /* 0x0a001f00191a7f89 */ /* 0x0000e400000e0000 */
.L_x_6175:
        /* <DEDUP_REMOVED lines=15> */
.L_x_6156:
[----:B------:R-:W-:-:S03]  /*2400*/  UMOV UR4, 0xffffffff ;  /* 0xffffffff00047882 */ /* 0x000fc60000000000 */
[----:B------:R-:W-:Y:S05]  /*2410*/  BRA.DIV UR4, `(.L_x_6157) ;  /* 0x0000001e04607947 */ /* 0x000fea000b800000 */
[----:B--2---:R1:W2:Y:S04]  /*2420*/  SHFL.DOWN PT, R27, R64, 0x8, 0x1f ;  /* 0x09001f00401b7f89 */ /* 0x0042a800000e0000 */
[----:B---3--:R1:W3:Y:S04]  /*2430*/  SHFL.DOWN PT, R26, R25, 0x8, 0x1f ;  /* 0x09001f00191a7f89 */ /* 0x0082e800000e0000 */
[----:B------:R1:W4:Y:S02]  /*2440*/  SHFL.DOWN PT, R14, R24, 0x8, 0x1f ;  /* 0x09001f00180e7f89 */ /* 0x00032400000e0000 */
.L_x_6180:
        /* <DEDUP_REMOVED lines=16> */
.L_x_6158:
[----:B------:R-:W-:-:S03]  /*2550*/  UMOV UR4, 0xffffffff ;  /* 0xffffffff00047882 */ /* 0x000fc60000000000 */
[----:B------:R-:W-:Y:S05]  /*2560*/  BRA.DIV UR4, `(.L_x_6159) ;  /* 0x0000001e04687947 */ /* 0x000fea000b800000 */
[----:B--2---:R2:W4:Y:S04]  /*2570*/  SHFL.DOWN PT, R27, R64, 0x4, 0x1f ;  /* 0x08801f00401b7f89 */ /* 0x00452800000e0000 */
[----:B---3--:R2:W3:Y:S04]  /*2580*/  SHFL.DOWN PT, R26, R25, 0x4, 0x1f ;  /* 0x08801f00191a7f89 */ /* 0x0084e800000e0000 */
[----:B------:R2:W0:Y:S02]  /*2590*/  SHFL.DOWN PT, R14, R24, 0x4, 0x1f ;  /* 0x08801f00180e7f89 */ /* 0x00042400000e0000 */
.L_x_6185:
        /* <DEDUP_REMOVED lines=16> */
.L_x_6160:
[----:B------:R-:W-:-:S03]  /*26a0*/  UMOV UR4, 0xffffffff ;  /* 0xffffffff00047882 */ /* 0x000fc60000000000 */
[----:B------:R-:W-:Y:S05]  /*26b0*/  BRA.DIV UR4, `(.L_x_6161) ;  /* 0x0000001e04707947 */ /* 0x000fea000b800000 */
[----:B----4-:R0:W4:Y:S04]  /*26c0*/  SHFL.DOWN PT, R27, R64, 0x2, 0x1f ;  /* 0x08401f00401b7f89 */ /* 0x01012800000e0000 */
[----:B---3--:R0:W3:Y:S04]  /*26d0*/  SHFL.DOWN PT, R26, R25, 0x2, 0x1f ;  /* 0x08401f00191a7f89 */ /* 0x0080e800000e0000 */
[----:B------:R0:W0:Y:S02]  /*26e0*/  SHFL.DOWN PT, R14, R24, 0x2, 0x1f ;  /* 0x08401f00180e7f89 */ /* 0x00002400000e0000 */
.L_x_6190:
        /* <DEDUP_REMOVED lines=16> */
.L_x_6162:
[----:B------:R-:W-:-:S03]  /*27f0*/  UMOV UR4, 0xffffffff ;  /* 0xffffffff00047882 */ /* 0x000fc60000000000 */
[----:B------:R-:W-:Y:S05]  /*2800*/  BRA.DIV UR4, `(.L_x_6163) ;  /* 0x0000001e04787947 */ /* 0x000fea000b800000 */
[----:B----4-:R0:W4:Y:S04]  /*2810*/  SHFL.DOWN PT, R27, R64, 0x1, 0x1f ;  /* 0x08201f00401b7f89 */ /* 0x01012800000e0000 */
[----:B---3--:R0:W3:Y:S04]  /*2820*/  SHFL.DOWN PT, R26, R25, 0x1, 0x1f ;  /* 0x08201f00191a7f89 */ /* 0x0080e800000e0000 */
[----:B------:R0:W0:Y:S02]  /*2830*/  SHFL.DOWN PT, R14, R24, 0x1, 0x1f ;  /* 0x08201f00180e7f89 */ /* 0x00002400000e0000 */
.L_x_6195:
        /* <DEDUP_REMOVED lines=16> */
.L_x_6164:
[----:B------:R-:W-:-:S03]  /*2940*/  UMOV UR4, 0xffffffff ;  /* 0xffffffff00047882 */ /* 0x000fc60000000000 */
[----:B------:R-:W-:Y:S05]  /*2950*/  BRA.DIV UR4, `(.L_x_6165) ;  /* 0x0000001e04807947 */ /* 0x000fea000b800000 */
[----:B-12---:R-:W0:Y:S04]  /*2960*/  SHFL.IDX PT, R64, R64, RZ, 0x1f ;  /* 0x00001fff40407589 */ /* 0x006e2800000e0000 */
[----:B------:R-:W1:Y:S04]  /*2970*/  SHFL.IDX PT, R25, R25, RZ, 0x1f ;  /* 0x00001fff19197589 */ /* 0x000e6800000e0000 */
[----:B------:R2:W0:Y:S02]  /*2980*/  SHFL.IDX PT, R14, R24, RZ, 0x1f ;  /* 0x00001fff180e7589 */ /* 0x00042400000e0000 */
.L_x_6200:
        /* <DEDUP_REMOVED lines=20> */
[----:B--2---:R-:W-:Y:S01]  /*2ad0*/  FFMA R24, R13, R13, -R14 ;  /* 0x0000000d0d187223 */ /* 0x004fe2000000080e */
[----:B------:R-:W-:-:S04]  /*2ae0*/  FFMA R15, -R11, R14, 1 ;  /* 0x3f8000000b0f7423 */ /* 0x000fc8000000010e */
[----:B------:R-:W-:-:S04]  /*2af0*/  FFMA R24, -R11, R24, R15 ;  /* 0x000000180b187223 */ /* 0x000fc8000000010f */
[----:B------:R-:W-:Y:S01]  /*2b00*/  FFMA R14, R24, R25, 0.5 ;  /* 0x3f000000180e7423 */ /* 0x000fe20000000019 */
[----:B------:R-:W-:-:S04]  /*2b10*/  FMUL R24, R13, R24 ;  /* 0x000000180d187220 */ /* 0x000fc80000400000 */
[----:B------:R-:W-:-:S05]  /*2b20*/  FFMA R13, R14, R24, R13 ;  /* 0x000000180e0d7223 */ /* 0x000fca000000000d */
[----:B------:R-:W-:Y:S01]  /*2b30*/  LEA.HI.SX32 R65, R12, R13, 0x1f ;  /* 0x0000000d0c417211 */ /* 0x000fe200078ffaff */
[----:B------:R-:W-:Y:S06]  /*2b40*/  BRA `(.L_x_6167) ;  /* 0x0000000000047947 */ /* 0x000fec0003800000 */
.L_x_6166:
[----:B------:R0:W1:Y:S02]  /*2b50*/  MUFU.RSQ R65, R12 ;  /* 0x0000000c00417308 */ /* 0x0000640000001400 */
.L_x_6167:
        /* <DEDUP_REMOVED lines=15> */
.L_x_6169:
[----:B------:R-:W-:Y:S05]  /*2c50*/  BSYNC.RECONVERGENT B1 ;  /* 0x0000000000017941 */ /* 0x000fea0003800200 */
.L_x_6168:
[----:B------:R-:W-:Y:S02]  /*2c60*/  SHF.L.U32 R66, R4, 0x1, RZ ;  /* 0x0000000104427819 */ /* 0x000fe400000006ff */
[C---:B------:R-:W-:Y:S02]  /*2c70*/  R2UR UR4, R86.reuse ;  /* 0x00000000560472ca */ /* 0x040fe400000e0000 */
[C---:B------:R-:W-:Y:S02]  /*2c80*/  R2UR UR5, R87.reuse ;  /* 0x00000000570572ca */ /* 0x040fe400000e0000 */
[----:B------:R-:W-:Y:S02]  /*2c90*/  R2UR UR6, R86 ;  /* 0x00000000560672ca */ /* 0x000fe400000e0000 */
[----:B------:R-:W-:Y:S02]  /*2ca0*/  R2UR UR7, R87 ;  /* 0x00000000570772ca */ /* 0x000fe400000e0000 */
[----:B------:R-:W-:-:S02]  /*2cb0*/  IADD3 R90, P0, PT, R66, UR52, RZ ;  /* 0x00000034425a7c10 */ /* 0x000fc4000ff1e0ff */
[----:B------:R-:W-:Y:S02]  /*2cc0*/  SHF.R.U32.HI R11, RZ, 0x1f, R4 ;  /* 0x0000001fff0b7819 */ /* 0x000fe40000011604 */
[----:B------:R-:W-:Y:S02]  /*2cd0*/  IADD3 R66, P1, PT, R66, UR54, RZ ;  /* 0x0000003642427c10 */ /* 0x000fe4000ff3e0ff */
[C---:B------:R-:W-:Y:S02]  /*2ce0*/  IADD3.X R91, PT, PT, R11.reuse, UR53, RZ, P0, !PT ;  /* 0x000000350b5b7c10 */ /* 0x040fe400087fe4ff */
[----:B------:R-:W-:-:S03]  /*2cf0*/  IADD3.X R67, PT, PT, R11, UR55, RZ, P1, !PT ;  /* 0x000000370b437c10 */ /* 0x000fc60008ffe4ff */
[----:B--234-:R-:W2:Y:S04]  /*2d00*/  LDG.E.128 R24, desc[UR4][R90.64] ;  /* 0x000000045a187981 */ /* 0x01cea8000c1e1d00 */
[----:B------:R-:W2:Y:S01]  /*2d10*/  LDG.E.128 R28, desc[UR6][R66.64] ;  /* 0x00000006421c7981 */ /* 0x000ea2000c1e1d00 */
[--C-:B------:R-:W-:Y:S01]  /*2d20*/  FADD R0, R0, -R64.reuse ;  /* 0x8000004000007221 */ /* 0x100fe20000000000 */
[--C-:B0-----:R-:W-:Y:S01]  /*2d30*/  FADD R12, R23, -R64.reuse ;  /* 0x80000040170c7221 */ /* 0x101fe20000000000 */
[----:B------:R-:W-:Y:S02]  /*2d40*/  IMAD R68, R68, UR58, RZ ;  /* 0x0000003a44447c24 */ /* 0x000fe4000f8e02ff */
[----:B------:R-:W-:Y:S01]  /*2d50*/  FADD R22, R22, -R64 ;  /* 0x8000004016167221 */ /* 0x000fe20000000000 */
[-C--:B-1----:R-:W-:Y:S01]  /*2d60*/  FMUL R0, R0, R65.reuse ;  /* 0x0000004100007220 */ /* 0x082fe20000400000 */
[----:B------:R-:W-:Y:S01]  /*2d70*/  FMUL R11, R12, R65 ;  /* 0x000000410c0b7220 */ /* 0x000fe20000400000 */
[----:B------:R-:W-:-:S04]  /*2d80*/  IMAD.WIDE.U32 R88, R3, UR58, R88 ;  /* 0x0000003a03587c25 */ /* 0x000fc8000f8e0058 */
[--C-:B------:R-:W-:Y:S01]  /*2d90*/  FADD R12, R19, -R64.reuse ;  /* 0x80000040130c7221 */ /* 0x100fe20000000000 */
[-C--:B------:R-:W-:Y:S01]  /*2da0*/  FMUL R22, R22, R65.reuse ;  /* 0x0000004116167220 */ /* 0x080fe20000400000 */
[--C-:B------:R-:W-:Y:S01]  /*2db0*/  FADD R18, R18, -R64.reuse ;  /* 0x8000004012127221 */ /* 0x100fe20000000000 */
[----:B------:R-:W-:Y:S01]  /*2dc0*/  F2FP.F16.F32.PACK_AB R14, R11, R0 ;  /* 0x000000000b0e723e */ /* 0x000fe200000000ff */
[----:B------:R-:W-:Y:S01]  /*2dd0*/  FADD R0, R21, -R64 ;  /* 0x8000004015007221 */ /* 0x000fe20000000000 */
[----:B------:R-:W-:Y:S02]  /*2de0*/  IMAD R15, R3, UR59, R68 ;  /* 0x0000003b030f7c24 */ /* 0x000fe4000f8e0244 */
[-C--:B------:R-:W-:Y:S01]  /*2df0*/  FMUL R13, R12, R65.reuse ;  /* 0x000000410c0d7220 */ /* 0x080fe20000400000 */
[--C-:B------:R-:W-:Y:S01]  /*2e00*/  FADD R12, R17, -R64.reuse ;  /* 0x80000040110c7221 */ /* 0x100fe20000000000 */
[----:B------:R-:W-:Y:S01]  /*2e10*/  FMUL R11, R0, R65 ;  /* 0x00000041000b7220 */ /* 0x000fe20000400000 */
[----:B------:R-:W-:Y:S01]  /*2e20*/  FADD R20, R20, -R64 ;  /* 0x8000004014147221 */ /* 0x000fe20000000000 */
[----:B------:R-:W-:Y:S01]  /*2e30*/  IADD3 R0, PT, PT, R89, R15, RZ ;  /* 0x0000000f59007210 */ /* 0x000fe20007ffe0ff */
[-C--:B------:R-:W-:Y:S01]  /*2e40*/  FMUL R18, R18, R65.reuse ;  /* 0x0000004112127220 */ /* 0x080fe20000400000 */
[----:B------:R-:W-:Y:S01]  /*2e50*/  R2UR UR8, R86 ;  /* 0x00000000560872ca */ /* 0x000fe200000e0000 */
[----:B------:R-:W-:Y:S01]  /*2e60*/  FMUL R20, R20, R65 ;  /* 0x0000004114147220 */ /* 0x000fe20000400000 */
[----:B------:R-:W-:-:S02]  /*2e70*/  SHF.R.S32.HI R15, RZ, 0x1f, R0 ;  /* 0x0000001fff0f7819 */ /* 0x000fc40000011400 */
[----:B------:R-:W-:Y:S01]  /*2e80*/  F2FP.F16.F32.PACK_AB R22, R11, R22 ;  /* 0x000000160b16723e */ /* 0x000fe200000000ff */
[----:B------:R-:W-:Y:S01]  /*2e90*/  FMUL R11, R12, R65 ;  /* 0x000000410c0b7220 */ /* 0x000fe20000400000 */
[----:B------:R-:W-:Y:S02]  /*2ea0*/  LEA.HI R15, P0, R15, R88, RZ, 0x3 ;  /* 0x000000580f0f7211 */ /* 0x000fe400078118ff */
[----:B------:R-:W-:Y:S02]  /*2eb0*/  F2FP.F16.F32.PACK_AB R13, R13, R20 ;  /* 0x000000140d0d723e */ /* 0x000fe400000000ff */
[----:B------:R-:W-:Y:S02]  /*2ec0*/  SHF.L.U32 R12, R15, 0x1, RZ ;  /* 0x000000010f0c7819 */ /* 0x000fe400000006ff */
[----:B------:R-:W-:Y:S02]  /*2ed0*/  F2FP.F16.F32.PACK_AB R11, R11, R18 ;  /* 0x000000120b0b723e */ /* 0x000fe400000000ff */
[----:B------:R-:W-:-:S02]  /*2ee0*/  IADD3.X R18, PT, PT, RZ, R0, RZ, P0, !PT ;  /* 0x00000000ff127210 */ /* 0x000fc400007fe4ff */
[----:B------:R-:W-:Y:S02]  /*2ef0*/  LOP3.LUT R12, R12, 0xfffffff0, RZ, 0xc0, !PT ;  /* 0xfffffff00c0c7812 */ /* 0x000fe400078ec0ff */
[----:B------:R-:W-:Y:S02]  /*2f00*/  R2UR UR9, R87 ;  /* 0x00000000570972ca */ /* 0x000fe400000e0000 */
[----:B------:R-:W-:Y:S02]  /*2f10*/  SHF.L.U64.HI R15, R15, 0x1, R18 ;  /* 0x000000010f0f7819 */ /* 0x000fe40000010212 */
        /* <DEDUP_REMOVED lines=97> */
[-C--:B------:R-:W-:Y:S01]  /*3530*/  FMUL R5, R6, R65.reuse ;  /* 0x0000004106057220 */ /* 0x080fe20000400000 */
[----:B------:R-:W-:Y:S01]  /*3540*/  FADD R14, R85, -R64 ;  /* 0x80000040550e7221 */ /* 0x000fe20000000000 */
[----:B------:R-:W-:Y:S01]  /*3550*/  FMUL R7, R12, R65 ;  /* 0x000000410c077220 */ /* 0x000fe20000400000 */
        /* <DEDUP_REMOVED lines=8> */
[----:B------:R-:W-:Y:S02]  /*35e0*/  LOP3.LUT R6, R6, 0xfffffff0, RZ, 0xc0, !PT ;  /* 0xfffffff006067812 */ /* 0x000fe400078ec0ff */
[----:B------:R-:W-:Y:S02]  /*35f0*/  F2FP.F16.F32.PACK_AB R5, R5, R80 ;  /* 0x000000500505723e */ /* 0x000fe400000000ff */
[----:B------:R-:W-:Y:S02]  /*3600*/  F2FP.F16.F32.PACK_AB R13, R13, R14 ;  /* 0x0000000e0d0d723e */ /* 0x000fe400000000ff */
        /* <DEDUP_REMOVED lines=29> */
[----:B------:R-:W-:Y:S01]  /*37e0*/  FMUL R14, R14, R65 ;  /* 0x000000410e0e7220 */ /* 0x000fe20000400000 */
[----:B------:R-:W-:Y:S01]  /*37f0*/  IADD3.X R22, PT, PT, RZ, R13, RZ, P0, !PT ;  /* 0x0000000dff167210 */ /* 0x000fe200007fe4ff */
[----:B------:R-:W-:Y:S01]  /*3800*/  FMUL R13, R20, R65 ;  /* 0x00000041140d7220 */ /* 0x000fe20000400000 */
[----:B------:R-:W-:-:S02]  /*3810*/  F2FP.F16.F32.PACK_AB R5, R5, R6 ;  /* 0x000000060505723e */ /* 0x000fc400000000ff */
[----:B------:R-:W-:Y:S02]  /*3820*/  F2FP.F16.F32.PACK_AB R7, R7, R42 ;  /* 0x0000002a0707723e */ /* 0x000fe400000000ff */
[----:B------:R-:W-:Y:S02]  /*3830*/  LOP3.LUT R6, R12, 0xfffffff0, RZ, 0xc0, !PT ;  /* 0xfffffff00c067812 */ /* 0x000fe400078ec0ff */
[----:B------:R-:W-:Y:S02]  /*3840*/  SHF.L.U64.HI R20, R15, 0x1, R22 ;  /* 0x000000010f147819 */ /* 0x000fe40000010216 */
        /* <DEDUP_REMOVED lines=58> */
[--C-:B------:R-:W-:Y:S01]  /*3bf0*/  FADD R54, R54, -R64.reuse ;  /* 0x8000004036367221 */ /* 0x100fe20000000000 */
[----:B------:R-:W-:Y:S01]  /*3c00*/  LEA.HI R20, P0, R20, R21, RZ, 0x3 ;  /* 0x0000001514147211 */ /* 0x000fe200078118ff */
[----:B------:R-:W-:Y:S01]  /*3c10*/  FADD R18, R55, -R64 ;  /* 0x8000004037127221 */ /* 0x000fe20000000000 */
[-C--:B------:R-:W-:Y:S01]  /*3c20*/  FMUL R6, R6, R65.reuse ;  /* 0x0000004106067220 */ /* 0x080fe20000400000 */
[-C--:B------:R-:W-:Y:S01]  /*3c30*/  FMUL R7, R16, R65.reuse ;  /* 0x0000004110077220 */ /* 0x080fe20000400000 */
[----:B------:R-:W-:Y:S01]  /*3c40*/  SHF.L.U32 R16, R20, 0x1, RZ ;  /* 0x0000000114107819 */ /* 0x000fe200000006ff */
[-C--:B------:R-:W-:Y:S01]  /*3c50*/  FMUL R50, R50, R65.reuse ;  /* 0x0000004132327220 */ /* 0x080fe20000400000 */
[----:B------:R-:W-:Y:S01]  /*3c60*/  F2FP.F16.F32.PACK_AB R48, R5, R48 ;  /* 0x000000300530723e */ /* 0x000fe200000000ff */
        /* <DEDUP_REMOVED lines=19> */
[----:B------:R-:W1:Y:S01]  /*3da0*/  LDCU UR4, c[0x0][0x370] ;  /* 0x00006e00ff0477ac */ /* 0x000e620008000800 */
[--C-:B------:R-:W-:Y:S01]  /*3db0*/  FADD R60, R60, -R64.reuse ;  /* 0x800000403c3c7221 */ /* 0x100fe20000000000 */
[--C-:B------:R-:W-:Y:S01]  /*3dc0*/  FADD R56, R56, -R64.reuse ;  /* 0x8000004038387221 */ /* 0x100fe20000000000 */
[----:B------:R-:W-:Y:S01]  /*3dd0*/  IADD3.X R19, PT, PT, RZ, R0, RZ, P0, !PT ;  /* 0x00000000ff137210 */ /* 0x000fe200007fe4ff */
[--C-:B------:R-:W-:Y:S01]  /*3de0*/  FADD R0, R61, -R64.reuse ;  /* 0x800000403d007221 */ /* 0x100fe20000000000 */
[-C--:B------:R-:W-:Y:S01]  /*3df0*/  FMUL R60, R60, R65.reuse ;  /* 0x000000413c3c7220 */ /* 0x080fe20000400000 */
[--C-:B------:R-:W-:Y:S01]  /*3e00*/  FADD R16, R57, -R64.reuse ;  /* 0x8000004039107221 */ /* 0x100fe20000000000 */
[----:B------:R-:W-:Y:S01]  /*3e10*/  SHF.R.S32.HI R18, RZ, 0x1f, R19 ;  /* 0x0000001fff127819 */ /* 0x000fe20000011413 */
[----:B0-----:R-:W-:Y:S01]  /*3e20*/  FMUL R7, R0, R65 ;  /* 0x0000004100077220 */ /* 0x001fe20000400000 */
[--C-:B------:R-:W-:Y:S01]  /*3e30*/  FADD R6, R63, -R64.reuse ;  /* 0x800000403f067221 */ /* 0x100fe20000000000 */
[----:B------:R-:W1:Y:S01]  /*3e40*/  LDC R0, c[0x0][0x364] ;  /* 0x0000d900ff007b82 */ /* 0x000e620000000800 */
[----:B------:R-:W-:Y:S01]  /*3e50*/  LEA.HI R18, P0, R18, R89, RZ, 0x3 ;  /* 0x0000005912127211 */ /* 0x000fe200078118ff */
[--C-:B------:R-:W-:Y:S01]  /*3e60*/  FADD R58, R58, -R64.reuse ;  /* 0x800000403a3a7221 */ /* 0x100fe20000000000 */
[----:B------:R-:W-:Y:S01]  /*3e70*/  FMUL R17, R6, R65 ;  /* 0x0000004106117220 */ /* 0x000fe20000400000 */
[--C-:B------:R-:W-:Y:S01]  /*3e80*/  FADD R62, R62, -R64.reuse ;  /* 0x800000403e3e7221 */ /* 0x100fe20000000000 */
[----:B------:R-:W-:Y:S01]  /*3e90*/  SHF.L.U32 R6, R18, 0x1, RZ ;  /* 0x0000000112067819 */ /* 0x000fe200000006ff */
[----:B------:R-:W-:Y:S01]  /*3ea0*/  FADD R64, R59, -R64 ;  /* 0x800000403b407221 */ /* 0x000fe20000000000 */
[----:B------:R-:W-:Y:S01]  /*3eb0*/  IADD3.X R19, PT, PT, RZ, R19, RZ, P0, !PT ;  /* 0x00000013ff137210 */ /* 0x000fe200007fe4ff */
[-C--:B------:R-:W-:Y:S01]  /*3ec0*/  FMUL R56, R56, R65.reuse ;  /* 0x0000004138387220 */ /* 0x080fe20000400000 */
[----:B------:R-:W-:Y:S01]  /*3ed0*/  LOP3.LUT R6, R6, 0xfffffff0, RZ, 0xc0, !PT ;  /* 0xfffffff006067812 */ /* 0x000fe200078ec0ff */
[-C--:B------:R-:W-:Y:S01]  /*3ee0*/  FMUL R5, R16, R65.reuse ;  /* 0x0000004110057220 */ /* 0x080fe20000400000 */
[----:B------:R-:W-:Y:S01]  /*3ef0*/  F2FP.F16.F32.PACK_AB R7, R7, R60 ;  /* 0x0000003c0707723e */ /* 0x000fe200000000ff */
[-C--:B------:R-:W-:Y:S01]  /*3f00*/  FMUL R58, R58, R65.reuse ;  /* 0x000000413a3a7220 */ /* 0x080fe20000400000 */
[----:B------:R-:W-:Y:S01]  /*3f10*/  SHF.L.U64.HI R16, R18, 0x1, R19 ;  /* 0x0000000112107819 */ /* 0x000fe20000010213 */
[-C--:B------:R-:W-:Y:S01]  /*3f20*/  FMUL R62, R62, R65.reuse ;  /* 0x000000413e3e7220 */ /* 0x080fe20000400000 */
[----:B------:R-:W-:Y:S01]  /*3f30*/  IADD3 R6, P0, PT, R6, UR56, RZ ;  /* 0x0000003806067c10 */ /* 0x000fe2000ff1e0ff */
[----:B------:R-:W-:Y:S01]  /*3f40*/  FMUL R65, R64, R65 ;  /* 0x0000004140417220 */ /* 0x000fe20000400000 */
[----:B------:R-:W-:-:S02]  /*3f50*/  F2FP.F16.F32.PACK_AB R5, R5, R56 ;  /* 0x000000380505723e */ /* 0x000fc400000000ff */
[----:B------:R-:W-:Y:S02]  /*3f60*/  F2FP.F16.F32.PACK_AB R17, R17, R58 ;  /* 0x0000003a1111723e */ /* 0x000fe400000000ff */
[----:B------:R-:W-:Y:S01]  /*3f70*/  F2FP.F16.F32.PACK_AB R62, R65, R62 ;  /* 0x0000003e413e723e */ /* 0x000fe200000000ff */
[----:B-1----:R-:W-:Y:S02]  /*3f80*/  IMAD R3, R0, UR4, R3 ;  /* 0x0000000400037c24 */ /* 0x002fe4000f8e0203 */
        /* <DEDUP_REMOVED lines=9> */
.L_x_6154:
[----:B------:R-:W-:Y:S05]  /*4020*/  EXIT ;  /* 0x000000000000794d */ /* 0x000fea0003800000 */
.L_x_6155:
        /* <DEDUP_REMOVED lines=8> */
.L_x_6172:
[----:B------:R-:W-:Y:S05]  /*40b0*/  BSYNC B1 ;  /* 0x0000000000017941 */ /* 0x000fea0003800000 */
.L_x_6171:
        /* <DEDUP_REMOVED lines=8> */
.L_x_6173:
[----:B------:R-:W-:Y:S02]  /*4140*/  MOV R13, R28 ;  /* 0x0000001c000d7202 */ /* 0x000fe40000000f00 */
[----:B------:R-:W-:-:S07]  /*4150*/  MOV R26, R14 ;  /* 0x0000000e001a7202 */ /* 0x000fce0000000f00 */
[----:B------:R-:W-:Y:S05]  /*4160*/  WARPSYNC.COLLECTIVE R15, `(.L_x_6174) ;  /* 0x000000000f087348 */ /* 0x000fea0003c00000 */
[----:B------:R0:W1:Y:S02]  /*4170*/  SHFL.DOWN P6, R14, R13, R12, R11 ;  /* 0x0800000c0d0e7389 */ /* 0x00006400000c000b */
[----:B01----:R-:W-:Y:S05]  /*4180*/  ENDCOLLECTIVE ;  /* 0x000000000000791b */ /* 0x003fea0003800000 */
.L_x_6174:
[----:B------:R-:W-:Y:S05]  /*4190*/  BRA `(.L_x_6175) ;  /* 0xffffffe0005c7947 */ /* 0x000fea000383ffff */
.L_x_6157:
        /* <DEDUP_REMOVED lines=8> */
.L_x_6177:
[----:B------:R-:W-:Y:S05]  /*4220*/  BSYNC B1 ;  /* 0x0000000000017941 */ /* 0x000fea0003800000 */
.L_x_6176:
        /* <DEDUP_REMOVED lines=8> */
.L_x_6178:
[----:B------:R-:W-:Y:S02]  /*42b0*/  MOV R13, R24 ;  /* 0x00000018000d7202 */ /* 0x000fe40000000f00 */
[----:B------:R-:W-:-:S07]  /*42c0*/  MOV R26, R14 ;  /* 0x0000000e001a7202 */ /* 0x000fce0000000f00 */
[----:B------:R-:W-:Y:S05]  /*42d0*/  WARPSYNC.COLLECTIVE R15, `(.L_x_6179) ;  /* 0x000000000f087348 */ /* 0x000fea0003c00000 */
[----:B------:R0:W1:Y:S02]  /*42e0*/  SHFL.DOWN P6, R14, R13, R12, R11 ;  /* 0x0800000c0d0e7389 */ /* 0x00006400000c000b */
[----:B01----:R-:W-:Y:S05]  /*42f0*/  ENDCOLLECTIVE ;  /* 0x000000000000791b */ /* 0x003fea0003800000 */
.L_x_6179:
[----:B------:R-:W-:Y:S05]  /*4300*/  BRA `(.L_x_6180) ;  /* 0xffffffe000507947 */ /* 0x000fea000383ffff */
.L_x_6159:
        /* <DEDUP_REMOVED lines=8> */
.L_x_6182:
[----:B------:R-:W-:Y:S05]  /*4390*/  BSYNC B1 ;  /* 0x0000000000017941 */ /* 0x000fea0003800000 */
.L_x_6181:
        /* <DEDUP_REMOVED lines=8> */
.L_x_6183:
[----:B------:R-:W-:Y:S02]  /*4420*/  MOV R13, R24 ;  /* 0x00000018000d7202 */ /* 0x000fe40000000f00 */
[----:B------:R-:W-:-:S07]  /*4430*/  MOV R26, R14 ;  /* 0x0000000e001a7202 */ /* 0x000fce0000000f00 */
[----:B------:R-:W-:Y:S05]  /*4440*/  WARPSYNC.COLLECTIVE R15, `(.L_x_6184) ;  /* 0x000000000f087348 */ /* 0x000fea0003c00000 */
[----:B------:R0:W1:Y:S02]  /*4450*/  SHFL.DOWN P6, R14, R13, R12, R11 ;  /* 0x0800000c0d0e7389 */ /* 0x00006400000c000b */
[----:B01----:R-:W-:Y:S05]  /*4460*/  ENDCOLLECTIVE ;  /* 0x000000000000791b */ /* 0x003fea0003800000 */
.L_x_6184:
[----:B------:R-:W-:Y:S05]  /*4470*/  BRA `(.L_x_6185) ;  /* 0xffffffe000487947 */ /* 0x000fea000383ffff */
.L_x_6161:
        /* <DEDUP_REMOVED lines=8> */
.L_x_6187:
[----:B------:R-:W-:Y:S05]  /*4500*/  BSYNC B1 ;  /* 0x0000000000017941 */ /* 0x000fea0003800000 */
.L_x_6186:
        /* <DEDUP_REMOVED lines=8> */
.L_x_6188:
[----:B------:R-:W-:Y:S02]  /*4590*/  MOV R13, R24 ;  /* 0x00000018000d7202 */ /* 0x000fe40000000f00 */
[----:B------:R-:W-:-:S07]  /*45a0*/  MOV R26, R14 ;  /* 0x0000000e001a7202 */ /* 0x000fce0000000f00 */
[----:B------:R-:W-:Y:S05]  /*45b0*/  WARPSYNC.COLLECTIVE R15, `(.L_x_6189) ;  /* 0x000000000f087348 */ /* 0x000fea0003c00000 */
[----:B------:R0:W1:Y:S02]  /*45c0*/  SHFL.DOWN P6, R14, R13, R12, R11 ;  /* 0x0800000c0d0e7389 */ /* 0x00006400000c000b */
[----:B01----:R-:W-:Y:S05]  /*45d0*/  ENDCOLLECTIVE ;  /* 0x000000000000791b */ /* 0x003fea0003800000 */
.L_x_6189:
[----:B------:R-:W-:Y:S05]  /*45e0*/  BRA `(.L_x_6190) ;  /* 0xffffffe000407947 */ /* 0x000fea000383ffff */
.L_x_6163:
        /* <DEDUP_REMOVED lines=8> */
.L_x_6192:
[----:B------:R-:W-:Y:S05]  /*4670*/  BSYNC B1 ;  /* 0x0000000000017941 */ /* 0x000fea0003800000 */
.L_x_6191:
        /* <DEDUP_REMOVED lines=8> */
.L_x_6193:
[----:B------:R-:W-:Y:S02]  /*4700*/  MOV R13, R24 ;  /* 0x00000018000d7202 */ /* 0x000fe40000000f00 */
[----:B------:R-:W-:-:S07]  /*4710*/  MOV R26, R14 ;  /* 0x0000000e001a7202 */ /* 0x000fce0000000f00 */
[----:B------:R-:W-:Y:S05]  /*4720*/  WARPSYNC.COLLECTIVE R15, `(.L_x_6194) ;  /* 0x000000000f087348 */ /* 0x000fea0003c00000 */
[----:B------:R0:W1:Y:S02]  /*4730*/  SHFL.DOWN P6, R14, R13, R12, R11 ;  /* 0x0800000c0d0e7389 */ /* 0x00006400000c000b */
[----:B01----:R-:W-:Y:S05]  /*4740*/  ENDCOLLECTIVE ;  /* 0x000000000000791b */ /* 0x003fea0003800000 */
.L_x_6194:
[----:B------:R-:W-:Y:S05]  /*4750*/  BRA `(.L_x_6195) ;  /* 0xffffffe000387947 */ /* 0x000fea000383ffff */
.L_x_6165:
        /* <DEDUP_REMOVED lines=8> */
.L_x_6197:
[----:B------:R-:W-:Y:S05]  /*47e0*/  BSYNC B1 ;  /* 0x0000000000017941 */ /* 0x000fea0003800000 */
.L_x_6196:
        /* <DEDUP_REMOVED lines=8> */
.L_x_6198:
[----:B------:R-:W-:Y:S02]  /*4870*/  MOV R13, R24 ;  /* 0x00000018000d7202 */ /* 0x000fe40000000f00 */
[----:B------:R-:W-:-:S07]  /*4880*/  MOV R25, R14 ;  /* 0x0000000e00197202 */ /* 0x000fce0000000f00 */
[----:B------:R-:W-:Y:S05]  /*4890*/  WARPSYNC.COLLECTIVE R15, `(.L_x_6199) ;  /* 0x000000000f087348 */ /* 0x000fea0003c00000 */
[----:B------:R0:W1:Y:S02]  /*48a0*/  SHFL.IDX P6, R14, R13, R12, R11 ;  /* 0x0000000c0d0e7389 */ /* 0x00006400000c000b */
[----:B01----:R-:W-:Y:S05]  /*48b0*/  ENDCOLLECTIVE ;  /* 0x000000000000791b */ /* 0x003fea0003800000 */
.L_x_6199:
[----:B------:R-:W-:Y:S05]  /*48c0*/  BRA `(.L_x_6200) ;  /* 0xffffffe000307947 */ /* 0x000fea000383ffff */
.L_x_6201:
        /* <DEDUP_REMOVED lines=11> */
.L_x_7575:


//--------------------- .text._Z17LayerNormWarpImplI19BiasAddResidualLoadI6__halffE11AffineStoreIfS1_EfLi8ELi32ELi24ELi32ELi1ELb1EEvT_T0_iidPT1_S8_ --------------------------
	.section	.text._Z17LayerNormWarpImplI19BiasAddResidualLoadI6__halffE11AffineStoreIfS1_EfLi8ELi32ELi24ELi32ELi1ELb1EEvT_T0_iidPT1_S8_,"ax",@progbits
	.align	128
        .global         _Z17LayerNormWarpImplI19BiasAddResidualLoadI6__halffE11AffineStoreIfS1_EfLi8ELi32ELi24ELi32ELi1ELb1EEvT_T0_iidPT1_S8_
        .type           _Z17LayerNormWarpImplI19BiasAddResidualLoadI6__halffE11AffineStoreIfS1_EfLi8ELi32ELi24ELi32ELi1ELb1EEvT_T0_iidPT1_S8_,@function
        .size           _Z17LayerNormWarpImplI19BiasAddResidualLoadI6__halffE11AffineStoreIfS1_EfLi8ELi32ELi24ELi32ELi1ELb1EEvT_T0_iidPT1_S8_,(.L_x_7576 - _Z17LayerNormWarpImplI19BiasAddResidualLoadI6__halffE11AffineStoreIfS1_EfLi8ELi32ELi24ELi32ELi1ELb1EEvT_T0_iidPT1_S8_)
        .other          _Z17LayerNormWarpImplI19BiasAddResidualLoadI6__halffE11AffineStoreIfS1_EfLi8ELi32ELi24ELi32ELi1ELb1EEvT_T0_iidPT1_S8_,@"STO_CUDA_ENTRY STV_DEFAULT"
_Z17LayerNormWarpImplI19BiasAddResidualLoadI6__halffE11AffineStoreIfS1_EfLi8ELi32ELi24ELi32ELi1ELb1EEvT_T0_iidPT1_S8_:
.text._Z17LayerNormWarpImplI19BiasAddResidualLoadI6__halffE11AffineStoreIfS1_EfLi8ELi32ELi24ELi32ELi1ELb1EEvT_T0_iidPT1_S8_:
[----:B------:R-:W0:Y:S01]  /*0000*/  LDC R1, c[0x0][0x37c] ;  /* 0x0000df00ff017b82 */ /* 0x000e220000000800 */
[----:B------:R-:W1:Y:S01]  /*0010*/  LDCU UR4, c[0x0][0x3c4] ;  /* 0x00007880ff0477ac */ /* 0x000e620008000800 */
[----:B------:R-:W2:Y:S01]  /*0020*/  LDCU UR40, c[0x0][0x3c4] ;  /* 0x00007880ff2877ac */ /* 0x000ea20008000800 */
[----:B------:R-:W3:Y:S01]  /*0030*/  LDCU UR41, c[0x0][0x3c0] ;  /* 0x00007800ff2977ac */ /* 0x000ee20008000800 */
        /* <DEDUP_REMOVED lines=19> */
.L_x_6202:
        /* <DEDUP_REMOVED lines=16> */
[----:B-1----:R-:W-:-:S04]  /*0270*/  SHF.L.U32 R2, R0, 0x3, RZ ;  /* 0x0000000300027819 */ /* 0x002fc800000006ff */
[----:B------:R-:W-:-:S04]  /*0280*/  IADD3 R3, PT, PT, R2, 0x300, RZ ;  /* 0x0000030002037810 */ /* 0x000fc80007ffe0ff */
[----:B------:R-:W-:-:S05]  /*0290*/  SHF.R.U32.HI R7, RZ, 0x3, R3 ;  /* 0x00000003ff077819 */ /* 0x000fca0000011603 */
[----:B---3--:R-:W-:-:S04]  /*02a0*/  IMAD.WIDE.U32 R66, R7, 0x10, R66 ;  /* 0x0000001007427825 */ /* 0x008fc800078e0042 */
[----:B-----5:R-:W-:-:S04]  /*02b0*/  IMAD.WIDE.U32 R64, R7, 0x10, R64 ;  /* 0x0000001007407825 */ /* 0x020fc800078e0040 */
[----:B0-2---:R-:W-:-:S07]  /*02c0*/  IMAD.WIDE.U32 R62, R7, 0x10, R62 ;  /* 0x00000010073e7825 */ /* 0x005fce00078e003e */
.L_x_6227:
[----:B0-----:R-:W0:Y:S01]  /*02d0*/  LDC.64 R68, c[0x0][0x398] ;  /* 0x0000e600ff447b82 */ /* 0x001e220000000a00 */
[----:B------:R-:W-:Y:S01]  /*02e0*/  HFMA2 R71, -RZ, RZ, 0, 0 ;  /* 0x00000000ff477431 */ /* 0x000fe200000001ff */
[----:B------:R-:W-:Y:S02]  /*02f0*/  SHF.R.S32.HI R7, RZ, 0x1f, R5 ;  /* 0x0000001fff077819 */ /* 0x000fe40000011405 */
[----:B------:R-:W-:Y:S02]  /*0300*/  MOV R70, R2 ;  /* 0x0000000200467202 */ /* 0x000fe40000000f00 */
[C---:B----4-:R-:W-:Y:S02]  /*0310*/  R2UR UR4, R56.reuse ;  /* 0x00000000380472ca */ /* 0x050fe400000e0000 */
[----:B-1----:R-:W1:Y:S01]  /*0320*/  LDC.64 R46, c[0x0][0x380] ;  /* 0x0000e000ff2e7b82 */ /* 0x002e620000000a00 */
[----:B------:R-:W-:Y:S02]  /*0330*/  R2UR UR5, R57 ;  /* 0x00000000390572ca */ /* 0x000fe400000e0000 */
[----:B------:R-:W-:-:S02]  /*0340*/  R2UR UR6, R56 ;  /* 0x00000000380672ca */ /* 0x000fc400000e0000 */
[----:B------:R-:W-:-:S03]  /*0350*/  R2UR UR7, R57 ;  /* 0x00000000390772ca */ /* 0x000fc600000e0000 */
[----:B------:R-:W2:Y:S06]  /*0360*/  LDC.64 R44, c[0x0][0x390] ;  /* 0x0000e400ff2c7b82 */ /* 0x000eac0000000a00 */
[----:B------:R-:W3:Y:S01]  /*0370*/  LDG.E.128 R16, desc[UR4][R66.64+-0x600] ;  /* 0xfffa000442107981 */ /* 0x000ee2000c1e1d00 */
[-C--:B0-----:R-:W-:Y:S02]  /*0380*/  IMAD R8, R7, R68.reuse, RZ ;  /* 0x0000004407087224 */ /* 0x081fe400078e02ff */
[C---:B------:R-:W-:Y:S01]  /*0390*/  IMAD.WIDE.U32 R74, R5.reuse, R68, R70 ;  /* 0x00000044054a7225 */ /* 0x040fe200078e0046 */
[----:B------:R-:W4:Y:S03]  /*03a0*/  LDG.E.128 R28, desc[UR4][R66.64+-0x400] ;  /* 0xfffc0004421c7981 */ /* 0x000f26000c1e1d00 */
[----:B------:R-:W-:Y:S01]  /*03b0*/  IMAD R69, R5, R69, R8 ;  /* 0x0000004505457224 */ /* 0x000fe200078e0208 */
[----:B------:R-:W-:Y:S01]  /*03c0*/  R2UR UR8, R56 ;  /* 0x00000000380872ca */ /* 0x000fe200000e0000 */
[----:B------:R-:W5:Y:S03]  /*03d0*/  LDG.E.128 R40, desc[UR6][R66.64+-0x200] ;  /* 0xfffe000642287981 */ /* 0x000f66000c1e1d00 */
        /* <DEDUP_REMOVED lines=34> */
[----:B------:R-:W-:Y:S02]  /*0600*/  R2UR UR9, R57 ;  /* 0x00000000390972ca */ /* 0x000fe400000e0000 */
[----:B------:R-:W-:Y:S02]  /*0610*/  SHF.L.U64.HI R34, R34, 0x1, R33 ;  /* 0x0000000122227819 */ /* 0x000fe40000010221 */
[----:B------:R-:W-:-:S02]  /*0620*/  IADD3 R32, P0, PT, R37, R46, RZ ;  /* 0x0000002e25207210 */ /* 0x000fc40007f1e0ff */
[----:B------:R-:W-:Y:S02]  /*0630*/  IADD3 R36, P1, PT, R37, R44, RZ ;  /* 0x0000002c25247210 */ /* 0x000fe40007f3e0ff */
[C---:B------:R-:W-:Y:S02]  /*0640*/  IADD3.X R33, PT, PT, R34.reuse, R47, RZ, P0, !PT ;  /* 0x0000002f22217210 */ /* 0x040fe400007fe4ff */
[----:B------:R-:W-:-:S04]  /*0650*/  IADD3.X R37, PT, PT, R34, R45, RZ, P1, !PT ;  /* 0x0000002d22257210 */ /* 0x000fc80000ffe4ff */
[----:B------:R-:W5:Y:S04]  /*0660*/  LDG.E.128 R32, desc[UR4][R32.64] ;  /* 0x0000000420207981 */ /* 0x000f68000c1e1d00 */
[----:B------:R-:W5:Y:S01]  /*0670*/  LDG.E.128 R36, desc[UR8][R36.64] ;  /* 0x0000000824247981 */ /* 0x000f62000c1e1d00 */
[----:B--2---:R-:W-:-:S04]  /*0680*/  HADD2 R8, R8, R12 ;  /* 0x0000000c08087230 */ /* 0x004fc80000000000 */
[----:B---3--:R-:W-:Y:S02]  /*0690*/  HADD2 R8, R8, R16 ;  /* 0x0000001008087230 */ /* 0x008fe40000000000 */
[----:B------:R-:W-:-:S03]  /*06a0*/  HFMA2 R9, R9, 1, 1, R13 ;  /* 0x3c003c0009097831 */ /* 0x000fc6000000000d */
[----:B------:R-:W-:Y:S02]  /*06b0*/  HADD2.F32 R61, -RZ, R8.H0_H0 ;  /* 0x20000008ff3d7230 */ /* 0x000fe40000004100 */
[----:B------:R-:W-:Y:S02]  /*06c0*/  HFMA2 R10, R10, 1, 1, R14 ;  /* 0x3c003c000a0a7831 */ /* 0x000fe4000000000e */
[----:B------:R-:W-:Y:S02]  /*06d0*/  HADD2.F32 R68, -RZ, R8.H1_H1 ;  /* 0x30000008ff447230 */ /* 0x000fe40000004100 */
[----:B------:R-:W-:Y:S01]  /*06e0*/  FADD R8, RZ, R61 ;  /* 0x0000003dff087221 */ /* 0x000fe20000000000 */
[----:B------:R-:W-:-:S03]  /*06f0*/  HFMA2 R17, R9, 1, 1, R17 ;  /* 0x3c003c0009117831 */ /* 0x000fc60000000011 */
[--C-:B------:R-:W-:Y:S01]  /*0700*/  FADD R9, R68, -R8.reuse ;  /* 0x8000000844097221 */ /* 0x100fe20000000000 */
[----:B------:R-:W-:Y:S02]  /*0710*/  HFMA2 R18, R10, 1, 1, R18 ;  /* 0x3c003c000a127831 */ /* 0x000fe40000000012 */
[--C-:B------:R-:W-:Y:S01]  /*0720*/  FADD R10, R61, -R8.reuse ;  /* 0x800000083d0a7221 */ /* 0x100fe20000000000 */
[----:B------:R-:W-:-:S03]  /*0730*/  FFMA R8, R9, 0.5, R8 ;  /* 0x3f00000009087823 */ /* 0x000fc60000000008 */
[----:B------:R-:W-:Y:S01]  /*0740*/  FFMA R10, R61, R10, RZ ;  /* 0x0000000a3d0a7223 */ /* 0x000fe200000000ff */
[----:B------:R-:W-:Y:S02]  /*0750*/  HADD2.F32 R53, -RZ, R17.H0_H0 ;  /* 0x20000011ff357230 */ /* 0x000fe40000004100 */
[----:B------:R-:W-:Y:S01]  /*0760*/  FADD R13, R68, -R8 ;  /* 0x80000008440d7221 */ /* 0x000fe20000000000 */
[----:B------:R-:W-:-:S03]  /*0770*/  HADD2 R11, R11, R15 ;  /* 0x0000000f0b0b7230 */ /* 0x000fc60000000000 */
[----:B------:R-:W-:Y:S01]  /*0780*/  FFMA R10, R9, R13, R10 ;  /* 0x0000000d090a7223 */ /* 0x000fe2000000000a */
[----:B------:R-:W-:-:S04]  /*0790*/  FADD R9, R53, -R8 ;  /* 0x8000000835097221 */ /* 0x000fc80000000000 */
[----:B------:R-:W-:Y:S01]  /*07a0*/  FFMA R8, R9, 0.3333333432674407959, R8 ;  /* 0x3eaaaaab09087823 */ /* 0x000fe20000000008 */
[----:B------:R-:W-:Y:S02]  /*07b0*/  HFMA2 R19, R11, 1, 1, R19 ;  /* 0x3c003c000b137831 */ /* 0x000fe40000000013 */
[----:B------:R-:W-:Y:S02]  /*07c0*/  HADD2.F32 R54, -RZ, R17.H1_H1 ;  /* 0x30000011ff367230 */ /* 0x000fe40000004100 */
[----:B------:R-:W-:-:S04]  /*07d0*/  FADD R11, R53, -R8 ;  /* 0x80000008350b7221 */ /* 0x000fc80000000000 */
[----:B------:R-:W-:Y:S01]  /*07e0*/  FFMA R10, R9, R11, R10 ;  /* 0x0000000b090a7223 */ /* 0x000fe2000000000a */
[----:B------:R-:W-:Y:S01]  /*07f0*/  FADD R9, R54, -R8 ;  /* 0x8000000836097221 */ /* 0x000fe20000000000 */
[----:B------:R-:W-:-:S03]  /*0800*/  HADD2.F32 R50, -RZ, R18.H0_H0 ;  /* 0x20000012ff327230 */ /* 0x000fc60000004100 */
[----:B------:R-:W-:-:S04]  /*0810*/  FFMA R11, R9, 0.25, R8 ;  /* 0x3e800000090b7823 */ /* 0x000fc80000000008 */
[--C-:B------:R-:W-:Y:S01]  /*0820*/  FADD R13, R54, -R11.reuse ;  /* 0x8000000b360d7221 */ /* 0x100fe20000000000 */
[----:B------:R-:W-:-:S03]  /*0830*/  FADD R8, R50, -R11 ;  /* 0x8000000b32087221 */ /* 0x000fc60000000000 */
[----:B------:R-:W-:Y:S01]  /*0840*/  FFMA R10, R9, R13, R10 ;  /* 0x0000000d090a7223 */ /* 0x000fe2000000000a */
[----:B------:R-:W-:Y:S01]  /*0850*/  FFMA R9, R8, 0.20000000298023223877, R11 ;  /* 0x3e4ccccd08097823 */ /* 0x000fe2000000000b */
[----:B------:R-:W-:-:S03]  /*0860*/  HADD2.F32 R52, -RZ, R18.H1_H1 ;  /* 0x30000012ff347230 */ /* 0x000fc60000004100 */
[----:B------:R-:W-:-:S04]  /*0870*/  FADD R11, R50, -R9 ;  /* 0x80000009320b7221 */ /* 0x000fc80000000000 */
[----:B------:R-:W-:Y:S01]  /*0880*/  FFMA R10, R8, R11, R10 ;  /* 0x0000000b080a7223 */ /* 0x000fe2000000000a */
[----:B------:R-:W-:Y:S01]  /*0890*/  FADD R8, R52, -R9 ;  /* 0x8000000934087221 */ /* 0x000fe20000000000 */
[----:B------:R-:W-:-:S03]  /*08a0*/  HADD2.F32 R49, -RZ, R19.H0_H0 ;  /* 0x20000013ff317230 */ /* 0x000fc60000004100 */
[----:B------:R-:W-:-:S04]  /*08b0*/  FFMA R9, R8, 0.16666667163372039795, R9 ;  /* 0x3e2aaaab08097823 */ /* 0x000fc80000000009 */
[--C-:B------:R-:W-:Y:S01]  /*08c0*/  FADD R11, R52, -R9.reuse ;  /* 0x80000009340b7221 */ /* 0x100fe20000000000 */
[--C-:B------:R-:W-:Y:S01]  /*08d0*/  FADD R12, R49, -R9.reuse ;  /* 0x80000009310c7221 */ /* 0x100fe20000000000 */
[----:B----4-:R-:W-:Y:S02]  /*08e0*/  HFMA2 R14, R20, 1, 1, R24 ;  /* 0x3c003c00140e7831 */ /* 0x010fe40000000018 */
[----:B------:R-:W-:Y:S02]  /*08f0*/  HADD2.F32 R51, -RZ, R19.H1_H1 ;  /* 0x30000013ff337230 */ /* 0x000fe40000004100 */
[----:B------:R-:W-:Y:S01]  /*0900*/  FFMA R10, R8, R11, R10 ;  /* 0x0000000b080a7223 */ /* 0x000fe2000000000a */
[----:B------:R-:W-:-:S04]  /*0910*/  FFMA R8, R12, 0.14285714924335479736, R9 ;  /* 0x3e1249250c087823 */ /* 0x000fc80000000009 */
[--C-:B------:R-:W-:Y:S01]  /*0920*/  FADD R9, R49, -R8.reuse ;  /* 0x8000000831097221 */ /* 0x100fe20000000000 */
[----:B------:R-:W-:Y:S01]  /*0930*/  FADD R11, R51, -R8 ;  /* 0x80000008330b7221 */ /* 0x000fe20000000000 */
[----:B------:R-:W-:Y:S02]  /*0940*/  HFMA2 R14, R14, 1, 1, R28 ;  /* 0x3c003c000e0e7831 */ /* 0x000fe4000000001c */
[----:B------:R-:W-:Y:S01]  /*0950*/  FFMA R9, R12, R9, R10 ;  /* 0x000000090c097223 */ /* 0x000fe2000000000a */
[----:B------:R-:W-:-:S04]  /*0960*/  FFMA R10, R11, 0.125, R8 ;  /* 0x3e0000000b0a7823 */ /* 0x000fc80000000008 */
[----:B------:R-:W-:-:S04]  /*0970*/  FADD R8, R51, -R10 ;  /* 0x8000000a33087221 */ /* 0x000fc80000000000 */
[----:B------:R-:W-:Y:S01]  /*0980*/  FFMA R9, R11, R8, R9 ;  /* 0x000000080b097223 */ /* 0x000fe20000000009 */
[----:B------:R-:W-:-:S05]  /*0990*/  HADD2.F32 R8, -RZ, R14.H0_H0 ;  /* 0x2000000eff087230 */ /* 0x000fca0000004100 */
[----:B------:R-:W-:-:S04]  /*09a0*/  FADD R11, -R10, R8 ;  /* 0x000000080a0b7221 */ /* 0x000fc80000000100 */
[----:B------:R-:W-:Y:S01]  /*09b0*/  FFMA R10, R11, 0.11111111193895339966, R10 ;  /* 0x3de38e390b0a7823 */ /* 0x000fe2000000000a */
[----:B------:R-:W-:-:S03]  /*09c0*/  HFMA2 R21, R21, 1, 1, R25 ;  /* 0x3c003c0015157831 */ /* 0x000fc60000000019 */
[----:B------:R-:W-:-:S04]  /*09d0*/  FADD R12, R8, -R10 ;  /* 0x8000000a080c7221 */ /* 0x000fc80000000000 */
[----:B------:R-:W-:Y:S01]  /*09e0*/  FFMA R12, R11, R12, R9 ;  /* 0x0000000c0b0c7223 */ /* 0x000fe20000000009 */
[----:B------:R-:W-:Y:S02]  /*09f0*/  HADD2.F32 R9, -RZ, R14.H1_H1 ;  /* 0x3000000eff097230 */ /* 0x000fe40000004100 */
[----:B------:R-:W-:-:S03]  /*0a00*/  HFMA2 R21, R21, 1, 1, R29 ;  /* 0x3c003c0015157831 */ /* 0x000fc6000000001d */
[----:B------:R-:W-:-:S04]  /*0a10*/  FADD R11, R9, -R10 ;  /* 0x8000000a090b7221 */ /* 0x000fc80000000000 */
[----:B------:R-:W-:Y:S01]  /*0a20*/  FFMA R10, R11, 0.10000000149011611938, R10 ;  /* 0x3dcccccd0b0a7823 */ /* 0x000fe2000000000a */
[----:B------:R-:W-:-:S03]  /*0a30*/  HADD2.F32 R16, -RZ, R21.H0_H0 ;  /* 0x20000015ff107230 */ /* 0x000fc60000004100 */
[----:B------:R-:W-:-:S04]  /*0a40*/  FADD R13, R9, -R10 ;  /* 0x8000000a090d7221 */ /* 0x000fc80000000000 */
[----:B------:R-:W-:Y:S01]  /*0a50*/  FFMA R12, R11, R13, R12 ;  /* 0x0000000d0b0c7223 */ /* 0x000fe2000000000c */
[----:B------:R-:W-:-:S04]  /*0a60*/  FADD R13, R16, -R10 ;  /* 0x8000000a100d7221 */ /* 0x000fc80000000000 */
[----:B------:R-:W-:-:S04]  /*0a70*/  FFMA R11, R13, 0.090909093618392944336, R10 ;  /* 0x3dba2e8c0d0b7823 */ /* 0x000fc8000000000a */
[----:B------:R-:W-:Y:S01]  /*0a80*/  FADD R15, R16, -R11 ;  /* 0x8000000b100f7221 */ /* 0x000fe20000000000 */
[----:B------:R-:W-:-:S03]  /*0a90*/  HADD2.F32 R10, -RZ, R21.H1_H1 ;  /* 0x30000015ff0a7230 */ /* 0x000fc60000004100 */
[----:B------:R-:W-:Y:S01]  /*0aa0*/  FFMA R12, R13, R15, R12 ;  /* 0x0000000f0d0c7223 */ /* 0x000fe2000000000c */
[----:B------:R-:W-:Y:S02]  /*0ab0*/  HFMA2 R15, R22, 1, 1, R26 ;  /* 0x3c003c00160f7831 */ /* 0x000fe4000000001a */
[----:B------:R-:W-:-:S04]  /*0ac0*/  FADD R14, R10, -R11 ;  /* 0x8000000b0a0e7221 */ /* 0x000fc80000000000 */
[----:B------:R-:W-:Y:S01]  /*0ad0*/  FFMA R11, R14, 0.083333335816860198975, R11 ;  /* 0x3daaaaab0e0b7823 */ /* 0x000fe2000000000b */
[----:B------:R-:W-:-:S03]  /*0ae0*/  HADD2 R30, R15, R30 ;  /* 0x0000001e0f1e7230 */ /* 0x000fc60000000000 */
[----:B------:R-:W-:Y:S02]  /*0af0*/  FADD R13, R10, -R11 ;  /* 0x8000000b0a0d7221 */ /* 0x000fe40000000000 */
[----:B------:R-:W-:Y:S02]  /*0b00*/  HADD2.F32 R17, -RZ, R30.H0_H0 ;  /* 0x2000001eff117230 */ /* 0x000fe40000004100 */
[----:B------:R-:W-:-:S03]  /*0b10*/  FFMA R13, R14, R13, R12 ;  /* 0x0000000d0e0d7223 */ /* 0x000fc6000000000c */
[----:B------:R-:W-:-:S04]  /*0b20*/  FADD R14, R17, -R11 ;  /* 0x8000000b110e7221 */ /* 0x000fc80000000000 */
[----:B------:R-:W-:Y:S01]  /*0b30*/  FFMA R12, R14, 0.076923079788684844971, R11 ;  /* 0x3d9d89d90e0c7823 */ /* 0x000fe2000000000b */
[----:B------:R-:W-:-:S03]  /*0b40*/  HFMA2 R23, R23, 1, 1, R27 ;  /* 0x3c003c0017177831 */ /* 0x000fc6000000001b */
[----:B------:R-:W-:-:S04]  /*0b50*/  FADD R18, R17, -R12 ;  /* 0x8000000c11127221 */ /* 0x000fc80000000000 */
[----:B------:R-:W-:Y:S01]  /*0b60*/  FFMA R11, R14, R18, R13 ;  /* 0x000000120e0b7223 */ /* 0x000fe2000000000d */
[----:B------:R-:W-:Y:S02]  /*0b70*/  HADD2.F32 R18, -RZ, R30.H1_H1 ;  /* 0x3000001eff127230 */ /* 0x000fe40000004100 */
[----:B------:R-:W-:-:S03]  /*0b80*/  HFMA2 R23, R23, 1, 1, R31 ;  /* 0x3c003c0017177831 */ /* 0x000fc6000000001f */
[----:B------:R-:W-:-:S04]  /*0b90*/  FADD R14, R18, -R12 ;  /* 0x8000000c120e7221 */ /* 0x000fc80000000000 */
[----:B------:R-:W-:Y:S01]  /*0ba0*/  FFMA R20, R14, 0.071428574621677398682, R12 ;  /* 0x3d9249250e147823 */ /* 0x000fe2000000000c */
[----:B-----5:R-:W-:Y:S02]  /*0bb0*/  HFMA2 R12, R32, 1, 1, R36 ;  /* 0x3c003c00200c7831 */ /* 0x020fe40000000024 */
[----:B------:R-:W-:Y:S02]  /*0bc0*/  HADD2.F32 R48, -RZ, R23.H0_H0 ;  /* 0x20000017ff307230 */ /* 0x000fe40000004100 */
[----:B------:R-:W-:-:S03]  /*0bd0*/  FADD R15, R18, -R20 ;  /* 0x80000014120f7221 */ /* 0x000fc60000000000 */
[--C-:B------:R-:W-:Y:S01]  /*0be0*/  FADD R13, R48, -R20.reuse ;  /* 0x80000014300d7221 */ /* 0x100fe20000000000 */
[----:B------:R-:W-:Y:S02]  /*0bf0*/  HADD2 R12, R12, R40 ;  /* 0x000000280c0c7230 */ /* 0x000fe40000000000 */
[----:B------:R-:W-:Y:S02]  /*0c00*/  HADD2.F32 R40, -RZ, R23.H1_H1 ;  /* 0x30000017ff287230 */ /* 0x000fe40000004100 */
[----:B------:R-:W-:Y:S01]  /*0c10*/  FFMA R20, R13, 0.066666670143604278564, R20 ;  /* 0x3d8888890d147823 */ /* 0x000fe20000000014 */
[----:B------:R-:W-:Y:S01]  /*0c20*/  FFMA R14, R14, R15, R11 ;  /* 0x0000000f0e0e7223 */ /* 0x000fe2000000000b */
[----:B------:R-:W-:Y:S02]  /*0c30*/  HFMA2 R33, R33, 1, 1, R37 ;  /* 0x3c003c0021217831 */ /* 0x000fe40000000025 */
[----:B------:R-:W-:Y:S01]  /*0c40*/  FADD R11, R40, -R20 ;  /* 0x80000014280b7221 */ /* 0x000fe20000000000 */
[----:B------:R-:W-:-:S02]  /*0c50*/  HADD2.F32 R19, -RZ, R12.H0_H0 ;  /* 0x2000000cff137230 */ /* 0x000fc40000004100 */
[--C-:B------:R-:W-:Y:S01]  /*0c60*/  FADD R15, R48, -R20.reuse ;  /* 0x80000014300f7221 */ /* 0x100fe20000000000 */
[----:B------:R-:W-:-:S03]  /*0c70*/  FFMA R20, R11, 0.0625, R20 ;  /* 0x3d8000000b147823 */ /* 0x000fc60000000014 */
[----:B------:R-:W-:Y:S01]  /*0c80*/  FFMA R14, R13, R15, R14 ;  /* 0x0000000f0d0e7223 */ /* 0x000fe2000000000e */
[----:B------:R-:W-:Y:S02]  /*0c90*/  HFMA2 R41, R33, 1, 1, R41 ;  /* 0x3c003c0021297831 */ /* 0x000fe40000000029 */
[----:B------:R-:W-:Y:S01]  /*0ca0*/  FADD R13, -R20, R19 ;  /* 0x00000013140d7221 */ /* 0x000fe20000000100 */
[----:B------:R-:W-:Y:S02]  /*0cb0*/  HADD2.F32 R33, -RZ, R12.H1_H1 ;  /* 0x3000000cff217230 */ /* 0x000fe40000004100 */
[--C-:B------:R-:W-:Y:S01]  /*0cc0*/  FADD R12, R40, -R20.reuse ;  /* 0x80000014280c7221 */ /* 0x100fe20000000000 */
[----:B------:R-:W-:-:S03]  /*0cd0*/  FFMA R15, R13, 0.058823529630899429321, R20 ;  /* 0x3d70f0f10d0f7823 */ /* 0x000fc60000000014 */
[----:B------:R-:W-:Y:S01]  /*0ce0*/  FFMA R14, R11, R12, R14 ;  /* 0x0000000c0b0e7223 */ /* 0x000fe2000000000e */
[----:B------:R-:W-:Y:S02]  /*0cf0*/  HFMA2 R21, R34, 1, 1, R38 ;  /* 0x3c003c0022157831 */ /* 0x000fe40000000026 */
        /* <DEDUP_REMOVED lines=8> */
[--C-:B------:R-:W-:Y:S01]  /*0d80*/  FFMA R14, R11, 0.052631579339504241943, R20.reuse ;  /* 0x3d5794360b0e7823 */ /* 0x100fe20000000014 */
[----:B------:R-:W-:Y:S01]  /*0d90*/  FADD R20, R33, -R20 ;  /* 0x8000001421147221 */ /* 0x000fe20000000000 */
[----:B------:R-:W-:Y:S02]  /*0da0*/  HFMA2 R39, R35, 1, 1, R39 ;  /* 0x3c003c0023277831 */ /* 0x000fe40000000027 */
[--C-:B------:R-:W-:Y:S01]  /*0db0*/  FADD R13, R34, -R14.reuse ;  /* 0x8000000e220d7221 */ /* 0x100fe20000000000 */
[----:B------:R-:W-:Y:S01]  /*0dc0*/  FFMA R20, R12, R20, R15 ;  /* 0x000000140c147223 */ /* 0x000fe2000000000f */
[--C-:B------:R-:W-:Y:S02]  /*0dd0*/  HADD2.F32 R36, -RZ, R21.reuse.H0_H0 ;  /* 0x20000015ff247230 */ /* 0x100fe40000004100 */
[----:B------:R-:W-:Y:S01]  /*0de0*/  FFMA R15, R13, 0.050000000745058059692, R14 ;  /* 0x3d4ccccd0d0f7823 */ /* 0x000fe2000000000e */
[----:B------:R-:W-:Y:S02]  /*0df0*/  HADD2.F32 R35, -RZ, R21.H1_H1 ;  /* 0x30000015ff237230 */ /* 0x000fe40000004100 */
[----:B------:R-:W-:-:S02]  /*0e00*/  HFMA2 R43, R39, 1, 1, R43 ;  /* 0x3c003c00272b7831 */ /* 0x000fc4000000002b */
[----:B------:R-:W-:Y:S01]  /*0e10*/  FADD R12, R36, -R15 ;  /* 0x8000000f240c7221 */ /* 0x000fe20000000000 */
        /* <DEDUP_REMOVED lines=10> */
[----:B------:R-:W-:Y:S01]  /*0ec0*/  HADD2.F32 R37, -RZ, R43.H1_H1 ;  /* 0x3000002bff257230 */ /* 0x000fe20000004100 */
[----:B------:R-:W-:-:S02]  /*0ed0*/  ISETP.GE.AND P0, PT, R3, UR40, PT ;  /* 0x0000002803007c0c */ /* 0x000fc4000bf06270 */
[--C-:B------:R-:W-:Y:S01]  /*0ee0*/  FFMA R73, R13, 0.043478261679410934448, R22.reuse ;  /* 0x3d3216430d497823 */ /* 0x100fe20000000016 */
[----:B------:R-:W-:Y:S01]  /*0ef0*/  FFMA R14, R12, R14, R15 ;  /* 0x0000000e0c0e7223 */ /* 0x000fe2000000000f */
[----:B------:R-:W-:Y:S02]  /*0f00*/  FADD R22, R35, -R22 ;  /* 0x8000001623167221 */ /* 0x000fe40000000000 */
[--C-:B------:R-:W-:Y:S02]  /*0f10*/  FADD R72, R37, -R73.reuse ;  /* 0x8000004925487221 */ /* 0x100fe40000000000 */
[----:B------:R-:W-:Y:S01]  /*0f20*/  FFMA R14, R11, R22, R14 ;  /* 0x000000160b0e7223 */ /* 0x000fe2000000000e */
[--C-:B------:R-:W-:Y:S01]  /*0f30*/  FADD R11, R38, -R73.reuse ;  /* 0x80000049260b7221 */ /* 0x100fe20000000000 */
[----:B------:R-:W-:Y:S01]  /*0f40*/  FFMA R73, R72, 0.041666667908430099487, R73 ;  /* 0x3d2aaaab48497823 */ /* 0x000fe20000000049 */
[----:B------:R-:W-:Y:S02]  /*0f50*/  BSSY.RECONVERGENT B0, `(.L_x_6203) ;  /* 0x0000052000007945 */ /* 0x000fe40003800200 */
[----:B------:R-:W-:Y:S01]  /*0f60*/  FFMA R11, R13, R11, R14 ;  /* 0x0000000b0d0b7223 */ /* 0x000fe2000000000e */
[----:B------:R-:W-:Y:S01]  /*0f70*/  FADD R12, R37, -R73 ;  /* 0x80000049250c7221 */ /* 0x000fe20000000000 */
[----:B------:R-:W-:-:S02]  /*0f80*/  HFMA2 R60, -RZ, RZ, 0, 0 ;  /* 0x00000000ff3c7431 */ /* 0x000fc400000001ff */
[----:B------:R-:W-:Y:S01]  /*0f90*/  HFMA2 R41, -RZ, RZ, 0, 0 ;  /* 0x00000000ff297431 */ /* 0x000fe200000001ff */
[----:B------:R-:W-:Y:S01]  /*0fa0*/  MOV R20, 0x41c00000 ;  /* 0x41c0000000147802 */ /* 0x000fe20000000f00 */
[----:B------:R-:W-:Y:S01]  /*0fb0*/  FFMA R72, R72, R12, R11 ;  /* 0x0000000c48487223 */ /* 0x000fe2000000000b */
[----:B------:R-:W-:Y:S02]  /*0fc0*/  CS2R R58, SRZ ;  /* 0x00000000003a7805 */ /* 0x000fe4000001ff00 */
[----:B------:R-:W-:Y:S02]  /*0fd0*/  MOV R55, RZ ;  /* 0x000000ff00377202 */ /* 0x000fe40000000f00 */
        /* <DEDUP_REMOVED lines=24> */
[----:B--2---:R-:W-:Y:S02]  /*1160*/  HADD2 R14, R20, R24 ;  /* 0x00000018140e7230 */ /* 0x004fe40000000000 */
[----:B------:R-:W-:-:S02]  /*1170*/  HFMA2 R21, R21, 1, 1, R25 ;  /* 0x3c003c0015157831 */ /* 0x000fc40000000019 */
[----:B------:R-:W-:Y:S02]  /*1180*/  HADD2 R15, R22, R26 ;  /* 0x0000001a160f7230 */ /* 0x000fe40000000000 */
[----:B------:R-:W-:Y:S02]  /*1190*/  HFMA2 R23, R23, 1, 1, R27 ;  /* 0x3c003c0017177831 */ /* 0x000fe4000000001b */
[----:B---3--:R-:W-:Y:S02]  /*11a0*/  HFMA2 R14, R14, 1, 1, R28 ;  /* 0x3c003c000e0e7831 */ /* 0x008fe4000000001c */
[----:B------:R-:W-:Y:S02]  /*11b0*/  HFMA2 R30, R15, 1, 1, R30 ;  /* 0x3c003c000f1e7831 */ /* 0x000fe4000000001e */
[----:B------:R-:W-:Y:S02]  /*11c0*/  HFMA2 R21, R21, 1, 1, R29 ;  /* 0x3c003c0015157831 */ /* 0x000fe4000000001d */
[----:B------:R-:W-:-:S02]  /*11d0*/  HFMA2 R23, R23, 1, 1, R31 ;  /* 0x3c003c0017177831 */ /* 0x000fc4000000001f */
[--C-:B------:R-:W-:Y:S02]  /*11e0*/  HADD2.F32 R58, -RZ, R14.reuse.H0_H0 ;  /* 0x2000000eff3a7230 */ /* 0x100fe40000004100 */
[----:B------:R-:W-:Y:S02]  /*11f0*/  HADD2.F32 R39, -RZ, R14.H1_H1 ;  /* 0x3000000eff277230 */ /* 0x000fe40000004100 */
[--C-:B------:R-:W-:Y:S02]  /*1200*/  HADD2.F32 R41, -RZ, R21.reuse.H0_H0 ;  /* 0x20000015ff297230 */ /* 0x100fe40000004100 */
[----:B------:R-:W-:Y:S01]  /*1210*/  FADD R12, -R73, R58 ;  /* 0x0000003a490c7221 */ /* 0x000fe20000000100 */
[----:B------:R-:W-:Y:S02]  /*1220*/  HADD2.F32 R42, -RZ, R21.H1_H1 ;  /* 0x30000015ff2a7230 */ /* 0x000fe40000004100 */
[--C-:B------:R-:W-:Y:S02]  /*1230*/  HADD2.F32 R43, -RZ, R30.reuse.H0_H0 ;  /* 0x2000001eff2b7230 */ /* 0x100fe40000004100 */
[----:B------:R-:W-:Y:S01]  /*1240*/  FFMA R14, R12, 0.039999999105930328369, R73 ;  /* 0x3d23d70a0c0e7823 */ /* 0x000fe20000000049 */
[----:B------:R-:W-:-:S02]  /*1250*/  HADD2.F32 R55, -RZ, R30.H1_H1 ;  /* 0x3000001eff377230 */ /* 0x000fc40000004100 */
[--C-:B------:R-:W-:Y:S02]  /*1260*/  HADD2.F32 R59, -RZ, R23.reuse.H0_H0 ;  /* 0x20000017ff3b7230 */ /* 0x100fe40000004100 */
[--C-:B------:R-:W-:Y:S01]  /*1270*/  FADD R11, R39, -R14.reuse ;  /* 0x8000000e270b7221 */ /* 0x100fe20000000000 */
[--C-:B------:R-:W-:Y:S01]  /*1280*/  FADD R13, R58, -R14.reuse ;  /* 0x8000000e3a0d7221 */ /* 0x100fe20000000000 */
[----:B------:R-:W-:Y:S02]  /*1290*/  HADD2.F32 R60, -RZ, R23.H1_H1 ;  /* 0x30000017ff3c7230 */ /* 0x000fe40000004100 */
[----:B------:R-:W-:Y:S01]  /*12a0*/  FFMA R25, R11, 0.038461539894342422485, R14 ;  /* 0x3d1d89d90b197823 */ /* 0x000fe2000000000e */
[----:B------:R-:W-:-:S03]  /*12b0*/  FFMA R72, R12, R13, R72 ;  /* 0x0000000d0c487223 */ /* 0x000fc60000000048 */
[--C-:B------:R-:W-:Y:S01]  /*12c0*/  FADD R12, R41, -R25.reuse ;  /* 0x80000019290c7221 */ /* 0x100fe20000000000 */
[----:B------:R-:W-:-:S03]  /*12d0*/  FADD R13, R39, -R25 ;  /* 0x80000019270d7221 */ /* 0x000fc60000000000 */
[----:B------:R-:W-:Y:S01]  /*12e0*/  FFMA R14, R12, 0.037037037312984466553, R25 ;  /* 0x3d17b4260c0e7823 */ /* 0x000fe20000000019 */
[----:B------:R-:W-:-:S03]  /*12f0*/  FFMA R13, R11, R13, R72 ;  /* 0x0000000d0b0d7223 */ /* 0x000fc60000000048 */
[--C-:B------:R-:W-:Y:S01]  /*1300*/  FADD R11, R42, -R14.reuse ;  /* 0x8000000e2a0b7221 */ /* 0x100fe20000000000 */
[----:B------:R-:W-:-:S03]  /*1310*/  FADD R15, R41, -R14 ;  /* 0x8000000e290f7221 */ /* 0x000fc60000000000 */
[----:B------:R-:W-:Y:S01]  /*1320*/  FFMA R21, R11, 0.035714287310838699341, R14 ;  /* 0x3d1249250b157823 */ /* 0x000fe2000000000e */
[----:B------:R-:W-:-:S03]  /*1330*/  FFMA R14, R12, R15, R13 ;  /* 0x0000000f0c0e7223 */ /* 0x000fc6000000000d */
[----:B------:R-:W-:-:S04]  /*1340*/  FADD R12, R43, -R21 ;  /* 0x800000152b0c7221 */ /* 0x000fc80000000000 */
[--C-:B------:R-:W-:Y:S01]  /*1350*/  FFMA R20, R12, 0.034482758492231369019, R21.reuse ;  /* 0x3d0d3dcb0c147823 */ /* 0x100fe20000000015 */
[----:B------:R-:W-:-:S03]  /*1360*/  FADD R21, R42, -R21 ;  /* 0x800000152a157221 */ /* 0x000fc60000000000 */
[----:B------:R-:W-:Y:S01]  /*1370*/  FADD R13, R55, -R20 ;  /* 0x80000014370d7221 */ /* 0x000fe20000000000 */
[----:B------:R-:W-:-:S03]  /*1380*/  FFMA R21, R11, R21, R14 ;  /* 0x000000150b157223 */ /* 0x000fc6000000000e */
[--C-:B------:R-:W-:Y:S01]  /*1390*/  FFMA R14, R13, 0.033333335071802139282, R20.reuse ;  /* 0x3d0888890d0e7823 */ /* 0x100fe20000000014 */
[----:B------:R-:W-:-:S03]  /*13a0*/  FADD R20, R43, -R20 ;  /* 0x800000142b147221 */ /* 0x000fc60000000000 */
[----:B------:R-:W-:Y:S01]  /*13b0*/  FADD R11, R59, -R14 ;  /* 0x8000000e3b0b7221 */ /* 0x000fe20000000000 */
[----:B------:R-:W-:-:S03]  /*13c0*/  FFMA R20, R12, R20, R21 ;  /* 0x000000140c147223 */ /* 0x000fc60000000015 */
[--C-:B------:R-:W-:Y:S01]  /*13d0*/  FFMA R73, R11, 0.032258063554763793945, R14.reuse ;  /* 0x3d0421080b497823 */ /* 0x100fe2000000000e */
[----:B------:R-:W-:-:S03]  /*13e0*/  FADD R14, R55, -R14 ;  /* 0x8000000e370e7221 */ /* 0x000fc60000000000 */
[--C-:B------:R-:W-:Y:S01]  /*13f0*/  FADD R72, R60, -R73.reuse ;  /* 0x800000493c487221 */ /* 0x100fe20000000000 */
[----:B------:R-:W-:Y:S01]  /*1400*/  FFMA R14, R13, R14, R20 ;  /* 0x0000000e0d0e7223 */ /* 0x000fe20000000014 */
[--C-:B------:R-:W-:Y:S01]  /*1410*/  FADD R12, R59, -R73.reuse ;  /* 0x800000493b0c7221 */ /* 0x100fe20000000000 */
[----:B------:R-:W-:Y:S01]  /*1420*/  MOV R20, 0x42000000 ;  /* 0x4200000000147802 */ /* 0x000fe20000000f00 */
[----:B------:R-:W-:Y:S02]  /*1430*/  FFMA R73, R72, 0.03125, R73 ;  /* 0x3d00000048497823 */ /* 0x000fe40000000049 */
[----:B------:R-:W-:Y:S02]  /*1440*/  FFMA R11, R11, R12, R14 ;  /* 0x0000000c0b0b7223 */ /* 0x000fe4000000000e */
[----:B------:R-:W-:-:S04]  /*1450*/  FADD R12, R60, -R73 ;  /* 0x800000493c0c7221 */ /* 0x000fc80000000000 */
[----:B------:R-:W-:-:S07]  /*1460*/  FFMA R72, R72, R12, R11 ;  /* 0x0000000c48487223 */ /* 0x000fce000000000b */
.L_x_6204:
[----:B------:R-:W-:Y:S05]  /*1470*/  BSYNC.RECONVERGENT B0 ;  /* 0x0000000000007941 */ /* 0x000fea0003800200 */
.L_x_6203:
[----:B------:R-:W-:-:S03]  /*1480*/  UMOV UR4, 0xffffffff ;  /* 0xffffffff00047882 */ /* 0x000fc60000000000 */
[----:B------:R-:W-:Y:S05]  /*1490*/  BRA.DIV UR4, `(.L_x_6205) ;  /* 0x00000016042c7947 */ /* 0x000fea000b800000 */
[----:B------:R0:W1:Y:S04]  /*14a0*/  SHFL.DOWN PT, R22, R73, 0x10, 0x1f ;  /* 0x0a001f0049167f89 */ /* 0x00006800000e0000 */
[----:B------:R0:W2:Y:S04]  /*14b0*/  SHFL.DOWN PT, R21, R72, 0x10, 0x1f ;  /* 0x0a001f0048157f89 */ /* 0x0000a800000e0000 */
[----:B------:R0:W3:Y:S02]  /*14c0*/  SHFL.DOWN PT, R14, R20, 0x10, 0x1f ;  /* 0x0a001f00140e7f89 */ /* 0x0000e400000e0000 */
.L_x_6232:
        /* <DEDUP_REMOVED lines=17> */
.L_x_6207:
[----:B------:R-:W-:Y:S05]  /*15e0*/  BSYNC.RECONVERGENT B0 ;  /* 0x0000000000007941 */ /* 0x000fea0003800200 */
.L_x_6206:
[----:B------:R-:W-:-:S03]  /*15f0*/  UMOV UR4, 0xffffffff ;  /* 0xffffffff00047882 */ /* 0x000fc60000000000 */
[----:B------:R-:W-:Y:S05]  /*1600*/  BRA.DIV UR4, `(.L_x_6208) ;  /* 0x00000016042c7947 */ /* 0x000fea000b800000 */
[----:B-1----:R1:W3:Y:S04]  /*1610*/  SHFL.DOWN PT, R22, R73, 0x8, 0x1f ;  /* 0x09001f0049167f89 */ /* 0x0022e800000e0000 */
[----:B--2---:R1:W2:Y:S04]  /*1620*/  SHFL.DOWN PT, R21, R72, 0x8, 0x1f ;  /* 0x09001f0048157f89 */ /* 0x0042a800000e0000 */
[----:B------:R1:W4:Y:S02]  /*1630*/  SHFL.DOWN PT, R14, R20, 0x8, 0x1f ;  /* 0x09001f00140e7f89 */ /* 0x00032400000e0000 */
.L_x_6237:
        /* <DEDUP_REMOVED lines=17> */
.L_x_6210:
[----:B------:R-:W-:Y:S05]  /*1750*/  BSYNC.RECONVERGENT B0 ;  /* 0x0000000000007941 */ /* 0x000fea0003800200 */
.L_x_6209:
[----:B------:R-:W-:-:S03]  /*1760*/  UMOV UR4, 0xffffffff ;  /* 0xffffffff00047882 */ /* 0x000fc60000000000 */
[----:B------:R-:W-:Y:S05]  /*1770*/  BRA.DIV UR4, `(.L_x_6211) ;  /* 0x00000016042c7947 */ /* 0x000fea000b800000 */
[----:B---3--:R3:W4:Y:S04]  /*1780*/  SHFL.DOWN PT, R22, R73, 0x4, 0x1f ;  /* 0x08801f0049167f89 */ /* 0x00872800000e0000 */
[----:B--2---:R3:W2:Y:S04]  /*1790*/  SHFL.DOWN PT, R21, R72, 0x4, 0x1f ;  /* 0x08801f0048157f89 */ /* 0x0046a800000e0000 */
[----:B------:R3:W0:Y:S02]  /*17a0*/  SHFL.DOWN PT, R14, R20, 0x4, 0x1f ;  /* 0x08801f00140e7f89 */ /* 0x00062400000e0000 */
.L_x_6242:
        /* <DEDUP_REMOVED lines=17> */
.L_x_6213:
[----:B------:R-:W-:Y:S05]  /*18c0*/  BSYNC.RECONVERGENT B0 ;  /* 0x0000000000007941 */ /* 0x000fea0003800200 */
.L_x_6212:
[----:B------:R-:W-:-:S03]  /*18d0*/  UMOV UR4, 0xffffffff ;  /* 0xffffffff00047882 */ /* 0x000fc60000000000 */
[----:B------:R-:W-:Y:S05]  /*18e0*/  BRA.DIV UR4, `(.L_x_6214) ;  /* 0x00000016042c7947 */ /* 0x000fea000b800000 */
[----:B----4-:R0:W4:Y:S04]  /*18f0*/  SHFL.DOWN PT, R22, R73, 0x2, 0x1f ;  /* 0x08401f0049167f89 */ /* 0x01012800000e0000 */
[----:B--2---:R0:W2:Y:S04]  /*1900*/  SHFL.DOWN PT, R21, R72, 0x2, 0x1f ;  /* 0x08401f0048157f89 */ /* 0x0040a800000e0000 */
[----:B------:R0:W0:Y:S02]  /*1910*/  SHFL.DOWN PT, R14, R20, 0x2, 0x1f ;  /* 0x08401f00140e7f89 */ /* 0x00002400000e0000 */
.L_x_6247:
        /* <DEDUP_REMOVED lines=17> */
.L_x_6216:
[----:B------:R-:W-:Y:S05]  /*1a30*/  BSYNC.RECONVERGENT B0 ;  /* 0x0000000000007941 */ /* 0x000fea0003800200 */
.L_x_6215:
[----:B------:R-:W-:-:S03]  /*1a40*/  UMOV UR4, 0xffffffff ;  /* 0xffffffff00047882 */ /* 0x000fc60000000000 */
[----:B------:R-:W-:Y:S05]  /*1a50*/  BRA.DIV UR4, `(.L_x_6217) ;  /* 0x00000016042c7947 */ /* 0x000fea000b800000 */
[----:B----4-:R0:W4:Y:S04]  /*1a60*/  SHFL.DOWN PT, R22, R73, 0x1, 0x1f ;  /* 0x08201f0049167f89 */ /* 0x01012800000e0000 */
[----:B--2---:R0:W2:Y:S04]  /*1a70*/  SHFL.DOWN PT, R21, R72, 0x1, 0x1f ;  /* 0x08201f0048157f89 */ /* 0x0040a800000e0000 */
[----:B------:R0:W0:Y:S02]  /*1a80*/  SHFL.DOWN PT, R14, R20, 0x1, 0x1f ;  /* 0x08201f00140e7f89 */ /* 0x00002400000e0000 */
.L_x_6252:
        /* <DEDUP_REMOVED lines=17> */
.L_x_6219:
[----:B------:R-:W-:Y:S05]  /*1ba0*/  BSYNC.RECONVERGENT B0 ;  /* 0x0000000000007941 */ /* 0x000fea0003800200 */
.L_x_6218:
[----:B------:R-:W-:-:S03]  /*1bb0*/  UMOV UR4, 0xffffffff ;  /* 0xffffffff00047882 */ /* 0x000fc60000000000 */
[----:B------:R-:W-:Y:S05]  /*1bc0*/  BRA.DIV UR4, `(.L_x_6220) ;  /* 0x00000016042c7947 */ /* 0x000fea000b800000 */
[----:B------:R0:W0:Y:S04]  /*1bd0*/  SHFL.IDX PT, R45, R73, RZ, 0x1f ;  /* 0x00001fff492d7589 */ /* 0x00002800000e0000 */
[----:B-1-3--:R-:W1:Y:S04]  /*1be0*/  SHFL.IDX PT, R72, R72, RZ, 0x1f ;  /* 0x00001fff48487589 */ /* 0x00ae6800000e0000 */
[----:B------:R3:W0:Y:S02]  /*1bf0*/  SHFL.IDX PT, R14, R20, RZ, 0x1f ;  /* 0x00001fff140e7589 */ /* 0x00062400000e0000 */
.L_x_6257:
        /* <DEDUP_REMOVED lines=22> */
[----:B---3--:R-:W-:Y:S01]  /*1d60*/  FFMA R20, R14, R15, 0.5 ;  /* 0x3f0000000e147423 */ /* 0x008fe2000000000f */
[----:B------:R-:W-:-:S04]  /*1d70*/  FMUL R14, R13, R14 ;  /* 0x0000000e0d0e7220 */ /* 0x000fc80000400000 */
[----:B------:R-:W-:-:S05]  /*1d80*/  FFMA R14, R20, R14, R13 ;  /* 0x0000000e140e7223 */ /* 0x000fca000000000d */
[----:B------:R-:W-:Y:S01]  /*1d90*/  LEA.HI.SX32 R14, R11, R14, 0x1f ;  /* 0x0000000e0b0e7211 */ /* 0x000fe200078ffaff */
[----:B------:R-:W-:Y:S06]  /*1da0*/  BRA `(.L_x_6222) ;  /* 0x0000000000047947 */ /* 0x000fec0003800000 */
.L_x_6221:
[----:B------:R0:W1:Y:S02]  /*1db0*/  MUFU.RSQ R14, R11 ;  /* 0x0000000b000e7308 */ /* 0x0000640000001400 */
.L_x_6222:
        /* <DEDUP_REMOVED lines=8> */
[----:B0-----:R-:W-:-:S02]  /*1e40*/  SHF.L.U64.HI R11, R5, 0x2, R7 ;  /* 0x00000002050b7819 */ /* 0x001fc40000010207 */
[C---:B---3--:R-:W-:Y:S02]  /*1e50*/  IADD3 R20, P1, PT, R12.reuse, UR36, RZ ;  /* 0x000000240c147c10 */ /* 0x048fe4000ff3e0ff */
[----:B------:R-:W-:Y:S02]  /*1e60*/  IADD3 R12, P2, PT, R12, UR38, RZ ;  /* 0x000000260c0c7c10 */ /* 0x000fe4000ff5e0ff */
[C---:B--2---:R-:W-:Y:S02]  /*1e70*/  IADD3.X R21, PT, PT, R11.reuse, UR37, RZ, P1, !PT ;  /* 0x000000250b157c10 */ /* 0x044fe40008ffe4ff */
[----:B------:R-:W-:-:S03]  /*1e80*/  IADD3.X R13, PT, PT, R11, UR39, RZ, P2, !PT ;  /* 0x000000270b0d7c10 */ /* 0x000fc600097fe4ff */
[----:B------:R0:W-:Y:S04]  /*1e90*/  STG.E desc[UR4][R20.64], R45 ;  /* 0x0000002d14007986 */ /* 0x0001e8000c101904 */
[----:B-1----:R0:W-:Y:S02]  /*1ea0*/  STG.E desc[UR6][R12.64], R14 ;  /* 0x0000000e0c007986 */ /* 0x0021e4000c101906 */
.L_x_6224:
[----:B------:R-:W-:Y:S05]  /*1eb0*/  BSYNC.RECONVERGENT B0 ;  /* 0x0000000000007941 */ /* 0x000fea0003800200 */
.L_x_6223:
[----:B------:R-:W-:Y:S01]  /*1ec0*/  R2UR UR4, R56 ;  /* 0x00000000380472ca */ /* 0x000fe200000e0000 */
[--C-:B0-----:R-:W-:Y:S01]  /*1ed0*/  FADD R11, R68, -R45.reuse ;  /* 0x8000002d440b7221 */ /* 0x101fe20000000000 */
[----:B------:R-:W-:Y:S01]  /*1ee0*/  R2UR UR5, R57 ;  /* 0x00000000390572ca */ /* 0x000fe200000e0000 */
[--C-:B------:R-:W-:Y:S01]  /*1ef0*/  FADD R61, R61, -R45.reuse ;  /* 0x8000002d3d3d7221 */ /* 0x100fe20000000000 */
[----:B------:R-:W-:Y:S01]  /*1f00*/  R2UR UR6, R56 ;  /* 0x00000000380672ca */ /* 0x000fe200000e0000 */
[-C--:B-1----:R-:W-:Y:S01]  /*1f10*/  FMUL R12, R11, R14.reuse ;  /* 0x0000000e0b0c7220 */ /* 0x082fe20000400000 */
[----:B------:R-:W-:Y:S01]  /*1f20*/  R2UR UR7, R57 ;  /* 0x00000000390772ca */ /* 0x000fe200000e0000 */
[----:B------:R-:W-:Y:S01]  /*1f30*/  FMUL R11, R61, R14 ;  /* 0x0000000e3d0b7220 */ /* 0x000fe20000400000 */
[--C-:B------:R-:W-:Y:S01]  /*1f40*/  FADD R53, R53, -R45.reuse ;  /* 0x8000002d35357221 */ /* 0x100fe20000000000 */
[----:B------:R-:W-:-:S03]  /*1f50*/  FADD R13, R54, -R45 ;  /* 0x8000002d360d7221 */ /* 0x000fc60000000000 */
[----:B------:R-:W-:-:S03]  /*1f60*/  F2FP.F16.F32.PACK_AB R11, R12, R11 ;  /* 0x0000000b0c0b723e */ /* 0x000fc600000000ff */
[----:B--234-:R-:W2:Y:S04]  /*1f70*/  LDG.E.128 R20, desc[UR4][R64.64+-0x600] ;  /* 0xfffa000440147981 */ /* 0x01cea8000c1e1d00 */
[----:B------:R-:W2:Y:S01]  /*1f80*/  LDG.E.128 R24, desc[UR6][R62.64+-0x600] ;  /* 0xfffa00063e187981 */ /* 0x000ea2000c1e1d00 */
[-C--:B------:R-:W-:Y:S01]  /*1f90*/  FMUL R53, R53, R14.reuse ;  /* 0x0000000e35357220 */ /* 0x080fe20000400000 */
[----:B------:R-:W-:Y:S01]  /*1fa0*/  FMUL R12, R13, R14 ;  /* 0x0000000e0d0c7220 */ /* 0x000fe20000400000 */
[--C-:B------:R-:W-:Y:S01]  /*1fb0*/  FADD R15, R52, -R45.reuse ;  /* 0x8000002d340f7221 */ /* 0x100fe20000000000 */
[--C-:B------:R-:W-:Y:S01]  /*1fc0*/  FADD R51, R51, -R45.reuse ;  /* 0x8000002d33337221 */ /* 0x100fe20000000000 */
[----:B------:R-:W-:Y:S01]  /*1fd0*/  FADD R49, R49, -R45 ;  /* 0x8000002d31317221 */ /* 0x000fe20000000000 */
[----:B------:R-:W-:-:S02]  /*1fe0*/  R2UR UR8, R56 ;  /* 0x00000000380872ca */ /* 0x000fc400000e0000 */
[----:B------:R-:W-:Y:S01]  /*1ff0*/  F2FP.F16.F32.PACK_AB R53, R12, R53 ;  /* 0x000000350c35723e */ /* 0x000fe200000000ff */
[----:B------:R-:W-:Y:S01]  /*2000*/  FMUL R49, R49, R14 ;  /* 0x0000000e31317220 */ /* 0x000fe20000400000 */
[----:B------:R-:W0:Y:S01]  /*2010*/  LDC.64 R12, c[0x0][0x3a8] ;  /* 0x0000ea00ff0c7b82 */ /* 0x000e220000000a00 */
[----:B------:R-:W-:Y:S01]  /*2020*/  R2UR UR9, R57 ;  /* 0x00000000390972ca */ /* 0x000fe200000e0000 */
[-C--:B0-----:R-:W-:Y:S02]  /*2030*/  IMAD R28, R7, R12.reuse, RZ ;  /* 0x0000000c071c7224 */ /* 0x081fe400078e02ff */
[----:B------:R-:W-:-:S04]  /*2040*/  IMAD.WIDE.U32 R46, R5, R12, R70 ;  /* 0x0000000c052e7225 */ /* 0x000fc800078e0046 */
[----:B------:R-:W-:Y:S02]  /*2050*/  IMAD R7, R5, R13, R28 ;  /* 0x0000000d05077224 */ /* 0x000fe400078e021c */
[----:B------:R-:W0:Y:S03]  /*2060*/  LDC.64 R12, c[0x0][0x3a0] ;  /* 0x0000e800ff0c7b82 */ /* 0x000e260000000a00 */
[----:B------:R-:W-:Y:S01]  /*2070*/  IADD3 R7, PT, PT, R47, R7, RZ ;  /* 0x000000072f077210 */ /* 0x000fe20007ffe0ff */
[----:B--2---:R-:W-:Y:S02]  /*2080*/  HFMA2 R20, R11, R20, R24 ;  /* 0x000000140b147231 */ /* 0x004fe40000000018 */
[----:B------:R-:W-:Y:S01]  /*2090*/  FADD R11, R50, -R45 ;  /* 0x8000002d320b7221 */ /* 0x000fe20000000000 */
[----:B------:R-:W-:Y:S01]  /*20a0*/  FMUL R24, R15, R14 ;  /* 0x0000000e0f187220 */ /* 0x000fe20000400000 */
[----:B------:R-:W-:Y:S01]  /*20b0*/  SHF.R.S32.HI R15, RZ, 0x1f, R7 ;  /* 0x0000001fff0f7819 */ /* 0x000fe20000011407 */
[----:B------:R-:W-:-:S02]  /*20c0*/  HFMA2 R21, R53, R21, R25 ;  /* 0x0000001535157231 */ /* 0x000fc40000000019 */
[----:B------:R-:W-:Y:S01]  /*20d0*/  FMUL R11, R11, R14 ;  /* 0x0000000e0b0b7220 */ /* 0x000fe20000400000 */
[----:B------:R-:W-:-:S04]  /*20e0*/  LEA.HI R28, P1, R15, R46, RZ, 0x3 ;  /* 0x0000002e0f1c7211 */ /* 0x000fc800078318ff */
[----:B------:R-:W-:Y:S01]  /*20f0*/  F2FP.F16.F32.PACK_AB R11, R24, R11 ;  /* 0x0000000b180b723e */ /* 0x000fe200000000ff */
[----:B------:R-:W-:Y:S01]  /*2100*/  FMUL R24, R51, R14 ;  /* 0x0000000e33187220 */ /* 0x000fe20000400000 */
[----:B------:R-:W-:Y:S02]  /*2110*/  SHF.L.U32 R51, R28, 0x1, RZ ;  /* 0x000000011c337819 */ /* 0x000fe400000006ff */
[----:B------:R-:W-:Y:S02]  /*2120*/  IADD3.X R15, PT, PT, RZ, R7, RZ, P1, !PT ;  /* 0x00000007ff0f7210 */ /* 0x000fe40000ffe4ff */
[----:B------:R-:W-:Y:S01]  /*2130*/  LOP3.LUT R51, R51, 0xfffffff0, RZ, 0xc0, !PT ;  /* 0xfffffff033337812 */ /* 0x000fe200078ec0ff */
[----:B------:R-:W-:Y:S01]  /*2140*/  HFMA2 R22, R11, R22, R26 ;  /* 0x000000160b167231 */ /* 0x000fe2000000001a */
[----:B------:R-:W-:Y:S02]  /*2150*/  F2FP.F16.F32.PACK_AB R24, R24, R49 ;  /* 0x000000311818723e */ /* 0x000fe400000000ff */
[----:B------:R-:W-:-:S02]  /*2160*/  SHF.L.U64.HI R28, R28, 0x1, R15 ;  /* 0x000000011c1c7819 */ /* 0x000fc4000001020f */
[----:B0-----:R-:W-:Y:S01]  /*2170*/  IADD3 R50, P1, PT, R51, R12, RZ ;  /* 0x0000000c33327210 */ /* 0x001fe20007f3e0ff */
[----:B------:R-:W-:-:S03]  /*2180*/  HFMA2 R23, R24, R23, R27 ;  /* 0x0000001718177231 */ /* 0x000fc6000000001b */
[----:B------:R-:W-:-:S05]  /*2190*/  IADD3.X R51, PT, PT, R28, R13, RZ, P1, !PT ;  /* 0x0000000d1c337210 */ /* 0x000fca0000ffe4ff */
[----:B------:R0:W-:Y:S04]  /*21a0*/  STG.E.128 desc[UR4][R50.64], R20 ;  /* 0x0000001432007986 */ /* 0x0001e8000c101d04 */
[----:B------:R-:W2:Y:S04]  /*21b0*/  LDG.E.128 R24, desc[UR6][R64.64+-0x400] ;  /* 0xfffc000640187981 */ /* 0x000ea8000c1e1d00 */
[----:B------:R-:W2:Y:S01]  /*21c0*/  LDG.E.128 R28, desc[UR8][R62.64+-0x400] ;  /* 0xfffc00083e1c7981 */ /* 0x000ea2000c1e1d00 */
[--C-:B------:R-:W-:Y:S01]  /*21d0*/  FADD R11, R8, -R45.reuse ;  /* 0x8000002d080b7221 */ /* 0x100fe20000000000 */
[--C-:B------:R-:W-:Y:S01]  /*21e0*/  FADD R9, R9, -R45.reuse ;  /* 0x8000002d09097221 */ /* 0x100fe20000000000 */
[----:B------:R-:W-:Y:S01]  /*21f0*/  IADD3 R44, P1, PT, R46, 0x100, RZ ;  /* 0x000001002e2c7810 */ /* 0x000fe20007f3e0ff */
[--C-:B------:R-:W-:Y:S01]  /*2200*/  FADD R17, R17, -R45.reuse ;  /* 0x8000002d11117221 */ /* 0x100fe20000000000 */
[-C--:B------:R-:W-:Y:S01]  /*2210*/  FMUL R8, R11, R14.reuse ;  /* 0x0000000e0b087220 */ /* 0x080fe20000400000 */
[----:B------:R-:W-:Y:S01]  /*2220*/  FMUL R11, R9, R14 ;  /* 0x0000000e090b7220 */ /* 0x000fe20000400000 */
[----:B------:R-:W-:Y:S01]  /*2230*/  IADD3.X R9, PT, PT, RZ, R7, RZ, P1, !PT ;  /* 0x00000007ff097210 */ /* 0x000fe20000ffe4ff */
[--C-:B------:R-:W-:Y:S01]  /*2240*/  FADD R15, R16, -R45.reuse ;  /* 0x8000002d100f7221 */ /* 0x100fe20000000000 */
[--C-:B------:R-:W-:Y:S01]  /*2250*/  FADD R49, R48, -R45.reuse ;  /* 0x8000002d30317221 */ /* 0x100fe20000000000 */
[--C-:B0-----:R-:W-:Y:S01]  /*2260*/  FADD R23, R18, -R45.reuse ;  /* 0x8000002d12177221 */ /* 0x101fe20000000000 */
[----:B------:R-:W-:Y:S01]  /*2270*/  F2FP.F16.F32.PACK_AB R8, R11, R8 ;  /* 0x000000080b08723e */ /* 0x000fe200000000ff */
[----:B------:R-:W-:Y:S01]  /*2280*/  FADD R21, R10, -R45 ;  /* 0x8000002d0a157221 */ /* 0x000fe20000000000 */
[----:B------:R-:W-:Y:S01]  /*2290*/  SHF.R.S32.HI R11, RZ, 0x1f, R9 ;  /* 0x0000001fff0b7819 */ /* 0x000fe20000011409 */
[----:B------:R-:W-:Y:S01]  /*22a0*/  FADD R51, R40, -R45 ;  /* 0x8000002d28337221 */ /* 0x000fe20000000000 */
[-C--:B------:R-:W-:Y:S01]  /*22b0*/  FMUL R17, R17, R14.reuse ;  /* 0x0000000e11117220 */ /* 0x080fe20000400000 */
[----:B------:R-:W-:Y:S01]  /*22c0*/  FMUL R18, R23, R14 ;  /* 0x0000000e17127220 */ /* 0x000fe20000400000 */
[----:B------:R-:W-:Y:S01]  /*22d0*/  LEA.HI R11, P1, R11, R44, RZ, 0x3 ;  /* 0x0000002c0b0b7211 */ /* 0x000fe200078318ff */
[-C--:B------:R-:W-:Y:S01]  /*22e0*/  FMUL R15, R15, R14.reuse ;  /* 0x0000000e0f0f7220 */ /* 0x080fe20000400000 */
[-C--:B------:R-:W-:Y:S01]  /*22f0*/  FMUL R16, R21, R14.reuse ;  /* 0x0000000e15107220 */ /* 0x080fe20000400000 */
[-C--:B------:R-:W-:Y:S01]  /*2300*/  FMUL R49, R49, R14.reuse ;  /* 0x0000000e31317220 */ /* 0x080fe20000400000 */
[----:B------:R-:W-:Y:S01]  /*2310*/  IADD3.X R10, PT, PT, RZ, R9, RZ, P1, !PT ;  /* 0x00000009ff0a7210 */ /* 0x000fe20000ffe4ff */
[----:B------:R-:W-:Y:S01]  /*2320*/  FMUL R20, R51, R14 ;  /* 0x0000000e33147220 */ /* 0x000fe20000400000 */
[----:B------:R-:W-:-:S02]  /*2330*/  SHF.L.U32 R9, R11, 0x1, RZ ;  /* 0x000000010b097819 */ /* 0x000fc400000006ff */
        /* <DEDUP_REMOVED lines=36> */
[----:B------:R-:W-:Y:S01]  /*2580*/  IADD3.X R29, PT, PT, RZ, R30, RZ, P1, !PT ;  /* 0x0000001eff1d7210 */ /* 0x000fe20000ffe4ff */
[----:B------:R-:W-:Y:S01]  /*2590*/  FADD R39, -R45, R39 ;  /* 0x000000272d277221 */ /* 0x000fe20000000100 */
[----:B------:R-:W-:Y:S01]  /*25a0*/  LOP3.LUT R19, R19, 0xfffffff0, RZ, 0xc0, !PT ;  /* 0xfffffff013137812 */ /* 0x000fe200078ec0ff */
[C---:B------:R-:W-:Y:S01]  /*25b0*/  FADD R41, -R45.reuse, R41 ;  /* 0x000000292d297221 */ /* 0x040fe20000000100 */
[----:B------:R-:W-:Y:S01]  /*25c0*/  F2FP.F16.F32.PACK_AB R18, R18, R25 ;  /* 0x000000191212723e */ /* 0x000fe200000000ff */
[C---:B------:R-:W-:Y:S01]  /*25d0*/  FADD R43, -R45.reuse, R43 ;  /* 0x0000002b2d2b7221 */ /* 0x040fe20000000100 */
[----:B------:R-:W-:Y:S01]  /*25e0*/  F2FP.F16.F32.PACK_AB R17, R16, R17 ;  /* 0x000000111011723e */ /* 0x000fe200000000ff */
[C---:B------:R-:W-:Y:S01]  /*25f0*/  FADD R55, -R45.reuse, R55 ;  /* 0x000000372d377221 */ /* 0x040fe20000000100 */
[----:B------:R-:W-:Y:S01]  /*2600*/  F2FP.F16.F32.PACK_AB R24, R24, R27 ;  /* 0x0000001b1818723e */ /* 0x000fe200000000ff */
[----:B------:R-:W-:Y:S01]  /*2610*/  FADD R59, -R45, R59 ;  /* 0x0000003b2d3b7221 */ /* 0x000fe20000000100 */
[----:B------:R-:W-:Y:S01]  /*2620*/  SHF.L.U64.HI R26, R28, 0x1, R29 ;  /* 0x000000011c1a7819 */ /* 0x000fe2000001021d */
[----:B------:R-:W-:Y:S01]  /*2630*/  BSSY.RECONVERGENT B0, `(.L_x_6225) ;  /* 0x000002d000007945 */ /* 0x000fe20003800200 */
[----:B------:R-:W-:Y:S01]  /*2640*/  IADD3 R16, P1, PT, R19, R12, RZ ;  /* 0x0000000c13107210 */ /* 0x000fe20007f3e0ff */
[----:B------:R-:W-:Y:S01]  /*2650*/  FADD R19, -R45, R42 ;  /* 0x0000002a2d137221 */ /* 0x000fe20000000100 */
[-C--:B------:R-:W-:Y:S01]  /*2660*/  FMUL R39, R39, R14.reuse ;  /* 0x0000000e27277220 */ /* 0x080fe20000400000 */
[-C--:B------:R-:W-:Y:S01]  /*2670*/  FMUL R41, R41, R14.reuse ;  /* 0x0000000e29297220 */ /* 0x080fe20000400000 */
[-C--:B------:R-:W-:Y:S01]  /*2680*/  FMUL R43, R43, R14.reuse ;  /* 0x0000000e2b2b7220 */ /* 0x080fe20000400000 */
[----:B------:R-:W-:Y:S01]  /*2690*/  FMUL R59, R59, R14 ;  /* 0x0000000e3b3b7220 */ /* 0x000fe20000400000 */
[----:B--2---:R-:W-:-:S02]  /*26a0*/  HFMA2 R8, R15, R8, R20 ;  /* 0x000000080f087231 */ /* 0x004fc40000000014 */
[----:B------:R-:W-:Y:S02]  /*26b0*/  HFMA2 R9, R17, R9, R21 ;  /* 0x0000000911097231 */ /* 0x000fe40000000015 */
[----:B------:R-:W-:Y:S01]  /*26c0*/  HFMA2 R10, R18, R10, R22 ;  /* 0x0000000a120a7231 */ /* 0x000fe20000000016 */
[----:B------:R-:W-:Y:S01]  /*26d0*/  IADD3.X R17, PT, PT, R26, R13, RZ, P1, !PT ;  /* 0x0000000d1a117210 */ /* 0x000fe20000ffe4ff */
[----:B------:R-:W-:Y:S02]  /*26e0*/  HFMA2 R11, R24, R11, R23 ;  /* 0x0000000b180b7231 */ /* 0x000fe40000000017 */
[C---:B------:R-:W-:Y:S01]  /*26f0*/  FADD R15, -R45.reuse, R58 ;  /* 0x0000003a2d0f7221 */ /* 0x040fe20000000100 */
[----:B------:R-:W-:Y:S01]  /*2700*/  FADD R45, -R45, R60 ;  /* 0x0000003c2d2d7221 */ /* 0x000fe20000000100 */
[-C--:B------:R-:W-:Y:S01]  /*2710*/  FMUL R24, R19, R14.reuse ;  /* 0x0000000e13187220 */ /* 0x080fe20000400000 */
[-C--:B------:R-:W-:Y:S01]  /*2720*/  FMUL R26, R55, R14.reuse ;  /* 0x0000000e371a7220 */ /* 0x080fe20000400000 */
[----:B------:R0:W-:Y:S01]  /*2730*/  STG.E.128 desc[UR4][R16.64], R8 ;  /* 0x0000000810007986 */ /* 0x0001e2000c101d04 */
[-C--:B------:R-:W-:Y:S01]  /*2740*/  FMUL R20, R15, R14.reuse ;  /* 0x0000000e0f147220 */ /* 0x080fe20000400000 */
        /* <DEDUP_REMOVED lines=10> */
[----:B------:R-:W-:-:S04]  /*27f0*/  IADD3.X R15, PT, PT, RZ, R7, RZ, P0, !PT ;  /* 0x00000007ff0f7210 */ /* 0x000fc800007fe4ff */
[----:B------:R-:W-:-:S04]  /*2800*/  SHF.R.S32.HI R22, RZ, 0x1f, R15 ;  /* 0x0000001fff167819 */ /* 0x000fc8000001140f */
[----:B------:R-:W-:-:S04]  /*2810*/  LEA.HI R22, P0, R22, R47, RZ, 0x3 ;  /* 0x0000002f16167211 */ /* 0x000fc800078118ff */
[C---:B------:R-:W-:Y:S02]  /*2820*/  SHF.L.U32 R7, R22.reuse, 0x1, RZ ;  /* 0x0000000116077819 */ /* 0x040fe400000006ff */
[----:B------:R-:W-:Y:S02]  /*2830*/  IADD3.X R15, PT, PT, RZ, R15, RZ, P0, !PT ;  /* 0x0000000fff0f7210 */ /* 0x000fe400007fe4ff */
[----:B------:R-:W-:Y:S02]  /*2840*/  LOP3.LUT R7, R7, 0xfffffff0, RZ, 0xc0, !PT ;  /* 0xfffffff007077812 */ /* 0x000fe400078ec0ff */
[----:B------:R-:W-:Y:S02]  /*2850*/  SHF.L.U64.HI R22, R22, 0x1, R15 ;  /* 0x0000000116167819 */ /* 0x000fe4000001020f */
[----:B------:R-:W-:Y:S02]  /*2860*/  IADD3 R12, P0, PT, R7, R12, RZ ;  /* 0x0000000c070c7210 */ /* 0x000fe40007f1e0ff */
[----:B------:R-:W-:-:S02]  /*2870*/  F2FP.F16.F32.PACK_AB R7, R39, R20 ;  /* 0x000000142707723e */ /* 0x000fc400000000ff */
[----:B------:R-:W-:Y:S02]  /*2880*/  F2FP.F16.F32.PACK_AB R15, R26, R43 ;  /* 0x0000002b1a0f723e */ /* 0x000fe400000000ff */
[----:B------:R-:W-:Y:S02]  /*2890*/  F2FP.F16.F32.PACK_AB R20, R28, R59 ;  /* 0x0000003b1c14723e */ /* 0x000fe400000000ff */
[----:B------:R-:W-:Y:S01]  /*28a0*/  IADD3.X R13, PT, PT, R22, R13, RZ, P0, !PT ;  /* 0x0000000d160d7210 */ /* 0x000fe200007fe4ff */
[----:B--2---:R-:W-:Y:S02]  /*28b0*/  HFMA2 R8, R7, R8, R16 ;  /* 0x0000000807087231 */ /* 0x004fe40000000010 */
[----:B------:R-:W-:Y:S02]  /*28c0*/  HFMA2 R9, R14, R9, R17 ;  /* 0x000000090e097231 */ /* 0x000fe40000000011 */
[----:B------:R-:W-:Y:S02]  /*28d0*/  HFMA2 R10, R15, R10, R18 ;  /* 0x0000000a0f0a7231 */ /* 0x000fe40000000012 */
[----:B------:R-:W-:-:S05]  /*28e0*/  HFMA2 R11, R20, R11, R19 ;  /* 0x0000000b140b7231 */ /* 0x000fca0000000013 */
[----:B------:R1:W-:Y:S02]  /*28f0*/  STG.E.128 desc[UR4][R12.64], R8 ;  /* 0x000000080c007986 */ /* 0x0003e4000c101d04 */
.L_x_6226:
[----:B------:R-:W-:Y:S05]  /*2900*/  BSYNC.RECONVERGENT B0 ;  /* 0x0000000000007941 */ /* 0x000fea0003800200 */
.L_x_6225:
[----:B------:R-:W-:-:S04]  /*2910*/  IADD3 R5, PT, PT, R6, R5, RZ ;  /* 0x0000000506057210 */ /* 0x000fc80007ffe0ff */
[----:B------:R-:W-:-:S13]  /*2920*/  ISETP.GE.AND P0, PT, R5, UR41, PT ;  /* 0x0000002905007c0c */ /* 0x000fda000bf06270 */
[----:B------:R-:W-:Y:S05]  /*2930*/  @!P0 BRA `(.L_x_6227) ;  /* 0xffffffd800648947 */ /* 0x000fea000383ffff */
[----:B------:R-:W-:Y:S05]  /*2940*/  EXIT ;  /* 0x000000000000794d */ /* 0x000fea0003800000 */
.L_x_6205:
        /* <DEDUP_REMOVED lines=8> */
.L_x_6229:
[----:B------:R-:W-:Y:S05]  /*29d0*/  BSYNC B0 ;  /* 0x0000000000007941 */ /* 0x000fea0003800000 */
.L_x_6228:
        /* <DEDUP_REMOVED lines=8> */
.L_x_6230:
[----:B------:R-:W-:Y:S02]  /*2a60*/  MOV R13, R20 ;  /* 0x00000014000d7202 */ /* 0x000fe40000000f00 */
[----:B------:R-:W-:-:S07]  /*2a70*/  MOV R21, R14 ;  /* 0x0000000e00157202 */ /* 0x000fce0000000f00 */
[----:B------:R-:W-:Y:S05]  /*2a80*/  WARPSYNC.COLLECTIVE R15, `(.L_x_6231) ;  /* 0x000000000f087348 */ /* 0x000fea0003c00000 */
[----:B------:R0:W1:Y:S02]  /*2a90*/  SHFL.DOWN P6, R14, R13, R12, R11 ;  /* 0x0800000c0d0e7389 */ /* 0x00006400000c000b */
[----:B01----:R-:W-:Y:S05]  /*2aa0*/  ENDCOLLECTIVE ;  /* 0x000000000000791b */ /* 0x003fea0003800000 */
.L_x_6231:
[----:B------:R-:W-:Y:S05]  /*2ab0*/  BRA `(.L_x_6232) ;  /* 0xffffffe800847947 */ /* 0x000fea000383ffff */
.L_x_6208:
        /* <DEDUP_REMOVED lines=8> */
.L_x_6234:
[----:B------:R-:W-:Y:S05]  /*2b40*/  BSYNC B0 ;  /* 0x0000000000007941 */ /* 0x000fea0003800000 */
.L_x_6233:
        /* <DEDUP_REMOVED lines=8> */
.L_x_6235:
[----:B------:R-:W-:Y:S02]  /*2bd0*/  MOV R13, R20 ;  /* 0x00000014000d7202 */ /* 0x000fe40000000f00 */
[----:B------:R-:W-:-:S07]  /*2be0*/  MOV R21, R14 ;  /* 0x0000000e00157202 */ /* 0x000fce0000000f00 */
[----:B------:R-:W-:Y:S05]  /*2bf0*/  WARPSYNC.COLLECTIVE R15, `(.L_x_6236) ;  /* 0x000000000f087348 */ /* 0x000fea0003c00000 */
[----:B------:R0:W1:Y:S02]  /*2c00*/  SHFL.DOWN P6, R14, R13, R12, R11 ;  /* 0x0800000c0d0e7389 */ /* 0x00006400000c000b */
[----:B01----:R-:W-:Y:S05]  /*2c10*/  ENDCOLLECTIVE ;  /* 0x000000000000791b */ /* 0x003fea0003800000 */
.L_x_6236:
[----:B------:R-:W-:Y:S05]  /*2c20*/  BRA `(.L_x_6237) ;  /* 0xffffffe800847947 */ /* 0x000fea000383ffff */
.L_x_6211:
        /* <DEDUP_REMOVED lines=8> */
.L_x_6239:
[----:B------:R-:W-:Y:S05]  /*2cb0*/  BSYNC B0 ;  /* 0x0000000000007941 */ /* 0x000fea0003800000 */
.L_x_6238:
        /* <DEDUP_REMOVED lines=8> */
.L_x_6240:
[----:B------:R-:W-:Y:S02]  /*2d40*/  MOV R13, R20 ;  /* 0x00000014000d7202 */ /* 0x000fe40000000f00 */
[----:B------:R-:W-:-:S07]  /*2d50*/  MOV R21, R14 ;  /* 0x0000000e00157202 */ /* 0x000fce0000000f00 */
[----:B------:R-:W-:Y:S05]  /*2d60*/  WARPSYNC.COLLECTIVE R15, `(.L_x_6241) ;  /* 0x000000000f087348 */ /* 0x000fea0003c00000 */
[----:B------:R0:W1:Y:S02]  /*2d70*/  SHFL.DOWN P6, R14, R13, R12, R11 ;  /* 0x0800000c0d0e7389 */ /* 0x00006400000c000b */
[----:B01----:R-:W-:Y:S05]  /*2d80*/  ENDCOLLECTIVE ;  /* 0x000000000000791b */ /* 0x003fea0003800000 */
.L_x_6241:
[----:B------:R-:W-:Y:S05]  /*2d90*/  BRA `(.L_x_6242) ;  /* 0xffffffe800847947 */ /* 0x000fea000383ffff */
.L_x_6214:
        /* <DEDUP_REMOVED lines=8> */
.L_x_6244:
[----:B------:R-:W-:Y:S05]  /*2e20*/  BSYNC B0 ;  /* 0x0000000000007941 */ /* 0x000fea0003800000 */
.L_x_6243:
        /* <DEDUP_REMOVED lines=8> */
.L_x_6245:
[----:B------:R-:W-:Y:S02]  /*2eb0*/  MOV R13, R20 ;  /* 0x00000014000d7202 */ /* 0x000fe40000000f00 */
[----:B------:R-:W-:-:S07]  /*2ec0*/  MOV R21, R14 ;  /* 0x0000000e00157202 */ /* 0x000fce0000000f00 */
[----:B------:R-:W-:Y:S05]  /*2ed0*/  WARPSYNC.COLLECTIVE R15, `(.L_x_6246) ;  /* 0x000000000f087348 */ /* 0x000fea0003c00000 */
[----:B------:R0:W1:Y:S02]  /*2ee0*/  SHFL.DOWN P6, R14, R13, R12, R11 ;  /* 0x0800000c0d0e7389 */ /* 0x00006400000c000b */
[----:B01----:R-:W-:Y:S05]  /*2ef0*/  ENDCOLLECTIVE ;  /* 0x000000000000791b */ /* 0x003fea0003800000 */
.L_x_6246:
[----:B------:R-:W-:Y:S05]  /*2f00*/  BRA `(.L_x_6247) ;  /* 0xffffffe800847947 */ /* 0x000fea000383ffff */
.L_x_6217:
        /* <DEDUP_REMOVED lines=8> */
.L_x_6249:
[----:B------:R-:W-:Y:S05]  /*2f90*/  BSYNC B0 ;  /* 0x0000000000007941 */ /* 0x000fea0003800000 */
.L_x_6248:
        /* <DEDUP_REMOVED lines=8> */
.L_x_6250:
[----:B------:R-:W-:Y:S02]  /*3020*/  MOV R13, R20 ;  /* 0x00000014000d7202 */ /* 0x000fe40000000f00 */
[----:B------:R-:W-:-:S07]  /*3030*/  MOV R21, R14 ;  /* 0x0000000e00157202 */ /* 0x000fce0000000f00 */
[----:B------:R-:W-:Y:S05]  /*3040*/  WARPSYNC.COLLECTIVE R15, `(.L_x_6251) ;  /* 0x000000000f087348 */ /* 0x000fea0003c00000 */
[----:B------:R0:W1:Y:S02]  /*3050*/  SHFL.DOWN P6, R14, R13, R12, R11 ;  /* 0x0800000c0d0e7389 */ /* 0x00006400000c000b */
[----:B01----:R-:W-:Y:S05]  /*3060*/  ENDCOLLECTIVE ;  /* 0x000000000000791b */ /* 0x003fea0003800000 */
.L_x_6251:
[----:B------:R-:W-:Y:S05]  /*3070*/  BRA `(.L_x_6252) ;  /* 0xffffffe800847947 */ /* 0x000fea000383ffff */
.L_x_6220:
        /* <DEDUP_REMOVED lines=8> */
.L_x_6254:
[----:B------:R-:W-:Y:S05]  /*3100*/  BSYNC B0 ;  /* 0x0000000000007941 */ /* 0x000fea0003800000 */
.L_x_6253:
        /* <DEDUP_REMOVED lines=8> */
.L_x_6255:
[----:B------:R-:W-:Y:S02]  /*3190*/  MOV R13, R20 ;  /* 0x00000014000d7202 */ /* 0x000fe40000000f00 */
[----:B------:R-:W-:-:S07]  /*31a0*/  MOV R72, R14 ;  /* 0x0000000e00487202 */ /* 0x000fce0000000f00 */
[----:B------:R-:W-:Y:S05]  /*31b0*/  WARPSYNC.COLLECTIVE R15, `(.L_x_6256) ;  /* 0x000000000f087348 */ /* 0x000fea0003c00000 */
[----:B------:R0:W1:Y:S02]  /*31c0*/  SHFL.IDX P6, R14, R13, R12, R11 ;  /* 0x0000000c0d0e7389 */ /* 0x00006400000c000b */
[----:B01----:R-:W-:Y:S05]  /*31d0*/  ENDCOLLECTIVE ;  /* 0x000000000000791b */ /* 0x003fea0003800000 */
.L_x_6256:
[----:B------:R-:W-:Y:S05]  /*31e0*/  BRA `(.L_x_6257) ;  /* 0xffffffe800847947 */ /* 0x000fea000383ffff */
.L_x_6258:
        /* <DEDUP_REMOVED lines=9> */
.L_x_7576:


//--------------------- .text._Z17LayerNormWarpImplI19BiasAddResidualLoadI6__halffE11AffineStoreIfS1_EfLi8ELi32ELi32ELi32ELi1ELb0EEvT_T0_iidPT1_S8_ --------------------------
	.section	.text._Z17LayerNormWarpImplI19BiasAddResidualLoadI6__halffE11AffineStoreIfS1_EfLi8ELi32ELi32ELi32ELi1ELb0EEvT_T0_iidPT1_S8_,"ax",@progbits
	.align	128
        .global         _Z17LayerNormWarpImplI19BiasAddResidualLoadI6__halffE11AffineStoreIfS1_EfLi8ELi32ELi32ELi32ELi1ELb0EEvT_T0_iidPT1_S8_
        .type           _Z17LayerNormWarpImplI19BiasAddResidualLoadI6__halffE11AffineStoreIfS1_EfLi8ELi32ELi32ELi32ELi1ELb0EEvT_T0_iidPT1_S8_,@function
        .size           _Z17LayerNormWarpImplI19BiasAddResidualLoadI6__halffE11AffineStoreIfS1_EfLi8ELi32ELi32ELi32ELi1ELb0EEvT_T0_iidPT1_S8_,(.L_x_7577 - _Z17LayerNormWarpImplI19BiasAddResidualLoadI6__halffE11AffineStoreIfS1_EfLi8ELi32ELi32ELi32ELi1ELb0EEvT_T0_iidPT1_S8_)
        .other          _Z17LayerNormWarpImplI19BiasAddResidualLoadI6__halffE11AffineStoreIfS1_EfLi8ELi32ELi32ELi32ELi1ELb0EEvT_T0_iidPT1_S8_,@"STO_CUDA_ENTRY STV_DEFAULT"
_Z17LayerNormWarpImplI19BiasAddResidualLoadI6__halffE11AffineStoreIfS1_EfLi8ELi32ELi32ELi32ELi1ELb0EEvT_T0_iidPT1_S8_:
.text._Z17LayerNormWarpImplI19BiasAddResidualLoadI6__halffE11AffineStoreIfS1_EfLi8ELi32ELi32ELi32ELi1ELb0EEvT_T0_iidPT1_S8_:
        /* <DEDUP_REMOVED lines=25> */
.L_x_6259:
        /* <DEDUP_REMOVED lines=21> */
.L_x_6276:
[----:B0-----:R-:W-:Y:S01]  /*02e0*/  HFMA2 R11, -RZ, RZ, 0, 0 ;  /* 0x00000000ff0b7431 */ /* 0x001fe200000001ff */
[----:B------:R-:W-:Y:S02]  /*02f0*/  SHF.R.S32.HI R2, RZ, 0x1f, R4 ;  /* 0x0000001fff027819 */ /* 0x000fe40000011404 */
[----:B------:R-:W-:Y:S02]  /*0300*/  MOV R10, R6 ;  /* 0x00000006000a7202 */ /* 0x000fe40000000f00 */
[----:B---3--:R-:W-:Y:S01]  /*0310*/  R2UR UR4, R48 ;  /* 0x00000000300472ca */ /* 0x008fe200000e0000 */
        /* <DEDUP_REMOVED lines=8> */
[----:B------:R-:W-:Y:S01]  /*03a0*/  IADD3 R47, PT, PT, R47, R9, RZ ;  /* 0x000000092f2f7210 */ /* 0x000fe20007ffe0ff */
[----:B------:R-:W2:Y:S03]  /*03b0*/  LDG.E.128 R28, desc[UR4][R60.64+0x200] ;  /* 0x000200043c1c7981 */ /* 0x000ea6000c1e1d00 */
[----:B------:R-:W-:Y:S01]  /*03c0*/  SHF.R.S32.HI R9, RZ, 0x1f, R47 ;  /* 0x0000001fff097819 */ /* 0x000fe2000001142f */
[----:B------:R-:W3:Y:S03]  /*03d0*/  LDG.E.128 R40, desc[UR4][R60.64+0x400] ;  /* 0x000400043c287981 */ /* 0x000ee6000c1e1d00 */
[----:B------:R-:W-:Y:S01]  /*03e0*/  LEA.HI R0, P0, R9, R46, RZ, 0x3 ;  /* 0x0000002e09007211 */ /* 0x000fe200078118ff */
[----:B------:R-:W4:Y:S03]  /*03f0*/  LDG.E.128 R16, desc[UR6][R60.64] ;  /* 0x000000063c107981 */ /* 0x000f26000c1e1d00 */
[----:B------:R-:W-:-:S02]  /*0400*/  SHF.L.U32 R12, R0, 0x1, RZ ;  /* 0x00000001000c7819 */ /* 0x000fc400000006ff */
[----:B------:R-:W-:Y:S02]  /*0410*/  IADD3.X R9, PT, PT, RZ, R47, RZ, P0, !PT ;  /* 0x0000002fff097210 */ /* 0x000fe400007fe4ff */
[----:B------:R-:W-:Y:S02]  /*0420*/  LOP3.LUT R12, R12, 0xfffffff0, RZ, 0xc0, !PT ;  /* 0xfffffff00c0c7812 */ /* 0x000fe400078ec0ff */
[----:B------:R-:W-:Y:S02]  /*0430*/  SHF.L.U64.HI R0, R0, 0x1, R9 ;  /* 0x0000000100007819 */ /* 0x000fe40000010209 */
[C---:B------:R-:W-:Y:S02]  /*0440*/  IADD3 R8, P0, PT, R12.reuse, UR48, RZ ;  /* 0x000000300c087c10 */ /* 0x040fe4000ff1e0ff */
[----:B------:R-:W-:Y:S02]  /*0450*/  IADD3 R12, P1, PT, R12, UR36, RZ ;  /* 0x000000240c0c7c10 */ /* 0x000fe4000ff3e0ff */
[----:B------:R-:W-:-:S02]  /*0460*/  IADD3.X R9, PT, PT, R0, UR49, RZ, P0, !PT ;  /* 0x0000003100097c10 */ /* 0x000fc400087fe4ff */
        /* <DEDUP_REMOVED lines=31> */
[----:B-----5:R-:W-:-:S04]  /*0660*/  HADD2 R8, R8, R12 ;  /* 0x0000000c08087230 */ /* 0x020fc80000000000 */
[----:B----4-:R-:W-:Y:S02]  /*0670*/  HFMA2 R8, R8, 1, 1, R16 ;  /* 0x3c003c0008087831 */ /* 0x010fe40000000010 */
        /* <DEDUP_REMOVED lines=8> */
[----:B------:R-:W-:Y:S02]  /*0700*/  HADD2.F32 R45, -RZ, R17.H0_H0 ;  /* 0x20000011ff2d7230 */ /* 0x000fe40000004100 */
[----:B------:R-:W-:Y:S01]  /*0710*/  FFMA R9, R0, R9, RZ ;  /* 0x0000000900097223 */ /* 0x000fe200000000ff */
[--C-:B------:R-:W-:Y:S02]  /*0720*/  FADD R16, R44, -R12.reuse ;  /* 0x8000000c2c107221 */ /* 0x100fe40000000000 */
[--C-:B------:R-:W-:Y:S02]  /*0730*/  FADD R13, R45, -R12.reuse ;  /* 0x8000000c2d0d7221 */ /* 0x100fe40000000000 */
[----:B------:R-:W-:Y:S02]  /*0740*/  FFMA R8, R8, R16, R9 ;  /* 0x0000001008087223 */ /* 0x000fe40000000009 */
[----:B------:R-:W-:-:S04]  /*0750*/  FFMA R9, R13, 0.3333333432674407959, R12 ;  /* 0x3eaaaaab0d097823 */ /* 0x000fc8000000000c */
[----:B------:R-:W-:-:S04]  /*0760*/  FADD R51, R45, -R9 ;  /* 0x800000092d337221 */ /* 0x000fc80000000000 */
[----:B------:R-:W-:Y:S01]  /*0770*/  FFMA R8, R13, R51, R8 ;  /* 0x000000330d087223 */ /* 0x000fe20000000008 */
[----:B------:R-:W-:Y:S01]  /*0780*/  IADD3 R51, P0, PT, R46, 0x300, RZ ;  /* 0x000003002e337810 */ /* 0x000fe20007f1e0ff */
[----:B------:R-:W-:Y:S02]  /*0790*/  HADD2.F32 R46, -RZ, R17.H1_H1 ;  /* 0x30000011ff2e7230 */ /* 0x000fe40000004100 */
[----:B------:R-:W-:Y:S01]  /*07a0*/  HFMA2 R10, R10, 1, 1, R14 ;  /* 0x3c003c000a0a7831 */ /* 0x000fe2000000000e */
[----:B------:R-:W-:Y:S02]  /*07b0*/  IADD3.X R47, PT, PT, RZ, R47, RZ, P0, !PT ;  /* 0x0000002fff2f7210 */ /* 0x000fe400007fe4ff */
[----:B------:R-:W-:Y:S02]  /*07c0*/  FADD R13, R46, -R9 ;  /* 0x800000092e0d7221 */ /* 0x000fe40000000000 */
[----:B------:R-:W-:Y:S02]  /*07d0*/  SHF.R.S32.HI R12, RZ, 0x1f, R47 ;  /* 0x0000001fff0c7819 */ /* 0x000fe4000001142f */
[----:B------:R-:W-:Y:S01]  /*07e0*/  FFMA R9, R13, 0.25, R9 ;  /* 0x3e8000000d097823 */ /* 0x000fe20000000009 */
[----:B------:R-:W-:Y:S01]  /*07f0*/  HADD2 R18, R10, R18 ;  /* 0x000000120a127230 */ /* 0x000fe20000000000 */
[----:B------:R-:W-:-:S02]  /*0800*/  LEA.HI R12, P0, R12, R51, RZ, 0x3 ;  /* 0x000000330c0c7211 */ /* 0x000fc400078118ff */
[--C-:B------:R-:W-:Y:S01]  /*0810*/  FADD R10, R46, -R9.reuse ;  /* 0x800000092e0a7221 */ /* 0x100fe20000000000 */
[----:B------:R-:W-:Y:S02]  /*0820*/  HFMA2 R16, R11, 1, 1, R15 ;  /* 0x3c003c000b107831 */ /* 0x000fe4000000000f */
[----:B------:R-:W-:Y:S02]  /*0830*/  HADD2.F32 R51, -RZ, R18.H0_H0 ;  /* 0x20000012ff337230 */ /* 0x000fe40000004100 */
[----:B------:R-:W-:Y:S01]  /*0840*/  FFMA R10, R13, R10, R8 ;  /* 0x0000000a0d0a7223 */ /* 0x000fe20000000008 */
[----:B------:R-:W-:Y:S01]  /*0850*/  SHF.L.U32 R8, R12, 0x1, RZ ;  /* 0x000000010c087819 */ /* 0x000fe200000006ff */
[----:B--2---:R-:W-:Y:S01]  /*0860*/  HFMA2 R21, R21, 1, 1, R25 ;  /* 0x3c003c0015157831 */ /* 0x004fe20000000019 */
[----:B------:R-:W-:Y:S01]  /*0870*/  IADD3.X R11, PT, PT, RZ, R47, RZ, P0, !PT ;  /* 0x0000002fff0b7210 */ /* 0x000fe200007fe4ff */
[----:B------:R-:W-:Y:S01]  /*0880*/  FADD R25, R51, -R9 ;  /* 0x8000000933197221 */ /* 0x000fe20000000000 */
[----:B------:R-:W-:Y:S01]  /*0890*/  LOP3.LUT R8, R8, 0xfffffff0, RZ, 0xc0, !PT ;  /* 0xfffffff008087812 */ /* 0x000fe200078ec0ff */
[----:B------:R-:W-:Y:S01]  /*08a0*/  HADD2 R24, R20, R24 ;  /* 0x0000001814187230 */ /* 0x000fe20000000000 */
[----:B------:R-:W-:Y:S01]  /*08b0*/  SHF.L.U64.HI R11, R12, 0x1, R11 ;  /* 0x000000010c0b7819 */ /* 0x000fe2000001020b */
[----:B------:R-:W-:Y:S01]  /*08c0*/  FFMA R20, R25, 0.20000000298023223877, R9 ;  /* 0x3e4ccccd19147823 */ /* 0x000fe20000000009 */
[----:B------:R-:W-:-:S02]  /*08d0*/  IADD3 R12, P0, PT, R8, UR48, RZ ;  /* 0x00000030080c7c10 */ /* 0x000fc4000ff1e0ff */
[----:B------:R-:W-:Y:S01]  /*08e0*/  IADD3 R8, P1, PT, R8, UR36, RZ ;  /* 0x0000002408087c10 */ /* 0x000fe2000ff3e0ff */
[----:B------:R-:W-:Y:S01]  /*08f0*/  FADD R14, R51, -R20 ;  /* 0x80000014330e7221 */ /* 0x000fe20000000000 */
[C---:B------:R-:W-:Y:S02]  /*0900*/  IADD3.X R13, PT, PT, R11.reuse, UR49, RZ, P0, !PT ;  /* 0x000000310b0d7c10 */ /* 0x040fe400087fe4ff */
[----:B------:R-:W-:Y:S01]  /*0910*/  IADD3.X R9, PT, PT, R11, UR37, RZ, P1, !PT ;  /* 0x000000250b097c10 */ /* 0x000fe20008ffe4ff */
[----:B------:R-:W-:-:S03]  /*0920*/  FFMA R25, R25, R14, R10 ;  /* 0x0000000e19197223 */ /* 0x000fc6000000000a */
[----:B------:R-:W2:Y:S04]  /*0930*/  LDG.E.128 R12, desc[UR4][R12.64] ;  /* 0x000000040c0c7981 */ /* 0x000ea8000c1e1d00 */
[----:B------:R-:W2:Y:S01]  /*0940*/  LDG.E.128 R8, desc[UR8][R8.64] ;  /* 0x0000000808087981 */ /* 0x000ea2000c1e1d00 */
[----:B------:R-:W-:Y:S02]  /*0950*/  HADD2 R22, R22, R26 ;  /* 0x0000001a16167230 */ /* 0x000fe40000000000 */
[----:B------:R-:W-:Y:S02]  /*0960*/  HADD2.F32 R59, -RZ, R18.H1_H1 ;  /* 0x30000012ff3b7230 */ /* 0x000fe40000004100 */
[----:B------:R-:W-:Y:S02]  /*0970*/  HFMA2 R26, R16, 1, 1, R19 ;  /* 0x3c003c00101a7831 */ /* 0x000fe40000000013 */
[----:B------:R-:W4:Y:S01]  /*0980*/  LDG.E.128 R16, desc[UR6][R60.64+0x600] ;  /* 0x000600063c107981 */ /* 0x000f22000c1e1d00 */
[----:B------:R-:W-:-:S02]  /*0990*/  HFMA2 R23, R23, 1, 1, R27 ;  /* 0x3c003c0017177831 */ /* 0x000fc4000000001b */
[----:B------:R-:W-:Y:S01]  /*09a0*/  FADD R27, R59, -R20 ;  /* 0x800000143b1b7221 */ /* 0x000fe20000000000 */
[----:B------:R-:W-:-:S03]  /*09b0*/  HADD2 R24, R24, R28 ;  /* 0x0000001c18187230 */ /* 0x000fc60000000000 */
[----:B------:R-:W-:-:S04]  /*09c0*/  FFMA R20, R27, 0.16666667163372039795, R20 ;  /* 0x3e2aaaab1b147823 */ /* 0x000fc80000000014 */
[----:B------:R-:W-:-:S04]  /*09d0*/  FADD R28, R59, -R20 ;  /* 0x800000143b1c7221 */ /* 0x000fc80000000000 */
[----:B------:R-:W-:Y:S01]  /*09e0*/  FFMA R27, R27, R28, R25 ;  /* 0x0000001c1b1b7223 */ /* 0x000fe20000000019 */
[--C-:B------:R-:W-:Y:S02]  /*09f0*/  HADD2.F32 R28, -RZ, R26.reuse.H0_H0 ;  /* 0x2000001aff1c7230 */ /* 0x100fe40000004100 */
[----:B------:R-:W-:Y:S02]  /*0a00*/  HFMA2 R25, R21, 1, 1, R29 ;  /* 0x3c003c0015197831 */ /* 0x000fe4000000001d */
[----:B------:R-:W-:Y:S02]  /*0a10*/  HADD2.F32 R29, -RZ, R26.H1_H1 ;  /* 0x3000001aff1d7230 */ /* 0x000fe40000004100 */
[----:B------:R-:W-:-:S04]  /*0a20*/  FADD R47, R28, -R20 ;  /* 0x800000141c2f7221 */ /* 0x000fc80000000000 */
[----:B------:R-:W-:-:S04]  /*0a30*/  FFMA R20, R47, 0.14285714924335479736, R20 ;  /* 0x3e1249252f147823 */ /* 0x000fc80000000014 */
[--C-:B------:R-:W-:Y:S01]  /*0a40*/  FADD R21, R29, -R20.reuse ;  /* 0x800000141d157221 */ /* 0x100fe20000000000 */
[----:B------:R-:W-:-:S03]  /*0a50*/  FADD R50, R28, -R20 ;  /* 0x800000141c327221 */ /* 0x000fc60000000000 */
[----:B------:R-:W-:Y:S01]  /*0a60*/  FFMA R26, R21, 0.125, R20 ;  /* 0x3e000000151a7823 */ /* 0x000fe20000000014 */
[----:B------:R-:W-:-:S03]  /*0a70*/  FFMA R27, R47, R50, R27 ;  /* 0x000000322f1b7223 */ /* 0x000fc6000000001b */
        /* <DEDUP_REMOVED lines=10> */
[----:B------:R-:W-:Y:S01]  /*0b20*/  FFMA R26, R24, 0.10000000149011611938, R21 ;  /* 0x3dcccccd181a7823 */ /* 0x000fe20000000015 */
[----:B------:R-:W-:-:S03]  /*0b30*/  HADD2.F32 R21, -RZ, R25.H0_H0 ;  /* 0x20000019ff157230 */ /* 0x000fc60000004100 */
[--C-:B------:R-:W-:Y:S02]  /*0b40*/  FADD R50, R22, -R26.reuse ;  /* 0x8000001a16327221 */ /* 0x100fe40000000000 */
[--C-:B------:R-:W-:Y:S02]  /*0b50*/  FADD R47, R21, -R26.reuse ;  /* 0x8000001a152f7221 */ /* 0x100fe40000000000 */
[----:B------:R-:W-:Y:S01]  /*0b60*/  FFMA R27, R24, R50, R27 ;  /* 0x00000032181b7223 */ /* 0x000fe2000000001b */
[----:B------:R-:W-:Y:S02]  /*0b70*/  HADD2.F32 R50, -RZ, R25.H1_H1 ;  /* 0x30000019ff327230 */ /* 0x000fe40000004100 */
[----:B------:R-:W-:-:S04]  /*0b80*/  FFMA R24, R47, 0.090909093618392944336, R26 ;  /* 0x3dba2e8c2f187823 */ /* 0x000fc8000000001a */
[--C-:B------:R-:W-:Y:S01]  /*0b90*/  FADD R25, R50, -R24.reuse ;  /* 0x8000001832197221 */ /* 0x100fe20000000000 */
[----:B------:R-:W-:-:S03]  /*0ba0*/  FADD R26, R21, -R24 ;  /* 0x80000018151a7221 */ /* 0x000fc60000000000 */
[----:B------:R-:W-:Y:S01]  /*0bb0*/  FFMA R24, R25, 0.083333335816860198975, R24 ;  /* 0x3daaaaab19187823 */ /* 0x000fe20000000018 */
[----:B------:R-:W-:Y:S01]  /*0bc0*/  FFMA R26, R47, R26, R27 ;  /* 0x0000001a2f1a7223 */ /* 0x000fe2000000001b */
[----:B------:R-:W-:Y:S02]  /*0bd0*/  HADD2.F32 R47, -RZ, R30.H0_H0 ;  /* 0x2000001eff2f7230 */ /* 0x000fe40000004100 */
[----:B------:R-:W-:-:S04]  /*0be0*/  FADD R27, R50, -R24 ;  /* 0x80000018321b7221 */ /* 0x000fc80000000000 */
[----:B------:R-:W-:Y:S01]  /*0bf0*/  FFMA R26, R25, R27, R26 ;  /* 0x0000001b191a7223 */ /* 0x000fe2000000001a */
[----:B------:R-:W-:Y:S01]  /*0c00*/  FADD R25, R47, -R24 ;  /* 0x800000182f197221 */ /* 0x000fe20000000000 */
[----:B------:R-:W-:-:S03]  /*0c10*/  HFMA2 R23, R23, 1, 1, R31 ;  /* 0x3c003c0017177831 */ /* 0x000fc6000000001f */
[----:B------:R-:W-:Y:S01]  /*0c20*/  FFMA R24, R25, 0.076923079788684844971, R24 ;  /* 0x3d9d89d919187823 */ /* 0x000fe20000000018 */
[----:B------:R-:W-:-:S03]  /*0c30*/  HADD2.F32 R58, -RZ, R30.H1_H1 ;  /* 0x3000001eff3a7230 */ /* 0x000fc60000004100 */
[----:B------:R-:W-:-:S04]  /*0c40*/  FADD R27, R47, -R24 ;  /* 0x800000182f1b7221 */ /* 0x000fc80000000000 */
[----:B------:R-:W-:Y:S01]  /*0c50*/  FFMA R26, R25, R27, R26 ;  /* 0x0000001b191a7223 */ /* 0x000fe2000000001a */
[----:B------:R-:W-:Y:S01]  /*0c60*/  FADD R25, R58, -R24 ;  /* 0x800000183a197221 */ /* 0x000fe20000000000 */
[----:B------:R-:W-:-:S03]  /*0c70*/  HADD2.F32 R56, -RZ, R23.H0_H0 ;  /* 0x20000017ff387230 */ /* 0x000fc60000004100 */
[----:B------:R-:W-:Y:S01]  /*0c80*/  FFMA R27, R25, 0.071428574621677398682, R24 ;  /* 0x3d924925191b7823 */ /* 0x000fe20000000018 */
[----:B---3--:R-:W-:-:S03]  /*0c90*/  HFMA2 R32, R32, 1, 1, R36 ;  /* 0x3c003c0020207831 */ /* 0x008fc60000000024 */
[--C-:B------:R-:W-:Y:S01]  /*0ca0*/  FADD R30, R56, -R27.reuse ;  /* 0x8000001b381e7221 */ /* 0x100fe20000000000 */
[----:B------:R-:W-:Y:S02]  /*0cb0*/  HADD2.F32 R57, -RZ, R23.H1_H1 ;  /* 0x30000017ff397230 */ /* 0x000fe40000004100 */
[--C-:B------:R-:W-:Y:S01]  /*0cc0*/  FADD R31, R58, -R27.reuse ;  /* 0x8000001b3a1f7221 */ /* 0x100fe20000000000 */
[----:B------:R-:W-:Y:S01]  /*0cd0*/  FFMA R24, R30, 0.066666670143604278564, R27 ;  /* 0x3d8888891e187823 */ /* 0x000fe2000000001b */
[----:B------:R-:W-:Y:S02]  /*0ce0*/  HFMA2 R32, R32, 1, 1, R40 ;  /* 0x3c003c0020207831 */ /* 0x000fe40000000028 */
[----:B------:R-:W-:Y:S01]  /*0cf0*/  FFMA R26, R25, R31, R26 ;  /* 0x0000001f191a7223 */ /* 0x000fe2000000001a */
[--C-:B------:R-:W-:Y:S01]  /*0d00*/  FADD R23, R57, -R24.reuse ;  /* 0x8000001839177221 */ /* 0x100fe20000000000 */
[----:B------:R-:W-:-:S03]  /*0d10*/  FADD R25, R56, -R24 ;  /* 0x8000001838197221 */ /* 0x000fc60000000000 */
[----:B------:R-:W-:Y:S01]  /*0d20*/  FFMA R24, R23, 0.0625, R24 ;  /* 0x3d80000017187823 */ /* 0x000fe20000000018 */
[----:B------:R-:W-:-:S03]  /*0d30*/  FFMA R25, R30, R25, R26 ;  /* 0x000000191e197223 */ /* 0x000fc6000000001a */
[----:B------:R-:W-:-:S04]  /*0d40*/  FADD R26, R57, -R24 ;  /* 0x80000018391a7221 */ /* 0x000fc80000000000 */
[----:B------:R-:W-:Y:S01]  /*0d50*/  FFMA R26, R23, R26, R25 ;  /* 0x0000001a171a7223 */ /* 0x000fe20000000019 */
[----:B------:R-:W-:Y:S02]  /*0d60*/  HADD2.F32 R23, -RZ, R32.H0_H0 ;  /* 0x20000020ff177230 */ /* 0x000fe40000004100 */
[----:B------:R-:W-:-:S03]  /*0d70*/  HFMA2 R33, R33, 1, 1, R37 ;  /* 0x3c003c0021217831 */ /* 0x000fc60000000025 */
[----:B------:R-:W-:-:S04]  /*0d80*/  FADD R27, -R24, R23 ;  /* 0x00000017181b7221 */ /* 0x000fc80000000100 */
[----:B------:R-:W-:Y:S01]  /*0d90*/  FFMA R25, R27, 0.058823529630899429321, R24 ;  /* 0x3d70f0f11b197823 */ /* 0x000fe20000000018 */
[----:B------:R-:W-:Y:S02]  /*0da0*/  HADD2.F32 R24, -RZ, R32.H1_H1 ;  /* 0x30000020ff187230 */ /* 0x000fe40000004100 */
[----:B------:R-:W-:Y:S02]  /*0db0*/  HFMA2 R33, R33, 1, 1, R41 ;  /* 0x3c003c0021217831 */ /* 0x000fe40000000029 */
[--C-:B------:R-:W-:Y:S01]  /*0dc0*/  FADD R31, R23, -R25.reuse ;  /* 0x80000019171f7221 */ /* 0x100fe20000000000 */
[----:B------:R-:W-:-:S03]  /*0dd0*/  FADD R30, R24, -R25 ;  /* 0x80000019181e7221 */ /* 0x000fc60000000000 */
[----:B------:R-:W-:Y:S01]  /*0de0*/  FFMA R31, R27, R31, R26 ;  /* 0x0000001f1b1f7223 */ /* 0x000fe2000000001a */
[----:B------:R-:W-:Y:S01]  /*0df0*/  FFMA R26, R30, 0.055555555969476699829, R25 ;  /* 0x3d638e391e1a7823 */ /* 0x000fe20000000019 */
[----:B------:R-:W-:-:S03]  /*0e00*/  HADD2.F32 R25, -RZ, R33.H0_H0 ;  /* 0x20000021ff197230 */ /* 0x000fc60000004100 */
[----:B------:R-:W-:-:S04]  /*0e10*/  FADD R32, R24, -R26 ;  /* 0x8000001a18207221 */ /* 0x000fc80000000000 */
[----:B------:R-:W-:Y:S01]  /*0e20*/  FFMA R30, R30, R32, R31 ;  /* 0x000000201e1e7223 */ /* 0x000fe2000000001f */
[----:B------:R-:W-:-:S04]  /*0e30*/  FADD R31, R25, -R26 ;  /* 0x8000001a191f7221 */ /* 0x000fc80000000000 */
[----:B------:R-:W-:Y:S01]  /*0e40*/  FFMA R27, R31, 0.052631579339504241943, R26 ;  /* 0x3d5794361f1b7823 */ /* 0x000fe2000000001a */
[----:B------:R-:W-:Y:S02]  /*0e50*/  HADD2.F32 R26, -RZ, R33.H1_H1 ;  /* 0x30000021ff1a7230 */ /* 0x000fe40000004100 */
[----:B------:R-:W-:Y:S02]  /*0e60*/  HFMA2 R34, R34, 1, 1, R38 ;  /* 0x3c003c0022227831 */ /* 0x000fe40000000026 */
[--C-:B------:R-:W-:Y:S01]  /*0e70*/  FADD R37, R25, -R27.reuse ;  /* 0x8000001b19257221 */ /* 0x100fe20000000000 */
[----:B------:R-:W-:-:S03]  /*0e80*/  FADD R32, R26, -R27 ;  /* 0x8000001b1a207221 */ /* 0x000fc60000000000 */
[----:B------:R-:W-:Y:S01]  /*0e90*/  FFMA R30, R31, R37, R30 ;  /* 0x000000251f1e7223 */ /* 0x000fe2000000001e */
[----:B------:R-:W-:Y:S01]  /*0ea0*/  FFMA R31, R32, 0.050000000745058059692, R27 ;  /* 0x3d4ccccd201f7823 */ /* 0x000fe2000000001b */
[----:B------:R-:W-:-:S03]  /*0eb0*/  HADD2 R42, R34, R42 ;  /* 0x0000002a222a7230 */ /* 0x000fc60000000000 */
[----:B------:R-:W-:-:S04]  /*0ec0*/  FADD R27, R26, -R31 ;  /* 0x8000001f1a1b7221 */ /* 0x000fc80000000000 */
[----:B------:R-:W-:Y:S01]  /*0ed0*/  FFMA R30, R32, R27, R30 ;  /* 0x0000001b201e7223 */ /* 0x000fe2000000001e */
[----:B------:R-:W-:Y:S02]  /*0ee0*/  HADD2.F32 R27, -RZ, R42.H0_H0 ;  /* 0x2000002aff1b7230 */ /* 0x000fe40000004100 */
[----:B------:R-:W-:-:S03]  /*0ef0*/  HFMA2 R35, R35, 1, 1, R39 ;  /* 0x3c003c0023237831 */ /* 0x000fc60000000027 */
[----:B------:R-:W-:-:S04]  /*0f00*/  FADD R32, R27, -R31 ;  /* 0x8000001f1b207221 */ /* 0x000fc80000000000 */
[----:B------:R-:W-:Y:S01]  /*0f10*/  FFMA R31, R32, 0.047619048506021499634, R31 ;  /* 0x3d430c31201f7823 */ /* 0x000fe2000000001f */
[----:B------:R-:W-:-:S03]  /*0f20*/  HFMA2 R35, R35, 1, 1, R43 ;  /* 0x3c003c0023237831 */ /* 0x000fc6000000002b */
[----:B------:R-:W-:-:S04]  /*0f30*/  FADD R33, R27, -R31 ;  /* 0x8000001f1b217221 */ /* 0x000fc80000000000 */
[----:B------:R-:W-:Y:S01]  /*0f40*/  FFMA R30, R32, R33, R30 ;  /* 0x00000021201e7223 */ /* 0x000fe2000000001e */
[----:B------:R-:W-:Y:S02]  /*0f50*/  HADD2.F32 R32, -RZ, R42.H1_H1 ;  /* 0x3000002aff207230 */ /* 0x000fe40000004100 */
[----:B------:R-:W-:-:S03]  /*0f60*/  HADD2.F32 R41, -RZ, R35.H0_H0 ;  /* 0x20000023ff297230 */ /* 0x000fc60000004100 */
[----:B------:R-:W-:-:S04]  /*0f70*/  FADD R33, R32, -R31 ;  /* 0x8000001f20217221 */ /* 0x000fc80000000000 */
[----:B------:R-:W-:Y:S01]  /*0f80*/  FFMA R31, R33, 0.045454546809196472168, R31 ;  /* 0x3d3a2e8c211f7823 */ /* 0x000fe2000000001f */
[----:B------:R-:W-:Y:S02]  /*0f90*/  HADD2.F32 R42, -RZ, R35.H1_H1 ;  /* 0x30000023ff2a7230 */ /* 0x000fe40000004100 */
[----:B--2---:R-:W-:Y:S02]  /*0fa0*/  HFMA2 R12, R12, 1, 1, R8 ;  /* 0x3c003c000c0c7831 */ /* 0x004fe40000000008 */
[----:B------:R-:W-:-:S04]  /*0fb0*/  FADD R8, R41, -R31 ;  /* 0x8000001f29087221 */ /* 0x000fc80000000000 */
[--C-:B------:R-:W-:Y:S01]  /*0fc0*/  FFMA R35, R8, 0.043478261679410934448, R31.reuse ;  /* 0x3d32164308237823 */ /* 0x100fe2000000001f */
[----:B----4-:R-:W-:Y:S02]  /*0fd0*/  HADD2 R16, R12, R16 ;  /* 0x000000100c107230 */ /* 0x010fe40000000000 */
[----:B------:R-:W-:-:S04]  /*0fe0*/  FADD R12, R32, -R31 ;  /* 0x8000001f200c7221 */ /* 0x000fc80000000000 */
[----:B------:R-:W-:Y:S01]  /*0ff0*/  FFMA R31, R33, R12, R30 ;  /* 0x0000000c211f7223 */ /* 0x000fe2000000001e */
[--C-:B------:R-:W-:Y:S01]  /*1000*/  FADD R12, R42, -R35.reuse ;  /* 0x800000232a0c7221 */ /* 0x100fe20000000000 */
[----:B------:R-:W-:Y:S02]  /*1010*/  HFMA2 R30, R13, 1, 1, R9 ;  /* 0x3c003c000d1e7831 */ /* 0x000fe40000000009 */
[----:B------:R-:W-:Y:S02]  /*1020*/  HADD2.F32 R33, -RZ, R16.H0_H0 ;  /* 0x20000010ff217230 */ /* 0x000fe40000004100 */
[--C-:B------:R-:W-:Y:S01]  /*1030*/  FADD R9, R41, -R35.reuse ;  /* 0x8000002329097221 */ /* 0x100fe20000000000 */
[----:B------:R-:W-:-:S03]  /*1040*/  FFMA R13, R12, 0.041666667908430099487, R35 ;  /* 0x3d2aaaab0c0d7823 */ /* 0x000fc60000000023 */
[----:B------:R-:W-:Y:S01]  /*1050*/  FFMA R9, R8, R9, R31 ;  /* 0x0000000908097223 */ /* 0x000fe2000000001f */
[----:B------:R-:W-:Y:S01]  /*1060*/  FADD R8, -R13, R33 ;  /* 0x000000210d087221 */ /* 0x000fe20000000100 */
[----:B------:R-:W-:Y:S02]  /*1070*/  HFMA2 R17, R30, 1, 1, R17 ;  /* 0x3c003c001e117831 */ /* 0x000fe40000000011 */
[----:B------:R-:W-:Y:S02]  /*1080*/  HADD2.F32 R35, -RZ, R16.H1_H1 ;  /* 0x30000010ff237230 */ /* 0x000fe40000004100 */
[--C-:B------:R-:W-:Y:S01]  /*1090*/  FADD R16, R42, -R13.reuse ;  /* 0x8000000d2a107221 */ /* 0x100fe20000000000 */
[----:B------:R-:W-:Y:S01]  /*10a0*/  FFMA R30, R8, 0.039999999105930328369, R13 ;  /* 0x3d23d70a081e7823 */ /* 0x000fe2000000000d */
[----:B------:R-:W-:Y:S02]  /*10b0*/  HFMA2 R10, R14, 1, 1, R10 ;  /* 0x3c003c000e0a7831 */ /* 0x000fe4000000000a */
[----:B------:R-:W-:Y:S01]  /*10c0*/  FFMA R13, R12, R16, R9 ;  /* 0x000000100c0d7223 */ /* 0x000fe20000000009 */
[--C-:B------:R-:W-:Y:S01]  /*10d0*/  FADD R9, R35, -R30.reuse ;  /* 0x8000001e23097221 */ /* 0x100fe20000000000 */
[----:B------:R-:W-:Y:S01]  /*10e0*/  FADD R12, R33, -R30 ;  /* 0x8000001e210c7221 */ /* 0x000fe20000000000 */
[----:B------:R-:W-:-:S02]  /*10f0*/  HADD2.F32 R34, -RZ, R17.H0_H0 ;  /* 0x20000011ff227230 */ /* 0x000fc40000004100 */
[----:B------:R-:W-:Y:S01]  /*1100*/  FFMA R31, R9, 0.038461539894342422485, R30 ;  /* 0x3d1d89d9091f7823 */ /* 0x000fe2000000001e */
[----:B------:R-:W-:Y:S01]  /*1110*/  FFMA R12, R8, R12, R13 ;  /* 0x0000000c080c7223 */ /* 0x000fe2000000000d */
[----:B------:R-:W-:Y:S02]  /*1120*/  HFMA2 R18, R10, 1, 1, R18 ;  /* 0x3c003c000a127831 */ /* 0x000fe40000000012 */
[----:B------:R-:W-:Y:S01]  /*1130*/  FADD R8, R34, -R31 ;  /* 0x8000001f22087221 */ /* 0x000fe20000000000 */
[----:B------:R-:W-:-:S03]  /*1140*/  HADD2.F32 R36, -RZ, R17.H1_H1 ;  /* 0x30000011ff247230 */ /* 0x000fc60000004100 */
[--C-:B------:R-:W-:Y:S01]  /*1150*/  FFMA R13, R8, 0.037037037312984466553, R31.reuse ;  /* 0x3d17b426080d7823 */ /* 0x100fe2000000001f */
[----:B------:R-:W-:Y:S01]  /*1160*/  FADD R31, R35, -R31 ;  /* 0x8000001f231f7221 */ /* 0x000fe20000000000 */
[----:B------:R-:W-:Y:S02]  /*1170*/  HFMA2 R15, R15, 1, 1, R11 ;  /* 0x3c003c000f0f7831 */ /* 0x000fe4000000000b */
[--C-:B------:R-:W-:Y:S01]  /*1180*/  FADD R10, R36, -R13.reuse ;  /* 0x8000000d240a7221 */ /* 0x100fe20000000000 */
[----:B------:R-:W-:Y:S01]  /*1190*/  FFMA R31, R9, R31, R12 ;  /* 0x0000001f091f7223 */ /* 0x000fe2000000000c */
[----:B------:R-:W-:Y:S02]  /*11a0*/  HADD2.F32 R37, -RZ, R18.H0_H0 ;  /* 0x20000012ff257230 */ /* 0x000fe40000004100 */
[----:B------:R-:W-:Y:S01]  /*11b0*/  FFMA R12, R10, 0.035714287310838699341, R13 ;  /* 0x3d1249250a0c7823 */ /* 0x000fe2000000000d */
[----:B------:R-:W-:-:S03]  /*11c0*/  HFMA2 R19, R15, 1, 1, R19 ;  /* 0x3c003c000f137831 */ /* 0x000fc60000000013 */
[--C-:B------:R-:W-:Y:S01]  /*11d0*/  FADD R9, R37, -R12.reuse ;  /* 0x8000000c25097221 */ /* 0x100fe20000000000 */
[----:B------:R-:W-:Y:S02]  /*11e0*/  HADD2.F32 R38, -RZ, R18.H1_H1 ;  /* 0x30000012ff267230 */ /* 0x000fe40000004100 */
[----:B------:R-:W-:Y:S01]  /*11f0*/  FADD R13, R34, -R13 ;  /* 0x8000000d220d7221 */ /* 0x000fe20000000000 */
[----:B------:R-:W-:-:S03]  /*1200*/  FFMA R11, R9, 0.034482758492231369019, R12 ;  /* 0x3d0d3dcb090b7823 */ /* 0x000fc6000000000c */
[----:B------:R-:W-:Y:S01]  /*1210*/  FFMA R13, R8, R13, R31 ;  /* 0x0000000d080d7223 */ /* 0x000fe2000000001f */
[--C-:B------:R-:W-:Y:S01]  /*1220*/  FADD R8, R38, -R11.reuse ;  /* 0x8000000b26087221 */ /* 0x100fe20000000000 */
[----:B------:R-:W-:Y:S01]  /*1230*/  FADD R12, R36, -R12 ;  /* 0x8000000c240c7221 */ /* 0x000fe20000000000 */
[--C-:B------:R-:W-:Y:S02]  /*1240*/  HADD2.F32 R40, -RZ, R19.reuse.H0_H0 ;  /* 0x20000013ff287230 */ /* 0x100fe40000004100 */
[----:B------:R-:W-:Y:S01]  /*1250*/  FFMA R15, R8, 0.033333335071802139282, R11 ;  /* 0x3d088889080f7823 */ /* 0x000fe2000000000b */
[----:B------:R-:W-:Y:S01]  /*1260*/  FFMA R12, R10, R12, R13 ;  /* 0x0000000c0a0c7223 */ /* 0x000fe2000000000d */
[----:B------:R-:W-:Y:S02]  /*1270*/  FADD R11, R37, -R11 ;  /* 0x8000000b250b7221 */ /* 0x000fe40000000000 */
[----:B------:R-:W-:Y:S01]  /*1280*/  FADD R10, R40, -R15 ;  /* 0x8000000f280a7221 */ /* 0x000fe20000000000 */
[----:B------:R-:W-:-:S02]  /*1290*/  HADD2.F32 R39, -RZ, R19.H1_H1 ;  /* 0x30000013ff277230 */ /* 0x000fc40000004100 */
[----:B------:R-:W-:Y:S01]  /*12a0*/  FFMA R11, R9, R11, R12 ;  /* 0x0000000b090b7223 */ /* 0x000fe2000000000c */
[--C-:B------:R-:W-:Y:S01]  /*12b0*/  FFMA R43, R10, 0.032258063554763793945, R15.reuse ;  /* 0x3d0421080a2b7823 */ /* 0x100fe2000000000f */
[----:B------:R-:W-:-:S03]  /*12c0*/  FADD R15, R38, -R15 ;  /* 0x8000000f260f7221 */ /* 0x000fc60000000000 */
[C---:B------:R-:W-:Y:S01]  /*12d0*/  FADD R12, R39.reuse, -R43 ;  /* 0x8000002b270c7221 */ /* 0x040fe20000000000 */
[----:B------:R-:W-:Y:S01]  /*12e0*/  FFMA R11, R8, R15, R11 ;  /* 0x0000000f080b7223 */ /* 0x000fe2000000000b */
[--C-:B------:R-:W-:Y:S02]  /*12f0*/  FADD R8, R40, -R43.reuse ;  /* 0x8000002b28087221 */ /* 0x100fe40000000000 */
[----:B------:R-:W-:Y:S01]  /*1300*/  FFMA R43, R12, 0.03125, R43 ;  /* 0x3d0000000c2b7823 */ /* 0x000fe2000000002b */
[----:B------:R-:W-:Y:S01]  /*1310*/  UMOV UR4, 0xffffffff ;  /* 0xffffffff00047882 */ /* 0x000fe20000000000 */
[----:B------:R-:W-:Y:S02]  /*1320*/  FFMA R9, R10, R8, R11 ;  /* 0x000000080a097223 */ /* 0x000fe4000000000b */
[----:B------:R-:W-:Y:S01]  /*1330*/  FADD R10, R39, -R43 ;  /* 0x8000002b270a7221 */ /* 0x000fe20000000000 */
[----:B------:R-:W-:Y:S01]  /*1340*/  HFMA2 R8, -RZ, RZ, 3, 0 ;  /* 0x42000000ff087431 */ /* 0x000fe200000001ff */
[----:B------:R-:W-:-:S02]  /*1350*/  MOV R17, 0x42000000 ;  /* 0x4200000000117802 */ /* 0x000fc40000000f00 */
[----:B------:R-:W-:Y:S01]  /*1360*/  FFMA R9, R12, R10, R9 ;  /* 0x0000000a0c097223 */ /* 0x000fe20000000009 */
[----:B------:R-:W-:Y:S06]  /*1370*/  BRA.DIV UR4, `(.L_x_6261) ;  /* 0x0000001204e87947 */ /* 0x000fec000b800000 */
[----:B------:R0:W1:Y:S04]  /*1380*/  SHFL.DOWN PT, R14, R17, 0x10, 0x1f ;  /* 0x0a001f00110e7f89 */ /* 0x00006800000e0000 */
[----:B------:R0:W2:Y:S04]  /*1390*/  SHFL.DOWN PT, R16, R43, 0x10, 0x1f ;  /* 0x0a001f002b107f89 */ /* 0x0000a800000e0000 */
[----:B------:R0:W3:Y:S02]  /*13a0*/  SHFL.DOWN PT, R10, R9, 0x10, 0x1f ;  /* 0x0a001f00090a7f89 */ /* 0x0000e400000e0000 */
.L_x_6281:
        /* <DEDUP_REMOVED lines=15> */
.L_x_6262:
[----:B------:R-:W-:-:S03]  /*14a0*/  UMOV UR4, 0xffffffff ;  /* 0xffffffff00047882 */ /* 0x000fc60000000000 */
[----:B------:R-:W-:Y:S05]  /*14b0*/  BRA.DIV UR4, `(.L_x_6263) ;  /* 0x0000001204f47947 */ /* 0x000fea000b800000 */
[----:B--2---:R1:W2:Y:S04]  /*14c0*/  SHFL.DOWN PT, R16, R43, 0x8, 0x1f ;  /* 0x09001f002b107f89 */ /* 0x0042a800000e0000 */
[----:B---3--:R1:W3:Y:S04]  /*14d0*/  SHFL.DOWN PT, R10, R9, 0x8, 0x1f ;  /* 0x09001f00090a7f89 */ /* 0x0082e800000e0000 */
[----:B------:R1:W4:Y:S02]  /*14e0*/  SHFL.DOWN PT, R14, R8, 0x8, 0x1f ;  /* 0x09001f00080e7f89 */ /* 0x00032400000e0000 */
.L_x_6286:
        /* <DEDUP_REMOVED lines=16> */
.L_x_6264:
[----:B------:R-:W-:-:S03]  /*15f0*/  UMOV UR4, 0xffffffff ;  /* 0xffffffff00047882 */ /* 0x000fc60000000000 */
[----:B------:R-:W-:Y:S05]  /*1600*/  BRA.DIV UR4, `(.L_x_6265) ;  /* 0x0000001204fc7947 */ /* 0x000fea000b800000 */
[----:B--2---:R2:W4:Y:S04]  /*1610*/  SHFL.DOWN PT, R16, R43, 0x4, 0x1f ;  /* 0x08801f002b107f89 */ /* 0x00452800000e0000 */
[----:B---3--:R2:W3:Y:S04]  /*1620*/  SHFL.DOWN PT, R10, R9, 0x4, 0x1f ;  /* 0x08801f00090a7f89 */ /* 0x0084e800000e0000 */
[----:B------:R2:W0:Y:S02]  /*1630*/  SHFL.DOWN PT, R14, R8, 0x4, 0x1f ;  /* 0x08801f00080e7f89 */ /* 0x00042400000e0000 */
.L_x_6291:
        /* <DEDUP_REMOVED lines=16> */
.L_x_6266:
[----:B------:R-:W-:-:S03]  /*1740*/  UMOV UR4, 0xffffffff ;  /* 0xffffffff00047882 */ /* 0x000fc60000000000 */
[----:B------:R-:W-:Y:S05]  /*1750*/  BRA.DIV UR4, `(.L_x_6267) ;  /* 0x0000001604047947 */ /* 0x000fea000b800000 */
[----:B----4-:R0:W4:Y:S04]  /*1760*/  SHFL.DOWN PT, R16, R43, 0x2, 0x1f ;  /* 0x08401f002b107f89 */ /* 0x01012800000e0000 */
[----:B---3--:R0:W3:Y:S04]  /*1770*/  SHFL.DOWN PT, R10, R9, 0x2, 0x1f ;  /* 0x08401f00090a7f89 */ /* 0x0080e800000e0000 */
[----:B------:R0:W0:Y:S02]  /*1780*/  SHFL.DOWN PT, R14, R8, 0x2, 0x1f ;  /* 0x08401f00080e7f89 */ /* 0x00002400000e0000 */
.L_x_6296:
        /* <DEDUP_REMOVED lines=16> */
.L_x_6268:
[----:B------:R-:W-:-:S03]  /*1890*/  UMOV UR4, 0xffffffff ;  /* 0xffffffff00047882 */ /* 0x000fc60000000000 */
[----:B------:R-:W-:Y:S05]  /*18a0*/  BRA.DIV UR4, `(.L_x_6269) ;  /* 0x00000016040c7947 */ /* 0x000fea000b800000 */
[----:B----4-:R0:W4:Y:S04]  /*18b0*/  SHFL.DOWN PT, R16, R43, 0x1, 0x1f ;  /* 0x08201f002b107f89 */ /* 0x01012800000e0000 */
[----:B---3--:R0:W3:Y:S04]  /*18c0*/  SHFL.DOWN PT, R10, R9, 0x1, 0x1f ;  /* 0x08201f00090a7f89 */ /* 0x0080e800000e0000 */
[----:B------:R0:W0:Y:S02]  /*18d0*/  SHFL.DOWN PT, R14, R8, 0x1, 0x1f ;  /* 0x08201f00080e7f89 */ /* 0x00002400000e0000 */
.L_x_6301:
        /* <DEDUP_REMOVED lines=16> */
.L_x_6270:
[----:B------:R-:W-:-:S03]  /*19e0*/  UMOV UR4, 0xffffffff ;  /* 0xffffffff00047882 */ /* 0x000fc60000000000 */
[----:B------:R-:W-:Y:S05]  /*19f0*/  BRA.DIV UR4, `(.L_x_6271) ;  /* 0x0000001604147947 */ /* 0x000fea000b800000 */
[----:B-12---:R-:W0:Y:S04]  /*1a00*/  SHFL.IDX PT, R43, R43, RZ, 0x1f ;  /* 0x00001fff2b2b7589 */ /* 0x006e2800000e0000 */
[----:B------:R-:W1:Y:S04]  /*1a10*/  SHFL.IDX PT, R9, R9, RZ, 0x1f ;  /* 0x00001fff09097589 */ /* 0x000e6800000e0000 */
[----:B------:R2:W0:Y:S02]  /*1a20*/  SHFL.IDX PT, R14, R8, RZ, 0x1f ;  /* 0x00001fff080e7589 */ /* 0x00042400000e0000 */
.L_x_6306:
[----:B0-----:R-:W-:-:S13]  /*1a30*/  FSETP.GEU.AND P0, PT, |R14|, 1.175494350822287508e-38, PT ;  /* 0x008000000e00780b */ /* 0x001fda0003f0e200 */
[----:B------:R-:W-:Y:S01]  /*1a40*/  @!P0 FMUL R14, R14, 16777216 ;  /* 0x4b8000000e0e8820 */ /* 0x000fe20000400000 */
[----:B-1----:R-:W-:-:S05]  /*1a50*/  @!P0 FMUL R9, R9, 16777216 ;  /* 0x4b80000009098820 */ /* 0x002fca0000400000 */
        /* <DEDUP_REMOVED lines=11> */
[----:B---3--:R-:W0:Y:S01]  /*1b10*/  MUFU.RSQ R10, R9 ;  /* 0x00000009000a7308 */ /* 0x008e220000001400 */
        /* <DEDUP_REMOVED lines=12> */
.L_x_6272:
[----:B------:R0:W1:Y:S02]  /*1be0*/  MUFU.RSQ R12, R8 ;  /* 0x00000008000c7308 */ /* 0x0000640000001400 */
.L_x_6273:
        /* <DEDUP_REMOVED lines=9> */
[C---:B---3--:R-:W-:Y:S02]  /*1c80*/  IADD3 R10, P0, PT, R8.reuse, UR40, RZ ;  /* 0x00000028080a7c10 */ /* 0x048fe4000ff1e0ff */
[----:B------:R-:W-:Y:S02]  /*1c90*/  IADD3 R8, P1, PT, R8, UR42, RZ ;  /* 0x0000002a08087c10 */ /* 0x000fe4000ff3e0ff */
[C---:B------:R-:W-:Y:S02]  /*1ca0*/  IADD3.X R11, PT, PT, R9.reuse, UR41, RZ, P0, !PT ;  /* 0x00000029090b7c10 */ /* 0x040fe400087fe4ff */
[----:B------:R-:W-:-:S03]  /*1cb0*/  IADD3.X R9, PT, PT, R9, UR43, RZ, P1, !PT ;  /* 0x0000002b09097c10 */ /* 0x000fc60008ffe4ff */
[----:B------:R2:W-:Y:S04]  /*1cc0*/  STG.E desc[UR4][R10.64], R43 ;  /* 0x0000002b0a007986 */ /* 0x0005e8000c101904 */
[----:B-1----:R2:W-:Y:S02]  /*1cd0*/  STG.E desc[UR6][R8.64], R12 ;  /* 0x0000000c08007986 */ /* 0x0025e4000c101906 */
.L_x_6275:
[----:B------:R-:W-:Y:S05]  /*1ce0*/  BSYNC.RECONVERGENT B1 ;  /* 0x0000000000017941 */ /* 0x000fea0003800200 */
.L_x_6274:
[C---:B------:R-:W-:Y:S02]  /*1cf0*/  R2UR UR4, R48.reuse ;  /* 0x00000000300472ca */ /* 0x040fe400000e0000 */
[C---:B------:R-:W-:Y:S02]  /*1d00*/  R2UR UR5, R49.reuse ;  /* 0x00000000310572ca */ /* 0x040fe400000e0000 */
[----:B------:R-:W-:Y:S02]  /*1d10*/  R2UR UR6, R48 ;  /* 0x00000000300672ca */ /* 0x000fe400000e0000 */
[----:B------:R-:W-:-:S09]  /*1d20*/  R2UR UR7, R49 ;  /* 0x00000000310772ca */ /* 0x000fd200000e0000 */
[----:B0-23--:R-:W2:Y:S04]  /*1d30*/  LDG.E.128 R8, desc[UR4][R54.64] ;  /* 0x0000000436087981 */ /* 0x00dea8000c1e1d00 */
[----:B----4-:R-:W2:Y:S01]  /*1d40*/  LDG.E.128 R16, desc[UR6][R52.64] ;  /* 0x0000000634107981 */ /* 0x010ea2000c1e1d00 */
[--C-:B------:R-:W-:Y:S01]  /*1d50*/  FADD R13, R0, -R43.reuse ;  /* 0x8000002b000d7221 */ /* 0x100fe20000000000 */
[--C-:B------:R-:W-:Y:S01]  /*1d60*/  FADD R15, R44, -R43.reuse ;  /* 0x8000002b2c0f7221 */ /* 0x100fe20000000000 */
[----:B------:R-:W-:Y:S02]  /*1d70*/  HFMA2 R31, -RZ, RZ, 0, 0 ;  /* 0x00000000ff1f7431 */ /* 0x000fe400000001ff */
[--C-:B------:R-:W-:Y:S01]  /*1d80*/  FADD R45, R45, -R43.reuse ;  /* 0x8000002b2d2d7221 */ /* 0x100fe20000000000 */
[-C--:B-1----:R-:W-:Y:S01]  /*1d90*/  FMUL R13, R13, R12.reuse ;  /* 0x0000000c0d0d7220 */ /* 0x082fe20000400000 */
[----:B------:R-:W-:Y:S01]  /*1da0*/  FMUL R0, R15, R12 ;  /* 0x0000000c0f007220 */ /* 0x000fe20000400000 */
[----:B------:R-:W-:Y:S01]  /*1db0*/  MOV R30, R6 ;  /* 0x00000006001e7202 */ /* 0x000fe20000000f00 */
[----:B------:R-:W-:Y:S01]  /*1dc0*/  FMUL R45, R45, R12 ;  /* 0x0000000c2d2d7220 */ /* 0x000fe20000400000 */
[--C-:B------:R-:W-:Y:S01]  /*1dd0*/  FADD R51, R51, -R43.reuse ;  /* 0x8000002b33337221 */ /* 0x100fe20000000000 */
[--C-:B------:R-:W-:Y:S01]  /*1de0*/  FADD R59, R59, -R43.reuse ;  /* 0x8000002b3b3b7221 */ /* 0x100fe20000000000 */
[----:B------:R-:W-:Y:S01]  /*1df0*/  F2FP.F16.F32.PACK_AB R0, R0, R13 ;  /* 0x0000000d0000723e */ /* 0x000fe200000000ff */
[----:B------:R-:W-:Y:S01]  /*1e00*/  FADD R13, R46, -R43 ;  /* 0x8000002b2e0d7221 */ /* 0x000fe20000000000 */
[----:B------:R-:W-:-:S04]  /*1e10*/  IMAD.WIDE.U32 R14, R4, UR46, R30 ;  /* 0x0000002e040e7c25 */ /* 0x000fc8000f8e001e */
[--C-:B------:R-:W-:Y:S01]  /*1e20*/  FADD R31, R28, -R43.reuse ;  /* 0x8000002b1c1f7221 */ /* 0x100fe20000000000 */
[----:B------:R-:W-:Y:S01]  /*1e30*/  FADD R29, R29, -R43 ;  /* 0x8000002b1d1d7221 */ /* 0x000fe20000000000 */
[----:B------:R-:W-:Y:S02]  /*1e40*/  R2UR UR8, R48 ;  /* 0x00000000300872ca */ /* 0x000fe400000e0000 */
[-C--:B------:R-:W-:Y:S01]  /*1e50*/  FMUL R31, R31, R12.reuse ;  /* 0x0000000c1f1f7220 */ /* 0x080fe20000400000 */
[----:B------:R-:W-:Y:S01]  /*1e60*/  FMUL R28, R29, R12 ;  /* 0x0000000c1d1c7220 */ /* 0x000fe20000400000 */
[----:B------:R-:W-:-:S04]  /*1e70*/  R2UR UR9, R49 ;  /* 0x00000000310972ca */ /* 0x000fc800000e0000 */
[----:B------:R-:W-:Y:S01]  /*1e80*/  F2FP.F16.F32.PACK_AB R28, R28, R31 ;  /* 0x0000001f1c1c723e */ /* 0x000fe200000000ff */
[----:B--2---:R-:W-:Y:S02]  /*1e90*/  HFMA2 R8, R0, R8, R16 ;  /* 0x0000000800087231 */ /* 0x004fe40000000010 */
[-C--:B------:R-:W-:Y:S01]  /*1ea0*/  FMUL R0, R13, R12.reuse ;  /* 0x0000000c0d007220 */ /* 0x080fe20000400000 */
[----:B------:R-:W-:Y:S02]  /*1eb0*/  IMAD R13, R2, UR46, RZ ;  /* 0x0000002e020d7c24 */ /* 0x000fe4000f8e02ff */
[----:B------:R-:W-:Y:S01]  /*1ec0*/  FMUL R16, R59, R12 ;  /* 0x0000000c3b107220 */ /* 0x000fe20000400000 */
[----:B------:R-:W-:Y:S02]  /*1ed0*/  HFMA2 R11, R28, R11, R19 ;  /* 0x0000000b1c0b7231 */ /* 0x000fe40000000013 */
[----:B------:R-:W-:Y:S01]  /*1ee0*/  IMAD R13, R4, UR47, R13 ;  /* 0x0000002f040d7c24 */ /* 0x000fe2000f8e020d */
[----:B------:R-:W-:-:S04]  /*1ef0*/  F2FP.F16.F32.PACK_AB R2, R0, R45 ;  /* 0x0000002d0002723e */ /* 0x000fc800000000ff */
[----:B------:R-:W-:Y:S01]  /*1f00*/  IADD3 R0, PT, PT, R15, R13, RZ ;  /* 0x0000000d0f007210 */ /* 0x000fe20007ffe0ff */
[----:B------:R-:W-:Y:S01]  /*1f10*/  FMUL R13, R51, R12 ;  /* 0x0000000c330d7220 */ /* 0x000fe20000400000 */
[----:B------:R-:W-:Y:S02]  /*1f20*/  HFMA2 R9, R2, R9, R17 ;  /* 0x0000000902097231 */ /* 0x000fe40000000011 */
[----:B------:R-:W-:Y:S02]  /*1f30*/  SHF.R.S32.HI R15, RZ, 0x1f, R0 ;  /* 0x0000001fff0f7819 */ /* 0x000fe40000011400 */
[----:B------:R-:W-:Y:S02]  /*1f40*/  F2FP.F16.F32.PACK_AB R13, R16, R13 ;  /* 0x0000000d100d723e */ /* 0x000fe400000000ff */
[----:B------:R-:W-:-:S03]  /*1f50*/  LEA.HI R15, P0, R15, R14, RZ, 0x3 ;  /* 0x0000000e0f0f7211 */ /* 0x000fc600078118ff */
[----:B------:R-:W-:Y:S01]  /*1f60*/  HFMA2 R10, R13, R10, R18 ;  /* 0x0000000a0d0a7231 */ /* 0x000fe20000000012 */
[C---:B------:R-:W-:Y:S02]  /*1f70*/  SHF.L.U32 R44, R15.reuse, 0x1, RZ ;  /* 0x000000010f2c7819 */ /* 0x040fe400000006ff */
[----:B------:R-:W-:Y:S02]  /*1f80*/  IADD3.X R16, PT, PT, RZ, R0, RZ, P0, !PT ;  /* 0x00000000ff107210 */ /* 0x000fe400007fe4ff */
[----:B------:R-:W-:Y:S02]  /*1f90*/  LOP3.LUT R44, R44, 0xfffffff0, RZ, 0xc0, !PT ;  /* 0xfffffff02c2c7812 */ /* 0x000fe400078ec0ff */
[----:B------:R-:W-:Y:S02]  /*1fa0*/  SHF.L.U64.HI R15, R15, 0x1, R16 ;  /* 0x000000010f0f7819 */ /* 0x000fe40000010210 */
        /* <DEDUP_REMOVED lines=21> */
[----:B------:R-:W-:Y:S01]  /*2100*/  FMUL R15, R15, R12 ;  /* 0x0000000c0f0f7220 */ /* 0x000fe20000400000 */
        /* <DEDUP_REMOVED lines=32> */
[-C--:B------:R-:W-:Y:S01]  /*2310*/  FMUL R2, R13, R12.reuse ;  /* 0x0000000c0d027220 */ /* 0x080fe20000400000 */
[----:B------:R-:W-:Y:S01]  /*2320*/  LEA.HI R44, P0, R44, R15, RZ, 0x3 ;  /* 0x0000000f2c2c7211 */ /* 0x000fe200078118ff */
[--C-:B------:R-:W-:Y:S01]  /*2330*/  FADD R15, R32, -R43.reuse ;  /* 0x8000002b200f7221 */ /* 0x100fe20000000000 */
        /* <DEDUP_REMOVED lines=31> */
[--C-:B0-----:R-:W-:Y:S01]  /*2530*/  FADD R21, R38, -R43.reuse ;  /* 0x8000002b26157221 */ /* 0x101fe20000000000 */
        /* <DEDUP_REMOVED lines=15> */
[----:B------:R-:W-:Y:S02]  /*2630*/  SHF.L.U64.HI R20, R20, 0x1, R21 ;  /* 0x0000000114147819 */ /* 0x000fe40000010215 */
[----:B------:R-:W-:Y:S02]  /*2640*/  IADD3 R12, P0, PT, R13, UR44, RZ ;  /* 0x0000002c0d0c7c10 */ /* 0x000fe4000ff1e0ff */
[----:B------:R-:W-:-:S02]  /*2650*/  IADD3 R4, PT, PT, R3, R4, RZ ;  /* 0x0000000403047210 */ /* 0x000fc40007ffe0ff */
[----:B------:R-:W-:Y:S02]  /*2660*/  IADD3.X R13, PT, PT, R20, UR45, RZ, P0, !PT ;  /* 0x0000002d140d7c10 */ /* 0x000fe400087fe4ff */
[----:B------:R-:W-:Y:S02]  /*2670*/  ISETP.GE.AND P0, PT, R4, UR50, PT ;  /* 0x0000003204007c0c */ /* 0x000fe4000bf06270 */
[----:B------:R-:W-:Y:S02]  /*2680*/  F2FP.F16.F32.PACK_AB R0, R0, R33 ;  /* 0x000000210000723e */ /* 0x000fe400000000ff */
[----:B------:R-:W-:Y:S01]  /*2690*/  F2FP.F16.F32.PACK_AB R14, R14, R37 ;  /* 0x000000250e0e723e */ /* 0x000fe200000000ff */
[----:B--2---:R-:W-:Y:S02]  /*26a0*/  HFMA2 R9, R2, R9, R17 ;  /* 0x0000000902097231 */ /* 0x004fe40000000011 */
[----:B------:R-:W-:Y:S02]  /*26b0*/  HFMA2 R8, R0, R8, R16 ;  /* 0x0000000800087231 */ /* 0x000fe40000000010 */
[----:B------:R-:W-:-:S02]  /*26c0*/  HFMA2 R11, R23, R11, R19 ;  /* 0x0000000b170b7231 */ /* 0x000fc40000000013 */
[----:B------:R-:W-:-:S05]  /*26d0*/  HFMA2 R10, R14, R10, R18 ;  /* 0x0000000a0e0a7231 */ /* 0x000fca0000000012 */
[----:B------:R0:W-:Y:S01]  /*26e0*/  STG.E.128 desc[UR4][R12.64], R8 ;  /* 0x000000080c007986 */ /* 0x0001e2000c101d04 */
[----:B------:R-:W-:Y:S05]  /*26f0*/  @!P0 BRA `(.L_x_6276) ;  /* 0xffffffd800f88947 */ /* 0x000fea000383ffff */
[----:B------:R-:W-:Y:S05]  /*2700*/  BSYNC B0 ;  /* 0x0000000000007941 */ /* 0x000fea0003800000 */
.L_x_6260:
[----:B------:R-:W-:Y:S05]  /*2710*/  EXIT ;  /* 0x000000000000794d */ /* 0x000fea0003800000 */
.L_x_6261:
        /* <DEDUP_REMOVED lines=8> */
.L_x_6278:
[----:B------:R-:W-:Y:S05]  /*27a0*/  BSYNC B1 ;  /* 0x0000000000017941 */ /* 0x000fea0003800000 */
.L_x_6277:
        /* <DEDUP_REMOVED lines=8> */
.L_x_6279:
[----:B------:R-:W-:Y:S02]  /*2830*/  MOV R13, R17 ;  /* 0x00000011000d7202 */ /* 0x000fe40000000f00 */
[----:B------:R-:W-:-:S07]  /*2840*/  MOV R10, R14 ;  /* 0x0000000e000a7202 */ /* 0x000fce0000000f00 */
[----:B------:R-:W-:Y:S05]  /*2850*/  WARPSYNC.COLLECTIVE R15, `(.L_x_6280) ;  /* 0x000000000f087348 */ /* 0x000fea0003c00000 */
[----:B------:R0:W1:Y:S02]  /*2860*/  SHFL.DOWN P6, R14, R13, R12, R11 ;  /* 0x0800000c0d0e7389 */ /* 0x00006400000c000b */
[----:B01----:R-:W-:Y:S05]  /*2870*/  ENDCOLLECTIVE ;  /* 0x000000000000791b */ /* 0x003fea0003800000 */
.L_x_6280:
[----:B------:R-:W-:Y:S05]  /*2880*/  BRA `(.L_x_6281) ;  /* 0xffffffe800c87947 */ /* 0x000fea000383ffff */
.L_x_6263:
        /* <DEDUP_REMOVED lines=8> */
.L_x_6283:
[----:B------:R-:W-:Y:S05]  /*2910*/  BSYNC B1 ;  /* 0x0000000000017941 */ /* 0x000fea0003800000 */
.L_x_6282:
        /* <DEDUP_REMOVED lines=8> */
.L_x_6284:
[----:B------:R-:W-:Y:S02]  /*29a0*/  MOV R13, R8 ;  /* 0x00000008000d7202 */ /* 0x000fe40000000f00 */
[----:B------:R-:W-:-:S07]  /*29b0*/  MOV R10, R14 ;  /* 0x0000000e000a7202 */ /* 0x000fce0000000f00 */
[----:B------:R-:W-:Y:S05]  /*29c0*/  WARPSYNC.COLLECTIVE R15, `(.L_x_6285) ;  /* 0x000000000f087348 */ /* 0x000fea0003c00000 */
[----:B------:R0:W1:Y:S02]  /*29d0*/  SHFL.DOWN P6, R14, R13, R12, R11 ;  /* 0x0800000c0d0e7389 */ /* 0x00006400000c000b */
[----:B01----:R-:W-:Y:S05]  /*29e0*/  ENDCOLLECTIVE ;  /* 0x000000000000791b */ /* 0x003fea0003800000 */
.L_x_6285:
[----:B------:R-:W-:Y:S05]  /*29f0*/  BRA `(.L_x_6286) ;  /* 0xffffffe800bc7947 */ /* 0x000fea000383ffff */
.L_x_6265:
        /* <DEDUP_REMOVED lines=8> */
.L_x_6288:
[----:B------:R-:W-:Y:S05]  /*2a80*/  BSYNC B1 ;  /* 0x0000000000017941 */ /* 0x000fea0003800000 */
.L_x_6287:
        /* <DEDUP_REMOVED lines=8> */
.L_x_6289:
[----:B------:R-:W-:Y:S02]  /*2b10*/  MOV R13, R8 ;  /* 0x00000008000d7202 */ /* 0x000fe40000000f00 */
[----:B------:R-:W-:-:S07]  /*2b20*/  MOV R10, R14 ;  /* 0x0000000e000a7202 */ /* 0x000fce0000000f00 */
[----:B------:R-:W-:Y:S05]  /*2b30*/  WARPSYNC.COLLECTIVE R15, `(.L_x_6290) ;  /* 0x000000000f087348 */ /* 0x000fea0003c00000 */
[----:B------:R0:W1:Y:S02]  /*2b40*/  SHFL.DOWN P6, R14, R13, R12, R11 ;  /* 0x0800000c0d0e7389 */ /* 0x00006400000c000b */
[----:B01----:R-:W-:Y:S05]  /*2b50*/  ENDCOLLECTIVE ;  /* 0x000000000000791b */ /* 0x003fea0003800000 */
.L_x_6290:
[----:B------:R-:W-:Y:S05]  /*2b60*/  BRA `(.L_x_6291) ;  /* 0xffffffe800b47947 */ /* 0x000fea000383ffff */
.L_x_6267:
        /* <DEDUP_REMOVED lines=8> */
.L_x_6293:
[----:B------:R-:W-:Y:S05]  /*2bf0*/  BSYNC B1 ;  /* 0x0000000000017941 */ /* 0x000fea0003800000 */
.L_x_6292:
        /* <DEDUP_REMOVED lines=8> */
.L_x_6294:
[----:B------:R-:W-:Y:S02]  /*2c80*/  MOV R13, R8 ;  /* 0x00000008000d7202 */ /* 0x000fe40000000f00 */
[----:B------:R-:W-:-:S07]  /*2c90*/  MOV R10, R14 ;  /* 0x0000000e000a7202 */ /* 0x000fce0000000f00 */
[----:B------:R-:W-:Y:S05]  /*2ca0*/  WARPSYNC.COLLECTIVE R15, `(.L_x_6295) ;  /* 0x000000000f087348 */ /* 0x000fea0003c00000 */
[----:B------:R0:W1:Y:S02]  /*2cb0*/  SHFL.DOWN P6, R14, R13, R12, R11 ;  /* 0x0800000c0d0e7389 */ /* 0x00006400000c000b */
[----:B01----:R-:W-:Y:S05]  /*2cc0*/  ENDCOLLECTIVE ;  /* 0x000000000000791b */ /* 0x003fea0003800000 */
.L_x_6295:
[----:B------:R-:W-:Y:S05]  /*2cd0*/  BRA `(.L_x_6296) ;  /* 0xffffffe800ac7947 */ /* 0x000fea000383ffff */
.L_x_6269:
        /* <DEDUP_REMOVED lines=8> */
.L_x_6298:
[----:B------:R-:W-:Y:S05]  /*2d60*/  BSYNC B1 ;  /* 0x0000000000017941 */ /* 0x000fea0003800000 */
.L_x_6297:
        /* <DEDUP_REMOVED lines=8> */
.L_x_6299:
[----:B------:R-:W-:Y:S02]  /*2df0*/  MOV R13, R8 ;  /* 0x00000008000d7202 */ /* 0x000fe40000000f00 */
[----:B------:R-:W-:-:S07]  /*2e00*/  MOV R10, R14 ;  /* 0x0000000e000a7202 */ /* 0x000fce0000000f00 */
[----:B------:R-:W-:Y:S05]  /*2e10*/  WARPSYNC.COLLECTIVE R15, `(.L_x_6300) ;  /* 0x000000000f087348 */ /* 0x000fea0003c00000 */
[----:B------:R0:W1:Y:S02]  /*2e20*/  SHFL.DOWN P6, R14, R13, R12, R11 ;  /* 0x0800000c0d0e7389 */ /* 0x00006400000c000b */
[----:B01----:R-:W-:Y:S05]  /*2e30*/  ENDCOLLECTIVE ;  /* 0x000000000000791b */ /* 0x003fea0003800000 */
.L_x_6300:
[----:B------:R-:W-:Y:S05]  /*2e40*/  BRA `(.L_x_6301) ;  /* 0xffffffe800a47947 */ /* 0x000fea000383ffff */
.L_x_6271:
        /* <DEDUP_REMOVED lines=8> */
.L_x_6303:
[----:B------:R-:W-:Y:S05]  /*2ed0*/  BSYNC B1 ;  /* 0x0000000000017941 */ /* 0x000fea0003800000 */
.L_x_6302:
        /* <DEDUP_REMOVED lines=8> */
.L_x_6304:
[----:B------:R-:W-:Y:S02]  /*2f60*/  MOV R13, R8 ;  /* 0x00000008000d7202 */ /* 0x000fe40000000f00 */
[----:B------:R-:W-:-:S07]  /*2f70*/  MOV R9, R14 ;  /* 0x0000000e00097202 */ /* 0x000fce0000000f00 */
[----:B------:R-:W-:Y:S05]  /*2f80*/  WARPSYNC.COLLECTIVE R15, `(.L_x_6305) ;  /* 0x000000000f087348 */ /* 0x000fea0003c00000 */
[----:B------:R0:W1:Y:S02]  /*2f90*/  SHFL.IDX P6, R14, R13, R12, R11 ;  /* 0x0000000c0d0e7389 */ /* 0x00006400000c000b */
[----:B01----:R-:W-:Y:S05]  /*2fa0*/  ENDCOLLECTIVE ;  /* 0x000000000000791b */ /* 0x003fea0003800000 */
.L_x_6305:
[----:B------:R-:W-:Y:S05]  /*2fb0*/  BRA `(.L_x_6306) ;  /* 0xffffffe8009c7947 */ /* 0x000fea000383ffff */
.L_x_6307:
        /* <DEDUP_REMOVED lines=12> */
.L_x_7577:


//--------------------- .text._Z17LayerNormWarpImplI19BiasAddResidualLoadI6__halffE11AffineStoreIfS1_EfLi8ELi24ELi16ELi32ELi1ELb1EEvT_T0_iidPT1_S8_ --------------------------
	.section	.text._Z17LayerNormWarpImplI19BiasAddResidualLoadI6__halffE11AffineStoreIfS1_EfLi8ELi24ELi16ELi32ELi1ELb1EEvT_T0_iidPT1_S8_,"ax",@progbits
	.align	128
        .global         _Z17LayerNormWarpImplI19BiasAddResidualLoadI6__halffE11AffineStoreIfS1_EfLi8ELi24ELi16ELi32ELi1ELb1EEvT_T0_iidPT1_S8_
        .type           _Z17LayerNormWarpImplI19BiasAddResidualLoadI6__halffE11AffineStoreIfS1_EfLi8ELi24ELi16ELi32ELi1ELb1EEvT_T0_iidPT1_S8_,@function
        .size           _Z17LayerNormWarpImplI19BiasAddResidualLoadI6__halffE11AffineStoreIfS1_EfLi8ELi24ELi16ELi32ELi1ELb1EEvT_T0_iidPT1_S8_,(.L_x_7578 - _Z17LayerNormWarpImplI19BiasAddResidualLoadI6__halffE11AffineStoreIfS1_EfLi8ELi24ELi16ELi32ELi1ELb1EEvT_T0_iidPT1_S8_)
        .other          _Z17LayerNormWarpImplI19BiasAddResidualLoadI6__halffE11AffineStoreIfS1_EfLi8ELi24ELi16ELi32ELi1ELb1EEvT_T0_iidPT1_S8_,@"STO_CUDA_ENTRY STV_DEFAULT"
_Z17LayerNormWarpImplI19BiasAddResidualLoadI6__halffE11AffineStoreIfS1_EfLi8ELi24ELi16ELi32ELi1ELb1EEvT_T0_iidPT1_S8_:
.text._Z17LayerNormWarpImplI19BiasAddResidualLoadI6__halffE11AffineStoreIfS1_EfLi8ELi24ELi16ELi32ELi1ELb1EEvT_T0_iidPT1_S8_:
        /* <DEDUP_REMOVED lines=23> */
.L_x_6308:
        /* <DEDUP_REMOVED lines=10> */
[----:B------:R-:W4:Y:S06]  /*0210*/  LDCU UR4, c[0x0][0x370] ;  /* 0x00006e00ff0477ac */ /* 0x000f2c0008000800 */
[----:B------:R-:W5:Y:S08]  /*0220*/  LDC.64 R50, c[0x0][0x3b0] ;  /* 0x0000ec00ff327b82 */ /* 0x000f700000000a00 */
[----:B------:R-:W0:Y:S01]  /*0230*/  LDC.64 R48, c[0x0][0x3b8] ;  /* 0x0000ee00ff307b82 */ /* 0x000e220000000a00 */
[----:B----4-:R-:W-:-:S07]  /*0240*/  IMAD R4, R4, UR4, RZ ;  /* 0x0000000404047c24 */ /* 0x010fce000f8e02ff */
[----:B------:R-:W4:Y:S01]  /*0250*/  LDC.64 R32, c[0x0][0x358] ;  /* 0x0000d600ff207b82 */ /* 0x000f220000000a00 */
[C---:B-1----:R-:W-:Y:S02]  /*0260*/  LEA R0, R2.reuse, 0x200, 0x3 ;  /* 0x0000020002007811 */ /* 0x042fe400078e18ff */
[----:B------:R-:W-:Y:S02]  /*0270*/  SHF.L.U32 R16, R2, 0x3, RZ ;  /* 0x0000000302107819 */ /* 0x000fe400000006ff */
[----:B------:R-:W-:Y:S02]  /*0280*/  SHF.R.U32.HI R5, RZ, 0x3, R0 ;  /* 0x00000003ff057819 */ /* 0x000fe40000011600 */
[----:B---3--:R-:W-:-:S03]  /*0290*/  ISETP.GE.AND P0, PT, R0, UR5, PT ;  /* 0x0000000500007c0c */ /* 0x008fc6000bf06270 */
[----:B--2---:R-:W-:-:S04]  /*02a0*/  IMAD.WIDE.U32 R52, R5, 0x10, R52 ;  /* 0x0000001005347825 */ /* 0x004fc800078e0034 */
[----:B-----5:R-:W-:-:S04]  /*02b0*/  IMAD.WIDE.U32 R50, R5, 0x10, R50 ;  /* 0x0000001005327825 */ /* 0x020fc800078e0032 */
[----:B0-----:R-:W-:-:S07]  /*02c0*/  IMAD.WIDE.U32 R48, R5, 0x10, R48 ;  /* 0x0000001005307825 */ /* 0x001fce00078e0030 */
.L_x_6333:
[----:B01----:R-:W0:Y:S01]  /*02d0*/  LDC.64 R6, c[0x0][0x398] ;  /* 0x0000e600ff067b82 */ /* 0x003e220000000a00 */
[----:B------:R-:W-:Y:S01]  /*02e0*/  HFMA2 R57, -RZ, RZ, 0, 0 ;  /* 0x00000000ff397431 */ /* 0x000fe200000001ff */
[----:B------:R-:W-:Y:S02]  /*02f0*/  SHF.R.S32.HI R5, RZ, 0x1f, R3 ;  /* 0x0000001fff057819 */ /* 0x000fe40000011403 */
[----:B------:R-:W-:Y:S02]  /*0300*/  MOV R56, R16 ;  /* 0x0000001000387202 */ /* 0x000fe40000000f00 */
[C---:B----4-:R-:W-:Y:S02]  /*0310*/  R2UR UR8, R32.reuse ;  /* 0x00000000200872ca */ /* 0x050fe400000e0000 */
        /* <DEDUP_REMOVED lines=10> */
[----:B------:R-:W3:Y:S01]  /*03c0*/  LDG.E.128 R16, desc[UR6][R52.64+-0x400] ;  /* 0xfffc000634107981 */ /* 0x000ee2000c1e1d00 */
[----:B------:R-:W-:-:S03]  /*03d0*/  IADD3 R54, PT, PT, R61, R7, RZ ;  /* 0x000000073d367210 */ /* 0x000fc60007ffe0ff */
[----:B------:R-:W4:Y:S01]  /*03e0*/  LDG.E.128 R28, desc[UR6][R52.64+-0x200] ;  /* 0xfffe0006341c7981 */ /* 0x000f22000c1e1d00 */
        /* <DEDUP_REMOVED lines=26> */
[----:B------:R-:W-:Y:S01]  /*0590*/  BSSY.RECONVERGENT B0, `(.L_x_6309) ;  /* 0x00000ac000007945 */ /* 0x000fe20003800200 */
[----:B------:R-:W-:Y:S02]  /*05a0*/  CS2R R46, SRZ ;  /* 0x00000000002e7805 */ /* 0x000fe4000001ff00 */
[----:B------:R-:W-:Y:S01]  /*05b0*/  CS2R R44, SRZ ;  /* 0x00000000002c7805 */ /* 0x000fe2000001ff00 */
[----:B--2---:R-:W-:Y:S02]  /*05c0*/  HADD2 R8, R12, R8 ;  /* 0x000000080c087230 */ /* 0x004fe40000000000 */
[----:B------:R-:W-:-:S02]  /*05d0*/  HFMA2 R9, R13, 1, 1, R9 ;  /* 0x3c003c000d097831 */ /* 0x000fc40000000009 */
[----:B---3--:R-:W-:Y:S02]  /*05e0*/  HFMA2 R8, R8, 1, 1, R16 ;  /* 0x3c003c0008087831 */ /* 0x008fe40000000010 */
[----:B------:R-:W-:-:S03]  /*05f0*/  HFMA2 R9, R9, 1, 1, R17 ;  /* 0x3c003c0009097831 */ /* 0x000fc60000000011 */
[--C-:B------:R-:W-:Y:S02]  /*0600*/  HADD2.F32 R0, -RZ, R8.reuse.H0_H0 ;  /* 0x20000008ff007230 */ /* 0x100fe40000004100 */
[----:B------:R-:W-:-:S03]  /*0610*/  HADD2.F32 R6, -RZ, R8.H1_H1 ;  /* 0x30000008ff067230 */ /* 0x000fc60000004100 */
[----:B------:R-:W-:Y:S01]  /*0620*/  FADD R13, RZ, R0 ;  /* 0x00000000ff0d7221 */ /* 0x000fe20000000000 */
[----:B------:R-:W-:-:S03]  /*0630*/  HADD2 R10, R14, R10 ;  /* 0x0000000a0e0a7230 */ /* 0x000fc60000000000 */
[----:B------:R-:W-:Y:S01]  /*0640*/  FADD R12, R6, -R13 ;  /* 0x8000000d060c7221 */ /* 0x000fe20000000000 */
[----:B------:R-:W-:-:S03]  /*0650*/  HADD2.F32 R7, -RZ, R9.H0_H0 ;  /* 0x20000009ff077230 */ /* 0x000fc60000004100 */
[--C-:B------:R-:W-:Y:S01]  /*0660*/  FFMA R14, R12, 0.5, R13.reuse ;  /* 0x3f0000000c0e7823 */ /* 0x100fe2000000000d */
[----:B------:R-:W-:Y:S02]  /*0670*/  HFMA2 R10, R10, 1, 1, R18 ;  /* 0x3c003c000a0a7831 */ /* 0x000fe40000000012 */
[----:B------:R-:W-:Y:S01]  /*0680*/  FADD R13, R0, -R13 ;  /* 0x8000000d000d7221 */ /* 0x000fe20000000000 */
[--C-:B------:R-:W-:Y:S01]  /*0690*/  FADD R16, R7, -R14.reuse ;  /* 0x8000000e07107221 */ /* 0x100fe20000000000 */
[----:B------:R-:W-:Y:S02]  /*06a0*/  HADD2.F32 R8, -RZ, R9.H1_H1 ;  /* 0x30000009ff087230 */ /* 0x000fe40000004100 */
[--C-:B------:R-:W-:Y:S01]  /*06b0*/  FADD R9, R6, -R14.reuse ;  /* 0x8000000e06097221 */ /* 0x100fe20000000000 */
[----:B------:R-:W-:Y:S01]  /*06c0*/  FFMA R14, R16, 0.3333333432674407959, R14 ;  /* 0x3eaaaaab100e7823 */ /* 0x000fe2000000000e */
[----:B------:R-:W-:Y:S01]  /*06d0*/  FFMA R13, R0, R13, RZ ;  /* 0x0000000d000d7223 */ /* 0x000fe200000000ff */
[----:B------:R-:W-:-:S02]  /*06e0*/  HFMA2 R11, R15, 1, 1, R11 ;  /* 0x3c003c000f0b7831 */ /* 0x000fc4000000000b */
[--C-:B------:R-:W-:Y:S01]  /*06f0*/  FADD R17, R8, -R14.reuse ;  /* 0x8000000e08117221 */ /* 0x100fe20000000000 */
[----:B------:R-:W-:Y:S01]  /*0700*/  FFMA R13, R12, R9, R13 ;  /* 0x000000090c0d7223 */ /* 0x000fe2000000000d */
[----:B------:R-:W-:Y:S02]  /*0710*/  HADD2.F32 R9, -RZ, R10.H0_H0 ;  /* 0x2000000aff097230 */ /* 0x000fe40000004100 */
[--C-:B------:R-:W-:Y:S01]  /*0720*/  FADD R12, R7, -R14.reuse ;  /* 0x8000000e070c7221 */ /* 0x100fe20000000000 */
[----:B------:R-:W-:Y:S01]  /*0730*/  FFMA R14, R17, 0.25, R14 ;  /* 0x3e800000110e7823 */ /* 0x000fe2000000000e */
[----:B------:R-:W-:-:S03]  /*0740*/  HFMA2 R19, R11, 1, 1, R19 ;  /* 0x3c003c000b137831 */ /* 0x000fc60000000013 */
[----:B------:R-:W-:Y:S01]  /*0750*/  FADD R37, R9, -R14 ;  /* 0x8000000e09257221 */ /* 0x000fe20000000000 */
[----:B------:R-:W-:-:S03]  /*0760*/  HADD2.F32 R10, -RZ, R10.H1_H1 ;  /* 0x3000000aff0a7230 */ /* 0x000fc60000004100 */
[----:B------:R-:W-:Y:S01]  /*0770*/  FFMA R15, R37, 0.20000000298023223877, R14 ;  /* 0x3e4ccccd250f7823 */ /* 0x000fe2000000000e */
[----:B------:R-:W-:Y:S01]  /*0780*/  FFMA R13, R16, R12, R13 ;  /* 0x0000000c100d7223 */ /* 0x000fe2000000000d */
[----:B-----5:R-:W-:Y:S02]  /*0790*/  HFMA2 R20, R24, 1, 1, R20 ;  /* 0x3c003c0018147831 */ /* 0x020fe40000000014 */
[----:B------:R-:W-:Y:S01]  /*07a0*/  FADD R12, R10, -R15 ;  /* 0x8000000f0a0c7221 */ /* 0x000fe20000000000 */
[----:B------:R-:W-:-:S03]  /*07b0*/  HADD2.F32 R34, -RZ, R19.H0_H0 ;  /* 0x20000013ff227230 */ /* 0x000fc60000004100 */
[----:B------:R-:W-:Y:S01]  /*07c0*/  FFMA R16, R12, 0.16666667163372039795, R15 ;  /* 0x3e2aaaab0c107823 */ /* 0x000fe2000000000f */
[----:B------:R-:W-:Y:S01]  /*07d0*/  FADD R14, R8, -R14 ;  /* 0x8000000e080e7221 */ /* 0x000fe20000000000 */
[----:B----4-:R-:W-:Y:S02]  /*07e0*/  HFMA2 R20, R20, 1, 1, R28 ;  /* 0x3c003c0014147831 */ /* 0x010fe4000000001c */
[--C-:B------:R-:W-:Y:S01]  /*07f0*/  FADD R11, R34, -R16.reuse ;  /* 0x80000010220b7221 */ /* 0x100fe20000000000 */
[----:B------:R-:W-:Y:S01]  /*0800*/  FFMA R14, R17, R14, R13 ;  /* 0x0000000e110e7223 */ /* 0x000fe2000000000d */
[----:B------:R-:W-:Y:S02]  /*0810*/  HADD2.F32 R35, -RZ, R19.H1_H1 ;  /* 0x30000013ff237230 */ /* 0x000fe40000004100 */
[----:B------:R-:W-:Y:S01]  /*0820*/  FADD R15, R9, -R15 ;  /* 0x8000000f090f7221 */ /* 0x000fe20000000000 */
[----:B------:R-:W-:-:S03]  /*0830*/  FFMA R13, R11, 0.14285714924335479736, R16 ;  /* 0x3e1249250b0d7823 */ /* 0x000fc60000000010 */
[----:B------:R-:W-:Y:S01]  /*0840*/  FFMA R37, R37, R15, R14 ;  /* 0x0000000f25257223 */ /* 0x000fe2000000000e */
[--C-:B------:R-:W-:Y:S01]  /*0850*/  FADD R14, R35, -R13.reuse ;  /* 0x8000000d230e7221 */ /* 0x100fe20000000000 */
[----:B------:R-:W-:Y:S02]  /*0860*/  HADD2 R21, R25, R21 ;  /* 0x0000001519157230 */ /* 0x000fe40000000000 */
[--C-:B------:R-:W-:Y:S02]  /*0870*/  HADD2.F32 R28, -RZ, R20.reuse.H0_H0 ;  /* 0x20000014ff1c7230 */ /* 0x100fe40000004100 */
[----:B------:R-:W-:Y:S01]  /*0880*/  FFMA R18, R14, 0.125, R13 ;  /* 0x3e0000000e127823 */ /* 0x000fe2000000000d */
[----:B------:R-:W-:Y:S01]  /*0890*/  FADD R16, R10, -R16 ;  /* 0x800000100a107221 */ /* 0x000fe20000000000 */
[----:B------:R-:W-:Y:S02]  /*08a0*/  HFMA2 R21, R21, 1, 1, R29 ;  /* 0x3c003c0015157831 */ /* 0x000fe4000000001d */
[----:B------:R-:W-:Y:S01]  /*08b0*/  FADD R15, -R18, R28 ;  /* 0x0000001c120f7221 */ /* 0x000fe20000000100 */
[----:B------:R-:W-:-:S03]  /*08c0*/  HADD2.F32 R29, -RZ, R20.H1_H1 ;  /* 0x30000014ff1d7230 */ /* 0x000fc60000004100 */
[----:B------:R-:W-:Y:S01]  /*08d0*/  FFMA R17, R15, 0.11111111193895339966, R18 ;  /* 0x3de38e390f117823 */ /* 0x000fe20000000012 */
[----:B------:R-:W-:Y:S01]  /*08e0*/  FFMA R16, R12, R16, R37 ;  /* 0x000000100c107223 */ /* 0x000fe20000000025 */
[----:B------:R-:W-:Y:S02]  /*08f0*/  HFMA2 R22, R26, 1, 1, R22 ;  /* 0x3c003c001a167831 */ /* 0x000fe40000000016 */
[----:B------:R-:W-:Y:S01]  /*0900*/  FADD R12, R29, -R17 ;  /* 0x800000111d0c7221 */ /* 0x000fe20000000000 */
[----:B------:R-:W-:Y:S02]  /*0910*/  HADD2.F32 R36, -RZ, R21.H0_H0 ;  /* 0x20000015ff247230 */ /* 0x000fe40000004100 */
[----:B------:R-:W-:Y:S01]  /*0920*/  FADD R13, R34, -R13 ;  /* 0x8000000d220d7221 */ /* 0x000fe20000000000 */
[----:B------:R-:W-:-:S03]  /*0930*/  FFMA R20, R12, 0.10000000149011611938, R17 ;  /* 0x3dcccccd0c147823 */ /* 0x000fc60000000011 */
[----:B------:R-:W-:Y:S01]  /*0940*/  FFMA R13, R11, R13, R16 ;  /* 0x0000000d0b0d7223 */ /* 0x000fe20000000010 */
[----:B------:R-:W-:Y:S02]  /*0950*/  HFMA2 R22, R22, 1, 1, R30 ;  /* 0x3c003c0016167831 */ /* 0x000fe4000000001e */
[----:B------:R-:W-:Y:S01]  /*0960*/  FADD R11, R36, -R20 ;  /* 0x80000014240b7221 */ /* 0x000fe20000000000 */
[----:B------:R-:W-:Y:S02]  /*0970*/  HADD2.F32 R37, -RZ, R21.H1_H1 ;  /* 0x30000015ff257230 */ /* 0x000fe40000004100 */
[----:B------:R-:W-:Y:S01]  /*0980*/  FADD R18, R35, -R18 ;  /* 0x8000001223127221 */ /* 0x000fe20000000000 */
[----:B------:R-:W-:Y:S01]  /*0990*/  FFMA R16, R11, 0.090909093618392944336, R20 ;  /* 0x3dba2e8c0b107823 */ /* 0x000fe20000000014 */
[----:B------:R-:W-:Y:S02]  /*09a0*/  HFMA2 R23, R27, 1, 1, R23 ;  /* 0x3c003c001b177831 */ /* 0x000fe40000000017 */
[----:B------:R-:W-:Y:S01]  /*09b0*/  FFMA R18, R14, R18, R13 ;  /* 0x000000120e127223 */ /* 0x000fe2000000000d */
[----:B------:R-:W-:Y:S01]  /*09c0*/  FADD R13, R37, -R16 ;  /* 0x80000010250d7221 */ /* 0x000fe20000000000 */
[----:B------:R-:W-:-:S02]  /*09d0*/  HADD2.F32 R30, -RZ, R22.H0_H0 ;  /* 0x20000016ff1e7230 */ /* 0x000fc40000004100 */
[----:B------:R-:W-:Y:S01]  /*09e0*/  FADD R17, R28, -R17 ;  /* 0x800000111c117221 */ /* 0x000fe20000000000 */
[----:B------:R-:W-:-:S03]  /*09f0*/  FFMA R14, R13, 0.083333335816860198975, R16 ;  /* 0x3daaaaab0d0e7823 */ /* 0x000fc60000000010 */
[----:B------:R-:W-:Y:S01]  /*0a00*/  FFMA R17, R15, R17, R18 ;  /* 0x000000110f117223 */ /* 0x000fe20000000012 */
[----:B------:R-:W-:Y:S01]  /*0a10*/  FADD R15, R30, -R14 ;  /* 0x8000000e1e0f7221 */ /* 0x000fe20000000000 */
[----:B------:R-:W-:Y:S02]  /*0a20*/  HADD2 R23, R23, R31 ;  /* 0x0000001f17177230 */ /* 0x000fe40000000000 */
[----:B------:R-:W-:Y:S01]  /*0a30*/  FADD R20, R29, -R20 ;  /* 0x800000141d147221 */ /* 0x000fe20000000000 */
[----:B------:R-:W-:Y:S02]  /*0a40*/  HADD2.F32 R31, -RZ, R22.H1_H1 ;  /* 0x30000016ff1f7230 */ /* 0x000fe40000004100 */
[----:B------:R-:W-:Y:S01]  /*0a50*/  FFMA R18, R15, 0.076923079788684844971, R14 ;  /* 0x3d9d89d90f127823 */ /* 0x000fe2000000000e */
[----:B------:R-:W-:-:S03]  /*0a60*/  FFMA R20, R12, R20, R17 ;  /* 0x000000140c147223 */ /* 0x000fc60000000011 */
[----:B------:R-:W-:Y:S01]  /*0a70*/  FADD R17, R31, -R18 ;  /* 0x800000121f117221 */ /* 0x000fe20000000000 */
[----:B------:R-:W-:Y:S01]  /*0a80*/  FADD R16, R36, -R16 ;  /* 0x8000001024107221 */ /* 0x000fe20000000000 */
[--C-:B------:R-:W-:Y:S02]  /*0a90*/  HADD2.F32 R43, -RZ, R23.reuse.H0_H0 ;  /* 0x20000017ff2b7230 */ /* 0x100fe40000004100 */
[----:B------:R-:W-:Y:S01]  /*0aa0*/  FFMA R12, R17, 0.071428574621677398682, R18 ;  /* 0x3d924925110c7823 */ /* 0x000fe20000000012 */
[----:B------:R-:W-:Y:S01]  /*0ab0*/  FFMA R16, R11, R16, R20 ;  /* 0x000000100b107223 */ /* 0x000fe20000000014 */
[----:B------:R-:W-:Y:S02]  /*0ac0*/  FADD R14, R37, -R14 ;  /* 0x8000000e250e7221 */ /* 0x000fe40000000000 */
[----:B------:R-:W-:Y:S01]  /*0ad0*/  FADD R11, R43, -R12 ;  /* 0x8000000c2b0b7221 */ /* 0x000fe20000000000 */
[----:B------:R-:W-:Y:S01]  /*0ae0*/  FADD R18, R30, -R18 ;  /* 0x800000121e127221 */ /* 0x000fe20000000000 */
[----:B------:R-:W-:Y:S01]  /*0af0*/  FFMA R14, R13, R14, R16 ;  /* 0x0000000e0d0e7223 */ /* 0x000fe20000000010 */
[----:B------:R-:W-:-:S02]  /*0b00*/  HADD2.F32 R42, -RZ, R23.H1_H1 ;  /* 0x30000017ff2a7230 */ /* 0x000fc40000004100 */
[--C-:B------:R-:W-:Y:S01]  /*0b10*/  FFMA R58, R11, 0.066666670143604278564, R12.reuse ;  /* 0x3d8888890b3a7823 */ /* 0x100fe2000000000c */
[----:B------:R-:W-:Y:S01]  /*0b20*/  FADD R12, R31, -R12 ;  /* 0x8000000c1f0c7221 */ /* 0x000fe20000000000 */
[----:B------:R-:W-:Y:S02]  /*0b30*/  FFMA R14, R15, R18, R14 ;  /* 0x000000120f0e7223 */ /* 0x000fe4000000000e */
[--C-:B------:R-:W-:Y:S01]  /*0b40*/  FADD R55, R42, -R58.reuse ;  /* 0x8000003a2a377221 */ /* 0x100fe20000000000 */
[----:B------:R-:W-:Y:S01]  /*0b50*/  FADD R13, R43, -R58 ;  /* 0x8000003a2b0d7221 */ /* 0x000fe20000000000 */
[----:B------:R-:W-:Y:S02]  /*0b60*/  FFMA R12, R17, R12, R14 ;  /* 0x0000000c110c7223 */ /* 0x000fe4000000000e */
[----:B------:R-:W-:Y:S02]  /*0b70*/  FFMA R58, R55, 0.0625, R58 ;  /* 0x3d800000373a7823 */ /* 0x000fe4000000003a */
        /* <DEDUP_REMOVED lines=28> */
[----:B--2---:R-:W-:-:S02]  /*0d40*/  HFMA2 R12, R16, 1, 1, R20 ;  /* 0x3c003c00100c7831 */ /* 0x004fc40000000014 */
[----:B------:R-:W-:Y:S02]  /*0d50*/  HFMA2 R17, R17, 1, 1, R21 ;  /* 0x3c003c0011117831 */ /* 0x000fe40000000015 */
[----:B------:R-:W-:Y:S02]  /*0d60*/  HFMA2 R13, R18, 1, 1, R22 ;  /* 0x3c003c00120d7831 */ /* 0x000fe40000000016 */
[----:B------:R-:W-:Y:S02]  /*0d70*/  HFMA2 R19, R19, 1, 1, R23 ;  /* 0x3c003c0013137831 */ /* 0x000fe40000000017 */
[----:B---3--:R-:W-:Y:S02]  /*0d80*/  HADD2 R12, R12, R24 ;  /* 0x000000180c0c7230 */ /* 0x008fe40000000000 */
[----:B------:R-:W-:Y:S02]  /*0d90*/  HFMA2 R17, R17, 1, 1, R25 ;  /* 0x3c003c0011117831 */ /* 0x000fe40000000019 */
[----:B------:R-:W-:-:S02]  /*0da0*/  HFMA2 R14, R13, 1, 1, R26 ;  /* 0x3c003c000d0e7831 */ /* 0x000fc4000000001a */
[--C-:B------:R-:W-:Y:S02]  /*0db0*/  HADD2.F32 R45, -RZ, R12.reuse.H0_H0 ;  /* 0x2000000cff2d7230 */ /* 0x100fe40000004100 */
[----:B------:R-:W-:Y:S02]  /*0dc0*/  HADD2 R19, R19, R27 ;  /* 0x0000001b13137230 */ /* 0x000fe40000000000 */
[----:B------:R-:W-:Y:S02]  /*0dd0*/  HADD2.F32 R24, -RZ, R12.H1_H1 ;  /* 0x3000000cff187230 */ /* 0x000fe40000004100 */
[----:B------:R-:W-:Y:S01]  /*0de0*/  FADD R15, -R58, R45 ;  /* 0x0000002d3a0f7221 */ /* 0x000fe20000000100 */
[--C-:B------:R-:W-:Y:S02]  /*0df0*/  HADD2.F32 R25, -RZ, R17.reuse.H0_H0 ;  /* 0x20000011ff197230 */ /* 0x100fe40000004100 */
[----:B------:R-:W-:Y:S02]  /*0e00*/  HADD2.F32 R44, -RZ, R17.H1_H1 ;  /* 0x30000011ff2c7230 */ /* 0x000fe40000004100 */
[----:B------:R-:W-:Y:S01]  /*0e10*/  FFMA R58, R15, 0.058823529630899429321, R58 ;  /* 0x3d70f0f10f3a7823 */ /* 0x000fe2000000003a */
[----:B------:R-:W-:-:S02]  /*0e20*/  HADD2.F32 R26, -RZ, R14.H0_H0 ;  /* 0x2000000eff1a7230 */ /* 0x000fc40000004100 */
[----:B------:R-:W-:Y:S02]  /*0e30*/  HADD2.F32 R27, -RZ, R14.H1_H1 ;  /* 0x3000000eff1b7230 */ /* 0x000fe40000004100 */
[--C-:B------:R-:W-:Y:S01]  /*0e40*/  FADD R39, R24, -R58.reuse ;  /* 0x8000003a18277221 */ /* 0x100fe20000000000 */
[--C-:B------:R-:W-:Y:S02]  /*0e50*/  HADD2.F32 R46, -RZ, R19.reuse.H0_H0 ;  /* 0x20000013ff2e7230 */ /* 0x100fe40000004100 */
[----:B------:R-:W-:Y:S02]  /*0e60*/  HADD2.F32 R47, -RZ, R19.H1_H1 ;  /* 0x30000013ff2f7230 */ /* 0x000fe40000004100 */
[--C-:B------:R-:W-:Y:S01]  /*0e70*/  FFMA R16, R39, 0.055555555969476699829, R58.reuse ;  /* 0x3d638e3927107823 */ /* 0x100fe2000000003a */
[----:B------:R-:W-:-:S03]  /*0e80*/  FADD R58, R45, -R58 ;  /* 0x8000003a2d3a7221 */ /* 0x000fc60000000000 */
[----:B------:R-:W-:Y:S01]  /*0e90*/  FADD R11, R25, -R16 ;  /* 0x80000010190b7221 */ /* 0x000fe20000000000 */
[----:B------:R-:W-:-:S03]  /*0ea0*/  FFMA R58, R15, R58, R55 ;  /* 0x0000003a0f3a7223 */ /* 0x000fc60000000037 */
[--C-:B------:R-:W-:Y:S01]  /*0eb0*/  FFMA R17, R11, 0.052631579339504241943, R16.reuse ;  /* 0x3d5794360b117823 */ /* 0x100fe20000000010 */
[----:B------:R-:W-:-:S03]  /*0ec0*/  FADD R16, R24, -R16 ;  /* 0x8000001018107221 */ /* 0x000fc60000000000 */
[----:B------:R-:W-:Y:S01]  /*0ed0*/  FADD R12, R44, -R17 ;  /* 0x800000112c0c7221 */ /* 0x000fe20000000000 */
[----:B------:R-:W-:-:S03]  /*0ee0*/  FFMA R16, R39, R16, R58 ;  /* 0x0000001027107223 */ /* 0x000fc6000000003a */
[--C-:B------:R-:W-:Y:S01]  /*0ef0*/  FFMA R18, R12, 0.050000000745058059692, R17.reuse ;  /* 0x3d4ccccd0c127823 */ /* 0x100fe20000000011 */
[----:B------:R-:W-:-:S03]  /*0f00*/  FADD R17, R25, -R17 ;  /* 0x8000001119117221 */ /* 0x000fc60000000000 */
[----:B------:R-:W-:Y:S01]  /*0f10*/  FADD R13, R26, -R18 ;  /* 0x800000121a0d7221 */ /* 0x000fe20000000000 */
[----:B------:R-:W-:Y:S01]  /*0f20*/  FFMA R17, R11, R17, R16 ;  /* 0x000000110b117223 */ /* 0x000fe20000000010 */
[----:B------:R-:W-:Y:S02]  /*0f30*/  MOV R16, 0x41c00000 ;  /* 0x41c0000000107802 */ /* 0x000fe40000000f00 */
[--C-:B------:R-:W-:Y:S01]  /*0f40*/  FFMA R14, R13, 0.047619048506021499634, R18.reuse ;  /* 0x3d430c310d0e7823 */ /* 0x100fe20000000012 */
[----:B------:R-:W-:-:S03]  /*0f50*/  FADD R18, R44, -R18 ;  /* 0x800000122c127221 */ /* 0x000fc60000000000 */
[----:B------:R-:W-:Y:S01]  /*0f60*/  FADD R15, R27, -R14 ;  /* 0x8000000e1b0f7221 */ /* 0x000fe20000000000 */
[----:B------:R-:W-:-:S03]  /*0f70*/  FFMA R18, R12, R18, R17 ;  /* 0x000000120c127223 */ /* 0x000fc60000000011 */
[--C-:B------:R-:W-:Y:S01]  /*0f80*/  FFMA R11, R15, 0.045454546809196472168, R14.reuse ;  /* 0x3d3a2e8c0f0b7823 */ /* 0x100fe2000000000e */
[----:B------:R-:W-:-:S03]  /*0f90*/  FADD R14, R26, -R14 ;  /* 0x8000000e1a0e7221 */ /* 0x000fc60000000000 */
[----:B------:R-:W-:Y:S01]  /*0fa0*/  FADD R12, R46, -R11 ;  /* 0x8000000b2e0c7221 */ /* 0x000fe20000000000 */
[----:B------:R-:W-:-:S03]  /*0fb0*/  FFMA R14, R13, R14, R18 ;  /* 0x0000000e0d0e7223 */ /* 0x000fc60000000012 */
[--C-:B------:R-:W-:Y:S01]  /*0fc0*/  FFMA R58, R12, 0.043478261679410934448, R11.reuse ;  /* 0x3d3216430c3a7823 */ /* 0x100fe2000000000b */
[----:B------:R-:W-:-:S03]  /*0fd0*/  FADD R11, R27, -R11 ;  /* 0x8000000b1b0b7221 */ /* 0x000fc60000000000 */
[----:B------:R-:W-:Y:S01]  /*0fe0*/  FADD R55, R47, -R58 ;  /* 0x8000003a2f377221 */ /* 0x000fe20000000000 */
[----:B------:R-:W-:Y:S01]  /*0ff0*/  FFMA R11, R15, R11, R14 ;  /* 0x0000000b0f0b7223 */ /* 0x000fe2000000000e */
[--C-:B------:R-:W-:Y:S02]  /*1000*/  FADD R13, R46, -R58.reuse ;  /* 0x8000003a2e0d7221 */ /* 0x100fe40000000000 */
[----:B------:R-:W-:Y:S02]  /*1010*/  FFMA R58, R55, 0.041666667908430099487, R58 ;  /* 0x3d2aaaab373a7823 */ /* 0x000fe4000000003a */
[----:B------:R-:W-:Y:S02]  /*1020*/  FFMA R11, R12, R13, R11 ;  /* 0x0000000d0c0b7223 */ /* 0x000fe4000000000b */
[----:B------:R-:W-:-:S04]  /*1030*/  FADD R12, R47, -R58 ;  /* 0x8000003a2f0c7221 */ /* 0x000fc80000000000 */
[----:B------:R-:W-:-:S07]  /*1040*/  FFMA R55, R55, R12, R11 ;  /* 0x0000000c37377223 */ /* 0x000fce000000000b */
.L_x_6310:
[----:B------:R-:W-:Y:S05]  /*1050*/  BSYNC.RECONVERGENT B0 ;  /* 0x0000000000007941 */ /* 0x000fea0003800200 */
.L_x_6309:
[----:B------:R-:W-:-:S03]  /*1060*/  UMOV UR4, 0xffffffff ;  /* 0xffffffff00047882 */ /* 0x000fc60000000000 */
[----:B------:R-:W-:Y:S05]  /*1070*/  BRA.DIV UR4, `(.L_x_6311) ;  /* 0x0000001204a07947 */ /* 0x000fea000b800000 */
[----:B------:R0:W1:Y:S04]  /*1080*/  SHFL.DOWN PT, R17, R58, 0x10, 0x1f ;  /* 0x0a001f003a117f89 */ /* 0x00006800000e0000 */
[----:B------:R0:W2:Y:S04]  /*1090*/  SHFL.DOWN PT, R18, R55, 0x10, 0x1f ;  /* 0x0a001f0037127f89 */ /* 0x0000a800000e0000 */
[----:B------:R0:W3:Y:S02]  /*10a0*/  SHFL.DOWN PT, R14, R16, 0x10, 0x1f ;  /* 0x0a001f00100e7f89 */ /* 0x0000e400000e0000 */
.L_x_6338:
        /* <DEDUP_REMOVED lines=17> */
.L_x_6313:
[----:B------:R-:W-:Y:S05]  /*11c0*/  BSYNC.RECONVERGENT B0 ;  /* 0x0000000000007941 */ /* 0x000fea0003800200 */
.L_x_6312:
[----:B------:R-:W-:-:S03]  /*11d0*/  UMOV UR4, 0xffffffff ;  /* 0xffffffff00047882 */ /* 0x000fc60000000000 */
[----:B------:R-:W-:Y:S05]  /*11e0*/  BRA.DIV UR4, `(.L_x_6314) ;  /* 0x0000001204a07947 */ /* 0x000fea000b800000 */
[----:B-1----:R1:W3:Y:S04]  /*11f0*/  SHFL.DOWN PT, R17, R58, 0x8, 0x1f ;  /* 0x09001f003a117f89 */ /* 0x0022e800000e0000 */
[----:B--2---:R1:W2:Y:S04]  /*1200*/  SHFL.DOWN PT, R18, R55, 0x8, 0x1f ;  /* 0x09001f0037127f89 */ /* 0x0042a800000e0000 */
[----:B------:R1:W4:Y:S02]  /*1210*/  SHFL.DOWN PT, R14, R16, 0x8, 0x1f ;  /* 0x09001f00100e7f89 */ /* 0x00032400000e0000 */
.L_x_6343:
        /* <DEDUP_REMOVED lines=17> */
.L_x_6316:
[----:B------:R-:W-:Y:S05]  /*1330*/  BSYNC.RECONVERGENT B0 ;  /* 0x0000000000007941 */ /* 0x000fea0003800200 */
.L_x_6315:
[----:B------:R-:W-:-:S03]  /*1340*/  UMOV UR4, 0xffffffff ;  /* 0xffffffff00047882 */ /* 0x000fc60000000000 */
[----:B------:R-:W-:Y:S05]  /*1350*/  BRA.DIV UR4, `(.L_x_6317) ;  /* 0x0000001204a07947 */ /* 0x000fea000b800000 */
[----:B---3--:R3:W4:Y:S04]  /*1360*/  SHFL.DOWN PT, R17, R58, 0x4, 0x1f ;  /* 0x08801f003a117f89 */ /* 0x00872800000e0000 */
[----:B--2---:R3:W2:Y:S04]  /*1370*/  SHFL.DOWN PT, R18, R55, 0x4, 0x1f ;  /* 0x08801f0037127f89 */ /* 0x0046a800000e0000 */
[----:B------:R3:W0:Y:S02]  /*1380*/  SHFL.DOWN PT, R14, R16, 0x4, 0x1f ;  /* 0x08801f00100e7f89 */ /* 0x00062400000e0000 */
.L_x_6348:
        /* <DEDUP_REMOVED lines=17> */
.L_x_6319:
[----:B------:R-:W-:Y:S05]  /*14a0*/  BSYNC.RECONVERGENT B0 ;  /* 0x0000000000007941 */ /* 0x000fea0003800200 */
.L_x_6318:
[----:B------:R-:W-:-:S03]  /*14b0*/  UMOV UR4, 0xffffffff ;  /* 0xffffffff00047882 */ /* 0x000fc60000000000 */
[----:B------:R-:W-:Y:S05]  /*14c0*/  BRA.DIV UR4, `(.L_x_6320) ;  /* 0x0000001204a07947 */ /* 0x000fea000b800000 */
[----:B----4-:R0:W4:Y:S04]  /*14d0*/  SHFL.DOWN PT, R17, R58, 0x2, 0x1f ;  /* 0x08401f003a117f89 */ /* 0x01012800000e0000 */
[----:B--2---:R0:W2:Y:S04]  /*14e0*/  SHFL.DOWN PT, R18, R55, 0x2, 0x1f ;  /* 0x08401f0037127f89 */ /* 0x0040a800000e0000 */
[----:B------:R0:W0:Y:S02]  /*14f0*/  SHFL.DOWN PT, R14, R16, 0x2, 0x1f ;  /* 0x08401f00100e7f89 */ /* 0x00002400000e0000 */
.L_x_6353:
        /* <DEDUP_REMOVED lines=17> */
.L_x_6322:
[----:B------:R-:W-:Y:S05]  /*1610*/  BSYNC.RECONVERGENT B0 ;  /* 0x0000000000007941 */ /* 0x000fea0003800200 */
.L_x_6321:
[----:B------:R-:W-:-:S03]  /*1620*/  UMOV UR4, 0xffffffff ;  /* 0xffffffff00047882 */ /* 0x000fc60000000000 */
[----:B------:R-:W-:Y:S05]  /*1630*/  BRA.DIV UR4, `(.L_x_6323) ;  /* 0x0000001204a07947 */ /* 0x000fea000b800000 */
[----:B----4-:R0:W4:Y:S04]  /*1640*/  SHFL.DOWN PT, R17, R58, 0x1, 0x1f ;  /* 0x08201f003a117f89 */ /* 0x01012800000e0000 */
[----:B--2---:R0:W2:Y:S04]  /*1650*/  SHFL.DOWN PT, R18, R55, 0x1, 0x1f ;  /* 0x08201f0037127f89 */ /* 0x0040a800000e0000 */
[----:B------:R0:W0:Y:S02]  /*1660*/  SHFL.DOWN PT, R14, R16, 0x1, 0x1f ;  /* 0x08201f00100e7f89 */ /* 0x00002400000e0000 */
.L_x_6358:
        /* <DEDUP_REMOVED lines=17> */
.L_x_6325:
[----:B------:R-:W-:Y:S05]  /*1780*/  BSYNC.RECONVERGENT B0 ;  /* 0x0000000000007941 */ /* 0x000fea0003800200 */
.L_x_6324:
[----:B------:R-:W-:-:S03]  /*1790*/  UMOV UR4, 0xffffffff ;  /* 0xffffffff00047882 */ /* 0x000fc60000000000 */
[----:B------:R-:W-:Y:S05]  /*17a0*/  BRA.DIV UR4, `(.L_x_6326) ;  /* 0x0000001204a07947 */ /* 0x000fea000b800000 */
[----:B------:R0:W0:Y:S04]  /*17b0*/  SHFL.IDX PT, R39, R58, RZ, 0x1f ;  /* 0x00001fff3a277589 */ /* 0x00002800000e0000 */
[----:B-1-3--:R-:W1:Y:S04]  /*17c0*/  SHFL.IDX PT, R55, R55, RZ, 0x1f ;  /* 0x00001fff37377589 */ /* 0x00ae6800000e0000 */
[----:B------:R3:W0:Y:S02]  /*17d0*/  SHFL.IDX PT, R14, R16, RZ, 0x1f ;  /* 0x00001fff100e7589 */ /* 0x00062400000e0000 */
.L_x_6363:
        /* <DEDUP_REMOVED lines=28> */
.L_x_6327:
[----:B------:R0:W1:Y:S02]  /*19a0*/  MUFU.RSQ R14, R12 ;  /* 0x0000000c000e7308 */ /* 0x0000640000001400 */
.L_x_6328:
        /* <DEDUP_REMOVED lines=11> */
[C---:B----4-:R-:W-:Y:S02]  /*1a60*/  IADD3.X R17, PT, PT, R11.reuse, UR41, RZ, P1, !PT ;  /* 0x000000290b117c10 */ /* 0x050fe40008ffe4ff */
[----:B------:R-:W-:-:S03]  /*1a70*/  IADD3.X R13, PT, PT, R11, UR43, RZ, P2, !PT ;  /* 0x0000002b0b0d7c10 */ /* 0x000fc600097fe4ff */
[----:B------:R0:W-:Y:S04]  /*1a80*/  STG.E desc[UR4][R16.64], R39 ;  /* 0x0000002710007986 */ /* 0x0001e8000c101904 */
[----:B-1----:R0:W-:Y:S02]  /*1a90*/  STG.E desc[UR6][R12.64], R14 ;  /* 0x0000000e0c007986 */ /* 0x0021e4000c101906 */
.L_x_6330:
[----:B------:R-:W-:Y:S05]  /*1aa0*/  BSYNC.RECONVERGENT B0 ;  /* 0x0000000000007941 */ /* 0x000fea0003800200 */
.L_x_6329:
[C---:B------:R-:W-:Y:S01]  /*1ab0*/  R2UR UR4, R32.reuse ;  /* 0x00000000200472ca */ /* 0x040fe200000e0000 */
[----:B0-----:R-:W0:Y:S01]  /*1ac0*/  LDC.64 R12, c[0x0][0x3a8] ;  /* 0x0000ea00ff0c7b82 */ /* 0x001e220000000a00 */
[C---:B------:R-:W-:Y:S02]  /*1ad0*/  R2UR UR5, R33.reuse ;  /* 0x00000000210572ca */ /* 0x040fe400000e0000 */
[----:B------:R-:W-:Y:S02]  /*1ae0*/  R2UR UR6, R32 ;  /* 0x00000000200672ca */ /* 0x000fe400000e0000 */
[----:B------:R-:W-:-:S09]  /*1af0*/  R2UR UR7, R33 ;  /* 0x00000000210772ca */ /* 0x000fd200000e0000 */
[----:B--234-:R-:W2:Y:S04]  /*1b00*/  LDG.E.128 R16, desc[UR4][R50.64+-0x400] ;  /* 0xfffc000432107981 */ /* 0x01cea8000c1e1d00 */
[----:B------:R-:W2:Y:S01]  /*1b10*/  LDG.E.128 R20, desc[UR6][R48.64+-0x400] ;  /* 0xfffc000630147981 */ /* 0x000ea2000c1e1d00 */
[--C-:B------:R-:W-:Y:S01]  /*1b20*/  FADD R11, R0, -R39.reuse ;  /* 0x80000027000b7221 */ /* 0x100fe20000000000 */
[--C-:B------:R-:W-:Y:S01]  /*1b30*/  FADD R15, R6, -R39.reuse ;  /* 0x80000027060f7221 */ /* 0x100fe20000000000 */
[--C-:B------:R-:W-:Y:S01]  /*1b40*/  FADD R7, R7, -R39.reuse ;  /* 0x8000002707077221 */ /* 0x100fe20000000000 */
[----:B------:R-:W-:Y:S01]  /*1b50*/  FADD R35, R35, -R39 ;  /* 0x8000002723237221 */ /* 0x000fe20000000000 */
[-C--:B-1----:R-:W-:Y:S01]  /*1b60*/  FMUL R11, R11, R14.reuse ;  /* 0x0000000e0b0b7220 */ /* 0x082fe20000400000 */
[-C--:B------:R-:W-:Y:S01]  /*1b70*/  FMUL R0, R15, R14.reuse ;  /* 0x0000000e0f007220 */ /* 0x080fe20000400000 */
[----:B------:R-:W-:Y:S01]  /*1b80*/  FMUL R7, R7, R14 ;  /* 0x0000000e07077220 */ /* 0x000fe20000400000 */
[----:B0-----:R-:W-:-:S02]  /*1b90*/  IMAD R6, R5, R12, RZ ;  /* 0x0000000c05067224 */ /* 0x001fc400078e02ff */
[----:B------:R-:W-:Y:S01]  /*1ba0*/  FADD R9, R9, -R39 ;  /* 0x8000002709097221 */ /* 0x000fe20000000000 */
[----:B------:R-:W-:Y:S01]  /*1bb0*/  IMAD.WIDE.U32 R56, R3, R12, R56 ;  /* 0x0000000c03387225 */ /* 0x000fe200078e0038 */
[----:B------:R-:W-:-:S03]  /*1bc0*/  F2FP.F16.F32.PACK_AB R0, R0, R11 ;  /* 0x0000000b0000723e */ /* 0x000fc600000000ff */
[--C-:B------:R-:W-:Y:S01]  /*1bd0*/  FADD R11, R8, -R39.reuse ;  /* 0x80000027080b7221 */ /* 0x100fe20000000000 */
[-C--:B------:R-:W-:Y:S01]  /*1be0*/  FMUL R9, R9, R14.reuse ;  /* 0x0000000e09097220 */ /* 0x080fe20000400000 */
[----:B------:R-:W-:Y:S02]  /*1bf0*/  IMAD R15, R3, R13, R6 ;  /* 0x0000000d030f7224 */ /* 0x000fe400078e0206 */
[--C-:B------:R-:W-:Y:S01]  /*1c00*/  FADD R13, R34, -R39.reuse ;  /* 0x80000027220d7221 */ /* 0x100fe20000000000 */
[----:B------:R-:W-:Y:S02]  /*1c10*/  R2UR UR8, R32 ;  /* 0x00000000200872ca */ /* 0x000fe400000e0000 */
[----:B------:R-:W-:Y:S01]  /*1c20*/  R2UR UR9, R33 ;  /* 0x00000000210972ca */ /* 0x000fe200000e0000 */
[-C--:B------:R-:W-:Y:S01]  /*1c30*/  FMUL R13, R13, R14.reuse ;  /* 0x0000000e0d0d7220 */ /* 0x080fe20000400000 */
[----:B--2---:R-:W-:Y:S02]  /*1c40*/  HFMA2 R16, R0, R16, R20 ;  /* 0x0000001000107231 */ /* 0x004fe40000000014 */
[-C--:B------:R-:W-:Y:S01]  /*1c50*/  FMUL R0, R11, R14.reuse ;  /* 0x0000000e0b007220 */ /* 0x080fe20000400000 */
[----:B------:R-:W-:Y:S01]  /*1c60*/  FADD R11, R10, -R39 ;  /* 0x800000270a0b7221 */ /* 0x000fe20000000000 */
[----:B------:R-:W-:-:S03]  /*1c70*/  FMUL R10, R35, R14 ;  /* 0x0000000e230a7220 */ /* 0x000fc60000400000 */
[----:B------:R-:W-:Y:S01]  /*1c80*/  F2FP.F16.F32.PACK_AB R5, R0, R7 ;  /* 0x000000070005723e */ /* 0x000fe200000000ff */
[----:B------:R-:W-:Y:S01]  /*1c90*/  FMUL R8, R11, R14 ;  /* 0x0000000e0b087220 */ /* 0x000fe20000400000 */
[----:B------:R-:W0:Y:S01]  /*1ca0*/  LDC.64 R6, c[0x0][0x3a0] ;  /* 0x0000e800ff067b82 */ /* 0x000e220000000a00 */
[----:B------:R-:W-:Y:S02]  /*1cb0*/  IADD3 R0, PT, PT, R57, R15, RZ ;  /* 0x0000000f39007210 */ /* 0x000fe40007ffe0ff */
[----:B------:R-:W-:Y:S01]  /*1cc0*/  F2FP.F16.F32.PACK_AB R10, R10, R13 ;  /* 0x0000000d0a0a723e */ /* 0x000fe200000000ff */
[----:B------:R-:W-:Y:S01]  /*1cd0*/  HFMA2 R17, R5, R17, R21 ;  /* 0x0000001105117231 */ /* 0x000fe20000000015 */
[----:B------:R-:W-:Y:S02]  /*1ce0*/  SHF.R.S32.HI R11, RZ, 0x1f, R0 ;  /* 0x0000001fff0b7819 */ /* 0x000fe40000011400 */
[----:B------:R-:W-:Y:S01]  /*1cf0*/  F2FP.F16.F32.PACK_AB R9, R8, R9 ;  /* 0x000000090809723e */ /* 0x000fe200000000ff */
[----:B------:R-:W-:Y:S01]  /*1d00*/  HFMA2 R19, R10, R19, R23 ;  /* 0x000000130a137231 */ /* 0x000fe20000000017 */
[----:B------:R-:W-:-:S04]  /*1d10*/  LEA.HI R11, P1, R11, R56, RZ, 0x3 ;  /* 0x000000380b0b7211 */ /* 0x000fc800078318ff */
[----:B------:R-:W-:Y:S01]  /*1d20*/  SHF.L.U32 R13, R11, 0x1, RZ ;  /* 0x000000010b0d7819 */ /* 0x000fe200000006ff */
[----:B------:R-:W-:Y:S01]  /*1d30*/  HFMA2 R18, R9, R18, R22 ;  /* 0x0000001209127231 */ /* 0x000fe20000000016 */
[----:B------:R-:W-:Y:S02]  /*1d40*/  IADD3.X R8, PT, PT, RZ, R0, RZ, P1, !PT ;  /* 0x00000000ff087210 */ /* 0x000fe40000ffe4ff */
[----:B------:R-:W-:Y:S02]  /*1d50*/  LOP3.LUT R13, R13, 0xfffffff0, RZ, 0xc0, !PT ;  /* 0xfffffff00d0d7812 */ /* 0x000fe400078ec0ff */
[----:B------:R-:W-:Y:S02]  /*1d60*/  SHF.L.U64.HI R8, R11, 0x1, R8 ;  /* 0x000000010b087819 */ /* 0x000fe40000010208 */
        /* <DEDUP_REMOVED lines=12> */
[----:B------:R-:W-:Y:S01]  /*1e30*/  FADD R37, R37, -R39 ;  /* 0x8000002725257221 */ /* 0x000fe20000000000 */
[----:B------:R-:W-:Y:S01]  /*1e40*/  SHF.R.S32.HI R29, RZ, 0x1f, R35 ;  /* 0x0000001fff1d7819 */ /* 0x000fe20000011423 */
[--C-:B0-----:R-:W-:Y:S01]  /*1e50*/  FADD R13, R36, -R39.reuse ;  /* 0x80000027240d7221 */ /* 0x101fe20000000000 */
[----:B------:R-:W-:Y:S01]  /*1e60*/  FMUL R5, R5, R14 ;  /* 0x0000000e05057220 */ /* 0x000fe20000400000 */
        /* <DEDUP_REMOVED lines=9> */
[-C--:B------:R-:W-:Y:S01]  /*1f00*/  FMUL R18, R17, R14.reuse ;  /* 0x0000000e11127220 */ /* 0x080fe20000400000 */
[----:B------:R-:W-:Y:S01]  /*1f10*/  F2FP.F16.F32.PACK_AB R5, R28, R5 ;  /* 0x000000051c05723e */ /* 0x000fe200000000ff */
[C---:B------:R-:W-:Y:S01]  /*1f20*/  FADD R45, -R39.reuse, R45 ;  /* 0x0000002d272d7221 */ /* 0x040fe20000000100 */
[----:B------:R-:W-:Y:S01]  /*1f30*/  IADD3.X R28, PT, PT, RZ, R35, RZ, P1, !PT ;  /* 0x00000023ff1c7210 */ /* 0x000fe20000ffe4ff */
[----:B------:R-:W-:Y:S01]  /*1f40*/  FADD R25, -R39, R25 ;  /* 0x0000001927197221 */ /* 0x000fe20000000100 */
[----:B------:R-:W-:Y:S01]  /*1f50*/  LOP3.LUT R17, R19, 0xfffffff0, RZ, 0xc0, !PT ;  /* 0xfffffff013117812 */ /* 0x000fe200078ec0ff */
[C---:B------:R-:W-:Y:S01]  /*1f60*/  FADD R27, -R39.reuse, R27 ;  /* 0x0000001b271b7221 */ /* 0x040fe20000000100 */
[----:B------:R-:W-:Y:S01]  /*1f70*/  F2FP.F16.F32.PACK_AB R15, R16, R15 ;  /* 0x0000000f100f723e */ /* 0x000fe200000000ff */
[----:B------:R-:W-:Y:S01]  /*1f80*/  FADD R19, -R39, R46 ;  /* 0x0000002e27137221 */ /* 0x000fe20000000100 */
[----:B------:R-:W-:Y:S01]  /*1f90*/  F2FP.F16.F32.PACK_AB R13, R12, R13 ;  /* 0x0000000d0c0d723e */ /* 0x000fe200000000ff */
[----:B------:R-:W-:Y:S01]  /*1fa0*/  BSSY.RECONVERGENT B0, `(.L_x_6331) ;  /* 0x0000031000007945 */ /* 0x000fe20003800200 */
[----:B------:R-:W-:Y:S01]  /*1fb0*/  F2FP.F16.F32.PACK_AB R18, R18, R43 ;  /* 0x0000002b1212723e */ /* 0x000fe200000000ff */
[-C--:B------:R-:W-:Y:S01]  /*1fc0*/  FMUL R45, R45, R14.reuse ;  /* 0x0000000e2d2d7220 */ /* 0x080fe20000400000 */
[----:B------:R-:W-:Y:S01]  /*1fd0*/  SHF.L.U64.HI R28, R29, 0x1, R28 ;  /* 0x000000011d1c7819 */ /* 0x000fe2000001021c */
[----:B------:R-:W-:Y:S01]  /*1fe0*/  FMUL R25, R25, R14 ;  /* 0x0000000e19197220 */ /* 0x000fe20000400000 */
[----:B------:R-:W-:Y:S01]  /*1ff0*/  IADD3 R12, P1, PT, R17, R6, RZ ;  /* 0x00000006110c7210 */ /* 0x000fe20007f3e0ff */
[----:B------:R-:W-:Y:S01]  /*2000*/  FADD R17, -R39, R26 ;  /* 0x0000001a27117221 */ /* 0x000fe20000000100 */
[----:B------:R-:W-:Y:S01]  /*2010*/  FMUL R19, R19, R14 ;  /* 0x0000000e13137220 */ /* 0x000fe20000400000 */
[----:B------:R-:W-:Y:S01]  /*2020*/  SHF.L.U32 R16, R2, 0x3, RZ ;  /* 0x0000000302107819 */ /* 0x000fe200000006ff */
[----:B--2---:R-:W-:-:S02]  /*2030*/  HFMA2 R8, R5, R8, R20 ;  /* 0x0000000805087231 */ /* 0x004fc40000000014 */
[----:B------:R-:W-:Y:S02]  /*2040*/  HFMA2 R9, R13, R9, R21 ;  /* 0x000000090d097231 */ /* 0x000fe40000000015 */
[----:B------:R-:W-:Y:S01]  /*2050*/  HFMA2 R10, R15, R10, R22 ;  /* 0x0000000a0f0a7231 */ /* 0x000fe20000000016 */
[----:B------:R-:W-:Y:S01]  /*2060*/  IADD3.X R13, PT, PT, R28, R7, RZ, P1, !PT ;  /* 0x000000071c0d7210 */ /* 0x000fe20000ffe4ff */
[----:B------:R-:W-:Y:S02]  /*2070*/  HFMA2 R11, R18, R11, R23 ;  /* 0x0000000b120b7231 */ /* 0x000fe40000000017 */
[C---:B------:R-:W-:Y:S01]  /*2080*/  FADD R5, -R39.reuse, R24 ;  /* 0x0000001827057221 */ /* 0x040fe20000000100 */
[C---:B------:R-:W-:Y:S01]  /*2090*/  FADD R15, -R39.reuse, R44 ;  /* 0x0000002c270f7221 */ /* 0x040fe20000000100 */
[----:B------:R-:W-:Y:S01]  /*20a0*/  FADD R39, -R39, R47 ;  /* 0x0000002f27277221 */ /* 0x000fe20000000100 */
[-C--:B------:R-:W-:Y:S01]  /*20b0*/  FMUL R21, R17, R14.reuse ;  /* 0x0000000e11157220 */ /* 0x080fe20000400000 */
[----:B------:R0:W-:Y:S01]  /*20c0*/  STG.E.128 desc[UR4][R12.64], R8 ;  /* 0x000000080c007986 */ /* 0x0001e2000c101d04 */
        /* <DEDUP_REMOVED lines=19> */
[----:B------:R-:W-:Y:S02]  /*2200*/  F2FP.F16.F32.PACK_AB R0, R18, R45 ;  /* 0x0000002d1200723e */ /* 0x000fe400000000ff */
[----:B------:R-:W-:-:S02]  /*2210*/  F2FP.F16.F32.PACK_AB R17, R24, R21 ;  /* 0x000000151811723e */ /* 0x000fc400000000ff */
[----:B------:R-:W-:Y:S02]  /*2220*/  IADD3 R6, P1, PT, R5, R6, RZ ;  /* 0x0000000605067210 */ /* 0x000fe40007f3e0ff */
[----:B------:R-:W-:Y:S02]  /*2230*/  F2FP.F16.F32.PACK_AB R5, R22, R25 ;  /* 0x000000191605723e */ /* 0x000fe400000000ff */
[----:B------:R-:W-:Y:S02]  /*2240*/  F2FP.F16.F32.PACK_AB R18, R26, R19 ;  /* 0x000000131a12723e */ /* 0x000fe400000000ff */
[----:B------:R-:W-:Y:S01]  /*2250*/  IADD3.X R7, PT, PT, R20, R7, RZ, P1, !PT ;  /* 0x0000000714077210 */ /* 0x000fe20000ffe4ff */
[----:B--2---:R-:W-:Y:S02]  /*2260*/  HFMA2 R8, R0, R8, R12 ;  /* 0x0000000800087231 */ /* 0x004fe4000000000c */
[----:B------:R-:W-:Y:S02]  /*2270*/  HFMA2 R9, R5, R9, R13 ;  /* 0x0000000905097231 */ /* 0x000fe4000000000d */
[----:B------:R-:W-:-:S02]  /*2280*/  HFMA2 R10, R17, R10, R14 ;  /* 0x0000000a110a7231 */ /* 0x000fc4000000000e */
[----:B------:R-:W-:-:S05]  /*2290*/  HFMA2 R11, R18, R11, R15 ;  /* 0x0000000b120b7231 */ /* 0x000fca000000000f */
[----:B------:R1:W-:Y:S02]  /*22a0*/  STG.E.128 desc[UR4][R6.64], R8 ;  /* 0x0000000806007986 */ /* 0x0003e4000c101d04 */
.L_x_6332:
[----:B------:R-:W-:Y:S05]  /*22b0*/  BSYNC.RECONVERGENT B0 ;  /* 0x0000000000007941 */ /* 0x000fea0003800200 */
.L_x_6331:
[----:B------:R-:W-:-:S04]  /*22c0*/  IADD3 R3, PT, PT, R4, R3, RZ ;  /* 0x0000000304037210 */ /* 0x000fc80007ffe0ff */
[----:B------:R-:W-:-:S13]  /*22d0*/  ISETP.GE.AND P1, PT, R3, UR38, PT ;  /* 0x0000002603007c0c */ /* 0x000fda000bf26270 */
[----:B------:R-:W-:Y:S05]  /*22e0*/  @!P1 BRA `(.L_x_6333) ;  /* 0xffffffdc00f89947 */ /* 0x000fea000383ffff */
[----:B------:R-:W-:Y:S05]  /*22f0*/  EXIT ;  /* 0x000000000000794d */ /* 0x000fea0003800000 */
.L_x_6311:
        /* <DEDUP_REMOVED lines=8> */
.L_x_6335:
[----:B------:R-:W-:Y:S05]  /*2380*/  BSYNC B0 ;  /* 0x0000000000007941 */ /* 0x000fea0003800000 */
.L_x_6334:
        /* <DEDUP_REMOVED lines=8> */
.L_x_6336:
[----:B------:R-:W-:Y:S02]  /*2410*/  MOV R13, R16 ;  /* 0x00000010000d7202 */ /* 0x000fe40000000f00 */
[----:B------:R-:W-:-:S07]  /*2420*/  MOV R18, R14 ;  /* 0x0000000e00127202 */ /* 0x000fce0000000f00 */
[----:B------:R-:W-:Y:S05]  /*2430*/  WARPSYNC.COLLECTIVE R15, `(.L_x_6337) ;  /* 0x000000000f087348 */ /* 0x000fea0003c00000 */
[----:B------:R0:W1:Y:S02]  /*2440*/  SHFL.DOWN P6, R14, R13, R12, R11 ;  /* 0x0800000c0d0e7389 */ /* 0x00006400000c000b */
[----:B01----:R-:W-:Y:S05]  /*2450*/  ENDCOLLECTIVE ;  /* 0x000000000000791b */ /* 0x003fea0003800000 */
.L_x_6337:
[----:B------:R-:W-:Y:S05]  /*2460*/  BRA `(.L_x_6338) ;  /* 0xffffffec00107947 */ /* 0x000fea000383ffff */
.L_x_6314:
        /* <DEDUP_REMOVED lines=8> */
.L_x_6340:
[----:B------:R-:W-:Y:S05]  /*24f0*/  BSYNC B0 ;  /* 0x0000000000007941 */ /* 0x000fea0003800000 */
.L_x_6339:
        /* <DEDUP_REMOVED lines=8> */
.L_x_6341:
[----:B------:R-:W-:Y:S02]  /*2580*/  MOV R13, R16 ;  /* 0x00000010000d7202 */ /* 0x000fe40000000f00 */
[----:B------:R-:W-:-:S07]  /*2590*/  MOV R18, R14 ;  /* 0x0000000e00127202 */ /* 0x000fce0000000f00 */
[----:B------:R-:W-:Y:S05]  /*25a0*/  WARPSYNC.COLLECTIVE R15, `(.L_x_6342) ;  /* 0x000000000f087348 */ /* 0x000fea0003c00000 */
[----:B------:R0:W1:Y:S02]  /*25b0*/  SHFL.DOWN P6, R14, R13, R12, R11 ;  /* 0x0800000c0d0e7389 */ /* 0x00006400000c000b */
[----:B01----:R-:W-:Y:S05]  /*25c0*/  ENDCOLLECTIVE ;  /* 0x000000000000791b */ /* 0x003fea0003800000 */
.L_x_6342:
[----:B------:R-:W-:Y:S05]  /*25d0*/  BRA `(.L_x_6343) ;  /* 0xffffffec00107947 */ /* 0x000fea000383ffff */
.L_x_6317:
        /* <DEDUP_REMOVED lines=8> */
.L_x_6345:
[----:B------:R-:W-:Y:S05]  /*2660*/  BSYNC B0 ;  /* 0x0000000000007941 */ /* 0x000fea0003800000 */
.L_x_6344:
        /* <DEDUP_REMOVED lines=8> */
.L_x_6346:
[----:B------:R-:W-:Y:S02]  /*26f0*/  MOV R13, R16 ;  /* 0x00000010000d7202 */ /* 0x000fe40000000f00 */
[----:B------:R-:W-:-:S07]  /*2700*/  MOV R18, R14 ;  /* 0x0000000e00127202 */ /* 0x000fce0000000f00 */
[----:B------:R-:W-:Y:S05]  /*2710*/  WARPSYNC.COLLECTIVE R15, `(.L_x_6347) ;  /* 0x000000000f087348 */ /* 0x000fea0003c00000 */
[----:B------:R0:W1:Y:S02]  /*2720*/  SHFL.DOWN P6, R14, R13, R12, R11 ;  /* 0x0800000c0d0e7389 */ /* 0x00006400000c000b */
[----:B01----:R-:W-:Y:S05]  /*2730*/  ENDCOLLECTIVE ;  /* 0x000000000000791b */ /* 0x003fea0003800000 */
.L_x_6347:
[----:B------:R-:W-:Y:S05]  /*2740*/  BRA `(.L_x_6348) ;  /* 0xffffffec00107947 */ /* 0x000fea000383ffff */
.L_x_6320:
        /* <DEDUP_REMOVED lines=8> */
.L_x_6350:
[----:B------:R-:W-:Y:S05]  /*27d0*/  BSYNC B0 ;  /* 0x0000000000007941 */ /* 0x000fea0003800000 */
.L_x_6349:
        /* <DEDUP_REMOVED lines=8> */
.L_x_6351:
[----:B------:R-:W-:Y:S02]  /*2860*/  MOV R13, R16 ;  /* 0x00000010000d7202 */ /* 0x000fe40000000f00 */
[----:B------:R-:W-:-:S07]  /*2870*/  MOV R18, R14 ;  /* 0x0000000e00127202 */ /* 0x000fce0000000f00 */
[----:B------:R-:W-:Y:S05]  /*2880*/  WARPSYNC.COLLECTIVE R15, `(.L_x_6352) ;  /* 0x000000000f087348 */ /* 0x000fea0003c00000 */
[----:B------:R0:W1:Y:S02]  /*2890*/  SHFL.DOWN P6, R14, R13, R12, R11 ;  /* 0x0800000c0d0e7389 */ /* 0x00006400000c000b */
[----:B01----:R-:W-:Y:S05]  /*28a0*/  ENDCOLLECTIVE ;  /* 0x000000000000791b */ /* 0x003fea0003800000 */
.L_x_6352:
[----:B------:R-:W-:Y:S05]  /*28b0*/  BRA `(.L_x_6353) ;  /* 0xffffffec00107947 */ /* 0x000fea000383ffff */
.L_x_6323:
        /* <DEDUP_REMOVED lines=8> */
.L_x_6355:
[----:B------:R-:W-:Y:S05]  /*2940*/  BSYNC B0 ;  /* 0x0000000000007941 */ /* 0x000fea0003800000 */
.L_x_6354:
        /* <DEDUP_REMOVED lines=8> */
.L_x_6356:
[----:B------:R-:W-:Y:S02]  /*29d0*/  MOV R13, R16 ;  /* 0x00000010000d7202 */ /* 0x000fe40000000f00 */
[----:B------:R-:W-:-:S07]  /*29e0*/  MOV R18, R14 ;  /* 0x0000000e00127202 */ /* 0x000fce0000000f00 */
[----:B------:R-:W-:Y:S05]  /*29f0*/  WARPSYNC.COLLECTIVE R15, `(.L_x_6357) ;  /* 0x000000000f087348 */ /* 0x000fea0003c00000 */
[----:B------:R0:W1:Y:S02]  /*2a00*/  SHFL.DOWN P6, R14, R13, R12, R11 ;  /* 0x0800000c0d0e7389 */ /* 0x00006400000c000b */
[----:B01----:R-:W-:Y:S05]  /*2a10*/  ENDCOLLECTIVE ;  /* 0x000000000000791b */ /* 0x003fea0003800000 */
.L_x_6357:
[----:B------:R-:W-:Y:S05]  /*2a20*/  BRA `(.L_x_6358) ;  /* 0xffffffec00107947 */ /* 0x000fea000383ffff */
.L_x_6326:
        /* <DEDUP_REMOVED lines=8> */
.L_x_6360:
[----:B------:R-:W-:Y:S05]  /*2ab0*/  BSYNC B0 ;  /* 0x0000000000007941 */ /* 0x000fea0003800000 */
.L_x_6359:
        /* <DEDUP_REMOVED lines=8> */
.L_x_6361:
[----:B------:R-:W-:Y:S02]  /*2b40*/  MOV R13, R16 ;  /* 0x00000010000d7202 */ /* 0x000fe40000000f00 */
[----:B------:R-:W-:-:S07]  /*2b50*/  MOV R55, R14 ;  /* 0x0000000e00377202 */ /* 0x000fce0000000f00 */
[----:B------:R-:W-:Y:S05]  /*2b60*/  WARPSYNC.COLLECTIVE R15, `(.L_x_6362) ;  /* 0x000000000f087348 */ /* 0x000fea0003c00000 */
[----:B------:R0:W1:Y:S02]  /*2b70*/  SHFL.IDX P6, R14, R13, R12, R11 ;  /* 0x0000000c0d0e7389 */ /* 0x00006400000c000b */
[----:B01----:R-:W-:Y:S05]  /*2b80*/  ENDCOLLECTIVE ;  /* 0x000000000000791b */ /* 0x003fea0003800000 */
.L_x_6362:
[----:B------:R-:W-:Y:S05]  /*2b90*/  BRA `(.L_x_6363) ;  /* 0xffffffec00107947 */ /* 0x000fea000383ffff */
.L_x_6364:
        /* <DEDUP_REMOVED lines=14> */
.L_x_7578:


//--------------------- .text._Z17LayerNormWarpImplI19BiasAddResidualLoadI6__halffE11AffineStoreIfS1_EfLi8ELi24ELi24ELi32ELi1ELb0EEvT_T0_iidPT1_S8_ --------------------------
	.section	.text._Z17LayerNormWarpImplI19BiasAddResidualLoadI6__halffE11AffineStoreIfS1_EfLi8ELi24ELi24ELi32ELi1ELb0EEvT_T0_iidPT1_S8_,"ax",@progbits
	.align	128
        .global         _Z17LayerNormWarpImplI19BiasAddResidualLoadI6__halffE11AffineStoreIfS1_EfLi8ELi24ELi24ELi32ELi1ELb0EEvT_T0_iidPT1_S8_
        .type           _Z17LayerNormWarpImplI19BiasAddResidualLoadI6__halffE11AffineStoreIfS1_EfLi8ELi24ELi24ELi32ELi1ELb0EEvT_T0_iidPT1_S8_,@function
        .size           _Z17LayerNormWarpImplI19BiasAddResidualLoadI6__halffE11AffineStoreIfS1_EfLi8ELi24ELi24ELi32ELi1ELb0EEvT_T0_iidPT1_S8_,(.L_x_7579 - _Z17LayerNormWarpImplI19BiasAddResidualLoadI6__halffE11AffineStoreIfS1_EfLi8ELi24ELi24ELi32ELi1ELb0EEvT_T0_iidPT1_S8_)
        .other          _Z17LayerNormWarpImplI19BiasAddResidualLoadI6__halffE11AffineStoreIfS1_EfLi8ELi24ELi24ELi32ELi1ELb0EEvT_T0_iidPT1_S8_,@"STO_CUDA_ENTRY STV_DEFAULT"
_Z17LayerNormWarpImplI19BiasAddResidualLoadI6__halffE11AffineStoreIfS1_EfLi8ELi24ELi24ELi32ELi1ELb0EEvT_T0_iidPT1_S8_:
.text._Z17LayerNormWarpImplI19BiasAddResidualLoadI6__halffE11AffineStoreIfS1_EfLi8ELi24ELi24ELi32ELi1ELb0EEvT_T0_iidPT1_S8_:
        /* <DEDUP_REMOVED lines=25> */
.L_x_6365:
        /* <DEDUP_REMOVED lines=24> */
.L_x_6382:
[----:B------:R-:W-:Y:S01]  /*0310*/  HFMA2 R57, -RZ, RZ, 0, 0 ;  /* 0x00000000ff397431 */ /* 0x000fe200000001ff */
[----:B------:R-:W-:Y:S02]  /*0320*/  SHF.R.S32.HI R7, RZ, 0x1f, R6 ;  /* 0x0000001fff077819 */ /* 0x000fe40000011406 */
[----:B------:R-:W-:Y:S02]  /*0330*/  MOV R56, R4 ;  /* 0x0000000400387202 */ /* 0x000fe40000000f00 */
[C---:B------:R-:W-:Y:S01]  /*0340*/  R2UR UR4, R44.reuse ;  /* 0x000000002c0472ca */ /* 0x040fe200000e0000 */
[----:B0-----:R-:W-:Y:S01]  /*0350*/  IMAD R11, R7, UR38, RZ ;  /* 0x00000026070b7c24 */ /* 0x001fe2000f8e02ff */
[C---:B------:R-:W-:Y:S02]  /*0360*/  R2UR UR5, R45.reuse ;  /* 0x000000002d0572ca */ /* 0x040fe400000e0000 */
[----:B------:R-:W-:Y:S01]  /*0370*/  R2UR UR6, R44 ;  /* 0x000000002c0672ca */ /* 0x000fe200000e0000 */
[----:B------:R-:W-:Y:S01]  /*0380*/  IMAD.WIDE.U32 R8, R6, UR38, R56 ;  /* 0x0000002606087c25 */ /* 0x000fe2000f8e0038 */
[----:B------:R-:W-:-:S03]  /*0390*/  R2UR UR7, R45 ;  /* 0x000000002d0772ca */ /* 0x000fc600000e0000 */
[----:B------:R-:W-:-:S05]  /*03a0*/  IMAD R11, R6, UR39, R11 ;  /* 0x00000027060b7c24 */ /* 0x000fca000f8e020b */
[----:B------:R-:W-:Y:S01]  /*03b0*/  IADD3 R0, PT, PT, R9, R11, RZ ;  /* 0x0000000b09007210 */ /* 0x000fe20007ffe0ff */
[----:B------:R-:W2:Y:S03]  /*03c0*/  LDG.E.128 R20, desc[UR4][R52.64] ;  /* 0x0000000434147981 */ /* 0x000ea6000c1e1d00 */
[----:B------:R-:W-:Y:S01]  /*03d0*/  SHF.R.S32.HI R9, RZ, 0x1f, R0 ;  /* 0x0000001fff097819 */ /* 0x000fe20000011400 */
[----:B------:R-:W3:Y:S03]  /*03e0*/  LDG.E.128 R32, desc[UR4][R52.64+0x200] ;  /* 0x0002000434207981 */ /* 0x000ee6000c1e1d00 */
        /* <DEDUP_REMOVED lines=32> */
[----:B------:R-:W-:Y:S02]  /*05f0*/  R2UR UR8, R44 ;  /* 0x000000002c0872ca */ /* 0x000fe400000e0000 */
[----:B------:R-:W-:Y:S02]  /*0600*/  R2UR UR9, R45 ;  /* 0x000000002d0972ca */ /* 0x000fe400000e0000 */
[----:B------:R-:W-:-:S02]  /*0610*/  IADD3 R12, P0, PT, R16, UR48, RZ ;  /* 0x00000030100c7c10 */ /* 0x000fc4000ff1e0ff */
[----:B------:R-:W-:Y:S02]  /*0620*/  SHF.L.U64.HI R0, R0, 0x1, R9 ;  /* 0x0000000100007819 */ /* 0x000fe40000010209 */
[----:B------:R-:W-:Y:S01]  /*0630*/  IADD3 R16, P1, PT, R16, UR36, RZ ;  /* 0x0000002410107c10 */ /* 0x000fe2000ff3e0ff */
[----:B------:R-:W3:Y:S01]  /*0640*/  LDG.E.128 R8, desc[UR6][R52.64+0x400] ;  /* 0x0004000634087981 */ /* 0x000ee2000c1e1d00 */
[C---:B------:R-:W-:Y:S02]  /*0650*/  IADD3.X R13, PT, PT, R0.reuse, UR49, RZ, P0, !PT ;  /* 0x00000031000d7c10 */ /* 0x040fe400087fe4ff */
[----:B------:R-:W-:-:S04]  /*0660*/  IADD3.X R17, PT, PT, R0, UR37, RZ, P1, !PT ;  /* 0x0000002500117c10 */ /* 0x000fc80008ffe4ff */
[----:B------:R-:W3:Y:S04]  /*0670*/  LDG.E.128 R12, desc[UR4][R12.64] ;  /* 0x000000040c0c7981 */ /* 0x000ee8000c1e1d00 */
[----:B------:R-:W3:Y:S01]  /*0680*/  LDG.E.128 R16, desc[UR8][R16.64] ;  /* 0x0000000810107981 */ /* 0x000ee2000c1e1d00 */
[----:B----4-:R-:W-:Y:S02]  /*0690*/  HADD2 R36, R36, R40 ;  /* 0x0000002824247230 */ /* 0x010fe40000000000 */
[----:B------:R-:W-:Y:S02]  /*06a0*/  HFMA2 R37, R37, 1, 1, R41 ;  /* 0x3c003c0025257831 */ /* 0x000fe40000000029 */
[----:B--2---:R-:W-:Y:S02]  /*06b0*/  HADD2 R20, R36, R20 ;  /* 0x0000001424147230 */ /* 0x004fe40000000000 */
[----:B------:R-:W-:-:S03]  /*06c0*/  HFMA2 R36, R38, 1, 1, R42 ;  /* 0x3c003c0026247831 */ /* 0x000fc6000000002a */
[--C-:B------:R-:W-:Y:S02]  /*06d0*/  HADD2.F32 R0, -RZ, R20.reuse.H0_H0 ;  /* 0x20000014ff007230 */ /* 0x100fe40000004100 */
[----:B------:R-:W-:Y:S02]  /*06e0*/  HFMA2 R37, R37, 1, 1, R21 ;  /* 0x3c003c0025257831 */ /* 0x000fe40000000015 */
[----:B------:R-:W-:Y:S02]  /*06f0*/  HADD2.F32 R21, -RZ, R20.H1_H1 ;  /* 0x30000014ff157230 */ /* 0x000fe40000004100 */
[----:B------:R-:W-:Y:S01]  /*0700*/  FADD R20, RZ, R0 ;  /* 0x00000000ff147221 */ /* 0x000fe20000000000 */
[----:B------:R-:W-:-:S03]  /*0710*/  HADD2 R38, R39, R43 ;  /* 0x0000002b27267230 */ /* 0x000fc60000000000 */
[--C-:B------:R-:W-:Y:S01]  /*0720*/  FADD R41, R21, -R20.reuse ;  /* 0x8000001415297221 */ /* 0x100fe20000000000 */
[----:B------:R-:W-:Y:S02]  /*0730*/  HFMA2 R36, R36, 1, 1, R22 ;  /* 0x3c003c0024247831 */ /* 0x000fe40000000016 */
[--C-:B------:R-:W-:Y:S01]  /*0740*/  FADD R39, R0, -R20.reuse ;  /* 0x8000001400277221 */ /* 0x100fe20000000000 */
[----:B------:R-:W-:-:S03]  /*0750*/  FFMA R22, R41, 0.5, R20 ;  /* 0x3f00000029167823 */ /* 0x000fc60000000014 */
[----:B------:R-:W-:Y:S01]  /*0760*/  FFMA R39, R0, R39, RZ ;  /* 0x0000002700277223 */ /* 0x000fe200000000ff */
[----:B------:R-:W-:-:S04]  /*0770*/  FADD R20, R21, -R22 ;  /* 0x8000001615147221 */ /* 0x000fc80000000000 */
[----:B------:R-:W-:Y:S01]  /*0780*/  FFMA R39, R41, R20, R39 ;  /* 0x0000001429277223 */ /* 0x000fe20000000027 */
[----:B------:R-:W-:Y:S02]  /*0790*/  HADD2.F32 R20, -RZ, R37.H0_H0 ;  /* 0x20000025ff147230 */ /* 0x000fe40000004100 */
[----:B------:R-:W-:-:S03]  /*07a0*/  HFMA2 R38, R38, 1, 1, R23 ;  /* 0x3c003c0026267831 */ /* 0x000fc60000000017 */
[----:B------:R-:W-:Y:S01]  /*07b0*/  FADD R41, R20, -R22 ;  /* 0x8000001614297221 */ /* 0x000fe20000000000 */
[----:B------:R-:W-:-:S03]  /*07c0*/  HADD2.F32 R23, -RZ, R37.H1_H1 ;  /* 0x30000025ff177230 */ /* 0x000fc60000004100 */
[----:B------:R-:W-:-:S04]  /*07d0*/  FFMA R22, R41, 0.3333333432674407959, R22 ;  /* 0x3eaaaaab29167823 */ /* 0x000fc80000000016 */
[--C-:B------:R-:W-:Y:S01]  /*07e0*/  FADD R40, R20, -R22.reuse ;  /* 0x8000001614287221 */ /* 0x100fe20000000000 */
[----:B------:R-:W-:-:S03]  /*07f0*/  FADD R37, R23, -R22 ;  /* 0x8000001617257221 */ /* 0x000fc60000000000 */
[----:B------:R-:W-:Y:S01]  /*0800*/  FFMA R39, R41, R40, R39 ;  /* 0x0000002829277223 */ /* 0x000fe20000000027 */
[----:B------:R-:W-:-:S04]  /*0810*/  FFMA R40, R37, 0.25, R22 ;  /* 0x3e80000025287823 */ /* 0x000fc80000000016 */
[----:B------:R-:W-:-:S04]  /*0820*/  FADD R22, R23, -R40 ;  /* 0x8000002817167221 */ /* 0x000fc80000000000 */
[----:B------:R-:W-:Y:S01]  /*0830*/  FFMA R39, R37, R22, R39 ;  /* 0x0000001625277223 */ /* 0x000fe20000000027 */
[--C-:B------:R-:W-:Y:S02]  /*0840*/  HADD2.F32 R22, -RZ, R36.reuse.H0_H0 ;  /* 0x20000024ff167230 */ /* 0x100fe40000004100 */
[----:B------:R-:W-:-:S03]  /*0850*/  HADD2.F32 R42, -RZ, R36.H1_H1 ;  /* 0x30000024ff2a7230 */ /* 0x000fc60000004100 */
[----:B------:R-:W-:Y:S01]  /*0860*/  FADD R37, R22, -R40 ;  /* 0x8000002816257221 */ /* 0x000fe20000000000 */
[----:B-----5:R-:W-:-:S03]  /*0870*/  HFMA2 R43, R24, 1, 1, R28 ;  /* 0x3c003c00182b7831 */ /* 0x020fc6000000001c */
[----:B------:R-:W-:-:S04]  /*0880*/  FFMA R41, R37, 0.20000000298023223877, R40 ;  /* 0x3e4ccccd25297823 */ /* 0x000fc80000000028 */
        /* <DEDUP_REMOVED lines=12> */
[----:B------:R-:W-:Y:S01]  /*0950*/  FADD R28, R50, -R41 ;  /* 0x80000029321c7221 */ /* 0x000fe20000000000 */
[----:B---3--:R-:W-:-:S03]  /*0960*/  HFMA2 R32, R43, 1, 1, R32 ;  /* 0x3c003c002b207831 */ /* 0x008fc60000000020 */
[----:B------:R-:W-:-:S04]  /*0970*/  FFMA R41, R28, 0.125, R41 ;  /* 0x3e0000001c297823 */ /* 0x000fc80000000029 */
[----:B------:R-:W-:-:S04]  /*0980*/  FADD R37, R50, -R41 ;  /* 0x8000002932257221 */ /* 0x000fc80000000000 */
[----:B------:R-:W-:Y:S01]  /*0990*/  FFMA R37, R28, R37, R24 ;  /* 0x000000251c257223 */ /* 0x000fe20000000018 */
[----:B------:R-:W-:-:S05]  /*09a0*/  HADD2.F32 R24, -RZ, R32.H0_H0 ;  /* 0x20000020ff187230 */ /* 0x000fca0000004100 */
[----:B------:R-:W-:Y:S01]  /*09b0*/  FADD R28, -R41, R24 ;  /* 0x00000018291c7221 */ /* 0x000fe20000000100 */
[----:B------:R-:W-:-:S03]  /*09c0*/  HFMA2 R29, R25, 1, 1, R29 ;  /* 0x3c003c00191d7831 */ /* 0x000fc6000000001d */
[----:B------:R-:W-:Y:S01]  /*09d0*/  FFMA R41, R28, 0.11111111193895339966, R41 ;  /* 0x3de38e391c297823 */ /* 0x000fe20000000029 */
[----:B------:R-:W-:-:S03]  /*09e0*/  HADD2.F32 R25, -RZ, R32.H1_H1 ;  /* 0x30000020ff197230 */ /* 0x000fc60000004100 */
[----:B------:R-:W-:-:S04]  /*09f0*/  FADD R36, R24, -R41 ;  /* 0x8000002918247221 */ /* 0x000fc80000000000 */
[----:B------:R-:W-:Y:S01]  /*0a00*/  FFMA R36, R28, R36, R37 ;  /* 0x000000241c247223 */ /* 0x000fe20000000025 */
[----:B------:R-:W-:Y:S01]  /*0a10*/  FADD R28, R25, -R41 ;  /* 0x80000029191c7221 */ /* 0x000fe20000000000 */
[----:B------:R-:W-:-:S03]  /*0a20*/  HFMA2 R33, R29, 1, 1, R33 ;  /* 0x3c003c001d217831 */ /* 0x000fc60000000021 */
[----:B------:R-:W-:-:S04]  /*0a30*/  FFMA R32, R28, 0.10000000149011611938, R41 ;  /* 0x3dcccccd1c207823 */ /* 0x000fc80000000029 */
[----:B------:R-:W-:Y:S01]  /*0a40*/  FADD R29, R25, -R32 ;  /* 0x80000020191d7221 */ /* 0x000fe20000000000 */
[----:B------:R-:W-:-:S03]  /*0a50*/  HFMA2 R26, R26, 1, 1, R30 ;  /* 0x3c003c001a1a7831 */ /* 0x000fc6000000001e */
[----:B------:R-:W-:Y:S01]  /*0a60*/  FFMA R36, R28, R29, R36 ;  /* 0x0000001d1c247223 */ /* 0x000fe20000000024 */
[----:B------:R-:W-:-:S05]  /*0a70*/  HADD2.F32 R29, -RZ, R33.H0_H0 ;  /* 0x20000021ff1d7230 */ /* 0x000fca0000004100 */
[----:B------:R-:W-:Y:S01]  /*0a80*/  FADD R37, R29, -R32 ;  /* 0x800000201d257221 */ /* 0x000fe20000000000 */
[----:B------:R-:W-:-:S03]  /*0a90*/  HADD2.F32 R28, -RZ, R33.H1_H1 ;  /* 0x30000021ff1c7230 */ /* 0x000fc60000004100 */
[----:B------:R-:W-:Y:S01]  /*0aa0*/  FFMA R32, R37, 0.090909093618392944336, R32 ;  /* 0x3dba2e8c25207823 */ /* 0x000fe20000000020 */
[----:B------:R-:W-:-:S03]  /*0ab0*/  HADD2 R34, R26, R34 ;  /* 0x000000221a227230 */ /* 0x000fc60000000000 */
[--C-:B------:R-:W-:Y:S01]  /*0ac0*/  FADD R39, R29, -R32.reuse ;  /* 0x800000201d277221 */ /* 0x100fe20000000000 */
[----:B------:R-:W-:Y:S01]  /*0ad0*/  FADD R33, R28, -R32 ;  /* 0x800000201c217221 */ /* 0x000fe20000000000 */
[----:B------:R-:W-:Y:S02]  /*0ae0*/  HADD2.F32 R26, -RZ, R34.H0_H0 ;  /* 0x20000022ff1a7230 */ /* 0x000fe40000004100 */
[----:B------:R-:W-:Y:S01]  /*0af0*/  FFMA R36, R37, R39, R36 ;  /* 0x0000002725247223 */ /* 0x000fe20000000024 */
[----:B------:R-:W-:Y:S01]  /*0b00*/  FFMA R37, R33, 0.083333335816860198975, R32 ;  /* 0x3daaaaab21257823 */ /* 0x000fe20000000020 */
[----:B------:R-:W-:-:S03]  /*0b10*/  HFMA2 R31, R27, 1, 1, R31 ;  /* 0x3c003c001b1f7831 */ /* 0x000fc6000000001f */
[--C-:B------:R-:W-:Y:S01]  /*0b20*/  FADD R30, R26, -R37.reuse ;  /* 0x800000251a1e7221 */ /* 0x100fe20000000000 */
[----:B------:R-:W-:-:S03]  /*0b30*/  FADD R39, R28, -R37 ;  /* 0x800000251c277221 */ /* 0x000fc60000000000 */
[----:B------:R-:W-:Y:S01]  /*0b40*/  FFMA R37, R30, 0.076923079788684844971, R37 ;  /* 0x3d9d89d91e257823 */ /* 0x000fe20000000025 */
[----:B------:R-:W-:Y:S02]  /*0b50*/  HFMA2 R31, R31, 1, 1, R35 ;  /* 0x3c003c001f1f7831 */ /* 0x000fe40000000023 */
[----:B------:R-:W-:Y:S01]  /*0b60*/  FFMA R36, R33, R39, R36 ;  /* 0x0000002721247223 */ /* 0x000fe20000000024 */
[----:B------:R-:W-:Y:S02]  /*0b70*/  HADD2.F32 R27, -RZ, R34.H1_H1 ;  /* 0x30000022ff1b7230 */ /* 0x000fe40000004100 */
[----:B------:R-:W-:Y:S01]  /*0b80*/  FADD R33, R26, -R37 ;  /* 0x800000251a217221 */ /* 0x000fe20000000000 */
[----:B------:R-:W-:-:S03]  /*0b90*/  HFMA2 R16, R12, 1, 1, R16 ;  /* 0x3c003c000c107831 */ /* 0x000fc60000000010 */
[----:B------:R-:W-:Y:S01]  /*0ba0*/  FFMA R33, R30, R33, R36 ;  /* 0x000000211e217223 */ /* 0x000fe20000000024 */
[----:B------:R-:W-:Y:S01]  /*0bb0*/  FADD R30, R27, -R37 ;  /* 0x800000251b1e7221 */ /* 0x000fe20000000000 */
[----:B------:R-:W-:-:S03]  /*0bc0*/  HADD2.F32 R38, -RZ, R31.H0_H0 ;  /* 0x2000001fff267230 */ /* 0x000fc60000004100 */
[----:B------:R-:W-:Y:S01]  /*0bd0*/  FFMA R37, R30, 0.071428574621677398682, R37 ;  /* 0x3d9249251e257823 */ /* 0x000fe20000000025 */
[----:B------:R-:W-:Y:S02]  /*0be0*/  HADD2.F32 R54, -RZ, R31.H1_H1 ;  /* 0x3000001fff367230 */ /* 0x000fe40000004100 */
[----:B------:R-:W-:Y:S02]  /*0bf0*/  HADD2 R32, R16, R8 ;  /* 0x0000000810207230 */ /* 0x000fe40000000000 */
[--C-:B------:R-:W-:Y:S01]  /*0c00*/  FADD R12, R38, -R37.reuse ;  /* 0x80000025260c7221 */ /* 0x100fe20000000000 */
[----:B------:R-:W-:-:S03]  /*0c10*/  FADD R8, R27, -R37 ;  /* 0x800000251b087221 */ /* 0x000fc60000000000 */
[----:B------:R-:W-:Y:S01]  /*0c20*/  FFMA R37, R12, 0.066666670143604278564, R37 ;  /* 0x3d8888890c257823 */ /* 0x000fe20000000025 */
[----:B------:R-:W-:Y:S02]  /*0c30*/  HFMA2 R17, R13, 1, 1, R17 ;  /* 0x3c003c000d117831 */ /* 0x000fe40000000011 */
[----:B------:R-:W-:Y:S01]  /*0c40*/  FFMA R8, R30, R8, R33 ;  /* 0x000000081e087223 */ /* 0x000fe20000000021 */
[--C-:B------:R-:W-:Y:S01]  /*0c50*/  FADD R16, R54, -R37.reuse ;  /* 0x8000002536107221 */ /* 0x100fe20000000000 */
[----:B------:R-:W-:Y:S02]  /*0c60*/  HADD2.F32 R30, -RZ, R32.H0_H0 ;  /* 0x20000020ff1e7230 */ /* 0x000fe40000004100 */
[--C-:B------:R-:W-:Y:S01]  /*0c70*/  FADD R13, R38, -R37.reuse ;  /* 0x80000025260d7221 */ /* 0x100fe20000000000 */
[----:B------:R-:W-:-:S03]  /*0c80*/  FFMA R37, R16, 0.0625, R37 ;  /* 0x3d80000010257823 */ /* 0x000fc60000000025 */
[----:B------:R-:W-:Y:S01]  /*0c90*/  FFMA R8, R12, R13, R8 ;  /* 0x0000000d0c087223 */ /* 0x000fe20000000008 */
[----:B------:R-:W-:Y:S02]  /*0ca0*/  HFMA2 R17, R17, 1, 1, R9 ;  /* 0x3c003c0011117831 */ /* 0x000fe40000000009 */
[----:B------:R-:W-:Y:S01]  /*0cb0*/  FADD R12, -R37, R30 ;  /* 0x0000001e250c7221 */ /* 0x000fe20000000100 */
[----:B------:R-:W-:Y:S02]  /*0cc0*/  HADD2.F32 R32, -RZ, R32.H1_H1 ;  /* 0x30000020ff207230 */ /* 0x000fe40000004100 */
[--C-:B------:R-:W-:Y:S01]  /*0cd0*/  FADD R9, R54, -R37.reuse ;  /* 0x8000002536097221 */ /* 0x100fe20000000000 */
[----:B------:R-:W-:Y:S01]  /*0ce0*/  FFMA R37, R12, 0.058823529630899429321, R37 ;  /* 0x3d70f0f10c257823 */ /* 0x000fe20000000025 */
[----:B------:R-:W-:Y:S02]  /*0cf0*/  HFMA2 R14, R14, 1, 1, R18 ;  /* 0x3c003c000e0e7831 */ /* 0x000fe40000000012 */
[----:B------:R-:W-:Y:S01]  /*0d00*/  FFMA R8, R16, R9, R8 ;  /* 0x0000000910087223 */ /* 0x000fe20000000008 */
[----:B------:R-:W-:Y:S01]  /*0d10*/  FADD R13, R32, -R37 ;  /* 0x80000025200d7221 */ /* 0x000fe20000000000 */
[----:B------:R-:W-:-:S02]  /*0d20*/  HADD2.F32 R31, -RZ, R17.H0_H0 ;  /* 0x20000011ff1f7230 */ /* 0x000fc40000004100 */
[--C-:B------:R-:W-:Y:S01]  /*0d30*/  FADD R9, R30, -R37.reuse ;  /* 0x800000251e097221 */ /* 0x100fe20000000000 */
[----:B------:R-:W-:-:S03]  /*0d40*/  FFMA R37, R13, 0.055555555969476699829, R37 ;  /* 0x3d638e390d257823 */ /* 0x000fc60000000025 */
[----:B------:R-:W-:Y:S01]  /*0d50*/  FFMA R8, R12, R9, R8 ;  /* 0x000000090c087223 */ /* 0x000fe20000000008 */
[----:B------:R-:W-:Y:S02]  /*0d60*/  HFMA2 R14, R14, 1, 1, R10 ;  /* 0x3c003c000e0e7831 */ /* 0x000fe4000000000a */
[----:B------:R-:W-:Y:S01]  /*0d70*/  FADD R9, R31, -R37 ;  /* 0x800000251f097221 */ /* 0x000fe20000000000 */
[----:B------:R-:W-:-:S03]  /*0d80*/  HADD2.F32 R33, -RZ, R17.H1_H1 ;  /* 0x30000011ff217230 */ /* 0x000fc60000004100 */
[----:B------:R-:W-:Y:S01]  /*0d90*/  FFMA R12, R9, 0.052631579339504241943, R37 ;  /* 0x3d579436090c7823 */ /* 0x000fe20000000025 */
[----:B------:R-:W-:-:S03]  /*0da0*/  HFMA2 R15, R15, 1, 1, R19 ;  /* 0x3c003c000f0f7831 */ /* 0x000fc60000000013 */
[--C-:B------:R-:W-:Y:S01]  /*0db0*/  FADD R17, R33, -R12.reuse ;  /* 0x8000000c21117221 */ /* 0x100fe20000000000 */
[----:B------:R-:W-:Y:S01]  /*0dc0*/  FADD R37, R32, -R37 ;  /* 0x8000002520257221 */ /* 0x000fe20000000000 */
[--C-:B------:R-:W-:Y:S02]  /*0dd0*/  HADD2.F32 R34, -RZ, R14.reuse.H0_H0 ;  /* 0x2000000eff227230 */ /* 0x100fe40000004100 */
[----:B------:R-:W-:Y:S01]  /*0de0*/  FFMA R10, R17, 0.050000000745058059692, R12 ;  /* 0x3d4ccccd110a7823 */ /* 0x000fe2000000000c */
[----:B------:R-:W-:Y:S01]  /*0df0*/  FFMA R8, R13, R37, R8 ;  /* 0x000000250d087223 */ /* 0x000fe20000000008 */
[----:B------:R-:W-:Y:S02]  /*0e00*/  HFMA2 R15, R15, 1, 1, R11 ;  /* 0x3c003c000f0f7831 */ /* 0x000fe4000000000b */
[----:B------:R-:W-:Y:S01]  /*0e10*/  FADD R13, R34, -R10 ;  /* 0x8000000a220d7221 */ /* 0x000fe20000000000 */
[----:B------:R-:W-:Y:S02]  /*0e20*/  HADD2.F32 R35, -RZ, R14.H1_H1 ;  /* 0x3000000eff237230 */ /* 0x000fe40000004100 */
[----:B------:R-:W-:Y:S01]  /*0e30*/  FADD R12, R31, -R12 ;  /* 0x8000000c1f0c7221 */ /* 0x000fe20000000000 */
[----:B------:R-:W-:-:S03]  /*0e40*/  FFMA R14, R13, 0.047619048506021499634, R10 ;  /* 0x3d430c310d0e7823 */ /* 0x000fc6000000000a */
[----:B------:R-:W-:Y:S01]  /*0e50*/  FFMA R8, R9, R12, R8 ;  /* 0x0000000c09087223 */ /* 0x000fe20000000008 */
[----:B------:R-:W-:Y:S01]  /*0e60*/  FADD R9, R35, -R14 ;  /* 0x8000000e23097221 */ /* 0x000fe20000000000 */
[--C-:B------:R-:W-:Y:S02]  /*0e70*/  HADD2.F32 R37, -RZ, R15.reuse.H0_H0 ;  /* 0x2000000fff257230 */ /* 0x100fe40000004100 */
[----:B------:R-:W-:Y:S01]  /*0e80*/  FADD R10, R33, -R10 ;  /* 0x8000000a210a7221 */ /* 0x000fe20000000000 */
[--C-:B------:R-:W-:Y:S01]  /*0e90*/  FFMA R12, R9, 0.045454546809196472168, R14.reuse ;  /* 0x3d3a2e8c090c7823 */ /* 0x100fe2000000000e */
[----:B------:R-:W-:Y:S02]  /*0ea0*/  FADD R14, R34, -R14 ;  /* 0x8000000e220e7221 */ /* 0x000fe40000000000 */
[----:B------:R-:W-:Y:S01]  /*0eb0*/  FFMA R8, R17, R10, R8 ;  /* 0x0000000a11087223 */ /* 0x000fe20000000008 */
[----:B------:R-:W-:Y:S01]  /*0ec0*/  FADD R11, R37, -R12 ;  /* 0x8000000c250b7221 */ /* 0x000fe20000000000 */
[----:B------:R-:W-:-:S02]  /*0ed0*/  HADD2.F32 R36, -RZ, R15.H1_H1 ;  /* 0x3000000fff247230 */ /* 0x000fc40000004100 */
[----:B------:R-:W-:Y:S01]  /*0ee0*/  FFMA R8, R13, R14, R8 ;  /* 0x0000000e0d087223 */ /* 0x000fe20000000008 */
[--C-:B------:R-:W-:Y:S01]  /*0ef0*/  FFMA R39, R11, 0.043478261679410934448, R12.reuse ;  /* 0x3d3216430b277823 */ /* 0x100fe2000000000c */
[----:B------:R-:W-:-:S03]  /*0f00*/  FADD R12, R35, -R12 ;  /* 0x8000000c230c7221 */ /* 0x000fc60000000000 */
[--C-:B------:R-:W-:Y:S01]  /*0f10*/  FADD R10, R36, -R39.reuse ;  /* 0x80000027240a7221 */ /* 0x100fe20000000000 */
[----:B------:R-:W-:Y:S01]  /*0f20*/  FFMA R8, R9, R12, R8 ;  /* 0x0000000c09087223 */ /* 0x000fe20000000008 */
[--C-:B------:R-:W-:Y:S02]  /*0f30*/  FADD R9, R37, -R39.reuse ;  /* 0x8000002725097221 */ /* 0x100fe40000000000 */
[----:B------:R-:W-:Y:S01]  /*0f40*/  FFMA R39, R10, 0.041666667908430099487, R39 ;  /* 0x3d2aaaab0a277823 */ /* 0x000fe20000000027 */
[----:B------:R-:W-:Y:S01]  /*0f50*/  UMOV UR4, 0xffffffff ;  /* 0xffffffff00047882 */ /* 0x000fe20000000000 */
[----:B------:R-:W-:Y:S02]  /*0f60*/  FFMA R9, R11, R9, R8 ;  /* 0x000000090b097223 */ /* 0x000fe40000000008 */
[----:B------:R-:W-:Y:S01]  /*0f70*/  FADD R11, R36, -R39 ;  /* 0x80000027240b7221 */ /* 0x000fe20000000000 */
[----:B------:R-:W-:Y:S01]  /*0f80*/  HFMA2 R8, -RZ, RZ, 2.875, 0 ;  /* 0x41c00000ff087431 */ /* 0x000fe200000001ff */
[----:B------:R-:W-:-:S02]  /*0f90*/  MOV R17, 0x41c00000 ;  /* 0x41c0000000117802 */ /* 0x000fc40000000f00 */
[----:B------:R-:W-:Y:S01]  /*0fa0*/  FFMA R9, R10, R11, R9 ;  /* 0x0000000b0a097223 */ /* 0x000fe20000000009 */
[----:B------:R-:W-:Y:S06]  /*0fb0*/  BRA.DIV UR4, `(.L_x_6367) ;  /* 0x00000012044c7947 */ /* 0x000fec000b800000 */
[----:B------:R0:W1:Y:S04]  /*0fc0*/  SHFL.DOWN PT, R14, R17, 0x10, 0x1f ;  /* 0x0a001f00110e7f89 */ /* 0x00006800000e0000 */
[----:B------:R0:W2:Y:S04]  /*0fd0*/  SHFL.DOWN PT, R10, R39, 0x10, 0x1f ;  /* 0x0a001f00270a7f89 */ /* 0x0000a800000e0000 */
[----:B------:R0:W3:Y:S02]  /*0fe0*/  SHFL.DOWN PT, R16, R9, 0x10, 0x1f ;  /* 0x0a001f0009107f89 */ /* 0x0000e400000e0000 */
.L_x_6387:
        /* <DEDUP_REMOVED lines=15> */
.L_x_6368:
[----:B------:R-:W-:-:S03]  /*10e0*/  UMOV UR4, 0xffffffff ;  /* 0xffffffff00047882 */ /* 0x000fc60000000000 */
[----:B------:R-:W-:Y:S05]  /*10f0*/  BRA.DIV UR4, `(.L_x_6369) ;  /* 0x0000001204587947 */ /* 0x000fea000b800000 */
[----:B--2---:R1:W2:Y:S04]  /*1100*/  SHFL.DOWN PT, R10, R39, 0x8, 0x1f ;  /* 0x09001f00270a7f89 */ /* 0x0042a800000e0000 */
[----:B---3--:R1:W3:Y:S04]  /*1110*/  SHFL.DOWN PT, R16, R9, 0x8, 0x1f ;  /* 0x09001f0009107f89 */ /* 0x0082e800000e0000 */
[----:B------:R1:W4:Y:S02]  /*1120*/  SHFL.DOWN PT, R14, R8, 0x8, 0x1f ;  /* 0x09001f00080e7f89 */ /* 0x00032400000e0000 */
.L_x_6392:
        /* <DEDUP_REMOVED lines=16> */
.L_x_6370:
[----:B------:R-:W-:-:S03]  /*1230*/  UMOV UR4, 0xffffffff ;  /* 0xffffffff00047882 */ /* 0x000fc60000000000 */
[----:B------:R-:W-:Y:S05]  /*1240*/  BRA.DIV UR4, `(.L_x_6371) ;  /* 0x0000001204607947 */ /* 0x000fea000b800000 */
[----:B--2---:R2:W4:Y:S04]  /*1250*/  SHFL.DOWN PT, R10, R39, 0x4, 0x1f ;  /* 0x08801f00270a7f89 */ /* 0x00452800000e0000 */
[----:B---3--:R2:W3:Y:S04]  /*1260*/  SHFL.DOWN PT, R16, R9, 0x4, 0x1f ;  /* 0x08801f0009107f89 */ /* 0x0084e800000e0000 */
[----:B------:R2:W0:Y:S02]  /*1270*/  SHFL.DOWN PT, R14, R8, 0x4, 0x1f ;  /* 0x08801f00080e7f89 */ /* 0x00042400000e0000 */
.L_x_6397:
        /* <DEDUP_REMOVED lines=16> */
.L_x_6372:
[----:B------:R-:W-:-:S03]  /*1380*/  UMOV UR4, 0xffffffff ;  /* 0xffffffff00047882 */ /* 0x000fc60000000000 */
[----:B------:R-:W-:Y:S05]  /*1390*/  BRA.DIV UR4, `(.L_x_6373) ;  /* 0x0000001204687947 */ /* 0x000fea000b800000 */
[----:B----4-:R0:W4:Y:S04]  /*13a0*/  SHFL.DOWN PT, R10, R39, 0x2, 0x1f ;  /* 0x08401f00270a7f89 */ /* 0x01012800000e0000 */
[----:B---3--:R0:W3:Y:S04]  /*13b0*/  SHFL.DOWN PT, R16, R9, 0x2, 0x1f ;  /* 0x08401f0009107f89 */ /* 0x0080e800000e0000 */
[----:B------:R0:W0:Y:S02]  /*13c0*/  SHFL.DOWN PT, R14, R8, 0x2, 0x1f ;  /* 0x08401f00080e7f89 */ /* 0x00002400000e0000 */
.L_x_6402:
        /* <DEDUP_REMOVED lines=16> */
.L_x_6374:
[----:B------:R-:W-:-:S03]  /*14d0*/  UMOV UR4, 0xffffffff ;  /* 0xffffffff00047882 */ /* 0x000fc60000000000 */
[----:B------:R-:W-:Y:S05]  /*14e0*/  BRA.DIV UR4, `(.L_x_6375) ;  /* 0x0000001204707947 */ /* 0x000fea000b800000 */
[----:B----4-:R0:W4:Y:S04]  /*14f0*/  SHFL.DOWN PT, R10, R39, 0x1, 0x1f ;  /* 0x08201f00270a7f89 */ /* 0x01012800000e0000 */
[----:B---3--:R0:W3:Y:S04]  /*1500*/  SHFL.DOWN PT, R16, R9, 0x1, 0x1f ;  /* 0x08201f0009107f89 */ /* 0x0080e800000e0000 */
[----:B------:R0:W0:Y:S02]  /*1510*/  SHFL.DOWN PT, R14, R8, 0x1, 0x1f ;  /* 0x08201f00080e7f89 */ /* 0x00002400000e0000 */
.L_x_6407:
        /* <DEDUP_REMOVED lines=16> */
.L_x_6376:
[----:B------:R-:W-:-:S03]  /*1620*/  UMOV UR4, 0xffffffff ;  /* 0xffffffff00047882 */ /* 0x000fc60000000000 */
[----:B------:R-:W-:Y:S05]  /*1630*/  BRA.DIV UR4, `(.L_x_6377) ;  /* 0x0000001204787947 */ /* 0x000fea000b800000 */
[----:B-12---:R-:W0:Y:S04]  /*1640*/  SHFL.IDX PT, R39, R39, RZ, 0x1f ;  /* 0x00001fff27277589 */ /* 0x006e2800000e0000 */
[----:B------:R-:W1:Y:S04]  /*1650*/  SHFL.IDX PT, R9, R9, RZ, 0x1f ;  /* 0x00001fff09097589 */ /* 0x000e6800000e0000 */
[----:B------:R2:W0:Y:S02]  /*1660*/  SHFL.IDX PT, R14, R8, RZ, 0x1f ;  /* 0x00001fff080e7589 */ /* 0x00042400000e0000 */
.L_x_6412:
        /* <DEDUP_REMOVED lines=14> */
[----:B----4-:R-:W0:Y:S01]  /*1750*/  MUFU.RSQ R10, R9 ;  /* 0x00000009000a7308 */ /* 0x010e220000001400 */
        /* <DEDUP_REMOVED lines=12> */
.L_x_6378:
[----:B------:R0:W1:Y:S02]  /*1820*/  MUFU.RSQ R12, R8 ;  /* 0x00000008000c7308 */ /* 0x0000640000001400 */
.L_x_6379:
        /* <DEDUP_REMOVED lines=9> */
[C---:B----4-:R-:W-:Y:S02]  /*18c0*/  IADD3 R10, P0, PT, R8.reuse, UR40, RZ ;  /* 0x00000028080a7c10 */ /* 0x050fe4000ff1e0ff */
[----:B------:R-:W-:Y:S02]  /*18d0*/  IADD3 R8, P1, PT, R8, UR42, RZ ;  /* 0x0000002a08087c10 */ /* 0x000fe4000ff3e0ff */
[C---:B------:R-:W-:Y:S02]  /*18e0*/  IADD3.X R11, PT, PT, R9.reuse, UR41, RZ, P0, !PT ;  /* 0x00000029090b7c10 */ /* 0x040fe400087fe4ff */
[----:B------:R-:W-:-:S03]  /*18f0*/  IADD3.X R9, PT, PT, R9, UR43, RZ, P1, !PT ;  /* 0x0000002b09097c10 */ /* 0x000fc60008ffe4ff */
[----:B------:R2:W-:Y:S04]  /*1900*/  STG.E desc[UR4][R10.64], R39 ;  /* 0x000000270a007986 */ /* 0x0005e8000c101904 */
[----:B-1----:R2:W-:Y:S02]  /*1910*/  STG.E desc[UR6][R8.64], R12 ;  /* 0x0000000c08007986 */ /* 0x0025e4000c101906 */
.L_x_6381:
[----:B------:R-:W-:Y:S05]  /*1920*/  BSYNC.RECONVERGENT B1 ;  /* 0x0000000000017941 */ /* 0x000fea0003800200 */
.L_x_6380:
[C---:B------:R-:W-:Y:S02]  /*1930*/  R2UR UR4, R44.reuse ;  /* 0x000000002c0472ca */ /* 0x040fe400000e0000 */
[C---:B------:R-:W-:Y:S02]  /*1940*/  R2UR UR5, R45.reuse ;  /* 0x000000002d0572ca */ /* 0x040fe400000e0000 */
[----:B------:R-:W-:Y:S02]  /*1950*/  R2UR UR6, R44 ;  /* 0x000000002c0672ca */ /* 0x000fe400000e0000 */
[----:B------:R-:W-:-:S09]  /*1960*/  R2UR UR7, R45 ;  /* 0x000000002d0772ca */ /* 0x000fd200000e0000 */
[----:B0-2-4-:R-:W2:Y:S04]  /*1970*/  LDG.E.128 R8, desc[UR4][R48.64] ;  /* 0x0000000430087981 */ /* 0x015ea8000c1e1d00 */
[----:B---3--:R-:W2:Y:S01]  /*1980*/  LDG.E.128 R16, desc[UR6][R46.64] ;  /* 0x000000062e107981 */ /* 0x008ea2000c1e1d00 */
[--C-:B------:R-:W-:Y:S01]  /*1990*/  FADD R13, R0, -R39.reuse ;  /* 0x80000027000d7221 */ /* 0x100fe20000000000 */
[--C-:B------:R-:W-:Y:S01]  /*19a0*/  FADD R21, R21, -R39.reuse ;  /* 0x8000002715157221 */ /* 0x100fe20000000000 */
[----:B------:R-:W-:Y:S01]  /*19b0*/  FADD R23, R23, -R39 ;  /* 0x8000002717177221 */ /* 0x000fe20000000000 */
[----:B------:R-:W-:-:S04]  /*19c0*/  IMAD.WIDE.U32 R14, R6, UR46, R56 ;  /* 0x0000002e060e7c25 */ /* 0x000fc8000f8e0038 */
[-C--:B-1----:R-:W-:Y:S01]  /*19d0*/  FMUL R13, R13, R12.reuse ;  /* 0x0000000c0d0d7220 */ /* 0x082fe20000400000 */
[-C--:B------:R-:W-:Y:S01]  /*19e0*/  FMUL R0, R21, R12.reuse ;  /* 0x0000000c15007220 */ /* 0x080fe20000400000 */
[----:B------:R-:W-:Y:S01]  /*19f0*/  R2UR UR8, R44 ;  /* 0x000000002c0872ca */ /* 0x000fe200000e0000 */
[----:B------:R-:W-:Y:S01]  /*1a00*/  IMAD R21, R7, UR46, RZ ;  /* 0x0000002e07157c24 */ /* 0x000fe2000f8e02ff */
[----:B------:R-:W-:Y:S02]  /*1a10*/  R2UR UR9, R45 ;  /* 0x000000002d0972ca */ /* 0x000fe400000e0000 */
[----:B------:R-:W-:Y:S01]  /*1a20*/  F2FP.F16.F32.PACK_AB R0, R0, R13 ;  /* 0x0000000d0000723e */ /* 0x000fe200000000ff */
[----:B------:R-:W-:Y:S01]  /*1a30*/  FADD R13, R20, -R39 ;  /* 0x80000027140d7221 */ /* 0x000fe20000000000 */
[----:B------:R-:W-:Y:S02]  /*1a40*/  IMAD R41, R6, UR47, R21 ;  /* 0x0000002f06297c24 */ /* 0x000fe4000f8e0215 */
[----:B------:R-:W-:Y:S01]  /*1a50*/  FADD R21, R42, -R39 ;  /* 0x800000272a157221 */ /* 0x000fe20000000000 */
[----:B------:R-:W-:Y:S01]  /*1a60*/  FMUL R13, R13, R12 ;  /* 0x0000000c0d0d7220 */ /* 0x000fe20000400000 */
[----:B--2---:R-:W-:-:S02]  /*1a70*/  HFMA2 R8, R0, R8, R16 ;  /* 0x0000000800087231 */ /* 0x004fc40000000010 */
[-C--:B------:R-:W-:Y:S01]  /*1a80*/  FMUL R0, R23, R12.reuse ;  /* 0x0000000c17007220 */ /* 0x080fe20000400000 */
[----:B------:R-:W-:Y:S01]  /*1a90*/  FMUL R16, R21, R12 ;  /* 0x0000000c15107220 */ /* 0x000fe20000400000 */
[----:B------:R-:W-:-:S03]  /*1aa0*/  FADD R23, R40, -R39 ;  /* 0x8000002728177221 */ /* 0x000fc60000000000 */
[----:B------:R-:W-:Y:S01]  /*1ab0*/  F2FP.F16.F32.PACK_AB R7, R0, R13 ;  /* 0x0000000d0007723e */ /* 0x000fe200000000ff */
[--C-:B------:R-:W-:Y:S01]  /*1ac0*/  FADD R13, R22, -R39.reuse ;  /* 0x80000027160d7221 */ /* 0x100fe20000000000 */
[----:B------:R-:W-:Y:S01]  /*1ad0*/  IADD3 R0, PT, PT, R15, R41, RZ ;  /* 0x000000290f007210 */ /* 0x000fe20007ffe0ff */
[----:B------:R-:W-:Y:S01]  /*1ae0*/  FADD R15, R50, -R39 ;  /* 0x80000027320f7221 */ /* 0x000fe20000000000 */
[-C--:B------:R-:W-:Y:S01]  /*1af0*/  FMUL R23, R23, R12.reuse ;  /* 0x0000000c17177220 */ /* 0x080fe20000400000 */
[-C--:B------:R-:W-:Y:S01]  /*1b00*/  FMUL R13, R13, R12.reuse ;  /* 0x0000000c0d0d7220 */ /* 0x080fe20000400000 */
[----:B------:R-:W-:Y:S01]  /*1b10*/  SHF.R.S32.HI R21, RZ, 0x1f, R0 ;  /* 0x0000001fff157819 */ /* 0x000fe20000011400 */
[----:B------:R-:W-:Y:S01]  /*1b20*/  FMUL R20, R15, R12 ;  /* 0x0000000c0f147220 */ /* 0x000fe20000400000 */
[----:B------:R-:W-:Y:S02]  /*1b30*/  HFMA2 R9, R7, R9, R17 ;  /* 0x0000000907097231 */ /* 0x000fe40000000011 */
[----:B------:R-:W-:-:S02]  /*1b40*/  LEA.HI R15, P0, R21, R14, RZ, 0x3 ;  /* 0x0000000e150f7211 */ /* 0x000fc400078118ff */
[----:B------:R-:W-:Y:S02]  /*1b50*/  F2FP.F16.F32.PACK_AB R13, R16, R13 ;  /* 0x0000000d100d723e */ /* 0x000fe400000000ff */
[C---:B------:R-:W-:Y:S02]  /*1b60*/  SHF.L.U32 R40, R15.reuse, 0x1, RZ ;  /* 0x000000010f287819 */ /* 0x040fe400000006ff */
[----:B------:R-:W-:Y:S02]  /*1b70*/  IADD3.X R16, PT, PT, RZ, R0, RZ, P0, !PT ;  /* 0x00000000ff107210 */ /* 0x000fe400007fe4ff */
[----:B------:R-:W-:Y:S01]  /*1b80*/  LOP3.LUT R40, R40, 0xfffffff0, RZ, 0xc0, !PT ;  /* 0xfffffff028287812 */ /* 0x000fe200078ec0ff */
[----:B------:R-:W-:Y:S01]  /*1b90*/  HFMA2 R10, R13, R10, R18 ;  /* 0x0000000a0d0a7231 */ /* 0x000fe20000000012 */
[----:B------:R-:W-:Y:S02]  /*1ba0*/  F2FP.F16.F32.PACK_AB R20, R20, R23 ;  /* 0x000000171414723e */ /* 0x000fe400000000ff */
[----:B------:R-:W-:-:S02]  /*1bb0*/  SHF.L.U64.HI R15, R15, 0x1, R16 ;  /* 0x000000010f0f7819 */ /* 0x000fc40000010210 */
[----:B------:R-:W-:Y:S01]  /*1bc0*/  IADD3 R40, P0, PT, R40, UR44, RZ ;  /* 0x0000002c28287c10 */ /* 0x000fe2000ff1e0ff */
[----:B------:R-:W-:-:S03]  /*1bd0*/  HFMA2 R11, R20, R11, R19 ;  /* 0x0000000b140b7231 */ /* 0x000fc60000000013 */
        /* <DEDUP_REMOVED lines=50> */
[--C-:B------:R-:W-:Y:S01]  /*1f00*/  FADD R37, R37, -R39.reuse ;  /* 0x8000002725257221 */ /* 0x100fe20000000000 */
[----:B------:R-:W-:Y:S01]  /*1f10*/  FADD R39, R36, -R39 ;  /* 0x8000002724277221 */ /* 0x000fe20000000000 */
[-C--:B------:R-:W-:Y:S01]  /*1f20*/  FMUL R7, R7, R12.reuse ;  /* 0x0000000c07077220 */ /* 0x080fe20000400000 */
[----:B0-----:R-:W-:Y:S01]  /*1f30*/  LEA.HI R21, P0, R0, R27, RZ, 0x3 ;  /* 0x0000001b00157211 */ /* 0x001fe200078118ff */
        /* <DEDUP_REMOVED lines=9> */
[----:B------:R-:W-:Y:S02]  /*1fd0*/  LOP3.LUT R13, R13, 0xfffffff0, RZ, 0xc0, !PT ;  /* 0xfffffff00d0d7812 */ /* 0x000fe400078ec0ff */
[----:B------:R-:W-:Y:S02]  /*1fe0*/  F2FP.F16.F32.PACK_AB R37, R12, R37 ;  /* 0x000000250c25723e */ /* 0x000fe400000000ff */
[----:B------:R-:W-:Y:S02]  /*1ff0*/  SHF.L.U64.HI R21, R21, 0x1, R22 ;  /* 0x0000000115157819 */ /* 0x000fe40000010216 */
[----:B------:R-:W-:Y:S02]  /*2000*/  IADD3 R12, P0, PT, R13, UR44, RZ ;  /* 0x0000002c0d0c7c10 */ /* 0x000fe4000ff1e0ff */
[----:B------:R-:W-:Y:S02]  /*2010*/  IADD3 R6, PT, PT, R5, R6, RZ ;  /* 0x0000000605067210 */ /* 0x000fe40007ffe0ff */
[----:B------:R-:W-:-:S02]  /*2020*/  F2FP.F16.F32.PACK_AB R0, R0, R7 ;  /* 0x000000070000723e */ /* 0x000fc400000000ff */
[----:B------:R-:W-:Y:S02]  /*2030*/  F2FP.F16.F32.PACK_AB R15, R20, R15 ;  /* 0x0000000f140f723e */ /* 0x000fe400000000ff */
[----:B------:R-:W-:Y:S02]  /*2040*/  IADD3.X R13, PT, PT, R21, UR45, RZ, P0, !PT ;  /* 0x0000002d150d7c10 */ /* 0x000fe400087fe4ff */
[----:B------:R-:W-:Y:S02]  /*2050*/  ISETP.GE.AND P0, PT, R6, UR50, PT ;  /* 0x0000003206007c0c */ /* 0x000fe4000bf06270 */
[----:B------:R-:W-:Y:S01]  /*2060*/  F2FP.F16.F32.PACK_AB R14, R14, R31 ;  /* 0x0000001f0e0e723e */ /* 0x000fe200000000ff */
[----:B--2---:R-:W-:-:S04]  /*2070*/  HFMA2 R8, R0, R8, R16 ;  /* 0x0000000800087231 */ /* 0x004fc80000000010 */
[----:B------:R-:W-:Y:S02]  /*2080*/  HFMA2 R9, R14, R9, R17 ;  /* 0x000000090e097231 */ /* 0x000fe40000000011 */
[----:B------:R-:W-:Y:S02]  /*2090*/  HFMA2 R10, R15, R10, R18 ;  /* 0x0000000a0f0a7231 */ /* 0x000fe40000000012 */
[----:B------:R-:W-:-:S05]  /*20a0*/  HFMA2 R11, R37, R11, R19 ;  /* 0x0000000b250b7231 */ /* 0x000fca0000000013 */
[----:B------:R0:W-:Y:S01]  /*20b0*/  STG.E.128 desc[UR4][R12.64], R8 ;  /* 0x000000080c007986 */ /* 0x0001e2000c101d04 */
[----:B------:R-:W-:Y:S05]  /*20c0*/  @!P0 BRA `(.L_x_6382) ;  /* 0xffffffe000908947 */ /* 0x000fea000383ffff */
[----:B------:R-:W-:Y:S05]  /*20d0*/  BSYNC B0 ;  /* 0x0000000000007941 */ /* 0x000fea0003800000 */
.L_x_6366:
[----:B------:R-:W-:Y:S05]  /*20e0*/  EXIT ;  /* 0x000000000000794d */ /* 0x000fea0003800000 */
.L_x_6367:
        /* <DEDUP_REMOVED lines=8> */
.L_x_6384:
[----:B------:R-:W-:Y:S05]  /*2170*/  BSYNC B1 ;  /* 0x0000000000017941 */ /* 0x000fea0003800000 */
.L_x_6383:
        /* <DEDUP_REMOVED lines=8> */
.L_x_6385:
[----:B------:R-:W-:Y:S02]  /*2200*/  MOV R13, R17 ;  /* 0x00000011000d7202 */ /* 0x000fe40000000f00 */
[----:B------:R-:W-:-:S07]  /*2210*/  MOV R16, R14 ;  /* 0x0000000e00107202 */ /* 0x000fce0000000f00 */
[----:B------:R-:W-:Y:S05]  /*2220*/  WARPSYNC.COLLECTIVE R15, `(.L_x_6386) ;  /* 0x000000000f087348 */ /* 0x000fea0003c00000 */
[----:B------:R0:W1:Y:S02]  /*2230*/  SHFL.DOWN P6, R14, R13, R12, R11 ;  /* 0x0800000c0d0e7389 */ /* 0x00006400000c000b */
[----:B01----:R-:W-:Y:S05]  /*2240*/  ENDCOLLECTIVE ;  /* 0x000000000000791b */ /* 0x003fea0003800000 */
.L_x_6386:
[----:B------:R-:W-:Y:S05]  /*2250*/  BRA `(.L_x_6387) ;  /* 0xffffffec00647947 */ /* 0x000fea000383ffff */
.L_x_6369:
        /* <DEDUP_REMOVED lines=8> */
.L_x_6389:
[----:B------:R-:W-:Y:S05]  /*22e0*/  BSYNC B1 ;  /* 0x0000000000017941 */ /* 0x000fea0003800000 */
.L_x_6388:
        /* <DEDUP_REMOVED lines=8> */
.L_x_6390:
[----:B------:R-:W-:Y:S02]  /*2370*/  MOV R13, R8 ;  /* 0x00000008000d7202 */ /* 0x000fe40000000f00 */
[----:B------:R-:W-:-:S07]  /*2380*/  MOV R16, R14 ;  /* 0x0000000e00107202 */ /* 0x000fce0000000f00 */
[----:B------:R-:W-:Y:S05]  /*2390*/  WARPSYNC.COLLECTIVE R15, `(.L_x_6391) ;  /* 0x000000000f087348 */ /* 0x000fea0003c00000 */
[----:B------:R0:W1:Y:S02]  /*23a0*/  SHFL.DOWN P6, R14, R13, R12, R11 ;  /* 0x0800000c0d0e7389 */ /* 0x00006400000c000b */
[----:B01----:R-:W-:Y:S05]  /*23b0*/  ENDCOLLECTIVE ;  /* 0x000000000000791b */ /* 0x003fea0003800000 */
.L_x_6391:
[----:B------:R-:W-:Y:S05]  /*23c0*/  BRA `(.L_x_6392) ;  /* 0xffffffec00587947 */ /* 0x000fea000383ffff */
.L_x_6371:
        /* <DEDUP_REMOVED lines=8> */
.L_x_6394:
[----:B------:R-:W-:Y:S05]  /*2450*/  BSYNC B1 ;  /* 0x0000000000017941 */ /* 0x000fea0003800000 */
.L_x_6393:
        /* <DEDUP_REMOVED lines=8> */
.L_x_6395:
[----:B------:R-:W-:Y:S02]  /*24e0*/  MOV R13, R8 ;  /* 0x00000008000d7202 */ /* 0x000fe40000000f00 */
[----:B------:R-:W-:-:S07]  /*24f0*/  MOV R16, R14 ;  /* 0x0000000e00107202 */ /* 0x000fce0000000f00 */
[----:B------:R-:W-:Y:S05]  /*2500*/  WARPSYNC.COLLECTIVE R15, `(.L_x_6396) ;  /* 0x000000000f087348 */ /* 0x000fea0003c00000 */
[----:B------:R0:W1:Y:S02]  /*2510*/  SHFL.DOWN P6, R14, R13, R12, R11 ;  /* 0x0800000c0d0e7389 */ /* 0x00006400000c000b */
[----:B01----:R-:W-:Y:S05]  /*2520*/  ENDCOLLECTIVE ;  /* 0x000000000000791b */ /* 0x003fea0003800000 */
.L_x_6396:
[----:B------:R-:W-:Y:S05]  /*2530*/  BRA `(.L_x_6397) ;  /* 0xffffffec00507947 */ /* 0x000fea000383ffff */
.L_x_6373:
        /* <DEDUP_REMOVED lines=8> */
.L_x_6399:
[----:B------:R-:W-:Y:S05]  /*25c0*/  BSYNC B1 ;  /* 0x0000000000017941 */ /* 0x000fea0003800000 */
.L_x_6398:
        /* <DEDUP_REMOVED lines=8> */
.L_x_6400:
[----:B------:R-:W-:Y:S02]  /*2650*/  MOV R13, R8 ;  /* 0x00000008000d7202 */ /* 0x000fe40000000f00 */
[----:B------:R-:W-:-:S07]  /*2660*/  MOV R16, R14 ;  /* 0x0000000e00107202 */ /* 0x000fce0000000f00 */
[----:B------:R-:W-:Y:S05]  /*2670*/  WARPSYNC.COLLECTIVE R15, `(.L_x_6401) ;  /* 0x000000000f087348 */ /* 0x000fea0003c00000 */
[----:B------:R0:W1:Y:S02]  /*2680*/  SHFL.DOWN P6, R14, R13, R12, R11 ;  /* 0x0800000c0d0e7389 */ /* 0x00006400000c000b */
[----:B01----:R-:W-:Y:S05]  /*2690*/  ENDCOLLECTIVE ;  /* 0x000000000000791b */ /* 0x003fea0003800000 */
.L_x_6401:
[----:B------:R-:W-:Y:S05]  /*26a0*/  BRA `(.L_x_6402) ;  /* 0xffffffec00487947 */ /* 0x000fea000383ffff */
.L_x_6375:
        /* <DEDUP_REMOVED lines=8> */
.L_x_6404:
[----:B------:R-:W-:Y:S05]  /*2730*/  BSYNC B1 ;  /* 0x0000000000017941 */ /* 0x000fea0003800000 */
.L_x_6403:
        /* <DEDUP_REMOVED lines=8> */
.L_x_6405:
[----:B------:R-:W-:Y:S02]  /*27c0*/  MOV R13, R8 ;  /* 0x00000008000d7202 */ /* 0x000fe40000000f00 */
[----:B------:R-:W-:-:S07]  /*27d0*/  MOV R16, R14 ;  /* 0x0000000e00107202 */ /* 0x000fce0000000f00 */
[----:B------:R-:W-:Y:S05]  /*27e0*/  WARPSYNC.COLLECTIVE R15, `(.L_x_6406) ;  /* 0x000000000f087348 */ /* 0x000fea0003c00000 */
[----:B------:R0:W1:Y:S02]  /*27f0*/  SHFL.DOWN P6, R14, R13, R12, R11 ;  /* 0x0800000c0d0e7389 */ /* 0x00006400000c000b */
[----:B01----:R-:W-:Y:S05]  /*2800*/  ENDCOLLECTIVE ;  /* 0x000000000000791b */ /* 0x003fea0003800000 */
.L_x_6406:
[----:B------:R-:W-:Y:S05]  /*2810*/  BRA `(.L_x_6407) ;  /* 0xffffffec00407947 */ /* 0x000fea000383ffff */
.L_x_6377:
        /* <DEDUP_REMOVED lines=8> */
.L_x_6409:
[----:B------:R-:W-:Y:S05]  /*28a0*/  BSYNC B1 ;  /* 0x0000000000017941 */ /* 0x000fea0003800000 */
.L_x_6408:
        /* <DEDUP_REMOVED lines=8> */
.L_x_6410:
[----:B------:R-:W-:Y:S02]  /*2930*/  MOV R13, R8 ;  /* 0x00000008000d7202 */ /* 0x000fe40000000f00 */
[----:B------:R-:W-:-:S07]  /*2940*/  MOV R9, R14 ;  /* 0x0000000e00097202 */ /* 0x000fce0000000f00 */
[----:B------:R-:W-:Y:S05]  /*2950*/  WARPSYNC.COLLECTIVE R15, `(.L_x_6411) ;  /* 0x000000000f087348 */ /* 0x000fea0003c00000 */
[----:B------:R0:W1:Y:S02]  /*2960*/  SHFL.IDX P6, R14, R13, R12, R11 ;  /* 0x0000000c0d0e7389 */ /* 0x00006400000c000b */
[----:B01----:R-:W-:Y:S05]  /*2970*/  ENDCOLLECTIVE ;  /* 0x000000000000791b */ /* 0x003fea0003800000 */
.L_x_6411:
[----:B------:R-:W-:Y:S05]  /*2980*/  BRA `(.L_x_6412) ;  /* 0xffffffec00387947 */ /* 0x000fea000383ffff */
.L_x_6413:
        /* <DEDUP_REMOVED lines=15> */
.L_x_7579:


//--------------------- .text._Z17LayerNormWarpImplI19BiasAddResidualLoadI6__halffE11AffineStoreIfS1_EfLi8ELi16ELi8ELi32ELi1ELb1EEvT_T0_iidPT1_S8_ --------------------------
	.section	.text._Z17LayerNormWarpImplI19BiasAddResidualLoadI6__halffE11AffineStoreIfS1_EfLi8ELi16ELi8ELi32ELi1ELb1EEvT_T0_iidPT1_S8_,"ax",@progbits
	.align	128
        .global         _Z17LayerNormWarpImplI19BiasAddResidualLoadI6__halffE11AffineStoreIfS1_EfLi8ELi16ELi8ELi32ELi1ELb1EEvT_T0_iidPT1_S8_
        .type           _Z17LayerNormWarpImplI19BiasAddResidualLoadI6__halffE11AffineStoreIfS1_EfLi8ELi16ELi8ELi32ELi1ELb1EEvT_T0_iidPT1_S8_,@function
        .size           _Z17LayerNormWarpImplI19BiasAddResidualLoadI6__halffE11AffineStoreIfS1_EfLi8ELi16ELi8ELi32ELi1ELb1EEvT_T0_iidPT1_S8_,(.L_x_7580 - _Z17LayerNormWarpImplI19BiasAddResidualLoadI6__halffE11AffineStoreIfS1_EfLi8ELi16ELi8ELi32ELi1ELb1EEvT_T0_iidPT1_S8_)
        .other          _Z17LayerNormWarpImplI19BiasAddResidualLoadI6__halffE11AffineStoreIfS1_EfLi8ELi16ELi8ELi32ELi1ELb1EEvT_T0_iidPT1_S8_,@"STO_CUDA_ENTRY STV_DEFAULT"
_Z17LayerNormWarpImplI19BiasAddResidualLoadI6__halffE11AffineStoreIfS1_EfLi8ELi16ELi8ELi32ELi1ELb1EEvT_T0_iidPT1_S8_:
.text._Z17LayerNormWarpImplI19BiasAddResidualLoadI6__halffE11AffineStoreIfS1_EfLi8ELi16ELi8ELi32ELi1ELb1EEvT_T0_iidPT1_S8_:
        /* <DEDUP_REMOVED lines=23> */
.L_x_6414:
        /* <DEDUP_REMOVED lines=17> */
[C---:B------:R-:W-:Y:S01]  /*0280*/  IADD3 R41, PT, PT, R0.reuse, 0x100, RZ ;  /* 0x0000010000297810 */ /* 0x040fe20007ffe0ff */
[----:B---3--:R-:W-:-:S04]  /*0290*/  IMAD.WIDE.U32 R10, R0, 0x2, R4 ;  /* 0x00000002000a7825 */ /* 0x008fc800078e0004 */
[----:B-----5:R-:W-:-:S04]  /*02a0*/  IMAD.WIDE.U32 R6, R0, 0x2, R6 ;  /* 0x0000000200067825 */ /* 0x020fc800078e0006 */
[----:B0-2---:R-:W-:-:S07]  /*02b0*/  IMAD.WIDE.U32 R4, R0, 0x2, R8 ;  /* 0x0000000200047825 */ /* 0x005fce00078e0008 */
.L_x_6439:
        /* <DEDUP_REMOVED lines=24> */
[C---:B-1----:R-:W-:Y:S02]  /*0440*/  IADD3 R8, P1, PT, R13.reuse, R18, RZ ;  /* 0x000000120d087210 */ /* 0x042fe40007f3e0ff */
[----:B--2---:R-:W-:-:S02]  /*0450*/  IADD3 R12, P0, PT, R13, R16, RZ ;  /* 0x000000100d0c7210 */ /* 0x004fc40007f1e0ff */
[C---:B------:R-:W-:Y:S02]  /*0460*/  IADD3.X R9, PT, PT, R4.reuse, R19, RZ, P1, !PT ;  /* 0x0000001304097210 */ /* 0x040fe40000ffe4ff */
[----:B------:R-:W-:Y:S02]  /*0470*/  IADD3.X R13, PT, PT, R4, R17, RZ, P0, !PT ;  /* 0x00000011040d7210 */ /* 0x000fe400007fe4ff */
[----:B------:R-:W2:Y:S04]  /*0480*/  LDG.E.128 R4, desc[UR6][R22.64] ;  /* 0x0000000616047981 */ /* 0x000ea8000c1e1d00 */
[----:B------:R-:W3:Y:S04]  /*0490*/  LDG.E.128 R8, desc[UR8][R8.64] ;  /* 0x0000000808087981 */ /* 0x000ee8000c1e1d00 */
[----:B------:R-:W3:Y:S01]  /*04a0*/  LDG.E.128 R12, desc[UR4][R12.64] ;  /* 0x000000040c0c7981 */ /* 0x000ee2000c1e1d00 */
[----:B------:R-:W-:Y:S01]  /*04b0*/  ISETP.GE.AND P0, PT, R41, UR40, PT ;  /* 0x0000002829007c0c */ /* 0x000fe2000bf06270 */
[----:B------:R-:W-:Y:S01]  /*04c0*/  BSSY.RECONVERGENT B0, `(.L_x_6415) ;  /* 0x000007f000007945 */ /* 0x000fe20003800200 */
[----:B------:R-:W-:Y:S01]  /*04d0*/  HFMA2 R29, -RZ, RZ, 0, 0 ;  /* 0x00000000ff1d7431 */ /* 0x000fe200000001ff */
[----:B------:R-:W-:-:S02]  /*04e0*/  CS2R R36, SRZ ;  /* 0x0000000000247805 */ /* 0x000fc4000001ff00 */
[----:B------:R-:W-:Y:S02]  /*04f0*/  CS2R R34, SRZ ;  /* 0x0000000000227805 */ /* 0x000fe4000001ff00 */
[----:B------:R-:W-:Y:S02]  /*0500*/  CS2R R32, SRZ ;  /* 0x0000000000207805 */ /* 0x000fe4000001ff00 */
[----:B------:R-:W-:Y:S01]  /*0510*/  MOV R38, RZ ;  /* 0x000000ff00267202 */ /* 0x000fe20000000f00 */
[----:B---3--:R-:W-:Y:S02]  /*0520*/  HADD2 R21, R12, R8 ;  /* 0x000000080c157230 */ /* 0x008fe40000000000 */
[----:B------:R-:W-:Y:S02]  /*0530*/  HFMA2 R9, R13, 1, 1, R9 ;  /* 0x3c003c000d097831 */ /* 0x000fe40000000009 */
[----:B--2---:R-:W-:Y:S02]  /*0540*/  HFMA2 R21, R21, 1, 1, R4 ;  /* 0x3c003c0015157831 */ /* 0x004fe40000000004 */
        /* <DEDUP_REMOVED lines=11> */
[--C-:B------:R-:W-:Y:S01]  /*0600*/  FFMA R8, R4, 0.3333333432674407959, R13.reuse ;  /* 0x3eaaaaab04087823 */ /* 0x100fe2000000000d */
[----:B------:R-:W-:Y:S02]  /*0610*/  HADD2 R11, R15, R11 ;  /* 0x0000000b0f0b7230 */ /* 0x000fe40000000000 */
[C---:B------:R-:W-:Y:S01]  /*0620*/  FADD R24, R27.reuse, -R24 ;  /* 0x800000181b187221 */ /* 0x040fe20000000000 */
[--C-:B------:R-:W-:Y:S01]  /*0630*/  FADD R9, R22, -R8.reuse ;  /* 0x8000000816097221 */ /* 0x100fe20000000000 */
[----:B------:R-:W-:Y:S02]  /*0640*/  HADD2.F32 R23, -RZ, R10.H0_H0 ;  /* 0x2000000aff177230 */ /* 0x000fe40000004100 */
[----:B------:R-:W-:Y:S01]  /*0650*/  FFMA R24, R27, R24, RZ ;  /* 0x000000181b187223 */ /* 0x000fe200000000ff */
[----:B------:R-:W-:Y:S01]  /*0660*/  FFMA R6, R9, 0.25, R8 ;  /* 0x3e80000009067823 */ /* 0x000fe20000000008 */
[----:B------:R-:W-:Y:S01]  /*0670*/  FADD R13, R28, -R13 ;  /* 0x8000000d1c0d7221 */ /* 0x000fe20000000000 */
[----:B------:R-:W-:-:S02]  /*0680*/  HFMA2 R11, R11, 1, 1, R7 ;  /* 0x3c003c000b0b7831 */ /* 0x000fc40000000007 */
[----:B------:R-:W-:Y:S01]  /*0690*/  FADD R7, R23, -R6 ;  /* 0x8000000617077221 */ /* 0x000fe20000000000 */
[----:B------:R-:W-:Y:S01]  /*06a0*/  FFMA R13, R5, R13, R24 ;  /* 0x0000000d050d7223 */ /* 0x000fe20000000018 */
[----:B------:R-:W-:Y:S02]  /*06b0*/  HADD2.F32 R24, -RZ, R10.H1_H1 ;  /* 0x3000000aff187230 */ /* 0x000fe40000004100 */
[----:B------:R-:W-:Y:S01]  /*06c0*/  FFMA R10, R7, 0.20000000298023223877, R6 ;  /* 0x3e4ccccd070a7823 */ /* 0x000fe20000000006 */
[----:B------:R-:W-:-:S03]  /*06d0*/  FADD R8, R21, -R8 ;  /* 0x8000000815087221 */ /* 0x000fc60000000000 */
[--C-:B------:R-:W-:Y:S01]  /*06e0*/  FADD R5, R24, -R10.reuse ;  /* 0x8000000a18057221 */ /* 0x100fe20000000000 */
[----:B------:R-:W-:Y:S01]  /*06f0*/  FFMA R8, R4, R8, R13 ;  /* 0x0000000804087223 */ /* 0x000fe2000000000d */
[--C-:B------:R-:W-:Y:S02]  /*0700*/  HADD2.F32 R25, -RZ, R11.reuse.H0_H0 ;  /* 0x2000000bff197230 */ /* 0x100fe40000004100 */
[----:B------:R-:W-:Y:S01]  /*0710*/  FFMA R13, R5, 0.16666667163372039795, R10 ;  /* 0x3e2aaaab050d7823 */ /* 0x000fe2000000000a */
[----:B------:R-:W-:Y:S01]  /*0720*/  FADD R6, R22, -R6 ;  /* 0x8000000616067221 */ /* 0x000fe20000000000 */
[----:B------:R-:W-:Y:S02]  /*0730*/  FADD R10, R23, -R10 ;  /* 0x8000000a170a7221 */ /* 0x000fe40000000000 */
[----:B------:R-:W-:Y:S01]  /*0740*/  FADD R4, R25, -R13 ;  /* 0x8000000d19047221 */ /* 0x000fe20000000000 */
[----:B------:R-:W-:Y:S01]  /*0750*/  FFMA R6, R9, R6, R8 ;  /* 0x0000000609067223 */ /* 0x000fe20000000008 */
[----:B------:R-:W-:-:S02]  /*0760*/  HADD2.F32 R26, -RZ, R11.H1_H1 ;  /* 0x3000000bff1a7230 */ /* 0x000fc40000004100 */
[--C-:B------:R-:W-:Y:S01]  /*0770*/  FFMA R40, R4, 0.14285714924335479736, R13.reuse ;  /* 0x3e12492504287823 */ /* 0x100fe2000000000d */
[----:B------:R-:W-:Y:S01]  /*0780*/  FFMA R6, R7, R10, R6 ;  /* 0x0000000a07067223 */ /* 0x000fe20000000006 */
[----:B------:R-:W-:Y:S02]  /*0790*/  FADD R13, R24, -R13 ;  /* 0x8000000d180d7221 */ /* 0x000fe40000000000 */
[----:B------:R-:W-:Y:S02]  /*07a0*/  FADD R39, R26, -R40 ;  /* 0x800000281a277221 */ /* 0x000fe40000000000 */
[----:B------:R-:W-:Y:S01]  /*07b0*/  FFMA R13, R5, R13, R6 ;  /* 0x0000000d050d7223 */ /* 0x000fe20000000006 */
[--C-:B------:R-:W-:Y:S01]  /*07c0*/  FADD R5, R25, -R40.reuse ;  /* 0x8000002819057221 */ /* 0x100fe20000000000 */
[----:B------:R-:W-:-:S03]  /*07d0*/  FFMA R40, R39, 0.125, R40 ;  /* 0x3e00000027287823 */ /* 0x000fc60000000028 */
[----:B------:R-:W-:Y:S01]  /*07e0*/  FFMA R5, R4, R5, R13 ;  /* 0x0000000504057223 */ /* 0x000fe2000000000d */
[----:B------:R-:W-:Y:S01]  /*07f0*/  FADD R6, R26, -R40 ;  /* 0x800000281a067221 */ /* 0x000fe20000000000 */
[----:B------:R-:W-:-:S03]  /*0800*/  MOV R4, 0x41000000 ;  /* 0x4100000000047802 */ /* 0x000fc60000000f00 */
[----:B------:R-:W-:Y:S01]  /*0810*/  FFMA R39, R39, R6, R5 ;  /* 0x0000000627277223 */ /* 0x000fe20000000005 */
[----:B------:R-:W-:Y:S06]  /*0820*/  @P0 BRA `(.L_x_6416) ;  /* 0x0000000400200947 */ /* 0x000fec0003800000 */
[----:B------:R-:W-:Y:S01]  /*0830*/  IADD3 R31, P1, PT, R30, 0x100, RZ ;  /* 0x000001001e1f7810 */ /* 0x000fe20007f3e0ff */
[----:B------:R-:W0:Y:S01]  /*0840*/  LDC.64 R14, c[0x0][0x388] ;  /* 0x0000e200ff0e7b82 */ /* 0x000e220000000a00 */
        /* <DEDUP_REMOVED lines=11> */
[C---:B------:R-:W-:Y:S01]  /*0900*/  IADD3 R4, P1, PT, R9.reuse, R16, RZ ;  /* 0x0000001009047210 */ /* 0x040fe20007f3e0ff */
[----:B0-----:R-:W-:Y:S01]  /*0910*/  IMAD.WIDE.U32 R14, R0, 0x2, R14 ;  /* 0x00000002000e7825 */ /* 0x001fe200078e000e */
        /* <DEDUP_REMOVED lines=10> */
[----:B------:R-:W-:Y:S02]  /*09c0*/  HFMA2 R9, R6, 1, 1, R10 ;  /* 0x3c003c0006097831 */ /* 0x000fe4000000000a */
        /* <DEDUP_REMOVED lines=11> */
[----:B------:R-:W-:Y:S01]  /*0a80*/  FFMA R40, R12, 0.11111111193895339966, R40 ;  /* 0x3de38e390c287823 */ /* 0x000fe20000000028 */
[----:B------:R-:W-:-:S02]  /*0a90*/  HADD2.F32 R35, -RZ, R18.H1_H1 ;  /* 0x30000012ff237230 */ /* 0x000fc40000004100 */
[--C-:B------:R-:W-:Y:S02]  /*0aa0*/  HADD2.F32 R37, -RZ, R19.reuse.H0_H0 ;  /* 0x20000013ff257230 */ /* 0x100fe40000004100 */
[--C-:B------:R-:W-:Y:S01]  /*0ab0*/  FADD R13, R29, -R40.reuse ;  /* 0x800000281d0d7221 */ /* 0x100fe20000000000 */
[--C-:B------:R-:W-:Y:S01]  /*0ac0*/  FADD R4, R38, -R40.reuse ;  /* 0x8000002826047221 */ /* 0x100fe20000000000 */
[----:B------:R-:W-:Y:S02]  /*0ad0*/  HADD2.F32 R36, -RZ, R19.H1_H1 ;  /* 0x30000013ff247230 */ /* 0x000fe40000004100 */
[----:B------:R-:W-:Y:S01]  /*0ae0*/  FFMA R5, R13, 0.10000000149011611938, R40 ;  /* 0x3dcccccd0d057823 */ /* 0x000fe20000000028 */
[----:B------:R-:W-:-:S03]  /*0af0*/  FFMA R12, R12, R4, R39 ;  /* 0x000000040c0c7223 */ /* 0x000fc60000000027 */
[--C-:B------:R-:W-:Y:S01]  /*0b00*/  FADD R4, R32, -R5.reuse ;  /* 0x8000000520047221 */ /* 0x100fe20000000000 */
[----:B------:R-:W-:-:S03]  /*0b10*/  FADD R6, R29, -R5 ;  /* 0x800000051d067221 */ /* 0x000fc60000000000 */
[----:B------:R-:W-:Y:S01]  /*0b20*/  FFMA R8, R4, 0.090909093618392944336, R5 ;  /* 0x3dba2e8c04087823 */ /* 0x000fe20000000005 */
[----:B------:R-:W-:-:S03]  /*0b30*/  FFMA R13, R13, R6, R12 ;  /* 0x000000060d0d7223 */ /* 0x000fc6000000000c */
[----:B------:R-:W-:-:S04]  /*0b40*/  FADD R5, R33, -R8 ;  /* 0x8000000821057221 */ /* 0x000fc80000000000 */
[--C-:B------:R-:W-:Y:S01]  /*0b50*/  FFMA R9, R5, 0.083333335816860198975, R8.reuse ;  /* 0x3daaaaab05097823 */ /* 0x100fe20000000008 */
[----:B------:R-:W-:-:S03]  /*0b60*/  FADD R8, R32, -R8 ;  /* 0x8000000820087221 */ /* 0x000fc60000000000 */
[----:B------:R-:W-:Y:S01]  /*0b70*/  FADD R6, R34, -R9 ;  /* 0x8000000922067221 */ /* 0x000fe20000000000 */
[----:B------:R-:W-:-:S03]  /*0b80*/  FFMA R10, R4, R8, R13 ;  /* 0x00000008040a7223 */ /* 0x000fc6000000000d */
[--C-:B------:R-:W-:Y:S01]  /*0b90*/  FFMA R7, R6, 0.076923079788684844971, R9.reuse ;  /* 0x3d9d89d906077823 */ /* 0x100fe20000000009 */
[----:B------:R-:W-:-:S03]  /*0ba0*/  FADD R9, R33, -R9 ;  /* 0x8000000921097221 */ /* 0x000fc60000000000 */
[----:B------:R-:W-:Y:S01]  /*0bb0*/  FADD R4, R35, -R7 ;  /* 0x8000000723047221 */ /* 0x000fe20000000000 */
[----:B------:R-:W-:-:S03]  /*0bc0*/  FFMA R9, R5, R9, R10 ;  /* 0x0000000905097223 */ /* 0x000fc6000000000a */
        /* <DEDUP_REMOVED lines=10> */
[----:B------:R-:W-:Y:S01]  /*0c70*/  FFMA R8, R5, R4, R8 ;  /* 0x0000000405087223 */ /* 0x000fe20000000008 */
[----:B------:R-:W-:Y:S01]  /*0c80*/  MOV R4, 0x41800000 ;  /* 0x4180000000047802 */ /* 0x000fe20000000f00 */
[----:B------:R-:W-:-:S04]  /*0c90*/  FADD R5, R36, -R40 ;  /* 0x8000002824057221 */ /* 0x000fc80000000000 */
[----:B------:R-:W-:-:S07]  /*0ca0*/  FFMA R39, R39, R5, R8 ;  /* 0x0000000527277223 */ /* 0x000fce0000000008 */
.L_x_6416:
[----:B------:R-:W-:Y:S05]  /*0cb0*/  BSYNC.RECONVERGENT B0 ;  /* 0x0000000000007941 */ /* 0x000fea0003800200 */
.L_x_6415:
[----:B------:R-:W-:-:S03]  /*0cc0*/  UMOV UR4, 0xffffffff ;  /* 0xffffffff00047882 */ /* 0x000fc60000000000 */
[----:B------:R-:W-:Y:S05]  /*0cd0*/  BRA.DIV UR4, `(.L_x_6417) ;  /* 0x0000001204207947 */ /* 0x000fea000b800000 */
[----:B------:R0:W1:Y:S04]  /*0ce0*/  SHFL.DOWN PT, R7, R40, 0x10, 0x1f ;  /* 0x0a001f0028077f89 */ /* 0x00006800000e0000 */
[----:B------:R0:W2:Y:S04]  /*0cf0*/  SHFL.DOWN PT, R5, R39, 0x10, 0x1f ;  /* 0x0a001f0027057f89 */ /* 0x0000a800000e0000 */
[----:B------:R0:W3:Y:S02]  /*0d00*/  SHFL.DOWN PT, R14, R4, 0x10, 0x1f ;  /* 0x0a001f00040e7f89 */ /* 0x0000e400000e0000 */
.L_x_6444:
        /* <DEDUP_REMOVED lines=17> */
.L_x_6419:
[----:B------:R-:W-:Y:S05]  /*0e20*/  BSYNC.RECONVERGENT B0 ;  /* 0x0000000000007941 */ /* 0x000fea0003800200 */
.L_x_6418:
[----:B------:R-:W-:-:S03]  /*0e30*/  UMOV UR4, 0xffffffff ;  /* 0xffffffff00047882 */ /* 0x000fc60000000000 */
[----:B------:R-:W-:Y:S05]  /*0e40*/  BRA.DIV UR4, `(.L_x_6420) ;  /* 0x0000001204207947 */ /* 0x000fea000b800000 */
[----:B-1----:R1:W3:Y:S04]  /*0e50*/  SHFL.DOWN PT, R7, R40, 0x8, 0x1f ;  /* 0x09001f0028077f89 */ /* 0x0022e800000e0000 */
[----:B--2---:R1:W2:Y:S04]  /*0e60*/  SHFL.DOWN PT, R5, R39, 0x8, 0x1f ;  /* 0x09001f0027057f89 */ /* 0x0042a800000e0000 */
[----:B------:R1:W4:Y:S02]  /*0e70*/  SHFL.DOWN PT, R14, R4, 0x8, 0x1f ;  /* 0x09001f00040e7f89 */ /* 0x00032400000e0000 */
.L_x_6449:
        /* <DEDUP_REMOVED lines=17> */
.L_x_6422:
[----:B------:R-:W-:Y:S05]  /*0f90*/  BSYNC.RECONVERGENT B0 ;  /* 0x0000000000007941 */ /* 0x000fea0003800200 */
.L_x_6421:
[----:B------:R-:W-:-:S03]  /*0fa0*/  UMOV UR4, 0xffffffff ;  /* 0xffffffff00047882 */ /* 0x000fc60000000000 */
[----:B------:R-:W-:Y:S05]  /*0fb0*/  BRA.DIV UR4, `(.L_x_6423) ;  /* 0x0000001204207947 */ /* 0x000fea000b800000 */
[----:B---3--:R3:W4:Y:S04]  /*0fc0*/  SHFL.DOWN PT, R7, R40, 0x4, 0x1f ;  /* 0x08801f0028077f89 */ /* 0x00872800000e0000 */
[----:B--2---:R3:W2:Y:S04]  /*0fd0*/  SHFL.DOWN PT, R5, R39, 0x4, 0x1f ;  /* 0x08801f0027057f89 */ /* 0x0046a800000e0000 */
[----:B------:R3:W0:Y:S02]  /*0fe0*/  SHFL.DOWN PT, R14, R4, 0x4, 0x1f ;  /* 0x08801f00040e7f89 */ /* 0x00062400000e0000 */
.L_x_6454:
        /* <DEDUP_REMOVED lines=10> */
[----:B-1-3--:R-:W-:-:S04]  /*1090*/  MOV R4, R6 ;  /* 0x0000000600047202 */ /* 0x00afc80000000f00 */
[----:B------:R-:W0:Y:S03]  /*10a0*/  MUFU.RCP R9, R9 ;  /* 0x0000000900097308 */ /* 0x000e260000001000 */
[----:B------:R-:W-:-:S04]  /*10b0*/  @!P1 FMUL R14, R14, 16777216 ;  /* 0x4b8000000e0e9820 */ /* 0x000fc80000400000 */
[----:B0-----:R-:W-:-:S04]  /*10c0*/  FMUL R14, R9, R14 ;  /* 0x0000000e090e7220 */ /* 0x001fc80000400000 */
[C---:B--2---:R-:W-:Y:S01]  /*10d0*/  FFMA R8, R14.reuse, R11, R5 ;  /* 0x0000000b0e087223 */ /* 0x044fe20000000005 */
[----:B------:R-:W-:-:S03]  /*10e0*/  FFMA R40, R14, R7, R40 ;  /* 0x000000070e287223 */ /* 0x000fc60000000028 */
[----:B------:R-:W-:-:S07]  /*10f0*/  FADD R39, R39, R8 ;  /* 0x0000000827277221 */ /* 0x000fce0000000000 */
.L_x_6425:
[----:B------:R-:W-:Y:S05]  /*1100*/  BSYNC.RECONVERGENT B0 ;  /* 0x0000000000007941 */ /* 0x000fea0003800200 */
.L_x_6424:
[----:B------:R-:W-:-:S03]  /*1110*/  UMOV UR4, 0xffffffff ;  /* 0xffffffff00047882 */ /* 0x000fc60000000000 */
[----:B------:R-:W-:Y:S05]  /*1120*/  BRA.DIV UR4, `(.L_x_6426) ;  /* 0x0000001204207947 */ /* 0x000fea000b800000 */
[----:B----4-:R0:W4:Y:S04]  /*1130*/  SHFL.DOWN PT, R7, R40, 0x2, 0x1f ;  /* 0x08401f0028077f89 */ /* 0x01012800000e0000 */
[----:B--2---:R0:W2:Y:S04]  /*1140*/  SHFL.DOWN PT, R5, R39, 0x2, 0x1f ;  /* 0x08401f0027057f89 */ /* 0x0040a800000e0000 */
[----:B------:R0:W0:Y:S02]  /*1150*/  SHFL.DOWN PT, R14, R4, 0x2, 0x1f ;  /* 0x08401f00040e7f89 */ /* 0x00002400000e0000 */
.L_x_6459:
        /* <DEDUP_REMOVED lines=17> */
.L_x_6428:
[----:B------:R-:W-:Y:S05]  /*1270*/  BSYNC.RECONVERGENT B0 ;  /* 0x0000000000007941 */ /* 0x000fea0003800200 */
.L_x_6427:
[----:B------:R-:W-:-:S03]  /*1280*/  UMOV UR4, 0xffffffff ;  /* 0xffffffff00047882 */ /* 0x000fc60000000000 */
[----:B------:R-:W-:Y:S05]  /*1290*/  BRA.DIV UR4, `(.L_x_6429) ;  /* 0x0000001204207947 */ /* 0x000fea000b800000 */
[----:B----4-:R0:W4:Y:S04]  /*12a0*/  SHFL.DOWN PT, R7, R40, 0x1, 0x1f ;  /* 0x08201f0028077f89 */ /* 0x01012800000e0000 */
[----:B--2---:R0:W2:Y:S04]  /*12b0*/  SHFL.DOWN PT, R5, R39, 0x1, 0x1f ;  /* 0x08201f0027057f89 */ /* 0x0040a800000e0000 */
[----:B------:R0:W0:Y:S02]  /*12c0*/  SHFL.DOWN PT, R14, R4, 0x1, 0x1f ;  /* 0x08201f00040e7f89 */ /* 0x00002400000e0000 */
.L_x_6464:
        /* <DEDUP_REMOVED lines=17> */
.L_x_6431:
[----:B------:R-:W-:Y:S05]  /*13e0*/  BSYNC.RECONVERGENT B0 ;  /* 0x0000000000007941 */ /* 0x000fea0003800200 */
.L_x_6430:
[----:B------:R-:W-:-:S03]  /*13f0*/  UMOV UR4, 0xffffffff ;  /* 0xffffffff00047882 */ /* 0x000fc60000000000 */
[----:B------:R-:W-:Y:S05]  /*1400*/  BRA.DIV UR4, `(.L_x_6432) ;  /* 0x0000001204207947 */ /* 0x000fea000b800000 */
[----:B------:R0:W0:Y:S04]  /*1410*/  SHFL.IDX PT, R16, R40, RZ, 0x1f ;  /* 0x00001fff28107589 */ /* 0x00002800000e0000 */
[----:B-1-3--:R-:W1:Y:S04]  /*1420*/  SHFL.IDX PT, R39, R39, RZ, 0x1f ;  /* 0x00001fff27277589 */ /* 0x00ae6800000e0000 */
[----:B------:R3:W0:Y:S02]  /*1430*/  SHFL.IDX PT, R14, R4, RZ, 0x1f ;  /* 0x00001fff040e7589 */ /* 0x00062400000e0000 */
.L_x_6469:
[----:B0-----:R-:W-:-:S13]  /*1440*/  FSETP.GEU.AND P1, PT, |R14|, 1.175494350822287508e-38, PT ;  /* 0x008000000e00780b */ /* 0x001fda0003f2e200 */
[----:B------:R-:W-:Y:S01]  /*1450*/  @!P1 FMUL R14, R14, 16777216 ;  /* 0x4b8000000e0e9820 */ /* 0x000fe20000400000 */
[----:B-1----:R-:W-:-:S05]  /*1460*/  @!P1 FMUL R39, R39, 16777216 ;  /* 0x4b80000027279820 */ /* 0x002fca0000400000 */
[----:B------:R-:W0:Y:S02]  /*1470*/  MUFU.RCP R14, R14 ;  /* 0x0000000e000e7308 */ /* 0x000e240000001000 */
[----:B0-----:R-:W-:-:S05]  /*1480*/  FMUL R39, R14, R39 ;  /* 0x000000270e277220 */ /* 0x001fca0000400000 */
[----:B---3--:R-:W-:-:S05]  /*1490*/  FMNMX R4, RZ, R39, !PT ;  /* 0x00000027ff047209 */ /* 0x008fca0007800000 */
[----:B------:R-:W-:-:S05]  /*14a0*/  FADD R4, R45, R4 ;  /* 0x000000042d047221 */ /* 0x000fca0000000000 */
[----:B------:R-:W-:-:S13]  /*14b0*/  FSETP.GEU.AND P2, PT, |R4|, 1.175494350822287508e-38, PT ;  /* 0x008000000400780b */ /* 0x000fda0003f4e200 */
[----:B------:R-:W-:-:S05]  /*14c0*/  @!P2 FMUL R4, R4, 16777216 ;  /* 0x4b8000000404a820 */ /* 0x000fca0000400000 */
[----:B--2---:R-:W-:-:S04]  /*14d0*/  IADD3 R5, PT, PT, R4, -0x800000, RZ ;  /* 0xff80000004057810 */ /* 0x004fc80007ffe0ff */
        /* <DEDUP_REMOVED lines=17> */
.L_x_6433:
[----:B------:R0:W1:Y:S02]  /*15f0*/  MUFU.RSQ R14, R4 ;  /* 0x00000004000e7308 */ /* 0x0000640000001400 */
.L_x_6434:
[----:B0-----:R-:W0:Y:S01]  /*1600*/  S2R R4, SR_TID.X ;  /* 0x0000000000047919 */ /* 0x001e220000002100 */
[----:B------:R-:W-:Y:S01]  /*1610*/  BSSY.RECONVERGENT B0, `(.L_x_6435) ;  /* 0x000000f000007945 */ /* 0x000fe20003800200 */
[----:B0-----:R-:W-:-:S13]  /*1620*/  ISETP.NE.AND P1, PT, R4, RZ, PT ;  /* 0x000000ff0400720c */ /* 0x001fda0003f25270 */
[----:B------:R-:W-:Y:S05]  /*1630*/  @P1 BRA `(.L_x_6436) ;  /* 0x0000000000301947 */ /* 0x000fea0003800000 */
[----:B------:R-:W-:Y:S02]  /*1640*/  SHF.L.U32 R6, R2, 0x2, RZ ;  /* 0x0000000202067819 */ /* 0x000fe400000006ff */
[C---:B------:R-:W-:Y:S02]  /*1650*/  R2UR UR4, R42.reuse ;  /* 0x000000002a0472ca */ /* 0x040fe400000e0000 */
[C---:B------:R-:W-:Y:S02]  /*1660*/  R2UR UR5, R43.reuse ;  /* 0x000000002b0572ca */ /* 0x040fe400000e0000 */
[----:B------:R-:W-:Y:S02]  /*1670*/  R2UR UR6, R42 ;  /* 0x000000002a0672ca */ /* 0x000fe400000e0000 */
[----:B------:R-:W-:Y:S02]  /*1680*/  R2UR UR7, R43 ;  /* 0x000000002b0772ca */ /* 0x000fe400000e0000 */
[----:B----4-:R-:W-:-:S02]  /*1690*/  SHF.L.U64.HI R7, R2, 0x2, R20 ;  /* 0x0000000202077819 */ /* 0x010fc40000010214 */
[C---:B------:R-:W-:Y:S02]  /*16a0*/  IADD3 R4, P1, PT, R6.reuse, UR36, RZ ;  /* 0x0000002406047c10 */ /* 0x040fe4000ff3e0ff */
[----:B------:R-:W-:Y:S02]  /*16b0*/  IADD3 R6, P2, PT, R6, UR38, RZ ;  /* 0x0000002606067c10 */ /* 0x000fe4000ff5e0ff */
[C---:B------:R-:W-:Y:S02]  /*16c0*/  IADD3.X R5, PT, PT, R7.reuse, UR37, RZ, P1, !PT ;  /* 0x0000002507057c10 */ /* 0x040fe40008ffe4ff */
[----:B------:R-:W-:-:S03]  /*16d0*/  IADD3.X R7, PT, PT, R7, UR39, RZ, P2, !PT ;  /* 0x0000002707077c10 */ /* 0x000fc600097fe4ff */
[----:B------:R0:W-:Y:S04]  /*16e0*/  STG.E desc[UR4][R4.64], R16 ;  /* 0x0000001004007986 */ /* 0x0001e8000c101904 */
[----:B-1----:R0:W-:Y:S02]  /*16f0*/  STG.E desc[UR6][R6.64], R14 ;  /* 0x0000000e06007986 */ /* 0x0021e4000c101906 */
.L_x_6436:
[----:B------:R-:W-:Y:S05]  /*1700*/  BSYNC.RECONVERGENT B0 ;  /* 0x0000000000007941 */ /* 0x000fea0003800200 */
.L_x_6435:
[----:B0---4-:R-:W0:Y:S01]  /*1710*/  LDC.64 R6, c[0x0][0x3b0] ;  /* 0x0000ec00ff067b82 */ /* 0x011e220000000a00 */
[----:B------:R-:W-:Y:S01]  /*1720*/  R2UR UR4, R42 ;  /* 0x000000002a0472ca */ /* 0x000fe200000e0000 */
[--C-:B------:R-:W-:Y:S01]  /*1730*/  FADD R27, R27, -R16.reuse ;  /* 0x800000101b1b7221 */ /* 0x100fe20000000000 */
[----:B------:R-:W-:Y:S01]  /*1740*/  R2UR UR5, R43 ;  /* 0x000000002b0572ca */ /* 0x000fe200000e0000 */
[----:B------:R-:W-:Y:S01]  /*1750*/  FADD R5, R28, -R16 ;  /* 0x800000101c057221 */ /* 0x000fe20000000000 */
[----:B------:R-:W-:Y:S01]  /*1760*/  R2UR UR6, R42 ;  /* 0x000000002a0672ca */ /* 0x000fe200000e0000 */
[-C--:B-1----:R-:W-:Y:S01]  /*1770*/  FMUL R15, R27, R14.reuse ;  /* 0x0000000e1b0f7220 */ /* 0x082fe20000400000 */
[----:B------:R-:W-:Y:S01]  /*1780*/  R2UR UR7, R43 ;  /* 0x000000002b0772ca */ /* 0x000fe200000e0000 */
[----:B------:R-:W1:Y:S01]  /*1790*/  LDC.64 R30, c[0x0][0x3b8] ;  /* 0x0000ee00ff1e7b82 */ /* 0x000e620000000a00 */
[----:B------:R-:W-:-:S05]  /*17a0*/  FMUL R4, R5, R14 ;  /* 0x0000000e05047220 */ /* 0x000fca0000400000 */
[----:B------:R-:W-:Y:S01]  /*17b0*/  F2FP.F16.F32.PACK_AB R15, R4, R15 ;  /* 0x0000000f040f723e */ /* 0x000fe200000000ff */
[----:B0-----:R-:W-:-:S06]  /*17c0*/  IMAD.WIDE.U32 R6, R0, 0x2, R6 ;  /* 0x0000000200067825 */ /* 0x001fcc00078e0006 */
[----:B------:R-:W2:Y:S01]  /*17d0*/  LDG.E.128 R4, desc[UR4][R6.64] ;  /* 0x0000000406047981 */ /* 0x000ea2000c1e1d00 */
[----:B-1----:R-:W-:-:S05]  /*17e0*/  IMAD.WIDE.U32 R30, R0, 0x2, R30 ;  /* 0x00000002001e7825 */ /* 0x002fca00078e001e */
[----:B------:R-:W2:Y:S01]  /*17f0*/  LDG.E.128 R8, desc[UR6][R30.64] ;  /* 0x000000061e087981 */ /* 0x000ea2000c1e1d00 */
[--C-:B------:R-:W-:Y:S01]  /*1800*/  FADD R21, R21, -R16.reuse ;  /* 0x8000001015157221 */ /* 0x100fe20000000000 */
[----:B------:R-:W-:-:S03]  /*1810*/  FADD R13, R22, -R16 ;  /* 0x80000010160d7221 */ /* 0x000fc60000000000 */
[-C--:B------:R-:W-:Y:S01]  /*1820*/  FMUL R21, R21, R14.reuse ;  /* 0x0000000e15157220 */ /* 0x080fe20000400000 */
[----:B------:R-:W-:-:S05]  /*1830*/  FMUL R12, R13, R14 ;  /* 0x0000000e0d0c7220 */ /* 0x000fca0000400000 */
[----:B------:R-:W-:Y:S02]  /*1840*/  F2FP.F16.F32.PACK_AB R21, R12, R21 ;  /* 0x000000150c15723e */ /* 0x000fe400000000ff */
[----:B------:R-:W0:Y:S01]  /*1850*/  LDC.64 R12, c[0x0][0x3a8] ;  /* 0x0000ea00ff0c7b82 */ /* 0x000e220000000a00 */
[----:B------:R-:W-:Y:S01]  /*1860*/  HFMA2 R19, -RZ, RZ, 0, 0 ;  /* 0x00000000ff137431 */ /* 0x000fe200000001ff */
[----:B------:R-:W-:Y:S01]  /*1870*/  MOV R18, R0 ;  /* 0x0000000000127202 */ /* 0x000fe20000000f00 */
[--C-:B------:R-:W-:Y:S01]  /*1880*/  FADD R23, R23, -R16.reuse ;  /* 0x8000001017177221 */ /* 0x100fe20000000000 */
[----:B------:R-:W-:Y:S01]  /*1890*/  FADD R25, R25, -R16 ;  /* 0x8000001019197221 */ /* 0x000fe20000000000 */
[----:B0-----:R-:W-:Y:S02]  /*18a0*/  IMAD R20, R20, R12, RZ ;  /* 0x0000000c14147224 */ /* 0x001fe400078e02ff */
[-C--:B------:R-:W-:Y:S01]  /*18b0*/  FMUL R17, R23, R14.reuse ;  /* 0x0000000e17117220 */ /* 0x080fe20000400000 */
[-C--:B------:R-:W-:Y:S01]  /*18c0*/  FMUL R25, R25, R14.reuse ;  /* 0x0000000e19197220 */ /* 0x080fe20000400000 */
[C---:B------:R-:W-:Y:S01]  /*18d0*/  FADD R29, -R16.reuse, R29 ;  /* 0x0000001d101d7221 */ /* 0x040fe20000000100 */
[C---:B------:R-:W-:Y:S01]  /*18e0*/  FADD R23, -R16.reuse, R33 ;  /* 0x0000002110177221 */ /* 0x040fe20000000100 */
[C---:B------:R-:W-:Y:S01]  /*18f0*/  FADD R35, -R16.reuse, R35 ;  /* 0x0000002310237221 */ /* 0x040fe20000000100 */
[----:B------:R-:W-:Y:S01]  /*1900*/  FADD R37, -R16, R37 ;  /* 0x0000002510257221 */ /* 0x000fe20000000100 */
[----:B------:R-:W-:Y:S01]  /*1910*/  BSSY.RECONVERGENT B0, `(.L_x_6437) ;  /* 0x0000040000007945 */ /* 0x000fe20003800200 */
[----:B------:R-:W-:Y:S01]  /*1920*/  FMUL R23, R23, R14 ;  /* 0x0000000e17177220 */ /* 0x000fe20000400000 */
[----:B--2---:R-:W-:-:S02]  /*1930*/  HFMA2 R4, R15, R4, R8 ;  /* 0x000000040f047231 */ /* 0x004fc40000000008 */
[----:B------:R-:W-:Y:S02]  /*1940*/  HFMA2 R5, R21, R5, R9 ;  /* 0x0000000515057231 */ /* 0x000fe40000000009 */
[----:B------:R-:W-:-:S04]  /*1950*/  IMAD.WIDE.U32 R8, R2, R12, R18 ;  /* 0x0000000c02087225 */ /* 0x000fc800078e0012 */
[----:B------:R-:W-:Y:S02]  /*1960*/  IMAD R15, R2, R13, R20 ;  /* 0x0000000d020f7224 */ /* 0x000fe400078e0214 */
[----:B------:R-:W0:Y:S03]  /*1970*/  LDC.64 R12, c[0x0][0x3a0] ;  /* 0x0000e800ff0c7b82 */ /* 0x000e260000000a00 */
[----:B------:R-:W-:Y:S01]  /*1980*/  IADD3 R15, PT, PT, R9, R15, RZ ;  /* 0x0000000f090f7210 */ /* 0x000fe20007ffe0ff */
[----:B------:R-:W-:-:S03]  /*1990*/  FADD R19, R24, -R16 ;  /* 0x8000001018137221 */ /* 0x000fc60000000000 */
[----:B------:R-:W-:Y:S01]  /*19a0*/  SHF.R.S32.HI R27, RZ, 0x1f, R15 ;  /* 0x0000001fff1b7819 */ /* 0x000fe2000001140f */
[----:B------:R-:W-:-:S03]  /*19b0*/  FADD R21, R26, -R16 ;  /* 0x800000101a157221 */ /* 0x000fc60000000000 */
[----:B------:R-:W-:Y:S01]  /*19c0*/  LEA.HI R18, P1, R27, R8, RZ, 0x3 ;  /* 0x000000081b127211 */ /* 0x000fe200078318ff */
[-C--:B------:R-:W-:Y:S01]  /*19d0*/  FMUL R20, R19, R14.reuse ;  /* 0x0000000e13147220 */ /* 0x080fe20000400000 */
[----:B------:R-:W-:Y:S02]  /*19e0*/  FMUL R22, R21, R14 ;  /* 0x0000000e15167220 */ /* 0x000fe40000400000 */
[----:B------:R-:W-:Y:S02]  /*19f0*/  SHF.L.U32 R19, R18, 0x1, RZ ;  /* 0x0000000112137819 */ /* 0x000fe400000006ff */
[----:B------:R-:W-:Y:S02]  /*1a00*/  IADD3.X R21, PT, PT, RZ, R15, RZ, P1, !PT ;  /* 0x0000000fff157210 */ /* 0x000fe40000ffe4ff */
[----:B------:R-:W-:Y:S02]  /*1a10*/  F2FP.F16.F32.PACK_AB R17, R20, R17 ;  /* 0x000000111411723e */ /* 0x000fe400000000ff */
[----:B------:R-:W-:-:S02]  /*1a20*/  LOP3.LUT R19, R19, 0xfffffff0, RZ, 0xc0, !PT ;  /* 0xfffffff013137812 */ /* 0x000fc400078ec0ff */
[----:B------:R-:W-:Y:S02]  /*1a30*/  F2FP.F16.F32.PACK_AB R22, R22, R25 ;  /* 0x000000191616723e */ /* 0x000fe400000000ff */
[----:B------:R-:W-:Y:S02]  /*1a40*/  SHF.L.U64.HI R20, R18, 0x1, R21 ;  /* 0x0000000112147819 */ /* 0x000fe40000010215 */
[----:B0-----:R-:W-:Y:S01]  /*1a50*/  IADD3 R18, P1, PT, R19, R12, RZ ;  /* 0x0000000c13127210 */ /* 0x001fe20007f3e0ff */
[----:B------:R-:W-:Y:S02]  /*1a60*/  HFMA2 R6, R17, R6, R10 ;  /* 0x0000000611067231 */ /* 0x000fe4000000000a */
[----:B------:R-:W-:Y:S01]  /*1a70*/  HFMA2 R7, R22, R7, R11 ;  /* 0x0000000716077231 */ /* 0x000fe2000000000b */
[----:B------:R-:W-:Y:S01]  /*1a80*/  IADD3.X R19, PT, PT, R20, R13, RZ, P1, !PT ;  /* 0x0000000d14137210 */ /* 0x000fe20000ffe4ff */
[C---:B------:R-:W-:Y:S01]  /*1a90*/  FADD R11, -R16.reuse, R38 ;  /* 0x00000026100b7221 */ /* 0x040fe20000000100 */
[C---:B------:R-:W-:Y:S01]  /*1aa0*/  FADD R17, -R16.reuse, R32 ;  /* 0x0000002010117221 */ /* 0x040fe20000000100 */
[C---:B------:R-:W-:Y:S01]  /*1ab0*/  FADD R21, -R16.reuse, R34 ;  /* 0x0000002210157221 */ /* 0x040fe20000000100 */
[----:B------:R-:W-:Y:S01]  /*1ac0*/  FADD R25, -R16, R36 ;  /* 0x0000002410197221 */ /* 0x000fe20000000100 */
[----:B------:R0:W-:Y:S01]  /*1ad0*/  STG.E.128 desc[UR4][R18.64], R4 ;  /* 0x0000000412007986 */ /* 0x0001e2000c101d04 */
        /* <DEDUP_REMOVED lines=8> */
[----:B------:R-:W1:Y:S01]  /*1b60*/  LDC.64 R26, c[0x0][0x3b0] ;  /* 0x0000ec00ff1a7b82 */ /* 0x000e620000000a00 */
[C---:B------:R-:W-:Y:S02]  /*1b70*/  R2UR UR4, R42.reuse ;  /* 0x000000002a0472ca */ /* 0x040fe400000e0000 */
[C---:B------:R-:W-:Y:S02]  /*1b80*/  R2UR UR5, R43.reuse ;  /* 0x000000002b0572ca */ /* 0x040fe400000e0000 */
[----:B------:R-:W-:Y:S02]  /*1b90*/  R2UR UR6, R42 ;  /* 0x000000002a0672ca */ /* 0x000fe400000e0000 */
[----:B------:R-:W-:-:S13]  /*1ba0*/  R2UR UR7, R43 ;  /* 0x000000002b0772ca */ /* 0x000fda00000e0000 */
[----:B0-----:R-:W2:Y:S01]  /*1bb0*/  LDG.E.128 R16, desc[UR6][R30.64+0x200] ;  /* 0x000200061e107981 */ /* 0x001ea2000c1e1d00 */
[----:B-1----:R-:W-:-:S05]  /*1bc0*/  IMAD.WIDE.U32 R26, R0, 0x2, R26 ;  /* 0x00000002001a7825 */ /* 0x002fca00078e001a */
[----:B------:R-:W2:Y:S01]  /*1bd0*/  LDG.E.128 R4, desc[UR4][R26.64+0x200] ;  /* 0x000200041a047981 */ /* 0x000ea2000c1e1d00 */
[----:B------:R-:W-:-:S04]  /*1be0*/  IADD3 R9, P0, PT, R8, 0x100, RZ ;  /* 0x0000010008097810 */ /* 0x000fc80007f1e0ff */
[----:B------:R-:W-:-:S04]  /*1bf0*/  IADD3.X R15, PT, PT, RZ, R15, RZ, P0, !PT ;  /* 0x0000000fff0f7210 */ /* 0x000fc800007fe4ff */
[----:B------:R-:W-:-:S04]  /*1c00*/  SHF.R.S32.HI R14, RZ, 0x1f, R15 ;  /* 0x0000001fff0e7819 */ /* 0x000fc8000001140f */
[----:B------:R-:W-:-:S04]  /*1c10*/  LEA.HI R14, P0, R14, R9, RZ, 0x3 ;  /* 0x000000090e0e7211 */ /* 0x000fc800078118ff */
[----:B------:R-:W-:-:S04]  /*1c20*/  SHF.L.U32 R9, R14, 0x1, RZ ;  /* 0x000000010e097819 */ /* 0x000fc800000006ff */
[----:B------:R-:W-:Y:S02]  /*1c30*/  LOP3.LUT R9, R9, 0xfffffff0, RZ, 0xc0, !PT ;  /* 0xfffffff009097812 */ /* 0x000fe400078ec0ff */
[----:B------:R-:W-:Y:S02]  /*1c40*/  IADD3.X R15, PT, PT, RZ, R15, RZ, P0, !PT ;  /* 0x0000000fff0f7210 */ /* 0x000fe400007fe4ff */
[----:B------:R-:W-:Y:S02]  /*1c50*/  IADD3 R12, P0, PT, R9, R12, RZ ;  /* 0x0000000c090c7210 */ /* 0x000fe40007f1e0ff */
[----:B------:R-:W-:Y:S02]  /*1c60*/  F2FP.F16.F32.PACK_AB R8, R11, R10 ;  /* 0x0000000a0b08723e */ /* 0x000fe400000000ff */
[----:B------:R-:W-:Y:S02]  /*1c70*/  F2FP.F16.F32.PACK_AB R9, R24, R21 ;  /* 0x000000151809723e */ /* 0x000fe400000000ff */
[----:B------:R-:W-:-:S02]  /*1c80*/  F2FP.F16.F32.PACK_AB R20, R23, R20 ;  /* 0x000000141714723e */ /* 0x000fc400000000ff */
        /* <DEDUP_REMOVED lines=8> */
.L_x_6438:
[----:B------:R-:W-:Y:S05]  /*1d10*/  BSYNC.RECONVERGENT B0 ;  /* 0x0000000000007941 */ /* 0x000fea0003800200 */
.L_x_6437:
[----:B------:R-:W-:-:S04]  /*1d20*/  IADD3 R2, PT, PT, R3, R2, RZ ;  /* 0x0000000203027210 */ /* 0x000fc80007ffe0ff */
[----:B------:R-:W-:-:S13]  /*1d30*/  ISETP.GE.AND P0, PT, R2, UR41, PT ;  /* 0x0000002902007c0c */ /* 0x000fda000bf06270 */
[----:B------:R-:W-:Y:S05]  /*1d40*/  @!P0 BRA `(.L_x_6439) ;  /* 0xffffffe4005c8947 */ /* 0x000fea000383ffff */
[----:B------:R-:W-:Y:S05]  /*1d50*/  EXIT ;  /* 0x000000000000794d */ /* 0x000fea0003800000 */
.L_x_6417:
        /* <DEDUP_REMOVED lines=8> */
.L_x_6441:
[----:B------:R-:W-:Y:S05]  /*1de0*/  BSYNC B0 ;  /* 0x0000000000007941 */ /* 0x000fea0003800000 */
.L_x_6440:
        /* <DEDUP_REMOVED lines=8> */
.L_x_6442:
[----:B------:R-:W-:Y:S02]  /*1e70*/  MOV R13, R4 ;  /* 0x00000004000d7202 */ /* 0x000fe40000000f00 */
[----:B------:R-:W-:-:S07]  /*1e80*/  MOV R5, R14 ;  /* 0x0000000e00057202 */ /* 0x000fce0000000f00 */
[----:B------:R-:W-:Y:S05]  /*1e90*/  WARPSYNC.COLLECTIVE R15, `(.L_x_6443) ;  /* 0x000000000f087348 */ /* 0x000fea0003c00000 */
[----:B------:R0:W1:Y:S02]  /*1ea0*/  SHFL.DOWN P6, R14, R13, R12, R11 ;  /* 0x0800000c0d0e7389 */ /* 0x00006400000c000b */
[----:B01----:R-:W-:Y:S05]  /*1eb0*/  ENDCOLLECTIVE ;  /* 0x000000000000791b */ /* 0x003fea0003800000 */
.L_x_6443:
[----:B------:R-:W-:Y:S05]  /*1ec0*/  BRA `(.L_x_6444) ;  /* 0xffffffec00907947 */ /* 0x000fea000383ffff */
.L_x_6420:
        /* <DEDUP_REMOVED lines=8> */
.L_x_6446:
[----:B------:R-:W-:Y:S05]  /*1f50*/  BSYNC B0 ;  /* 0x0000000000007941 */ /* 0x000fea0003800000 */
.L_x_6445:
        /* <DEDUP_REMOVED lines=8> */
.L_x_6447:
[----:B------:R-:W-:Y:S02]  /*1fe0*/  MOV R13, R4 ;  /* 0x00000004000d7202 */ /* 0x000fe40000000f00 */
[----:B------:R-:W-:-:S07]  /*1ff0*/  MOV R5, R14 ;  /* 0x0000000e00057202 */ /* 0x000fce0000000f00 */
[----:B------:R-:W-:Y:S05]  /*2000*/  WARPSYNC.COLLECTIVE R15, `(.L_x_6448) ;  /* 0x000000000f087348 */ /* 0x000fea0003c00000 */
[----:B------:R0:W1:Y:S02]  /*2010*/  SHFL.DOWN P6, R14, R13, R12, R11 ;  /* 0x0800000c0d0e7389 */ /* 0x00006400000c000b */
[----:B01----:R-:W-:Y:S05]  /*2020*/  ENDCOLLECTIVE ;  /* 0x000000000000791b */ /* 0x003fea0003800000 */
.L_x_6448:
[----:B------:R-:W-:Y:S05]  /*2030*/  BRA `(.L_x_6449) ;  /* 0xffffffec00907947 */ /* 0x000fea000383ffff */
.L_x_6423:
        /* <DEDUP_REMOVED lines=8> */
.L_x_6451:
[----:B------:R-:W-:Y:S05]  /*20c0*/  BSYNC B0 ;  /* 0x0000000000007941 */ /* 0x000fea0003800000 */
.L_x_6450:
        /* <DEDUP_REMOVED lines=8> */
.L_x_6452:
[----:B------:R-:W-:Y:S02]  /*2150*/  MOV R13, R4 ;  /* 0x00000004000d7202 */ /* 0x000fe40000000f00 */
[----:B------:R-:W-:-:S07]  /*2160*/  MOV R5, R14 ;  /* 0x0000000e00057202 */ /* 0x000fce0000000f00 */
[----:B------:R-:W-:Y:S05]  /*2170*/  WARPSYNC.COLLECTIVE R15, `(.L_x_6453) ;  /* 0x000000000f087348 */ /* 0x000fea0003c00000 */
[----:B------:R0:W1:Y:S02]  /*2180*/  SHFL.DOWN P6, R14, R13, R12, R11 ;  /* 0x0800000c0d0e7389 */ /* 0x00006400000c000b */
[----:B01----:R-:W-:Y:S05]  /*2190*/  ENDCOLLECTIVE ;  /* 0x000000000000791b */ /* 0x003fea0003800000 */
.L_x_6453:
[----:B------:R-:W-:Y:S05]  /*21a0*/  BRA `(.L_x_6454) ;  /* 0xffffffec00907947 */ /* 0x000fea000383ffff */
.L_x_6426:
        /* <DEDUP_REMOVED lines=8> */
.L_x_6456:
[----:B------:R-:W-:Y:S05]  /*2230*/  BSYNC B0 ;  /* 0x0000000000007941 */ /* 0x000fea0003800000 */
.L_x_6455:
        /* <DEDUP_REMOVED lines=8> */
.L_x_6457:
[----:B------:R-:W-:Y:S02]  /*22c0*/  MOV R13, R4 ;  /* 0x00000004000d7202 */ /* 0x000fe40000000f00 */
[----:B------:R-:W-:-:S07]  /*22d0*/  MOV R5, R14 ;  /* 0x0000000e00057202 */ /* 0x000fce0000000f00 */
[----:B------:R-:W-:Y:S05]  /*22e0*/  WARPSYNC.COLLECTIVE R15, `(.L_x_6458) ;  /* 0x000000000f087348 */ /* 0x000fea0003c00000 */
[----:B------:R0:W1:Y:S02]  /*22f0*/  SHFL.DOWN P6, R14, R13, R12, R11 ;  /* 0x0800000c0d0e7389 */ /* 0x00006400000c000b */
[----:B01----:R-:W-:Y:S05]  /*2300*/  ENDCOLLECTIVE ;  /* 0x000000000000791b */ /* 0x003fea0003800000 */
.L_x_6458:
[----:B------:R-:W-:Y:S05]  /*2310*/  BRA `(.L_x_6459) ;  /* 0xffffffec00907947 */ /* 0x000fea000383ffff */
.L_x_6429:
        /* <DEDUP_REMOVED lines=8> */
.L_x_6461:
[----:B------:R-:W-:Y:S05]  /*23a0*/  BSYNC B0 ;  /* 0x0000000000007941 */ /* 0x000fea0003800000 */
.L_x_6460:
        /* <DEDUP_REMOVED lines=8> */
.L_x_6462:
[----:B------:R-:W-:Y:S02]  /*2430*/  MOV R13, R4 ;  /* 0x00000004000d7202 */ /* 0x000fe40000000f00 */
[----:B------:R-:W-:-:S07]  /*2440*/  MOV R5, R14 ;  /* 0x0000000e00057202 */ /* 0x000fce0000000f00 */
[----:B------:R-:W-:Y:S05]  /*2450*/  WARPSYNC.COLLECTIVE R15, `(.L_x_6463) ;  /* 0x000000000f087348 */ /* 0x000fea0003c00000 */
[----:B------:R0:W1:Y:S02]  /*2460*/  SHFL.DOWN P6, R14, R13, R12, R11 ;  /* 0x0800000c0d0e7389 */ /* 0x00006400000c000b */
[----:B01----:R-:W-:Y:S05]  /*2470*/  ENDCOLLECTIVE ;  /* 0x000000000000791b */ /* 0x003fea0003800000 */
.L_x_6463:
[----:B------:R-:W-:Y:S05]  /*2480*/  BRA `(.L_x_6464) ;  /* 0xffffffec00907947 */ /* 0x000fea000383ffff */
.L_x_6432:
        /* <DEDUP_REMOVED lines=8> */
.L_x_6466:
[----:B------:R-:W-:Y:S05]  /*2510*/  BSYNC B0 ;  /* 0x0000000000007941 */ /* 0x000fea0003800000 */
.L_x_6465:
        /* <DEDUP_REMOVED lines=8> */
.L_x_6467:
[----:B------:R-:W-:Y:S02]  /*25a0*/  MOV R13, R4 ;  /* 0x00000004000d7202 */ /* 0x000fe40000000f00 */
[----:B------:R-:W-:-:S07]  /*25b0*/  MOV R39, R14 ;  /* 0x0000000e00277202 */ /* 0x000fce0000000f00 */
[----:B------:R-:W-:Y:S05]  /*25c0*/  WARPSYNC.COLLECTIVE R15, `(.L_x_6468) ;  /* 0x000000000f087348 */ /* 0x000fea0003c00000 */
[----:B------:R0:W1:Y:S02]  /*25d0*/  SHFL.IDX P6, R14, R13, R12, R11 ;  /* 0x0000000c0d0e7389 */ /* 0x00006400000c000b */
[----:B01----:R-:W-:Y:S05]  /*25e0*/  ENDCOLLECTIVE ;  /* 0x000000000000791b */ /* 0x003fea0003800000 */
.L_x_6468:
[----:B------:R-:W-:Y:S05]  /*25f0*/  BRA `(.L_x_6469) ;  /* 0xffffffec00907947 */ /* 0x000fea000383ffff */
.L_x_6470:
        /* <DEDUP_REMOVED lines=16> */
.L_x_7580:


//--------------------- .text._Z17LayerNormWarpImplI19BiasAddResidualLoadI6__halffE11AffineStoreIfS1_EfLi8ELi16ELi16ELi32ELi1ELb0EEvT_T0_iidPT1_S8_ --------------------------
	.section	.text._Z17LayerNormWarpImplI19BiasAddResidualLoadI6__halffE11AffineStoreIfS1_EfLi8ELi16ELi16ELi32ELi1ELb0EEvT_T0_iidPT1_S8_,"ax",@progbits
	.align	128
        .global         _Z17LayerNormWarpImplI19BiasAddResidualLoadI6__halffE11AffineStoreIfS1_EfLi8ELi16ELi16ELi32ELi1ELb0EEvT_T0_iidPT1_S8_
        .type           _Z17LayerNormWarpImplI19BiasAddResidualLoadI6__halffE11AffineStoreIfS1_EfLi8ELi16ELi16ELi32ELi1ELb0EEvT_T0_iidPT1_S8_,@function
        .size           _Z17LayerNormWarpImplI19BiasAddResidualLoadI6__halffE11AffineStoreIfS1_EfLi8ELi16ELi16ELi32ELi1ELb0EEvT_T0_iidPT1_S8_,(.L_x_7581 - _Z17LayerNormWarpImplI19BiasAddResidualLoadI6__halffE11AffineStoreIfS1_EfLi8ELi16ELi16ELi32ELi1ELb0EEvT_T0_iidPT1_S8_)
        .other          _Z17LayerNormWarpImplI19BiasAddResidualLoadI6__halffE11AffineStoreIfS1_EfLi8ELi16ELi16ELi32ELi1ELb0EEvT_T0_iidPT1_S8_,@"STO_CUDA_ENTRY STV_DEFAULT"
_Z17LayerNormWarpImplI19BiasAddResidualLoadI6__halffE11AffineStoreIfS1_EfLi8ELi16ELi16ELi32ELi1ELb0EEvT_T0_iidPT1_S8_:
.text._Z17LayerNormWarpImplI19BiasAddResidualLoadI6__halffE11AffineStoreIfS1_EfLi8ELi16ELi16ELi32ELi1ELb0EEvT_T0_iidPT1_S8_:
        /* <DEDUP_REMOVED lines=25> */
.L_x_6471:
        /* <DEDUP_REMOVED lines=21> */
.L_x_6488:
[----:B------:R-:W-:Y:S01]  /*02e0*/  HFMA2 R37, -RZ, RZ, 0, 0 ;  /* 0x00000000ff257431 */ /* 0x000fe200000001ff */
[----:B------:R-:W-:Y:S02]  /*02f0*/  SHF.R.S32.HI R0, RZ, 0x1f, R2 ;  /* 0x0000001fff007819 */ /* 0x000fe40000011402 */
[----:B------:R-:W-:Y:S02]  /*0300*/  MOV R36, R33 ;  /* 0x0000002100247202 */ /* 0x000fe40000000f00 */
[----:B---3--:R-:W-:Y:S01]  /*0310*/  R2UR UR4, R34 ;  /* 0x00000000220472ca */ /* 0x008fe200000e0000 */
[----:B------:R-:W-:Y:S01]  /*0320*/  IMAD R3, R0, UR38, RZ ;  /* 0x0000002600037c24 */ /* 0x000fe2000f8e02ff */
[C---:B------:R-:W-:Y:S02]  /*0330*/  R2UR UR5, R35.reuse ;  /* 0x00000000230572ca */ /* 0x040fe400000e0000 */
[----:B------:R-:W-:Y:S01]  /*0340*/  R2UR UR8, R34 ;  /* 0x00000000220872ca */ /* 0x000fe200000e0000 */
[----:B0-----:R-:W-:Y:S01]  /*0350*/  IMAD.WIDE.U32 R4, R2, UR38, R36 ;  /* 0x0000002602047c25 */ /* 0x001fe2000f8e0024 */
        /* <DEDUP_REMOVED lines=8> */
[C---:B------:R-:W-:Y:S01]  /*03e0*/  SHF.L.U32 R24, R3.reuse, 0x1, RZ ;  /* 0x0000000103187819 */ /* 0x040fe200000006ff */
[----:B------:R-:W3:Y:S01]  /*03f0*/  LDG.E.128 R12, desc[UR6][R42.64+0x200] ;  /* 0x000200062a0c7981 */ /* 0x000ee2000c1e1d00 */
[----:B------:R-:W-:Y:S02]  /*0400*/  IADD3.X R6, PT, PT, RZ, R5, RZ, P0, !PT ;  /* 0x00000005ff067210 */ /* 0x000fe400007fe4ff */
[----:B------:R-:W-:Y:S02]  /*0410*/  LOP3.LUT R24, R24, 0xfffffff0, RZ, 0xc0, !PT ;  /* 0xfffffff018187812 */ /* 0x000fe400078ec0ff */
[----:B------:R-:W-:-:S02]  /*0420*/  SHF.L.U64.HI R3, R3, 0x1, R6 ;  /* 0x0000000103037819 */ /* 0x000fc40000010206 */
[C---:B------:R-:W-:Y:S02]  /*0430*/  IADD3 R20, P0, PT, R24.reuse, UR48, RZ ;  /* 0x0000003018147c10 */ /* 0x040fe4000ff1e0ff */
[----:B------:R-:W-:Y:S02]  /*0440*/  IADD3 R24, P1, PT, R24, UR36, RZ ;  /* 0x0000002418187c10 */ /* 0x000fe4000ff3e0ff */
        /* <DEDUP_REMOVED lines=18> */
[----:B------:R-:W-:Y:S01]  /*0570*/  UMOV UR4, 0xffffffff ;  /* 0xffffffff00047882 */ /* 0x000fe20000000000 */
        /* <DEDUP_REMOVED lines=12> */
[----:B------:R-:W-:-:S04]  /*0640*/  FADD R19, R16, -R3 ;  /* 0x8000000310137221 */ /* 0x000fc80000000000 */
[----:B------:R-:W-:Y:S01]  /*0650*/  FFMA R18, R20, R19, R18 ;  /* 0x0000001314127223 */ /* 0x000fe20000000012 */
[----:B------:R-:W-:-:S04]  /*0660*/  FADD R20, R21, -R3 ;  /* 0x8000000315147221 */ /* 0x000fc80000000000 */
[----:B------:R-:W-:Y:S01]  /*0670*/  FFMA R3, R20, 0.3333333432674407959, R3 ;  /* 0x3eaaaaab14037823 */ /* 0x000fe20000000003 */
[----:B------:R-:W-:-:S03]  /*0680*/  HFMA2 R22, R22, 1, 1, R26 ;  /* 0x3c003c0016167831 */ /* 0x000fc6000000001a */
[----:B------:R-:W-:-:S04]  /*0690*/  FADD R19, R21, -R3 ;  /* 0x8000000315137221 */ /* 0x000fc80000000000 */
[----:B------:R-:W-:Y:S01]  /*06a0*/  FFMA R18, R20, R19, R18 ;  /* 0x0000001314127223 */ /* 0x000fe20000000012 */
[----:B------:R-:W-:Y:S02]  /*06b0*/  HADD2.F32 R20, -RZ, R29.H1_H1 ;  /* 0x3000001dff147230 */ /* 0x000fe40000004100 */
[----:B------:R-:W-:-:S03]  /*06c0*/  HADD2 R30, R22, R30 ;  /* 0x0000001e161e7230 */ /* 0x000fc60000000000 */
[----:B------:R-:W-:Y:S01]  /*06d0*/  FADD R26, R20, -R3 ;  /* 0x80000003141a7221 */ /* 0x000fe20000000000 */
[----:B------:R-:W-:-:S03]  /*06e0*/  HFMA2 R23, R23, 1, 1, R27 ;  /* 0x3c003c0017177831 */ /* 0x000fc6000000001b */
[----:B------:R-:W-:Y:S01]  /*06f0*/  FFMA R22, R26, 0.25, R3 ;  /* 0x3e8000001a167823 */ /* 0x000fe20000000003 */
[----:B------:R-:W-:-:S03]  /*0700*/  HADD2.F32 R24, -RZ, R30.H0_H0 ;  /* 0x2000001eff187230 */ /* 0x000fc60000004100 */
[----:B------:R-:W-:Y:S01]  /*0710*/  FADD R3, R20, -R22 ;  /* 0x8000001614037221 */ /* 0x000fe20000000000 */
[----:B------:R-:W-:-:S03]  /*0720*/  HFMA2 R23, R23, 1, 1, R31 ;  /* 0x3c003c0017177831 */ /* 0x000fc6000000001f */
[----:B------:R-:W-:Y:S01]  /*0730*/  FFMA R18, R26, R3, R18 ;  /* 0x000000031a127223 */ /* 0x000fe20000000012 */
[----:B------:R-:W-:Y:S01]  /*0740*/  FADD R3, R24, -R22 ;  /* 0x8000001618037221 */ /* 0x000fe20000000000 */
[----:B------:R-:W-:-:S03]  /*0750*/  HADD2.F32 R30, -RZ, R30.H1_H1 ;  /* 0x3000001eff1e7230 */ /* 0x000fc60000004100 */
[----:B------:R-:W-:Y:S01]  /*0760*/  FFMA R26, R3, 0.20000000298023223877, R22 ;  /* 0x3e4ccccd031a7823 */ /* 0x000fe20000000016 */
[----:B-----5:R-:W-:-:S03]  /*0770*/  HFMA2 R8, R4, 1, 1, R8 ;  /* 0x3c003c0004087831 */ /* 0x020fc60000000008 */
[--C-:B------:R-:W-:Y:S01]  /*0780*/  FADD R22, R24, -R26.reuse ;  /* 0x8000001a18167221 */ /* 0x100fe20000000000 */
[----:B------:R-:W-:Y:S01]  /*0790*/  FADD R19, R30, -R26 ;  /* 0x8000001a1e137221 */ /* 0x000fe20000000000 */
[----:B------:R-:W-:Y:S02]  /*07a0*/  HADD2.F32 R25, -RZ, R23.H0_H0 ;  /* 0x20000017ff197230 */ /* 0x000fe40000004100 */
[----:B------:R-:W-:Y:S01]  /*07b0*/  FFMA R22, R3, R22, R18 ;  /* 0x0000001603167223 */ /* 0x000fe20000000012 */
[----:B------:R-:W-:Y:S01]  /*07c0*/  FFMA R3, R19, 0.16666667163372039795, R26 ;  /* 0x3e2aaaab13037823 */ /* 0x000fe2000000001a */
[----:B---3--:R-:W-:-:S03]  /*07d0*/  HFMA2 R8, R8, 1, 1, R12 ;  /* 0x3c003c0008087831 */ /* 0x008fc6000000000c */
[--C-:B------:R-:W-:Y:S01]  /*07e0*/  FADD R18, R25, -R3.reuse ;  /* 0x8000000319127221 */ /* 0x100fe20000000000 */
[----:B------:R-:W-:Y:S02]  /*07f0*/  HADD2.F32 R31, -RZ, R23.H1_H1 ;  /* 0x30000017ff1f7230 */ /* 0x000fe40000004100 */
[--C-:B------:R-:W-:Y:S01]  /*0800*/  FADD R4, R30, -R3.reuse ;  /* 0x800000031e047221 */ /* 0x100fe20000000000 */
[----:B------:R-:W-:Y:S01]  /*0810*/  FFMA R27, R18, 0.14285714924335479736, R3 ;  /* 0x3e124925121b7823 */ /* 0x000fe20000000003 */
[----:B------:R-:W-:Y:S02]  /*0820*/  HFMA2 R9, R5, 1, 1, R9 ;  /* 0x3c003c0005097831 */ /* 0x000fe40000000009 */
[----:B------:R-:W-:Y:S01]  /*0830*/  FFMA R23, R19, R4, R22 ;  /* 0x0000000413177223 */ /* 0x000fe20000000016 */
        /* <DEDUP_REMOVED lines=11> */
[----:B------:R-:W-:Y:S01]  /*08f0*/  FADD R8, R18, -R5 ;  /* 0x8000000512087221 */ /* 0x000fe20000000000 */
[----:B------:R-:W-:Y:S01]  /*0900*/  FFMA R23, R12, R19, R23 ;  /* 0x000000130c177223 */ /* 0x000fe20000000017 */
[--C-:B------:R-:W-:Y:S02]  /*0910*/  HADD2.F32 R19, -RZ, R13.reuse.H0_H0 ;  /* 0x2000000dff137230 */ /* 0x100fe40000004100 */
[----:B------:R-:W-:Y:S01]  /*0920*/  FFMA R9, R8, 0.10000000149011611938, R5 ;  /* 0x3dcccccd08097823 */ /* 0x000fe20000000005 */
[----:B------:R-:W-:-:S03]  /*0930*/  HADD2.F32 R22, -RZ, R13.H1_H1 ;  /* 0x3000000dff167230 */ /* 0x000fc60000004100 */
[----:B------:R-:W-:Y:S01]  /*0940*/  FADD R6, R19, -R9 ;  /* 0x8000000913067221 */ /* 0x000fe20000000000 */
[----:B------:R-:W-:Y:S02]  /*0950*/  HADD2 R14, R10, R14 ;  /* 0x0000000e0a0e7230 */ /* 0x000fe40000000000 */
[----:B------:R-:W-:Y:S01]  /*0960*/  FADD R12, R3, -R5 ;  /* 0x80000005030c7221 */ /* 0x000fe20000000000 */
[----:B------:R-:W-:Y:S01]  /*0970*/  FFMA R10, R6, 0.090909093618392944336, R9 ;  /* 0x3dba2e8c060a7823 */ /* 0x000fe20000000009 */
[----:B------:R-:W-:Y:S02]  /*0980*/  HFMA2 R7, R7, 1, 1, R11 ;  /* 0x3c003c0007077831 */ /* 0x000fe4000000000b */
[----:B------:R-:W-:Y:S01]  /*0990*/  FFMA R11, R4, R12, R23 ;  /* 0x0000000c040b7223 */ /* 0x000fe20000000017 */
[----:B------:R-:W-:Y:S01]  /*09a0*/  FADD R5, R22, -R10 ;  /* 0x8000000a16057221 */ /* 0x000fe20000000000 */
[----:B------:R-:W-:-:S03]  /*09b0*/  HADD2.F32 R23, -RZ, R14.H0_H0 ;  /* 0x2000000eff177230 */ /* 0x000fc60000004100 */
[----:B------:R-:W-:Y:S01]  /*09c0*/  FFMA R4, R5, 0.083333335816860198975, R10 ;  /* 0x3daaaaab05047823 */ /* 0x000fe2000000000a */
[----:B------:R-:W-:Y:S01]  /*09d0*/  FADD R9, R18, -R9 ;  /* 0x8000000912097221 */ /* 0x000fe20000000000 */
[----:B------:R-:W-:Y:S02]  /*09e0*/  HFMA2 R15, R7, 1, 1, R15 ;  /* 0x3c003c00070f7831 */ /* 0x000fe4000000000f */
[--C-:B------:R-:W-:Y:S01]  /*09f0*/  FADD R7, R23, -R4.reuse ;  /* 0x8000000417077221 */ /* 0x100fe20000000000 */
[----:B------:R-:W-:Y:S01]  /*0a00*/  FFMA R11, R8, R9, R11 ;  /* 0x00000009080b7223 */ /* 0x000fe2000000000b */
[----:B------:R-:W-:Y:S02]  /*0a10*/  HADD2.F32 R26, -RZ, R14.H1_H1 ;  /* 0x3000000eff1a7230 */ /* 0x000fe40000004100 */
        /* <DEDUP_REMOVED lines=9> */
[----:B------:R-:W-:Y:S02]  /*0ab0*/  HADD2.F32 R28, -RZ, R15.H1_H1 ;  /* 0x3000000fff1c7230 */ /* 0x000fe40000004100 */
[----:B------:R-:W-:Y:S01]  /*0ac0*/  FADD R9, R23, -R9 ;  /* 0x8000000917097221 */ /* 0x000fe20000000000 */
[--C-:B------:R-:W-:Y:S01]  /*0ad0*/  FFMA R29, R4, 0.066666670143604278564, R11.reuse ;  /* 0x3d888889041d7823 */ /* 0x100fe2000000000b */
[----:B------:R-:W-:Y:S02]  /*0ae0*/  FADD R11, R26, -R11 ;  /* 0x8000000b1a0b7221 */ /* 0x000fe40000000000 */
[----:B------:R-:W-:Y:S01]  /*0af0*/  FFMA R9, R7, R9, R10 ;  /* 0x0000000907097223 */ /* 0x000fe2000000000a */
[--C-:B------:R-:W-:Y:S01]  /*0b00*/  FADD R6, R28, -R29.reuse ;  /* 0x8000001d1c067221 */ /* 0x100fe20000000000 */
[----:B------:R-:W-:-:S02]  /*0b10*/  FADD R5, R27, -R29 ;  /* 0x8000001d1b057221 */ /* 0x000fc40000000000 */
[----:B------:R-:W-:Y:S01]  /*0b20*/  FFMA R9, R8, R11, R9 ;  /* 0x0000000b08097223 */ /* 0x000fe20000000009 */
[----:B------:R-:W-:-:S03]  /*0b30*/  FFMA R29, R6, 0.0625, R29 ;  /* 0x3d800000061d7823 */ /* 0x000fc6000000001d */
[----:B------:R-:W-:Y:S01]  /*0b40*/  FFMA R5, R4, R5, R9 ;  /* 0x0000000504057223 */ /* 0x000fe20000000009 */
[----:B------:R-:W-:Y:S01]  /*0b50*/  FADD R8, R28, -R29 ;  /* 0x8000001d1c087221 */ /* 0x000fe20000000000 */
[----:B------:R-:W-:Y:S01]  /*0b60*/  HFMA2 R4, -RZ, RZ, 2.75, 0 ;  /* 0x41800000ff047431 */ /* 0x000fe200000001ff */
[----:B------:R-:W-:Y:S02]  /*0b70*/  MOV R7, 0x41800000 ;  /* 0x4180000000077802 */ /* 0x000fe40000000f00 */
[----:B------:R-:W-:Y:S01]  /*0b80*/  FFMA R5, R6, R8, R5 ;  /* 0x0000000806057223 */ /* 0x000fe20000000005 */
[----:B------:R-:W-:Y:S06]  /*0b90*/  BRA.DIV UR4, `(.L_x_6473) ;  /* 0x0000000e04b87947 */ /* 0x000fec000b800000 */
[----:B------:R0:W1:Y:S04]  /*0ba0*/  SHFL.DOWN PT, R14, R7, 0x10, 0x1f ;  /* 0x0a001f00070e7f89 */ /* 0x00006800000e0000 */
[----:B------:R0:W2:Y:S04]  /*0bb0*/  SHFL.DOWN PT, R8, R29, 0x10, 0x1f ;  /* 0x0a001f001d087f89 */ /* 0x0000a800000e0000 */
[----:B------:R0:W3:Y:S02]  /*0bc0*/  SHFL.DOWN PT, R6, R5, 0x10, 0x1f ;  /* 0x0a001f0005067f89 */ /* 0x0000e400000e0000 */
.L_x_6493:
        /* <DEDUP_REMOVED lines=15> */
.L_x_6474:
[----:B------:R-:W-:-:S03]  /*0cc0*/  UMOV UR4, 0xffffffff ;  /* 0xffffffff00047882 */ /* 0x000fc60000000000 */
[----:B------:R-:W-:Y:S05]  /*0cd0*/  BRA.DIV UR4, `(.L_x_6475) ;  /* 0x0000000e04c47947 */ /* 0x000fea000b800000 */
[----:B--2---:R1:W2:Y:S04]  /*0ce0*/  SHFL.DOWN PT, R8, R29, 0x8, 0x1f ;  /* 0x09001f001d087f89 */ /* 0x0042a800000e0000 */
[----:B---3--:R1:W3:Y:S04]  /*0cf0*/  SHFL.DOWN PT, R6, R5, 0x8, 0x1f ;  /* 0x09001f0005067f89 */ /* 0x0082e800000e0000 */
[----:B------:R1:W4:Y:S02]  /*0d00*/  SHFL.DOWN PT, R14, R4, 0x8, 0x1f ;  /* 0x09001f00040e7f89 */ /* 0x00032400000e0000 */
.L_x_6498:
        /* <DEDUP_REMOVED lines=16> */
.L_x_6476:
[----:B------:R-:W-:-:S03]  /*0e10*/  UMOV UR4, 0xffffffff ;  /* 0xffffffff00047882 */ /* 0x000fc60000000000 */
[----:B------:R-:W-:Y:S05]  /*0e20*/  BRA.DIV UR4, `(.L_x_6477) ;  /* 0x0000000e04cc7947 */ /* 0x000fea000b800000 */
[----:B--2---:R2:W4:Y:S04]  /*0e30*/  SHFL.DOWN PT, R8, R29, 0x4, 0x1f ;  /* 0x08801f001d087f89 */ /* 0x00452800000e0000 */
[----:B---3--:R2:W3:Y:S04]  /*0e40*/  SHFL.DOWN PT, R6, R5, 0x4, 0x1f ;  /* 0x08801f0005067f89 */ /* 0x0084e800000e0000 */
[----:B------:R2:W0:Y:S02]  /*0e50*/  SHFL.DOWN PT, R14, R4, 0x4, 0x1f ;  /* 0x08801f00040e7f89 */ /* 0x00042400000e0000 */
.L_x_6503:
        /* <DEDUP_REMOVED lines=16> */
.L_x_6478:
[----:B------:R-:W-:-:S03]  /*0f60*/  UMOV UR4, 0xffffffff ;  /* 0xffffffff00047882 */ /* 0x000fc60000000000 */
[----:B------:R-:W-:Y:S05]  /*0f70*/  BRA.DIV UR4, `(.L_x_6479) ;  /* 0x0000000e04d47947 */ /* 0x000fea000b800000 */
[----:B----4-:R0:W4:Y:S04]  /*0f80*/  SHFL.DOWN PT, R8, R29, 0x2, 0x1f ;  /* 0x08401f001d087f89 */ /* 0x01012800000e0000 */
[----:B---3--:R0:W3:Y:S04]  /*0f90*/  SHFL.DOWN PT, R6, R5, 0x2, 0x1f ;  /* 0x08401f0005067f89 */ /* 0x0080e800000e0000 */
[----:B------:R0:W0:Y:S02]  /*0fa0*/  SHFL.DOWN PT, R14, R4, 0x2, 0x1f ;  /* 0x08401f00040e7f89 */ /* 0x00002400000e0000 */
.L_x_6508:
        /* <DEDUP_REMOVED lines=16> */
.L_x_6480:
[----:B------:R-:W-:-:S03]  /*10b0*/  UMOV UR4, 0xffffffff ;  /* 0xffffffff00047882 */ /* 0x000fc60000000000 */
[----:B------:R-:W-:Y:S05]  /*10c0*/  BRA.DIV UR4, `(.L_x_6481) ;  /* 0x0000000e04dc7947 */ /* 0x000fea000b800000 */
[----:B----4-:R0:W4:Y:S04]  /*10d0*/  SHFL.DOWN PT, R8, R29, 0x1, 0x1f ;  /* 0x08201f001d087f89 */ /* 0x01012800000e0000 */
[----:B---3--:R0:W3:Y:S04]  /*10e0*/  SHFL.DOWN PT, R6, R5, 0x1, 0x1f ;  /* 0x08201f0005067f89 */ /* 0x0080e800000e0000 */
[----:B------:R0:W0:Y:S02]  /*10f0*/  SHFL.DOWN PT, R14, R4, 0x1, 0x1f ;  /* 0x08201f00040e7f89 */ /* 0x00002400000e0000 */
.L_x_6513:
        /* <DEDUP_REMOVED lines=16> */
.L_x_6482:
[----:B------:R-:W-:-:S03]  /*1200*/  UMOV UR4, 0xffffffff ;  /* 0xffffffff00047882 */ /* 0x000fc60000000000 */
[----:B------:R-:W-:Y:S05]  /*1210*/  BRA.DIV UR4, `(.L_x_6483) ;  /* 0x0000000e04e47947 */ /* 0x000fea000b800000 */
[----:B-12---:R-:W0:Y:S04]  /*1220*/  SHFL.IDX PT, R29, R29, RZ, 0x1f ;  /* 0x00001fff1d1d7589 */ /* 0x006e2800000e0000 */
[----:B------:R-:W1:Y:S04]  /*1230*/  SHFL.IDX PT, R5, R5, RZ, 0x1f ;  /* 0x00001fff05057589 */ /* 0x000e6800000e0000 */
[----:B------:R2:W0:Y:S02]  /*1240*/  SHFL.IDX PT, R14, R4, RZ, 0x1f ;  /* 0x00001fff040e7589 */ /* 0x00042400000e0000 */
.L_x_6518:
        /* <DEDUP_REMOVED lines=27> */
.L_x_6484:
[----:B------:R0:W1:Y:S02]  /*1400*/  MUFU.RSQ R14, R5 ;  /* 0x00000005000e7308 */ /* 0x0000640000001400 */
.L_x_6485:
[----:B------:R-:W-:Y:S01]  /*1410*/  ISETP.NE.AND P0, PT, R45, RZ, PT ;  /* 0x000000ff2d00720c */ /* 0x000fe20003f05270 */
[----:B------:R-:W-:-:S12]  /*1420*/  BSSY.RECONVERGENT B1, `(.L_x_6486) ;  /* 0x000000e000017945 */ /* 0x000fd80003800200 */
[----:B------:R-:W-:Y:S05]  /*1430*/  @P0 BRA `(.L_x_6487) ;  /* 0x0000000000300947 */ /* 0x000fea0003800000 */
[----:B---3--:R-:W-:Y:S02]  /*1440*/  SHF.L.U32 R6, R2, 0x2, RZ ;  /* 0x0000000202067819 */ /* 0x008fe400000006ff */
[C---:B------:R-:W-:Y:S02]  /*1450*/  R2UR UR4, R34.reuse ;  /* 0x00000000220472ca */ /* 0x040fe400000e0000 */
[C---:B------:R-:W-:Y:S02]  /*1460*/  R2UR UR5, R35.reuse ;  /* 0x00000000230572ca */ /* 0x040fe400000e0000 */
[----:B------:R-:W-:Y:S02]  /*1470*/  R2UR UR6, R34 ;  /* 0x00000000220672ca */ /* 0x000fe400000e0000 */
[----:B------:R-:W-:Y:S02]  /*1480*/  R2UR UR7, R35 ;  /* 0x00000000230772ca */ /* 0x000fe400000e0000 */
[----:B------:R-:W-:-:S02]  /*1490*/  SHF.L.U64.HI R7, R2, 0x2, R0 ;  /* 0x0000000202077819 */ /* 0x000fc40000010200 */
[C---:B------:R-:W-:Y:S02]  /*14a0*/  IADD3 R4, P0, PT, R6.reuse, UR40, RZ ;  /* 0x0000002806047c10 */ /* 0x040fe4000ff1e0ff */
[----:B------:R-:W-:Y:S02]  /*14b0*/  IADD3 R6, P1, PT, R6, UR42, RZ ;  /* 0x0000002a06067c10 */ /* 0x000fe4000ff3e0ff */
[C---:B0-----:R-:W-:Y:S02]  /*14c0*/  IADD3.X R5, PT, PT, R7.reuse, UR41, RZ, P0, !PT ;  /* 0x0000002907057c10 */ /* 0x041fe400087fe4ff */
[----:B------:R-:W-:-:S03]  /*14d0*/  IADD3.X R7, PT, PT, R7, UR43, RZ, P1, !PT ;  /* 0x0000002b07077c10 */ /* 0x000fc60008ffe4ff */
[----:B------:R2:W-:Y:S04]  /*14e0*/  STG.E desc[UR4][R4.64], R29 ;  /* 0x0000001d04007986 */ /* 0x0005e8000c101904 */
[----:B-1----:R2:W-:Y:S02]  /*14f0*/  STG.E desc[UR6][R6.64], R14 ;  /* 0x0000000e06007986 */ /* 0x0025e4000c101906 */
.L_x_6487:
[----:B------:R-:W-:Y:S05]  /*1500*/  BSYNC.RECONVERGENT B1 ;  /* 0x0000000000017941 */ /* 0x000fea0003800200 */
.L_x_6486:
        /* <DEDUP_REMOVED lines=8> */
[--C-:B------:R-:W-:Y:S01]  /*1590*/  FADD R21, R21, -R29.reuse ;  /* 0x8000001d15157221 */ /* 0x100fe20000000000 */
[----:B------:R-:W-:Y:S02]  /*15a0*/  IMAD R16, R0, UR46, RZ ;  /* 0x0000002e00107c24 */ /* 0x000fe4000f8e02ff */
[-C--:B-1----:R-:W-:Y:S01]  /*15b0*/  FMUL R15, R17, R14.reuse ;  /* 0x0000000e110f7220 */ /* 0x082fe20000400000 */
[-C--:B------:R-:W-:Y:S01]  /*15c0*/  FMUL R12, R13, R14.reuse ;  /* 0x0000000e0d0c7220 */ /* 0x080fe20000400000 */
[----:B------:R-:W-:Y:S01]  /*15d0*/  FADD R17, R20, -R29 ;  /* 0x8000001d14117221 */ /* 0x000fe20000000000 */
[----:B------:R-:W-:Y:S01]  /*15e0*/  FMUL R21, R21, R14 ;  /* 0x0000000e15157220 */ /* 0x000fe20000400000 */
[----:B------:R-:W-:-:S02]  /*15f0*/  IMAD R16, R2, UR47, R16 ;  /* 0x0000002f02107c24 */ /* 0x000fc4000f8e0210 */
[----:B------:R-:W-:Y:S01]  /*1600*/  FADD R25, R25, -R29 ;  /* 0x8000001d19197221 */ /* 0x000fe20000000000 */
[----:B------:R-:W-:Y:S01]  /*1610*/  F2FP.F16.F32.PACK_AB R15, R12, R15 ;  /* 0x0000000f0c0f723e */ /* 0x000fe200000000ff */
[----:B------:R-:W-:Y:S01]  /*1620*/  FMUL R0, R17, R14 ;  /* 0x0000000e11007220 */ /* 0x000fe20000400000 */
[----:B------:R-:W-:-:S04]  /*1630*/  IMAD.WIDE.U32 R12, R2, UR46, R36 ;  /* 0x0000002e020c7c25 */ /* 0x000fc8000f8e0024 */
[--C-:B------:R-:W-:Y:S01]  /*1640*/  FADD R31, R31, -R29.reuse ;  /* 0x8000001d1f1f7221 */ /* 0x100fe20000000000 */
[--C-:B------:R-:W-:Y:S01]  /*1650*/  FADD R24, R24, -R29.reuse ;  /* 0x8000001d18187221 */ /* 0x100fe20000000000 */
[----:B------:R-:W-:Y:S01]  /*1660*/  FADD R30, R30, -R29 ;  /* 0x8000001d1e1e7221 */ /* 0x000fe20000000000 */
[----:B------:R-:W-:Y:S02]  /*1670*/  F2FP.F16.F32.PACK_AB R17, R0, R21 ;  /* 0x000000150011723e */ /* 0x000fe400000000ff */
[----:B------:R-:W-:Y:S01]  /*1680*/  IADD3 R0, PT, PT, R13, R16, RZ ;  /* 0x000000100d007210 */ /* 0x000fe20007ffe0ff */
[-C--:B------:R-:W-:Y:S01]  /*1690*/  FMUL R13, R25, R14.reuse ;  /* 0x0000000e190d7220 */ /* 0x080fe20000400000 */
[-C--:B------:R-:W-:Y:S01]  /*16a0*/  FMUL R16, R31, R14.reuse ;  /* 0x0000000e1f107220 */ /* 0x080fe20000400000 */
[-C--:B------:R-:W-:Y:S01]  /*16b0*/  FMUL R20, R24, R14.reuse ;  /* 0x0000000e18147220 */ /* 0x080fe20000400000 */
[----:B------:R-:W-:Y:S01]  /*16c0*/  SHF.R.S32.HI R21, RZ, 0x1f, R0 ;  /* 0x0000001fff157819 */ /* 0x000fe20000011400 */
        /* <DEDUP_REMOVED lines=18> */
[----:B0-----:R-:W2:Y:S01]  /*17f0*/  LDG.E.128 R4, desc[UR6][R40.64+0x200] ;  /* 0x0002000628047981 */ /* 0x001ea2000c1e1d00 */
[----:B------:R-:W-:-:S04]  /*1800*/  IADD3 R21, P0, PT, R12, 0x100, RZ ;  /* 0x000001000c157810 */ /* 0x000fc80007f1e0ff */
[----:B------:R-:W-:Y:S01]  /*1810*/  IADD3.X R0, PT, PT, RZ, R0, RZ, P0, !PT ;  /* 0x00000000ff007210 */ /* 0x000fe200007fe4ff */
[----:B------:R-:W-:-:S03]  /*1820*/  FADD R3, R3, -R29 ;  /* 0x8000001d03037221 */ /* 0x000fc60000000000 */
[----:B------:R-:W-:Y:S01]  /*1830*/  SHF.R.S32.HI R20, RZ, 0x1f, R0 ;  /* 0x0000001fff147819 */ /* 0x000fe20000011400 */
[----:B------:R-:W-:-:S03]  /*1840*/  FADD R13, R18, -R29 ;  /* 0x8000001d120d7221 */ /* 0x000fc60000000000 */
[----:B------:R-:W-:Y:S01]  /*1850*/  LEA.HI R20, P0, R20, R21, RZ, 0x3 ;  /* 0x0000001514147211 */ /* 0x000fe200078118ff */
[-C--:B------:R-:W-:Y:S01]  /*1860*/  FMUL R3, R3, R14.reuse ;  /* 0x0000000e03037220 */ /* 0x080fe20000400000 */
[----:B------:R-:W-:Y:S02]  /*1870*/  FMUL R12, R13, R14 ;  /* 0x0000000e0d0c7220 */ /* 0x000fe40000400000 */
[----:B------:R-:W-:Y:S02]  /*1880*/  IADD3.X R13, PT, PT, RZ, R0, RZ, P0, !PT ;  /* 0x00000000ff0d7210 */ /* 0x000fe400007fe4ff */
[----:B------:R-:W-:Y:S01]  /*1890*/  SHF.L.U32 R0, R20, 0x1, RZ ;  /* 0x0000000114007819 */ /* 0x000fe200000006ff */
[--C-:B------:R-:W-:Y:S01]  /*18a0*/  FADD R23, R23, -R29.reuse ;  /* 0x8000001d17177221 */ /* 0x100fe20000000000 */
[--C-:B------:R-:W-:Y:S01]  /*18b0*/  FADD R17, R26, -R29.reuse ;  /* 0x8000001d1a117221 */ /* 0x100fe20000000000 */
[----:B------:R-:W-:Y:S01]  /*18c0*/  F2FP.F16.F32.PACK_AB R3, R12, R3 ;  /* 0x000000030c03723e */ /* 0x000fe200000000ff */
[--C-:B------:R-:W-:Y:S01]  /*18d0*/  FADD R19, R19, -R29.reuse ;  /* 0x8000001d13137221 */ /* 0x100fe20000000000 */
[----:B------:R-:W-:Y:S01]  /*18e0*/  LOP3.LUT R12, R0, 0xfffffff0, RZ, 0xc0, !PT ;  /* 0xfffffff0000c7812 */ /* 0x000fe200078ec0ff */
[--C-:B------:R-:W-:Y:S01]  /*18f0*/  FADD R15, R22, -R29.reuse ;  /* 0x8000001d160f7221 */ /* 0x100fe20000000000 */
[--C-:B------:R-:W-:Y:S01]  /*1900*/  FADD R27, R27, -R29.reuse ;  /* 0x8000001d1b1b7221 */ /* 0x100fe20000000000 */
[----:B------:R-:W-:Y:S01]  /*1910*/  FADD R29, R28, -R29 ;  /* 0x8000001d1c1d7221 */ /* 0x000fe20000000000 */
[-C--:B------:R-:W-:Y:S01]  /*1920*/  FMUL R23, R23, R14.reuse ;  /* 0x0000000e17177220 */ /* 0x080fe20000400000 */
[-C--:B------:R-:W-:Y:S01]  /*1930*/  FMUL R18, R17, R14.reuse ;  /* 0x0000000e11127220 */ /* 0x080fe20000400000 */
[----:B------:R-:W-:Y:S01]  /*1940*/  SHF.L.U64.HI R13, R20, 0x1, R13 ;  /* 0x00000001140d7819 */ /* 0x000fe2000001020d */
[-C--:B------:R-:W-:Y:S01]  /*1950*/  FMUL R19, R19, R14.reuse ;  /* 0x0000000e13137220 */ /* 0x080fe20000400000 */
[----:B------:R-:W-:Y:S01]  /*1960*/  IADD3 R12, P0, PT, R12, UR44, RZ ;  /* 0x0000002c0c0c7c10 */ /* 0x000fe2000ff1e0ff */
[-C--:B------:R-:W-:Y:S01]  /*1970*/  FMUL R16, R15, R14.reuse ;  /* 0x0000000e0f107220 */ /* 0x080fe20000400000 */
[----:B------:R-:W-:Y:S01]  /*1980*/  FMUL R27, R27, R14 ;  /* 0x0000000e1b1b7220 */ /* 0x000fe20000400000 */
[----:B------:R-:W-:Y:S01]  /*1990*/  IADD3 R2, PT, PT, R32, R2, RZ ;  /* 0x0000000220027210 */ /* 0x000fe20007ffe0ff */
[----:B------:R-:W-:Y:S01]  /*19a0*/  FMUL R14, R29, R14 ;  /* 0x0000000e1d0e7220 */ /* 0x000fe20000400000 */
[----:B------:R-:W-:-:S02]  /*19b0*/  F2FP.F16.F32.PACK_AB R18, R18, R23 ;  /* 0x000000171212723e */ /* 0x000fc400000000ff */
        /* <DEDUP_REMOVED lines=11> */
.L_x_6472:
[----:B------:R-:W-:Y:S05]  /*1a70*/  EXIT ;  /* 0x000000000000794d */ /* 0x000fea0003800000 */
.L_x_6473:
        /* <DEDUP_REMOVED lines=8> */
.L_x_6490:
[----:B------:R-:W-:Y:S05]  /*1b00*/  BSYNC B1 ;  /* 0x0000000000017941 */ /* 0x000fea0003800000 */
.L_x_6489:
        /* <DEDUP_REMOVED lines=8> */
.L_x_6491:
[----:B------:R-:W-:Y:S02]  /*1b90*/  MOV R13, R7 ;  /* 0x00000007000d7202 */ /* 0x000fe40000000f00 */
[----:B------:R-:W-:-:S07]  /*1ba0*/  MOV R6, R14 ;  /* 0x0000000e00067202 */ /* 0x000fce0000000f00 */
[----:B------:R-:W-:Y:S05]  /*1bb0*/  WARPSYNC.COLLECTIVE R15, `(.L_x_6492) ;  /* 0x000000000f087348 */ /* 0x000fea0003c00000 */
[----:B------:R0:W1:Y:S02]  /*1bc0*/  SHFL.DOWN P6, R14, R13, R12, R11 ;  /* 0x0800000c0d0e7389 */ /* 0x00006400000c000b */
[----:B01----:R-:W-:Y:S05]  /*1bd0*/  ENDCOLLECTIVE ;  /* 0x000000000000791b */ /* 0x003fea0003800000 */
.L_x_6492:
[----:B------:R-:W-:Y:S05]  /*1be0*/  BRA `(.L_x_6493) ;  /* 0xffffffec00f87947 */ /* 0x000fea000383ffff */
.L_x_6475:
        /* <DEDUP_REMOVED lines=8> */
.L_x_6495:
[----:B------:R-:W-:Y:S05]  /*1c70*/  BSYNC B1 ;  /* 0x0000000000017941 */ /* 0x000fea0003800000 */
.L_x_6494:
        /* <DEDUP_REMOVED lines=8> */
.L_x_6496:
[----:B------:R-:W-:Y:S02]  /*1d00*/  MOV R13, R4 ;  /* 0x00000004000d7202 */ /* 0x000fe40000000f00 */
[----:B------:R-:W-:-:S07]  /*1d10*/  MOV R6, R14 ;  /* 0x0000000e00067202 */ /* 0x000fce0000000f00 */
[----:B------:R-:W-:Y:S05]  /*1d20*/  WARPSYNC.COLLECTIVE R15, `(.L_x_6497) ;  /* 0x000000000f087348 */ /* 0x000fea0003c00000 */
[----:B------:R0:W1:Y:S02]  /*1d30*/  SHFL.DOWN P6, R14, R13, R12, R11 ;  /* 0x0800000c0d0e7389 */ /* 0x00006400000c000b */
[----:B01----:R-:W-:Y:S05]  /*1d40*/  ENDCOLLECTIVE ;  /* 0x000000000000791b */ /* 0x003fea0003800000 */
.L_x_6497:
[----:B------:R-:W-:Y:S05]  /*1d50*/  BRA `(.L_x_6498) ;  /* 0xffffffec00ec7947 */ /* 0x000fea000383ffff */
.L_x_6477:
        /* <DEDUP_REMOVED lines=8> */
.L_x_6500:
[----:B------:R-:W-:Y:S05]  /*1de0*/  BSYNC B1 ;  /* 0x0000000000017941 */ /* 0x000fea0003800000 */
.L_x_6499:
        /* <DEDUP_REMOVED lines=8> */
.L_x_6501:
[----:B------:R-:W-:Y:S02]  /*1e70*/  MOV R13, R4 ;  /* 0x00000004000d7202 */ /* 0x000fe40000000f00 */
[----:B------:R-:W-:-:S07]  /*1e80*/  MOV R6, R14 ;  /* 0x0000000e00067202 */ /* 0x000fce0000000f00 */
[----:B------:R-:W-:Y:S05]  /*1e90*/  WARPSYNC.COLLECTIVE R15, `(.L_x_6502) ;  /* 0x000000000f087348 */ /* 0x000fea0003c00000 */
[----:B------:R0:W1:Y:S02]  /*1ea0*/  SHFL.DOWN P6, R14, R13, R12, R11 ;  /* 0x0800000c0d0e7389 */ /* 0x00006400000c000b */
[----:B01----:R-:W-:Y:S05]  /*1eb0*/  ENDCOLLECTIVE ;  /* 0x000000000000791b */ /* 0x003fea0003800000 */
.L_x_6502:
[----:B------:R-:W-:Y:S05]  /*1ec0*/  BRA `(.L_x_6503) ;  /* 0xffffffec00e47947 */ /* 0x000fea000383ffff */
.L_x_6479:
        /* <DEDUP_REMOVED lines=8> */
.L_x_6505:
[----:B------:R-:W-:Y:S05]  /*1f50*/  BSYNC B1 ;  /* 0x0000000000017941 */ /* 0x000fea0003800000 */
.L_x_6504:
        /* <DEDUP_REMOVED lines=8> */
.L_x_6506:
[----:B------:R-:W-:Y:S02]  /*1fe0*/  MOV R13, R4 ;  /* 0x00000004000d7202 */ /* 0x000fe40000000f00 */
[----:B------:R-:W-:-:S07]  /*1ff0*/  MOV R6, R14 ;  /* 0x0000000e00067202 */ /* 0x000fce0000000f00 */
[----:B------:R-:W-:Y:S05]  /*2000*/  WARPSYNC.COLLECTIVE R15, `(.L_x_6507) ;  /* 0x000000000f087348 */ /* 0x000fea0003c00000 */
[----:B------:R0:W1:Y:S02]  /*2010*/  SHFL.DOWN P6, R14, R13, R12, R11 ;  /* 0x0800000c0d0e7389 */ /* 0x00006400000c000b */
[----:B01----:R-:W-:Y:S05]  /*2020*/  ENDCOLLECTIVE ;  /* 0x000000000000791b */ /* 0x003fea0003800000 */
.L_x_6507:
[----:B------:R-:W-:Y:S05]  /*2030*/  BRA `(.L_x_6508) ;  /* 0xffffffec00dc7947 */ /* 0x000fea000383ffff */
.L_x_6481:
        /* <DEDUP_REMOVED lines=8> */
.L_x_6510:
[----:B------:R-:W-:Y:S05]  /*20c0*/  BSYNC B1 ;  /* 0x0000000000017941 */ /* 0x000fea0003800000 */
.L_x_6509:
        /* <DEDUP_REMOVED lines=8> */
.L_x_6511:
[----:B------:R-:W-:Y:S02]  /*2150*/  MOV R13, R4 ;  /* 0x00000004000d7202 */ /* 0x000fe40000000f00 */
[----:B------:R-:W-:-:S07]  /*2160*/  MOV R6, R14 ;  /* 0x0000000e00067202 */ /* 0x000fce0000000f00 */
[----:B------:R-:W-:Y:S05]  /*2170*/  WARPSYNC.COLLECTIVE R15, `(.L_x_6512) ;  /* 0x000000000f087348 */ /* 0x000fea0003c00000 */
[----:B------:R0:W1:Y:S02]  /*2180*/  SHFL.DOWN P6, R14, R13, R12, R11 ;  /* 0x0800000c0d0e7389 */ /* 0x00006400000c000b */
[----:B01----:R-:W-:Y:S05]  /*2190*/  ENDCOLLECTIVE ;  /* 0x000000000000791b */ /* 0x003fea0003800000 */
.L_x_6512:
[----:B------:R-:W-:Y:S05]  /*21a0*/  BRA `(.L_x_6513) ;  /* 0xffffffec00d47947 */ /* 0x000fea000383ffff */
.L_x_6483:
        /* <DEDUP_REMOVED lines=8> */
.L_x_6515:
[----:B------:R-:W-:Y:S05]  /*2230*/  BSYNC B1 ;  /* 0x0000000000017941 */ /* 0x000fea0003800000 */
.L_x_6514:
        /* <DEDUP_REMOVED lines=8> */
.L_x_6516:
[----:B------:R-:W-:Y:S02]  /*22c0*/  MOV R13, R4 ;  /* 0x00000004000d7202 */ /* 0x000fe40000000f00 */
[----:B------:R-:W-:-:S07]  /*22d0*/  MOV R5, R14 ;  /* 0x0000000e00057202 */ /* 0x000fce0000000f00 */
[----:B------:R-:W-:Y:S05]  /*22e0*/  WARPSYNC.COLLECTIVE R15, `(.L_x_6517) ;  /* 0x000000000f087348 */ /* 0x000fea0003c00000 */
[----:B------:R0:W1:Y:S02]  /*22f0*/  SHFL.IDX P6, R14, R13, R12, R11 ;  /* 0x0000000c0d0e7389 */ /* 0x00006400000c000b */
[----:B01----:R-:W-:Y:S05]  /*2300*/  ENDCOLLECTIVE ;  /* 0x000000000000791b */ /* 0x003fea0003800000 */
.L_x_6517:
[----:B------:R-:W-:Y:S05]  /*2310*/  BRA `(.L_x_6518) ;  /* 0xffffffec00cc7947 */ /* 0x000fea000383ffff */
.L_x_6519:
        /* <DEDUP_REMOVED lines=14> */
.L_x_7581:


//--------------------- .text._Z17LayerNormWarpImplI19BiasAddResidualLoadI6__halffE11AffineStoreIfS1_EfLi8ELi8ELi0ELi32ELi1ELb1EEvT_T0_iidPT1_S8_ --------------------------
	.section	.text._Z17LayerNormWarpImplI19BiasAddResidualLoadI6__halffE11AffineStoreIfS1_EfLi8ELi8ELi0ELi32ELi1ELb1EEvT_T0_iidPT1_S8_,"ax",@progbits
	.align	128
        .global         _Z17LayerNormWarpImplI19BiasAddResidualLoadI6__halffE11AffineStoreIfS1_EfLi8ELi8ELi0ELi32ELi1ELb1EEvT_T0_iidPT1_S8_
        .type           _Z17LayerNormWarpImplI19BiasAddResidualLoadI6__halffE11AffineStoreIfS1_EfLi8ELi8ELi0ELi32ELi1ELb1EEvT_T0_iidPT1_S8_,@function
        .size           _Z17LayerNormWarpImplI19BiasAddResidualLoadI6__halffE11AffineStoreIfS1_EfLi8ELi8ELi0ELi32ELi1ELb1EEvT_T0_iidPT1_S8_,(.L_x_7582 - _Z17LayerNormWarpImplI19BiasAddResidualLoadI6__halffE11AffineStoreIfS1_EfLi8ELi8ELi0ELi32ELi1ELb1EEvT_T0_iidPT1_S8_)
        .other          _Z17LayerNormWarpImplI19BiasAddResidualLoadI6__halffE11AffineStoreIfS1_EfLi8ELi8ELi0ELi32ELi1ELb1EEvT_T0_iidPT1_S8_,@"STO_CUDA_ENTRY STV_DEFAULT"
_Z17LayerNormWarpImplI19BiasAddResidualLoadI6__halffE11AffineStoreIfS1_EfLi8ELi8ELi0ELi32ELi1ELb1EEvT_T0_iidPT1_S8_:
.text._Z17LayerNormWarpImplI19BiasAddResidualLoadI6__halffE11AffineStoreIfS1_EfLi8ELi8ELi0ELi32ELi1ELb1EEvT_T0_iidPT1_S8_:
        /* <DEDUP_REMOVED lines=25> */
.L_x_6520:
        /* <DEDUP_REMOVED lines=23> */
.L_x_6544:
[----:B------:R-:W-:Y:S01]  /*0300*/  BSSY.RECONVERGENT B1, `(.L_x_6522) ;  /* 0x0000054000017945 */ /* 0x000fe20003800200 */
[----:B0-----:R-:W-:Y:S01]  /*0310*/  HFMA2 R10, -RZ, RZ, 0, 0 ;  /* 0x00000000ff0a7431 */ /* 0x001fe200000001ff */
[----:B------:R-:W-:Y:S01]  /*0320*/  MOV R32, RZ ;  /* 0x000000ff00207202 */ /* 0x000fe20000000f00 */
[----:B------:R-:W-:Y:S01]  /*0330*/  HFMA2 R30, -RZ, RZ, 0, 0 ;  /* 0x00000000ff1e7431 */ /* 0x000fe200000001ff */
[----:B------:R-:W-:Y:S02]  /*0340*/  CS2R R18, SRZ ;  /* 0x0000000000127805 */ /* 0x000fe4000001ff00 */
[----:B------:R-:W-:Y:S01]  /*0350*/  MOV R28, RZ ;  /* 0x000000ff001c7202 */ /* 0x000fe20000000f00 */
[----:B------:R-:W-:Y:S01]  /*0360*/  IMAD.MOV.U32 R26, RZ, RZ, RZ ;  /* 0x000000ffff1a7224 */ /* 0x000fe200078e00ff */
[----:B------:R-:W-:Y:S02]  /*0370*/  CS2R R16, SRZ ;  /* 0x0000000000107805 */ /* 0x000fe4000001ff00 */
[----:B------:R-:W-:Y:S01]  /*0380*/  CS2R R8, SRZ ;  /* 0x0000000000087805 */ /* 0x000fe2000001ff00 */
[----:B---34-:R-:W-:Y:S06]  /*0390*/  @P0 BRA `(.L_x_6523) ;  /* 0x0000000400280947 */ /* 0x018fec0003800000 */
[----:B------:R-:W-:Y:S02]  /*03a0*/  SHF.R.S32.HI R8, RZ, 0x1f, R4 ;  /* 0x0000001fff087819 */ /* 0x000fe40000011404 */
[----:B------:R-:W-:Y:S02]  /*03b0*/  MOV R9, RZ ;  /* 0x000000ff00097202 */ /* 0x000fe40000000f00 */
[----:B-1----:R-:W-:Y:S01]  /*03c0*/  R2UR UR4, R6 ;  /* 0x00000000060472ca */ /* 0x002fe200000e0000 */
[----:B------:R-:W-:Y:S01]  /*03d0*/  IMAD R11, R8, UR38, RZ ;  /* 0x00000026080b7c24 */ /* 0x000fe2000f8e02ff */
[----:B------:R-:W-:Y:S02]  /*03e0*/  MOV R8, R2 ;  /* 0x0000000200087202 */ /* 0x000fe40000000f00 */
[C---:B------:R-:W-:Y:S01]  /*03f0*/  R2UR UR5, R7.reuse ;  /* 0x00000000070572ca */ /* 0x040fe200000e0000 */
[----:B------:R-:W-:Y:S01]  /*0400*/  IMAD R11, R4, UR39, R11 ;  /* 0x00000027040b7c24 */ /* 0x000fe2000f8e020b */
[----:B------:R-:W-:Y:S01]  /*0410*/  R2UR UR8, R6 ;  /* 0x00000000060872ca */ /* 0x000fe200000e0000 */
[----:B------:R-:W-:Y:S01]  /*0420*/  IMAD.WIDE.U32 R8, R4, UR38, R8 ;  /* 0x0000002604087c25 */ /* 0x000fe2000f8e0008 */
[----:B------:R-:W-:-:S02]  /*0430*/  R2UR UR9, R7 ;  /* 0x00000000070972ca */ /* 0x000fc400000e0000 */
[----:B------:R-:W-:Y:S02]  /*0440*/  R2UR UR6, R6 ;  /* 0x00000000060672ca */ /* 0x000fe400000e0000 */
[----:B------:R-:W-:Y:S02]  /*0450*/  IADD3 R10, PT, PT, R9, R11, RZ ;  /* 0x0000000b090a7210 */ /* 0x000fe40007ffe0ff */
[----:B------:R-:W-:Y:S02]  /*0460*/  R2UR UR7, R7 ;  /* 0x00000000070772ca */ /* 0x000fe400000e0000 */
[----:B------:R-:W-:-:S04]  /*0470*/  SHF.R.S32.HI R9, RZ, 0x1f, R10 ;  /* 0x0000001fff097819 */ /* 0x000fc8000001140a */
[----:B------:R-:W-:-:S04]  /*0480*/  LEA.HI R8, P0, R9, R8, RZ, 0x3 ;  /* 0x0000000809087211 */ /* 0x000fc800078118ff */
[----:B------:R-:W-:Y:S02]  /*0490*/  SHF.L.U32 R12, R8, 0x1, RZ ;  /* 0x00000001080c7819 */ /* 0x000fe400000006ff */
[----:B------:R-:W-:Y:S01]  /*04a0*/  IADD3.X R9, PT, PT, RZ, R10, RZ, P0, !PT ;  /* 0x0000000aff097210 */ /* 0x000fe200007fe4ff */
[----:B------:R-:W2:Y:S01]  /*04b0*/  LDG.E.128 R16, desc[UR6][R24.64] ;  /* 0x0000000618107981 */ /* 0x000ea2000c1e1d00 */
[----:B------:R-:W-:Y:S02]  /*04c0*/  LOP3.LUT R12, R12, 0xfffffff0, RZ, 0xc0, !PT ;  /* 0xfffffff00c0c7812 */ /* 0x000fe400078ec0ff */
[----:B------:R-:W-:Y:S02]  /*04d0*/  SHF.L.U64.HI R8, R8, 0x1, R9 ;  /* 0x0000000108087819 */ /* 0x000fe40000010209 */
[C---:B------:R-:W-:Y:S02]  /*04e0*/  IADD3 R10, P0, PT, R12.reuse, UR44, RZ ;  /* 0x0000002c0c0a7c10 */ /* 0x040fe4000ff1e0ff */
[----:B------:R-:W-:-:S02]  /*04f0*/  IADD3 R12, P1, PT, R12, UR36, RZ ;  /* 0x000000240c0c7c10 */ /* 0x000fc4000ff3e0ff */
[C---:B------:R-:W-:Y:S02]  /*0500*/  IADD3.X R11, PT, PT, R8.reuse, UR45, RZ, P0, !PT ;  /* 0x0000002d080b7c10 */ /* 0x040fe400087fe4ff */
[----:B------:R-:W-:-:S04]  /*0510*/  IADD3.X R13, PT, PT, R8, UR37, RZ, P1, !PT ;  /* 0x00000025080d7c10 */ /* 0x000fc80008ffe4ff */
[----:B------:R-:W3:Y:S04]  /*0520*/  LDG.E.128 R8, desc[UR4][R10.64] ;  /* 0x000000040a087981 */ /* 0x000ee8000c1e1d00 */
[----:B------:R-:W3:Y:S02]  /*0530*/  LDG.E.128 R12, desc[UR8][R12.64] ;  /* 0x000000080c0c7981 */ /* 0x000ee4000c1e1d00 */
        /* <DEDUP_REMOVED lines=13> */
[----:B------:R-:W-:Y:S02]  /*0610*/  HADD2.F32 R26, -RZ, R9.H0_H0 ;  /* 0x20000009ff1a7230 */ /* 0x000fe40000004100 */
[----:B------:R-:W-:-:S03]  /*0620*/  HFMA2 R10, R10, 1, 1, R14 ;  /* 0x3c003c000a0a7831 */ /* 0x000fc6000000000e */
[----:B------:R-:W-:Y:S01]  /*0630*/  FADD R14, R26, -R27 ;  /* 0x8000001b1a0e7221 */ /* 0x000fe20000000000 */
[----:B------:R-:W-:-:S03]  /*0640*/  HADD2.F32 R28, -RZ, R9.H1_H1 ;  /* 0x30000009ff1c7230 */ /* 0x000fc60000004100 */
[----:B------:R-:W-:Y:S01]  /*0650*/  FFMA R27, R14, 0.3333333432674407959, R27 ;  /* 0x3eaaaaab0e1b7823 */ /* 0x000fe2000000001b */
[----:B------:R-:W-:-:S03]  /*0660*/  HFMA2 R10, R10, 1, 1, R18 ;  /* 0x3c003c000a0a7831 */ /* 0x000fc60000000012 */
[----:B------:R-:W-:-:S04]  /*0670*/  FADD R9, R26, -R27 ;  /* 0x8000001b1a097221 */ /* 0x000fc80000000000 */
[----:B------:R-:W-:Y:S01]  /*0680*/  FFMA R9, R14, R9, R12 ;  /* 0x000000090e097223 */ /* 0x000fe2000000000c */
        /* <DEDUP_REMOVED lines=9> */
[----:B------:R-:W-:-:S04]  /*0720*/  FFMA R27, R12, 0.20000000298023223877, R27 ;  /* 0x3e4ccccd0c1b7823 */ /* 0x000fc8000000001b */
[--C-:B------:R-:W-:Y:S01]  /*0730*/  FADD R14, R30, -R27.reuse ;  /* 0x8000001b1e0e7221 */ /* 0x100fe20000000000 */
[--C-:B------:R-:W-:Y:S01]  /*0740*/  FADD R10, R18, -R27.reuse ;  /* 0x8000001b120a7221 */ /* 0x100fe20000000000 */
[----:B------:R-:W-:Y:S02]  /*0750*/  HADD2.F32 R32, -RZ, R11.H0_H0 ;  /* 0x2000000bff207230 */ /* 0x000fe40000004100 */
[----:B------:R-:W-:Y:S01]  /*0760*/  FFMA R27, R14, 0.16666667163372039795, R27 ;  /* 0x3e2aaaab0e1b7823 */ /* 0x000fe2000000001b */
[----:B------:R-:W-:-:S03]  /*0770*/  FFMA R9, R12, R10, R9 ;  /* 0x0000000a0c097223 */ /* 0x000fc60000000009 */
[--C-:B------:R-:W-:Y:S01]  /*0780*/  FADD R12, R32, -R27.reuse ;  /* 0x8000001b200c7221 */ /* 0x100fe20000000000 */
[----:B------:R-:W-:-:S03]  /*0790*/  FADD R10, R30, -R27 ;  /* 0x8000001b1e0a7221 */ /* 0x000fc60000000000 */
[----:B------:R-:W-:Y:S01]  /*07a0*/  FFMA R27, R12, 0.14285714924335479736, R27 ;  /* 0x3e1249250c1b7823 */ /* 0x000fe2000000001b */
[----:B------:R-:W-:Y:S01]  /*07b0*/  FFMA R9, R14, R10, R9 ;  /* 0x0000000a0e097223 */ /* 0x000fe20000000009 */
[----:B------:R-:W-:Y:S02]  /*07c0*/  HADD2.F32 R10, -RZ, R11.H1_H1 ;  /* 0x3000000bff0a7230 */ /* 0x000fe40000004100 */
[----:B------:R-:W-:-:S04]  /*07d0*/  FADD R14, R32, -R27 ;  /* 0x8000001b200e7221 */ /* 0x000fc80000000000 */
[----:B------:R-:W-:Y:S01]  /*07e0*/  FFMA R14, R12, R14, R9 ;  /* 0x0000000e0c0e7223 */ /* 0x000fe20000000009 */
[----:B------:R-:W-:-:S04]  /*07f0*/  FADD R12, R10, -R27 ;  /* 0x8000001b0a0c7221 */ /* 0x000fc80000000000 */
[----:B------:R-:W-:-:S04]  /*0800*/  FFMA R9, R12, 0.125, R27 ;  /* 0x3e0000000c097823 */ /* 0x000fc8000000001b */
[----:B------:R-:W-:Y:S01]  /*0810*/  FADD R19, R10, -R9 ;  /* 0x800000090a137221 */ /* 0x000fe20000000000 */
[----:B------:R-:W-:-:S03]  /*0820*/  MOV R17, 0x41000000 ;  /* 0x4100000000117802 */ /* 0x000fc60000000f00 */
[----:B------:R-:W-:-:S07]  /*0830*/  FFMA R19, R12, R19, R14 ;  /* 0x000000130c137223 */ /* 0x000fce000000000e */
.L_x_6523:
[----:B------:R-:W-:Y:S05]  /*0840*/  BSYNC.RECONVERGENT B1 ;  /* 0x0000000000017941 */ /* 0x000fea0003800200 */
.L_x_6522:
[----:B------:R-:W-:-:S03]  /*0850*/  UMOV UR4, 0xffffffff ;  /* 0xffffffff00047882 */ /* 0x000fc60000000000 */
[----:B------:R-:W-:Y:S05]  /*0860*/  BRA.DIV UR4, `(.L_x_6524) ;  /* 0x0000000e04487947 */ /* 0x000fea000b800000 */
[----:B------:R0:W2:Y:S04]  /*0870*/  SHFL.DOWN PT, R34, R9, 0x10, 0x1f ;  /* 0x0a001f0009227f89 */ /* 0x0000a800000e0000 */
[----:B------:R0:W3:Y:S04]  /*0880*/  SHFL.DOWN PT, R27, R19, 0x10, 0x1f ;  /* 0x0a001f00131b7f89 */ /* 0x0000e800000e0000 */
[----:B------:R0:W4:Y:S02]  /*0890*/  SHFL.DOWN PT, R14, R17, 0x10, 0x1f ;  /* 0x0a001f00110e7f89 */ /* 0x00012400000e0000 */
.L_x_6549:
        /* <DEDUP_REMOVED lines=11> */
[-C--:B0-----:R-:W-:Y:S01]  /*0950*/  FFMA R9, R14, R34.reuse, R9 ;  /* 0x000000220e097223 */ /* 0x081fe20000000009 */
[----:B------:R-:W-:-:S04]  /*0960*/  FMUL R34, R34, R34 ;  /* 0x0000002222227220 */ /* 0x000fc80000400000 */
[----:B------:R-:W-:Y:S01]  /*0970*/  FMUL R34, R17, R34 ;  /* 0x0000002211227220 */ /* 0x000fe20000400000 */
[----:B------:R-:W-:-:S03]  /*0980*/  MOV R17, R11 ;  /* 0x0000000b00117202 */ /* 0x000fc60000000f00 */
[----:B---3--:R-:W-:-:S04]  /*0990*/  FFMA R34, R14, R34, R27 ;  /* 0x000000220e227223 */ /* 0x008fc8000000001b */
[----:B------:R-:W-:-:S07]  /*09a0*/  FADD R19, R19, R34 ;  /* 0x0000002213137221 */ /* 0x000fce0000000000 */
.L_x_6526:
[----:B------:R-:W-:Y:S05]  /*09b0*/  BSYNC.RECONVERGENT B1 ;  /* 0x0000000000017941 */ /* 0x000fea0003800200 */
.L_x_6525:
[----:B------:R-:W-:-:S03]  /*09c0*/  UMOV UR4, 0xffffffff ;  /* 0xffffffff00047882 */ /* 0x000fc60000000000 */
[----:B------:R-:W-:Y:S05]  /*09d0*/  BRA.DIV UR4, `(.L_x_6527) ;  /* 0x0000000e04487947 */ /* 0x000fea000b800000 */
[----:B--2---:R2:W4:Y:S04]  /*09e0*/  SHFL.DOWN PT, R34, R9, 0x8, 0x1f ;  /* 0x09001f0009227f89 */ /* 0x00452800000e0000 */
[----:B---3--:R2:W3:Y:S04]  /*09f0*/  SHFL.DOWN PT, R27, R19, 0x8, 0x1f ;  /* 0x09001f00131b7f89 */ /* 0x0084e800000e0000 */
[----:B------:R2:W0:Y:S02]  /*0a00*/  SHFL.DOWN PT, R14, R17, 0x8, 0x1f ;  /* 0x09001f00110e7f89 */ /* 0x00042400000e0000 */
.L_x_6554:
        /* <DEDUP_REMOVED lines=11> */
[-C--:B--2---:R-:W-:Y:S01]  /*0ac0*/  FFMA R9, R14, R34.reuse, R9 ;  /* 0x000000220e097223 */ /* 0x084fe20000000009 */
[----:B------:R-:W-:-:S04]  /*0ad0*/  FMUL R34, R34, R34 ;  /* 0x0000002222227220 */ /* 0x000fc80000400000 */
[----:B------:R-:W-:Y:S01]  /*0ae0*/  FMUL R34, R17, R34 ;  /* 0x0000002211227220 */ /* 0x000fe20000400000 */
[----:B------:R-:W-:-:S03]  /*0af0*/  IMAD.MOV.U32 R17, RZ, RZ, R11 ;  /* 0x000000ffff117224 */ /* 0x000fc600078e000b */
[----:B---3--:R-:W-:-:S04]  /*0b00*/  FFMA R34, R14, R34, R27 ;  /* 0x000000220e227223 */ /* 0x008fc8000000001b */
[----:B------:R-:W-:-:S07]  /*0b10*/  FADD R19, R19, R34 ;  /* 0x0000002213137221 */ /* 0x000fce0000000000 */
.L_x_6529:
[----:B------:R-:W-:Y:S05]  /*0b20*/  BSYNC.RECONVERGENT B1 ;  /* 0x0000000000017941 */ /* 0x000fea0003800200 */
.L_x_6528:
[----:B------:R-:W-:-:S03]  /*0b30*/  UMOV UR4, 0xffffffff ;  /* 0xffffffff00047882 */ /* 0x000fc60000000000 */
[----:B------:R-:W-:Y:S05]  /*0b40*/  BRA.DIV UR4, `(.L_x_6530) ;  /* 0x0000000e04487947 */ /* 0x000fea000b800000 */
[----:B----4-:R0:W4:Y:S04]  /*0b50*/  SHFL.DOWN PT, R34, R9, 0x4, 0x1f ;  /* 0x08801f0009227f89 */ /* 0x01012800000e0000 */
[----:B---3--:R0:W3:Y:S04]  /*0b60*/  SHFL.DOWN PT, R27, R19, 0x4, 0x1f ;  /* 0x08801f00131b7f89 */ /* 0x0080e800000e0000 */
[----:B------:R0:W0:Y:S02]  /*0b70*/  SHFL.DOWN PT, R14, R17, 0x4, 0x1f ;  /* 0x08801f00110e7f89 */ /* 0x00002400000e0000 */
.L_x_6559:
        /* <DEDUP_REMOVED lines=14> */
[----:B------:R-:W-:-:S03]  /*0c60*/  MOV R17, R11 ;  /* 0x0000000b00117202 */ /* 0x000fc60000000f00 */
[----:B---3--:R-:W-:-:S04]  /*0c70*/  FFMA R34, R14, R34, R27 ;  /* 0x000000220e227223 */ /* 0x008fc8000000001b */
[----:B------:R-:W-:-:S07]  /*0c80*/  FADD R19, R19, R34 ;  /* 0x0000002213137221 */ /* 0x000fce0000000000 */
.L_x_6532:
[----:B------:R-:W-:Y:S05]  /*0c90*/  BSYNC.RECONVERGENT B1 ;  /* 0x0000000000017941 */ /* 0x000fea0003800200 */
.L_x_6531:
[----:B------:R-:W-:-:S03]  /*0ca0*/  UMOV UR4, 0xffffffff ;  /* 0xffffffff00047882 */ /* 0x000fc60000000000 */
[----:B------:R-:W-:Y:S05]  /*0cb0*/  BRA.DIV UR4, `(.L_x_6533) ;  /* 0x0000000e04487947 */ /* 0x000fea000b800000 */
[----:B----4-:R0:W4:Y:S04]  /*0cc0*/  SHFL.DOWN PT, R34, R9, 0x2, 0x1f ;  /* 0x08401f0009227f89 */ /* 0x01012800000e0000 */
[----:B---3--:R0:W3:Y:S04]  /*0cd0*/  SHFL.DOWN PT, R27, R19, 0x2, 0x1f ;  /* 0x08401f00131b7f89 */ /* 0x0080e800000e0000 */
[----:B------:R0:W0:Y:S02]  /*0ce0*/  SHFL.DOWN PT, R14, R17, 0x2, 0x1f ;  /* 0x08401f00110e7f89 */ /* 0x00002400000e0000 */
.L_x_6564:
        /* <DEDUP_REMOVED lines=17> */
.L_x_6535:
[----:B------:R-:W-:Y:S05]  /*0e00*/  BSYNC.RECONVERGENT B1 ;  /* 0x0000000000017941 */ /* 0x000fea0003800200 */
.L_x_6534:
[----:B------:R-:W-:-:S03]  /*0e10*/  UMOV UR4, 0xffffffff ;  /* 0xffffffff00047882 */ /* 0x000fc60000000000 */
[----:B------:R-:W-:Y:S05]  /*0e20*/  BRA.DIV UR4, `(.L_x_6536) ;  /* 0x0000000e04487947 */ /* 0x000fea000b800000 */
[----:B----4-:R0:W4:Y:S04]  /*0e30*/  SHFL.DOWN PT, R34, R9, 0x1, 0x1f ;  /* 0x08201f0009227f89 */ /* 0x01012800000e0000 */
[----:B---3--:R0:W3:Y:S04]  /*0e40*/  SHFL.DOWN PT, R27, R19, 0x1, 0x1f ;  /* 0x08201f00131b7f89 */ /* 0x0080e800000e0000 */
[----:B------:R0:W0:Y:S02]  /*0e50*/  SHFL.DOWN PT, R14, R17, 0x1, 0x1f ;  /* 0x08201f00110e7f89 */ /* 0x00002400000e0000 */
.L_x_6569:
        /* <DEDUP_REMOVED lines=17> */
.L_x_6538:
[----:B------:R-:W-:Y:S05]  /*0f70*/  BSYNC.RECONVERGENT B1 ;  /* 0x0000000000017941 */ /* 0x000fea0003800200 */
.L_x_6537:
[----:B------:R-:W-:-:S03]  /*0f80*/  UMOV UR4, 0xffffffff ;  /* 0xffffffff00047882 */ /* 0x000fc60000000000 */
[----:B------:R-:W-:Y:S05]  /*0f90*/  BRA.DIV UR4, `(.L_x_6539) ;  /* 0x0000000e04487947 */ /* 0x000fea000b800000 */
[----:B--2---:R-:W0:Y:S04]  /*0fa0*/  SHFL.IDX PT, R9, R9, RZ, 0x1f ;  /* 0x00001fff09097589 */ /* 0x004e2800000e0000 */
[----:B------:R-:W2:Y:S04]  /*0fb0*/  SHFL.IDX PT, R19, R19, RZ, 0x1f ;  /* 0x00001fff13137589 */ /* 0x000ea800000e0000 */
[----:B------:R0:W0:Y:S02]  /*0fc0*/  SHFL.IDX PT, R14, R17, RZ, 0x1f ;  /* 0x00001fff110e7589 */ /* 0x00002400000e0000 */
.L_x_6574:
        /* <DEDUP_REMOVED lines=27> */
.L_x_6540:
[----:B------:R-:W0:Y:S02]  /*1180*/  MUFU.RSQ R11, R11 ;  /* 0x0000000b000b7308 */ /* 0x000e240000001400 */
.L_x_6541:
[----:B------:R-:W1:Y:S01]  /*1190*/  LDC.64 R12, c[0x0][0x3d0] ;  /* 0x0000f400ff0c7b82 */ /* 0x000e620000000a00 */
[----:B------:R-:W-:Y:S01]  /*11a0*/  ISETP.NE.AND P0, PT, R0, RZ, PT ;  /* 0x000000ff0000720c */ /* 0x000fe20003f05270 */
[----:B------:R-:W-:-:S12]  /*11b0*/  BSSY.RECONVERGENT B1, `(.L_x_6542) ;  /* 0x0000038000017945 */ /* 0x000fd80003800200 */
[----:B------:R-:W-:Y:S02]  /*11c0*/  @!P0 R2UR UR4, R6 ;  /* 0x00000000060482ca */ /* 0x000fe400000e0000 */
[----:B------:R-:W-:Y:S01]  /*11d0*/  @!P0 R2UR UR5, R7 ;  /* 0x00000000070582ca */ /* 0x000fe200000e0000 */
[C---:B-1----:R-:W-:Y:S02]  /*11e0*/  @!P0 IMAD.WIDE R14, R4.reuse, 0x4, R12 ;  /* 0x00000004040e8825 */ /* 0x042fe400078e020c */
[----:B------:R-:W1:Y:S10]  /*11f0*/  LDC.64 R12, c[0x0][0x3d8] ;  /* 0x0000f600ff0c7b82 */ /* 0x000e740000000a00 */
[----:B------:R2:W-:Y:S01]  /*1200*/  @!P0 STG.E desc[UR4][R14.64], R9 ;  /* 0x000000090e008986 */ /* 0x0005e2000c101904 */
[----:B-1----:R-:W-:-:S05]  /*1210*/  @!P0 IMAD.WIDE R12, R4, 0x4, R12 ;  /* 0x00000004040c8825 */ /* 0x002fca00078e020c */
[----:B0-----:R2:W-:Y:S01]  /*1220*/  @!P0 STG.E desc[UR4][R12.64], R11 ;  /* 0x0000000b0c008986 */ /* 0x0015e2000c101904 */
[----:B------:R-:W-:-:S13]  /*1230*/  ISETP.GE.AND P0, PT, R2, UR46, PT ;  /* 0x0000002e02007c0c */ /* 0x000fda000bf06270 */
[----:B--2---:R-:W-:Y:S05]  /*1240*/  @P0 BRA `(.L_x_6543) ;  /* 0x0000000000b80947 */ /* 0x004fea0003800000 */
[----:B------:R-:W-:Y:S01]  /*1250*/  SHF.R.S32.HI R15, RZ, 0x1f, R4 ;  /* 0x0000001fff0f7819 */ /* 0x000fe20000011404 */
[----:B------:R-:W-:Y:S01]  /*1260*/  IMAD.MOV.U32 R12, RZ, RZ, R2 ;  /* 0x000000ffff0c7224 */ /* 0x000fe200078e0002 */
[----:B------:R-:W-:Y:S01]  /*1270*/  MOV R13, RZ ;  /* 0x000000ff000d7202 */ /* 0x000fe20000000f00 */
[----:B------:R-:W-:Y:S01]  /*1280*/  FADD R28, -R9, R28 ;  /* 0x0000001c091c7221 */ /* 0x000fe20000000100 */
[----:B------:R-:W-:Y:S01]  /*1290*/  R2UR UR4, R6 ;  /* 0x00000000060472ca */ /* 0x000fe200000e0000 */
[----:B------:R-:W-:Y:S01]  /*12a0*/  IMAD R15, R15, UR42, RZ ;  /* 0x0000002a0f0f7c24 */ /* 0x000fe2000f8e02ff */
[----:B------:R-:W-:Y:S01]  /*12b0*/  R2UR UR5, R7 ;  /* 0x00000000070572ca */ /* 0x000fe200000e0000 */
[----:B------:R-:W-:Y:S01]  /*12c0*/  IMAD.WIDE.U32 R12, R4, UR42, R12 ;  /* 0x0000002a040c7c25 */ /* 0x000fe2000f8e000c */
[----:B------:R-:W-:-:S03]  /*12d0*/  R2UR UR6, R6 ;  /* 0x00000000060672ca */ /* 0x000fc600000e0000 */
[----:B------:R-:W-:Y:S01]  /*12e0*/  FADD R8, -R9, R8 ;  /* 0x0000000809087221 */ /* 0x000fe20000000100 */
[----:B------:R-:W-:Y:S01]  /*12f0*/  R2UR UR7, R7 ;  /* 0x00000000070772ca */ /* 0x000fe200000e0000 */
[----:B------:R-:W-:Y:S02]  /*1300*/  IMAD R15, R4, UR43, R15 ;  /* 0x0000002b040f7c24 */ /* 0x000fe4000f8e020f */
[C---:B------:R-:W-:Y:S01]  /*1310*/  FADD R16, -R9.reuse, R16 ;  /* 0x0000001009107221 */ /* 0x040fe20000000100 */
[C---:B------:R-:W-:Y:S01]  /*1320*/  FADD R26, -R9.reuse, R26 ;  /* 0x0000001a091a7221 */ /* 0x040fe20000000100 */
[C---:B------:R-:W-:Y:S01]  /*1330*/  FADD R18, -R9.reuse, R18 ;  /* 0x0000001209127221 */ /* 0x040fe20000000100 */
[----:B------:R-:W-:Y:S01]  /*1340*/  FADD R30, -R9, R30 ;  /* 0x0000001e091e7221 */ /* 0x000fe20000000100 */
[----:B------:R-:W-:Y:S01]  /*1350*/  IADD3 R17, PT, PT, R13, R15, RZ ;  /* 0x0000000f0d117210 */ /* 0x000fe20007ffe0ff */
[C---:B------:R-:W-:Y:S01]  /*1360*/  FADD R32, -R9.reuse, R32 ;  /* 0x0000002009207221 */ /* 0x040fe20000000100 */
[----:B------:R-:W-:Y:S01]  /*1370*/  FADD R10, -R9, R10 ;  /* 0x0000000a090a7221 */ /* 0x000fe20000000100 */
[-C--:B------:R-:W-:Y:S01]  /*1380*/  FMUL R13, R28, R11.reuse ;  /* 0x0000000b1c0d7220 */ /* 0x080fe20000400000 */
[----:B------:R-:W-:Y:S01]  /*1390*/  SHF.R.S32.HI R19, RZ, 0x1f, R17 ;  /* 0x0000001fff137819 */ /* 0x000fe20000011411 */
[-C--:B------:R-:W-:Y:S01]  /*13a0*/  FMUL R8, R8, R11.reuse ;  /* 0x0000000b08087220 */ /* 0x080fe20000400000 */
[-C--:B------:R-:W-:Y:S01]  /*13b0*/  FMUL R9, R16, R11.reuse ;  /* 0x0000000b10097220 */ /* 0x080fe20000400000 */
[-C--:B------:R-:W-:Y:S01]  /*13c0*/  FMUL R28, R18, R11.reuse ;  /* 0x0000000b121c7220 */ /* 0x080fe20000400000 */
[----:B------:R-:W-:Y:S01]  /*13d0*/  LEA.HI R19, P1, R19, R12, RZ, 0x3 ;  /* 0x0000000c13137211 */ /* 0x000fe200078318ff */
[-C--:B------:R-:W-:Y:S01]  /*13e0*/  FMUL R12, R26, R11.reuse ;  /* 0x0000000b1a0c7220 */ /* 0x080fe20000400000 */
[-C--:B------:R-:W-:Y:S01]  /*13f0*/  FMUL R15, R30, R11.reuse ;  /* 0x0000000b1e0f7220 */ /* 0x080fe20000400000 */
[-C--:B------:R-:W-:Y:S01]  /*1400*/  FMUL R16, R32, R11.reuse ;  /* 0x0000000b20107220 */ /* 0x080fe20000400000 */
[----:B---3--:R-:W-:Y:S01]  /*1410*/  FMUL R27, R10, R11 ;  /* 0x0000000b0a1b7220 */ /* 0x008fe20000400000 */
[----:B------:R-:W-:-:S02]  /*1420*/  F2FP.F16.F32.PACK_AB R26, R9, R8 ;  /* 0x00000008091a723e */ /* 0x000fc400000000ff */
[----:B------:R-:W-:Y:S01]  /*1430*/  F2FP.F16.F32.PACK_AB R18, R13, R12 ;  /* 0x0000000c0d12723e */ /* 0x000fe200000000ff */
[----:B------:R-:W2:Y:S01]  /*1440*/  LDG.E.128 R8, desc[UR4][R22.64] ;  /* 0x0000000416087981 */ /* 0x000ea2000c1e1d00 */
[----:B------:R-:W-:-:S03]  /*1450*/  F2FP.F16.F32.PACK_AB R28, R15, R28 ;  /* 0x0000001c0f1c723e */ /* 0x000fc600000000ff */
[----:B------:R-:W2:Y:S01]  /*1460*/  LDG.E.128 R12, desc[UR6][R20.64] ;  /* 0x00000006140c7981 */ /* 0x000ea2000c1e1d00 */
[----:B------:R-:W-:Y:S01]  /*1470*/  F2FP.F16.F32.PACK_AB R16, R27, R16 ;  /* 0x000000101b10723e */ /* 0x000fe200000000ff */
[----:B--2---:R-:W-:Y:S01]  /*1480*/  HFMA2 R8, R26, R8, R12 ;  /* 0x000000081a087231 */ /* 0x004fe2000000000c */
[----:B------:R-:W-:-:S04]  /*1490*/  IADD3.X R12, PT, PT, RZ, R17, RZ, P1, !PT ;  /* 0x00000011ff0c7210 */ /* 0x000fc80000ffe4ff */
[C---:B------:R-:W-:Y:S02]  /*14a0*/  SHF.L.U64.HI R17, R19.reuse, 0x1, R12 ;  /* 0x0000000113117819 */ /* 0x040fe4000001020c */
[----:B------:R-:W-:-:S04]  /*14b0*/  SHF.L.U32 R12, R19, 0x1, RZ ;  /* 0x00000001130c7819 */ /* 0x000fc800000006ff */
[----:B------:R-:W-:Y:S01]  /*14c0*/  LOP3.LUT R12, R12, 0xfffffff0, RZ, 0xc0, !PT ;  /* 0xfffffff00c0c7812 */ /* 0x000fe200078ec0ff */
[----:B------:R-:W-:-:S03]  /*14d0*/  HFMA2 R10, R28, R10, R14 ;  /* 0x0000000a1c0a7231 */ /* 0x000fc6000000000e */
[----:B------:R-:W-:Y:S01]  /*14e0*/  IADD3 R12, P1, PT, R12, UR40, RZ ;  /* 0x000000280c0c7c10 */ /* 0x000fe2000ff3e0ff */
[----:B------:R-:W-:Y:S02]  /*14f0*/  HFMA2 R9, R18, R9, R13 ;  /* 0x0000000912097231 */ /* 0x000fe4000000000d */
[----:B------:R-:W-:Y:S01]  /*1500*/  HFMA2 R11, R16, R11, R15 ;  /* 0x0000000b100b7231 */ /* 0x000fe2000000000f */
[----:B------:R-:W-:-:S05]  /*1510*/  IADD3.X R13, PT, PT, R17, UR41, RZ, P1, !PT ;  /* 0x00000029110d7c10 */ /* 0x000fca0008ffe4ff */
[----:B------:R0:W-:Y:S04]  /*1520*/  STG.E.128 desc[UR4][R12.64], R8 ;  /* 0x000000080c007986 */ /* 0x0001e8000c101d04 */
.L_x_6543:
[----:B------:R-:W-:Y:S05]  /*1530*/  BSYNC.RECONVERGENT B1 ;  /* 0x0000000000017941 */ /* 0x000fea0003800200 */
.L_x_6542:
[----:B------:R-:W-:-:S04]  /*1540*/  IADD3 R4, PT, PT, R5, R4, RZ ;  /* 0x0000000405047210 */ /* 0x000fc80007ffe0ff */
[----:B------:R-:W-:-:S13]  /*1550*/  ISETP.GE.AND P1, PT, R4, UR47, PT ;  /* 0x0000002f04007c0c */ /* 0x000fda000bf26270 */
[----:B------:R-:W-:Y:S05]  /*1560*/  @!P1 BRA `(.L_x_6544) ;  /* 0xffffffec00649947 */ /* 0x000fea000383ffff */
[----:B------:R-:W-:Y:S05]  /*1570*/  BSYNC B0 ;  /* 0x0000000000007941 */ /* 0x000fea0003800000 */
.L_x_6521:
[----:B------:R-:W-:Y:S05]  /*1580*/  EXIT ;  /* 0x000000000000794d */ /* 0x000fea0003800000 */
.L_x_6524:
        /* <DEDUP_REMOVED lines=8> */
.L_x_6546:
[----:B------:R-:W-:Y:S05]  /*1610*/  BSYNC B1 ;  /* 0x0000000000017941 */ /* 0x000fea0003800000 */
.L_x_6545:
        /* <DEDUP_REMOVED lines=8> */
.L_x_6547:
[----:B------:R-:W-:Y:S01]  /*16a0*/  IMAD.MOV.U32 R13, RZ, RZ, R17 ;  /* 0x000000ffff0d7224 */ /* 0x000fe200078e0011 */
[----:B------:R-:W-:-:S07]  /*16b0*/  MOV R27, R14 ;  /* 0x0000000e001b7202 */ /* 0x000fce0000000f00 */
[----:B------:R-:W-:Y:S05]  /*16c0*/  WARPSYNC.COLLECTIVE R15, `(.L_x_6548) ;  /* 0x000000000f087348 */ /* 0x000fea0003c00000 */
[----:B------:R0:W1:Y:S02]  /*16d0*/  SHFL.DOWN P6, R14, R13, R12, R11 ;  /* 0x0800000c0d0e7389 */ /* 0x00006400000c000b */
[----:B01----:R-:W-:Y:S05]  /*16e0*/  ENDCOLLECTIVE ;  /* 0x000000000000791b */ /* 0x003fea0003800000 */
.L_x_6548:
[----:B------:R-:W-:Y:S05]  /*16f0*/  BRA `(.L_x_6549) ;  /* 0xfffffff000687947 */ /* 0x000fea000383ffff */
.L_x_6527:
        /* <DEDUP_REMOVED lines=8> */
.L_x_6551:
[----:B------:R-:W-:Y:S05]  /*1780*/  BSYNC B1 ;  /* 0x0000000000017941 */ /* 0x000fea0003800000 */
.L_x_6550:
        /* <DEDUP_REMOVED lines=8> */
.L_x_6552:
[----:B------:R-:W-:Y:S02]  /*1810*/  MOV R13, R17 ;  /* 0x00000011000d7202 */ /* 0x000fe40000000f00 */
[----:B------:R-:W-:-:S07]  /*1820*/  MOV R27, R14 ;  /* 0x0000000e001b7202 */ /* 0x000fce0000000f00 */
[----:B------:R-:W-:Y:S05]  /*1830*/  WARPSYNC.COLLECTIVE R15, `(.L_x_6553) ;  /* 0x000000000f087348 */ /* 0x000fea0003c00000 */
[----:B------:R0:W1:Y:S02]  /*1840*/  SHFL.DOWN P6, R14, R13, R12, R11 ;  /* 0x0800000c0d0e7389 */ /* 0x00006400000c000b */
[----:B01----:R-:W-:Y:S05]  /*1850*/  ENDCOLLECTIVE ;  /* 0x000000000000791b */ /* 0x003fea0003800000 */
.L_x_6553:
[----:B------:R-:W-:Y:S05]  /*1860*/  BRA `(.L_x_6554) ;  /* 0xfffffff000687947 */ /* 0x000fea000383ffff */
.L_x_6530:
        /* <DEDUP_REMOVED lines=8> */
.L_x_6556:
[----:B------:R-:W-:Y:S05]  /*18f0*/  BSYNC B1 ;  /* 0x0000000000017941 */ /* 0x000fea0003800000 */
.L_x_6555:
        /* <DEDUP_REMOVED lines=8> */
.L_x_6557:
[----:B------:R-:W-:Y:S02]  /*1980*/  MOV R13, R17 ;  /* 0x00000011000d7202 */ /* 0x000fe40000000f00 */
[----:B------:R-:W-:-:S07]  /*1990*/  MOV R27, R14 ;  /* 0x0000000e001b7202 */ /* 0x000fce0000000f00 */
[----:B------:R-:W-:Y:S05]  /*19a0*/  WARPSYNC.COLLECTIVE R15, `(.L_x_6558) ;  /* 0x000000000f087348 */ /* 0x000fea0003c00000 */
[----:B------:R0:W1:Y:S02]  /*19b0*/  SHFL.DOWN P6, R14, R13, R12, R11 ;  /* 0x0800000c0d0e7389 */ /* 0x00006400000c000b */
[----:B01----:R-:W-:Y:S05]  /*19c0*/  ENDCOLLECTIVE ;  /* 0x000000000000791b */ /* 0x003fea0003800000 */
.L_x_6558:
[----:B------:R-:W-:Y:S05]  /*19d0*/  BRA `(.L_x_6559) ;  /* 0xfffffff000687947 */ /* 0x000fea000383ffff */
.L_x_6533:
        /* <DEDUP_REMOVED lines=8> */
.L_x_6561:
[----:B------:R-:W-:Y:S05]  /*1a60*/  BSYNC B1 ;  /* 0x0000000000017941 */ /* 0x000fea0003800000 */
.L_x_6560:
        /* <DEDUP_REMOVED lines=8> */
.L_x_6562:
[----:B------:R-:W-:Y:S01]  /*1af0*/  MOV R13, R17 ;  /* 0x00000011000d7202 */ /* 0x000fe20000000f00 */
[----:B------:R-:W-:-:S07]  /*1b00*/  IMAD.MOV.U32 R27, RZ, RZ, R14 ;  /* 0x000000ffff1b7224 */ /* 0x000fce00078e000e */
[----:B------:R-:W-:Y:S05]  /*1b10*/  WARPSYNC.COLLECTIVE R15, `(.L_x_6563) ;  /* 0x000000000f087348 */ /* 0x000fea0003c00000 */
[----:B------:R0:W1:Y:S02]  /*1b20*/  SHFL.DOWN P6, R14, R13, R12, R11 ;  /* 0x0800000c0d0e7389 */ /* 0x00006400000c000b */
[----:B01----:R-:W-:Y:S05]  /*1b30*/  ENDCOLLECTIVE ;  /* 0x000000000000791b */ /* 0x003fea0003800000 */
.L_x_6563:
[----:B------:R-:W-:Y:S05]  /*1b40*/  BRA `(.L_x_6564) ;  /* 0xfffffff000687947 */ /* 0x000fea000383ffff */
.L_x_6536:
        /* <DEDUP_REMOVED lines=8> */
.L_x_6566:
[----:B------:R-:W-:Y:S05]  /*1bd0*/  BSYNC B1 ;  /* 0x0000000000017941 */ /* 0x000fea0003800000 */
.L_x_6565:
        /* <DEDUP_REMOVED lines=8> */
.L_x_6567:
[----:B------:R-:W-:Y:S02]  /*1c60*/  MOV R13, R17 ;  /* 0x00000011000d7202 */ /* 0x000fe40000000f00 */
[----:B------:R-:W-:-:S07]  /*1c70*/  MOV R27, R14 ;  /* 0x0000000e001b7202 */ /* 0x000fce0000000f00 */
[----:B------:R-:W-:Y:S05]  /*1c80*/  WARPSYNC.COLLECTIVE R15, `(.L_x_6568) ;  /* 0x000000000f087348 */ /* 0x000fea0003c00000 */
[----:B------:R0:W1:Y:S02]  /*1c90*/  SHFL.DOWN P6, R14, R13, R12, R11 ;  /* 0x0800000c0d0e7389 */ /* 0x00006400000c000b */
[----:B01----:R-:W-:Y:S05]  /*1ca0*/  ENDCOLLECTIVE ;  /* 0x000000000000791b */ /* 0x003fea0003800000 */
.L_x_6568:
[----:B------:R-:W-:Y:S05]  /*1cb0*/  BRA `(.L_x_6569) ;  /* 0xfffffff000687947 */ /* 0x000fea000383ffff */
.L_x_6539:
        /* <DEDUP_REMOVED lines=8> */
.L_x_6571:
[----:B------:R-:W-:Y:S05]  /*1d40*/  BSYNC B1 ;  /* 0x0000000000017941 */ /* 0x000fea0003800000 */
.L_x_6570:
        /* <DEDUP_REMOVED lines=8> */
.L_x_6572:
[----:B------:R-:W-:Y:S02]  /*1dd0*/  MOV R13, R17 ;  /* 0x00000011000d7202 */ /* 0x000fe40000000f00 */
[----:B------:R-:W-:-:S07]  /*1de0*/  MOV R19, R14 ;  /* 0x0000000e00137202 */ /* 0x000fce0000000f00 */
[----:B------:R-:W-:Y:S05]  /*1df0*/  WARPSYNC.COLLECTIVE R15, `(.L_x_6573) ;  /* 0x000000000f087348 */ /* 0x000fea0003c00000 */
[----:B------:R0:W1:Y:S02]  /*1e00*/  SHFL.IDX P6, R14, R13, R12, R11 ;  /* 0x0000000c0d0e7389 */ /* 0x00006400000c000b */
[----:B01----:R-:W-:Y:S05]  /*1e10*/  ENDCOLLECTIVE ;  /* 0x000000000000791b */ /* 0x003fea0003800000 */
.L_x_6573:
[----:B------:R-:W-:Y:S05]  /*1e20*/  BRA `(.L_x_6574) ;  /* 0xfffffff000687947 */ /* 0x000fea000383ffff */
.L_x_6575:
        /* <DEDUP_REMOVED lines=13> */
.L_x_7582:


//--------------------- .text._Z17LayerNormWarpImplI19BiasAddResidualLoadI6__halffE11AffineStoreIfS1_EfLi8ELi8ELi8ELi32ELi1ELb0EEvT_T0_iidPT1_S8_ --------------------------
	.section	.text._Z17LayerNormWarpImplI19BiasAddResidualLoadI6__halffE11AffineStoreIfS1_EfLi8ELi8ELi8ELi32ELi1ELb0EEvT_T0_iidPT1_S8_,"ax",@progbits
	.align	128
        .global         _Z17LayerNormWarpImplI19BiasAddResidualLoadI6__halffE11AffineStoreIfS1_EfLi8ELi8ELi8ELi32ELi1ELb0EEvT_T0_iidPT1_S8_
        .type           _Z17LayerNormWarpImplI19BiasAddResidualLoadI6__halffE11AffineStoreIfS1_EfLi8ELi8ELi8ELi32ELi1ELb0EEvT_T0_iidPT1_S8_,@function
        .size           _Z17LayerNormWarpImplI19BiasAddResidualLoadI6__halffE11AffineStoreIfS1_EfLi8ELi8ELi8ELi32ELi1ELb0EEvT_T0_iidPT1_S8_,(.L_x_7583 - _Z17LayerNormWarpImplI19BiasAddResidualLoadI6__halffE11AffineStoreIfS1_EfLi8ELi8ELi8ELi32ELi1ELb0EEvT_T0_iidPT1_S8_)
        .other          _Z17LayerNormWarpImplI19BiasAddResidualLoadI6__halffE11AffineStoreIfS1_EfLi8ELi8ELi8ELi32ELi1ELb0EEvT_T0_iidPT1_S8_,@"STO_CUDA_ENTRY STV_DEFAULT"
_Z17LayerNormWarpImplI19BiasAddResidualLoadI6__halffE11AffineStoreIfS1_EfLi8ELi8ELi8ELi32ELi1ELb0EEvT_T0_iidPT1_S8_:
.text._Z17LayerNormWarpImplI19BiasAddResidualLoadI6__halffE11AffineStoreIfS1_EfLi8ELi8ELi8ELi32ELi1ELb0EEvT_T0_iidPT1_S8_:
        /* <DEDUP_REMOVED lines=25> */
.L_x_6576:
        /* <DEDUP_REMOVED lines=21> */
.L_x_6593:
[----:B------:R-:W-:Y:S01]  /*02e0*/  HFMA2 R33, -RZ, RZ, 0, 0 ;  /* 0x00000000ff217431 */ /* 0x000fe200000001ff */
[----:B------:R-:W-:Y:S02]  /*02f0*/  SHF.R.S32.HI R24, RZ, 0x1f, R5 ;  /* 0x0000001fff187819 */ /* 0x000fe40000011405 */
[----:B------:R-:W-:Y:S02]  /*0300*/  MOV R32, R3 ;  /* 0x0000000300207202 */ /* 0x000fe40000000f00 */
[----:B---3--:R-:W-:Y:S01]  /*0310*/  R2UR UR4, R6 ;  /* 0x00000000060472ca */ /* 0x008fe200000e0000 */
[----:B0-----:R-:W-:Y:S01]  /*0320*/  IMAD R10, R24, UR38, RZ ;  /* 0x00000026180a7c24 */ /* 0x001fe2000f8e02ff */
        /* <DEDUP_REMOVED lines=19> */
[----:B------:R-:W3:Y:S04]  /*0460*/  LDG.E.128 R8, desc[UR4][R10.64] ;  /* 0x000000040a087981 */ /* 0x000ee8000c1e1d00 */
[----:B------:R-:W3:Y:S01]  /*0470*/  LDG.E.128 R12, desc[UR8][R12.64] ;  /* 0x000000080c0c7981 */ /* 0x000ee2000c1e1d00 */
[----:B------:R-:W-:Y:S01]  /*0480*/  UMOV UR4, 0xffffffff ;  /* 0xffffffff00047882 */ /* 0x000fe20000000000 */
[----:B------:R-:W-:Y:S02]  /*0490*/  IMAD.MOV.U32 R35, RZ, RZ, 0x41000000 ;  /* 0x41000000ff237424 */ /* 0x000fe400078e00ff */
[----:B---3--:R-:W-:Y:S02]  /*04a0*/  HADD2 R8, R8, R12 ;  /* 0x0000000c08087230 */ /* 0x008fe40000000000 */
[----:B------:R-:W-:-:S02]  /*04b0*/  HFMA2 R9, R9, 1, 1, R13 ;  /* 0x3c003c0009097831 */ /* 0x000fc4000000000d */
        /* <DEDUP_REMOVED lines=13> */
[----:B------:R-:W-:-:S03]  /*0590*/  HADD2 R15, R11, R15 ;  /* 0x0000000f0b0f7230 */ /* 0x000fc60000000000 */
[----:B------:R-:W-:Y:S01]  /*05a0*/  FADD R13, R29, -R10 ;  /* 0x8000000a1d0d7221 */ /* 0x000fe20000000000 */
[----:B------:R-:W-:-:S03]  /*05b0*/  HADD2.F32 R18, -RZ, R12.H0_H0 ;  /* 0x2000000cff127230 */ /* 0x000fc60000004100 */
[----:B------:R-:W-:Y:S01]  /*05c0*/  FFMA R11, R13, 0.25, R10 ;  /* 0x3e8000000d0b7823 */ /* 0x000fe2000000000a */
[----:B------:R-:W-:Y:S01]  /*05d0*/  FADD R31, R16, -R30 ;  /* 0x8000001e101f7221 */ /* 0x000fe20000000000 */
[----:B------:R-:W-:Y:S02]  /*05e0*/  HFMA2 R15, R15, 1, 1, R19 ;  /* 0x3c003c000f0f7831 */ /* 0x000fe40000000013 */
[----:B------:R-:W-:Y:S01]  /*05f0*/  FADD R14, R18, -R11 ;  /* 0x8000000b120e7221 */ /* 0x000fe20000000000 */
[----:B------:R-:W-:Y:S01]  /*0600*/  FFMA R30, R16, R31, RZ ;  /* 0x0000001f101e7223 */ /* 0x000fe200000000ff */
[----:B------:R-:W-:Y:S01]  /*0610*/  FADD R17, R25, -R17 ;  /* 0x8000001119117221 */ /* 0x000fe20000000000 */
[----:B------:R-:W-:Y:S02]  /*0620*/  HADD2.F32 R19, -RZ, R12.H1_H1 ;  /* 0x3000000cff137230 */ /* 0x000fe40000004100 */
[----:B------:R-:W-:Y:S01]  /*0630*/  FFMA R12, R14, 0.20000000298023223877, R11 ;  /* 0x3e4ccccd0e0c7823 */ /* 0x000fe2000000000b */
[----:B------:R-:W-:Y:S01]  /*0640*/  FADD R10, R28, -R10 ;  /* 0x8000000a1c0a7221 */ /* 0x000fe20000000000 */
[----:B------:R-:W-:-:S02]  /*0650*/  FFMA R17, R9, R17, R30 ;  /* 0x0000001109117223 */ /* 0x000fc4000000001e */
[--C-:B------:R-:W-:Y:S01]  /*0660*/  FADD R9, R19, -R12.reuse ;  /* 0x8000000c13097221 */ /* 0x100fe20000000000 */
[----:B------:R-:W-:Y:S02]  /*0670*/  HADD2.F32 R30, -RZ, R15.H0_H0 ;  /* 0x2000000fff1e7230 */ /* 0x000fe40000004100 */
[----:B------:R-:W-:Y:S01]  /*0680*/  FFMA R10, R8, R10, R17 ;  /* 0x0000000a080a7223 */ /* 0x000fe20000000011 */
[----:B------:R-:W-:Y:S01]  /*0690*/  FFMA R17, R9, 0.16666667163372039795, R12 ;  /* 0x3e2aaaab09117823 */ /* 0x000fe2000000000c */
[----:B------:R-:W-:-:S03]  /*06a0*/  FADD R11, R29, -R11 ;  /* 0x8000000b1d0b7221 */ /* 0x000fc60000000000 */
[--C-:B------:R-:W-:Y:S01]  /*06b0*/  FADD R8, R30, -R17.reuse ;  /* 0x800000111e087221 */ /* 0x100fe20000000000 */
[----:B------:R-:W-:Y:S01]  /*06c0*/  FFMA R11, R13, R11, R10 ;  /* 0x0000000b0d0b7223 */ /* 0x000fe2000000000a */
[----:B------:R-:W-:Y:S01]  /*06d0*/  FADD R12, R18, -R12 ;  /* 0x8000000c120c7221 */ /* 0x000fe20000000000 */
[----:B------:R-:W-:Y:S02]  /*06e0*/  HADD2.F32 R31, -RZ, R15.H1_H1 ;  /* 0x3000000fff1f7230 */ /* 0x000fe40000004100 */
[--C-:B------:R-:W-:Y:S01]  /*06f0*/  FFMA R10, R8, 0.14285714924335479736, R17.reuse ;  /* 0x3e124925080a7823 */ /* 0x100fe20000000011 */
[----:B------:R-:W-:Y:S01]  /*0700*/  FADD R17, R19, -R17 ;  /* 0x8000001113117221 */ /* 0x000fe20000000000 */
[----:B------:R-:W-:Y:S02]  /*0710*/  FFMA R12, R14, R12, R11 ;  /* 0x0000000c0e0c7223 */ /* 0x000fe4000000000b */
[--C-:B------:R-:W-:Y:S01]  /*0720*/  FADD R13, R31, -R10.reuse ;  /* 0x8000000a1f0d7221 */ /* 0x100fe20000000000 */
[----:B------:R-:W-:Y:S01]  /*0730*/  FADD R11, R30, -R10 ;  /* 0x8000000a1e0b7221 */ /* 0x000fe20000000000 */
[----:B------:R-:W-:-:S02]  /*0740*/  FFMA R9, R9, R17, R12 ;  /* 0x0000001109097223 */ /* 0x000fc4000000000c */
[----:B------:R-:W-:Y:S02]  /*0750*/  FFMA R17, R13, 0.125, R10 ;  /* 0x3e0000000d117823 */ /* 0x000fe4000000000a */
[----:B------:R-:W-:Y:S02]  /*0760*/  FFMA R9, R8, R11, R9 ;  /* 0x0000000b08097223 */ /* 0x000fe40000000009 */
[----:B------:R-:W-:Y:S01]  /*0770*/  FADD R10, R31, -R17 ;  /* 0x800000111f0a7221 */ /* 0x000fe20000000000 */
[----:B------:R-:W-:-:S03]  /*0780*/  MOV R8, 0x41000000 ;  /* 0x4100000000087802 */ /* 0x000fc60000000f00 */
[----:B------:R-:W-:Y:S01]  /*0790*/  FFMA R9, R13, R10, R9 ;  /* 0x0000000a0d097223 */ /* 0x000fe20000000009 */
[----:B------:R-:W-:Y:S06]  /*07a0*/  BRA.DIV UR4, `(.L_x_6578) ;  /* 0x0000000e04187947 */ /* 0x000fec000b800000 */
[----:B------:R0:W1:Y:S04]  /*07b0*/  SHFL.DOWN PT, R14, R35, 0x10, 0x1f ;  /* 0x0a001f00230e7f89 */ /* 0x00006800000e0000 */
[----:B------:R0:W2:Y:S04]  /*07c0*/  SHFL.DOWN PT, R34, R17, 0x10, 0x1f ;  /* 0x0a001f0011227f89 */ /* 0x0000a800000e0000 */
[----:B------:R0:W3:Y:S02]  /*07d0*/  SHFL.DOWN PT, R10, R9, 0x10, 0x1f ;  /* 0x0a001f00090a7f89 */ /* 0x0000e400000e0000 */
.L_x_6598:
[----:B-1----:R-:W-:-:S13]  /*07e0*/  FSETP.NEU.AND P0, PT, R14, RZ, PT ;  /* 0x000000ff0e00720b */ /* 0x002fda0003f0d000 */
[----:B------:R-:W-:Y:S05]  /*07f0*/  @!P0 BRA `(.L_x_6579) ;  /* 0x0000000000308947 */ /* 0x000fea0003800000 */
[----:B------:R-:W-:Y:S01]  /*0800*/  FADD R11, R14, 8 ;  /* 0x410000000e0b7421 */ /* 0x000fe20000000000 */
[----:B--2---:R-:W-:-:S04]  /*0810*/  FADD R34, R34, -R17 ;  /* 0x8000001122227221 */ /* 0x004fc80000000000 */
[----:B------:R-:W-:Y:S01]  /*0820*/  FSETP.GEU.AND P0, PT, |R11|, 1.175494350822287508e-38, PT ;  /* 0x008000000b00780b */ /* 0x000fe20003f0e200 */
[----:B------:R-:W-:Y:S01]  /*0830*/  FMUL.M8 R12, R34, R34 ;  /* 0x00000022220c7220 */ /* 0x000fe20000700000 */
[----:B------:R-:W-:-:S11]  /*0840*/  MOV R8, R11 ;  /* 0x0000000b00087202 */ /* 0x000fd60000000f00 */
[----:B------:R-:W-:Y:S01]  /*0850*/  @!P0 FMUL R11, R11, 16777216 ;  /* 0x4b8000000b0b8820 */ /* 0x000fe20000400000 */
[----:B------:R-:W-:-:S05]  /*0860*/  @!P0 FMUL R14, R14, 16777216 ;  /* 0x4b8000000e0e8820 */ /* 0x000fca0000400000 */
[----:B------:R-:W1:Y:S02]  /*0870*/  MUFU.RCP R11, R11 ;  /* 0x0000000b000b7308 */ /* 0x000e640000001000 */
[----:B-1----:R-:W-:-:S04]  /*0880*/  FMUL R13, R11, R14 ;  /* 0x0000000e0b0d7220 */ /* 0x002fc80000400000 */
[C---:B---3--:R-:W-:Y:S01]  /*0890*/  FFMA R10, R13.reuse, R12, R10 ;  /* 0x0000000c0d0a7223 */ /* 0x048fe2000000000a */
[----:B0-----:R-:W-:-:S03]  /*08a0*/  FFMA R17, R13, R34, R17 ;  /* 0x000000220d117223 */ /* 0x001fc60000000011 */
[----:B------:R-:W-:-:S07]  /*08b0*/  FADD R9, R9, R10 ;  /* 0x0000000a09097221 */ /* 0x000fce0000000000 */
.L_x_6579:
[----:B------:R-:W-:-:S03]  /*08c0*/  UMOV UR4, 0xffffffff ;  /* 0xffffffff00047882 */ /* 0x000fc60000000000 */
[----:B------:R-:W-:Y:S05]  /*08d0*/  BRA.DIV UR4, `(.L_x_6580) ;  /* 0x0000000e04287947 */ /* 0x000fea000b800000 */
[----:B--2---:R1:W2:Y:S04]  /*08e0*/  SHFL.DOWN PT, R34, R17, 0x8, 0x1f ;  /* 0x09001f0011227f89 */ /* 0x0042a800000e0000 */
[----:B---3--:R1:W3:Y:S04]  /*08f0*/  SHFL.DOWN PT, R10, R9, 0x8, 0x1f ;  /* 0x09001f00090a7f89 */ /* 0x0082e800000e0000 */
[----:B------:R1:W4:Y:S02]  /*0900*/  SHFL.DOWN PT, R14, R8, 0x8, 0x1f ;  /* 0x09001f00080e7f89 */ /* 0x00032400000e0000 */
.L_x_6603:
        /* <DEDUP_REMOVED lines=16> */
.L_x_6581:
[----:B------:R-:W-:-:S03]  /*0a10*/  UMOV UR4, 0xffffffff ;  /* 0xffffffff00047882 */ /* 0x000fc60000000000 */
[----:B------:R-:W-:Y:S05]  /*0a20*/  BRA.DIV UR4, `(.L_x_6582) ;  /* 0x0000000e04307947 */ /* 0x000fea000b800000 */
[----:B--2---:R2:W4:Y:S04]  /*0a30*/  SHFL.DOWN PT, R34, R17, 0x4, 0x1f ;  /* 0x08801f0011227f89 */ /* 0x00452800000e0000 */
[----:B---3--:R2:W3:Y:S04]  /*0a40*/  SHFL.DOWN PT, R10, R9, 0x4, 0x1f ;  /* 0x08801f00090a7f89 */ /* 0x0084e800000e0000 */
[----:B------:R2:W0:Y:S02]  /*0a50*/  SHFL.DOWN PT, R14, R8, 0x4, 0x1f ;  /* 0x08801f00080e7f89 */ /* 0x00042400000e0000 */
.L_x_6608:
        /* <DEDUP_REMOVED lines=16> */
.L_x_6583:
[----:B------:R-:W-:-:S03]  /*0b60*/  UMOV UR4, 0xffffffff ;  /* 0xffffffff00047882 */ /* 0x000fc60000000000 */
[----:B------:R-:W-:Y:S05]  /*0b70*/  BRA.DIV UR4, `(.L_x_6584) ;  /* 0x0000000e04387947 */ /* 0x000fea000b800000 */
[----:B----4-:R0:W4:Y:S04]  /*0b80*/  SHFL.DOWN PT, R34, R17, 0x2, 0x1f ;  /* 0x08401f0011227f89 */ /* 0x01012800000e0000 */
[----:B---3--:R0:W3:Y:S04]  /*0b90*/  SHFL.DOWN PT, R10, R9, 0x2, 0x1f ;  /* 0x08401f00090a7f89 */ /* 0x0080e800000e0000 */
[----:B------:R0:W0:Y:S02]  /*0ba0*/  SHFL.DOWN PT, R14, R8, 0x2, 0x1f ;  /* 0x08401f00080e7f89 */ /* 0x00002400000e0000 */
.L_x_6613:
        /* <DEDUP_REMOVED lines=16> */
.L_x_6585:
[----:B------:R-:W-:-:S03]  /*0cb0*/  UMOV UR4, 0xffffffff ;  /* 0xffffffff00047882 */ /* 0x000fc60000000000 */
[----:B------:R-:W-:Y:S05]  /*0cc0*/  BRA.DIV UR4, `(.L_x_6586) ;  /* 0x0000000e04407947 */ /* 0x000fea000b800000 */
[----:B----4-:R0:W4:Y:S04]  /*0cd0*/  SHFL.DOWN PT, R34, R17, 0x1, 0x1f ;  /* 0x08201f0011227f89 */ /* 0x01012800000e0000 */
[----:B---3--:R0:W3:Y:S04]  /*0ce0*/  SHFL.DOWN PT, R10, R9, 0x1, 0x1f ;  /* 0x08201f00090a7f89 */ /* 0x0080e800000e0000 */
[----:B------:R0:W0:Y:S02]  /*0cf0*/  SHFL.DOWN PT, R14, R8, 0x1, 0x1f ;  /* 0x08201f00080e7f89 */ /* 0x00002400000e0000 */
.L_x_6618:
        /* <DEDUP_REMOVED lines=16> */
.L_x_6587:
[----:B------:R-:W-:-:S03]  /*0e00*/  UMOV UR4, 0xffffffff ;  /* 0xffffffff00047882 */ /* 0x000fc60000000000 */
[----:B------:R-:W-:Y:S05]  /*0e10*/  BRA.DIV UR4, `(.L_x_6588) ;  /* 0x0000000e04487947 */ /* 0x000fea000b800000 */
[----:B-12---:R-:W0:Y:S04]  /*0e20*/  SHFL.IDX PT, R17, R17, RZ, 0x1f ;  /* 0x00001fff11117589 */ /* 0x006e2800000e0000 */
[----:B------:R-:W1:Y:S04]  /*0e30*/  SHFL.IDX PT, R9, R9, RZ, 0x1f ;  /* 0x00001fff09097589 */ /* 0x000e6800000e0000 */
[----:B------:R2:W0:Y:S02]  /*0e40*/  SHFL.IDX PT, R14, R8, RZ, 0x1f ;  /* 0x00001fff080e7589 */ /* 0x00042400000e0000 */
.L_x_6623:
        /* <DEDUP_REMOVED lines=25> */
[----:B----4-:R-:W-:Y:S01]  /*0fe0*/  LEA.HI.SX32 R34, R9, R10, 0x1f ;  /* 0x0000000a09227211 */ /* 0x010fe200078ffaff */
[----:B------:R-:W-:Y:S06]  /*0ff0*/  BRA `(.L_x_6590) ;  /* 0x0000000000047947 */ /* 0x000fec0003800000 */
.L_x_6589:
[----:B----4-:R0:W1:Y:S02]  /*1000*/  MUFU.RSQ R34, R9 ;  /* 0x0000000900227308 */ /* 0x0100640000001400 */
.L_x_6590:
        /* <DEDUP_REMOVED lines=11> */
[C---:B------:R-:W-:Y:S02]  /*10c0*/  IADD3.X R11, PT, PT, R9.reuse, UR41, RZ, P0, !PT ;  /* 0x00000029090b7c10 */ /* 0x040fe400087fe4ff */
[----:B------:R-:W-:-:S03]  /*10d0*/  IADD3.X R9, PT, PT, R9, UR43, RZ, P1, !PT ;  /* 0x0000002b09097c10 */ /* 0x000fc60008ffe4ff */
[----:B------:R2:W-:Y:S04]  /*10e0*/  STG.E desc[UR4][R10.64], R17 ;  /* 0x000000110a007986 */ /* 0x0005e8000c101904 */
[----:B-1----:R2:W-:Y:S02]  /*10f0*/  STG.E desc[UR6][R8.64], R34 ;  /* 0x0000002208007986 */ /* 0x0025e4000c101906 */
.L_x_6592:
[----:B------:R-:W-:Y:S05]  /*1100*/  BSYNC.RECONVERGENT B1 ;  /* 0x0000000000017941 */ /* 0x000fea0003800200 */
.L_x_6591:
[C---:B------:R-:W-:Y:S02]  /*1110*/  R2UR UR4, R6.reuse ;  /* 0x00000000060472ca */ /* 0x040fe400000e0000 */
[C---:B------:R-:W-:Y:S02]  /*1120*/  R2UR UR5, R7.reuse ;  /* 0x00000000070572ca */ /* 0x040fe400000e0000 */
[----:B------:R-:W-:Y:S02]  /*1130*/  R2UR UR6, R6 ;  /* 0x00000000060672ca */ /* 0x000fe400000e0000 */
[----:B------:R-:W-:-:S09]  /*1140*/  R2UR UR7, R7 ;  /* 0x00000000070772ca */ /* 0x000fd200000e0000 */
[----:B0-23--:R-:W2:Y:S04]  /*1150*/  LDG.E.128 R8, desc[UR4][R22.64] ;  /* 0x0000000416087981 */ /* 0x00dea8000c1e1d00 */
[----:B------:R-:W2:Y:S01]  /*1160*/  LDG.E.128 R12, desc[UR6][R20.64] ;  /* 0x00000006140c7981 */ /* 0x000ea2000c1e1d00 */
[----:B------:R-:W-:Y:S02]  /*1170*/  IMAD R24, R24, UR46, RZ ;  /* 0x0000002e18187c24 */ /* 0x000fe4000f8e02ff */
[----:B------:R-:W-:Y:S01]  /*1180*/  FADD R25, R25, -R17 ;  /* 0x8000001119197221 */ /* 0x000fe20000000000 */
[----:B------:R-:W-:-:S04]  /*1190*/  IMAD.WIDE.U32 R32, R5, UR46, R32 ;  /* 0x0000002e05207c25 */ /* 0x000fc8000f8e0020 */
[--C-:B------:R-:W-:Y:S01]  /*11a0*/  FADD R29, R29, -R17.reuse ;  /* 0x800000111d1d7221 */ /* 0x100fe20000000000 */
[--C-:B------:R-:W-:Y:S01]  /*11b0*/  FADD R37, R18, -R17.reuse ;  /* 0x8000001112257221 */ /* 0x100fe20000000000 */
[--C-:B------:R-:W-:Y:S01]  /*11c0*/  FADD R19, R19, -R17.reuse ;  /* 0x8000001113137221 */ /* 0x100fe20000000000 */
[----:B------:R-:W-:Y:S02]  /*11d0*/  IMAD R35, R5, UR47, R24 ;  /* 0x0000002f05237c24 */ /* 0x000fe4000f8e0218 */
[--C-:B------:R-:W-:Y:S01]  /*11e0*/  FADD R30, R30, -R17.reuse ;  /* 0x800000111e1e7221 */ /* 0x100fe20000000000 */
[-C--:B-1----:R-:W-:Y:S01]  /*11f0*/  FMUL R37, R37, R34.reuse ;  /* 0x0000002225257220 */ /* 0x082fe20000400000 */
[----:B------:R-:W-:Y:S01]  /*1200*/  IADD3 R5, PT, PT, R4, R5, RZ ;  /* 0x0000000504057210 */ /* 0x000fe20007ffe0ff */
[-C--:B------:R-:W-:Y:S01]  /*1210*/  FMUL R18, R29, R34.reuse ;  /* 0x000000221d127220 */ /* 0x080fe20000400000 */
[----:B------:R-:W-:Y:S01]  /*1220*/  IADD3 R24, PT, PT, R33, R35, RZ ;  /* 0x0000002321187210 */ /* 0x000fe20007ffe0ff */
[----:B------:R-:W-:Y:S01]  /*1230*/  FADD R35, R28, -R17 ;  /* 0x800000111c237221 */ /* 0x000fe20000000000 */
[----:B------:R-:W-:-:S02]  /*1240*/  FMUL R30, R30, R34 ;  /* 0x000000221e1e7220 */ /* 0x000fc40000400000 */
[----:B------:R-:W-:Y:S01]  /*1250*/  SHF.R.S32.HI R33, RZ, 0x1f, R24 ;  /* 0x0000001fff217819 */ /* 0x000fe20000011418 */
[----:B------:R-:W-:-:S03]  /*1260*/  FMUL R35, R35, R34 ;  /* 0x0000002223237220 */ /* 0x000fc60000400000 */
[----:B------:R-:W-:Y:S01]  /*1270*/  LEA.HI R32, P0, R33, R32, RZ, 0x3 ;  /* 0x0000002021207211 */ /* 0x000fe200078118ff */
[--C-:B------:R-:W-:Y:S01]  /*1280*/  FADD R33, R16, -R17.reuse ;  /* 0x8000001110217221 */ /* 0x100fe20000000000 */
[----:B------:R-:W-:Y:S01]  /*1290*/  FADD R17, R31, -R17 ;  /* 0x800000111f117221 */ /* 0x000fe20000000000 */
[----:B------:R-:W-:Y:S01]  /*12a0*/  FMUL R16, R25, R34 ;  /* 0x0000002219107220 */ /* 0x000fe20000400000 */
[----:B------:R-:W-:Y:S01]  /*12b0*/  IADD3.X R25, PT, PT, RZ, R24, RZ, P0, !PT ;  /* 0x00000018ff197210 */ /* 0x000fe200007fe4ff */
[-C--:B------:R-:W-:Y:S01]  /*12c0*/  FMUL R24, R19, R34.reuse ;  /* 0x0000002213187220 */ /* 0x080fe20000400000 */
[-C--:B------:R-:W-:Y:S01]  /*12d0*/  FMUL R33, R33, R34.reuse ;  /* 0x0000002221217220 */ /* 0x080fe20000400000 */
[----:B------:R-:W-:Y:S01]  /*12e0*/  FMUL R19, R17, R34 ;  /* 0x0000002211137220 */ /* 0x000fe20000400000 */
[C---:B------:R-:W-:Y:S02]  /*12f0*/  SHF.L.U64.HI R17, R32.reuse, 0x1, R25 ;  /* 0x0000000120117819 */ /* 0x040fe40000010219 */
[----:B------:R-:W-:-:S02]  /*1300*/  SHF.L.U32 R32, R32, 0x1, RZ ;  /* 0x0000000120207819 */ /* 0x000fc400000006ff */
[----:B------:R-:W-:Y:S02]  /*1310*/  F2FP.F16.F32.PACK_AB R33, R16, R33 ;  /* 0x000000211021723e */ /* 0x000fe400000000ff */
[----:B------:R-:W-:Y:S02]  /*1320*/  LOP3.LUT R16, R32, 0xfffffff0, RZ, 0xc0, !PT ;  /* 0xfffffff020107812 */ /* 0x000fe400078ec0ff */
[----:B------:R-:W-:Y:S02]  /*1330*/  F2FP.F16.F32.PACK_AB R24, R24, R37 ;  /* 0x000000251818723e */ /* 0x000fe400000000ff */
[----:B------:R-:W-:Y:S02]  /*1340*/  IADD3 R16, P0, PT, R16, UR44, RZ ;  /* 0x0000002c10107c10 */ /* 0x000fe4000ff1e0ff */
[----:B------:R-:W-:Y:S02]  /*1350*/  F2FP.F16.F32.PACK_AB R18, R18, R35 ;  /* 0x000000231212723e */ /* 0x000fe400000000ff */
[----:B------:R-:W-:-:S02]  /*1360*/  IADD3.X R17, PT, PT, R17, UR45, RZ, P0, !PT ;  /* 0x0000002d11117c10 */ /* 0x000fc400087fe4ff */
[----:B------:R-:W-:Y:S02]  /*1370*/  ISETP.GE.AND P0, PT, R5, UR50, PT ;  /* 0x0000003205007c0c */ /* 0x000fe4000bf06270 */
[----:B------:R-:W-:Y:S01]  /*1380*/  F2FP.F16.F32.PACK_AB R19, R19, R30 ;  /* 0x0000001e1313723e */ /* 0x000fe200000000ff */
[----:B--2---:R-:W-:Y:S02]  /*1390*/  HFMA2 R8, R33, R8, R12 ;  /* 0x0000000821087231 */ /* 0x004fe4000000000c */
[----:B------:R-:W-:Y:S02]  /*13a0*/  HFMA2 R9, R18, R9, R13 ;  /* 0x0000000912097231 */ /* 0x000fe4000000000d */
[----:B------:R-:W-:Y:S02]  /*13b0*/  HFMA2 R10, R24, R10, R14 ;  /* 0x0000000a180a7231 */ /* 0x000fe4000000000e */
[----:B------:R-:W-:-:S05]  /*13c0*/  HFMA2 R11, R19, R11, R15 ;  /* 0x0000000b130b7231 */ /* 0x000fca000000000f */
[----:B------:R0:W-:Y:S01]  /*13d0*/  STG.E.128 desc[UR4][R16.64], R8 ;  /* 0x0000000810007986 */ /* 0x0001e2000c101d04 */
[----:B------:R-:W-:Y:S05]  /*13e0*/  @!P0 BRA `(.L_x_6593) ;  /* 0xffffffec00bc8947 */ /* 0x000fea000383ffff */
[----:B------:R-:W-:Y:S05]  /*13f0*/  BSYNC B0 ;  /* 0x0000000000007941 */ /* 0x000fea0003800000 */
.L_x_6577:
[----:B------:R-:W-:Y:S05]  /*1400*/  EXIT ;  /* 0x000000000000794d */ /* 0x000fea0003800000 */
.L_x_6578:
        /* <DEDUP_REMOVED lines=8> */
.L_x_6595:
[----:B------:R-:W-:Y:S05]  /*1490*/  BSYNC B1 ;  /* 0x0000000000017941 */ /* 0x000fea0003800000 */
.L_x_6594:
        /* <DEDUP_REMOVED lines=8> */
.L_x_6596:
[----:B------:R-:W-:Y:S02]  /*1520*/  MOV R13, R35 ;  /* 0x00000023000d7202 */ /* 0x000fe40000000f00 */
[----:B------:R-:W-:-:S07]  /*1530*/  MOV R10, R14 ;  /* 0x0000000e000a7202 */ /* 0x000fce0000000f00 */
[----:B------:R-:W-:Y:S05]  /*1540*/  WARPSYNC.COLLECTIVE R15, `(.L_x_6597) ;  /* 0x000000000f087348 */ /* 0x000fea0003c00000 */
[----:B------:R0:W1:Y:S02]  /*1550*/  SHFL.DOWN P6, R14, R13, R12, R11 ;  /* 0x0800000c0d0e7389 */ /* 0x00006400000c000b */
[----:B01----:R-:W-:Y:S05]  /*1560*/  ENDCOLLECTIVE ;  /* 0x000000000000791b */ /* 0x003fea0003800000 */
.L_x_6597:
[----:B------:R-:W-:Y:S05]  /*1570*/  BRA `(.L_x_6598) ;  /* 0xfffffff000987947 */ /* 0x000fea000383ffff */
.L_x_6580:
        /* <DEDUP_REMOVED lines=8> */
.L_x_6600:
[----:B------:R-:W-:Y:S05]  /*1600*/  BSYNC B1 ;  /* 0x0000000000017941 */ /* 0x000fea0003800000 */
.L_x_6599:
        /* <DEDUP_REMOVED lines=8> */
.L_x_6601:
[----:B------:R-:W-:Y:S02]  /*1690*/  MOV R13, R8 ;  /* 0x00000008000d7202 */ /* 0x000fe40000000f00 */
[----:B------:R-:W-:-:S07]  /*16a0*/  MOV R10, R14 ;  /* 0x0000000e000a7202 */ /* 0x000fce0000000f00 */
[----:B------:R-:W-:Y:S05]  /*16b0*/  WARPSYNC.COLLECTIVE R15, `(.L_x_6602) ;  /* 0x000000000f087348 */ /* 0x000fea0003c00000 */
[----:B------:R0:W1:Y:S02]  /*16c0*/  SHFL.DOWN P6, R14, R13, R12, R11 ;  /* 0x0800000c0d0e7389 */ /* 0x00006400000c000b */
[----:B01----:R-:W-:Y:S05]  /*16d0*/  ENDCOLLECTIVE ;  /* 0x000000000000791b */ /* 0x003fea0003800000 */
.L_x_6602:
[----:B------:R-:W-:Y:S05]  /*16e0*/  BRA `(.L_x_6603) ;  /* 0xfffffff000887947 */ /* 0x000fea000383ffff */
.L_x_6582:
        /* <DEDUP_REMOVED lines=8> */
.L_x_6605:
[----:B------:R-:W-:Y:S05]  /*1770*/  BSYNC B1 ;  /* 0x0000000000017941 */ /* 0x000fea0003800000 */
.L_x_6604:
        /* <DEDUP_REMOVED lines=8> */
.L_x_6606:
[----:B------:R-:W-:Y:S01]  /*1800*/  IMAD.MOV.U32 R13, RZ, RZ, R8 ;  /* 0x000000ffff0d7224 */ /* 0x000fe200078e0008 */
[----:B------:R-:W-:-:S07]  /*1810*/  MOV R10, R14 ;  /* 0x0000000e000a7202 */ /* 0x000fce0000000f00 */
[----:B------:R-:W-:Y:S05]  /*1820*/  WARPSYNC.COLLECTIVE R15, `(.L_x_6607) ;  /* 0x000000000f087348 */ /* 0x000fea0003c00000 */
[----:B------:R0:W1:Y:S02]  /*1830*/  SHFL.DOWN P6, R14, R13, R12, R11 ;  /* 0x0800000c0d0e7389 */ /* 0x00006400000c000b */
[----:B01----:R-:W-:Y:S05]  /*1840*/  ENDCOLLECTIVE ;  /* 0x000000000000791b */ /* 0x003fea0003800000 */
.L_x_6607:
[----:B------:R-:W-:Y:S05]  /*1850*/  BRA `(.L_x_6608) ;  /* 0xfffffff000807947 */ /* 0x000fea000383ffff */
.L_x_6584:
        /* <DEDUP_REMOVED lines=8> */
.L_x_6610:
[----:B------:R-:W-:Y:S05]  /*18e0*/  BSYNC B1 ;  /* 0x0000000000017941 */ /* 0x000fea0003800000 */
.L_x_6609:
        /* <DEDUP_REMOVED lines=8> */
.L_x_6611:
[----:B------:R-:W-:Y:S02]  /*1970*/  MOV R13, R8 ;  /* 0x00000008000d7202 */ /* 0x000fe40000000f00 */
[----:B------:R-:W-:-:S07]  /*1980*/  MOV R10, R14 ;  /* 0x0000000e000a7202 */ /* 0x000fce0000000f00 */
[----:B------:R-:W-:Y:S05]  /*1990*/  WARPSYNC.COLLECTIVE R15, `(.L_x_6612) ;  /* 0x000000000f087348 */ /* 0x000fea0003c00000 */
[----:B------:R0:W1:Y:S02]  /*19a0*/  SHFL.DOWN P6, R14, R13, R12, R11 ;  /* 0x0800000c0d0e7389 */ /* 0x00006400000c000b */
[----:B01----:R-:W-:Y:S05]  /*19b0*/  ENDCOLLECTIVE ;  /* 0x000000000000791b */ /* 0x003fea0003800000 */
.L_x_6612:
[----:B------:R-:W-:Y:S05]  /*19c0*/  BRA `(.L_x_6613) ;  /* 0xfffffff000787947 */ /* 0x000fea000383ffff */
.L_x_6586:
        /* <DEDUP_REMOVED lines=8> */
.L_x_6615:
[----:B------:R-:W-:Y:S05]  /*1a50*/  BSYNC B1 ;  /* 0x0000000000017941 */ /* 0x000fea0003800000 */
.L_x_6614:
        /* <DEDUP_REMOVED lines=8> */
.L_x_6616:
[----:B------:R-:W-:Y:S02]  /*1ae0*/  MOV R13, R8 ;  /* 0x00000008000d7202 */ /* 0x000fe40000000f00 */
[----:B------:R-:W-:-:S07]  /*1af0*/  MOV R10, R14 ;  /* 0x0000000e000a7202 */ /* 0x000fce0000000f00 */
[----:B------:R-:W-:Y:S05]  /*1b00*/  WARPSYNC.COLLECTIVE R15, `(.L_x_6617) ;  /* 0x000000000f087348 */ /* 0x000fea0003c00000 */
[----:B------:R0:W1:Y:S02]  /*1b10*/  SHFL.DOWN P6, R14, R13, R12, R11 ;  /* 0x0800000c0d0e7389 */ /* 0x00006400000c000b */
[----:B01----:R-:W-:Y:S05]  /*1b20*/  ENDCOLLECTIVE ;  /* 0x000000000000791b */ /* 0x003fea0003800000 */
.L_x_6617:
[----:B------:R-:W-:Y:S05]  /*1b30*/  BRA `(.L_x_6618) ;  /* 0xfffffff000707947 */ /* 0x000fea000383ffff */
.L_x_6588:
        /* <DEDUP_REMOVED lines=8> */
.L_x_6620:
[----:B------:R-:W-:Y:S05]  /*1bc0*/  BSYNC B1 ;  /* 0x0000000000017941 */ /* 0x000fea0003800000 */
.L_x_6619:
        /* <DEDUP_REMOVED lines=8> */
.L_x_6621:
[----:B------:R-:W-:Y:S02]  /*1c50*/  MOV R13, R8 ;  /* 0x00000008000d7202 */ /* 0x000fe40000000f00 */
[----:B------:R-:W-:-:S07]  /*1c60*/  MOV R9, R14 ;  /* 0x0000000e00097202 */ /* 0x000fce0000000f00 */
[----:B------:R-:W-:Y:S05]  /*1c70*/  WARPSYNC.COLLECTIVE R15, `(.L_x_6622) ;  /* 0x000000000f087348 */ /* 0x000fea0003c00000 */
[----:B------:R0:W1:Y:S02]  /*1c80*/  SHFL.IDX P6, R14, R13, R12, R11 ;  /* 0x0000000c0d0e7389 */ /* 0x00006400000c000b */
[----:B01----:R-:W-:Y:S05]  /*1c90*/  ENDCOLLECTIVE ;  /* 0x000000000000791b */ /* 0x003fea0003800000 */
.L_x_6622:
[----:B------:R-:W-:Y:S05]  /*1ca0*/  BRA `(.L_x_6623) ;  /* 0xfffffff000687947 */ /* 0x000fea000383ffff */
.L_x_6624:
        /* <DEDUP_REMOVED lines=13> */
.L_x_7583:


//--------------------- .text._Z17LayerNormWarpImplI19BiasAddResidualLoadI6__halffE11AffineStoreIfS1_EfLi8ELi8ELi0ELi32ELi2ELb1EEvT_T0_iidPT1_S8_ --------------------------
	.section	.text._Z17LayerNormWarpImplI19BiasAddResidualLoadI6__halffE11AffineStoreIfS1_EfLi8ELi8ELi0ELi32ELi2ELb1EEvT_T0_iidPT1_S8_,"ax",@progbits
	.align	128
        .global         _Z17LayerNormWarpImplI19BiasAddResidualLoadI6__halffE11AffineStoreIfS1_EfLi8ELi8ELi0ELi32ELi2ELb1EEvT_T0_iidPT1_S8_
        .type           _Z17LayerNormWarpImplI19BiasAddResidualLoadI6__halffE11AffineStoreIfS1_EfLi8ELi8ELi0ELi32ELi2ELb1EEvT_T0_iidPT1_S8_,@function
        .size           _Z17LayerNormWarpImplI19BiasAddResidualLoadI6__halffE11AffineStoreIfS1_EfLi8ELi8ELi0ELi32ELi2ELb1EEvT_T0_iidPT1_S8_,(.L_x_7584 - _Z17LayerNormWarpImplI19BiasAddResidualLoadI6__halffE11AffineStoreIfS1_EfLi8ELi8ELi0ELi32ELi2ELb1EEvT_T0_iidPT1_S8_)
        .other          _Z17LayerNormWarpImplI19BiasAddResidualLoadI6__halffE11AffineStoreIfS1_EfLi8ELi8ELi0ELi32ELi2ELb1EEvT_T0_iidPT1_S8_,@"STO_CUDA_ENTRY STV_DEFAULT"
_Z17LayerNormWarpImplI19BiasAddResidualLoadI6__halffE11AffineStoreIfS1_EfLi8ELi8ELi0ELi32ELi2ELb1EEvT_T0_iidPT1_S8_:
.text._Z17LayerNormWarpImplI19BiasAddResidualLoadI6__halffE11AffineStoreIfS1_EfLi8ELi8ELi0ELi32ELi2ELb1EEvT_T0_iidPT1_S8_:
        /* <DEDUP_REMOVED lines=25> */
.L_x_6625:
        /* <DEDUP_REMOVED lines=15> */
[----:B------:R-:W5:Y:S08]  /*0280*/  LDC.64 R40, c[0x0][0x3b8] ;  /* 0x0000ee00ff287b82 */ /* 0x000f700000000a00 */
[----:B------:R-:W5:Y:S01]  /*0290*/  LDC.64 R2, c[0x0][0x358] ;  /* 0x0000d600ff027b82 */ /* 0x000f620000000a00 */
[----:B----4-:R-:W-:Y:S01]  /*02a0*/  IMAD R35, R35, UR4, RZ ;  /* 0x0000000423237c24 */ /* 0x010fe2000f8e02ff */
[----:B0-----:R-:W-:-:S02]  /*02b0*/  SHF.L.U32 R29, R4, 0x3, RZ ;  /* 0x00000003041d7819 */ /* 0x001fc400000006ff */
[----:B-1----:R-:W0:Y:S02]  /*02c0*/  F2F.F32.F64 R4, UR6 ;  /* 0x0000000600047d10 */ /* 0x002e240008301000 */
[C---:B---3--:R-:W-:Y:S01]  /*02d0*/  ISETP.GE.AND P0, PT, R29.reuse, UR5, PT ;  /* 0x000000051d007c0c */ /* 0x048fe2000bf06270 */
[----:B--2---:R-:W-:-:S04]  /*02e0*/  IMAD.WIDE.U32 R44, R29, 0x2, R44 ;  /* 0x000000021d2c7825 */ /* 0x004fc800078e002c */
[----:B-----5:R-:W-:-:S04]  /*02f0*/  IMAD.WIDE.U32 R42, R29, 0x2, R42 ;  /* 0x000000021d2a7825 */ /* 0x020fc800078e002a */
[----:B0-----:R-:W-:-:S07]  /*0300*/  IMAD.WIDE.U32 R40, R29, 0x2, R40 ;  /* 0x000000021d287825 */ /* 0x001fce00078e0028 */
.L_x_6670:
[----:B------:R-:W-:Y:S01]  /*0310*/  BSSY.RECONVERGENT B1, `(.L_x_6627) ;  /* 0x0000056000017945 */ /* 0x000fe20003800200 */
[----:B------:R-:W-:Y:S01]  /*0320*/  HFMA2 R34, -RZ, RZ, 0, 0 ;  /* 0x00000000ff227431 */ /* 0x000fe200000001ff */
[----:B------:R-:W-:Y:S01]  /*0330*/  CS2R R32, SRZ ;  /* 0x0000000000207805 */ /* 0x000fe2000001ff00 */
[----:B------:R-:W-:Y:S01]  /*0340*/  HFMA2 R23, -RZ, RZ, 0, 0 ;  /* 0x00000000ff177431 */ /* 0x000fe200000001ff */
[----:B------:R-:W-:Y:S02]  /*0350*/  CS2R R30, SRZ ;  /* 0x00000000001e7805 */ /* 0x000fe4000001ff00 */
[----:B------:R-:W-:Y:S02]  /*0360*/  MOV R28, RZ ;  /* 0x000000ff001c7202 */ /* 0x000fe40000000f00 */
[----:B------:R-:W-:Y:S02]  /*0370*/  CS2R R18, SRZ ;  /* 0x0000000000127805 */ /* 0x000fe4000001ff00 */
[----:B------:R-:W-:-:S02]  /*0380*/  MOV R37, RZ ;  /* 0x000000ff00257202 */ /* 0x000fc40000000f00 */
[----:B---3--:R-:W-:Y:S02]  /*0390*/  CS2R R38, SRZ ;  /* 0x0000000000267805 */ /* 0x008fe4000001ff00 */
[----:B------:R-:W-:Y:S02]  /*03a0*/  CS2R R20, SRZ ;  /* 0x0000000000147805 */ /* 0x000fe4000001ff00 */
[----:B------:R-:W-:Y:S01]  /*03b0*/  CS2R R16, SRZ ;  /* 0x0000000000107805 */ /* 0x000fe2000001ff00 */
[----:B012---:R-:W-:Y:S06]  /*03c0*/  @P0 BRA `(.L_x_6628) ;  /* 0x0000000400280947 */ /* 0x007fec0003800000 */
[----:B------:R-:W-:Y:S02]  /*03d0*/  SHF.R.S32.HI R4, RZ, 0x1f, R0 ;  /* 0x0000001fff047819 */ /* 0x000fe40000011400 */
[----:B------:R-:W-:Y:S02]  /*03e0*/  MOV R5, RZ ;  /* 0x000000ff00057202 */ /* 0x000fe40000000f00 */
[----:B------:R-:W-:Y:S01]  /*03f0*/  R2UR UR4, R2 ;  /* 0x00000000020472ca */ /* 0x000fe200000e0000 */
[----:B------:R-:W-:Y:S01]  /*0400*/  IMAD R7, R4, UR38, RZ ;  /* 0x0000002604077c24 */ /* 0x000fe2000f8e02ff */
[----:B------:R-:W-:Y:S02]  /*0410*/  MOV R4, R29 ;  /* 0x0000001d00047202 */ /* 0x000fe40000000f00 */
[C---:B------:R-:W-:Y:S01]  /*0420*/  R2UR UR5, R3.reuse ;  /* 0x00000000030572ca */ /* 0x040fe200000e0000 */
[----:B------:R-:W-:Y:S01]  /*0430*/  IMAD R7, R0, UR39, R7 ;  /* 0x0000002700077c24 */ /* 0x000fe2000f8e0207 */
[----:B------:R-:W-:Y:S01]  /*0440*/  R2UR UR8, R2 ;  /* 0x00000000020872ca */ /* 0x000fe200000e0000 */
[----:B------:R-:W-:Y:S01]  /*0450*/  IMAD.WIDE.U32 R4, R0, UR38, R4 ;  /* 0x0000002600047c25 */ /* 0x000fe2000f8e0004 */
[----:B------:R-:W-:-:S02]  /*0460*/  R2UR UR9, R3 ;  /* 0x00000000030972ca */ /* 0x000fc400000e0000 */
[----:B------:R-:W-:Y:S01]  /*0470*/  R2UR UR6, R2 ;  /* 0x00000000020672ca */ /* 0x000fe200000e0000 */
[----:B------:R-:W-:Y:S01]  /*0480*/  IMAD.IADD R6, R5, 0x1, R7 ;  /* 0x0000000105067824 */ /* 0x000fe200078e0207 */
[----:B------:R-:W-:-:S04]  /*0490*/  R2UR UR7, R3 ;  /* 0x00000000030772ca */ /* 0x000fc800000e0000 */
[----:B------:R-:W-:-:S04]  /*04a0*/  SHF.R.S32.HI R5, RZ, 0x1f, R6 ;  /* 0x0000001fff057819 */ /* 0x000fc80000011406 */
[----:B------:R-:W-:-:S04]  /*04b0*/  LEA.HI R4, P1, R5, R4, RZ, 0x3 ;  /* 0x0000000405047211 */ /* 0x000fc800078318ff */
[----:B------:R-:W-:Y:S01]  /*04c0*/  SHF.L.U32 R8, R4, 0x1, RZ ;  /* 0x0000000104087819 */ /* 0x000fe200000006ff */
[----:B------:R-:W2:Y:S01]  /*04d0*/  LDG.E.128 R12, desc[UR6][R44.64] ;  /* 0x000000062c0c7981 */ /* 0x000ea2000c1e1d00 */
        /* <DEDUP_REMOVED lines=24> */
[----:B------:R-:W-:-:S04]  /*0660*/  FFMA R13, R4, 0.3333333432674407959, R25 ;  /* 0x3eaaaaab040d7823 */ /* 0x000fc80000000019 */
[--C-:B------:R-:W-:Y:S01]  /*0670*/  FADD R6, R30, -R13.reuse ;  /* 0x8000000d1e067221 */ /* 0x100fe20000000000 */
[----:B------:R-:W-:Y:S02]  /*0680*/  HADD2.F32 R31, -RZ, R14.H0_H0 ;  /* 0x2000000eff1f7230 */ /* 0x000fe40000004100 */
[----:B------:R-:W-:Y:S02]  /*0690*/  HFMA2 R11, R7, 1, 1, R11 ;  /* 0x3c003c00070b7831 */ /* 0x000fe4000000000b */
[----:B------:R-:W-:Y:S01]  /*06a0*/  FFMA R8, R6, 0.25, R13 ;  /* 0x3e80000006087823 */ /* 0x000fe2000000000d */
[----:B------:R-:W-:-:S03]  /*06b0*/  FADD R9, R18, -R12 ;  /* 0x8000000c12097221 */ /* 0x000fc60000000000 */
[--C-:B------:R-:W-:Y:S01]  /*06c0*/  FADD R7, R31, -R8.reuse ;  /* 0x800000081f077221 */ /* 0x100fe20000000000 */
[----:B------:R-:W-:Y:S01]  /*06d0*/  FFMA R10, R18, R9, RZ ;  /* 0x00000009120a7223 */ /* 0x000fe200000000ff */
[----:B------:R-:W-:Y:S01]  /*06e0*/  FADD R25, R23, -R25 ;  /* 0x8000001917197221 */ /* 0x000fe20000000000 */
[----:B------:R-:W-:Y:S02]  /*06f0*/  HADD2.F32 R34, -RZ, R14.H1_H1 ;  /* 0x3000000eff227230 */ /* 0x000fe40000004100 */
[----:B------:R-:W-:Y:S01]  /*0700*/  FFMA R9, R7, 0.20000000298023223877, R8 ;  /* 0x3e4ccccd07097823 */ /* 0x000fe20000000008 */
[----:B------:R-:W-:Y:S02]  /*0710*/  HADD2 R11, R11, R15 ;  /* 0x0000000f0b0b7230 */ /* 0x000fe40000000000 */
[----:B------:R-:W-:Y:S01]  /*0720*/  FFMA R25, R5, R25, R10 ;  /* 0x0000001905197223 */ /* 0x000fe2000000000a */
[----:B------:R-:W-:Y:S01]  /*0730*/  FADD R13, R28, -R13 ;  /* 0x8000000d1c0d7221 */ /* 0x000fe20000000000 */
[----:B------:R-:W-:Y:S01]  /*0740*/  FADD R5, R34, -R9 ;  /* 0x8000000922057221 */ /* 0x000fe20000000000 */
[----:B------:R-:W-:Y:S01]  /*0750*/  FADD R8, R30, -R8 ;  /* 0x800000081e087221 */ /* 0x000fe20000000000 */
[----:B------:R-:W-:-:S02]  /*0760*/  HADD2.F32 R33, -RZ, R11.H0_H0 ;  /* 0x2000000bff217230 */ /* 0x000fc40000004100 */
[----:B------:R-:W-:Y:S01]  /*0770*/  FFMA R13, R4, R13, R25 ;  /* 0x0000000d040d7223 */ /* 0x000fe20000000019 */
[----:B------:R-:W-:-:S03]  /*0780*/  FFMA R4, R5, 0.16666667163372039795, R9 ;  /* 0x3e2aaaab05047823 */ /* 0x000fc60000000009 */
[----:B------:R-:W-:Y:S01]  /*0790*/  FFMA R8, R6, R8, R13 ;  /* 0x0000000806087223 */ /* 0x000fe2000000000d */
[--C-:B------:R-:W-:Y:S01]  /*07a0*/  FADD R13, R33, -R4.reuse ;  /* 0x80000004210d7221 */ /* 0x100fe20000000000 */
[----:B------:R-:W-:Y:S01]  /*07b0*/  FADD R9, R31, -R9 ;  /* 0x800000091f097221 */ /* 0x000fe20000000000 */
[----:B------:R-:W-:Y:S02]  /*07c0*/  HADD2.F32 R32, -RZ, R11.H1_H1 ;  /* 0x3000000bff207230 */ /* 0x000fe40000004100 */
[----:B------:R-:W-:Y:S01]  /*07d0*/  FFMA R37, R13, 0.14285714924335479736, R4 ;  /* 0x3e1249250d257823 */ /* 0x000fe20000000004 */
[----:B------:R-:W-:Y:S01]  /*07e0*/  FFMA R8, R7, R9, R8 ;  /* 0x0000000907087223 */ /* 0x000fe20000000008 */
[----:B------:R-:W-:Y:S02]  /*07f0*/  FADD R4, R34, -R4 ;  /* 0x8000000422047221 */ /* 0x000fe40000000000 */
[--C-:B------:R-:W-:Y:S02]  /*0800*/  FADD R38, R32, -R37.reuse ;  /* 0x8000002520267221 */ /* 0x100fe40000000000 */
[----:B------:R-:W-:Y:S01]  /*0810*/  FFMA R4, R5, R4, R8 ;  /* 0x0000000405047223 */ /* 0x000fe20000000008 */
[--C-:B------:R-:W-:Y:S01]  /*0820*/  FADD R5, R33, -R37.reuse ;  /* 0x8000002521057221 */ /* 0x100fe20000000000 */
[----:B------:R-:W-:-:S03]  /*0830*/  FFMA R37, R38, 0.125, R37 ;  /* 0x3e00000026257823 */ /* 0x000fc60000000025 */
[----:B------:R-:W-:Y:S01]  /*0840*/  FFMA R4, R13, R5, R4 ;  /* 0x000000050d047223 */ /* 0x000fe20000000004 */
[----:B------:R-:W-:-:S04]  /*0850*/  FADD R5, R32, -R37 ;  /* 0x8000002520057221 */ /* 0x000fc80000000000 */
[----:B------:R-:W-:-:S07]  /*0860*/  FFMA R38, R38, R5, R4 ;  /* 0x0000000526267223 */ /* 0x000fce0000000004 */
.L_x_6628:
[----:B------:R-:W-:Y:S05]  /*0870*/  BSYNC.RECONVERGENT B1 ;  /* 0x0000000000017941 */ /* 0x000fea0003800200 */
.L_x_6627:
[----:B------:R-:W-:Y:S01]  /*0880*/  BSSY.RECONVERGENT B1, `(.L_x_6629) ;  /* 0x0000051000017945 */ /* 0x000fe20003800200 */
[----:B------:R-:W-:Y:S01]  /*0890*/  HFMA2 R36, -RZ, RZ, 0, 0 ;  /* 0x00000000ff247431 */ /* 0x000fe200000001ff */
[----:B------:R-:W-:Y:S02]  /*08a0*/  CS2R R24, SRZ ;  /* 0x0000000000187805 */ /* 0x000fe4000001ff00 */
[----:B------:R-:W-:Y:S02]  /*08b0*/  MOV R22, RZ ;  /* 0x000000ff00167202 */ /* 0x000fe40000000f00 */
[----:B------:R-:W-:Y:S01]  /*08c0*/  CS2R R26, SRZ ;  /* 0x00000000001a7805 */ /* 0x000fe2000001ff00 */
[----:B------:R-:W-:Y:S06]  /*08d0*/  @P0 BRA `(.L_x_6630) ;  /* 0x00000004002c0947 */ /* 0x000fec0003800000 */
[----:B------:R-:W-:Y:S02]  /*08e0*/  IADD3 R7, PT, PT, R0, 0x1, RZ ;  /* 0x0000000100077810 */ /* 0x000fe40007ffe0ff */
[----:B------:R-:W-:Y:S02]  /*08f0*/  MOV R5, RZ ;  /* 0x000000ff00057202 */ /* 0x000fe40000000f00 */
[----:B------:R-:W-:Y:S02]  /*0900*/  SHF.R.S32.HI R4, RZ, 0x1f, R7 ;  /* 0x0000001fff047819 */ /* 0x000fe40000011407 */
[----:B------:R-:W-:Y:S02]  /*0910*/  R2UR UR4, R2 ;  /* 0x00000000020472ca */ /* 0x000fe400000e0000 */
[----:B------:R-:W-:Y:S01]  /*0920*/  R2UR UR5, R3 ;  /* 0x00000000030572ca */ /* 0x000fe200000e0000 */
[----:B------:R-:W-:Y:S01]  /*0930*/  IMAD R6, R4, UR38, RZ ;  /* 0x0000002604067c24 */ /* 0x000fe2000f8e02ff */
[----:B------:R-:W-:-:S02]  /*0940*/  MOV R4, R29 ;  /* 0x0000001d00047202 */ /* 0x000fc40000000f00 */
[C---:B------:R-:W-:Y:S02]  /*0950*/  R2UR UR8, R2.reuse ;  /* 0x00000000020872ca */ /* 0x040fe400000e0000 */
[----:B------:R-:W-:Y:S01]  /*0960*/  R2UR UR9, R3 ;  /* 0x00000000030972ca */ /* 0x000fe200000e0000 */
[----:B------:R-:W-:Y:S01]  /*0970*/  IMAD.WIDE.U32 R4, R7, UR38, R4 ;  /* 0x0000002607047c25 */ /* 0x000fe2000f8e0004 */
[----:B------:R-:W-:Y:S02]  /*0980*/  R2UR UR6, R2 ;  /* 0x00000000020672ca */ /* 0x000fe400000e0000 */
[----:B------:R-:W-:Y:S01]  /*0990*/  R2UR UR7, R3 ;  /* 0x00000000030772ca */ /* 0x000fe200000e0000 */
[----:B------:R-:W-:-:S04]  /*09a0*/  IMAD R7, R7, UR39, R6 ;  /* 0x0000002707077c24 */ /* 0x000fc8000f8e0206 */
[----:B------:R-:W-:-:S05]  /*09b0*/  IMAD.IADD R6, R5, 0x1, R7 ;  /* 0x0000000105067824 */ /* 0x000fca00078e0207 */
        /* <DEDUP_REMOVED lines=10> */
[----:B------:R-:W2:Y:S04]  /*0a60*/  LDG.E.128 R4, desc[UR6][R44.64] ;  /* 0x000000062c047981 */ /* 0x000ea8000c1e1d00 */
[----:B------:R-:W3:Y:S04]  /*0a70*/  LDG.E.128 R8, desc[UR4][R8.64] ;  /* 0x0000000408087981 */ /* 0x000ee8000c1e1d00 */
[----:B------:R-:W3:Y:S01]  /*0a80*/  LDG.E.128 R24, desc[UR8][R24.64] ;  /* 0x0000000818187981 */ /* 0x000ee2000c1e1d00 */
[----:B------:R-:W-:Y:S01]  /*0a90*/  MOV R36, 0x41000000 ;  /* 0x4100000000247802 */ /* 0x000fe20000000f00 */
[----:B---3--:R-:W-:-:S02]  /*0aa0*/  HADD2 R12, R8, R24 ;  /* 0x00000018080c7230 */ /* 0x008fc40000000000 */
        /* <DEDUP_REMOVED lines=18> */
[C---:B------:R-:W-:Y:S01]  /*0bd0*/  FADD R15, R22.reuse, -R12 ;  /* 0x8000000c160f7221 */ /* 0x040fe20000000000 */
[----:B------:R-:W-:Y:S02]  /*0be0*/  HFMA2 R11, R11, 1, 1, R7 ;  /* 0x3c003c000b0b7831 */ /* 0x000fe40000000007 */
[--C-:B------:R-:W-:Y:S01]  /*0bf0*/  FADD R7, R17, -R6.reuse ;  /* 0x8000000611077221 */ /* 0x100fe20000000000 */
[----:B------:R-:W-:Y:S01]  /*0c00*/  FFMA R12, R22, R15, RZ ;  /* 0x0000000f160c7223 */ /* 0x000fe200000000ff */
[----:B------:R-:W-:Y:S01]  /*0c10*/  FADD R13, R24, -R13 ;  /* 0x8000000d180d7221 */ /* 0x000fe20000000000 */
[----:B------:R-:W-:Y:S02]  /*0c20*/  HADD2.F32 R21, -RZ, R10.H1_H1 ;  /* 0x3000000aff157230 */ /* 0x000fe40000004100 */
[----:B------:R-:W-:Y:S01]  /*0c30*/  FFMA R10, R7, 0.20000000298023223877, R6 ;  /* 0x3e4ccccd070a7823 */ /* 0x000fe20000000006 */
[----:B------:R-:W-:Y:S01]  /*0c40*/  FADD R8, R25, -R8 ;  /* 0x8000000819087221 */ /* 0x000fe20000000000 */
[----:B------:R-:W-:-:S02]  /*0c50*/  FFMA R13, R5, R13, R12 ;  /* 0x0000000d050d7223 */ /* 0x000fc4000000000c */
[--C-:B------:R-:W-:Y:S01]  /*0c60*/  FADD R5, R21, -R10.reuse ;  /* 0x8000000a15057221 */ /* 0x100fe20000000000 */
[--C-:B------:R-:W-:Y:S02]  /*0c70*/  HADD2.F32 R20, -RZ, R11.reuse.H0_H0 ;  /* 0x2000000bff147230 */ /* 0x100fe40000004100 */
[----:B------:R-:W-:Y:S01]  /*0c80*/  FFMA R8, R4, R8, R13 ;  /* 0x0000000804087223 */ /* 0x000fe2000000000d */
        /* <DEDUP_REMOVED lines=14> */
[----:B------:R-:W-:-:S04]  /*0d70*/  FADD R4, R19, -R26 ;  /* 0x8000001a13047221 */ /* 0x000fc80000000000 */
[----:B------:R-:W-:-:S07]  /*0d80*/  FFMA R27, R27, R4, R5 ;  /* 0x000000041b1b7223 */ /* 0x000fce0000000005 */
.L_x_6630:
[----:B------:R-:W-:Y:S05]  /*0d90*/  BSYNC.RECONVERGENT B1 ;  /* 0x0000000000017941 */ /* 0x000fea0003800200 */
.L_x_6629:
[----:B------:R-:W-:-:S03]  /*0da0*/  UMOV UR4, 0xffffffff ;  /* 0xffffffff00047882 */ /* 0x000fc60000000000 */
[----:B------:R-:W-:Y:S05]  /*0db0*/  BRA.DIV UR4, `(.L_x_6631) ;  /* 0x0000001a04987947 */ /* 0x000fea000b800000 */
[----:B------:R0:W1:Y:S04]  /*0dc0*/  SHFL.DOWN PT, R6, R37, 0x10, 0x1f ;  /* 0x0a001f0025067f89 */ /* 0x00006800000e0000 */
[----:B------:R0:W2:Y:S04]  /*0dd0*/  SHFL.DOWN PT, R4, R38, 0x10, 0x1f ;  /* 0x0a001f0026047f89 */ /* 0x0000a800000e0000 */
[----:B------:R0:W3:Y:S02]  /*0de0*/  SHFL.DOWN PT, R14, R39, 0x10, 0x1f ;  /* 0x0a001f00270e7f89 */ /* 0x0000e400000e0000 */
.L_x_6675:
        /* <DEDUP_REMOVED lines=17> */
.L_x_6633:
[----:B------:R-:W-:Y:S05]  /*0f00*/  BSYNC.RECONVERGENT B1 ;  /* 0x0000000000017941 */ /* 0x000fea0003800200 */
.L_x_6632:
[----:B------:R-:W-:-:S03]  /*0f10*/  UMOV UR4, 0xffffffff ;  /* 0xffffffff00047882 */ /* 0x000fc60000000000 */
[----:B------:R-:W-:Y:S05]  /*0f20*/  BRA.DIV UR4, `(.L_x_6634) ;  /* 0x0000001a04987947 */ /* 0x000fea000b800000 */
[----:B-1----:R1:W3:Y:S04]  /*0f30*/  SHFL.DOWN PT, R6, R37, 0x8, 0x1f ;  /* 0x09001f0025067f89 */ /* 0x0022e800000e0000 */
[----:B--2---:R1:W2:Y:S04]  /*0f40*/  SHFL.DOWN PT, R4, R38, 0x8, 0x1f ;  /* 0x09001f0026047f89 */ /* 0x0042a800000e0000 */
[----:B------:R1:W4:Y:S02]  /*0f50*/  SHFL.DOWN PT, R14, R39, 0x8, 0x1f ;  /* 0x09001f00270e7f89 */ /* 0x00032400000e0000 */
.L_x_6680:
        /* <DEDUP_REMOVED lines=17> */
.L_x_6636:
[----:B------:R-:W-:Y:S05]  /*1070*/  BSYNC.RECONVERGENT B1 ;  /* 0x0000000000017941 */ /* 0x000fea0003800200 */
.L_x_6635:
[----:B------:R-:W-:-:S03]  /*1080*/  UMOV UR4, 0xffffffff ;  /* 0xffffffff00047882 */ /* 0x000fc60000000000 */
[----:B------:R-:W-:Y:S05]  /*1090*/  BRA.DIV UR4, `(.L_x_6637) ;  /* 0x0000001a04987947 */ /* 0x000fea000b800000 */
[----:B---3--:R3:W4:Y:S04]  /*10a0*/  SHFL.DOWN PT, R6, R37, 0x4, 0x1f ;  /* 0x08801f0025067f89 */ /* 0x00872800000e0000 */
[----:B--2---:R3:W2:Y:S04]  /*10b0*/  SHFL.DOWN PT, R4, R38, 0x4, 0x1f ;  /* 0x08801f0026047f89 */ /* 0x0046a800000e0000 */
[----:B------:R3:W0:Y:S02]  /*10c0*/  SHFL.DOWN PT, R14, R39, 0x4, 0x1f ;  /* 0x08801f00270e7f89 */ /* 0x00062400000e0000 */
.L_x_6685:
        /* <DEDUP_REMOVED lines=17> */
.L_x_6639:
[----:B------:R-:W-:Y:S05]  /*11e0*/  BSYNC.RECONVERGENT B1 ;  /* 0x0000000000017941 */ /* 0x000fea0003800200 */
.L_x_6638:
[----:B------:R-:W-:-:S03]  /*11f0*/  UMOV UR4, 0xffffffff ;  /* 0xffffffff00047882 */ /* 0x000fc60000000000 */
[----:B------:R-:W-:Y:S05]  /*1200*/  BRA.DIV UR4, `(.L_x_6640) ;  /* 0x0000001a04987947 */ /* 0x000fea000b800000 */
[----:B----4-:R0:W4:Y:S04]  /*1210*/  SHFL.DOWN PT, R6, R37, 0x2, 0x1f ;  /* 0x08401f0025067f89 */ /* 0x01012800000e0000 */
[----:B--2---:R0:W2:Y:S04]  /*1220*/  SHFL.DOWN PT, R4, R38, 0x2, 0x1f ;  /* 0x08401f0026047f89 */ /* 0x0040a800000e0000 */
[----:B------:R0:W0:Y:S02]  /*1230*/  SHFL.DOWN PT, R14, R39, 0x2, 0x1f ;  /* 0x08401f00270e7f89 */ /* 0x00002400000e0000 */
.L_x_6690:
        /* <DEDUP_REMOVED lines=17> */
.L_x_6642:
[----:B------:R-:W-:Y:S05]  /*1350*/  BSYNC.RECONVERGENT B1 ;  /* 0x0000000000017941 */ /* 0x000fea0003800200 */
.L_x_6641:
[----:B------:R-:W-:-:S03]  /*1360*/  UMOV UR4, 0xffffffff ;  /* 0xffffffff00047882 */ /* 0x000fc60000000000 */
[----:B------:R-:W-:Y:S05]  /*1370*/  BRA.DIV UR4, `(.L_x_6643) ;  /* 0x0000001a04987947 */ /* 0x000fea000b800000 */
[----:B----4-:R0:W4:Y:S04]  /*1380*/  SHFL.DOWN PT, R6, R37, 0x1, 0x1f ;  /* 0x08201f0025067f89 */ /* 0x01012800000e0000 */
[----:B--2---:R0:W2:Y:S04]  /*1390*/  SHFL.DOWN PT, R4, R38, 0x1, 0x1f ;  /* 0x08201f0026047f89 */ /* 0x0040a800000e0000 */
[----:B------:R0:W0:Y:S02]  /*13a0*/  SHFL.DOWN PT, R14, R39, 0x1, 0x1f ;  /* 0x08201f00270e7f89 */ /* 0x00002400000e0000 */
.L_x_6695:
        /* <DEDUP_REMOVED lines=17> */
.L_x_6645:
[----:B------:R-:W-:Y:S05]  /*14c0*/  BSYNC.RECONVERGENT B1 ;  /* 0x0000000000017941 */ /* 0x000fea0003800200 */
.L_x_6644:
[----:B------:R-:W-:-:S03]  /*14d0*/  UMOV UR4, 0xffffffff ;  /* 0xffffffff00047882 */ /* 0x000fc60000000000 */
[----:B------:R-:W-:Y:S05]  /*14e0*/  BRA.DIV UR4, `(.L_x_6646) ;  /* 0x0000001a04987947 */ /* 0x000fea000b800000 */
[----:B-1-3--:R-:W0:Y:S04]  /*14f0*/  SHFL.IDX PT, R37, R37, RZ, 0x1f ;  /* 0x00001fff25257589 */ /* 0x00ae2800000e0000 */
[----:B------:R-:W1:Y:S04]  /*1500*/  SHFL.IDX PT, R38, R38, RZ, 0x1f ;  /* 0x00001fff26267589 */ /* 0x000e6800000e0000 */
[----:B------:R3:W0:Y:S02]  /*1510*/  SHFL.IDX PT, R14, R39, RZ, 0x1f ;  /* 0x00001fff270e7589 */ /* 0x00062400000e0000 */
.L_x_6700:
[----:B0-----:R-:W-:Y:S01]  /*1520*/  FSETP.GEU.AND P0, PT, |R14|, 1.175494350822287508e-38, PT ;  /* 0x008000000e00780b */ /* 0x001fe20003f0e200 */
[----:B------:R-:W0:-:S12]  /*1530*/  LDCU.64 UR8, c[0x0][0x3c8] ;  /* 0x00007900ff0877ac */ /* 0x000e180008000a00 */
[----:B------:R-:W-:Y:S01]  /*1540*/  @!P0 FMUL R14, R14, 16777216 ;  /* 0x4b8000000e0e8820 */ /* 0x000fe20000400000 */
[----:B-1----:R-:W-:-:S03]  /*1550*/  @!P0 FMUL R38, R38, 16777216 ;  /* 0x4b80000026268820 */ /* 0x002fc60000400000 */
[----:B------:R-:W1:Y:S02]  /*1560*/  MUFU.RCP R5, R14 ;  /* 0x0000000e00057308 */ /* 0x000e640000001000 */
[----:B-1----:R-:W-:-:S06]  /*1570*/  FMUL R5, R5, R38 ;  /* 0x0000002605057220 */ /* 0x002fcc0000400000 */
[----:B0-----:R-:W0:Y:S01]  /*1580*/  F2F.F32.F64 R38, UR8 ;  /* 0x0000000800267d10 */ /* 0x001e220008301000 */
[----:B------:R-:W-:-:S05]  /*1590*/  FMNMX R5, RZ, R5, !PT ;  /* 0x00000005ff057209 */ /* 0x000fca0007800000 */
[----:B0-----:R-:W-:-:S05]  /*15a0*/  FADD R5, R38, R5 ;  /* 0x0000000526057221 */ /* 0x001fca0000000000 */
        /* <DEDUP_REMOVED lines=20> */
.L_x_6647:
[----:B------:R0:W1:Y:S02]  /*16f0*/  MUFU.RSQ R12, R5 ;  /* 0x00000005000c7308 */ /* 0x0000640000001400 */
.L_x_6648:
[----:B------:R-:W2:Y:S01]  /*1700*/  S2R R8, SR_TID.X ;  /* 0x0000000000087919 */ /* 0x000ea20000002100 */
[----:B0-----:R-:W0:Y:S01]  /*1710*/  LDC.64 R4, c[0x0][0x3d0] ;  /* 0x0000f400ff047b82 */ /* 0x001e220000000a00 */
[----:B------:R-:W-:Y:S01]  /*1720*/  ISETP.GE.AND P0, PT, R29, UR46, PT ;  /* 0x0000002e1d007c0c */ /* 0x000fe2000bf06270 */
[----:B------:R-:W-:Y:S06]  /*1730*/  BSSY.RECONVERGENT B1, `(.L_x_6649) ;  /* 0x000003a000017945 */ /* 0x000fec0003800200 */
[----:B----4-:R-:W4:Y:S01]  /*1740*/  LDC.64 R6, c[0x0][0x3d8] ;  /* 0x0000f600ff067b82 */ /* 0x010f220000000a00 */
[----:B--2---:R-:W-:-:S13]  /*1750*/  ISETP.NE.AND P1, PT, R8, RZ, PT ;  /* 0x000000ff0800720c */ /* 0x004fda0003f25270 */
[----:B------:R-:W-:Y:S01]  /*1760*/  @!P1 R2UR UR4, R2 ;  /* 0x00000000020492ca */ /* 0x000fe200000e0000 */
[----:B0-----:R-:W-:Y:S01]  /*1770*/  @!P1 IMAD.WIDE R4, R0, 0x4, R4 ;  /* 0x0000000400049825 */ /* 0x001fe200078e0204 */
[C---:B------:R-:W-:Y:S02]  /*1780*/  @!P1 R2UR UR5, R3.reuse ;  /* 0x00000000030592ca */ /* 0x040fe400000e0000 */
[----:B------:R-:W-:Y:S01]  /*1790*/  @!P1 R2UR UR6, R2 ;  /* 0x00000000020692ca */ /* 0x000fe200000e0000 */
[----:B----4-:R-:W-:Y:S01]  /*17a0*/  @!P1 IMAD.WIDE R6, R0, 0x4, R6 ;  /* 0x0000000400069825 */ /* 0x010fe200078e0206 */
[----:B------:R-:W-:-:S09]  /*17b0*/  @!P1 R2UR UR7, R3 ;  /* 0x00000000030792ca */ /* 0x000fd200000e0000 */
[----:B------:R0:W-:Y:S04]  /*17c0*/  @!P1 STG.E desc[UR4][R4.64], R37 ;  /* 0x0000002504009986 */ /* 0x0001e8000c101904 */
[----:B-1----:R0:W-:Y:S01]  /*17d0*/  @!P1 STG.E desc[UR6][R6.64], R12 ;  /* 0x0000000c06009986 */ /* 0x0021e2000c101906 */
[----:B------:R-:W-:Y:S05]  /*17e0*/  @P0 BRA `(.L_x_6650) ;  /* 0x0000000000b80947 */ /* 0x000fea0003800000 */
[C---:B------:R-:W-:Y:S02]  /*17f0*/  R2UR UR4, R2.reuse ;  /* 0x00000000020472ca */ /* 0x040fe400000e0000 */
[C---:B------:R-:W-:Y:S02]  /*1800*/  R2UR UR5, R3.reuse ;  /* 0x00000000030572ca */ /* 0x040fe400000e0000 */
[----:B------:R-:W-:Y:S02]  /*1810*/  R2UR UR6, R2 ;  /* 0x00000000020672ca */ /* 0x000fe400000e0000 */
[----:B------:R-:W-:-:S09]  /*1820*/  R2UR UR7, R3 ;  /* 0x00000000030772ca */ /* 0x000fd200000e0000 */
[----:B0-----:R-:W2:Y:S04]  /*1830*/  LDG.E.128 R4, desc[UR4][R42.64] ;  /* 0x000000042a047981 */ /* 0x001ea8000c1e1d00 */
[----:B------:R-:W2:Y:S01]  /*1840*/  LDG.E.128 R8, desc[UR6][R40.64] ;  /* 0x0000000628087981 */ /* 0x000ea2000c1e1d00 */
[C---:B------:R-:W-:Y:S01]  /*1850*/  FADD R13, -R37.reuse, R18 ;  /* 0x00000012250d7221 */ /* 0x040fe20000000100 */
[C---:B------:R-:W-:Y:S01]  /*1860*/  FADD R23, -R37.reuse, R23 ;  /* 0x0000001725177221 */ /* 0x040fe20000000100 */
[C---:B------:R-:W-:Y:S01]  /*1870*/  FADD R15, -R37.reuse, R28 ;  /* 0x0000001c250f7221 */ /* 0x040fe20000000100 */
[C---:B---3--:R-:W-:Y:S01]  /*1880*/  FADD R39, -R37.reuse, R30 ;  /* 0x0000001e25277221 */ /* 0x048fe20000000100 */
[C---:B------:R-:W-:Y:S01]  /*1890*/  FADD R31, -R37.reuse, R31 ;  /* 0x0000001f251f7221 */ /* 0x040fe20000000100 */
[C---:B------:R-:W-:Y:S01]  /*18a0*/  FADD R34, -R37.reuse, R34 ;  /* 0x0000002225227221 */ /* 0x040fe20000000100 */
[C---:B------:R-:W-:Y:S01]  /*18b0*/  FADD R33, -R37.reuse, R33 ;  /* 0x0000002125217221 */ /* 0x040fe20000000100 */
[----:B------:R-:W-:Y:S01]  /*18c0*/  FADD R37, -R37, R32 ;  /* 0x0000002025257221 */ /* 0x000fe20000000100 */
[----:B------:R-:W-:Y:S01]  /*18d0*/  FMUL R14, R13, R12 ;  /* 0x0000000c0d0e7220 */ /* 0x000fe20000400000 */
[----:B------:R-:W-:-:S02]  /*18e0*/  HFMA2 R13, -RZ, RZ, 0, 0 ;  /* 0x00000000ff0d7431 */ /* 0x000fc400000001ff */
[-C--:B------:R-:W-:Y:S01]  /*18f0*/  FMUL R23, R23, R12.reuse ;  /* 0x0000000c17177220 */ /* 0x080fe20000400000 */
[-C--:B------:R-:W-:Y:S01]  /*1900*/  FMUL R28, R37, R12.reuse ;  /* 0x0000000c251c7220 */ /* 0x080fe20000400000 */
[----:B------:R-:W-:Y:S01]  /*1910*/  SHF.R.S32.HI R37, RZ, 0x1f, R0 ;  /* 0x0000001fff257819 */ /* 0x000fe20000011400 */
[-C--:B------:R-:W-:Y:S01]  /*1920*/  FMUL R15, R15, R12.reuse ;  /* 0x0000000c0f0f7220 */ /* 0x080fe20000400000 */
[-C--:B------:R-:W-:Y:S01]  /*1930*/  FMUL R18, R39, R12.reuse ;  /* 0x0000000c27127220 */ /* 0x080fe20000400000 */
[-C--:B------:R-:W-:Y:S01]  /*1940*/  FMUL R31, R31, R12.reuse ;  /* 0x0000000c1f1f7220 */ /* 0x080fe20000400000 */
[-C--:B------:R-:W-:Y:S01]  /*1950*/  FMUL R34, R34, R12.reuse ;  /* 0x0000000c22227220 */ /* 0x080fe20000400000 */
[----:B------:R-:W-:Y:S01]  /*1960*/  FMUL R33, R33, R12 ;  /* 0x0000000c21217220 */ /* 0x000fe20000400000 */
[----:B------:R-:W-:Y:S01]  /*1970*/  MOV R12, R29 ;  /* 0x0000001d000c7202 */ /* 0x000fe20000000f00 */
[----:B------:R-:W-:Y:S01]  /*1980*/  IMAD R37, R37, UR42, RZ ;  /* 0x0000002a25257c24 */ /* 0x000fe2000f8e02ff */
[----:B------:R-:W-:-:S02]  /*1990*/  F2FP.F16.F32.PACK_AB R14, R23, R14 ;  /* 0x0000000e170e723e */ /* 0x000fc400000000ff */
[----:B------:R-:W-:Y:S01]  /*19a0*/  F2FP.F16.F32.PACK_AB R31, R34, R31 ;  /* 0x0000001f221f723e */ /* 0x000fe200000000ff */
[----:B------:R-:W-:Y:S01]  /*19b0*/  IMAD.WIDE.U32 R12, R0, UR42, R12 ;  /* 0x0000002a000c7c25 */ /* 0x000fe2000f8e000c */
[----:B------:R-:W-:Y:S02]  /*19c0*/  F2FP.F16.F32.PACK_AB R15, R18, R15 ;  /* 0x0000000f120f723e */ /* 0x000fe400000000ff */
[----:B------:R-:W-:Y:S01]  /*19d0*/  F2FP.F16.F32.PACK_AB R28, R28, R33 ;  /* 0x000000211c1c723e */ /* 0x000fe200000000ff */
[----:B------:R-:W-:-:S05]  /*19e0*/  IMAD R37, R0, UR43, R37 ;  /* 0x0000002b00257c24 */ /* 0x000fca000f8e0225 */
[----:B------:R-:W-:-:S04]  /*19f0*/  IADD3 R13, PT, PT, R13, R37, RZ ;  /* 0x000000250d0d7210 */ /* 0x000fc80007ffe0ff */
[----:B------:R-:W-:-:S04]  /*1a00*/  SHF.R.S32.HI R37, RZ, 0x1f, R13 ;  /* 0x0000001fff257819 */ /* 0x000fc8000001140d */
        /* <DEDUP_REMOVED lines=8> */
[----:B------:R-:W-:Y:S02]  /*1a90*/  HFMA2 R5, R15, R5, R9 ;  /* 0x000000050f057231 */ /* 0x000fe40000000009 */
[----:B------:R-:W-:Y:S02]  /*1aa0*/  HFMA2 R6, R31, R6, R10 ;  /* 0x000000061f067231 */ /* 0x000fe4000000000a */
[----:B------:R-:W-:-:S05]  /*1ab0*/  HFMA2 R7, R28, R7, R11 ;  /* 0x000000071c077231 */ /* 0x000fca000000000b */
[----:B------:R1:W-:Y:S02]  /*1ac0*/  STG.E.128 desc[UR4][R12.64], R4 ;  /* 0x000000040c007986 */ /* 0x0003e4000c101d04 */
.L_x_6650:
[----:B------:R-:W-:Y:S05]  /*1ad0*/  BSYNC.RECONVERGENT B1 ;  /* 0x0000000000017941 */ /* 0x000fea0003800200 */
.L_x_6649:
[----:B------:R-:W-:-:S03]  /*1ae0*/  UMOV UR4, 0xffffffff ;  /* 0xffffffff00047882 */ /* 0x000fc60000000000 */
[----:B------:R-:W-:Y:S05]  /*1af0*/  BRA.DIV UR4, `(.L_x_6651) ;  /* 0x0000001604707947 */ /* 0x000fea000b800000 */
[----:B01----:R0:W1:Y:S04]  /*1b00*/  SHFL.DOWN PT, R5, R26, 0x10, 0x1f ;  /* 0x0a001f001a057f89 */ /* 0x00306800000e0000 */
[----:B------:R0:W2:Y:S04]  /*1b10*/  SHFL.DOWN PT, R4, R27, 0x10, 0x1f ;  /* 0x0a001f001b047f89 */ /* 0x0000a800000e0000 */
[----:B------:R0:W4:Y:S02]  /*1b20*/  SHFL.DOWN PT, R14, R36, 0x10, 0x1f ;  /* 0x0a001f00240e7f89 */ /* 0x00012400000e0000 */
.L_x_6705:
[----:B----4-:R-:W-:Y:S01]  /*1b30*/  FSETP.NEU.AND P2, PT, R14, RZ, PT ;  /* 0x000000ff0e00720b */ /* 0x010fe20003f4d000 */
        /* <DEDUP_REMOVED lines=13> */
[C---:B--2---:R-:W-:Y:S01]  /*1c10*/  FFMA R4, R5.reuse, R8, R4 ;  /* 0x0000000805047223 */ /* 0x044fe20000000004 */
[----:B------:R-:W-:-:S03]  /*1c20*/  FFMA R26, R5, R9, R26 ;  /* 0x00000009051a7223 */ /* 0x000fc6000000001a */
[----:B------:R-:W-:-:S07]  /*1c30*/  FADD R27, R27, R4 ;  /* 0x000000041b1b7221 */ /* 0x000fce0000000000 */
.L_x_6653:
[----:B------:R-:W-:Y:S05]  /*1c40*/  BSYNC.RECONVERGENT B1 ;  /* 0x0000000000017941 */ /* 0x000fea0003800200 */
.L_x_6652:
[----:B------:R-:W-:-:S03]  /*1c50*/  UMOV UR4, 0xffffffff ;  /* 0xffffffff00047882 */ /* 0x000fc60000000000 */
[----:B------:R-:W-:Y:S05]  /*1c60*/  BRA.DIV UR4, `(.L_x_6654) ;  /* 0x0000001604707947 */ /* 0x000fea000b800000 */
[----:B-1----:R1:W4:Y:S04]  /*1c70*/  SHFL.DOWN PT, R5, R26, 0x8, 0x1f ;  /* 0x09001f001a057f89 */ /* 0x00232800000e0000 */
[----:B--2---:R1:W2:Y:S04]  /*1c80*/  SHFL.DOWN PT, R4, R27, 0x8, 0x1f ;  /* 0x09001f001b047f89 */ /* 0x0042a800000e0000 */
[----:B------:R1:W0:Y:S02]  /*1c90*/  SHFL.DOWN PT, R14, R36, 0x8, 0x1f ;  /* 0x09001f00240e7f89 */ /* 0x00022400000e0000 */
.L_x_6710:
        /* <DEDUP_REMOVED lines=10> */
[----:B-1----:R-:W-:-:S04]  /*1d40*/  MOV R36, R6 ;  /* 0x0000000600247202 */ /* 0x002fc80000000f00 */
[----:B------:R-:W0:Y:S03]  /*1d50*/  MUFU.RCP R7, R7 ;  /* 0x0000000700077308 */ /* 0x000e260000001000 */
[----:B------:R-:W-:-:S04]  /*1d60*/  @!P2 FMUL R14, R14, 16777216 ;  /* 0x4b8000000e0ea820 */ /* 0x000fc80000400000 */
[----:B0-----:R-:W-:-:S04]  /*1d70*/  FMUL R5, R7, R14 ;  /* 0x0000000e07057220 */ /* 0x001fc80000400000 */
[C---:B--2---:R-:W-:Y:S01]  /*1d80*/  FFMA R4, R5.reuse, R8, R4 ;  /* 0x0000000805047223 */ /* 0x044fe20000000004 */
[----:B------:R-:W-:-:S03]  /*1d90*/  FFMA R26, R5, R9, R26 ;  /* 0x00000009051a7223 */ /* 0x000fc6000000001a */
[----:B------:R-:W-:-:S07]  /*1da0*/  FADD R27, R27, R4 ;  /* 0x000000041b1b7221 */ /* 0x000fce0000000000 */
.L_x_6656:
[----:B------:R-:W-:Y:S05]  /*1db0*/  BSYNC.RECONVERGENT B1 ;  /* 0x0000000000017941 */ /* 0x000fea0003800200 */
.L_x_6655:
[----:B------:R-:W-:-:S03]  /*1dc0*/  UMOV UR4, 0xffffffff ;  /* 0xffffffff00047882 */ /* 0x000fc60000000000 */
[----:B------:R-:W-:Y:S05]  /*1dd0*/  BRA.DIV UR4, `(.L_x_6657) ;  /* 0x0000001604707947 */ /* 0x000fea000b800000 */
[----:B----4-:R0:W4:Y:S04]  /*1de0*/  SHFL.DOWN PT, R5, R26, 0x4, 0x1f ;  /* 0x08801f001a057f89 */ /* 0x01012800000e0000 */
[----:B--2---:R0:W2:Y:S04]  /*1df0*/  SHFL.DOWN PT, R4, R27, 0x4, 0x1f ;  /* 0x08801f001b047f89 */ /* 0x0040a800000e0000 */
[----:B------:R0:W0:Y:S02]  /*1e00*/  SHFL.DOWN PT, R14, R36, 0x4, 0x1f ;  /* 0x08801f00240e7f89 */ /* 0x00002400000e0000 */
.L_x_6715:
        /* <DEDUP_REMOVED lines=17> */
.L_x_6659:
[----:B------:R-:W-:Y:S05]  /*1f20*/  BSYNC.RECONVERGENT B1 ;  /* 0x0000000000017941 */ /* 0x000fea0003800200 */
.L_x_6658:
[----:B------:R-:W-:-:S03]  /*1f30*/  UMOV UR4, 0xffffffff ;  /* 0xffffffff00047882 */ /* 0x000fc60000000000 */
[----:B------:R-:W-:Y:S05]  /*1f40*/  BRA.DIV UR4, `(.L_x_6660) ;  /* 0x0000001604707947 */ /* 0x000fea000b800000 */
[----:B----4-:R0:W4:Y:S04]  /*1f50*/  SHFL.DOWN PT, R5, R26, 0x2, 0x1f ;  /* 0x08401f001a057f89 */ /* 0x01012800000e0000 */
[----:B--2---:R0:W2:Y:S04]  /*1f60*/  SHFL.DOWN PT, R4, R27, 0x2, 0x1f ;  /* 0x08401f001b047f89 */ /* 0x0040a800000e0000 */
[----:B------:R0:W0:Y:S02]  /*1f70*/  SHFL.DOWN PT, R14, R36, 0x2, 0x1f ;  /* 0x08401f00240e7f89 */ /* 0x00002400000e0000 */
.L_x_6720:
        /* <DEDUP_REMOVED lines=17> */
.L_x_6662:
[----:B------:R-:W-:Y:S05]  /*2090*/  BSYNC.RECONVERGENT B1 ;  /* 0x0000000000017941 */ /* 0x000fea0003800200 */
.L_x_6661:
[----:B------:R-:W-:-:S03]  /*20a0*/  UMOV UR4, 0xffffffff ;  /* 0xffffffff00047882 */ /* 0x000fc60000000000 */
[----:B------:R-:W-:Y:S05]  /*20b0*/  BRA.DIV UR4, `(.L_x_6663) ;  /* 0x0000001604707947 */ /* 0x000fea000b800000 */
[----:B----4-:R0:W4:Y:S04]  /*20c0*/  SHFL.DOWN PT, R5, R26, 0x1, 0x1f ;  /* 0x08201f001a057f89 */ /* 0x01012800000e0000 */
[----:B--2---:R0:W2:Y:S04]  /*20d0*/  SHFL.DOWN PT, R4, R27, 0x1, 0x1f ;  /* 0x08201f001b047f89 */ /* 0x0040a800000e0000 */
[----:B------:R0:W0:Y:S02]  /*20e0*/  SHFL.DOWN PT, R14, R36, 0x1, 0x1f ;  /* 0x08201f00240e7f89 */ /* 0x00002400000e0000 */
.L_x_6725:
        /* <DEDUP_REMOVED lines=17> */
.L_x_6665:
[----:B------:R-:W-:Y:S05]  /*2200*/  BSYNC.RECONVERGENT B1 ;  /* 0x0000000000017941 */ /* 0x000fea0003800200 */
.L_x_6664:
[----:B------:R-:W-:-:S03]  /*2210*/  UMOV UR4, 0xffffffff ;  /* 0xffffffff00047882 */ /* 0x000fc60000000000 */
[----:B------:R-:W-:Y:S05]  /*2220*/  BRA.DIV UR4, `(.L_x_6666) ;  /* 0x0000001604707947 */ /* 0x000fea000b800000 */
[----:B-1----:R-:W0:Y:S04]  /*2230*/  SHFL.IDX PT, R26, R26, RZ, 0x1f ;  /* 0x00001fff1a1a7589 */ /* 0x002e2800000e0000 */
[----:B------:R-:W1:Y:S04]  /*2240*/  SHFL.IDX PT, R27, R27, RZ, 0x1f ;  /* 0x00001fff1b1b7589 */ /* 0x000e6800000e0000 */
[----:B------:R0:W0:Y:S02]  /*2250*/  SHFL.IDX PT, R14, R36, RZ, 0x1f ;  /* 0x00001fff240e7589 */ /* 0x00002400000e0000 */
.L_x_6730:
[----:B0-----:R-:W-:Y:S01]  /*2260*/  FSETP.GEU.AND P2, PT, |R14|, 1.175494350822287508e-38, PT ;  /* 0x008000000e00780b */ /* 0x001fe20003f4e200 */
[----:B--2-4-:R-:W0:Y:S01]  /*2270*/  LDC.64 R4, c[0x0][0x3d0] ;  /* 0x0000f400ff047b82 */ /* 0x014e220000000a00 */
        /* <DEDUP_REMOVED lines=22> */
[----:B------:R-:W2:Y:S01]  /*23e0*/  MUFU.RSQ R9, R8 ;  /* 0x0000000800097308 */ /* 0x000ea20000001400 */
[----:B-1----:R-:W-:-:S04]  /*23f0*/  IADD3 R15, PT, PT, -R27, R8, RZ ;  /* 0x000000081b0f7210 */ /* 0x002fc80007ffe1ff */
[----:B------:R-:W-:Y:S01]  /*2400*/  @!P3 IADD3 R15, PT, PT, R15, 0xc000000, RZ ;  /* 0x0c0000000f0fb810 */ /* 0x000fe20007ffe0ff */
[----:B--2---:R-:W-:-:S04]  /*2410*/  FMUL R10, R9, R9 ;  /* 0x00000009090a7220 */ /* 0x004fc80000400000 */
[----:B------:R-:W-:Y:S01]  /*2420*/  FFMA R11, R9, R9, -R10 ;  /* 0x00000009090b7223 */ /* 0x000fe2000000080a */
[----:B------:R-:W-:-:S04]  /*2430*/  FFMA R10, -R8, R10, 1 ;  /* 0x3f800000080a7423 */ /* 0x000fc8000000010a */
[----:B------:R-:W-:-:S04]  /*2440*/  FFMA R10, -R8, R11, R10 ;  /* 0x0000000b080a7223 */ /* 0x000fc8000000010a */
[----:B------:R-:W-:Y:S01]  /*2450*/  FFMA R12, R10, R13, 0.5 ;  /* 0x3f0000000a0c7423 */ /* 0x000fe2000000000d */
[----:B------:R-:W-:-:S04]  /*2460*/  FMUL R10, R9, R10 ;  /* 0x0000000a090a7220 */ /* 0x000fc80000400000 */
[----:B------:R-:W-:-:S05]  /*2470*/  FFMA R10, R12, R10, R9 ;  /* 0x0000000a0c0a7223 */ /* 0x000fca0000000009 */
[----:B------:R-:W-:-:S07]  /*2480*/  LEA.HI.SX32 R15, R15, R10, 0x1f ;  /* 0x0000000a0f0f7211 */ /* 0x000fce00078ffaff */
.L_x_6667:
        /* <DEDUP_REMOVED lines=8> */
[----:B--2---:R-:W2:Y:S04]  /*2510*/  LDG.E.128 R4, desc[UR4][R42.64] ;  /* 0x000000042a047981 */ /* 0x004ea8000c1e1d00 */
[----:B------:R-:W2:Y:S01]  /*2520*/  LDG.E.128 R8, desc[UR6][R40.64] ;  /* 0x0000000628087981 */ /* 0x000ea2000c1e1d00 */
[----:B------:R-:W-:Y:S02]  /*2530*/  VIADD R23, R0, 0x1 ;  /* 0x0000000100177836 */ /* 0x000fe40000000000 */
[----:B------:R-:W-:Y:S01]  /*2540*/  HFMA2 R13, -RZ, RZ, 0, 0 ;  /* 0x00000000ff0d7431 */ /* 0x000fe200000001ff */
[----:B------:R-:W-:Y:S01]  /*2550*/  MOV R12, R29 ;  /* 0x0000001d000c7202 */ /* 0x000fe20000000f00 */
[C---:B------:R-:W-:Y:S01]  /*2560*/  FADD R18, -R26.reuse, R17 ;  /* 0x000000111a127221 */ /* 0x040fe20000000100 */
[C---:B------:R-:W-:Y:S01]  /*2570*/  FADD R22, -R26.reuse, R22 ;  /* 0x000000161a167221 */ /* 0x040fe20000000100 */
[----:B------:R-:W-:Y:S01]  /*2580*/  SHF.R.S32.HI R14, RZ, 0x1f, R23 ;  /* 0x0000001fff0e7819 */ /* 0x000fe20000011417 */
[C---:B------:R-:W-:Y:S01]  /*2590*/  FADD R24, -R26.reuse, R24 ;  /* 0x000000181a187221 */ /* 0x040fe20000000100 */
[C---:B------:R-:W-:Y:S01]  /*25a0*/  FADD R28, -R26.reuse, R21 ;  /* 0x000000151a1c7221 */ /* 0x040fe20000000100 */
[C---:B------:R-:W-:Y:S01]  /*25b0*/  FADD R16, -R26.reuse, R16 ;  /* 0x000000101a107221 */ /* 0x040fe20000000100 */
[----:B------:R-:W-:Y:S01]  /*25c0*/  FADD R20, -R26, R20 ;  /* 0x000000141a147221 */ /* 0x000fe20000000100 */
[----:B------:R-:W-:-:S02]  /*25d0*/  IMAD R14, R14, UR42, RZ ;  /* 0x0000002a0e0e7c24 */ /* 0x000fc4000f8e02ff */
[----:B------:R-:W-:Y:S01]  /*25e0*/  FMUL R22, R22, R15 ;  /* 0x0000000f16167220 */ /* 0x000fe20000400000 */
[----:B------:R-:W-:-:S04]  /*25f0*/  IMAD.WIDE.U32 R12, R23, UR42, R12 ;  /* 0x0000002a170c7c25 */ /* 0x000fc8000f8e000c */
[-C--:B------:R-:W-:Y:S01]  /*2600*/  FMUL R18, R18, R15.reuse ;  /* 0x0000000f12127220 */ /* 0x080fe20000400000 */
[-C--:B------:R-:W-:Y:S01]  /*2610*/  FMUL R16, R16, R15.reuse ;  /* 0x0000000f10107220 */ /* 0x080fe20000400000 */
[-C--:B------:R-:W-:Y:S01]  /*2620*/  FMUL R20, R20, R15.reuse ;  /* 0x0000000f14147220 */ /* 0x080fe20000400000 */
[----:B------:R-:W-:Y:S02]  /*2630*/  IMAD R23, R23, UR43, R14 ;  /* 0x0000002b17177c24 */ /* 0x000fe4000f8e020e */
[C---:B------:R-:W-:Y:S01]  /*2640*/  FADD R14, -R26.reuse, R25 ;  /* 0x000000191a0e7221 */ /* 0x040fe20000000100 */
[----:B------:R-:W-:Y:S01]  /*2650*/  FADD R26, -R26, R19 ;  /* 0x000000131a1a7221 */ /* 0x000fe20000000100 */
[----:B------:R-:W-:Y:S01]  /*2660*/  FMUL R19, R24, R15 ;  /* 0x0000000f18137220 */ /* 0x000fe20000400000 */
[----:B------:R-:W-:Y:S01]  /*2670*/  IADD3 R13, PT, PT, R13, R23, RZ ;  /* 0x000000170d0d7210 */ /* 0x000fe20007ffe0ff */
[-C--:B------:R-:W-:Y:S01]  /*2680*/  FMUL R23, R28, R15.reuse ;  /* 0x0000000f1c177220 */ /* 0x080fe20000400000 */
[-C--:B------:R-:W-:Y:S01]  /*2690*/  FMUL R21, R14, R15.reuse ;  /* 0x0000000f0e157220 */ /* 0x080fe20000400000 */
[----:B------:R-:W-:Y:S01]  /*26a0*/  FMUL R25, R26, R15 ;  /* 0x0000000f1a197220 */ /* 0x000fe20000400000 */
[----:B------:R-:W-:-:S02]  /*26b0*/  SHF.R.S32.HI R17, RZ, 0x1f, R13 ;  /* 0x0000001fff117819 */ /* 0x000fc4000001140d */
[----:B------:R-:W-:Y:S02]  /*26c0*/  F2FP.F16.F32.PACK_AB R15, R23, R18 ;  /* 0x00000012170f723e */ /* 0x000fe400000000ff */
[----:B------:R-:W-:-:S04]  /*26d0*/  LEA.HI R17, P1, R17, R12, RZ, 0x3 ;  /* 0x0000000c11117211 */ /* 0x000fc800078318ff */
[----:B------:R-:W-:Y:S02]  /*26e0*/  SHF.L.U32 R12, R17, 0x1, RZ ;  /* 0x00000001110c7819 */ /* 0x000fe400000006ff */
[----:B------:R-:W-:Y:S02]  /*26f0*/  IADD3.X R14, PT, PT, RZ, R13, RZ, P1, !PT ;  /* 0x0000000dff0e7210 */ /* 0x000fe40000ffe4ff */
[----:B------:R-:W-:Y:S02]  /*2700*/  F2FP.F16.F32.PACK_AB R13, R19, R22 ;  /* 0x00000016130d723e */ /* 0x000fe400000000ff */
[----:B------:R-:W-:Y:S02]  /*2710*/  LOP3.LUT R12, R12, 0xfffffff0, RZ, 0xc0, !PT ;  /* 0xfffffff00c0c7812 */ /* 0x000fe400078ec0ff */
[----:B------:R-:W-:Y:S02]  /*2720*/  SHF.L.U64.HI R17, R17, 0x1, R14 ;  /* 0x0000000111117819 */ /* 0x000fe4000001020e */
[----:B------:R-:W-:-:S02]  /*2730*/  F2FP.F16.F32.PACK_AB R14, R16, R21 ;  /* 0x00000015100e723e */ /* 0x000fc400000000ff */
[----:B------:R-:W-:Y:S02]  /*2740*/  F2FP.F16.F32.PACK_AB R16, R25, R20 ;  /* 0x000000141910723e */ /* 0x000fe400000000ff */
[----:B------:R-:W-:Y:S01]  /*2750*/  IADD3 R12, P1, PT, R12, UR40, RZ ;  /* 0x000000280c0c7c10 */ /* 0x000fe2000ff3e0ff */
[----:B--2---:R-:W-:Y:S02]  /*2760*/  HFMA2 R4, R13, R4, R8 ;  /* 0x000000040d047231 */ /* 0x004fe40000000008 */
[----:B------:R-:W-:Y:S02]  /*2770*/  HFMA2 R5, R14, R5, R9 ;  /* 0x000000050e057231 */ /* 0x000fe40000000009 */
[----:B------:R-:W-:Y:S01]  /*2780*/  HFMA2 R6, R15, R6, R10 ;  /* 0x000000060f067231 */ /* 0x000fe2000000000a */
[----:B------:R-:W-:Y:S01]  /*2790*/  IADD3.X R13, PT, PT, R17, UR41, RZ, P1, !PT ;  /* 0x00000029110d7c10 */ /* 0x000fe20008ffe4ff */
[----:B------:R-:W-:-:S05]  /*27a0*/  HFMA2 R7, R16, R7, R11 ;  /* 0x0000000710077231 */ /* 0x000fca000000000b */
[----:B------:R1:W-:Y:S02]  /*27b0*/  STG.E.128 desc[UR4][R12.64], R4 ;  /* 0x000000040c007986 */ /* 0x0003e4000c101d04 */
.L_x_6669:
[----:B------:R-:W-:Y:S05]  /*27c0*/  BSYNC.RECONVERGENT B1 ;  /* 0x0000000000017941 */ /* 0x000fea0003800200 */
.L_x_6668:
[----:B------:R-:W-:-:S04]  /*27d0*/  LEA R0, R35, R0, 0x1 ;  /* 0x0000000023007211 */ /* 0x000fc800078e08ff */
[----:B------:R-:W-:-:S13]  /*27e0*/  ISETP.GE.AND P1, PT, R0, UR47, PT ;  /* 0x0000002f00007c0c */ /* 0x000fda000bf26270 */
[----:B------:R-:W-:Y:S05]  /*27f0*/  @!P1 BRA `(.L_x_6670) ;  /* 0xffffffd800c49947 */ /* 0x000fea000383ffff */
[----:B------:R-:W-:Y:S05]  /*2800*/  BSYNC B0 ;  /* 0x0000000000007941 */ /* 0x000fea0003800000 */
.L_x_6626:
[----:B------:R-:W-:Y:S05]  /*2810*/  EXIT ;  /* 0x000000000000794d */ /* 0x000fea0003800000 */
.L_x_6631:
        /* <DEDUP_REMOVED lines=8> */
.L_x_6672:
[----:B------:R-:W-:Y:S05]  /*28a0*/  BSYNC B1 ;  /* 0x0000000000017941 */ /* 0x000fea0003800000 */
.L_x_6671:
        /* <DEDUP_REMOVED lines=8> */
.L_x_6673:
[----:B------:R-:W-:Y:S02]  /*2930*/  MOV R13, R39 ;  /* 0x00000027000d7202 */ /* 0x000fe40000000f00 */
[----:B------:R-:W-:-:S07]  /*2940*/  MOV R4, R14 ;  /* 0x0000000e00047202 */ /* 0x000fce0000000f00 */
[----:B------:R-:W-:Y:S05]  /*2950*/  WARPSYNC.COLLECTIVE R15, `(.L_x_6674) ;  /* 0x000000000f087348 */ /* 0x000fea0003c00000 */
[----:B------:R0:W1:Y:S02]  /*2960*/  SHFL.DOWN P6, R14, R13, R12, R11 ;  /* 0x0800000c0d0e7389 */ /* 0x00006400000c000b */
[----:B01----:R-:W-:Y:S05]  /*2970*/  ENDCOLLECTIVE ;  /* 0x000000000000791b */ /* 0x003fea0003800000 */
.L_x_6674:
[----:B------:R-:W-:Y:S05]  /*2980*/  BRA `(.L_x_6675) ;  /* 0xffffffe400187947 */ /* 0x000fea000383ffff */
.L_x_6634:
[----:B------:R-:W-:Y:S01]  /*2990*/  HFMA2 R12, -RZ, RZ, 0, 4.76837158203125e-07 ;  /* 0x00000008ff0c7431 */ /* 0x000fe200000001ff */
[----:B------:R-:W-:Y:S01]  /*29a0*/  BSSY B1, `(.L_x_6676) ;  /* 0x0000007000017945 */ /* 0x000fe20003800000 */
[----:B------:R-:W-:Y:S01]  /*29b0*/  IMAD.MOV.U32 R13, RZ, RZ, R37 ;  /* 0x000000ffff0d7224 */ /* 0x000fe200078e0025 */
[----:B------:R-:W-:Y:S02]  /*29c0*/  MOV R11, 0x1f ;  /* 0x0000001f000b7802 */ /* 0x000fe40000000f00 */
[----:B------:R-:W-:-:S07]  /*29d0*/  MOV R15, 0xffffffff ;  /* 0xffffffff000f7802 */ /* 0x000fce0000000f00 */
[----:B012---:R-:W-:Y:S05]  /*29e0*/  WARPSYNC.COLLECTIVE R15, `(.L_x_6677) ;  /* 0x000000000f087348 */ /* 0x007fea0003c00000 */
[----:B------:R3:W4:Y:S02]  /*29f0*/  SHFL.DOWN P6, R14, R13, R12, R11 ;  /* 0x0800000c0d0e7389 */ /* 0x00072400000c000b */
[----:B01234-:R-:W-:Y:S05]  /*2a00*/  ENDCOLLECTIVE ;  /* 0x000000000000791b */ /* 0x01ffea0003800000 */
.L_x_6677:
[----:B------:R-:W-:Y:S05]  /*2a10*/  BSYNC B1 ;  /* 0x0000000000017941 */ /* 0x000fea0003800000 */
.L_x_6676:
        /* <DEDUP_REMOVED lines=8> */
.L_x_6678:
[----:B------:R-:W-:Y:S01]  /*2aa0*/  MOV R13, R39 ;  /* 0x00000027000d7202 */ /* 0x000fe20000000f00 */
[----:B------:R-:W-:-:S07]  /*2ab0*/  IMAD.MOV.U32 R4, RZ, RZ, R14 ;  /* 0x000000ffff047224 */ /* 0x000fce00078e000e */
[----:B------:R-:W-:Y:S05]  /*2ac0*/  WARPSYNC.COLLECTIVE R15, `(.L_x_6679) ;  /* 0x000000000f087348 */ /* 0x000fea0003c00000 */
[----:B------:R0:W1:Y:S02]  /*2ad0*/  SHFL.DOWN P6, R14, R13, R12, R11 ;  /* 0x0800000c0d0e7389 */ /* 0x00006400000c000b */
[----:B01----:R-:W-:Y:S05]  /*2ae0*/  ENDCOLLECTIVE ;  /* 0x000000000000791b */ /* 0x003fea0003800000 */
.L_x_6679:
[----:B------:R-:W-:Y:S05]  /*2af0*/  BRA `(.L_x_6680) ;  /* 0xffffffe400187947 */ /* 0x000fea000383ffff */
.L_x_6637:
        /* <DEDUP_REMOVED lines=8> */
.L_x_6682:
[----:B------:R-:W-:Y:S05]  /*2b80*/  BSYNC B1 ;  /* 0x0000000000017941 */ /* 0x000fea0003800000 */
.L_x_6681:
        /* <DEDUP_REMOVED lines=8> */
.L_x_6683:
[----:B------:R-:W-:Y:S02]  /*2c10*/  MOV R13, R39 ;  /* 0x00000027000d7202 */ /* 0x000fe40000000f00 */
[----:B------:R-:W-:-:S07]  /*2c20*/  MOV R4, R14 ;  /* 0x0000000e00047202 */ /* 0x000fce0000000f00 */
[----:B------:R-:W-:Y:S05]  /*2c30*/  WARPSYNC.COLLECTIVE R15, `(.L_x_6684) ;  /* 0x000000000f087348 */ /* 0x000fea0003c00000 */
[----:B------:R0:W1:Y:S02]  /*2c40*/  SHFL.DOWN P6, R14, R13, R12, R11 ;  /* 0x0800000c0d0e7389 */ /* 0x00006400000c000b */
[----:B01----:R-:W-:Y:S05]  /*2c50*/  ENDCOLLECTIVE ;  /* 0x000000000000791b */ /* 0x003fea0003800000 */
.L_x_6684:
[----:B------:R-:W-:Y:S05]  /*2c60*/  BRA `(.L_x_6685) ;  /* 0xffffffe400187947 */ /* 0x000fea000383ffff */
.L_x_6640:
        /* <DEDUP_REMOVED lines=8> */
.L_x_6687:
[----:B------:R-:W-:Y:S05]  /*2cf0*/  BSYNC B1 ;  /* 0x0000000000017941 */ /* 0x000fea0003800000 */
.L_x_6686:
        /* <DEDUP_REMOVED lines=8> */
.L_x_6688:
[----:B------:R-:W-:Y:S02]  /*2d80*/  MOV R13, R39 ;  /* 0x00000027000d7202 */ /* 0x000fe40000000f00 */
[----:B------:R-:W-:-:S07]  /*2d90*/  MOV R4, R14 ;  /* 0x0000000e00047202 */ /* 0x000fce0000000f00 */
[----:B------:R-:W-:Y:S05]  /*2da0*/  WARPSYNC.COLLECTIVE R15, `(.L_x_6689) ;  /* 0x000000000f087348 */ /* 0x000fea0003c00000 */
[----:B------:R0:W1:Y:S02]  /*2db0*/  SHFL.DOWN P6, R14, R13, R12, R11 ;  /* 0x0800000c0d0e7389 */ /* 0x00006400000c000b */
[----:B01----:R-:W-:Y:S05]  /*2dc0*/  ENDCOLLECTIVE ;  /* 0x000000000000791b */ /* 0x003fea0003800000 */
.L_x_6689:
[----:B------:R-:W-:Y:S05]  /*2dd0*/  BRA `(.L_x_6690) ;  /* 0xffffffe400187947 */ /* 0x000fea000383ffff */
.L_x_6643:
        /* <DEDUP_REMOVED lines=8> */
.L_x_6692:
[----:B------:R-:W-:Y:S05]  /*2e60*/  BSYNC B1 ;  /* 0x0000000000017941 */ /* 0x000fea0003800000 */
.L_x_6691:
        /* <DEDUP_REMOVED lines=8> */
.L_x_6693:
[----:B------:R-:W-:Y:S02]  /*2ef0*/  MOV R13, R39 ;  /* 0x00000027000d7202 */ /* 0x000fe40000000f00 */
[----:B------:R-:W-:-:S07]  /*2f00*/  MOV R4, R14 ;  /* 0x0000000e00047202 */ /* 0x000fce0000000f00 */
[----:B------:R-:W-:Y:S05]  /*2f10*/  WARPSYNC.COLLECTIVE R15, `(.L_x_6694) ;  /* 0x000000000f087348 */ /* 0x000fea0003c00000 */
[----:B------:R0:W1:Y:S02]  /*2f20*/  SHFL.DOWN P6, R14, R13, R12, R11 ;  /* 0x0800000c0d0e7389 */ /* 0x00006400000c000b */
[----:B01----:R-:W-:Y:S05]  /*2f30*/  ENDCOLLECTIVE ;  /* 0x000000000000791b */ /* 0x003fea0003800000 */
.L_x_6694:
[----:B------:R-:W-:Y:S05]  /*2f40*/  BRA `(.L_x_6695) ;  /* 0xffffffe400187947 */ /* 0x000fea000383ffff */
.L_x_6646:
        /* <DEDUP_REMOVED lines=8> */
.L_x_6697:
[----:B------:R-:W-:Y:S05]  /*2fd0*/  BSYNC B1 ;  /* 0x0000000000017941 */ /* 0x000fea0003800000 */
.L_x_6696:
        /* <DEDUP_REMOVED lines=8> */
.L_x_6698:
[----:B------:R-:W-:Y:S01]  /*3060*/  IMAD.MOV.U32 R13, RZ, RZ, R39 ;  /* 0x000000ffff0d7224 */ /* 0x000fe200078e0027 */
[----:B------:R-:W-:-:S07]  /*3070*/  MOV R38, R14 ;  /* 0x0000000e00267202 */ /* 0x000fce0000000f00 */
[----:B------:R-:W-:Y:S05]  /*3080*/  WARPSYNC.COLLECTIVE R15, `(.L_x_6699) ;  /* 0x000000000f087348 */ /* 0x000fea0003c00000 */
[----:B------:R0:W1:Y:S02]  /*3090*/  SHFL.IDX P6, R14, R13, R12, R11 ;  /* 0x0000000c0d0e7389 */ /* 0x00006400000c000b */
[----:B01----:R-:W-:Y:S05]  /*30a0*/  ENDCOLLECTIVE ;  /* 0x000000000000791b */ /* 0x003fea0003800000 */
.L_x_6699:
[----:B------:R-:W-:Y:S05]  /*30b0*/  BRA `(.L_x_6700) ;  /* 0xffffffe400187947 */ /* 0x000fea000383ffff */
.L_x_6651:
[----:B01----:R-:W-:Y:S01]  /*30c0*/  HFMA2 R12, -RZ, RZ, 0, 9.5367431640625e-07 ;  /* 0x00000010ff0c7431 */ /* 0x003fe200000001ff */
[----:B------:R-:W-:Y:S01]  /*30d0*/  BSSY B1, `(.L_x_6701) ;  /* 0x0000007000017945 */ /* 0x000fe20003800000 */
[----:B------:R-:W-:Y:S02]  /*30e0*/  MOV R13, R26 ;  /* 0x0000001a000d7202 */ /* 0x000fe40000000f00 */
[----:B------:R-:W-:Y:S02]  /*30f0*/  MOV R11, 0x1f ;  /* 0x0000001f000b7802 */ /* 0x000fe40000000f00 */
[----:B------:R-:W-:-:S07]  /*3100*/  MOV R15, 0xffffffff ;  /* 0xffffffff000f7802 */ /* 0x000fce0000000f00 */
[----:B---3--:R-:W-:Y:S05]  /*3110*/  WARPSYNC.COLLECTIVE R15, `(.L_x_6702) ;  /* 0x000000000f087348 */ /* 0x008fea0003c00000 */
[----:B------:R0:W1:Y:S02]  /*3120*/  SHFL.DOWN P6, R14, R13, R12, R11 ;  /* 0x0800000c0d0e7389 */ /* 0x00006400000c000b */
[----:B01-3--:R-:W-:Y:S05]  /*3130*/  ENDCOLLECTIVE ;  /* 0x000000000000791b */ /* 0x00bfea0003800000 */
.L_x_6702:
[----:B------:R-:W-:Y:S05]  /*3140*/  BSYNC B1 ;  /* 0x0000000000017941 */ /* 0x000fea0003800000 */
.L_x_6701:
        /* <DEDUP_REMOVED lines=8> */
.L_x_6703:
[----:B------:R-:W-:Y:S02]  /*31d0*/  MOV R13, R36 ;  /* 0x00000024000d7202 */ /* 0x000fe40000000f00 */
[----:B------:R-:W-:-:S07]  /*31e0*/  MOV R4, R14 ;  /* 0x0000000e00047202 */ /* 0x000fce0000000f00 */
[----:B------:R-:W-:Y:S05]  /*31f0*/  WARPSYNC.COLLECTIVE R15, `(.L_x_6704) ;  /* 0x000000000f087348 */ /* 0x000fea0003c00000 */
[----:B------:R0:W1:Y:S02]  /*3200*/  SHFL.DOWN P6, R14, R13, R12, R11 ;  /* 0x0800000c0d0e7389 */ /* 0x00006400000c000b */
[----:B01----:R-:W-:Y:S05]  /*3210*/  ENDCOLLECTIVE ;  /* 0x000000000000791b */ /* 0x003fea0003800000 */
.L_x_6704:
[----:B------:R-:W-:Y:S05]  /*3220*/  BRA `(.L_x_6705) ;  /* 0xffffffe800407947 */ /* 0x000fea000383ffff */
.L_x_6654:
        /* <DEDUP_REMOVED lines=8> */
.L_x_6707:
[----:B------:R-:W-:Y:S05]  /*32b0*/  BSYNC B1 ;  /* 0x0000000000017941 */ /* 0x000fea0003800000 */
.L_x_6706:
        /* <DEDUP_REMOVED lines=8> */
.L_x_6708:
[----:B------:R-:W-:Y:S02]  /*3340*/  MOV R13, R36 ;  /* 0x00000024000d7202 */ /* 0x000fe40000000f00 */
[----:B------:R-:W-:-:S07]  /*3350*/  MOV R4, R14 ;  /* 0x0000000e00047202 */ /* 0x000fce0000000f00 */
[----:B------:R-:W-:Y:S05]  /*3360*/  WARPSYNC.COLLECTIVE R15, `(.L_x_6709) ;  /* 0x000000000f087348 */ /* 0x000fea0003c00000 */
[----:B------:R0:W1:Y:S02]  /*3370*/  SHFL.DOWN P6, R14, R13, R12, R11 ;  /* 0x0800000c0d0e7389 */ /* 0x00006400000c000b */
[----:B01----:R-:W-:Y:S05]  /*3380*/  ENDCOLLECTIVE ;  /* 0x000000000000791b */ /* 0x003fea0003800000 */
.L_x_6709:
[----:B------:R-:W-:Y:S05]  /*3390*/  BRA `(.L_x_6710) ;  /* 0xffffffe800407947 */ /* 0x000fea000383ffff */
.L_x_6657:
        /* <DEDUP_REMOVED lines=8> */
.L_x_6712:
[----:B------:R-:W-:Y:S05]  /*3420*/  BSYNC B1 ;  /* 0x0000000000017941 */ /* 0x000fea0003800000 */
.L_x_6711:
        /* <DEDUP_REMOVED lines=8> */
.L_x_6713:
[----:B------:R-:W-:Y:S02]  /*34b0*/  MOV R13, R36 ;  /* 0x00000024000d7202 */ /* 0x000fe40000000f00 */
[----:B------:R-:W-:-:S07]  /*34c0*/  MOV R4, R14 ;  /* 0x0000000e00047202 */ /* 0x000fce0000000f00 */
[----:B------:R-:W-:Y:S05]  /*34d0*/  WARPSYNC.COLLECTIVE R15, `(.L_x_6714) ;  /* 0x000000000f087348 */ /* 0x000fea0003c00000 */
[----:B------:R0:W1:Y:S02]  /*34e0*/  SHFL.DOWN P6, R14, R13, R12, R11 ;  /* 0x0800000c0d0e7389 */ /* 0x00006400000c000b */
[----:B01----:R-:W-:Y:S05]  /*34f0*/  ENDCOLLECTIVE ;  /* 0x000000000000791b */ /* 0x003fea0003800000 */
.L_x_6714:
[----:B------:R-:W-:Y:S05]  /*3500*/  BRA `(.L_x_6715) ;  /* 0xffffffe800407947 */ /* 0x000fea000383ffff */
.L_x_6660:
        /* <DEDUP_REMOVED lines=8> */
.L_x_6717:
[----:B------:R-:W-:Y:S05]  /*3590*/  BSYNC B1 ;  /* 0x0000000000017941 */ /* 0x000fea0003800000 */
.L_x_6716:
        /* <DEDUP_REMOVED lines=8> */
.L_x_6718:
[----:B------:R-:W-:Y:S02]  /*3620*/  MOV R13, R36 ;  /* 0x00000024000d7202 */ /* 0x000fe40000000f00 */
[----:B------:R-:W-:-:S07]  /*3630*/  MOV R4, R14 ;  /* 0x0000000e00047202 */ /* 0x000fce0000000f00 */
[----:B------:R-:W-:Y:S05]  /*3640*/  WARPSYNC.COLLECTIVE R15, `(.L_x_6719) ;  /* 0x000000000f087348 */ /* 0x000fea0003c00000 */
[----:B------:R0:W1:Y:S02]  /*3650*/  SHFL.DOWN P6, R14, R13, R12, R11 ;  /* 0x0800000c0d0e7389 */ /* 0x00006400000c000b */
[----:B01----:R-:W-:Y:S05]  /*3660*/  ENDCOLLECTIVE ;  /* 0x000000000000791b */ /* 0x003fea0003800000 */
.L_x_6719:
[----:B------:R-:W-:Y:S05]  /*3670*/  BRA `(.L_x_6720) ;  /* 0xffffffe800407947 */ /* 0x000fea000383ffff */
.L_x_6663:
        /* <DEDUP_REMOVED lines=8> */
.L_x_6722:
[----:B------:R-:W-:Y:S05]  /*3700*/  BSYNC B1 ;  /* 0x0000000000017941 */ /* 0x000fea0003800000 */
.L_x_6721:
        /* <DEDUP_REMOVED lines=8> */
.L_x_6723:
[----:B------:R-:W-:Y:S02]  /*3790*/  MOV R13, R36 ;  /* 0x00000024000d7202 */ /* 0x000fe40000000f00 */
[----:B------:R-:W-:-:S07]  /*37a0*/  MOV R4, R14 ;  /* 0x0000000e00047202 */ /* 0x000fce0000000f00 */
[----:B------:R-:W-:Y:S05]  /*37b0*/  WARPSYNC.COLLECTIVE R15, `(.L_x_6724) ;  /* 0x000000000f087348 */ /* 0x000fea0003c00000 */
[----:B------:R0:W1:Y:S02]  /*37c0*/  SHFL.DOWN P6, R14, R13, R12, R11 ;  /* 0x0800000c0d0e7389 */ /* 0x00006400000c000b */
[----:B01----:R-:W-:Y:S05]  /*37d0*/  ENDCOLLECTIVE ;  /* 0x000000000000791b */ /* 0x003fea0003800000 */
.L_x_6724:
[----:B------:R-:W-:Y:S05]  /*37e0*/  BRA `(.L_x_6725) ;  /* 0xffffffe800407947 */ /* 0x000fea000383ffff */
.L_x_6666:
        /* <DEDUP_REMOVED lines=8> */
.L_x_6727:
[----:B------:R-:W-:Y:S05]  /*3870*/  BSYNC B1 ;  /* 0x0000000000017941 */ /* 0x000fea0003800000 */
.L_x_6726:
        /* <DEDUP_REMOVED lines=8> */
.L_x_6728:
[----:B------:R-:W-:Y:S02]  /*3900*/  MOV R13, R36 ;  /* 0x00000024000d7202 */ /* 0x000fe40000000f00 */
[----:B------:R-:W-:-:S07]  /*3910*/  MOV R27, R14 ;  /* 0x0000000e001b7202 */ /* 0x000fce0000000f00 */
[----:B------:R-:W-:Y:S05]  /*3920*/  WARPSYNC.COLLECTIVE R15, `(.L_x_6729) ;  /* 0x000000000f087348 */ /* 0x000fea0003c00000 */
[----:B------:R0:W1:Y:S02]  /*3930*/  SHFL.IDX P6, R14, R13, R12, R11 ;  /* 0x0000000c0d0e7389 */ /* 0x00006400000c000b */
[----:B01----:R-:W-:Y:S05]  /*3940*/  ENDCOLLECTIVE ;  /* 0x000000000000791b */ /* 0x003fea0003800000 */
.L_x_6729:
[----:B------:R-:W-:Y:S05]  /*3950*/  BRA `(.L_x_6730) ;  /* 0xffffffe800407947 */ /* 0x000fea000383ffff */
.L_x_6731:
        /* <DEDUP_REMOVED lines=10> */
.L_x_7584:


//--------------------- .text._Z17LayerNormWarpImplI19BiasAddResidualLoadI6__halffE11AffineStoreIfS1_EfLi8ELi8ELi8ELi32ELi2ELb0EEvT_T0_iidPT1_S8_ --------------------------
	.section	.text._Z17LayerNormWarpImplI19BiasAddResidualLoadI6__halffE11AffineStoreIfS1_EfLi8ELi8ELi8ELi32ELi2ELb0EEvT_T0_iidPT1_S8_,"ax",@progbits
	.align	128
        .global         _Z17LayerNormWarpImplI19BiasAddResidualLoadI6__halffE11AffineStoreIfS1_EfLi8ELi8ELi8ELi32ELi2ELb0EEvT_T0_iidPT1_S8_
        .type           _Z17LayerNormWarpImplI19BiasAddResidualLoadI6__halffE11AffineStoreIfS1_EfLi8ELi8ELi8ELi32ELi2ELb0EEvT_T0_iidPT1_S8_,@function
        .size           _Z17LayerNormWarpImplI19BiasAddResidualLoadI6__halffE11AffineStoreIfS1_EfLi8ELi8ELi8ELi32ELi2ELb0EEvT_T0_iidPT1_S8_,(.L_x_7585 - _Z17LayerNormWarpImplI19BiasAddResidualLoadI6__halffE11AffineStoreIfS1_EfLi8ELi8ELi8ELi32ELi2ELb0EEvT_T0_iidPT1_S8_)
        .other          _Z17LayerNormWarpImplI19BiasAddResidualLoadI6__halffE11AffineStoreIfS1_EfLi8ELi8ELi8ELi32ELi2ELb0EEvT_T0_iidPT1_S8_,@"STO_CUDA_ENTRY STV_DEFAULT"
_Z17LayerNormWarpImplI19BiasAddResidualLoadI6__halffE11AffineStoreIfS1_EfLi8ELi8ELi8ELi32ELi2ELb0EEvT_T0_iidPT1_S8_:
.text._Z17LayerNormWarpImplI19BiasAddResidualLoadI6__halffE11AffineStoreIfS1_EfLi8ELi8ELi8ELi32ELi2ELb0EEvT_T0_iidPT1_S8_:
        /* <DEDUP_REMOVED lines=24> */
.L_x_6732:
        /* <DEDUP_REMOVED lines=12> */
[----:B------:R-:W3:Y:S01]  /*0240*/  LDCU.64 UR8, c[0x0][0x388] ;  /* 0x00007100ff0877ac */ /* 0x000ee20008000a00 */
[----:B------:R-:W4:Y:S05]  /*0250*/  LDCU UR4, c[0x0][0x370] ;  /* 0x00006e00ff0477ac */ /* 0x000f2a0008000800 */
[----:B------:R-:W5:Y:S08]  /*0260*/  LDC.64 R6, c[0x0][0x3b8] ;  /* 0x0000ee00ff067b82 */ /* 0x000f700000000a00 */
[----:B------:R-:W5:Y:S01]  /*0270*/  LDC.64 R32, c[0x0][0x358] ;  /* 0x0000d600ff207b82 */ /* 0x000f620000000a00 */
[----:B-1----:R-:W1:Y:S01]  /*0280*/  F2F.F32.F64 R10, UR6 ;  /* 0x00000006000a7d10 */ /* 0x002e620008301000 */
[----:B----4-:R-:W-:Y:S01]  /*0290*/  IMAD R34, R34, UR4, RZ ;  /* 0x0000000422227c24 */ /* 0x010fe2000f8e02ff */
[----:B0-----:R-:W-:-:S04]  /*02a0*/  SHF.L.U32 R8, R36, 0x3, RZ ;  /* 0x0000000324087819 */ /* 0x001fc800000006ff */
[C---:B---3--:R-:W-:Y:S01]  /*02b0*/  LEA R2, P0, R8.reuse, UR8, 0x1 ;  /* 0x0000000808027c11 */ /* 0x048fe2000f8008ff */
[----:B--2---:R-:W-:-:S03]  /*02c0*/  IMAD.WIDE.U32 R4, R8, 0x2, R4 ;  /* 0x0000000208047825 */ /* 0x004fc600078e0004 */
[C---:B------:R-:W-:Y:S01]  /*02d0*/  LEA.HI.X R3, R8.reuse, UR9, RZ, 0x1, P0 ;  /* 0x0000000908037c11 */ /* 0x040fe200080f0cff */
[----:B-1---5:R-:W-:-:S08]  /*02e0*/  IMAD.WIDE.U32 R6, R8, 0x2, R6 ;  /* 0x0000000208067825 */ /* 0x022fd000078e0006 */
.L_x_6759:
[----:B------:R-:W-:Y:S01]  /*02f0*/  SHF.R.S32.HI R38, RZ, 0x1f, R35 ;  /* 0x0000001fff267819 */ /* 0x000fe20000011423 */
[C---:B------:R-:W-:Y:S01]  /*0300*/  VIADD R37, R35.reuse, 0x1 ;  /* 0x0000000123257836 */ /* 0x040fe20000000000 */
[----:B------:R-:W-:Y:S02]  /*0310*/  MOV R9, RZ ;  /* 0x000000ff00097202 */ /* 0x000fe40000000f00 */
[----:B------:R-:W-:Y:S01]  /*0320*/  R2UR UR6, R32 ;  /* 0x00000000200672ca */ /* 0x000fe200000e0000 */
[----:B------:R-:W-:Y:S01]  /*0330*/  IMAD R0, R38, UR42, RZ ;  /* 0x0000002a26007c24 */ /* 0x000fe2000f8e02ff */
[----:B------:R-:W-:Y:S01]  /*0340*/  SHF.R.S32.HI R39, RZ, 0x1f, R37 ;  /* 0x0000001fff277819 */ /* 0x000fe20000011425 */
[----:B------:R-:W-:Y:S01]  /*0350*/  IMAD.WIDE.U32 R12, R35, UR42, R8 ;  /* 0x0000002a230c7c25 */ /* 0x000fe2000f8e0008 */
[----:B------:R-:W-:Y:S02]  /*0360*/  R2UR UR7, R33 ;  /* 0x00000000210772ca */ /* 0x000fe400000e0000 */
[C---:B------:R-:W-:Y:S01]  /*0370*/  R2UR UR8, R32.reuse ;  /* 0x00000000200872ca */ /* 0x040fe200000e0000 */
[----:B------:R-:W-:Y:S01]  /*0380*/  IMAD R11, R35, UR43, R0 ;  /* 0x0000002b230b7c24 */ /* 0x000fe2000f8e0200 */
[----:B------:R-:W-:Y:S01]  /*0390*/  R2UR UR9, R33 ;  /* 0x00000000210972ca */ /* 0x000fe200000e0000 */
[----:B------:R-:W-:Y:S01]  /*03a0*/  IMAD R0, R39, UR42, RZ ;  /* 0x0000002a27007c24 */ /* 0x000fe2000f8e02ff */
[----:B------:R-:W-:Y:S01]  /*03b0*/  R2UR UR4, R32 ;  /* 0x00000000200472ca */ /* 0x000fe200000e0000 */
[----:B------:R-:W-:Y:S01]  /*03c0*/  IMAD.WIDE.U32 R14, R37, UR42, R8 ;  /* 0x0000002a250e7c25 */ /* 0x000fe2000f8e0008 */
[----:B------:R-:W-:-:S02]  /*03d0*/  IADD3 R13, PT, PT, R13, R11, RZ ;  /* 0x0000000b0d0d7210 */ /* 0x000fc40007ffe0ff */
[----:B------:R-:W-:Y:S01]  /*03e0*/  R2UR UR5, R33 ;  /* 0x00000000210572ca */ /* 0x000fe200000e0000 */
[----:B-1----:R-:W-:Y:S01]  /*03f0*/  IMAD R17, R37, UR43, R0 ;  /* 0x0000002b25117c24 */ /* 0x002fe2000f8e0200 */
[----:B------:R-:W-:Y:S02]  /*0400*/  SHF.R.S32.HI R11, RZ, 0x1f, R13 ;  /* 0x0000001fff0b7819 */ /* 0x000fe4000001140d */
[----:B------:R-:W-:Y:S02]  /*0410*/  R2UR UR10, R32 ;  /* 0x00000000200a72ca */ /* 0x000fe400000e0000 */
[----:B------:R-:W-:Y:S02]  /*0420*/  IADD3 R0, PT, PT, R15, R17, RZ ;  /* 0x000000110f007210 */ /* 0x000fe40007ffe0ff */
[----:B------:R-:W-:Y:S02]  /*0430*/  LEA.HI R12, P0, R11, R12, RZ, 0x3 ;  /* 0x0000000c0b0c7211 */ /* 0x000fe400078118ff */
[----:B------:R-:W-:-:S02]  /*0440*/  SHF.R.S32.HI R11, RZ, 0x1f, R0 ;  /* 0x0000001fff0b7819 */ /* 0x000fc40000011400 */
[----:B------:R-:W-:Y:S02]  /*0450*/  SHF.L.U32 R20, R12, 0x1, RZ ;  /* 0x000000010c147819 */ /* 0x000fe400000006ff */
[----:B------:R-:W-:Y:S02]  /*0460*/  IADD3.X R13, PT, PT, RZ, R13, RZ, P0, !PT ;  /* 0x0000000dff0d7210 */ /* 0x000fe400007fe4ff */
[----:B------:R-:W-:Y:S02]  /*0470*/  LEA.HI R14, P0, R11, R14, RZ, 0x3 ;  /* 0x0000000e0b0e7211 */ /* 0x000fe400078118ff */
[----:B------:R-:W-:Y:S02]  /*0480*/  LOP3.LUT R20, R20, 0xfffffff0, RZ, 0xc0, !PT ;  /* 0xfffffff014147812 */ /* 0x000fe400078ec0ff */
[----:B------:R-:W-:Y:S02]  /*0490*/  IADD3.X R11, PT, PT, RZ, R0, RZ, P0, !PT ;  /* 0x00000000ff0b7210 */ /* 0x000fe400007fe4ff */
[----:B------:R-:W-:-:S02]  /*04a0*/  IADD3 R16, P0, PT, R20, UR44, RZ ;  /* 0x0000002c14107c10 */ /* 0x000fc4000ff1e0ff */
[----:B------:R-:W-:Y:S02]  /*04b0*/  SHF.L.U64.HI R12, R12, 0x1, R13 ;  /* 0x000000010c0c7819 */ /* 0x000fe4000001020d */
[----:B------:R-:W-:Y:S02]  /*04c0*/  IADD3 R20, P1, PT, R20, UR40, RZ ;  /* 0x0000002814147c10 */ /* 0x000fe4000ff3e0ff */
[C---:B------:R-:W-:Y:S02]  /*04d0*/  IADD3.X R17, PT, PT, R12.reuse, UR45, RZ, P0, !PT ;  /* 0x0000002d0c117c10 */ /* 0x040fe400087fe4ff */
[----:B------:R-:W-:Y:S02]  /*04e0*/  IADD3.X R21, PT, PT, R12, UR41, RZ, P1, !PT ;  /* 0x000000290c157c10 */ /* 0x000fe40008ffe4ff */
[----:B------:R-:W-:Y:S02]  /*04f0*/  SHF.L.U32 R28, R14, 0x1, RZ ;  /* 0x000000010e1c7819 */ /* 0x000fe400000006ff */
[----:B------:R-:W2:Y:S01]  /*0500*/  LDG.E.128 R16, desc[UR6][R16.64] ;  /* 0x0000000610107981 */ /* 0x000ea2000c1e1d00 */
[----:B------:R-:W-:-:S02]  /*0510*/  R2UR UR11, R33 ;  /* 0x00000000210b72ca */ /* 0x000fc400000e0000 */
[----:B------:R-:W-:Y:S01]  /*0520*/  LOP3.LUT R28, R28, 0xfffffff0, RZ, 0xc0, !PT ;  /* 0xfffffff01c1c7812 */ /* 0x000fe200078ec0ff */
[----:B------:R-:W2:Y:S01]  /*0530*/  LDG.E.128 R20, desc[UR8][R20.64] ;  /* 0x0000000814147981 */ /* 0x000ea2000c1e1d00 */
[----:B------:R-:W-:Y:S02]  /*0540*/  R2UR UR12, R32 ;  /* 0x00000000200c72ca */ /* 0x000fe400000e0000 */
[----:B------:R-:W-:Y:S02]  /*0550*/  R2UR UR13, R33 ;  /* 0x00000000210d72ca */ /* 0x000fe400000e0000 */
[----:B------:R-:W-:Y:S02]  /*0560*/  IADD3 R24, P0, PT, R28, UR44, RZ ;  /* 0x0000002c1c187c10 */ /* 0x000fe4000ff1e0ff */
[----:B------:R-:W-:Y:S02]  /*0570*/  SHF.L.U64.HI R0, R14, 0x1, R11 ;  /* 0x000000010e007819 */ /* 0x000fe4000001020b */
[----:B------:R-:W-:Y:S01]  /*0580*/  IADD3 R28, P1, PT, R28, UR40, RZ ;  /* 0x000000281c1c7c10 */ /* 0x000fe2000ff3e0ff */
[----:B------:R-:W3:Y:S01]  /*0590*/  LDG.E.128 R12, desc[UR4][R2.64] ;  /* 0x00000004020c7981 */ /* 0x000ee2000c1e1d00 */
[----:B------:R-:W-:-:S02]  /*05a0*/  IADD3.X R25, PT, PT, R0, UR45, RZ, P0, !PT ;  /* 0x0000002d00197c10 */ /* 0x000fc400087fe4ff */
[----:B------:R-:W-:-:S04]  /*05b0*/  IADD3.X R29, PT, PT, R0, UR41, RZ, P1, !PT ;  /* 0x00000029001d7c10 */ /* 0x000fc80008ffe4ff */
[----:B------:R-:W4:Y:S04]  /*05c0*/  LDG.E.128 R24, desc[UR10][R24.64] ;  /* 0x0000000a18187981 */ /* 0x000f28000c1e1d00 */
[----:B------:R-:W4:Y:S01]  /*05d0*/  LDG.E.128 R28, desc[UR12][R28.64] ;  /* 0x0000000c1c1c7981 */ /* 0x000f22000c1e1d00 */
[----:B------:R-:W-:Y:S01]  /*05e0*/  UMOV UR4, 0xffffffff ;  /* 0xffffffff00047882 */ /* 0x000fe20000000000 */
[----:B------:R-:W-:Y:S01]  /*05f0*/  MOV R49, 0x41000000 ;  /* 0x4100000000317802 */ /* 0x000fe20000000f00 */
[----:B--2---:R-:W-:-:S04]  /*0600*/  HFMA2 R0, R16, 1, 1, R20 ;  /* 0x3c003c0010007831 */ /* 0x004fc80000000014 */
[----:B---3--:R-:W-:-:S05]  /*0610*/  HADD2 R0, R0, R12 ;  /* 0x0000000c00007230 */ /* 0x008fca0000000000 */
[--C-:B------:R-:W-:Y:S02]  /*0620*/  HADD2.F32 R47, -RZ, R0.reuse.H0_H0 ;  /* 0x20000000ff2f7230 */ /* 0x100fe40000004100 */
[----:B------:R-:W-:Y:S02]  /*0630*/  HADD2.F32 R48, -RZ, R0.H1_H1 ;  /* 0x30000000ff307230 */ /* 0x000fe40000004100 */
[----:B----4-:R-:W-:Y:S02]  /*0640*/  HFMA2 R0, R24, 1, 1, R28 ;  /* 0x3c003c0018007831 */ /* 0x010fe4000000001c */
[----:B------:R-:W-:Y:S02]  /*0650*/  HFMA2 R17, R17, 1, 1, R21 ;  /* 0x3c003c0011117831 */ /* 0x000fe40000000015 */
[----:B------:R-:W-:Y:S02]  /*0660*/  HADD2 R11, R18, R22 ;  /* 0x00000016120b7230 */ /* 0x000fe40000000000 */
[----:B------:R-:W-:Y:S01]  /*0670*/  FADD R16, RZ, R47 ;  /* 0x0000002fff107221 */ /* 0x000fe20000000000 */
[----:B------:R-:W-:-:S02]  /*0680*/  HADD2 R25, R25, R29 ;  /* 0x0000001d19197230 */ /* 0x000fc40000000000 */
[----:B------:R-:W-:Y:S02]  /*0690*/  HADD2 R18, R0, R12 ;  /* 0x0000000c00127230 */ /* 0x000fe40000000000 */
[--C-:B------:R-:W-:Y:S01]  /*06a0*/  FADD R21, R48, -R16.reuse ;  /* 0x8000001030157221 */ /* 0x100fe20000000000 */
[--C-:B------:R-:W-:Y:S02]  /*06b0*/  HADD2 R17, R17, R13.reuse ;  /* 0x0000000d11117230 */ /* 0x100fe40000000000 */
[----:B------:R-:W-:Y:S02]  /*06c0*/  HFMA2 R25, R25, 1, 1, R13 ;  /* 0x3c003c0019197831 */ /* 0x000fe4000000000d */
[----:B------:R-:W-:Y:S02]  /*06d0*/  HADD2.F32 R0, -RZ, R18.H0_H0 ;  /* 0x20000012ff007230 */ /* 0x000fe40000004100 */
[--C-:B------:R-:W-:Y:S01]  /*06e0*/  FADD R12, R47, -R16.reuse ;  /* 0x800000102f0c7221 */ /* 0x100fe20000000000 */
[----:B------:R-:W-:Y:S01]  /*06f0*/  FFMA R16, R21, 0.5, R16 ;  /* 0x3f00000015107823 */ /* 0x000fe20000000010 */
[----:B------:R-:W-:-:S02]  /*0700*/  HFMA2 R19, R19, 1, 1, R23 ;  /* 0x3c003c0013137831 */ /* 0x000fc40000000017 */
[----:B------:R-:W-:Y:S02]  /*0710*/  HADD2.F32 R40, -RZ, R18.H1_H1 ;  /* 0x30000012ff287230 */ /* 0x000fe40000004100 */
[----:B------:R-:W-:Y:S01]  /*0720*/  FADD R23, RZ, R0 ;  /* 0x00000000ff177221 */ /* 0x000fe20000000000 */
[----:B------:R-:W-:Y:S01]  /*0730*/  FFMA R12, R47, R12, RZ ;  /* 0x0000000c2f0c7223 */ /* 0x000fe200000000ff */
[----:B------:R-:W-:Y:S01]  /*0740*/  FADD R13, R48, -R16 ;  /* 0x80000010300d7221 */ /* 0x000fe20000000000 */
[----:B------:R-:W-:Y:S02]  /*0750*/  HADD2.F32 R55, -RZ, R17.H0_H0 ;  /* 0x20000011ff377230 */ /* 0x000fe40000004100 */
[--C-:B------:R-:W-:Y:S01]  /*0760*/  FADD R18, R40, -R23.reuse ;  /* 0x8000001728127221 */ /* 0x100fe20000000000 */
[----:B------:R-:W-:Y:S02]  /*0770*/  HADD2.F32 R44, -RZ, R25.H0_H0 ;  /* 0x20000019ff2c7230 */ /* 0x000fe40000004100 */
[----:B------:R-:W-:Y:S01]  /*0780*/  FFMA R12, R21, R13, R12 ;  /* 0x0000000d150c7223 */ /* 0x000fe2000000000c */
[--C-:B------:R-:W-:Y:S01]  /*0790*/  FADD R21, R0, -R23.reuse ;  /* 0x8000001700157221 */ /* 0x100fe20000000000 */
[----:B------:R-:W-:Y:S01]  /*07a0*/  FADD R13, R55, -R16 ;  /* 0x80000010370d7221 */ /* 0x000fe20000000000 */
[----:B------:R-:W-:Y:S01]  /*07b0*/  FFMA R23, R18, 0.5, R23 ;  /* 0x3f00000012177823 */ /* 0x000fe20000000017 */
[----:B------:R-:W-:-:S02]  /*07c0*/  HFMA2 R26, R26, 1, 1, R30 ;  /* 0x3c003c001a1a7831 */ /* 0x000fc4000000001e */
[--C-:B------:R-:W-:Y:S02]  /*07d0*/  HFMA2 R11, R11, 1, 1, R14.reuse ;  /* 0x3c003c000b0b7831 */ /* 0x100fe4000000000e */
[----:B------:R-:W-:Y:S01]  /*07e0*/  FFMA R16, R13, 0.3333333432674407959, R16 ;  /* 0x3eaaaaab0d107823 */ /* 0x000fe20000000010 */
[----:B------:R-:W-:Y:S02]  /*07f0*/  HADD2.F32 R60, -RZ, R17.H1_H1 ;  /* 0x30000011ff3c7230 */ /* 0x000fe40000004100 */
[----:B------:R-:W-:Y:S01]  /*0800*/  FFMA R21, R0, R21, RZ ;  /* 0x0000001500157223 */ /* 0x000fe200000000ff */
[--C-:B------:R-:W-:Y:S01]  /*0810*/  FADD R22, R44, -R23.reuse ;  /* 0x800000172c167221 */ /* 0x100fe20000000000 */
[--C-:B------:R-:W-:Y:S01]  /*0820*/  FADD R20, R40, -R23.reuse ;  /* 0x8000001728147221 */ /* 0x100fe20000000000 */
[--C-:B------:R-:W-:Y:S01]  /*0830*/  FADD R17, R55, -R16.reuse ;  /* 0x8000001037117221 */ /* 0x100fe20000000000 */
[----:B------:R-:W-:Y:S02]  /*0840*/  HADD2.F32 R43, -RZ, R25.H1_H1 ;  /* 0x30000019ff2b7230 */ /* 0x000fe40000004100 */
[----:B------:R-:W-:Y:S01]  /*0850*/  FFMA R23, R22, 0.3333333432674407959, R23 ;  /* 0x3eaaaaab16177823 */ /* 0x000fe20000000017 */
[----:B------:R-:W-:Y:S01]  /*0860*/  FFMA R20, R18, R20, R21 ;  /* 0x0000001412147223 */ /* 0x000fe20000000015 */
[----:B------:R-:W-:Y:S01]  /*0870*/  FADD R21, R60, -R16 ;  /* 0x800000103c157221 */ /* 0x000fe20000000000 */
[----:B------:R-:W-:Y:S01]  /*0880*/  FFMA R12, R13, R17, R12 ;  /* 0x000000110d0c7223 */ /* 0x000fe2000000000c */
[----:B------:R-:W-:-:S02]  /*0890*/  HADD2 R14, R26, R14 ;  /* 0x0000000e1a0e7230 */ /* 0x000fc40000000000 */
[----:B------:R-:W-:Y:S02]  /*08a0*/  HADD2.F32 R58, -RZ, R11.H0_H0 ;  /* 0x2000000bff3a7230 */ /* 0x000fe40000004100 */
[--C-:B------:R-:W-:Y:S01]  /*08b0*/  FADD R17, R44, -R23.reuse ;  /* 0x800000172c117221 */ /* 0x100fe20000000000 */
[----:B------:R-:W-:Y:S01]  /*08c0*/  FFMA R13, R21, 0.25, R16 ;  /* 0x3e800000150d7823 */ /* 0x000fe20000000010 */
[----:B------:R-:W-:Y:S01]  /*08d0*/  FADD R18, R43, -R23 ;  /* 0x800000172b127221 */ /* 0x000fe20000000000 */
[----:B------:R-:W-:Y:S02]  /*08e0*/  HADD2.F32 R42, -RZ, R14.H0_H0 ;  /* 0x2000000eff2a7230 */ /* 0x000fe40000004100 */
[----:B------:R-:W-:Y:S01]  /*08f0*/  FFMA R20, R22, R17, R20 ;  /* 0x0000001116147223 */ /* 0x000fe20000000014 */
[--C-:B------:R-:W-:Y:S01]  /*0900*/  FADD R16, R60, -R13.reuse ;  /* 0x8000000d3c107221 */ /* 0x100fe20000000000 */
[----:B------:R-:W-:Y:S01]  /*0910*/  FADD R17, R58, -R13 ;  /* 0x8000000d3a117221 */ /* 0x000fe20000000000 */
[----:B------:R-:W-:-:S02]  /*0920*/  HFMA2 R27, R27, 1, 1, R31 ;  /* 0x3c003c001b1b7831 */ /* 0x000fc4000000001f */
[----:B------:R-:W-:Y:S01]  /*0930*/  FFMA R23, R18, 0.25, R23 ;  /* 0x3e80000012177823 */ /* 0x000fe20000000017 */
[----:B------:R-:W-:Y:S01]  /*0940*/  FFMA R12, R21, R16, R12 ;  /* 0x00000010150c7223 */ /* 0x000fe2000000000c */
[----:B------:R-:W-:Y:S01]  /*0950*/  FFMA R13, R17, 0.20000000298023223877, R13 ;  /* 0x3e4ccccd110d7823 */ /* 0x000fe2000000000d */
[----:B------:R-:W-:Y:S02]  /*0960*/  HFMA2 R19, R19, 1, 1, R15 ;  /* 0x3c003c0013137831 */ /* 0x000fe4000000000f */
[--C-:B------:R-:W-:Y:S01]  /*0970*/  FADD R16, R42, -R23.reuse ;  /* 0x800000172a107221 */ /* 0x100fe20000000000 */
[----:B------:R-:W-:Y:S02]  /*0980*/  HADD2.F32 R52, -RZ, R11.H1_H1 ;  /* 0x3000000bff347230 */ /* 0x000fe40000004100 */
[----:B------:R-:W-:Y:S01]  /*0990*/  FADD R25, R43, -R23 ;  /* 0x800000172b197221 */ /* 0x000fe20000000000 */
[----:B------:R-:W-:Y:S02]  /*09a0*/  HADD2.F32 R41, -RZ, R14.H1_H1 ;  /* 0x3000000eff297230 */ /* 0x000fe40000004100 */
[----:B------:R-:W-:Y:S01]  /*09b0*/  FADD R11, R58, -R13 ;  /* 0x8000000d3a0b7221 */ /* 0x000fe20000000000 */
[----:B------:R-:W-:Y:S01]  /*09c0*/  FFMA R23, R16, 0.20000000298023223877, R23 ;  /* 0x3e4ccccd10177823 */ /* 0x000fe20000000017 */
[----:B------:R-:W-:-:S02]  /*09d0*/  HADD2 R27, R27, R15 ;  /* 0x0000000f1b1b7230 */ /* 0x000fc40000000000 */
[----:B------:R-:W-:Y:S01]  /*09e0*/  FFMA R11, R17, R11, R12 ;  /* 0x0000000b110b7223 */ /* 0x000fe2000000000c */
[----:B------:R-:W-:Y:S01]  /*09f0*/  FADD R12, R52, -R13 ;  /* 0x8000000d340c7221 */ /* 0x000fe20000000000 */
[--C-:B------:R-:W-:Y:S01]  /*0a00*/  FADD R15, R41, -R23.reuse ;  /* 0x80000017290f7221 */ /* 0x100fe20000000000 */
[----:B------:R-:W-:Y:S01]  /*0a10*/  FFMA R20, R18, R25, R20 ;  /* 0x0000001912147223 */ /* 0x000fe20000000014 */
[----:B------:R-:W-:Y:S01]  /*0a20*/  FADD R21, R42, -R23 ;  /* 0x800000172a157221 */ /* 0x000fe20000000000 */
[----:B------:R-:W-:Y:S02]  /*0a30*/  HADD2.F32 R54, -RZ, R19.H0_H0 ;  /* 0x20000013ff367230 */ /* 0x000fe40000004100 */
[----:B------:R-:W-:Y:S01]  /*0a40*/  FFMA R13, R12, 0.16666667163372039795, R13 ;  /* 0x3e2aaaab0c0d7823 */ /* 0x000fe2000000000d */
[----:B------:R-:W-:Y:S02]  /*0a50*/  HADD2.F32 R45, -RZ, R27.H0_H0 ;  /* 0x2000001bff2d7230 */ /* 0x000fe40000004100 */
[----:B------:R-:W-:Y:S01]  /*0a60*/  FFMA R18, R15, 0.16666667163372039795, R23 ;  /* 0x3e2aaaab0f127823 */ /* 0x000fe20000000017 */
[----:B------:R-:W-:Y:S01]  /*0a70*/  FFMA R20, R16, R21, R20 ;  /* 0x0000001510147223 */ /* 0x000fe20000000014 */
[----:B------:R-:W-:-:S02]  /*0a80*/  HADD2.F32 R56, -RZ, R19.H1_H1 ;  /* 0x30000013ff387230 */ /* 0x000fc40000004100 */
[--C-:B------:R-:W-:Y:S01]  /*0a90*/  FADD R16, R54, -R13.reuse ;  /* 0x8000000d36107221 */ /* 0x100fe20000000000 */
[--C-:B------:R-:W-:Y:S01]  /*0aa0*/  FADD R19, R45, -R18.reuse ;  /* 0x800000122d137221 */ /* 0x100fe20000000000 */
[----:B------:R-:W-:Y:S02]  /*0ab0*/  HADD2.F32 R46, -RZ, R27.H1_H1 ;  /* 0x3000001bff2e7230 */ /* 0x000fe40000004100 */
[--C-:B------:R-:W-:Y:S01]  /*0ac0*/  FADD R14, R52, -R13.reuse ;  /* 0x8000000d340e7221 */ /* 0x100fe20000000000 */
[--C-:B------:R-:W-:Y:S01]  /*0ad0*/  FADD R17, R41, -R18.reuse ;  /* 0x8000001229117221 */ /* 0x100fe20000000000 */
[----:B------:R-:W-:Y:S01]  /*0ae0*/  FFMA R13, R16, 0.14285714924335479736, R13 ;  /* 0x3e124925100d7823 */ /* 0x000fe2000000000d */
[----:B------:R-:W-:Y:S01]  /*0af0*/  FFMA R18, R19, 0.14285714924335479736, R18 ;  /* 0x3e12492513127823 */ /* 0x000fe20000000012 */
[----:B------:R-:W-:Y:S02]  /*0b00*/  FFMA R11, R12, R14, R11 ;  /* 0x0000000e0c0b7223 */ /* 0x000fe4000000000b */
[--C-:B------:R-:W-:Y:S01]  /*0b10*/  FADD R14, R56, -R13.reuse ;  /* 0x8000000d380e7221 */ /* 0x100fe20000000000 */
[----:B------:R-:W-:Y:S01]  /*0b20*/  FADD R21, R46, -R18 ;  /* 0x800000122e157221 */ /* 0x000fe20000000000 */
[----:B------:R-:W-:Y:S01]  /*0b30*/  FFMA R20, R15, R17, R20 ;  /* 0x000000110f147223 */ /* 0x000fe20000000014 */
[--C-:B------:R-:W-:Y:S01]  /*0b40*/  FADD R12, R54, -R13.reuse ;  /* 0x8000000d360c7221 */ /* 0x100fe20000000000 */
[----:B------:R-:W-:Y:S01]  /*0b50*/  FFMA R13, R14, 0.125, R13 ;  /* 0x3e0000000e0d7823 */ /* 0x000fe2000000000d */
[--C-:B------:R-:W-:Y:S01]  /*0b60*/  FADD R15, R45, -R18.reuse ;  /* 0x800000122d0f7221 */ /* 0x100fe20000000000 */
[----:B------:R-:W-:Y:S01]  /*0b70*/  FFMA R50, R21, 0.125, R18 ;  /* 0x3e00000015327823 */ /* 0x000fe20000000012 */
[----:B------:R-:W-:Y:S01]  /*0b80*/  FFMA R11, R16, R12, R11 ;  /* 0x0000000c100b7223 */ /* 0x000fe2000000000b */
[----:B------:R-:W-:Y:S01]  /*0b90*/  FADD R17, R56, -R13 ;  /* 0x8000000d38117221 */ /* 0x000fe20000000000 */
[----:B------:R-:W-:Y:S01]  /*0ba0*/  FFMA R15, R19, R15, R20 ;  /* 0x0000000f130f7223 */ /* 0x000fe20000000014 */
[----:B------:R-:W-:Y:S01]  /*0bb0*/  FADD R12, R46, -R50 ;  /* 0x800000322e0c7221 */ /* 0x000fe20000000000 */
[----:B------:R-:W-:-:S02]  /*0bc0*/  HFMA2 R16, -RZ, RZ, 2.5, 0 ;  /* 0x41000000ff107431 */ /* 0x000fc400000001ff */
[----:B------:R-:W-:Y:S01]  /*0bd0*/  FFMA R17, R14, R17, R11 ;  /* 0x000000110e117223 */ /* 0x000fe2000000000b */
[----:B------:R-:W-:Y:S01]  /*0be0*/  MOV R53, R13 ;  /* 0x0000000d00357202 */ /* 0x000fe20000000f00 */
[----:B0-----:R-:W-:Y:S01]  /*0bf0*/  FFMA R51, R21, R12, R15 ;  /* 0x0000000c15337223 */ /* 0x001fe2000000000f */
[----:B------:R-:W-:Y:S06]  /*0c00*/  BRA.DIV UR4, `(.L_x_6734) ;  /* 0x0000001a04087947 */ /* 0x000fec000b800000 */
[----:B------:R0:W1:Y:S04]  /*0c10*/  SHFL.DOWN PT, R18, R13, 0x10, 0x1f ;  /* 0x0a001f000d127f89 */ /* 0x00006800000e0000 */
[----:B------:R0:W2:Y:S04]  /*0c20*/  SHFL.DOWN PT, R19, R17, 0x10, 0x1f ;  /* 0x0a001f0011137f89 */ /* 0x0000a800000e0000 */
[----:B------:R0:W3:Y:S02]  /*0c30*/  SHFL.DOWN PT, R14, R49, 0x10, 0x1f ;  /* 0x0a001f00310e7f89 */ /* 0x0000e400000e0000 */
.L_x_6764:
[----:B---3--:R-:W-:-:S13]  /*0c40*/  FSETP.NEU.AND P0, PT, R14, RZ, PT ;  /* 0x000000ff0e00720b */ /* 0x008fda0003f0d000 */
[----:B------:R-:W-:Y:S05]  /*0c50*/  @!P0 BRA `(.L_x_6735) ;  /* 0x0000000000308947 */ /* 0x000fea0003800000 */
[----:B------:R-:W-:Y:S01]  /*0c60*/  FADD R11, R14, 8 ;  /* 0x410000000e0b7421 */ /* 0x000fe20000000000 */
[----:B-1----:R-:W-:-:S03]  /*0c70*/  FADD R18, -R53, R18 ;  /* 0x0000001235127221 */ /* 0x002fc60000000100 */
[----:B------:R-:W-:Y:S01]  /*0c80*/  IMAD.MOV.U32 R16, RZ, RZ, R11 ;  /* 0x000000ffff107224 */ /* 0x000fe200078e000b */
[----:B------:R-:W-:Y:S01]  /*0c90*/  FSETP.GEU.AND P0, PT, |R11|, 1.175494350822287508e-38, PT ;  /* 0x008000000b00780b */ /* 0x000fe20003f0e200 */
[----:B------:R-:W-:-:S12]  /*0ca0*/  FMUL.M8 R12, R18, R18 ;  /* 0x00000012120c7220 */ /* 0x000fd80000700000 */
[----:B------:R-:W-:Y:S01]  /*0cb0*/  @!P0 FMUL R11, R11, 16777216 ;  /* 0x4b8000000b0b8820 */ /* 0x000fe20000400000 */
[----:B------:R-:W-:-:S05]  /*0cc0*/  @!P0 FMUL R14, R14, 16777216 ;  /* 0x4b8000000e0e8820 */ /* 0x000fca0000400000 */
[----:B------:R-:W1:Y:S02]  /*0cd0*/  MUFU.RCP R11, R11 ;  /* 0x0000000b000b7308 */ /* 0x000e640000001000 */
[----:B-1----:R-:W-:-:S04]  /*0ce0*/  FMUL R14, R11, R14 ;  /* 0x0000000e0b0e7220 */ /* 0x002fc80000400000 */
[C---:B--2---:R-:W-:Y:S01]  /*0cf0*/  FFMA R12, R14.reuse, R12, R19 ;  /* 0x0000000c0e0c7223 */ /* 0x044fe20000000013 */
[----:B------:R-:W-:-:S03]  /*0d00*/  FFMA R53, R14, R18, R53 ;  /* 0x000000120e357223 */ /* 0x000fc60000000035 */
[----:B0-----:R-:W-:-:S07]  /*0d10*/  FADD R17, R17, R12 ;  /* 0x0000000c11117221 */ /* 0x001fce0000000000 */
.L_x_6735:
[----:B------:R-:W-:-:S03]  /*0d20*/  UMOV UR4, 0xffffffff ;  /* 0xffffffff00047882 */ /* 0x000fc60000000000 */
[----:B------:R-:W-:Y:S05]  /*0d30*/  BRA.DIV UR4, `(.L_x_6736) ;  /* 0x0000001a04147947 */ /* 0x000fea000b800000 */
[----:B-1----:R1:W3:Y:S04]  /*0d40*/  SHFL.DOWN PT, R18, R53, 0x8, 0x1f ;  /* 0x09001f0035127f89 */ /* 0x0022e800000e0000 */
[----:B--2---:R1:W2:Y:S04]  /*0d50*/  SHFL.DOWN PT, R19, R17, 0x8, 0x1f ;  /* 0x09001f0011137f89 */ /* 0x0042a800000e0000 */
[----:B------:R1:W4:Y:S02]  /*0d60*/  SHFL.DOWN PT, R14, R16, 0x8, 0x1f ;  /* 0x09001f00100e7f89 */ /* 0x00032400000e0000 */
.L_x_6769:
        /* <DEDUP_REMOVED lines=10> */
[----:B0-----:R-:W0:Y:S05]  /*0e10*/  MUFU.RCP R13, R12 ;  /* 0x0000000c000d7308 */ /* 0x001e2a0000001000 */
[----:B------:R-:W-:-:S04]  /*0e20*/  @!P0 FMUL R14, R14, 16777216 ;  /* 0x4b8000000e0e8820 */ /* 0x000fc80000400000 */
[----:B0-----:R-:W-:-:S04]  /*0e30*/  FMUL R14, R13, R14 ;  /* 0x0000000e0d0e7220 */ /* 0x001fc80000400000 */
[C---:B--2---:R-:W-:Y:S01]  /*0e40*/  FFMA R20, R14.reuse, R15, R19 ;  /* 0x0000000f0e147223 */ /* 0x044fe20000000013 */
[----:B------:R-:W-:-:S03]  /*0e50*/  FFMA R53, R14, R18, R53 ;  /* 0x000000120e357223 */ /* 0x000fc60000000035 */
[----:B------:R-:W-:-:S07]  /*0e60*/  FADD R17, R17, R20 ;  /* 0x0000001411117221 */ /* 0x000fce0000000000 */
.L_x_6737:
[----:B------:R-:W-:-:S03]  /*0e70*/  UMOV UR4, 0xffffffff ;  /* 0xffffffff00047882 */ /* 0x000fc60000000000 */
[----:B------:R-:W-:Y:S05]  /*0e80*/  BRA.DIV UR4, `(.L_x_6738) ;  /* 0x0000001a041c7947 */ /* 0x000fea000b800000 */
[----:B---3--:R3:W4:Y:S04]  /*0e90*/  SHFL.DOWN PT, R18, R53, 0x4, 0x1f ;  /* 0x08801f0035127f89 */ /* 0x00872800000e0000 */
[----:B--2---:R3:W2:Y:S04]  /*0ea0*/  SHFL.DOWN PT, R19, R17, 0x4, 0x1f ;  /* 0x08801f0011137f89 */ /* 0x0046a800000e0000 */
[----:B------:R3:W0:Y:S02]  /*0eb0*/  SHFL.DOWN PT, R14, R16, 0x4, 0x1f ;  /* 0x08801f00100e7f89 */ /* 0x00062400000e0000 */
.L_x_6774:
        /* <DEDUP_REMOVED lines=16> */
.L_x_6739:
[----:B------:R-:W-:-:S03]  /*0fc0*/  UMOV UR4, 0xffffffff ;  /* 0xffffffff00047882 */ /* 0x000fc60000000000 */
[----:B------:R-:W-:Y:S05]  /*0fd0*/  BRA.DIV UR4, `(.L_x_6740) ;  /* 0x0000001a04247947 */ /* 0x000fea000b800000 */
[----:B----4-:R0:W4:Y:S04]  /*0fe0*/  SHFL.DOWN PT, R18, R53, 0x2, 0x1f ;  /* 0x08401f0035127f89 */ /* 0x01012800000e0000 */
[----:B--2---:R0:W2:Y:S04]  /*0ff0*/  SHFL.DOWN PT, R19, R17, 0x2, 0x1f ;  /* 0x08401f0011137f89 */ /* 0x0040a800000e0000 */
[----:B------:R0:W0:Y:S02]  /*1000*/  SHFL.DOWN PT, R14, R16, 0x2, 0x1f ;  /* 0x08401f00100e7f89 */ /* 0x00002400000e0000 */
.L_x_6779:
        /* <DEDUP_REMOVED lines=16> */
.L_x_6741:
[----:B------:R-:W-:-:S03]  /*1110*/  UMOV UR4, 0xffffffff ;  /* 0xffffffff00047882 */ /* 0x000fc60000000000 */
[----:B------:R-:W-:Y:S05]  /*1120*/  BRA.DIV UR4, `(.L_x_6742) ;  /* 0x0000001a042c7947 */ /* 0x000fea000b800000 */
[----:B----4-:R0:W4:Y:S04]  /*1130*/  SHFL.DOWN PT, R18, R53, 0x1, 0x1f ;  /* 0x08201f0035127f89 */ /* 0x01012800000e0000 */
[----:B--2---:R0:W2:Y:S04]  /*1140*/  SHFL.DOWN PT, R19, R17, 0x1, 0x1f ;  /* 0x08201f0011137f89 */ /* 0x0040a800000e0000 */
[----:B------:R0:W0:Y:S02]  /*1150*/  SHFL.DOWN PT, R14, R16, 0x1, 0x1f ;  /* 0x08201f00100e7f89 */ /* 0x00002400000e0000 */
.L_x_6784:
        /* <DEDUP_REMOVED lines=16> */
.L_x_6743:
[----:B------:R-:W-:-:S03]  /*1260*/  UMOV UR4, 0xffffffff ;  /* 0xffffffff00047882 */ /* 0x000fc60000000000 */
[----:B------:R-:W-:Y:S05]  /*1270*/  BRA.DIV UR4, `(.L_x_6744) ;  /* 0x0000001a04347947 */ /* 0x000fea000b800000 */
[----:B-1-3--:R-:W0:Y:S04]  /*1280*/  SHFL.IDX PT, R53, R53, RZ, 0x1f ;  /* 0x00001fff35357589 */ /* 0x00ae2800000e0000 */
[----:B------:R-:W1:Y:S04]  /*1290*/  SHFL.IDX PT, R17, R17, RZ, 0x1f ;  /* 0x00001fff11117589 */ /* 0x000e6800000e0000 */
[----:B------:R3:W0:Y:S02]  /*12a0*/  SHFL.IDX PT, R14, R16, RZ, 0x1f ;  /* 0x00001fff100e7589 */ /* 0x00062400000e0000 */
.L_x_6789:
        /* <DEDUP_REMOVED lines=27> */
.L_x_6745:
[----:B------:R-:W0:Y:S02]  /*1460*/  MUFU.RSQ R11, R11 ;  /* 0x0000000b000b7308 */ /* 0x000e240000001400 */
.L_x_6746:
[----:B------:R-:W-:Y:S01]  /*1470*/  ISETP.NE.AND P0, PT, R36, RZ, PT ;  /* 0x000000ff2400720c */ /* 0x000fe20003f05270 */
[----:B------:R-:W1:Y:S01]  /*1480*/  LDC.64 R24, c[0x0][0x3a8] ;  /* 0x0000ea00ff187b82 */ /* 0x000e620000000a00 */
[----:B------:R-:W-:Y:S02]  /*1490*/  SHF.L.U32 R30, R35, 0x2, RZ ;  /* 0x00000002231e7819 */ /* 0x000fe400000006ff */
        /* <DEDUP_REMOVED lines=11> */
[C---:B------:R-:W-:Y:S02]  /*1550*/  IADD3.X R29, PT, PT, R12.reuse, UR37, RZ, P1, !PT ;  /* 0x000000250c1d7c10 */ /* 0x040fe40008ffe4ff */
[----:B------:R-:W-:-:S03]  /*1560*/  IADD3.X R31, PT, PT, R12, UR39, RZ, P2, !PT ;  /* 0x000000270c1f7c10 */ /* 0x000fc600097fe4ff */
[----:B------:R5:W-:Y:S04]  /*1570*/  @!P0 STG.E desc[UR4][R28.64], R53 ;  /* 0x000000351c008986 */ /* 0x000be8000c101904 */
[----:B0-----:R0:W-:Y:S04]  /*1580*/  @!P0 STG.E desc[UR6][R30.64], R11 ;  /* 0x0000000b1e008986 */ /* 0x0011e8000c101906 */
[----:B--234-:R-:W2:Y:S04]  /*1590*/  LDG.E.128 R16, desc[UR8][R4.64] ;  /* 0x0000000804107981 */ /* 0x01cea8000c1e1d00 */
[----:B------:R-:W2:Y:S01]  /*15a0*/  LDG.E.128 R20, desc[UR10][R6.64] ;  /* 0x0000000a06147981 */ /* 0x000ea2000c1e1d00 */
[----:B-1----:R-:W-:-:S02]  /*15b0*/  IMAD R38, R38, R24, RZ ;  /* 0x0000001826267224 */ /* 0x002fc400078e02ff */
[----:B------:R-:W-:Y:S01]  /*15c0*/  FADD R14, R47, -R53 ;  /* 0x800000352f0e7221 */ /* 0x000fe20000000000 */
[----:B------:R-:W-:-:S04]  /*15d0*/  IMAD.WIDE.U32 R26, R35, R24, R8 ;  /* 0x00000018231a7225 */ /* 0x000fc800078e0008 */
[--C-:B------:R-:W-:Y:S01]  /*15e0*/  FADD R48, R48, -R53.reuse ;  /* 0x8000003530307221 */ /* 0x100fe20000000000 */
[--C-:B------:R-:W-:Y:S01]  /*15f0*/  FADD R58, R58, -R53.reuse ;  /* 0x800000353a3a7221 */ /* 0x100fe20000000000 */
[--C-:B------:R-:W-:Y:S01]  /*1600*/  FADD R52, R52, -R53.reuse ;  /* 0x8000003534347221 */ /* 0x100fe20000000000 */
[----:B------:R-:W-:Y:S02]  /*1610*/  IMAD R13, R35, R25, R38 ;  /* 0x00000019230d7224 */ /* 0x000fe400078e0226 */
[--C-:B------:R-:W-:Y:S01]  /*1620*/  FADD R38, R55, -R53.reuse ;  /* 0x8000003537267221 */ /* 0x100fe20000000000 */
[--C-:B------:R-:W-:Y:S01]  /*1630*/  FADD R60, R60, -R53.reuse ;  /* 0x800000353c3c7221 */ /* 0x100fe20000000000 */
[--C-:B------:R-:W-:Y:S01]  /*1640*/  FADD R54, R54, -R53.reuse ;  /* 0x8000003536367221 */ /* 0x100fe20000000000 */
[----:B------:R-:W-:Y:S01]  /*1650*/  FADD R56, R56, -R53 ;  /* 0x8000003538387221 */ /* 0x000fe20000000000 */
[----:B------:R-:W-:Y:S01]  /*1660*/  IADD3 R12, PT, PT, R27, R13, RZ ;  /* 0x0000000d1b0c7210 */ /* 0x000fe20007ffe0ff */
[-C--:B------:R-:W-:Y:S01]  /*1670*/  FMUL R14, R14, R11.reuse ;  /* 0x0000000b0e0e7220 */ /* 0x080fe20000400000 */
[-C--:B------:R-:W-:Y:S01]  /*1680*/  FMUL R15, R48, R11.reuse ;  /* 0x0000000b300f7220 */ /* 0x080fe20000400000 */
[-C--:B------:R-:W-:Y:S01]  /*1690*/  FMUL R58, R58, R11.reuse ;  /* 0x0000000b3a3a7220 */ /* 0x080fe20000400000 */
[--C-:B------:R-:W-:Y:S01]  /*16a0*/  SHF.R.S32.HI R13, RZ, 0x1f, R12.reuse ;  /* 0x0000001fff0d7819 */ /* 0x100fe2000001140c */
[-C--:B-----5:R-:W-:Y:S01]  /*16b0*/  FMUL R53, R52, R11.reuse ;  /* 0x0000000b34357220 */ /* 0x0a0fe20000400000 */
[-C--:B------:R-:W-:Y:S01]  /*16c0*/  FMUL R38, R38, R11.reuse ;  /* 0x0000000b26267220 */ /* 0x080fe20000400000 */
[-C--:B------:R-:W-:Y:S01]  /*16d0*/  FMUL R47, R60, R11.reuse ;  /* 0x0000000b3c2f7220 */ /* 0x080fe20000400000 */
[----:B------:R-:W-:Y:S01]  /*16e0*/  LEA.HI R13, P1, R13, R26, RZ, 0x3 ;  /* 0x0000001a0d0d7211 */ /* 0x000fe200078318ff */
[-C--:B------:R-:W-:Y:S01]  /*16f0*/  FMUL R54, R54, R11.reuse ;  /* 0x0000000b36367220 */ /* 0x080fe20000400000 */
[----:B------:R-:W1:Y:S01]  /*1700*/  LDC.64 R26, c[0x0][0x3a0] ;  /* 0x0000e800ff1a7b82 */ /* 0x000e620000000a00 */
[----:B0-----:R-:W-:Y:S01]  /*1710*/  FMUL R11, R56, R11 ;  /* 0x0000000b380b7220 */ /* 0x001fe20000400000 */
[----:B------:R-:W-:Y:S01]  /*1720*/  F2FP.F16.F32.PACK_AB R15, R15, R14 ;  /* 0x0000000e0f0f723e */ /* 0x000fe200000000ff */
[----:B------:R-:W-:Y:S01]  /*1730*/  IMAD.X R12, RZ, RZ, R12, P1 ;  /* 0x000000ffff0c7224 */ /* 0x000fe200008e060c */
[----:B------:R-:W-:-:S02]  /*1740*/  R2UR UR4, R32 ;  /* 0x00000000200472ca */ /* 0x000fc400000e0000 */
[----:B------:R-:W-:Y:S02]  /*1750*/  R2UR UR5, R33 ;  /* 0x00000000210572ca */ /* 0x000fe400000e0000 */
[C---:B------:R-:W-:Y:S02]  /*1760*/  SHF.L.U64.HI R12, R13.reuse, 0x1, R12 ;  /* 0x000000010d0c7819 */ /* 0x040fe4000001020c */
[----:B------:R-:W-:Y:S02]  /*1770*/  SHF.L.U32 R13, R13, 0x1, RZ ;  /* 0x000000010d0d7819 */ /* 0x000fe400000006ff */
[----:B------:R-:W-:Y:S02]  /*1780*/  F2FP.F16.F32.PACK_AB R53, R53, R58 ;  /* 0x0000003a3535723e */ /* 0x000fe400000000ff */
[----:B------:R-:W-:Y:S02]  /*1790*/  LOP3.LUT R13, R13, 0xfffffff0, RZ, 0xc0, !PT ;  /* 0xfffffff00d0d7812 */ /* 0x000fe400078ec0ff */
[----:B------:R-:W-:-:S02]  /*17a0*/  F2FP.F16.F32.PACK_AB R38, R47, R38 ;  /* 0x000000262f26723e */ /* 0x000fc400000000ff */
[----:B------:R-:W-:Y:S02]  /*17b0*/  F2FP.F16.F32.PACK_AB R11, R11, R54 ;  /* 0x000000360b0b723e */ /* 0x000fe400000000ff */
[----:B-1----:R-:W-:Y:S01]  /*17c0*/  IADD3 R14, P1, PT, R13, R26, RZ ;  /* 0x0000001a0d0e7210 */ /* 0x002fe20007f3e0ff */
[----:B--2---:R-:W-:Y:S02]  /*17d0*/  HFMA2 R16, R15, R16, R20 ;  /* 0x000000100f107231 */ /* 0x004fe40000000014 */
[----:B------:R-:W-:Y:S02]  /*17e0*/  HFMA2 R17, R38, R17, R21 ;  /* 0x0000001126117231 */ /* 0x000fe40000000015 */
[----:B------:R-:W-:Y:S01]  /*17f0*/  HFMA2 R18, R53, R18, R22 ;  /* 0x0000001235127231 */ /* 0x000fe20000000016 */
[----:B------:R-:W-:Y:S01]  /*1800*/  IADD3.X R15, PT, PT, R12, R27, RZ, P1, !PT ;  /* 0x0000001b0c0f7210 */ /* 0x000fe20000ffe4ff */
[----:B------:R-:W-:-:S05]  /*1810*/  HFMA2 R19, R11, R19, R23 ;  /* 0x000000130b137231 */ /* 0x000fca0000000017 */
[----:B------:R0:W-:Y:S01]  /*1820*/  STG.E.128 desc[UR4][R14.64], R16 ;  /* 0x000000100e007986 */ /* 0x0001e2000c101d04 */
[----:B------:R-:W-:-:S03]  /*1830*/  UMOV UR4, 0xffffffff ;  /* 0xffffffff00047882 */ /* 0x000fc60000000000 */
[----:B------:R-:W-:Y:S05]  /*1840*/  BRA.DIV UR4, `(.L_x_6747) ;  /* 0x00000016041c7947 */ /* 0x000fea000b800000 */
[----:B0-----:R0:W1:Y:S04]  /*1850*/  SHFL.DOWN PT, R14, R49, 0x10, 0x1f ;  /* 0x0a001f00310e7f89 */ /* 0x00106800000e0000 */
[----:B------:R0:W2:Y:S04]  /*1860*/  SHFL.DOWN PT, R17, R50, 0x10, 0x1f ;  /* 0x0a001f0032117f89 */ /* 0x0000a800000e0000 */
[----:B------:R0:W3:Y:S02]  /*1870*/  SHFL.DOWN PT, R18, R51, 0x10, 0x1f ;  /* 0x0a001f0033127f89 */ /* 0x0000e400000e0000 */
.L_x_6794:
[----:B-1----:R-:W-:Y:S02]  /*1880*/  FSETP.NEU.AND P1, PT, R14, RZ, PT ;  /* 0x000000ff0e00720b */ /* 0x002fe40003f2d000 */
[----:B------:R-:W-:-:S11]  /*1890*/  MOV R16, 0x41000000 ;  /* 0x4100000000107802 */ /* 0x000fd60000000f00 */
[----:B------:R-:W-:Y:S05]  /*18a0*/  @!P1 BRA `(.L_x_6748) ;  /* 0x0000000000309947 */ /* 0x000fea0003800000 */
[----:B------:R-:W-:Y:S01]  /*18b0*/  FADD R11, R14, 8 ;  /* 0x410000000e0b7421 */ /* 0x000fe20000000000 */
[----:B--2---:R-:W-:-:S04]  /*18c0*/  FADD R17, -R50, R17 ;  /* 0x0000001132117221 */ /* 0x004fc80000000100 */
        /* <DEDUP_REMOVED lines=10> */
.L_x_6748:
[----:B------:R-:W-:-:S03]  /*1970*/  UMOV UR4, 0xffffffff ;  /* 0xffffffff00047882 */ /* 0x000fc60000000000 */
[----:B------:R-:W-:Y:S05]  /*1980*/  BRA.DIV UR4, `(.L_x_6749) ;  /* 0x0000001604287947 */ /* 0x000fea000b800000 */
[----:B--2---:R1:W2:Y:S04]  /*1990*/  SHFL.DOWN PT, R17, R50, 0x8, 0x1f ;  /* 0x09001f0032117f89 */ /* 0x0042a800000e0000 */
[----:B---3--:R1:W3:Y:S04]  /*19a0*/  SHFL.DOWN PT, R18, R51, 0x8, 0x1f ;  /* 0x09001f0033127f89 */ /* 0x0082e800000e0000 */
[----:B------:R1:W4:Y:S02]  /*19b0*/  SHFL.DOWN PT, R14, R16, 0x8, 0x1f ;  /* 0x09001f00100e7f89 */ /* 0x00032400000e0000 */
.L_x_6799:
        /* <DEDUP_REMOVED lines=16> */
.L_x_6750:
[----:B------:R-:W-:-:S03]  /*1ac0*/  UMOV UR4, 0xffffffff ;  /* 0xffffffff00047882 */ /* 0x000fc60000000000 */
[----:B------:R-:W-:Y:S05]  /*1ad0*/  BRA.DIV UR4, `(.L_x_6751) ;  /* 0x0000001604307947 */ /* 0x000fea000b800000 */
[----:B--2---:R2:W4:Y:S04]  /*1ae0*/  SHFL.DOWN PT, R17, R50, 0x4, 0x1f ;  /* 0x08801f0032117f89 */ /* 0x00452800000e0000 */
[----:B---3--:R2:W3:Y:S04]  /*1af0*/  SHFL.DOWN PT, R18, R51, 0x4, 0x1f ;  /* 0x08801f0033127f89 */ /* 0x0084e800000e0000 */
[----:B------:R2:W0:Y:S02]  /*1b00*/  SHFL.DOWN PT, R14, R16, 0x4, 0x1f ;  /* 0x08801f00100e7f89 */ /* 0x00042400000e0000 */
.L_x_6804:
        /* <DEDUP_REMOVED lines=16> */
.L_x_6752:
[----:B------:R-:W-:-:S03]  /*1c10*/  UMOV UR4, 0xffffffff ;  /* 0xffffffff00047882 */ /* 0x000fc60000000000 */
[----:B------:R-:W-:Y:S05]  /*1c20*/  BRA.DIV UR4, `(.L_x_6753) ;  /* 0x0000001604387947 */ /* 0x000fea000b800000 */
[----:B----4-:R0:W4:Y:S04]  /*1c30*/  SHFL.DOWN PT, R17, R50, 0x2, 0x1f ;  /* 0x08401f0032117f89 */ /* 0x01012800000e0000 */
[----:B---3--:R0:W3:Y:S04]  /*1c40*/  SHFL.DOWN PT, R18, R51, 0x2, 0x1f ;  /* 0x08401f0033127f89 */ /* 0x0080e800000e0000 */
[----:B------:R0:W0:Y:S02]  /*1c50*/  SHFL.DOWN PT, R14, R16, 0x2, 0x1f ;  /* 0x08401f00100e7f89 */ /* 0x00002400000e0000 */
.L_x_6809:
        /* <DEDUP_REMOVED lines=16> */
.L_x_6754:
[----:B------:R-:W-:-:S03]  /*1d60*/  UMOV UR4, 0xffffffff ;  /* 0xffffffff00047882 */ /* 0x000fc60000000000 */
[----:B------:R-:W-:Y:S05]  /*1d70*/  BRA.DIV UR4, `(.L_x_6755) ;  /* 0x0000001604407947 */ /* 0x000fea000b800000 */
[----:B----4-:R0:W4:Y:S04]  /*1d80*/  SHFL.DOWN PT, R17, R50, 0x1, 0x1f ;  /* 0x08201f0032117f89 */ /* 0x01012800000e0000 */
[----:B---3--:R0:W3:Y:S04]  /*1d90*/  SHFL.DOWN PT, R18, R51, 0x1, 0x1f ;  /* 0x08201f0033127f89 */ /* 0x0080e800000e0000 */
[----:B------:R0:W0:Y:S02]  /*1da0*/  SHFL.DOWN PT, R14, R16, 0x1, 0x1f ;  /* 0x08201f00100e7f89 */ /* 0x00002400000e0000 */
.L_x_6814:
        /* <DEDUP_REMOVED lines=16> */
.L_x_6756:
[----:B------:R-:W-:-:S03]  /*1eb0*/  UMOV UR4, 0xffffffff ;  /* 0xffffffff00047882 */ /* 0x000fc60000000000 */
[----:B------:R-:W-:Y:S05]  /*1ec0*/  BRA.DIV UR4, `(.L_x_6757) ;  /* 0x0000001604487947 */ /* 0x000fea000b800000 */
[----:B------:R0:W0:Y:S04]  /*1ed0*/  SHFL.IDX PT, R47, R50, RZ, 0x1f ;  /* 0x00001fff322f7589 */ /* 0x00002800000e0000 */
[----:B-12---:R-:W1:Y:S04]  /*1ee0*/  SHFL.IDX PT, R51, R51, RZ, 0x1f ;  /* 0x00001fff33337589 */ /* 0x006e6800000e0000 */
[----:B------:R2:W0:Y:S02]  /*1ef0*/  SHFL.IDX PT, R14, R16, RZ, 0x1f ;  /* 0x00001fff100e7589 */ /* 0x00042400000e0000 */
.L_x_6819:
        /* <DEDUP_REMOVED lines=13> */
[----:B-1----:R-:W-:Y:S01]  /*1fd0*/  LOP3.LUT R11, R51, 0xffffff, RZ, 0xc0, !PT ;  /* 0x00ffffff330b7812 */ /* 0x002fe200078ec0ff */
[----:B------:R-:W-:-:S03]  /*1fe0*/  HFMA2 R15, -RZ, RZ, 1.6875, 0 ;  /* 0x3ec00000ff0f7431 */ /* 0x000fc600000001ff */
[----:B------:R-:W-:-:S04]  /*1ff0*/  LOP3.LUT R12, R11, 0x3f000000, RZ, 0xfc, !PT ;  /* 0x3f0000000b0c7812 */ /* 0x000fc800078efcff */
[----:B------:R-:W1:Y:S02]  /*2000*/  MUFU.RSQ R13, R12 ;  /* 0x0000000c000d7308 */ /* 0x000e640000001400 */
[----:B-1----:R-:W-:-:S04]  /*2010*/  FMUL R14, R13, R13 ;  /* 0x0000000d0d0e7220 */ /* 0x002fc80000400000 */
[----:B------:R-:W-:Y:S01]  /*2020*/  FFMA R11, R13, R13, -R14 ;  /* 0x0000000d0d0b7223 */ /* 0x000fe2000000080e */
[----:B------:R-:W-:-:S04]  /*2030*/  FFMA R14, -R12, R14, 1 ;  /* 0x3f8000000c0e7423 */ /* 0x000fc8000000010e */
[C---:B------:R-:W-:Y:S01]  /*2040*/  FFMA R14, -R12.reuse, R11, R14 ;  /* 0x0000000b0c0e7223 */ /* 0x040fe2000000010e */
[----:B------:R-:W-:-:S03]  /*2050*/  IMAD.IADD R11, R12, 0x1, -R51 ;  /* 0x000000010c0b7824 */ /* 0x000fc600078e0a33 */
[----:B--2---:R-:W-:Y:S01]  /*2060*/  FFMA R16, R14, R15, 0.5 ;  /* 0x3f0000000e107423 */ /* 0x004fe2000000000f */
[----:B------:R-:W-:Y:S01]  /*2070*/  FMUL R14, R13, R14 ;  /* 0x0000000e0d0e7220 */ /* 0x000fe20000400000 */
[----:B------:R-:W-:-:S03]  /*2080*/  @!P2 IADD3 R11, PT, PT, R11, 0xc000000, RZ ;  /* 0x0c0000000b0ba810 */ /* 0x000fc60007ffe0ff */
[----:B------:R-:W-:-:S05]  /*2090*/  FFMA R14, R16, R14, R13 ;  /* 0x0000000e100e7223 */ /* 0x000fca000000000d */
[----:B------:R-:W-:-:S07]  /*20a0*/  LEA.HI.SX32 R11, R11, R14, 0x1f ;  /* 0x0000000e0b0b7211 */ /* 0x000fce00078ffaff */
.L_x_6758:
        /* <DEDUP_REMOVED lines=8> */
[----:B------:R5:W-:Y:S04]  /*2130*/  @!P0 STG.E desc[UR4][R28.64+0x4], R47 ;  /* 0x0000042f1c008986 */ /* 0x000be8000c101904 */
[----:B-1----:R1:W-:Y:S04]  /*2140*/  @!P0 STG.E desc[UR6][R30.64+0x4], R11 ;  /* 0x0000040b1e008986 */ /* 0x0023e8000c101906 */
[----:B--234-:R-:W2:Y:S04]  /*2150*/  LDG.E.128 R16, desc[UR8][R4.64] ;  /* 0x0000000804107981 */ /* 0x01cea8000c1e1d00 */
[----:B------:R-:W2:Y:S01]  /*2160*/  LDG.E.128 R20, desc[UR10][R6.64] ;  /* 0x0000000a06147981 */ /* 0x000ea2000c1e1d00 */
[----:B------:R-:W-:-:S02]  /*2170*/  IMAD R14, R39, R24, RZ ;  /* 0x00000018270e7224 */ /* 0x000fc400078e02ff */
        /* <DEDUP_REMOVED lines=8> */
[--C-:B-----5:R-:W-:Y:S01]  /*2200*/  FADD R28, R45, -R47.reuse ;  /* 0x8000002f2d1c7221 */ /* 0x120fe20000000000 */
[----:B------:R-:W-:Y:S01]  /*2210*/  FADD R46, R46, -R47 ;  /* 0x8000002f2e2e7221 */ /* 0x000fe20000000000 */
[----:B------:R-:W-:Y:S01]  /*2220*/  IADD3 R37, PT, PT, R13, R37, RZ ;  /* 0x000000250d257210 */ /* 0x000fe20007ffe0ff */
[-C--:B------:R-:W-:Y:S01]  /*2230*/  FMUL R0, R0, R11.reuse ;  /* 0x0000000b00007220 */ /* 0x080fe20000400000 */
[-C--:B------:R-:W-:Y:S01]  /*2240*/  FMUL R42, R42, R11.reuse ;  /* 0x0000000b2a2a7220 */ /* 0x080fe20000400000 */
[-C--:B------:R-:W-:Y:S01]  /*2250*/  FMUL R15, R24, R11.reuse ;  /* 0x0000000b180f7220 */ /* 0x080fe20000400000 */
[----:B------:R-:W-:Y:S01]  /*2260*/  SHF.R.S32.HI R9, RZ, 0x1f, R37 ;  /* 0x0000001fff097819 */ /* 0x000fe20000011425 */
[-C--:B------:R-:W-:Y:S01]  /*2270*/  FMUL R44, R44, R11.reuse ;  /* 0x0000000b2c2c7220 */ /* 0x080fe20000400000 */
[-C--:B------:R-:W-:Y:S01]  /*2280*/  FMUL R13, R14, R11.reuse ;  /* 0x0000000b0e0d7220 */ /* 0x080fe20000400000 */
[-C--:B------:R-:W-:Y:S01]  /*2290*/  FMUL R28, R28, R11.reuse ;  /* 0x0000000b1c1c7220 */ /* 0x080fe20000400000 */
[----:B------:R-:W-:Y:S01]  /*22a0*/  LEA.HI R12, P0, R9, R12, RZ, 0x3 ;  /* 0x0000000c090c7211 */ /* 0x000fe200078118ff */
[----:B------:R-:W-:Y:S01]  /*22b0*/  FMUL R9, R40, R11 ;  /* 0x0000000b28097220 */ /* 0x000fe20000400000 */
[----:B------:R-:W-:Y:S01]  /*22c0*/  LEA R35, R34, R35, 0x1 ;  /* 0x0000002322237211 */ /* 0x000fe200078e08ff */
[----:B-1----:R-:W-:Y:S01]  /*22d0*/  FMUL R11, R46, R11 ;  /* 0x0000000b2e0b7220 */ /* 0x002fe20000400000 */
[----:B------:R-:W-:-:S02]  /*22e0*/  SHF.L.U32 R25, R12, 0x1, RZ ;  /* 0x000000010c197819 */ /* 0x000fc400000006ff */
[----:B------:R-:W-:Y:S02]  /*22f0*/  IADD3.X R29, PT, PT, RZ, R37, RZ, P0, !PT ;  /* 0x00000025ff1d7210 */ /* 0x000fe400007fe4ff */
[----:B------:R-:W-:Y:S02]  /*2300*/  LOP3.LUT R25, R25, 0xfffffff0, RZ, 0xc0, !PT ;  /* 0xfffffff019197812 */ /* 0x000fe400078ec0ff */
[----:B------:R-:W-:Y:S02]  /*2310*/  SHF.L.U64.HI R12, R12, 0x1, R29 ;  /* 0x000000010c0c7819 */ /* 0x000fe4000001021d */
[----:B------:R-:W-:Y:S02]  /*2320*/  IADD3 R26, P0, PT, R25, R26, RZ ;  /* 0x0000001a191a7210 */ /* 0x000fe40007f1e0ff */
[----:B------:R-:W-:Y:S02]  /*2330*/  F2FP.F16.F32.PACK_AB R0, R9, R0 ;  /* 0x000000000900723e */ /* 0x000fe400000000ff */
[----:B------:R-:W-:-:S02]  /*2340*/  R2UR UR4, R32 ;  /* 0x00000000200472ca */ /* 0x000fc400000e0000 */
[----:B------:R-:W-:Y:S02]  /*2350*/  R2UR UR5, R33 ;  /* 0x00000000210572ca */ /* 0x000fe400000e0000 */
[----:B------:R-:W-:Y:S02]  /*2360*/  F2FP.F16.F32.PACK_AB R9, R15, R42 ;  /* 0x0000002a0f09723e */ /* 0x000fe400000000ff */
[----:B------:R-:W-:Y:S02]  /*2370*/  IADD3.X R27, PT, PT, R12, R27, RZ, P0, !PT ;  /* 0x0000001b0c1b7210 */ /* 0x000fe400007fe4ff */
[----:B------:R-:W-:Y:S02]  /*2380*/  ISETP.GE.AND P0, PT, R35, UR46, PT ;  /* 0x0000002e23007c0c */ /* 0x000fe4000bf06270 */
[----:B------:R-:W-:Y:S02]  /*2390*/  F2FP.F16.F32.PACK_AB R13, R13, R44 ;  /* 0x0000002c0d0d723e */ /* 0x000fe400000000ff */
        /* <DEDUP_REMOVED lines=8> */
.L_x_6733:
[----:B------:R-:W-:Y:S05]  /*2420*/  EXIT ;  /* 0x000000000000794d */ /* 0x000fea0003800000 */
.L_x_6734:
[----:B------:R-:W-:Y:S01]  /*2430*/  BSSY B1, `(.L_x_6760) ;  /* 0x0000007000017945 */ /* 0x000fe20003800000 */
[----:B------:R-:W-:Y:S02]  /*2440*/  MOV R12, 0x10 ;  /* 0x00000010000c7802 */ /* 0x000fe40000000f00 */
[----:B------:R-:W-:Y:S02]  /*2450*/  MOV R11, 0x1f ;  /* 0x0000001f000b7802 */ /* 0x000fe40000000f00 */
[----:B------:R-:W-:-:S07]  /*2460*/  MOV R15, 0xffffffff ;  /* 0xffffffff000f7802 */ /* 0x000fce0000000f00 */
[----:B------:R-:W-:Y:S05]  /*2470*/  WARPSYNC.COLLECTIVE R15, `(.L_x_6761) ;  /* 0x000000000f087348 */ /* 0x000fea0003c00000 */
[----:B------:R0:W1:Y:S02]  /*2480*/  SHFL.DOWN P6, R14, R13, R12, R11 ;  /* 0x0800000c0d0e7389 */ /* 0x00006400000c000b */
[----:B01----:R-:W-:Y:S05]  /*2490*/  ENDCOLLECTIVE ;  /* 0x000000000000791b */ /* 0x003fea0003800000 */
.L_x_6761:
[----:B------:R-:W-:Y:S05]  /*24a0*/  BSYNC B1 ;  /* 0x0000000000017941 */ /* 0x000fea0003800000 */
.L_x_6760:
        /* <DEDUP_REMOVED lines=8> */
.L_x_6762:
[----:B------:R-:W-:Y:S02]  /*2530*/  MOV R13, R49 ;  /* 0x00000031000d7202 */ /* 0x000fe40000000f00 */
[----:B------:R-:W-:-:S07]  /*2540*/  MOV R19, R14 ;  /* 0x0000000e00137202 */ /* 0x000fce0000000f00 */
[----:B------:R-:W-:Y:S05]  /*2550*/  WARPSYNC.COLLECTIVE R15, `(.L_x_6763) ;  /* 0x000000000f087348 */ /* 0x000fea0003c00000 */
[----:B------:R0:W1:Y:S02]  /*2560*/  SHFL.DOWN P6, R14, R13, R12, R11 ;  /* 0x0800000c0d0e7389 */ /* 0x00006400000c000b */
[----:B01----:R-:W-:Y:S05]  /*2570*/  ENDCOLLECTIVE ;  /* 0x000000000000791b */ /* 0x003fea0003800000 */
.L_x_6763:
[----:B------:R-:W-:Y:S05]  /*2580*/  BRA `(.L_x_6764) ;  /* 0xffffffe400ac7947 */ /* 0x000fea000383ffff */
.L_x_6736:
[----:B------:R-:W-:Y:S01]  /*2590*/  HFMA2 R12, -RZ, RZ, 0, 4.76837158203125e-07 ;  /* 0x00000008ff0c7431 */ /* 0x000fe200000001ff */
[----:B------:R-:W-:Y:S01]  /*25a0*/  BSSY B1, `(.L_x_6765) ;  /* 0x0000007000017945 */ /* 0x000fe20003800000 */
[----:B0-----:R-:W-:Y:S02]  /*25b0*/  MOV R13, R53 ;  /* 0x00000035000d7202 */ /* 0x001fe40000000f00 */
[----:B------:R-:W-:Y:S02]  /*25c0*/  MOV R11, 0x1f ;  /* 0x0000001f000b7802 */ /* 0x000fe40000000f00 */
[----:B------:R-:W-:-:S07]  /*25d0*/  MOV R15, 0xffffffff ;  /* 0xffffffff000f7802 */ /* 0x000fce0000000f00 */
[----:B-12---:R-:W-:Y:S05]  /*25e0*/  WARPSYNC.COLLECTIVE R15, `(.L_x_6766) ;  /* 0x000000000f087348 */ /* 0x006fea0003c00000 */
[----:B------:R0:W3:Y:S02]  /*25f0*/  SHFL.DOWN P6, R14, R13, R12, R11 ;  /* 0x0800000c0d0e7389 */ /* 0x0000e400000c000b */
[----:B0123--:R-:W-:Y:S05]  /*2600*/  ENDCOLLECTIVE ;  /* 0x000000000000791b */ /* 0x00ffea0003800000 */
.L_x_6766:
[----:B------:R-:W-:Y:S05]  /*2610*/  BSYNC B1 ;  /* 0x0000000000017941 */ /* 0x000fea0003800000 */
.L_x_6765:
        /* <DEDUP_REMOVED lines=8> */
.L_x_6767:
[----:B------:R-:W-:Y:S02]  /*26a0*/  MOV R13, R16 ;  /* 0x00000010000d7202 */ /* 0x000fe40000000f00 */
[----:B------:R-:W-:-:S07]  /*26b0*/  MOV R19, R14 ;  /* 0x0000000e00137202 */ /* 0x000fce0000000f00 */
[----:B------:R-:W-:Y:S05]  /*26c0*/  WARPSYNC.COLLECTIVE R15, `(.L_x_6768) ;  /* 0x000000000f087348 */ /* 0x000fea0003c00000 */
[----:B------:R0:W1:Y:S02]  /*26d0*/  SHFL.DOWN P6, R14, R13, R12, R11 ;  /* 0x0800000c0d0e7389 */ /* 0x00006400000c000b */
[----:B01----:R-:W-:Y:S05]  /*26e0*/  ENDCOLLECTIVE ;  /* 0x000000000000791b */ /* 0x003fea0003800000 */
.L_x_6768:
[----:B------:R-:W-:Y:S05]  /*26f0*/  BRA `(.L_x_6769) ;  /* 0xffffffe4009c7947 */ /* 0x000fea000383ffff */
.L_x_6738:
[----:B------:R-:W-:Y:S01]  /*2700*/  HFMA2 R12, -RZ, RZ, 0, 2.384185791015625e-07 ;  /* 0x00000004ff0c7431 */ /* 0x000fe200000001ff */
[----:B------:R-:W-:Y:S01]  /*2710*/  BSSY B1, `(.L_x_6770) ;  /* 0x0000007000017945 */ /* 0x000fe20003800000 */
[----:B0-----:R-:W-:Y:S02]  /*2720*/  MOV R13, R53 ;  /* 0x00000035000d7202 */ /* 0x001fe40000000f00 */
[----:B------:R-:W-:Y:S02]  /*2730*/  MOV R11, 0x1f ;  /* 0x0000001f000b7802 */ /* 0x000fe40000000f00 */
[----:B------:R-:W-:-:S07]  /*2740*/  MOV R15, 0xffffffff ;  /* 0xffffffff000f7802 */ /* 0x000fce0000000f00 */
[----:B-123--:R-:W-:Y:S05]  /*2750*/  WARPSYNC.COLLECTIVE R15, `(.L_x_6771) ;  /* 0x000000000f087348 */ /* 0x00efea0003c00000 */
[----:B------:R0:W4:Y:S02]  /*2760*/  SHFL.DOWN P6, R14, R13, R12, R11 ;  /* 0x0800000c0d0e7389 */ /* 0x00012400000c000b */
[----:B01234-:R-:W-:Y:S05]  /*2770*/  ENDCOLLECTIVE ;  /* 0x000000000000791b */ /* 0x01ffea0003800000 */
.L_x_6771:
[----:B------:R-:W-:Y:S05]  /*2780*/  BSYNC B1 ;  /* 0x0000000000017941 */ /* 0x000fea0003800000 */
.L_x_6770:
        /* <DEDUP_REMOVED lines=8> */
.L_x_6772:
[----:B------:R-:W-:Y:S02]  /*2810*/  MOV R13, R16 ;  /* 0x00000010000d7202 */ /* 0x000fe40000000f00 */
[----:B------:R-:W-:-:S07]  /*2820*/  MOV R19, R14 ;  /* 0x0000000e00137202 */ /* 0x000fce0000000f00 */
[----:B------:R-:W-:Y:S05]  /*2830*/  WARPSYNC.COLLECTIVE R15, `(.L_x_6773) ;  /* 0x000000000f087348 */ /* 0x000fea0003c00000 */
[----:B------:R0:W1:Y:S02]  /*2840*/  SHFL.DOWN P6, R14, R13, R12, R11 ;  /* 0x0800000c0d0e7389 */ /* 0x00006400000c000b */
[----:B01----:R-:W-:Y:S05]  /*2850*/  ENDCOLLECTIVE ;  /* 0x000000000000791b */ /* 0x003fea0003800000 */
.L_x_6773:
[----:B------:R-:W-:Y:S05]  /*2860*/  BRA `(.L_x_6774) ;  /* 0xffffffe400947947 */ /* 0x000fea000383ffff */
.L_x_6740:
        /* <DEDUP_REMOVED lines=8> */
.L_x_6776:
[----:B------:R-:W-:Y:S05]  /*28f0*/  BSYNC B1 ;  /* 0x0000000000017941 */ /* 0x000fea0003800000 */
.L_x_6775:
        /* <DEDUP_REMOVED lines=8> */
.L_x_6777:
[----:B------:R-:W-:Y:S02]  /*2980*/  MOV R13, R16 ;  /* 0x00000010000d7202 */ /* 0x000fe40000000f00 */
[----:B------:R-:W-:-:S07]  /*2990*/  MOV R19, R14 ;  /* 0x0000000e00137202 */ /* 0x000fce0000000f00 */
[----:B------:R-:W-:Y:S05]  /*29a0*/  WARPSYNC.COLLECTIVE R15, `(.L_x_6778) ;  /* 0x000000000f087348 */ /* 0x000fea0003c00000 */
[----:B------:R0:W1:Y:S02]  /*29b0*/  SHFL.DOWN P6, R14, R13, R12, R11 ;  /* 0x0800000c0d0e7389 */ /* 0x00006400000c000b */
[----:B01----:R-:W-:Y:S05]  /*29c0*/  ENDCOLLECTIVE ;  /* 0x000000000000791b */ /* 0x003fea0003800000 */
.L_x_6778:
[----:B------:R-:W-:Y:S05]  /*29d0*/  BRA `(.L_x_6779) ;  /* 0xffffffe4008c7947 */ /* 0x000fea000383ffff */
.L_x_6742:
        /* <DEDUP_REMOVED lines=8> */
.L_x_6781:
[----:B------:R-:W-:Y:S05]  /*2a60*/  BSYNC B1 ;  /* 0x0000000000017941 */ /* 0x000fea0003800000 */
.L_x_6780:
        /* <DEDUP_REMOVED lines=8> */
.L_x_6782:
[----:B------:R-:W-:Y:S02]  /*2af0*/  MOV R13, R16 ;  /* 0x00000010000d7202 */ /* 0x000fe40000000f00 */
[----:B------:R-:W-:-:S07]  /*2b00*/  MOV R19, R14 ;  /* 0x0000000e00137202 */ /* 0x000fce0000000f00 */
[----:B------:R-:W-:Y:S05]  /*2b10*/  WARPSYNC.COLLECTIVE R15, `(.L_x_6783) ;  /* 0x000000000f087348 */ /* 0x000fea0003c00000 */
[----:B------:R0:W1:Y:S02]  /*2b20*/  SHFL.DOWN P6, R14, R13, R12, R11 ;  /* 0x0800000c0d0e7389 */ /* 0x00006400000c000b */
[----:B01----:R-:W-:Y:S05]  /*2b30*/  ENDCOLLECTIVE ;  /* 0x000000000000791b */ /* 0x003fea0003800000 */
.L_x_6783:
[----:B------:R-:W-:Y:S05]  /*2b40*/  BRA `(.L_x_6784) ;  /* 0xffffffe400847947 */ /* 0x000fea000383ffff */
.L_x_6744:
        /* <DEDUP_REMOVED lines=8> */
.L_x_6786:
[----:B------:R-:W-:Y:S05]  /*2bd0*/  BSYNC B1 ;  /* 0x0000000000017941 */ /* 0x000fea0003800000 */
.L_x_6785:
        /* <DEDUP_REMOVED lines=8> */
.L_x_6787:
[----:B------:R-:W-:Y:S02]  /*2c60*/  MOV R13, R16 ;  /* 0x00000010000d7202 */ /* 0x000fe40000000f00 */
[----:B------:R-:W-:-:S07]  /*2c70*/  MOV R17, R14 ;  /* 0x0000000e00117202 */ /* 0x000fce0000000f00 */
[----:B------:R-:W-:Y:S05]  /*2c80*/  WARPSYNC.COLLECTIVE R15, `(.L_x_6788) ;  /* 0x000000000f087348 */ /* 0x000fea0003c00000 */
[----:B------:R0:W1:Y:S02]  /*2c90*/  SHFL.IDX P6, R14, R13, R12, R11 ;  /* 0x0000000c0d0e7389 */ /* 0x00006400000c000b */
[----:B01----:R-:W-:Y:S05]  /*2ca0*/  ENDCOLLECTIVE ;  /* 0x000000000000791b */ /* 0x003fea0003800000 */
.L_x_6788:
[----:B------:R-:W-:Y:S05]  /*2cb0*/  BRA `(.L_x_6789) ;  /* 0xffffffe4007c7947 */ /* 0x000fea000383ffff */
.L_x_6747:
[----:B------:R-:W-:Y:S01]  /*2cc0*/  BSSY B1, `(.L_x_6790) ;  /* 0x0000008000017945 */ /* 0x000fe20003800000 */
[----:B------:R-:W-:Y:S02]  /*2cd0*/  MOV R13, R50 ;  /* 0x00000032000d7202 */ /* 0x000fe40000000f00 */
[----:B------:R-:W-:Y:S02]  /*2ce0*/  MOV R12, 0x10 ;  /* 0x00000010000c7802 */ /* 0x000fe40000000f00 */
[----:B------:R-:W-:Y:S02]  /*2cf0*/  MOV R11, 0x1f ;  /* 0x0000001f000b7802 */ /* 0x000fe40000000f00 */
[----:B0-----:R-:W-:-:S07]  /*2d00*/  MOV R15, 0xffffffff ;  /* 0xffffffff000f7802 */ /* 0x001fce0000000f00 */
[----:B------:R-:W-:Y:S05]  /*2d10*/  WARPSYNC.COLLECTIVE R15, `(.L_x_6791) ;  /* 0x000000000f087348 */ /* 0x000fea0003c00000 */
[----:B------:R0:W1:Y:S02]  /*2d20*/  SHFL.DOWN P6, R14, R13, R12, R11 ;  /* 0x0800000c0d0e7389 */ /* 0x00006400000c000b */
[----:B01----:R-:W-:Y:S05]  /*2d30*/  ENDCOLLECTIVE ;  /* 0x000000000000791b */ /* 0x003fea0003800000 */
.L_x_6791:
[----:B------:R-:W-:Y:S05]  /*2d40*/  BSYNC B1 ;  /* 0x0000000000017941 */ /* 0x000fea0003800000 */
.L_x_6790:
        /* <DEDUP_REMOVED lines=8> */
.L_x_6792:
[----:B------:R-:W-:Y:S02]  /*2dd0*/  MOV R13, R49 ;  /* 0x00000031000d7202 */ /* 0x000fe40000000f00 */
[----:B------:R-:W-:-:S07]  /*2de0*/  MOV R18, R14 ;  /* 0x0000000e00127202 */ /* 0x000fce0000000f00 */
[----:B------:R-:W-:Y:S05]  /*2df0*/  WARPSYNC.COLLECTIVE R15, `(.L_x_6793) ;  /* 0x000000000f087348 */ /* 0x000fea0003c00000 */
[----:B------:R0:W1:Y:S02]  /*2e00*/  SHFL.DOWN P6, R14, R13, R12, R11 ;  /* 0x0800000c0d0e7389 */ /* 0x00006400000c000b */
[----:B01----:R-:W-:Y:S05]  /*2e10*/  ENDCOLLECTIVE ;  /* 0x000000000000791b */ /* 0x003fea0003800000 */
.L_x_6793:
[----:B------:R-:W-:Y:S05]  /*2e20*/  BRA `(.L_x_6794) ;  /* 0xffffffe800947947 */ /* 0x000fea000383ffff */
.L_x_6749:
        /* <DEDUP_REMOVED lines=8> */
.L_x_6796:
[----:B------:R-:W-:Y:S05]  /*2eb0*/  BSYNC B1 ;  /* 0x0000000000017941 */ /* 0x000fea0003800000 */
.L_x_6795:
        /* <DEDUP_REMOVED lines=8> */
.L_x_6797:
[----:B------:R-:W-:Y:S02]  /*2f40*/  MOV R13, R16 ;  /* 0x00000010000d7202 */ /* 0x000fe40000000f00 */
[----:B------:R-:W-:-:S07]  /*2f50*/  MOV R18, R14 ;  /* 0x0000000e00127202 */ /* 0x000fce0000000f00 */
[----:B------:R-:W-:Y:S05]  /*2f60*/  WARPSYNC.COLLECTIVE R15, `(.L_x_6798) ;  /* 0x000000000f087348 */ /* 0x000fea0003c00000 */
[----:B------:R0:W1:Y:S02]  /*2f70*/  SHFL.DOWN P6, R14, R13, R12, R11 ;  /* 0x0800000c0d0e7389 */ /* 0x00006400000c000b */
[----:B01----:R-:W-:Y:S05]  /*2f80*/  ENDCOLLECTIVE ;  /* 0x000000000000791b */ /* 0x003fea0003800000 */
.L_x_6798:
[----:B------:R-:W-:Y:S05]  /*2f90*/  BRA `(.L_x_6799) ;  /* 0xffffffe800887947 */ /* 0x000fea000383ffff */
.L_x_6751:
        /* <DEDUP_REMOVED lines=8> */
.L_x_6801:
[----:B------:R-:W-:Y:S05]  /*3020*/  BSYNC B1 ;  /* 0x0000000000017941 */ /* 0x000fea0003800000 */
.L_x_6800:
        /* <DEDUP_REMOVED lines=8> */
.L_x_6802:
[----:B------:R-:W-:Y:S02]  /*30b0*/  MOV R13, R16 ;  /* 0x00000010000d7202 */ /* 0x000fe40000000f00 */
[----:B------:R-:W-:-:S07]  /*30c0*/  MOV R18, R14 ;  /* 0x0000000e00127202 */ /* 0x000fce0000000f00 */
[----:B------:R-:W-:Y:S05]  /*30d0*/  WARPSYNC.COLLECTIVE R15, `(.L_x_6803) ;  /* 0x000000000f087348 */ /* 0x000fea0003c00000 */
[----:B------:R0:W1:Y:S02]  /*30e0*/  SHFL.DOWN P6, R14, R13, R12, R11 ;  /* 0x0800000c0d0e7389 */ /* 0x00006400000c000b */
[----:B01----:R-:W-:Y:S05]  /*30f0*/  ENDCOLLECTIVE ;  /* 0x000000000000791b */ /* 0x003fea0003800000 */
.L_x_6803:
[----:B------:R-:W-:Y:S05]  /*3100*/  BRA `(.L_x_6804) ;  /* 0xffffffe800807947 */ /* 0x000fea000383ffff */
.L_x_6753:
        /* <DEDUP_REMOVED lines=8> */
.L_x_6806:
[----:B------:R-:W-:Y:S05]  /*3190*/  BSYNC B1 ;  /* 0x0000000000017941 */ /* 0x000fea0003800000 */
.L_x_6805:
        /* <DEDUP_REMOVED lines=8> */
.L_x_6807:
[----:B------:R-:W-:Y:S01]  /*3220*/  MOV R13, R16 ;  /* 0x00000010000d7202 */ /* 0x000fe20000000f00 */
[----:B------:R-:W-:-:S07]  /*3230*/  IMAD.MOV.U32 R18, RZ, RZ, R14 ;  /* 0x000000ffff127224 */ /* 0x000fce00078e000e */
[----:B------:R-:W-:Y:S05]  /*3240*/  WARPSYNC.COLLECTIVE R15, `(.L_x_6808) ;  /* 0x000000000f087348 */ /* 0x000fea0003c00000 */
[----:B------:R0:W1:Y:S02]  /*3250*/  SHFL.DOWN P6, R14, R13, R12, R11 ;  /* 0x0800000c0d0e7389 */ /* 0x00006400000c000b */
[----:B01----:R-:W-:Y:S05]  /*3260*/  ENDCOLLECTIVE ;  /* 0x000000000000791b */ /* 0x003fea0003800000 */
.L_x_6808:
[----:B------:R-:W-:Y:S05]  /*3270*/  BRA `(.L_x_6809) ;  /* 0xffffffe800787947 */ /* 0x000fea000383ffff */
.L_x_6755:
        /* <DEDUP_REMOVED lines=8> */
.L_x_6811:
[----:B------:R-:W-:Y:S05]  /*3300*/  BSYNC B1 ;  /* 0x0000000000017941 */ /* 0x000fea0003800000 */
.L_x_6810:
        /* <DEDUP_REMOVED lines=8> */
.L_x_6812:
[----:B------:R-:W-:Y:S01]  /*3390*/  IMAD.MOV.U32 R13, RZ, RZ, R16 ;  /* 0x000000ffff0d7224 */ /* 0x000fe200078e0010 */
[----:B------:R-:W-:-:S07]  /*33a0*/  MOV R18, R14 ;  /* 0x0000000e00127202 */ /* 0x000fce0000000f00 */
[----:B------:R-:W-:Y:S05]  /*33b0*/  WARPSYNC.COLLECTIVE R15, `(.L_x_6813) ;  /* 0x000000000f087348 */ /* 0x000fea0003c00000 */
[----:B------:R0:W1:Y:S02]  /*33c0*/  SHFL.DOWN P6, R14, R13, R12, R11 ;  /* 0x0800000c0d0e7389 */ /* 0x00006400000c000b */
[----:B01----:R-:W-:Y:S05]  /*33d0*/  ENDCOLLECTIVE ;  /* 0x000000000000791b */ /* 0x003fea0003800000 */
.L_x_6813:
[----:B------:R-:W-:Y:S05]  /*33e0*/  BRA `(.L_x_6814) ;  /* 0xffffffe800707947 */ /* 0x000fea000383ffff */
.L_x_6757:
        /* <DEDUP_REMOVED lines=8> */
.L_x_6816:
[----:B------:R-:W-:Y:S05]  /*3470*/  BSYNC B1 ;  /* 0x0000000000017941 */ /* 0x000fea0003800000 */
.L_x_6815:
        /* <DEDUP_REMOVED lines=8> */
.L_x_6817:
[----:B------:R-:W-:Y:S02]  /*3500*/  MOV R13, R16 ;  /* 0x00000010000d7202 */ /* 0x000fe40000000f00 */
[----:B------:R-:W-:-:S07]  /*3510*/  MOV R51, R14 ;  /* 0x0000000e00337202 */ /* 0x000fce0000000f00 */
[----:B------:R-:W-:Y:S05]  /*3520*/  WARPSYNC.COLLECTIVE R15, `(.L_x_6818) ;  /* 0x000000000f087348 */ /* 0x000fea0003c00000 */
[----:B------:R0:W1:Y:S02]  /*3530*/  SHFL.IDX P6, R14, R13, R12, R11 ;  /* 0x0000000c0d0e7389 */ /* 0x00006400000c000b */
[----:B01----:R-:W-:Y:S05]  /*3540*/  ENDCOLLECTIVE ;  /* 0x000000000000791b */ /* 0x003fea0003800000 */
.L_x_6818:
[----:B------:R-:W-:Y:S05]  /*3550*/  BRA `(.L_x_6819) ;  /* 0xffffffe800687947 */ /* 0x000fea000383ffff */
.L_x_6820:
        /* <DEDUP_REMOVED lines=10> */
.L_x_7585:


//--------------------- .text._Z17LayerNormWarpImplI19BiasAddResidualLoadI6__halffE11AffineStoreIfS1_EfLi8ELi8ELi0ELi16ELi1ELb1EEvT_T0_iidPT1_S8_ --------------------------
	.section	.text._Z17LayerNormWarpImplI19BiasAddResidualLoadI6__halffE11AffineStoreIfS1_EfLi8ELi8ELi0ELi16ELi1ELb1EEvT_T0_iidPT1_S8_,"ax",@progbits
	.align	128
        .global         _Z17LayerNormWarpImplI19BiasAddResidualLoadI6__halffE11AffineStoreIfS1_EfLi8ELi8ELi0ELi16ELi1ELb1EEvT_T0_iidPT1_S8_
        .type           _Z17LayerNormWarpImplI19BiasAddResidualLoadI6__halffE11AffineStoreIfS1_EfLi8ELi8ELi0ELi16ELi1ELb1EEvT_T0_iidPT1_S8_,@function
        .size           _Z17LayerNormWarpImplI19BiasAddResidualLoadI6__halffE11AffineStoreIfS1_EfLi8ELi8ELi0ELi16ELi1ELb1EEvT_T0_iidPT1_S8_,(.L_x_7586 - _Z17LayerNormWarpImplI19BiasAddResidualLoadI6__halffE11AffineStoreIfS1_EfLi8ELi8ELi0ELi16ELi1ELb1EEvT_T0_iidPT1_S8_)
        .other          _Z17LayerNormWarpImplI19BiasAddResidualLoadI6__halffE11AffineStoreIfS1_EfLi8ELi8ELi0ELi16ELi1ELb1EEvT_T0_iidPT1_S8_,@"STO_CUDA_ENTRY STV_DEFAULT"
_Z17LayerNormWarpImplI19BiasAddResidualLoadI6__halffE11AffineStoreIfS1_EfLi8ELi8ELi0ELi16ELi1ELb1EEvT_T0_iidPT1_S8_:
.text._Z17LayerNormWarpImplI19BiasAddResidualLoadI6__halffE11AffineStoreIfS1_EfLi8ELi8ELi0ELi16ELi1ELb1EEvT_T0_iidPT1_S8_:
        /* <DEDUP_REMOVED lines=25> */
.L_x_6821:
        /* <DEDUP_REMOVED lines=17> */
[----:B----4-:R-:W-:-:S02]  /*02a0*/  IMAD R5, R5, UR4, RZ ;  /* 0x0000000405057c24 */ /* 0x010fc4000f8e02ff */
[----:B0-----:R-:W-:-:S04]  /*02b0*/  IMAD.SHL.U32 R2, R0, 0x8, RZ ;  /* 0x0000000800027824 */ /* 0x001fc800078e00ff */
[C---:B--2---:R-:W-:Y:S01]  /*02c0*/  IMAD.WIDE.U32 R24, R2.reuse, 0x2, R24 ;  /* 0x0000000202187825 */ /* 0x044fe200078e0018 */
[----:B---3--:R-:W-:-:S03]  /*02d0*/  ISETP.GE.AND P0, PT, R2, UR5, PT ;  /* 0x0000000502007c0c */ /* 0x008fc6000bf06270 */
[----:B-----5:R-:W-:-:S04]  /*02e0*/  IMAD.WIDE.U32 R22, R2, 0x2, R22 ;  /* 0x0000000202167825 */ /* 0x020fc800078e0016 */
[----:B------:R-:W-:-:S07]  /*02f0*/  IMAD.WIDE.U32 R20, R2, 0x2, R20 ;  /* 0x0000000202147825 */ /* 0x000fce00078e0014 */
.L_x_6843:
[----:B------:R-:W-:Y:S01]  /*0300*/  BSSY.RECONVERGENT B1, `(.L_x_6823) ;  /* 0x0000054000017945 */ /* 0x000fe20003800200 */
[----:B------:R-:W-:Y:S01]  /*0310*/  HFMA2 R32, -RZ, RZ, 0, 0 ;  /* 0x00000000ff207431 */ /* 0x000fe200000001ff */
[----:B0-----:R-:W-:Y:S01]  /*0320*/  MOV R10, RZ ;  /* 0x000000ff000a7202 */ /* 0x001fe20000000f00 */
[----:B------:R-:W-:Y:S01]  /*0330*/  HFMA2 R28, -RZ, RZ, 0, 0 ;  /* 0x00000000ff1c7431 */ /* 0x000fe200000001ff */
[----:B------:R-:W-:Y:S02]  /*0340*/  MOV R30, RZ ;  /* 0x000000ff001e7202 */ /* 0x000fe40000000f00 */
[----:B------:R-:W-:Y:S02]  /*0350*/  CS2R R18, SRZ ;  /* 0x0000000000127805 */ /* 0x000fe4000001ff00 */
[----:B------:R-:W-:Y:S02]  /*0360*/  MOV R26, RZ ;  /* 0x000000ff001a7202 */ /* 0x000fe40000000f00 */
[----:B------:R-:W-:-:S02]  /*0370*/  CS2R R16, SRZ ;  /* 0x0000000000107805 */ /* 0x000fc4000001ff00 */
        /* <DEDUP_REMOVED lines=17> */
[----:B------:R-:W-:Y:S01]  /*0490*/  IADD3.X R9, PT, PT, RZ, R10, RZ, P0, !PT ;  /* 0x0000000aff097210 */ /* 0x000fe200007fe4ff */
[C---:B------:R-:W-:Y:S02]  /*04a0*/  IMAD.SHL.U32 R12, R8.reuse, 0x2, RZ ;  /* 0x00000002080c7824 */ /* 0x040fe400078e00ff */
[----:B------:R-:W2:Y:S01]  /*04b0*/  LDG.E.128 R16, desc[UR6][R24.64] ;  /* 0x0000000618107981 */ /* 0x000ea2000c1e1d00 */
[----:B------:R-:W-:Y:S02]  /*04c0*/  SHF.L.U64.HI R8, R8, 0x1, R9 ;  /* 0x0000000108087819 */ /* 0x000fe40000010209 */
[----:B------:R-:W-:-:S04]  /*04d0*/  LOP3.LUT R12, R12, 0xfffffff0, RZ, 0xc0, !PT ;  /* 0xfffffff00c0c7812 */ /* 0x000fc800078ec0ff */
[C---:B------:R-:W-:Y:S02]  /*04e0*/  IADD3 R10, P0, PT, R12.reuse, UR44, RZ ;  /* 0x0000002c0c0a7c10 */ /* 0x040fe4000ff1e0ff */
[----:B------:R-:W-:Y:S02]  /*04f0*/  IADD3 R12, P1, PT, R12, UR36, RZ ;  /* 0x000000240c0c7c10 */ /* 0x000fe4000ff3e0ff */
        /* <DEDUP_REMOVED lines=52> */
.L_x_6824:
[----:B------:R-:W-:Y:S05]  /*0840*/  BSYNC.RECONVERGENT B1 ;  /* 0x0000000000017941 */ /* 0x000fea0003800200 */
.L_x_6823:
[----:B------:R-:W-:-:S03]  /*0850*/  UMOV UR4, 0xffffffff ;  /* 0xffffffff00047882 */ /* 0x000fc60000000000 */
[----:B------:R-:W-:Y:S05]  /*0860*/  BRA.DIV UR4, `(.L_x_6825) ;  /* 0x0000000a04f47947 */ /* 0x000fea000b800000 */
[----:B------:R0:W2:Y:S04]  /*0870*/  SHFL.DOWN PT, R34, R9, 0x8, 0x101f ;  /* 0x09101f0009227f89 */ /* 0x0000a800000e0000 */
[----:B------:R0:W3:Y:S04]  /*0880*/  SHFL.DOWN PT, R27, R19, 0x8, 0x101f ;  /* 0x09101f00131b7f89 */ /* 0x0000e800000e0000 */
[----:B------:R0:W4:Y:S02]  /*0890*/  SHFL.DOWN PT, R14, R17, 0x8, 0x101f ;  /* 0x09101f00110e7f89 */ /* 0x00012400000e0000 */
.L_x_6848:
        /* <DEDUP_REMOVED lines=17> */
.L_x_6827:
[----:B------:R-:W-:Y:S05]  /*09b0*/  BSYNC.RECONVERGENT B1 ;  /* 0x0000000000017941 */ /* 0x000fea0003800200 */
.L_x_6826:
[----:B------:R-:W-:-:S03]  /*09c0*/  UMOV UR4, 0xffffffff ;  /* 0xffffffff00047882 */ /* 0x000fc60000000000 */
[----:B------:R-:W-:Y:S05]  /*09d0*/  BRA.DIV UR4, `(.L_x_6828) ;  /* 0x0000000a04f47947 */ /* 0x000fea000b800000 */
[----:B--2---:R2:W4:Y:S04]  /*09e0*/  SHFL.DOWN PT, R34, R9, 0x4, 0x101f ;  /* 0x08901f0009227f89 */ /* 0x00452800000e0000 */
[----:B---3--:R2:W3:Y:S04]  /*09f0*/  SHFL.DOWN PT, R27, R19, 0x4, 0x101f ;  /* 0x08901f00131b7f89 */ /* 0x0084e800000e0000 */
[----:B------:R2:W0:Y:S02]  /*0a00*/  SHFL.DOWN PT, R14, R17, 0x4, 0x101f ;  /* 0x08901f00110e7f89 */ /* 0x00042400000e0000 */
.L_x_6853:
        /* <DEDUP_REMOVED lines=17> */
.L_x_6830:
[----:B------:R-:W-:Y:S05]  /*0b20*/  BSYNC.RECONVERGENT B1 ;  /* 0x0000000000017941 */ /* 0x000fea0003800200 */
.L_x_6829:
[----:B------:R-:W-:-:S03]  /*0b30*/  UMOV UR4, 0xffffffff ;  /* 0xffffffff00047882 */ /* 0x000fc60000000000 */
[----:B------:R-:W-:Y:S05]  /*0b40*/  BRA.DIV UR4, `(.L_x_6831) ;  /* 0x0000000a04f47947 */ /* 0x000fea000b800000 */
[----:B----4-:R0:W4:Y:S04]  /*0b50*/  SHFL.DOWN PT, R34, R9, 0x2, 0x101f ;  /* 0x08501f0009227f89 */ /* 0x01012800000e0000 */
[----:B---3--:R0:W3:Y:S04]  /*0b60*/  SHFL.DOWN PT, R27, R19, 0x2, 0x101f ;  /* 0x08501f00131b7f89 */ /* 0x0080e800000e0000 */
[----:B------:R0:W0:Y:S02]  /*0b70*/  SHFL.DOWN PT, R14, R17, 0x2, 0x101f ;  /* 0x08501f00110e7f89 */ /* 0x00002400000e0000 */
.L_x_6858:
        /* <DEDUP_REMOVED lines=17> */
.L_x_6833:
[----:B------:R-:W-:Y:S05]  /*0c90*/  BSYNC.RECONVERGENT B1 ;  /* 0x0000000000017941 */ /* 0x000fea0003800200 */
.L_x_6832:
[----:B------:R-:W-:-:S03]  /*0ca0*/  UMOV UR4, 0xffffffff ;  /* 0xffffffff00047882 */ /* 0x000fc60000000000 */
[----:B------:R-:W-:Y:S05]  /*0cb0*/  BRA.DIV UR4, `(.L_x_6834) ;  /* 0x0000000a04f47947 */ /* 0x000fea000b800000 */
[----:B----4-:R0:W4:Y:S04]  /*0cc0*/  SHFL.DOWN PT, R34, R9, 0x1, 0x101f ;  /* 0x08301f0009227f89 */ /* 0x01012800000e0000 */
[----:B---3--:R0:W3:Y:S04]  /*0cd0*/  SHFL.DOWN PT, R27, R19, 0x1, 0x101f ;  /* 0x08301f00131b7f89 */ /* 0x0080e800000e0000 */
[----:B------:R0:W0:Y:S02]  /*0ce0*/  SHFL.DOWN PT, R14, R17, 0x1, 0x101f ;  /* 0x08301f00110e7f89 */ /* 0x00002400000e0000 */
.L_x_6863:
        /* <DEDUP_REMOVED lines=17> */
.L_x_6836:
[----:B------:R-:W-:Y:S05]  /*0e00*/  BSYNC.RECONVERGENT B1 ;  /* 0x0000000000017941 */ /* 0x000fea0003800200 */
.L_x_6835:
[----:B------:R-:W-:-:S03]  /*0e10*/  UMOV UR4, 0xffffffff ;  /* 0xffffffff00047882 */ /* 0x000fc60000000000 */
[----:B------:R-:W-:Y:S05]  /*0e20*/  BRA.DIV UR4, `(.L_x_6837) ;  /* 0x0000000a04f47947 */ /* 0x000fea000b800000 */
[----:B--2---:R-:W0:Y:S04]  /*0e30*/  SHFL.IDX PT, R9, R9, RZ, 0x101f ;  /* 0x00101fff09097589 */ /* 0x004e2800000e0000 */
[----:B------:R-:W2:Y:S04]  /*0e40*/  SHFL.IDX PT, R19, R19, RZ, 0x101f ;  /* 0x00101fff13137589 */ /* 0x000ea800000e0000 */
[----:B------:R0:W0:Y:S02]  /*0e50*/  SHFL.IDX PT, R14, R17, RZ, 0x101f ;  /* 0x00101fff110e7589 */ /* 0x00002400000e0000 */
.L_x_6868:
        /* <DEDUP_REMOVED lines=23> */
[----:B----4-:R-:W-:Y:S01]  /*0fd0*/  FFMA R34, R14, R15, 0.5 ;  /* 0x3f0000000e227423 */ /* 0x010fe2000000000f */
[----:B------:R-:W-:-:S04]  /*0fe0*/  FMUL R14, R13, R14 ;  /* 0x0000000e0d0e7220 */ /* 0x000fc80000400000 */
[----:B------:R-:W-:-:S05]  /*0ff0*/  FFMA R14, R34, R14, R13 ;  /* 0x0000000e220e7223 */ /* 0x000fca000000000d */
[----:B------:R-:W-:Y:S01]  /*1000*/  LEA.HI.SX32 R11, R11, R14, 0x1f ;  /* 0x0000000e0b0b7211 */ /* 0x000fe200078ffaff */
[----:B------:R-:W-:Y:S06]  /*1010*/  BRA `(.L_x_6840) ;  /* 0x0000000000047947 */ /* 0x000fec0003800000 */
.L_x_6839:
[----:B------:R-:W0:Y:S02]  /*1020*/  MUFU.RSQ R11, R11 ;  /* 0x0000000b000b7308 */ /* 0x000e240000001400 */
.L_x_6840:
[----:B------:R-:W-:Y:S05]  /*1030*/  BSYNC.RECONVERGENT B1 ;  /* 0x0000000000017941 */ /* 0x000fea0003800200 */
.L_x_6838:
        /* <DEDUP_REMOVED lines=12> */
[----:B------:R-:W-:Y:S01]  /*1100*/  HFMA2 R13, -RZ, RZ, 0, 0 ;  /* 0x00000000ff0d7431 */ /* 0x000fe200000001ff */
[----:B------:R-:W-:Y:S01]  /*1110*/  SHF.R.S32.HI R15, RZ, 0x1f, R4 ;  /* 0x0000001fff0f7819 */ /* 0x000fe20000011404 */
[C---:B------:R-:W-:Y:S01]  /*1120*/  FADD R28, -R9.reuse, R28 ;  /* 0x0000001c091c7221 */ /* 0x040fe20000000100 */
[----:B------:R-:W-:Y:S01]  /*1130*/  MOV R12, R2 ;  /* 0x00000002000c7202 */ /* 0x000fe20000000f00 */
[----:B------:R-:W-:Y:S01]  /*1140*/  FADD R8, -R9, R8 ;  /* 0x0000000809087221 */ /* 0x000fe20000000100 */
[C---:B------:R-:W-:Y:S01]  /*1150*/  R2UR UR4, R6.reuse ;  /* 0x00000000060472ca */ /* 0x040fe200000e0000 */
[----:B------:R-:W-:Y:S01]  /*1160*/  IMAD R15, R15, UR42, RZ ;  /* 0x0000002a0f0f7c24 */ /* 0x000fe2000f8e02ff */
[----:B------:R-:W-:Y:S01]  /*1170*/  R2UR UR5, R7 ;  /* 0x00000000070572ca */ /* 0x000fe200000e0000 */
[----:B------:R-:W-:Y:S01]  /*1180*/  FADD R16, -R9, R16 ;  /* 0x0000001009107221 */ /* 0x000fe20000000100 */
[----:B------:R-:W-:Y:S01]  /*1190*/  R2UR UR6, R6 ;  /* 0x00000000060672ca */ /* 0x000fe200000e0000 */
[----:B------:R-:W-:Y:S01]  /*11a0*/  IMAD.WIDE.U32 R12, R4, UR42, R12 ;  /* 0x0000002a040c7c25 */ /* 0x000fe2000f8e000c */
[----:B------:R-:W-:-:S03]  /*11b0*/  R2UR UR7, R7 ;  /* 0x00000000070772ca */ /* 0x000fc600000e0000 */
[C---:B------:R-:W-:Y:S01]  /*11c0*/  FADD R26, -R9.reuse, R26 ;  /* 0x0000001a091a7221 */ /* 0x040fe20000000100 */
[C---:B------:R-:W-:Y:S01]  /*11d0*/  FADD R18, -R9.reuse, R18 ;  /* 0x0000001209127221 */ /* 0x040fe20000000100 */
[----:B------:R-:W-:Y:S02]  /*11e0*/  IMAD R15, R4, UR43, R15 ;  /* 0x0000002b040f7c24 */ /* 0x000fe4000f8e020f */
[C---:B------:R-:W-:Y:S01]  /*11f0*/  FADD R30, -R9.reuse, R30 ;  /* 0x0000001e091e7221 */ /* 0x040fe20000000100 */
[C---:B------:R-:W-:Y:S01]  /*1200*/  FADD R32, -R9.reuse, R32 ;  /* 0x0000002009207221 */ /* 0x040fe20000000100 */
[----:B------:R-:W-:Y:S01]  /*1210*/  FADD R10, -R9, R10 ;  /* 0x0000000a090a7221 */ /* 0x000fe20000000100 */
[----:B------:R-:W-:Y:S01]  /*1220*/  FMUL R8, R8, R11 ;  /* 0x0000000b08087220 */ /* 0x000fe20000400000 */
[----:B------:R-:W-:Y:S01]  /*1230*/  IADD3 R17, PT, PT, R13, R15, RZ ;  /* 0x0000000f0d117210 */ /* 0x000fe20007ffe0ff */
[-C--:B------:R-:W-:Y:S01]  /*1240*/  FMUL R13, R28, R11.reuse ;  /* 0x0000000b1c0d7220 */ /* 0x080fe20000400000 */
[-C--:B------:R-:W-:Y:S01]  /*1250*/  FMUL R9, R16, R11.reuse ;  /* 0x0000000b10097220 */ /* 0x080fe20000400000 */
[-C--:B------:R-:W-:Y:S01]  /*1260*/  FMUL R28, R18, R11.reuse ;  /* 0x0000000b121c7220 */ /* 0x080fe20000400000 */
[----:B------:R-:W-:Y:S01]  /*1270*/  SHF.R.S32.HI R19, RZ, 0x1f, R17 ;  /* 0x0000001fff137819 */ /* 0x000fe20000011411 */
[-C--:B------:R-:W-:Y:S01]  /*1280*/  FMUL R15, R30, R11.reuse ;  /* 0x0000000b1e0f7220 */ /* 0x080fe20000400000 */
[-C--:B------:R-:W-:Y:S01]  /*1290*/  FMUL R16, R32, R11.reuse ;  /* 0x0000000b20107220 */ /* 0x080fe20000400000 */
[-C--:B---3--:R-:W-:Y:S01]  /*12a0*/  FMUL R27, R10, R11.reuse ;  /* 0x0000000b0a1b7220 */ /* 0x088fe20000400000 */
[----:B------:R-:W-:Y:S01]  /*12b0*/  LEA.HI R19, P1, R19, R12, RZ, 0x3 ;  /* 0x0000000c13137211 */ /* 0x000fe200078318ff */
[----:B------:R-:W-:Y:S01]  /*12c0*/  FMUL R12, R26, R11 ;  /* 0x0000000b1a0c7220 */ /* 0x000fe20000400000 */
        /* <DEDUP_REMOVED lines=17> */
.L_x_6842:
[----:B------:R-:W-:Y:S05]  /*13e0*/  BSYNC.RECONVERGENT B1 ;  /* 0x0000000000017941 */ /* 0x000fea0003800200 */
.L_x_6841:
[----:B------:R-:W-:-:S04]  /*13f0*/  IADD3 R4, PT, PT, R5, R4, RZ ;  /* 0x0000000405047210 */ /* 0x000fc80007ffe0ff */
[----:B------:R-:W-:-:S13]  /*1400*/  ISETP.GE.AND P1, PT, R4, UR47, PT ;  /* 0x0000002f04007c0c */ /* 0x000fda000bf26270 */
[----:B------:R-:W-:Y:S05]  /*1410*/  @!P1 BRA `(.L_x_6843) ;  /* 0xffffffec00b89947 */ /* 0x000fea000383ffff */
[----:B------:R-:W-:Y:S05]  /*1420*/  BSYNC B0 ;  /* 0x0000000000007941 */ /* 0x000fea0003800000 */
.L_x_6822:
[----:B------:R-:W-:Y:S05]  /*1430*/  EXIT ;  /* 0x000000000000794d */ /* 0x000fea0003800000 */
.L_x_6825:
[----:B------:R-:W-:Y:S01]  /*1440*/  HFMA2 R11, -RZ, RZ, 0, 0.000503063201904296875 ;  /* 0x0000101fff0b7431 */ /* 0x000fe200000001ff */
[----:B------:R-:W-:Y:S01]  /*1450*/  BSSY B1, `(.L_x_6844) ;  /* 0x0000007000017945 */ /* 0x000fe20003800000 */
[----:B------:R-:W-:Y:S01]  /*1460*/  MOV R13, R9 ;  /* 0x00000009000d7202 */ /* 0x000fe20000000f00 */
[----:B------:R-:W-:Y:S01]  /*1470*/  IMAD.MOV.U32 R12, RZ, RZ, 0x8 ;  /* 0x00000008ff0c7424 */ /* 0x000fe200078e00ff */
[----:B------:R-:W-:-:S07]  /*1480*/  MOV R15, 0xffffffff ;  /* 0xffffffff000f7802 */ /* 0x000fce0000000f00 */
[----:B-1----:R-:W-:Y:S05]  /*1490*/  WARPSYNC.COLLECTIVE R15, `(.L_x_6845) ;  /* 0x000000000f087348 */ /* 0x002fea0003c00000 */
[----:B------:R0:W2:Y:S02]  /*14a0*/  SHFL.DOWN P6, R14, R13, R12, R11 ;  /* 0x0800000c0d0e7389 */ /* 0x0000a400000c000b */
[----:B012---:R-:W-:Y:S05]  /*14b0*/  ENDCOLLECTIVE ;  /* 0x000000000000791b */ /* 0x007fea0003800000 */
.L_x_6845:
[----:B------:R-:W-:Y:S05]  /*14c0*/  BSYNC B1 ;  /* 0x0000000000017941 */ /* 0x000fea0003800000 */
.L_x_6844:
        /* <DEDUP_REMOVED lines=8> */
.L_x_6846:
[----:B------:R-:W-:Y:S01]  /*1550*/  IMAD.MOV.U32 R13, RZ, RZ, R17 ;  /* 0x000000ffff0d7224 */ /* 0x000fe200078e0011 */
[----:B------:R-:W-:-:S07]  /*1560*/  MOV R27, R14 ;  /* 0x0000000e001b7202 */ /* 0x000fce0000000f00 */
[----:B------:R-:W-:Y:S05]  /*1570*/  WARPSYNC.COLLECTIVE R15, `(.L_x_6847) ;  /* 0x000000000f087348 */ /* 0x000fea0003c00000 */
[----:B------:R0:W1:Y:S02]  /*1580*/  SHFL.DOWN P6, R14, R13, R12, R11 ;  /* 0x0800000c0d0e7389 */ /* 0x00006400000c000b */
[----:B01----:R-:W-:Y:S05]  /*1590*/  ENDCOLLECTIVE ;  /* 0x000000000000791b */ /* 0x003fea0003800000 */
.L_x_6847:
[----:B------:R-:W-:Y:S05]  /*15a0*/  BRA `(.L_x_6848) ;  /* 0xfffffff000bc7947 */ /* 0x000fea000383ffff */
.L_x_6828:
        /* <DEDUP_REMOVED lines=8> */
.L_x_6850:
[----:B------:R-:W-:Y:S05]  /*1630*/  BSYNC B1 ;  /* 0x0000000000017941 */ /* 0x000fea0003800000 */
.L_x_6849:
        /* <DEDUP_REMOVED lines=8> */
.L_x_6851:
[----:B------:R-:W-:Y:S02]  /*16c0*/  MOV R13, R17 ;  /* 0x00000011000d7202 */ /* 0x000fe40000000f00 */
[----:B------:R-:W-:-:S07]  /*16d0*/  MOV R27, R14 ;  /* 0x0000000e001b7202 */ /* 0x000fce0000000f00 */
[----:B------:R-:W-:Y:S05]  /*16e0*/  WARPSYNC.COLLECTIVE R15, `(.L_x_6852) ;  /* 0x000000000f087348 */ /* 0x000fea0003c00000 */
[----:B------:R0:W1:Y:S02]  /*16f0*/  SHFL.DOWN P6, R14, R13, R12, R11 ;  /* 0x0800000c0d0e7389 */ /* 0x00006400000c000b */
[----:B01----:R-:W-:Y:S05]  /*1700*/  ENDCOLLECTIVE ;  /* 0x000000000000791b */ /* 0x003fea0003800000 */
.L_x_6852:
[----:B------:R-:W-:Y:S05]  /*1710*/  BRA `(.L_x_6853) ;  /* 0xfffffff000bc7947 */ /* 0x000fea000383ffff */
.L_x_6831:
        /* <DEDUP_REMOVED lines=8> */
.L_x_6855:
[----:B------:R-:W-:Y:S05]  /*17a0*/  BSYNC B1 ;  /* 0x0000000000017941 */ /* 0x000fea0003800000 */
.L_x_6854:
        /* <DEDUP_REMOVED lines=8> */
.L_x_6856:
[----:B------:R-:W-:Y:S02]  /*1830*/  MOV R13, R17 ;  /* 0x00000011000d7202 */ /* 0x000fe40000000f00 */
[----:B------:R-:W-:-:S07]  /*1840*/  MOV R27, R14 ;  /* 0x0000000e001b7202 */ /* 0x000fce0000000f00 */
[----:B------:R-:W-:Y:S05]  /*1850*/  WARPSYNC.COLLECTIVE R15, `(.L_x_6857) ;  /* 0x000000000f087348 */ /* 0x000fea0003c00000 */
[----:B------:R0:W1:Y:S02]  /*1860*/  SHFL.DOWN P6, R14, R13, R12, R11 ;  /* 0x0800000c0d0e7389 */ /* 0x00006400000c000b */
[----:B01----:R-:W-:Y:S05]  /*1870*/  ENDCOLLECTIVE ;  /* 0x000000000000791b */ /* 0x003fea0003800000 */
.L_x_6857:
[----:B------:R-:W-:Y:S05]  /*1880*/  BRA `(.L_x_6858) ;  /* 0xfffffff000bc7947 */ /* 0x000fea000383ffff */
.L_x_6834:
        /* <DEDUP_REMOVED lines=8> */
.L_x_6860:
[----:B------:R-:W-:Y:S05]  /*1910*/  BSYNC B1 ;  /* 0x0000000000017941 */ /* 0x000fea0003800000 */
.L_x_6859:
        /* <DEDUP_REMOVED lines=8> */
.L_x_6861:
[----:B------:R-:W-:Y:S02]  /*19a0*/  MOV R13, R17 ;  /* 0x00000011000d7202 */ /* 0x000fe40000000f00 */
[----:B------:R-:W-:-:S07]  /*19b0*/  MOV R27, R14 ;  /* 0x0000000e001b7202 */ /* 0x000fce0000000f00 */
[----:B------:R-:W-:Y:S05]  /*19c0*/  WARPSYNC.COLLECTIVE R15, `(.L_x_6862) ;  /* 0x000000000f087348 */ /* 0x000fea0003c00000 */
[----:B------:R0:W1:Y:S02]  /*19d0*/  SHFL.DOWN P6, R14, R13, R12, R11 ;  /* 0x0800000c0d0e7389 */ /* 0x00006400000c000b */
[----:B01----:R-:W-:Y:S05]  /*19e0*/  ENDCOLLECTIVE ;  /* 0x000000000000791b */ /* 0x003fea0003800000 */
.L_x_6862:
[----:B------:R-:W-:Y:S05]  /*19f0*/  BRA `(.L_x_6863) ;  /* 0xfffffff000bc7947 */ /* 0x000fea000383ffff */
.L_x_6837:
        /* <DEDUP_REMOVED lines=8> */
.L_x_6865:
[----:B------:R-:W-:Y:S05]  /*1a80*/  BSYNC B1 ;  /* 0x0000000000017941 */ /* 0x000fea0003800000 */
.L_x_6864:
        /* <DEDUP_REMOVED lines=8> */
.L_x_6866:
[----:B------:R-:W-:Y:S02]  /*1b10*/  MOV R13, R17 ;  /* 0x00000011000d7202 */ /* 0x000fe40000000f00 */
[----:B------:R-:W-:-:S07]  /*1b20*/  MOV R19, R14 ;  /* 0x0000000e00137202 */ /* 0x000fce0000000f00 */
[----:B------:R-:W-:Y:S05]  /*1b30*/  WARPSYNC.COLLECTIVE R15, `(.L_x_6867) ;  /* 0x000000000f087348 */ /* 0x000fea0003c00000 */
[----:B------:R0:W1:Y:S02]  /*1b40*/  SHFL.IDX P6, R14, R13, R12, R11 ;  /* 0x0000000c0d0e7389 */ /* 0x00006400000c000b */
[----:B01----:R-:W-:Y:S05]  /*1b50*/  ENDCOLLECTIVE ;  /* 0x000000000000791b */ /* 0x003fea0003800000 */
.L_x_6867:
[----:B------:R-:W-:Y:S05]  /*1b60*/  BRA `(.L_x_6868) ;  /* 0xfffffff000bc7947 */ /* 0x000fea000383ffff */
.L_x_6869:
        /* <DEDUP_REMOVED lines=9> */
.L_x_7586:


//--------------------- .text._Z17LayerNormWarpImplI19BiasAddResidualLoadI6__halffE11AffineStoreIfS1_EfLi8ELi8ELi8ELi16ELi1ELb0EEvT_T0_iidPT1_S8_ --------------------------
	.section	.text._Z17LayerNormWarpImplI19BiasAddResidualLoadI6__halffE11AffineStoreIfS1_EfLi8ELi8ELi8ELi16ELi1ELb0EEvT_T0_iidPT1_S8_,"ax",@progbits
	.align	128
        .global         _Z17LayerNormWarpImplI19BiasAddResidualLoadI6__halffE11AffineStoreIfS1_EfLi8ELi8ELi8ELi16ELi1ELb0EEvT_T0_iidPT1_S8_
        .type           _Z17LayerNormWarpImplI19BiasAddResidualLoadI6__halffE11AffineStoreIfS1_EfLi8ELi8ELi8ELi16ELi1ELb0EEvT_T0_iidPT1_S8_,@function
        .size           _Z17LayerNormWarpImplI19BiasAddResidualLoadI6__halffE11AffineStoreIfS1_EfLi8ELi8ELi8ELi16ELi1ELb0EEvT_T0_iidPT1_S8_,(.L_x_7587 - _Z17LayerNormWarpImplI19BiasAddResidualLoadI6__halffE11AffineStoreIfS1_EfLi8ELi8ELi8ELi16ELi1ELb0EEvT_T0_iidPT1_S8_)
        .other          _Z17LayerNormWarpImplI19BiasAddResidualLoadI6__halffE11AffineStoreIfS1_EfLi8ELi8ELi8ELi16ELi1ELb0EEvT_T0_iidPT1_S8_,@"STO_CUDA_ENTRY STV_DEFAULT"
_Z17LayerNormWarpImplI19BiasAddResidualLoadI6__halffE11AffineStoreIfS1_EfLi8ELi8ELi8ELi16ELi1ELb0EEvT_T0_iidPT1_S8_:
.text._Z17LayerNormWarpImplI19BiasAddResidualLoadI6__halffE11AffineStoreIfS1_EfLi8ELi8ELi8ELi16ELi1ELb0EEvT_T0_iidPT1_S8_:
        /* <DEDUP_REMOVED lines=25> */
.L_x_6870:
        /* <DEDUP_REMOVED lines=17> */
[----:B0-----:R-:W-:-:S04]  /*02a0*/  IMAD.SHL.U32 R3, R0, 0x8, RZ ;  /* 0x0000000800037824 */ /* 0x001fc800078e00ff */
[----:B--2---:R-:W-:-:S04]  /*02b0*/  IMAD.WIDE.U32 R26, R3, 0x2, R26 ;  /* 0x00000002031a7825 */ /* 0x004fc800078e001a */
[----:B----4-:R-:W-:-:S04]  /*02c0*/  IMAD.WIDE.U32 R22, R3, 0x2, R22 ;  /* 0x0000000203167825 */ /* 0x010fc800078e0016 */
[----:B-1---5:R-:W-:-:S07]  /*02d0*/  IMAD.WIDE.U32 R20, R3, 0x2, R20 ;  /* 0x0000000203147825 */ /* 0x022fce00078e0014 */
.L_x_6886:
        /* <DEDUP_REMOVED lines=74> */
[----:B------:R-:W-:-:S03]  /*0780*/  HFMA2 R8, -RZ, RZ, 2.5, 0 ;  /* 0x41000000ff087431 */ /* 0x000fc600000001ff */
[----:B------:R-:W-:Y:S01]  /*0790*/  FFMA R9, R13, R10, R9 ;  /* 0x0000000a0d097223 */ /* 0x000fe20000000009 */
[----:B------:R-:W-:Y:S06]  /*07a0*/  BRA.DIV UR4, `(.L_x_6872) ;  /* 0x0000000a04cc7947 */ /* 0x000fec000b800000 */
[----:B------:R0:W1:Y:S04]  /*07b0*/  SHFL.DOWN PT, R14, R35, 0x8, 0x101f ;  /* 0x09101f00230e7f89 */ /* 0x00006800000e0000 */
[----:B------:R0:W2:Y:S04]  /*07c0*/  SHFL.DOWN PT, R34, R17, 0x8, 0x101f ;  /* 0x09101f0011227f89 */ /* 0x0000a800000e0000 */
[----:B------:R0:W3:Y:S02]  /*07d0*/  SHFL.DOWN PT, R10, R9, 0x8, 0x101f ;  /* 0x09101f00090a7f89 */ /* 0x0000e400000e0000 */
.L_x_6891:
        /* <DEDUP_REMOVED lines=14> */
.L_x_6873:
[----:B------:R-:W-:-:S03]  /*08c0*/  UMOV UR4, 0xffffffff ;  /* 0xffffffff00047882 */ /* 0x000fc60000000000 */
[----:B------:R-:W-:Y:S05]  /*08d0*/  BRA.DIV UR4, `(.L_x_6874) ;  /* 0x0000000a04dc7947 */ /* 0x000fea000b800000 */
[----:B--2---:R1:W2:Y:S04]  /*08e0*/  SHFL.DOWN PT, R34, R17, 0x4, 0x101f ;  /* 0x08901f0011227f89 */ /* 0x0042a800000e0000 */
[----:B---3--:R1:W3:Y:S04]  /*08f0*/  SHFL.DOWN PT, R10, R9, 0x4, 0x101f ;  /* 0x08901f00090a7f89 */ /* 0x0082e800000e0000 */
[----:B------:R1:W4:Y:S02]  /*0900*/  SHFL.DOWN PT, R14, R8, 0x4, 0x101f ;  /* 0x08901f00080e7f89 */ /* 0x00032400000e0000 */
.L_x_6896:
        /* <DEDUP_REMOVED lines=13> */
[C---:B---3--:R-:W-:Y:S01]  /*09e0*/  FFMA R10, R13.reuse, R15, R10 ;  /* 0x0000000f0d0a7223 */ /* 0x048fe2000000000a */
[----:B0-----:R-:W-:-:S03]  /*09f0*/  FFMA R17, R13, R34, R17 ;  /* 0x000000220d117223 */ /* 0x001fc60000000011 */
[----:B------:R-:W-:-:S07]  /*0a00*/  FADD R9, R9, R10 ;  /* 0x0000000a09097221 */ /* 0x000fce0000000000 */
.L_x_6875:
[----:B------:R-:W-:-:S03]  /*0a10*/  UMOV UR4, 0xffffffff ;  /* 0xffffffff00047882 */ /* 0x000fc60000000000 */
[----:B------:R-:W-:Y:S05]  /*0a20*/  BRA.DIV UR4, `(.L_x_6876) ;  /* 0x0000000a04e47947 */ /* 0x000fea000b800000 */
[----:B--2---:R2:W4:Y:S04]  /*0a30*/  SHFL.DOWN PT, R34, R17, 0x2, 0x101f ;  /* 0x08501f0011227f89 */ /* 0x00452800000e0000 */
[----:B---3--:R2:W3:Y:S04]  /*0a40*/  SHFL.DOWN PT, R10, R9, 0x2, 0x101f ;  /* 0x08501f00090a7f89 */ /* 0x0084e800000e0000 */
[----:B------:R2:W0:Y:S02]  /*0a50*/  SHFL.DOWN PT, R14, R8, 0x2, 0x101f ;  /* 0x08501f00080e7f89 */ /* 0x00042400000e0000 */
.L_x_6901:
        /* <DEDUP_REMOVED lines=16> */
.L_x_6877:
[----:B------:R-:W-:-:S03]  /*0b60*/  UMOV UR4, 0xffffffff ;  /* 0xffffffff00047882 */ /* 0x000fc60000000000 */
[----:B------:R-:W-:Y:S05]  /*0b70*/  BRA.DIV UR4, `(.L_x_6878) ;  /* 0x0000000a04ec7947 */ /* 0x000fea000b800000 */
[----:B----4-:R0:W4:Y:S04]  /*0b80*/  SHFL.DOWN PT, R34, R17, 0x1, 0x101f ;  /* 0x08301f0011227f89 */ /* 0x01012800000e0000 */
[----:B---3--:R0:W3:Y:S04]  /*0b90*/  SHFL.DOWN PT, R10, R9, 0x1, 0x101f ;  /* 0x08301f00090a7f89 */ /* 0x0080e800000e0000 */
[----:B------:R0:W0:Y:S02]  /*0ba0*/  SHFL.DOWN PT, R14, R8, 0x1, 0x101f ;  /* 0x08301f00080e7f89 */ /* 0x00002400000e0000 */
.L_x_6906:
        /* <DEDUP_REMOVED lines=16> */
.L_x_6879:
[----:B------:R-:W-:-:S03]  /*0cb0*/  UMOV UR4, 0xffffffff ;  /* 0xffffffff00047882 */ /* 0x000fc60000000000 */
[----:B------:R-:W-:Y:S05]  /*0cc0*/  BRA.DIV UR4, `(.L_x_6880) ;  /* 0x0000000a04f47947 */ /* 0x000fea000b800000 */
[----:B-12---:R-:W0:Y:S04]  /*0cd0*/  SHFL.IDX PT, R17, R17, RZ, 0x101f ;  /* 0x00101fff11117589 */ /* 0x006e2800000e0000 */
[----:B------:R-:W1:Y:S04]  /*0ce0*/  SHFL.IDX PT, R9, R9, RZ, 0x101f ;  /* 0x00101fff09097589 */ /* 0x000e6800000e0000 */
[----:B------:R2:W0:Y:S02]  /*0cf0*/  SHFL.IDX PT, R14, R8, RZ, 0x101f ;  /* 0x00101fff080e7589 */ /* 0x00042400000e0000 */
.L_x_6911:
        /* <DEDUP_REMOVED lines=28> */
.L_x_6882:
[----:B----4-:R0:W1:Y:S02]  /*0ec0*/  MUFU.RSQ R34, R9 ;  /* 0x0000000900227308 */ /* 0x0100640000001400 */
.L_x_6883:
[----:B------:R-:W-:Y:S05]  /*0ed0*/  BSYNC.RECONVERGENT B1 ;  /* 0x0000000000017941 */ /* 0x000fea0003800200 */
.L_x_6881:
        /* <DEDUP_REMOVED lines=15> */
.L_x_6885:
[----:B------:R-:W-:Y:S05]  /*0fd0*/  BSYNC.RECONVERGENT B1 ;  /* 0x0000000000017941 */ /* 0x000fea0003800200 */
.L_x_6884:
        /* <DEDUP_REMOVED lines=24> */
[-C--:B------:R-:W-:Y:S01]  /*1160*/  FMUL R16, R25, R34.reuse ;  /* 0x0000002219107220 */ /* 0x080fe20000400000 */
[----:B------:R-:W-:Y:S01]  /*1170*/  FADD R17, R31, -R17 ;  /* 0x800000111f117221 */ /* 0x000fe20000000000 */
[----:B------:R-:W-:Y:S01]  /*1180*/  F2FP.F16.F32.PACK_AB R18, R18, R35 ;  /* 0x000000231212723e */ /* 0x000fe200000000ff */
[----:B------:R-:W-:Y:S02]  /*1190*/  IMAD.X R25, RZ, RZ, R24, P0 ;  /* 0x000000ffff197224 */ /* 0x000fe400000e0618 */
[-C--:B------:R-:W-:Y:S01]  /*11a0*/  FMUL R24, R19, R34.reuse ;  /* 0x0000002213187220 */ /* 0x080fe20000400000 */
[-C--:B------:R-:W-:Y:S01]  /*11b0*/  FMUL R33, R33, R34.reuse ;  /* 0x0000002221217220 */ /* 0x080fe20000400000 */
[----:B------:R-:W-:Y:S01]  /*11c0*/  FMUL R19, R17, R34 ;  /* 0x0000002211137220 */ /* 0x000fe20000400000 */
[----:B------:R-:W-:-:S02]  /*11d0*/  SHF.L.U64.HI R17, R32, 0x1, R25 ;  /* 0x0000000120117819 */ /* 0x000fc40000010219 */
[----:B------:R-:W-:Y:S02]  /*11e0*/  SHF.L.U32 R32, R32, 0x1, RZ ;  /* 0x0000000120207819 */ /* 0x000fe400000006ff */
[----:B------:R-:W-:Y:S02]  /*11f0*/  F2FP.F16.F32.PACK_AB R33, R16, R33 ;  /* 0x000000211021723e */ /* 0x000fe400000000ff */
[----:B------:R-:W-:Y:S02]  /*1200*/  LOP3.LUT R16, R32, 0xfffffff0, RZ, 0xc0, !PT ;  /* 0xfffffff020107812 */ /* 0x000fe400078ec0ff */
[----:B------:R-:W-:Y:S02]  /*1210*/  F2FP.F16.F32.PACK_AB R24, R24, R37 ;  /* 0x000000251818723e */ /* 0x000fe400000000ff */
[----:B------:R-:W-:Y:S02]  /*1220*/  IADD3 R16, P0, PT, R16, UR44, RZ ;  /* 0x0000002c10107c10 */ /* 0x000fe4000ff1e0ff */
[----:B------:R-:W-:-:S02]  /*1230*/  F2FP.F16.F32.PACK_AB R19, R19, R30 ;  /* 0x0000001e1313723e */ /* 0x000fc400000000ff */
[----:B------:R-:W-:Y:S02]  /*1240*/  IADD3.X R17, PT, PT, R17, UR45, RZ, P0, !PT ;  /* 0x0000002d11117c10 */ /* 0x000fe400087fe4ff */
[----:B------:R-:W-:Y:S01]  /*1250*/  ISETP.GE.AND P0, PT, R5, UR50, PT ;  /* 0x0000003205007c0c */ /* 0x000fe2000bf06270 */
[----:B--2---:R-:W-:Y:S02]  /*1260*/  HFMA2 R8, R33, R8, R12 ;  /* 0x0000000821087231 */ /* 0x004fe4000000000c */
[----:B------:R-:W-:Y:S02]  /*1270*/  HFMA2 R9, R18, R9, R13 ;  /* 0x0000000912097231 */ /* 0x000fe4000000000d */
[----:B------:R-:W-:Y:S02]  /*1280*/  HFMA2 R10, R24, R10, R14 ;  /* 0x0000000a180a7231 */ /* 0x000fe4000000000e */
[----:B------:R-:W-:-:S05]  /*1290*/  HFMA2 R11, R19, R11, R15 ;  /* 0x0000000b130b7231 */ /* 0x000fca000000000f */
[----:B------:R0:W-:Y:S01]  /*12a0*/  STG.E.128 desc[UR4][R16.64], R8 ;  /* 0x0000000810007986 */ /* 0x0001e2000c101d04 */
[----:B------:R-:W-:Y:S05]  /*12b0*/  @!P0 BRA `(.L_x_6886) ;  /* 0xfffffff000088947 */ /* 0x000fea000383ffff */
[----:B------:R-:W-:Y:S05]  /*12c0*/  BSYNC B0 ;  /* 0x0000000000007941 */ /* 0x000fea0003800000 */
.L_x_6871:
[----:B------:R-:W-:Y:S05]  /*12d0*/  EXIT ;  /* 0x000000000000794d */ /* 0x000fea0003800000 */
.L_x_6872:
        /* <DEDUP_REMOVED lines=8> */
.L_x_6888:
[----:B------:R-:W-:Y:S05]  /*1360*/  BSYNC B1 ;  /* 0x0000000000017941 */ /* 0x000fea0003800000 */
.L_x_6887:
        /* <DEDUP_REMOVED lines=8> */
.L_x_6889:
[----:B------:R-:W-:Y:S02]  /*13f0*/  MOV R13, R35 ;  /* 0x00000023000d7202 */ /* 0x000fe40000000f00 */
[----:B------:R-:W-:-:S07]  /*1400*/  MOV R10, R14 ;  /* 0x0000000e000a7202 */ /* 0x000fce0000000f00 */
[----:B------:R-:W-:Y:S05]  /*1410*/  WARPSYNC.COLLECTIVE R15, `(.L_x_6890) ;  /* 0x000000000f087348 */ /* 0x000fea0003c00000 */
[----:B------:R0:W1:Y:S02]  /*1420*/  SHFL.DOWN P6, R14, R13, R12, R11 ;  /* 0x0800000c0d0e7389 */ /* 0x00006400000c000b */
[----:B01----:R-:W-:Y:S05]  /*1430*/  ENDCOLLECTIVE ;  /* 0x000000000000791b */ /* 0x003fea0003800000 */
.L_x_6890:
[----:B------:R-:W-:Y:S05]  /*1440*/  BRA `(.L_x_6891) ;  /* 0xfffffff000e47947 */ /* 0x000fea000383ffff */
.L_x_6874:
[----:B------:R-:W-:Y:S01]  /*1450*/  HFMA2 R12, -RZ, RZ, 0, 2.384185791015625e-07 ;  /* 0x00000004ff0c7431 */ /* 0x000fe200000001ff */
[----:B------:R-:W-:Y:S01]  /*1460*/  BSSY B1, `(.L_x_6892) ;  /* 0x0000007000017945 */ /* 0x000fe20003800000 */
[----:B------:R-:W-:Y:S02]  /*1470*/  MOV R13, R17 ;  /* 0x00000011000d7202 */ /* 0x000fe40000000f00 */
[----:B------:R-:W-:Y:S02]  /*1480*/  MOV R11, 0x101f ;  /* 0x0000101f000b7802 */ /* 0x000fe40000000f00 */
[----:B------:R-:W-:-:S07]  /*1490*/  MOV R15, 0xffffffff ;  /* 0xffffffff000f7802 */ /* 0x000fce0000000f00 */
[----:B0-23--:R-:W-:Y:S05]  /*14a0*/  WARPSYNC.COLLECTIVE R15, `(.L_x_6893) ;  /* 0x000000000f087348 */ /* 0x00dfea0003c00000 */
[----:B------:R1:W4:Y:S02]  /*14b0*/  SHFL.DOWN P6, R14, R13, R12, R11 ;  /* 0x0800000c0d0e7389 */ /* 0x00032400000c000b */
[----:B01234-:R-:W-:Y:S05]  /*14c0*/  ENDCOLLECTIVE ;  /* 0x000000000000791b */ /* 0x01ffea0003800000 */
.L_x_6893:
[----:B------:R-:W-:Y:S05]  /*14d0*/  BSYNC B1 ;  /* 0x0000000000017941 */ /* 0x000fea0003800000 */
.L_x_6892:
        /* <DEDUP_REMOVED lines=8> */
.L_x_6894:
[----:B------:R-:W-:Y:S02]  /*1560*/  MOV R13, R8 ;  /* 0x00000008000d7202 */ /* 0x000fe40000000f00 */
[----:B------:R-:W-:-:S07]  /*1570*/  MOV R10, R14 ;  /* 0x0000000e000a7202 */ /* 0x000fce0000000f00 */
[----:B------:R-:W-:Y:S05]  /*1580*/  WARPSYNC.COLLECTIVE R15, `(.L_x_6895) ;  /* 0x000000000f087348 */ /* 0x000fea0003c00000 */
[----:B------:R0:W1:Y:S02]  /*1590*/  SHFL.DOWN P6, R14, R13, R12, R11 ;  /* 0x0800000c0d0e7389 */ /* 0x00006400000c000b */
[----:B01----:R-:W-:Y:S05]  /*15a0*/  ENDCOLLECTIVE ;  /* 0x000000000000791b */ /* 0x003fea0003800000 */
.L_x_6895:
[----:B------:R-:W-:Y:S05]  /*15b0*/  BRA `(.L_x_6896) ;  /* 0xfffffff000d47947 */ /* 0x000fea000383ffff */
.L_x_6876:
        /* <DEDUP_REMOVED lines=8> */
.L_x_6898:
[----:B------:R-:W-:Y:S05]  /*1640*/  BSYNC B1 ;  /* 0x0000000000017941 */ /* 0x000fea0003800000 */
.L_x_6897:
        /* <DEDUP_REMOVED lines=8> */
.L_x_6899:
[----:B------:R-:W-:Y:S02]  /*16d0*/  MOV R13, R8 ;  /* 0x00000008000d7202 */ /* 0x000fe40000000f00 */
[----:B------:R-:W-:-:S07]  /*16e0*/  MOV R10, R14 ;  /* 0x0000000e000a7202 */ /* 0x000fce0000000f00 */
[----:B------:R-:W-:Y:S05]  /*16f0*/  WARPSYNC.COLLECTIVE R15, `(.L_x_6900) ;  /* 0x000000000f087348 */ /* 0x000fea0003c00000 */
[----:B------:R0:W1:Y:S02]  /*1700*/  SHFL.DOWN P6, R14, R13, R12, R11 ;  /* 0x0800000c0d0e7389 */ /* 0x00006400000c000b */
[----:B01----:R-:W-:Y:S05]  /*1710*/  ENDCOLLECTIVE ;  /* 0x000000000000791b */ /* 0x003fea0003800000 */
.L_x_6900:
[----:B------:R-:W-:Y:S05]  /*1720*/  BRA `(.L_x_6901) ;  /* 0xfffffff000cc7947 */ /* 0x000fea000383ffff */
.L_x_6878:
        /* <DEDUP_REMOVED lines=8> */
.L_x_6903:
[----:B------:R-:W-:Y:S05]  /*17b0*/  BSYNC B1 ;  /* 0x0000000000017941 */ /* 0x000fea0003800000 */
.L_x_6902:
        /* <DEDUP_REMOVED lines=8> */
.L_x_6904:
[----:B------:R-:W-:Y:S02]  /*1840*/  MOV R13, R8 ;  /* 0x00000008000d7202 */ /* 0x000fe40000000f00 */
[----:B------:R-:W-:-:S07]  /*1850*/  MOV R10, R14 ;  /* 0x0000000e000a7202 */ /* 0x000fce0000000f00 */
[----:B------:R-:W-:Y:S05]  /*1860*/  WARPSYNC.COLLECTIVE R15, `(.L_x_6905) ;  /* 0x000000000f087348 */ /* 0x000fea0003c00000 */
[----:B------:R0:W1:Y:S02]  /*1870*/  SHFL.DOWN P6, R14, R13, R12, R11 ;  /* 0x0800000c0d0e7389 */ /* 0x00006400000c000b */
[----:B01----:R-:W-:Y:S05]  /*1880*/  ENDCOLLECTIVE ;  /* 0x000000000000791b */ /* 0x003fea0003800000 */
.L_x_6905:
[----:B------:R-:W-:Y:S05]  /*1890*/  BRA `(.L_x_6906) ;  /* 0xfffffff000c47947 */ /* 0x000fea000383ffff */
.L_x_6880:
[----:B------:R-:W-:Y:S01]  /*18a0*/  HFMA2 R11, -RZ, RZ, 0, 0.000503063201904296875 ;  /* 0x0000101fff0b7431 */ /* 0x000fe200000001ff */
[----:B------:R-:W-:Y:S01]  /*18b0*/  BSSY B1, `(.L_x_6907) ;  /* 0x0000007000017945 */ /* 0x000fe20003800000 */
[----:B------:R-:W-:Y:S01]  /*18c0*/  MOV R13, R17 ;  /* 0x00000011000d7202 */ /* 0x000fe20000000f00 */
[----:B------:R-:W-:Y:S01]  /*18d0*/  IMAD.MOV.U32 R12, RZ, RZ, RZ ;  /* 0x000000ffff0c7224 */ /* 0x000fe200078e00ff */
[----:B------:R-:W-:-:S07]  /*18e0*/  MOV R15, 0xffffffff ;  /* 0xffffffff000f7802 */ /* 0x000fce0000000f00 */
[----:B-1234-:R-:W-:Y:S05]  /*18f0*/  WARPSYNC.COLLECTIVE R15, `(.L_x_6908) ;  /* 0x000000000f087348 */ /* 0x01efea0003c00000 */
[----:B------:R0:W0:Y:S02]  /*1900*/  SHFL.IDX P6, R14, R13, R12, R11 ;  /* 0x0000000c0d0e7389 */ /* 0x00002400000c000b */
[----:B01234-:R-:W-:Y:S05]  /*1910*/  ENDCOLLECTIVE ;  /* 0x000000000000791b */ /* 0x01ffea0003800000 */
.L_x_6908:
[----:B------:R-:W-:Y:S05]  /*1920*/  BSYNC B1 ;  /* 0x0000000000017941 */ /* 0x000fea0003800000 */
.L_x_6907:
        /* <DEDUP_REMOVED lines=8> */
.L_x_6909:
[----:B------:R-:W-:Y:S02]  /*19b0*/  MOV R13, R8 ;  /* 0x00000008000d7202 */ /* 0x000fe40000000f00 */
[----:B------:R-:W-:-:S07]  /*19c0*/  MOV R9, R14 ;  /* 0x0000000e00097202 */ /* 0x000fce0000000f00 */
[----:B------:R-:W-:Y:S05]  /*19d0*/  WARPSYNC.COLLECTIVE R15, `(.L_x_6910) ;  /* 0x000000000f087348 */ /* 0x000fea0003c00000 */
[----:B------:R0:W1:Y:S02]  /*19e0*/  SHFL.IDX P6, R14, R13, R12, R11 ;  /* 0x0000000c0d0e7389 */ /* 0x00006400000c000b */
[----:B01----:R-:W-:Y:S05]  /*19f0*/  ENDCOLLECTIVE ;  /* 0x000000000000791b */ /* 0x003fea0003800000 */
.L_x_6910:
[----:B------:R-:W-:Y:S05]  /*1a00*/  BRA `(.L_x_6911) ;  /* 0xfffffff000bc7947 */ /* 0x000fea000383ffff */
.L_x_6912:
        /* <DEDUP_REMOVED lines=15> */
.L_x_7587:


//--------------------- .text._Z17LayerNormWarpImplI19BiasAddResidualLoadI6__halffE11AffineStoreIfS1_EfLi8ELi8ELi0ELi16ELi2ELb1EEvT_T0_iidPT1_S8_ --------------------------
	.section	.text._Z17LayerNormWarpImplI19BiasAddResidualLoadI6__halffE11AffineStoreIfS1_EfLi8ELi8ELi0ELi16ELi2ELb1EEvT_T0_iidPT1_S8_,"ax",@progbits
	.align	128
        .global         _Z17LayerNormWarpImplI19BiasAddResidualLoadI6__halffE11AffineStoreIfS1_EfLi8ELi8ELi0ELi16ELi2ELb1EEvT_T0_iidPT1_S8_
        .type           _Z17LayerNormWarpImplI19BiasAddResidualLoadI6__halffE11AffineStoreIfS1_EfLi8ELi8ELi0ELi16ELi2ELb1EEvT_T0_iidPT1_S8_,@function
        .size           _Z17LayerNormWarpImplI19BiasAddResidualLoadI6__halffE11AffineStoreIfS1_EfLi8ELi8ELi0ELi16ELi2ELb1EEvT_T0_iidPT1_S8_,(.L_x_7588 - _Z17LayerNormWarpImplI19BiasAddResidualLoadI6__halffE11AffineStoreIfS1_EfLi8ELi8ELi0ELi16ELi2ELb1EEvT_T0_iidPT1_S8_)
        .other          _Z17LayerNormWarpImplI19BiasAddResidualLoadI6__halffE11AffineStoreIfS1_EfLi8ELi8ELi0ELi16ELi2ELb1EEvT_T0_iidPT1_S8_,@"STO_CUDA_ENTRY STV_DEFAULT"
_Z17LayerNormWarpImplI19BiasAddResidualLoadI6__halffE11AffineStoreIfS1_EfLi8ELi8ELi0ELi16ELi2ELb1EEvT_T0_iidPT1_S8_:
.text._Z17LayerNormWarpImplI19BiasAddResidualLoadI6__halffE11AffineStoreIfS1_EfLi8ELi8ELi0ELi16ELi2ELb1EEvT_T0_iidPT1_S8_:
        /* <DEDUP_REMOVED lines=25> */
.L_x_6913:
        /* <DEDUP_REMOVED lines=17> */
[----:B----4-:R-:W-:-:S02]  /*02a0*/  IMAD R35, R35, UR4, RZ ;  /* 0x0000000423237c24 */ /* 0x010fc4000f8e02ff */
[----:B0-----:R-:W-:Y:S02]  /*02b0*/  IMAD.SHL.U32 R29, R4, 0x8, RZ ;  /* 0x00000008041d7824 */ /* 0x001fe400078e00ff */
[----:B-1----:R-:W0:Y:S02]  /*02c0*/  F2F.F32.F64 R4, UR6 ;  /* 0x0000000600047d10 */ /* 0x002e240008301000 */
[C---:B--2---:R-:W-:Y:S01]  /*02d0*/  IMAD.WIDE.U32 R44, R29.reuse, 0x2, R44 ;  /* 0x000000021d2c7825 */ /* 0x044fe200078e002c */
[----:B---3--:R-:W-:-:S03]  /*02e0*/  ISETP.GE.AND P0, PT, R29, UR5, PT ;  /* 0x000000051d007c0c */ /* 0x008fc6000bf06270 */
[----:B-----5:R-:W-:-:S04]  /*02f0*/  IMAD.WIDE.U32 R42, R29, 0x2, R42 ;  /* 0x000000021d2a7825 */ /* 0x020fc800078e002a */
[----:B0-----:R-:W-:-:S07]  /*0300*/  IMAD.WIDE.U32 R40, R29, 0x2, R40 ;  /* 0x000000021d287825 */ /* 0x001fce00078e0028 */
.L_x_6954:
[----:B------:R-:W-:Y:S01]  /*0310*/  BSSY.RECONVERGENT B1, `(.L_x_6915) ;  /* 0x0000056000017945 */ /* 0x000fe20003800200 */
[----:B------:R-:W-:Y:S01]  /*0320*/  HFMA2 R28, -RZ, RZ, 0, 0 ;  /* 0x00000000ff1c7431 */ /* 0x000fe200000001ff */
[----:B------:R-:W-:Y:S01]  /*0330*/  CS2R R32, SRZ ;  /* 0x0000000000207805 */ /* 0x000fe2000001ff00 */
[----:B------:R-:W-:Y:S01]  /*0340*/  HFMA2 R37, -RZ, RZ, 0, 0 ;  /* 0x00000000ff257431 */ /* 0x000fe200000001ff */
[----:B------:R-:W-:Y:S02]  /*0350*/  MOV R34, RZ ;  /* 0x000000ff00227202 */ /* 0x000fe40000000f00 */
[----:B------:R-:W-:Y:S02]  /*0360*/  CS2R R30, SRZ ;  /* 0x00000000001e7805 */ /* 0x000fe4000001ff00 */
[----:B------:R-:W-:Y:S02]  /*0370*/  MOV R23, RZ ;  /* 0x000000ff00177202 */ /* 0x000fe40000000f00 */
[----:B------:R-:W-:-:S02]  /*0380*/  CS2R R18, SRZ ;  /* 0x0000000000127805 */ /* 0x000fc4000001ff00 */
        /* <DEDUP_REMOVED lines=30> */
[----:B------:R-:W-:Y:S02]  /*0570*/  IMAD.MOV.U32 R39, RZ, RZ, 0x41000000 ;  /* 0x41000000ff277424 */ /* 0x000fe400078e00ff */
        /* <DEDUP_REMOVED lines=47> */
.L_x_6916:
[----:B------:R-:W-:Y:S05]  /*0870*/  BSYNC.RECONVERGENT B1 ;  /* 0x0000000000017941 */ /* 0x000fea0003800200 */
.L_x_6915:
        /* <DEDUP_REMOVED lines=18> */
[----:B------:R-:W-:-:S05]  /*09a0*/  IMAD R7, R7, UR39, R6 ;  /* 0x0000002707077c24 */ /* 0x000fca000f8e0206 */
        /* <DEDUP_REMOVED lines=62> */
.L_x_6918:
[----:B------:R-:W-:Y:S05]  /*0d90*/  BSYNC.RECONVERGENT B1 ;  /* 0x0000000000017941 */ /* 0x000fea0003800200 */
.L_x_6917:
[----:B------:R-:W-:-:S03]  /*0da0*/  UMOV UR4, 0xffffffff ;  /* 0xffffffff00047882 */ /* 0x000fc60000000000 */
[----:B------:R-:W-:Y:S05]  /*0db0*/  BRA.DIV UR4, `(.L_x_6919) ;  /* 0x0000001604f07947 */ /* 0x000fea000b800000 */
[----:B------:R0:W1:Y:S04]  /*0dc0*/  SHFL.DOWN PT, R6, R37, 0x8, 0x101f ;  /* 0x09101f0025067f89 */ /* 0x00006800000e0000 */
[----:B------:R0:W2:Y:S04]  /*0dd0*/  SHFL.DOWN PT, R4, R38, 0x8, 0x101f ;  /* 0x09101f0026047f89 */ /* 0x0000a800000e0000 */
[----:B------:R0:W3:Y:S02]  /*0de0*/  SHFL.DOWN PT, R14, R39, 0x8, 0x101f ;  /* 0x09101f00270e7f89 */ /* 0x0000e400000e0000 */
.L_x_6959:
        /* <DEDUP_REMOVED lines=17> */
.L_x_6921:
[----:B------:R-:W-:Y:S05]  /*0f00*/  BSYNC.RECONVERGENT B1 ;  /* 0x0000000000017941 */ /* 0x000fea0003800200 */
.L_x_6920:
[----:B------:R-:W-:-:S03]  /*0f10*/  UMOV UR4, 0xffffffff ;  /* 0xffffffff00047882 */ /* 0x000fc60000000000 */
[----:B------:R-:W-:Y:S05]  /*0f20*/  BRA.DIV UR4, `(.L_x_6922) ;  /* 0x0000001604f07947 */ /* 0x000fea000b800000 */
[----:B-1----:R1:W3:Y:S04]  /*0f30*/  SHFL.DOWN PT, R6, R37, 0x4, 0x101f ;  /* 0x08901f0025067f89 */ /* 0x0022e800000e0000 */
[----:B--2---:R1:W2:Y:S04]  /*0f40*/  SHFL.DOWN PT, R4, R38, 0x4, 0x101f ;  /* 0x08901f0026047f89 */ /* 0x0042a800000e0000 */
[----:B------:R1:W4:Y:S02]  /*0f50*/  SHFL.DOWN PT, R14, R39, 0x4, 0x101f ;  /* 0x08901f00270e7f89 */ /* 0x00032400000e0000 */
.L_x_6964:
        /* <DEDUP_REMOVED lines=17> */
.L_x_6924:
[----:B------:R-:W-:Y:S05]  /*1070*/  BSYNC.RECONVERGENT B1 ;  /* 0x0000000000017941 */ /* 0x000fea0003800200 */
.L_x_6923:
[----:B------:R-:W-:-:S03]  /*1080*/  UMOV UR4, 0xffffffff ;  /* 0xffffffff00047882 */ /* 0x000fc60000000000 */
[----:B------:R-:W-:Y:S05]  /*1090*/  BRA.DIV UR4, `(.L_x_6925) ;  /* 0x0000001604f07947 */ /* 0x000fea000b800000 */
[----:B---3--:R3:W4:Y:S04]  /*10a0*/  SHFL.DOWN PT, R6, R37, 0x2, 0x101f ;  /* 0x08501f0025067f89 */ /* 0x00872800000e0000 */
[----:B--2---:R3:W2:Y:S04]  /*10b0*/  SHFL.DOWN PT, R4, R38, 0x2, 0x101f ;  /* 0x08501f0026047f89 */ /* 0x0046a800000e0000 */
[----:B------:R3:W0:Y:S02]  /*10c0*/  SHFL.DOWN PT, R14, R39, 0x2, 0x101f ;  /* 0x08501f00270e7f89 */ /* 0x00062400000e0000 */
.L_x_6969:
        /* <DEDUP_REMOVED lines=17> */
.L_x_6927:
[----:B------:R-:W-:Y:S05]  /*11e0*/  BSYNC.RECONVERGENT B1 ;  /* 0x0000000000017941 */ /* 0x000fea0003800200 */
.L_x_6926:
[----:B------:R-:W-:-:S03]  /*11f0*/  UMOV UR4, 0xffffffff ;  /* 0xffffffff00047882 */ /* 0x000fc60000000000 */
[----:B------:R-:W-:Y:S05]  /*1200*/  BRA.DIV UR4, `(.L_x_6928) ;  /* 0x0000001604f07947 */ /* 0x000fea000b800000 */
[----:B----4-:R0:W4:Y:S04]  /*1210*/  SHFL.DOWN PT, R6, R37, 0x1, 0x101f ;  /* 0x08301f0025067f89 */ /* 0x01012800000e0000 */
[----:B--2---:R0:W2:Y:S04]  /*1220*/  SHFL.DOWN PT, R4, R38, 0x1, 0x101f ;  /* 0x08301f0026047f89 */ /* 0x0040a800000e0000 */
[----:B------:R0:W0:Y:S02]  /*1230*/  SHFL.DOWN PT, R14, R39, 0x1, 0x101f ;  /* 0x08301f00270e7f89 */ /* 0x00002400000e0000 */
.L_x_6974:
        /* <DEDUP_REMOVED lines=17> */
.L_x_6930:
[----:B------:R-:W-:Y:S05]  /*1350*/  BSYNC.RECONVERGENT B1 ;  /* 0x0000000000017941 */ /* 0x000fea0003800200 */
.L_x_6929:
[----:B------:R-:W-:-:S03]  /*1360*/  UMOV UR4, 0xffffffff ;  /* 0xffffffff00047882 */ /* 0x000fc60000000000 */
[----:B------:R-:W-:Y:S05]  /*1370*/  BRA.DIV UR4, `(.L_x_6931) ;  /* 0x0000001604f07947 */ /* 0x000fea000b800000 */
[----:B-1-3--:R-:W0:Y:S04]  /*1380*/  SHFL.IDX PT, R37, R37, RZ, 0x101f ;  /* 0x00101fff25257589 */ /* 0x00ae2800000e0000 */
[----:B------:R-:W1:Y:S04]  /*1390*/  SHFL.IDX PT, R38, R38, RZ, 0x101f ;  /* 0x00101fff26267589 */ /* 0x000e6800000e0000 */
[----:B------:R3:W0:Y:S02]  /*13a0*/  SHFL.IDX PT, R14, R39, RZ, 0x101f ;  /* 0x00101fff270e7589 */ /* 0x00062400000e0000 */
.L_x_6979:
[C---:B0-----:R-:W-:Y:S01]  /*13b0*/  FSETP.GEU.AND P0, PT, |R14|.reuse, 1.175494350822287508e-38, PT ;  /* 0x008000000e00780b */ /* 0x041fe20003f0e200 */
[----:B------:R-:W0:Y:S01]  /*13c0*/  LDCU.64 UR8, c[0x0][0x3c8] ;  /* 0x00007900ff0877ac */ /* 0x000e220008000a00 */
[----:B------:R-:W-:Y:S11]  /*13d0*/  BSSY.RECONVERGENT B1, `(.L_x_6932) ;  /* 0x000001d000017945 */ /* 0x000ff60003800200 */
        /* <DEDUP_REMOVED lines=27> */
.L_x_6933:
[----:B------:R0:W1:Y:S02]  /*1590*/  MUFU.RSQ R12, R5 ;  /* 0x00000005000c7308 */ /* 0x0000640000001400 */
.L_x_6934:
[----:B------:R-:W-:Y:S05]  /*15a0*/  BSYNC.RECONVERGENT B1 ;  /* 0x0000000000017941 */ /* 0x000fea0003800200 */
.L_x_6932:
        /* <DEDUP_REMOVED lines=46> */
[----:B------:R-:W-:-:S04]  /*1890*/  IMAD R37, R0, UR43, R37 ;  /* 0x0000002b00257c24 */ /* 0x000fc8000f8e0225 */
[----:B------:R-:W-:-:S05]  /*18a0*/  IMAD.IADD R13, R13, 0x1, R37 ;  /* 0x000000010d0d7824 */ /* 0x000fca00078e0225 */
        /* <DEDUP_REMOVED lines=13> */
.L_x_6936:
[----:B------:R-:W-:Y:S05]  /*1980*/  BSYNC.RECONVERGENT B1 ;  /* 0x0000000000017941 */ /* 0x000fea0003800200 */
.L_x_6935:
[----:B------:R-:W-:-:S03]  /*1990*/  UMOV UR4, 0xffffffff ;  /* 0xffffffff00047882 */ /* 0x000fc60000000000 */
[----:B------:R-:W-:Y:S05]  /*19a0*/  BRA.DIV UR4, `(.L_x_6937) ;  /* 0x0000001204c07947 */ /* 0x000fea000b800000 */
[----:B01----:R0:W1:Y:S04]  /*19b0*/  SHFL.DOWN PT, R5, R26, 0x8, 0x101f ;  /* 0x09101f001a057f89 */ /* 0x00306800000e0000 */
[----:B------:R0:W2:Y:S04]  /*19c0*/  SHFL.DOWN PT, R4, R27, 0x8, 0x101f ;  /* 0x09101f001b047f89 */ /* 0x0000a800000e0000 */
[----:B------:R0:W4:Y:S02]  /*19d0*/  SHFL.DOWN PT, R14, R36, 0x8, 0x101f ;  /* 0x09101f00240e7f89 */ /* 0x00012400000e0000 */
.L_x_6984:
        /* <DEDUP_REMOVED lines=17> */
.L_x_6939:
[----:B------:R-:W-:Y:S05]  /*1af0*/  BSYNC.RECONVERGENT B1 ;  /* 0x0000000000017941 */ /* 0x000fea0003800200 */
.L_x_6938:
[----:B------:R-:W-:-:S03]  /*1b00*/  UMOV UR4, 0xffffffff ;  /* 0xffffffff00047882 */ /* 0x000fc60000000000 */
[----:B------:R-:W-:Y:S05]  /*1b10*/  BRA.DIV UR4, `(.L_x_6940) ;  /* 0x0000001204c07947 */ /* 0x000fea000b800000 */
[----:B-1----:R1:W4:Y:S04]  /*1b20*/  SHFL.DOWN PT, R5, R26, 0x4, 0x101f ;  /* 0x08901f001a057f89 */ /* 0x00232800000e0000 */
[----:B--2---:R1:W2:Y:S04]  /*1b30*/  SHFL.DOWN PT, R4, R27, 0x4, 0x101f ;  /* 0x08901f001b047f89 */ /* 0x0042a800000e0000 */
[----:B------:R1:W0:Y:S02]  /*1b40*/  SHFL.DOWN PT, R14, R36, 0x4, 0x101f ;  /* 0x08901f00240e7f89 */ /* 0x00022400000e0000 */
.L_x_6989:
        /* <DEDUP_REMOVED lines=17> */
.L_x_6942:
[----:B------:R-:W-:Y:S05]  /*1c60*/  BSYNC.RECONVERGENT B1 ;  /* 0x0000000000017941 */ /* 0x000fea0003800200 */
.L_x_6941:
[----:B------:R-:W-:-:S03]  /*1c70*/  UMOV UR4, 0xffffffff ;  /* 0xffffffff00047882 */ /* 0x000fc60000000000 */
[----:B------:R-:W-:Y:S05]  /*1c80*/  BRA.DIV UR4, `(.L_x_6943) ;  /* 0x0000001204c07947 */ /* 0x000fea000b800000 */
[----:B----4-:R0:W4:Y:S04]  /*1c90*/  SHFL.DOWN PT, R5, R26, 0x2, 0x101f ;  /* 0x08501f001a057f89 */ /* 0x01012800000e0000 */
[----:B--2---:R0:W2:Y:S04]  /*1ca0*/  SHFL.DOWN PT, R4, R27, 0x2, 0x101f ;  /* 0x08501f001b047f89 */ /* 0x0040a800000e0000 */
[----:B------:R0:W0:Y:S02]  /*1cb0*/  SHFL.DOWN PT, R14, R36, 0x2, 0x101f ;  /* 0x08501f00240e7f89 */ /* 0x00002400000e0000 */
.L_x_6994:
        /* <DEDUP_REMOVED lines=17> */
.L_x_6945:
[----:B------:R-:W-:Y:S05]  /*1dd0*/  BSYNC.RECONVERGENT B1 ;  /* 0x0000000000017941 */ /* 0x000fea0003800200 */
.L_x_6944:
[----:B------:R-:W-:-:S03]  /*1de0*/  UMOV UR4, 0xffffffff ;  /* 0xffffffff00047882 */ /* 0x000fc60000000000 */
[----:B------:R-:W-:Y:S05]  /*1df0*/  BRA.DIV UR4, `(.L_x_6946) ;  /* 0x0000001204c07947 */ /* 0x000fea000b800000 */
[----:B----4-:R0:W4:Y:S04]  /*1e00*/  SHFL.DOWN PT, R5, R26, 0x1, 0x101f ;  /* 0x08301f001a057f89 */ /* 0x01012800000e0000 */
[----:B--2---:R0:W2:Y:S04]  /*1e10*/  SHFL.DOWN PT, R4, R27, 0x1, 0x101f ;  /* 0x08301f001b047f89 */ /* 0x0040a800000e0000 */
[----:B------:R0:W0:Y:S02]  /*1e20*/  SHFL.DOWN PT, R14, R36, 0x1, 0x101f ;  /* 0x08301f00240e7f89 */ /* 0x00002400000e0000 */
.L_x_6999:
        /* <DEDUP_REMOVED lines=17> */
.L_x_6948:
[----:B------:R-:W-:Y:S05]  /*1f40*/  BSYNC.RECONVERGENT B1 ;  /* 0x0000000000017941 */ /* 0x000fea0003800200 */
.L_x_6947:
[----:B------:R-:W-:-:S03]  /*1f50*/  UMOV UR4, 0xffffffff ;  /* 0xffffffff00047882 */ /* 0x000fc60000000000 */
[----:B------:R-:W-:Y:S05]  /*1f60*/  BRA.DIV UR4, `(.L_x_6949) ;  /* 0x0000001204c07947 */ /* 0x000fea000b800000 */
[----:B-1----:R-:W0:Y:S04]  /*1f70*/  SHFL.IDX PT, R26, R26, RZ, 0x101f ;  /* 0x00101fff1a1a7589 */ /* 0x002e2800000e0000 */
[----:B------:R-:W1:Y:S04]  /*1f80*/  SHFL.IDX PT, R27, R27, RZ, 0x101f ;  /* 0x00101fff1b1b7589 */ /* 0x000e6800000e0000 */
[----:B------:R0:W0:Y:S02]  /*1f90*/  SHFL.IDX PT, R14, R36, RZ, 0x101f ;  /* 0x00101fff240e7589 */ /* 0x00002400000e0000 */
.L_x_7004:
[C---:B0-----:R-:W-:Y:S01]  /*1fa0*/  FSETP.GEU.AND P2, PT, |R14|.reuse, 1.175494350822287508e-38, PT ;  /* 0x008000000e00780b */ /* 0x041fe20003f4e200 */
[----:B------:R-:W0:Y:S01]  /*1fb0*/  LDC.64 R6, c[0x0][0x3d0] ;  /* 0x0000f400ff067b82 */ /* 0x000e220000000a00 */
[----:B------:R-:W-:Y:S07]  /*1fc0*/  BSSY.RECONVERGENT B1, `(.L_x_6950) ;  /* 0x000001c000017945 */ /* 0x000fee0003800200 */
[----:B--2-4-:R-:W2:Y:S04]  /*1fd0*/  LDC.64 R4, c[0x0][0x3d8] ;  /* 0x0000f600ff047b82 */ /* 0x014ea80000000a00 */
        /* <DEDUP_REMOVED lines=10> */
[----:B------:R1:W4:Y:S01]  /*2080*/  @P2 MUFU.RSQ R14, R27 ;  /* 0x0000001b000e2308 */ /* 0x0003220000001400 */
[----:B0-2---:R-:W-:Y:S05]  /*2090*/  @P2 BRA `(.L_x_6951) ;  /* 0x0000000000382947 */ /* 0x005fea0003800000 */
[----:B------:R-:W-:Y:S01]  /*20a0*/  LOP3.LUT R8, R27, 0xffffff, RZ, 0xc0, !PT ;  /* 0x00ffffff1b087812 */ /* 0x000fe200078ec0ff */
[----:B------:R-:W-:-:S03]  /*20b0*/  HFMA2 R13, -RZ, RZ, 1.6875, 0 ;  /* 0x3ec00000ff0d7431 */ /* 0x000fc600000001ff */
[----:B------:R-:W-:-:S04]  /*20c0*/  LOP3.LUT R8, R8, 0x3f000000, RZ, 0xfc, !PT ;  /* 0x3f00000008087812 */ /* 0x000fc800078efcff */
[----:B------:R-:W0:Y:S01]  /*20d0*/  MUFU.RSQ R9, R8 ;  /* 0x0000000800097308 */ /* 0x000e220000001400 */
[----:B----4-:R-:W-:-:S05]  /*20e0*/  IADD3 R14, PT, PT, -R27, R8, RZ ;  /* 0x000000081b0e7210 */ /* 0x010fca0007ffe1ff */
        /* <DEDUP_REMOVED lines=9> */
.L_x_6951:
[----:B------:R-:W-:Y:S05]  /*2180*/  BSYNC.RECONVERGENT B1 ;  /* 0x0000000000017941 */ /* 0x000fea0003800200 */
.L_x_6950:
[----:B------:R-:W-:Y:S01]  /*2190*/  @!P1 R2UR UR4, R2 ;  /* 0x00000000020492ca */ /* 0x000fe200000e0000 */
[----:B------:R-:W-:Y:S01]  /*21a0*/  @!P1 IMAD.WIDE R6, R0, 0x4, R6 ;  /* 0x0000000400069825 */ /* 0x000fe200078e0206 */
[C---:B------:R-:W-:Y:S01]  /*21b0*/  @!P1 R2UR UR5, R3.reuse ;  /* 0x00000000030592ca */ /* 0x040fe200000e0000 */
[----:B------:R-:W-:Y:S01]  /*21c0*/  BSSY.RECONVERGENT B1, `(.L_x_6952) ;  /* 0x0000036000017945 */ /* 0x000fe20003800200 */
[----:B------:R-:W-:Y:S01]  /*21d0*/  @!P1 R2UR UR6, R2 ;  /* 0x00000000020692ca */ /* 0x000fe200000e0000 */
[----:B------:R-:W-:Y:S01]  /*21e0*/  @!P1 IMAD.WIDE R4, R0, 0x4, R4 ;  /* 0x0000000400049825 */ /* 0x000fe200078e0204 */
[----:B------:R-:W-:-:S09]  /*21f0*/  @!P1 R2UR UR7, R3 ;  /* 0x00000000030792ca */ /* 0x000fd200000e0000 */
[----:B------:R0:W-:Y:S04]  /*2200*/  @!P1 STG.E desc[UR4][R6.64+0x4], R26 ;  /* 0x0000041a06009986 */ /* 0x0001e8000c101904 */
[----:B----4-:R0:W-:Y:S01]  /*2210*/  @!P1 STG.E desc[UR6][R4.64+0x4], R14 ;  /* 0x0000040e04009986 */ /* 0x0101e2000c101906 */
[----:B------:R-:W-:Y:S05]  /*2220*/  @P0 BRA `(.L_x_6953) ;  /* 0x0000000000bc0947 */ /* 0x000fea0003800000 */
[C---:B------:R-:W-:Y:S02]  /*2230*/  R2UR UR4, R2.reuse ;  /* 0x00000000020472ca */ /* 0x040fe400000e0000 */
[C---:B------:R-:W-:Y:S02]  /*2240*/  R2UR UR5, R3.reuse ;  /* 0x00000000030572ca */ /* 0x040fe400000e0000 */
[----:B------:R-:W-:Y:S02]  /*2250*/  R2UR UR6, R2 ;  /* 0x00000000020672ca */ /* 0x000fe400000e0000 */
[----:B------:R-:W-:-:S09]  /*2260*/  R2UR UR7, R3 ;  /* 0x00000000030772ca */ /* 0x000fd200000e0000 */
[----:B0-----:R-:W2:Y:S04]  /*2270*/  LDG.E.128 R4, desc[UR4][R42.64] ;  /* 0x000000042a047981 */ /* 0x001ea8000c1e1d00 */
[----:B------:R-:W2:Y:S01]  /*2280*/  LDG.E.128 R8, desc[UR6][R40.64] ;  /* 0x0000000628087981 */ /* 0x000ea2000c1e1d00 */
[----:B-1----:R-:W-:Y:S01]  /*2290*/  IADD3 R27, PT, PT, R0, 0x1, RZ ;  /* 0x00000001001b7810 */ /* 0x002fe20007ffe0ff */
[----:B------:R-:W-:Y:S01]  /*22a0*/  HFMA2 R13, -RZ, RZ, 0, 0 ;  /* 0x00000000ff0d7431 */ /* 0x000fe200000001ff */
[----:B------:R-:W-:Y:S01]  /*22b0*/  MOV R12, R29 ;  /* 0x0000001d000c7202 */ /* 0x000fe20000000f00 */
[C---:B------:R-:W-:Y:S01]  /*22c0*/  FADD R23, -R26.reuse, R24 ;  /* 0x000000181a177221 */ /* 0x040fe20000000100 */
[----:B------:R-:W-:Y:S01]  /*22d0*/  SHF.R.S32.HI R15, RZ, 0x1f, R27 ;  /* 0x0000001fff0f7819 */ /* 0x000fe2000001141b */
[C---:B------:R-:W-:Y:S01]  /*22e0*/  FADD R17, -R26.reuse, R17 ;  /* 0x000000111a117221 */ /* 0x040fe20000000100 */
[C---:B------:R-:W-:Y:S01]  /*22f0*/  FADD R21, -R26.reuse, R21 ;  /* 0x000000151a157221 */ /* 0x040fe20000000100 */
[C---:B------:R-:W-:Y:S01]  /*2300*/  FADD R25, -R26.reuse, R25 ;  /* 0x000000191a197221 */ /* 0x040fe20000000100 */
[----:B------:R-:W-:Y:S01]  /*2310*/  FADD R31, -R26, R20 ;  /* 0x000000141a1f7221 */ /* 0x000fe20000000100 */
[----:B------:R-:W-:-:S02]  /*2320*/  IMAD R15, R15, UR42, RZ ;  /* 0x0000002a0f0f7c24 */ /* 0x000fc4000f8e02ff */
[----:B------:R-:W-:Y:S01]  /*2330*/  FADD R19, -R26, R19 ;  /* 0x000000131a137221 */ /* 0x000fe20000000100 */
[----:B------:R-:W-:-:S04]  /*2340*/  IMAD.WIDE.U32 R12, R27, UR42, R12 ;  /* 0x0000002a1b0c7c25 */ /* 0x000fc8000f8e000c */
[-C--:B------:R-:W-:Y:S01]  /*2350*/  FMUL R18, R23, R14.reuse ;  /* 0x0000000e17127220 */ /* 0x080fe20000400000 */
[-C--:B------:R-:W-:Y:S01]  /*2360*/  FMUL R21, R21, R14.reuse ;  /* 0x0000000e15157220 */ /* 0x080fe20000400000 */
[-C--:B------:R-:W-:Y:S01]  /*2370*/  FMUL R25, R25, R14.reuse ;  /* 0x0000000e19197220 */ /* 0x080fe20000400000 */
[----:B------:R-:W-:Y:S02]  /*2380*/  IMAD R27, R27, UR43, R15 ;  /* 0x0000002b1b1b7c24 */ /* 0x000fe4000f8e020f */
[C---:B------:R-:W-:Y:S01]  /*2390*/  FADD R15, -R26.reuse, R22 ;  /* 0x000000161a0f7221 */ /* 0x040fe20000000100 */
[-C--:B------:R-:W-:Y:S01]  /*23a0*/  FMUL R22, R17, R14.reuse ;  /* 0x0000000e11167220 */ /* 0x080fe20000400000 */
[-C--:B------:R-:W-:Y:S01]  /*23b0*/  FMUL R31, R31, R14.reuse ;  /* 0x0000000e1f1f7220 */ /* 0x080fe20000400000 */
[-C--:B------:R-:W-:Y:S01]  /*23c0*/  FMUL R24, R19, R14.reuse ;  /* 0x0000000e13187220 */ /* 0x080fe20000400000 */
[----:B------:R-:W-:Y:S01]  /*23d0*/  IADD3 R13, PT, PT, R13, R27, RZ ;  /* 0x0000001b0d0d7210 */ /* 0x000fe20007ffe0ff */
[----:B------:R-:W-:Y:S01]  /*23e0*/  FADD R27, -R26, R16 ;  /* 0x000000101a1b7221 */ /* 0x000fe20000000100 */
[----:B------:R-:W-:-:S02]  /*23f0*/  FMUL R15, R15, R14 ;  /* 0x0000000e0f0f7220 */ /* 0x000fc40000400000 */
[----:B------:R-:W-:Y:S01]  /*2400*/  SHF.R.S32.HI R33, RZ, 0x1f, R13 ;  /* 0x0000001fff217819 */ /* 0x000fe2000001140d */
[----:B------:R-:W-:-:S03]  /*2410*/  FMUL R20, R27, R14 ;  /* 0x0000000e1b147220 */ /* 0x000fc60000400000 */
[----:B------:R-:W-:Y:S02]  /*2420*/  LEA.HI R16, P1, R33, R12, RZ, 0x3 ;  /* 0x0000000c21107211 */ /* 0x000fe400078318ff */
[----:B------:R-:W-:Y:S02]  /*2430*/  F2FP.F16.F32.PACK_AB R14, R20, R25 ;  /* 0x00000019140e723e */ /* 0x000fe400000000ff */
[----:B------:R-:W-:Y:S02]  /*2440*/  SHF.L.U32 R12, R16, 0x1, RZ ;  /* 0x00000001100c7819 */ /* 0x000fe400000006ff */
[----:B------:R-:W-:Y:S02]  /*2450*/  IADD3.X R17, PT, PT, RZ, R13, RZ, P1, !PT ;  /* 0x0000000dff117210 */ /* 0x000fe40000ffe4ff */
[----:B------:R-:W-:Y:S02]  /*2460*/  F2FP.F16.F32.PACK_AB R13, R18, R15 ;  /* 0x0000000f120d723e */ /* 0x000fe400000000ff */
[----:B------:R-:W-:-:S02]  /*2470*/  LOP3.LUT R12, R12, 0xfffffff0, RZ, 0xc0, !PT ;  /* 0xfffffff00c0c7812 */ /* 0x000fc400078ec0ff */
[----:B------:R-:W-:Y:S02]  /*2480*/  F2FP.F16.F32.PACK_AB R15, R21, R22 ;  /* 0x00000016150f723e */ /* 0x000fe400000000ff */
[----:B------:R-:W-:Y:S02]  /*2490*/  SHF.L.U64.HI R17, R16, 0x1, R17 ;  /* 0x0000000110117819 */ /* 0x000fe40000010211 */
        /* <DEDUP_REMOVED lines=8> */
.L_x_6953:
[----:B------:R-:W-:Y:S05]  /*2520*/  BSYNC.RECONVERGENT B1 ;  /* 0x0000000000017941 */ /* 0x000fea0003800200 */
.L_x_6952:
[----:B------:R-:W-:-:S04]  /*2530*/  LEA R0, R35, R0, 0x1 ;  /* 0x0000000023007211 */ /* 0x000fc800078e08ff */
[----:B------:R-:W-:-:S13]  /*2540*/  ISETP.GE.AND P1, PT, R0, UR47, PT ;  /* 0x0000002f00007c0c */ /* 0x000fda000bf26270 */
[----:B------:R-:W-:Y:S05]  /*2550*/  @!P1 BRA `(.L_x_6954) ;  /* 0xffffffdc006c9947 */ /* 0x000fea000383ffff */
[----:B------:R-:W-:Y:S05]  /*2560*/  BSYNC B0 ;  /* 0x0000000000007941 */ /* 0x000fea0003800000 */
.L_x_6914:
[----:B------:R-:W-:Y:S05]  /*2570*/  EXIT ;  /* 0x000000000000794d */ /* 0x000fea0003800000 */
.L_x_6919:
[----:B------:R-:W-:Y:S01]  /*2580*/  HFMA2 R12, -RZ, RZ, 0, 4.76837158203125e-07 ;  /* 0x00000008ff0c7431 */ /* 0x000fe200000001ff */
[----:B------:R-:W-:Y:S01]  /*2590*/  BSSY B1, `(.L_x_6955) ;  /* 0x0000007000017945 */ /* 0x000fe20003800000 */
[----:B------:R-:W-:Y:S01]  /*25a0*/  MOV R13, R37 ;  /* 0x00000025000d7202 */ /* 0x000fe20000000f00 */
[----:B------:R-:W-:Y:S01]  /*25b0*/  IMAD.MOV.U32 R11, RZ, RZ, 0x101f ;  /* 0x0000101fff0b7424 */ /* 0x000fe200078e00ff */
[----:B------:R-:W-:-:S07]  /*25c0*/  MOV R15, 0xffffffff ;  /* 0xffffffff000f7802 */ /* 0x000fce0000000f00 */
[----:B------:R-:W-:Y:S05]  /*25d0*/  WARPSYNC.COLLECTIVE R15, `(.L_x_6956) ;  /* 0x000000000f087348 */ /* 0x000fea0003c00000 */
[----:B------:R0:W1:Y:S02]  /*25e0*/  SHFL.DOWN P6, R14, R13, R12, R11 ;  /* 0x0800000c0d0e7389 */ /* 0x00006400000c000b */
[----:B01----:R-:W-:Y:S05]  /*25f0*/  ENDCOLLECTIVE ;  /* 0x000000000000791b */ /* 0x003fea0003800000 */
.L_x_6956:
[----:B------:R-:W-:Y:S05]  /*2600*/  BSYNC B1 ;  /* 0x0000000000017941 */ /* 0x000fea0003800000 */
.L_x_6955:
        /* <DEDUP_REMOVED lines=8> */
.L_x_6957:
[----:B------:R-:W-:Y:S02]  /*2690*/  MOV R13, R39 ;  /* 0x00000027000d7202 */ /* 0x000fe40000000f00 */
[----:B------:R-:W-:-:S07]  /*26a0*/  MOV R4, R14 ;  /* 0x0000000e00047202 */ /* 0x000fce0000000f00 */
[----:B------:R-:W-:Y:S05]  /*26b0*/  WARPSYNC.COLLECTIVE R15, `(.L_x_6958) ;  /* 0x000000000f087348 */ /* 0x000fea0003c00000 */
[----:B------:R0:W1:Y:S02]  /*26c0*/  SHFL.DOWN P6, R14, R13, R12, R11 ;  /* 0x0800000c0d0e7389 */ /* 0x00006400000c000b */
[----:B01----:R-:W-:Y:S05]  /*26d0*/  ENDCOLLECTIVE ;  /* 0x000000000000791b */ /* 0x003fea0003800000 */
.L_x_6958:
[----:B------:R-:W-:Y:S05]  /*26e0*/  BRA `(.L_x_6959) ;  /* 0xffffffe400c07947 */ /* 0x000fea000383ffff */
.L_x_6922:
        /* <DEDUP_REMOVED lines=8> */
.L_x_6961:
[----:B------:R-:W-:Y:S05]  /*2770*/  BSYNC B1 ;  /* 0x0000000000017941 */ /* 0x000fea0003800000 */
.L_x_6960:
        /* <DEDUP_REMOVED lines=8> */
.L_x_6962:
[----:B------:R-:W-:Y:S02]  /*2800*/  MOV R13, R39 ;  /* 0x00000027000d7202 */ /* 0x000fe40000000f00 */
[----:B------:R-:W-:-:S07]  /*2810*/  MOV R4, R14 ;  /* 0x0000000e00047202 */ /* 0x000fce0000000f00 */
[----:B------:R-:W-:Y:S05]  /*2820*/  WARPSYNC.COLLECTIVE R15, `(.L_x_6963) ;  /* 0x000000000f087348 */ /* 0x000fea0003c00000 */
[----:B------:R0:W1:Y:S02]  /*2830*/  SHFL.DOWN P6, R14, R13, R12, R11 ;  /* 0x0800000c0d0e7389 */ /* 0x00006400000c000b */
[----:B01----:R-:W-:Y:S05]  /*2840*/  ENDCOLLECTIVE ;  /* 0x000000000000791b */ /* 0x003fea0003800000 */
.L_x_6963:
[----:B------:R-:W-:Y:S05]  /*2850*/  BRA `(.L_x_6964) ;  /* 0xffffffe400c07947 */ /* 0x000fea000383ffff */
.L_x_6925:
[----:B------:R-:W-:Y:S01]  /*2860*/  HFMA2 R12, -RZ, RZ, 0, 1.1920928955078125e-07 ;  /* 0x00000002ff0c7431 */ /* 0x000fe200000001ff */
[----:B------:R-:W-:Y:S01]  /*2870*/  BSSY B1, `(.L_x_6965) ;  /* 0x0000007000017945 */ /* 0x000fe20003800000 */
[----:B------:R-:W-:Y:S01]  /*2880*/  IMAD.MOV.U32 R13, RZ, RZ, R37 ;  /* 0x000000ffff0d7224 */ /* 0x000fe200078e0025 */
[----:B------:R-:W-:Y:S02]  /*2890*/  MOV R11, 0x101f ;  /* 0x0000101f000b7802 */ /* 0x000fe40000000f00 */
[----:B------:R-:W-:-:S07]  /*28a0*/  MOV R15, 0xffffffff ;  /* 0xffffffff000f7802 */ /* 0x000fce0000000f00 */
[----:B0123--:R-:W-:Y:S05]  /*28b0*/  WARPSYNC.COLLECTIVE R15, `(.L_x_6966) ;  /* 0x000000000f087348 */ /* 0x00ffea0003c00000 */
[----:B------:R4:W0:Y:S02]  /*28c0*/  SHFL.DOWN P6, R14, R13, R12, R11 ;  /* 0x0800000c0d0e7389 */ /* 0x00082400000c000b */
[----:B01234-:R-:W-:Y:S05]  /*28d0*/  ENDCOLLECTIVE ;  /* 0x000000000000791b */ /* 0x01ffea0003800000 */
.L_x_6966:
[----:B------:R-:W-:Y:S05]  /*28e0*/  BSYNC B1 ;  /* 0x0000000000017941 */ /* 0x000fea0003800000 */
.L_x_6965:
        /* <DEDUP_REMOVED lines=8> */
.L_x_6967:
[----:B------:R-:W-:Y:S02]  /*2970*/  MOV R13, R39 ;  /* 0x00000027000d7202 */ /* 0x000fe40000000f00 */
[----:B------:R-:W-:-:S07]  /*2980*/  MOV R4, R14 ;  /* 0x0000000e00047202 */ /* 0x000fce0000000f00 */
[----:B------:R-:W-:Y:S05]  /*2990*/  WARPSYNC.COLLECTIVE R15, `(.L_x_6968) ;  /* 0x000000000f087348 */ /* 0x000fea0003c00000 */
[----:B------:R0:W1:Y:S02]  /*29a0*/  SHFL.DOWN P6, R14, R13, R12, R11 ;  /* 0x0800000c0d0e7389 */ /* 0x00006400000c000b */
[----:B01----:R-:W-:Y:S05]  /*29b0*/  ENDCOLLECTIVE ;  /* 0x000000000000791b */ /* 0x003fea0003800000 */
.L_x_6968:
[----:B------:R-:W-:Y:S05]  /*29c0*/  BRA `(.L_x_6969) ;  /* 0xffffffe400c07947 */ /* 0x000fea000383ffff */
.L_x_6928:
        /* <DEDUP_REMOVED lines=8> */
.L_x_6971:
[----:B------:R-:W-:Y:S05]  /*2a50*/  BSYNC B1 ;  /* 0x0000000000017941 */ /* 0x000fea0003800000 */
.L_x_6970:
        /* <DEDUP_REMOVED lines=8> */
.L_x_6972:
[----:B------:R-:W-:Y:S02]  /*2ae0*/  MOV R13, R39 ;  /* 0x00000027000d7202 */ /* 0x000fe40000000f00 */
[----:B------:R-:W-:-:S07]  /*2af0*/  MOV R4, R14 ;  /* 0x0000000e00047202 */ /* 0x000fce0000000f00 */
[----:B------:R-:W-:Y:S05]  /*2b00*/  WARPSYNC.COLLECTIVE R15, `(.L_x_6973) ;  /* 0x000000000f087348 */ /* 0x000fea0003c00000 */
[----:B------:R0:W1:Y:S02]  /*2b10*/  SHFL.DOWN P6, R14, R13, R12, R11 ;  /* 0x0800000c0d0e7389 */ /* 0x00006400000c000b */
[----:B01----:R-:W-:Y:S05]  /*2b20*/  ENDCOLLECTIVE ;  /* 0x000000000000791b */ /* 0x003fea0003800000 */
.L_x_6973:
[----:B------:R-:W-:Y:S05]  /*2b30*/  BRA `(.L_x_6974) ;  /* 0xffffffe400c07947 */ /* 0x000fea000383ffff */
.L_x_6931:
        /* <DEDUP_REMOVED lines=8> */
.L_x_6976:
[----:B------:R-:W-:Y:S05]  /*2bc0*/  BSYNC B1 ;  /* 0x0000000000017941 */ /* 0x000fea0003800000 */
.L_x_6975:
        /* <DEDUP_REMOVED lines=8> */
.L_x_6977:
[----:B------:R-:W-:Y:S02]  /*2c50*/  MOV R13, R39 ;  /* 0x00000027000d7202 */ /* 0x000fe40000000f00 */
[----:B------:R-:W-:-:S07]  /*2c60*/  MOV R38, R14 ;  /* 0x0000000e00267202 */ /* 0x000fce0000000f00 */
[----:B------:R-:W-:Y:S05]  /*2c70*/  WARPSYNC.COLLECTIVE R15, `(.L_x_6978) ;  /* 0x000000000f087348 */ /* 0x000fea0003c00000 */
[----:B------:R0:W1:Y:S02]  /*2c80*/  SHFL.IDX P6, R14, R13, R12, R11 ;  /* 0x0000000c0d0e7389 */ /* 0x00006400000c000b */
[----:B01----:R-:W-:Y:S05]  /*2c90*/  ENDCOLLECTIVE ;  /* 0x000000000000791b */ /* 0x003fea0003800000 */
.L_x_6978:
[----:B------:R-:W-:Y:S05]  /*2ca0*/  BRA `(.L_x_6979) ;  /* 0xffffffe400c07947 */ /* 0x000fea000383ffff */
.L_x_6937:
[----:B01----:R-:W-:Y:S01]  /*2cb0*/  HFMA2 R12, -RZ, RZ, 0, 4.76837158203125e-07 ;  /* 0x00000008ff0c7431 */ /* 0x003fe200000001ff */
[----:B------:R-:W-:Y:S01]  /*2cc0*/  BSSY B1, `(.L_x_6980) ;  /* 0x0000007000017945 */ /* 0x000fe20003800000 */
[----:B------:R-:W-:Y:S01]  /*2cd0*/  IMAD.MOV.U32 R13, RZ, RZ, R26 ;  /* 0x000000ffff0d7224 */ /* 0x000fe200078e001a */
[----:B------:R-:W-:Y:S02]  /*2ce0*/  MOV R11, 0x101f ;  /* 0x0000101f000b7802 */ /* 0x000fe40000000f00 */
[----:B------:R-:W-:-:S07]  /*2cf0*/  MOV R15, 0xffffffff ;  /* 0xffffffff000f7802 */ /* 0x000fce0000000f00 */
[----:B---3--:R-:W-:Y:S05]  /*2d00*/  WARPSYNC.COLLECTIVE R15, `(.L_x_6981) ;  /* 0x000000000f087348 */ /* 0x008fea0003c00000 */
[----:B------:R0:W1:Y:S02]  /*2d10*/  SHFL.DOWN P6, R14, R13, R12, R11 ;  /* 0x0800000c0d0e7389 */ /* 0x00006400000c000b */
[----:B01-3--:R-:W-:Y:S05]  /*2d20*/  ENDCOLLECTIVE ;  /* 0x000000000000791b */ /* 0x00bfea0003800000 */
.L_x_6981:
[----:B------:R-:W-:Y:S05]  /*2d30*/  BSYNC B1 ;  /* 0x0000000000017941 */ /* 0x000fea0003800000 */
.L_x_6980:
        /* <DEDUP_REMOVED lines=8> */
.L_x_6982:
[----:B------:R-:W-:Y:S02]  /*2dc0*/  MOV R13, R36 ;  /* 0x00000024000d7202 */ /* 0x000fe40000000f00 */
[----:B------:R-:W-:-:S07]  /*2dd0*/  MOV R4, R14 ;  /* 0x0000000e00047202 */ /* 0x000fce0000000f00 */
[----:B------:R-:W-:Y:S05]  /*2de0*/  WARPSYNC.COLLECTIVE R15, `(.L_x_6983) ;  /* 0x000000000f087348 */ /* 0x000fea0003c00000 */
[----:B------:R0:W1:Y:S02]  /*2df0*/  SHFL.DOWN P6, R14, R13, R12, R11 ;  /* 0x0800000c0d0e7389 */ /* 0x00006400000c000b */
[----:B01----:R-:W-:Y:S05]  /*2e00*/  ENDCOLLECTIVE ;  /* 0x000000000000791b */ /* 0x003fea0003800000 */
.L_x_6983:
[----:B------:R-:W-:Y:S05]  /*2e10*/  BRA `(.L_x_6984) ;  /* 0xffffffe800f07947 */ /* 0x000fea000383ffff */
.L_x_6940:
        /* <DEDUP_REMOVED lines=8> */
.L_x_6986:
[----:B------:R-:W-:Y:S05]  /*2ea0*/  BSYNC B1 ;  /* 0x0000000000017941 */ /* 0x000fea0003800000 */
.L_x_6985:
        /* <DEDUP_REMOVED lines=8> */
.L_x_6987:
[----:B------:R-:W-:Y:S02]  /*2f30*/  MOV R13, R36 ;  /* 0x00000024000d7202 */ /* 0x000fe40000000f00 */
[----:B------:R-:W-:-:S07]  /*2f40*/  MOV R4, R14 ;  /* 0x0000000e00047202 */ /* 0x000fce0000000f00 */
[----:B------:R-:W-:Y:S05]  /*2f50*/  WARPSYNC.COLLECTIVE R15, `(.L_x_6988) ;  /* 0x000000000f087348 */ /* 0x000fea0003c00000 */
[----:B------:R0:W1:Y:S02]  /*2f60*/  SHFL.DOWN P6, R14, R13, R12, R11 ;  /* 0x0800000c0d0e7389 */ /* 0x00006400000c000b */
[----:B01----:R-:W-:Y:S05]  /*2f70*/  ENDCOLLECTIVE ;  /* 0x000000000000791b */ /* 0x003fea0003800000 */
.L_x_6988:
[----:B------:R-:W-:Y:S05]  /*2f80*/  BRA `(.L_x_6989) ;  /* 0xffffffe800f07947 */ /* 0x000fea000383ffff */
.L_x_6943:
        /* <DEDUP_REMOVED lines=8> */
.L_x_6991:
[----:B------:R-:W-:Y:S05]  /*3010*/  BSYNC B1 ;  /* 0x0000000000017941 */ /* 0x000fea0003800000 */
.L_x_6990:
        /* <DEDUP_REMOVED lines=8> */
.L_x_6992:
[----:B------:R-:W-:Y:S02]  /*30a0*/  MOV R13, R36 ;  /* 0x00000024000d7202 */ /* 0x000fe40000000f00 */
[----:B------:R-:W-:-:S07]  /*30b0*/  MOV R4, R14 ;  /* 0x0000000e00047202 */ /* 0x000fce0000000f00 */
[----:B------:R-:W-:Y:S05]  /*30c0*/  WARPSYNC.COLLECTIVE R15, `(.L_x_6993) ;  /* 0x000000000f087348 */ /* 0x000fea0003c00000 */
[----:B------:R0:W1:Y:S02]  /*30d0*/  SHFL.DOWN P6, R14, R13, R12, R11 ;  /* 0x0800000c0d0e7389 */ /* 0x00006400000c000b */
[----:B01----:R-:W-:Y:S05]  /*30e0*/  ENDCOLLECTIVE ;  /* 0x000000000000791b */ /* 0x003fea0003800000 */
.L_x_6993:
[----:B------:R-:W-:Y:S05]  /*30f0*/  BRA `(.L_x_6994) ;  /* 0xffffffe800f07947 */ /* 0x000fea000383ffff */
.L_x_6946:
        /* <DEDUP_REMOVED lines=8> */
.L_x_6996:
[----:B------:R-:W-:Y:S05]  /*3180*/  BSYNC B1 ;  /* 0x0000000000017941 */ /* 0x000fea0003800000 */
.L_x_6995:
        /* <DEDUP_REMOVED lines=8> */
.L_x_6997:
[----:B------:R-:W-:Y:S02]  /*3210*/  MOV R13, R36 ;  /* 0x00000024000d7202 */ /* 0x000fe40000000f00 */
[----:B------:R-:W-:-:S07]  /*3220*/  MOV R4, R14 ;  /* 0x0000000e00047202 */ /* 0x000fce0000000f00 */
[----:B------:R-:W-:Y:S05]  /*3230*/  WARPSYNC.COLLECTIVE R15, `(.L_x_6998) ;  /* 0x000000000f087348 */ /* 0x000fea0003c00000 */
[----:B------:R0:W1:Y:S02]  /*3240*/  SHFL.DOWN P6, R14, R13, R12, R11 ;  /* 0x0800000c0d0e7389 */ /* 0x00006400000c000b */
[----:B01----:R-:W-:Y:S05]  /*3250*/  ENDCOLLECTIVE ;  /* 0x000000000000791b */ /* 0x003fea0003800000 */
.L_x_6998:
[----:B------:R-:W-:Y:S05]  /*3260*/  BRA `(.L_x_6999) ;  /* 0xffffffe800f07947 */ /* 0x000fea000383ffff */
.L_x_6949:
        /* <DEDUP_REMOVED lines=8> */
.L_x_7001:
[----:B------:R-:W-:Y:S05]  /*32f0*/  BSYNC B1 ;  /* 0x0000000000017941 */ /* 0x000fea0003800000 */
.L_x_7000:
        /* <DEDUP_REMOVED lines=8> */
.L_x_7002:
[----:B------:R-:W-:Y:S02]  /*3380*/  MOV R13, R36 ;  /* 0x00000024000d7202 */ /* 0x000fe40000000f00 */
[----:B------:R-:W-:-:S07]  /*3390*/  MOV R27, R14 ;  /* 0x0000000e001b7202 */ /* 0x000fce0000000f00 */
[----:B------:R-:W-:Y:S05]  /*33a0*/  WARPSYNC.COLLECTIVE R15, `(.L_x_7003) ;  /* 0x000000000f087348 */ /* 0x000fea0003c00000 */
[----:B------:R0:W1:Y:S02]  /*33b0*/  SHFL.IDX P6, R14, R13, R12, R11 ;  /* 0x0000000c0d0e7389 */ /* 0x00006400000c000b */
[----:B01----:R-:W-:Y:S05]  /*33c0*/  ENDCOLLECTIVE ;  /* 0x000000000000791b */ /* 0x003fea0003800000 */
.L_x_7003:
[----:B------:R-:W-:Y:S05]  /*33d0*/  BRA `(.L_x_7004) ;  /* 0xffffffe800f07947 */ /* 0x000fea000383ffff */
.L_x_7005:
        /* <DEDUP_REMOVED lines=10> */
.L_x_7588:


//--------------------- .text._Z17LayerNormWarpImplI19BiasAddResidualLoadI6__halffE11AffineStoreIfS1_EfLi8ELi8ELi8ELi16ELi2ELb0EEvT_T0_iidPT1_S8_ --------------------------
	.section	.text._Z17LayerNormWarpImplI19BiasAddResidualLoadI6__halffE11AffineStoreIfS1_EfLi8ELi8ELi8ELi16ELi2ELb0EEvT_T0_iidPT1_S8_,"ax",@progbits
	.align	128
        .global         _Z17LayerNormWarpImplI19BiasAddResidualLoadI6__halffE11AffineStoreIfS1_EfLi8ELi8ELi8ELi16ELi2ELb0EEvT_T0_iidPT1_S8_
        .type           _Z17LayerNormWarpImplI19BiasAddResidualLoadI6__halffE11AffineStoreIfS1_EfLi8ELi8ELi8ELi16ELi2ELb0EEvT_T0_iidPT1_S8_,@function
        .size           _Z17LayerNormWarpImplI19BiasAddResidualLoadI6__halffE11AffineStoreIfS1_EfLi8ELi8ELi8ELi16ELi2ELb0EEvT_T0_iidPT1_S8_,(.L_x_7589 - _Z17LayerNormWarpImplI19BiasAddResidualLoadI6__halffE11AffineStoreIfS1_EfLi8ELi8ELi8ELi16ELi2ELb0EEvT_T0_iidPT1_S8_)
        .other          _Z17LayerNormWarpImplI19BiasAddResidualLoadI6__halffE11AffineStoreIfS1_EfLi8ELi8ELi8ELi16ELi2ELb0EEvT_T0_iidPT1_S8_,@"STO_CUDA_ENTRY STV_DEFAULT"
_Z17LayerNormWarpImplI19BiasAddResidualLoadI6__halffE11AffineStoreIfS1_EfLi8ELi8ELi8ELi16ELi2ELb0EEvT_T0_iidPT1_S8_:
.text._Z17LayerNormWarpImplI19BiasAddResidualLoadI6__halffE11AffineStoreIfS1_EfLi8ELi8ELi8ELi16ELi2ELb0EEvT_T0_iidPT1_S8_:
        /* <DEDUP_REMOVED lines=24> */
.L_x_7006:
        /* <DEDUP_REMOVED lines=23> */
.L_x_7031:
[----:B------:R-:W-:Y:S02]  /*02f0*/  SHF.R.S32.HI R38, RZ, 0x1f, R35 ;  /* 0x0000001fff267819 */ /* 0x000fe40000011423 */
[C---:B------:R-:W-:Y:S02]  /*0300*/  IADD3 R37, PT, PT, R35.reuse, 0x1, RZ ;  /* 0x0000000123257810 */ /* 0x040fe40007ffe0ff */
[----:B------:R-:W-:Y:S01]  /*0310*/  MOV R9, RZ ;  /* 0x000000ff00097202 */ /* 0x000fe20000000f00 */
[----:B------:R-:W-:Y:S01]  /*0320*/  IMAD R0, R38, UR42, RZ ;  /* 0x0000002a26007c24 */ /* 0x000fe2000f8e02ff */
[----:B------:R-:W-:Y:S02]  /*0330*/  SHF.R.S32.HI R39, RZ, 0x1f, R37 ;  /* 0x0000001fff277819 */ /* 0x000fe40000011425 */
[----:B------:R-:W-:Y:S01]  /*0340*/  R2UR UR6, R32 ;  /* 0x00000000200672ca */ /* 0x000fe200000e0000 */
[----:B------:R-:W-:Y:S01]  /*0350*/  IMAD.WIDE.U32 R12, R35, UR42, R8 ;  /* 0x0000002a230c7c25 */ /* 0x000fe2000f8e0008 */
[----:B------:R-:W-:-:S02]  /*0360*/  R2UR UR7, R33 ;  /* 0x00000000210772ca */ /* 0x000fc400000e0000 */
[C---:B------:R-:W-:Y:S01]  /*0370*/  R2UR UR8, R32.reuse ;  /* 0x00000000200872ca */ /* 0x040fe200000e0000 */
[----:B------:R-:W-:Y:S01]  /*0380*/  IMAD R11, R35, UR43, R0 ;  /* 0x0000002b230b7c24 */ /* 0x000fe2000f8e0200 */
[----:B------:R-:W-:Y:S01]  /*0390*/  R2UR UR9, R33 ;  /* 0x00000000210972ca */ /* 0x000fe200000e0000 */
[----:B------:R-:W-:Y:S01]  /*03a0*/  IMAD R0, R39, UR42, RZ ;  /* 0x0000002a27007c24 */ /* 0x000fe2000f8e02ff */
[----:B------:R-:W-:Y:S01]  /*03b0*/  R2UR UR4, R32 ;  /* 0x00000000200472ca */ /* 0x000fe200000e0000 */
[----:B------:R-:W-:Y:S01]  /*03c0*/  IMAD.WIDE.U32 R14, R37, UR42, R8 ;  /* 0x0000002a250e7c25 */ /* 0x000fe2000f8e0008 */
[----:B------:R-:W-:Y:S02]  /*03d0*/  IADD3 R13, PT, PT, R13, R11, RZ ;  /* 0x0000000b0d0d7210 */ /* 0x000fe40007ffe0ff */
[----:B------:R-:W-:Y:S01]  /*03e0*/  R2UR UR5, R33 ;  /* 0x00000000210572ca */ /* 0x000fe200000e0000 */
[----:B-1----:R-:W-:Y:S01]  /*03f0*/  IMAD R17, R37, UR43, R0 ;  /* 0x0000002b25117c24 */ /* 0x002fe2000f8e0200 */
[----:B------:R-:W-:-:S02]  /*0400*/  SHF.R.S32.HI R11, RZ, 0x1f, R13 ;  /* 0x0000001fff0b7819 */ /* 0x000fc4000001140d */
[----:B------:R-:W-:Y:S01]  /*0410*/  R2UR UR10, R32 ;  /* 0x00000000200a72ca */ /* 0x000fe200000e0000 */
[----:B------:R-:W-:Y:S01]  /*0420*/  IMAD.IADD R0, R15, 0x1, R17 ;  /* 0x000000010f007824 */ /* 0x000fe200078e0211 */
[----:B------:R-:W-:Y:S02]  /*0430*/  LEA.HI R12, P0, R11, R12, RZ, 0x3 ;  /* 0x0000000c0b0c7211 */ /* 0x000fe400078118ff */
[----:B------:R-:W-:Y:S02]  /*0440*/  R2UR UR11, R33 ;  /* 0x00000000210b72ca */ /* 0x000fe400000e0000 */
[----:B------:R-:W-:Y:S02]  /*0450*/  SHF.R.S32.HI R11, RZ, 0x1f, R0 ;  /* 0x0000001fff0b7819 */ /* 0x000fe40000011400 */
[----:B------:R-:W-:Y:S02]  /*0460*/  SHF.L.U32 R20, R12, 0x1, RZ ;  /* 0x000000010c147819 */ /* 0x000fe400000006ff */
[----:B------:R-:W-:-:S02]  /*0470*/  IADD3.X R13, PT, PT, RZ, R13, RZ, P0, !PT ;  /* 0x0000000dff0d7210 */ /* 0x000fc400007fe4ff */
[----:B------:R-:W-:Y:S02]  /*0480*/  LEA.HI R14, P0, R11, R14, RZ, 0x3 ;  /* 0x0000000e0b0e7211 */ /* 0x000fe400078118ff */
[----:B------:R-:W-:Y:S02]  /*0490*/  LOP3.LUT R20, R20, 0xfffffff0, RZ, 0xc0, !PT ;  /* 0xfffffff014147812 */ /* 0x000fe400078ec0ff */
[----:B------:R-:W-:Y:S02]  /*04a0*/  IADD3.X R11, PT, PT, RZ, R0, RZ, P0, !PT ;  /* 0x00000000ff0b7210 */ /* 0x000fe400007fe4ff */
[----:B------:R-:W-:Y:S02]  /*04b0*/  IADD3 R16, P0, PT, R20, UR44, RZ ;  /* 0x0000002c14107c10 */ /* 0x000fe4000ff1e0ff */
[----:B------:R-:W-:Y:S02]  /*04c0*/  SHF.L.U64.HI R12, R12, 0x1, R13 ;  /* 0x000000010c0c7819 */ /* 0x000fe4000001020d */
[----:B------:R-:W-:-:S02]  /*04d0*/  IADD3 R20, P1, PT, R20, UR40, RZ ;  /* 0x0000002814147c10 */ /* 0x000fc4000ff3e0ff */
[C---:B------:R-:W-:Y:S02]  /*04e0*/  IADD3.X R17, PT, PT, R12.reuse, UR45, RZ, P0, !PT ;  /* 0x0000002d0c117c10 */ /* 0x040fe400087fe4ff */
[----:B------:R-:W-:Y:S02]  /*04f0*/  IADD3.X R21, PT, PT, R12, UR41, RZ, P1, !PT ;  /* 0x000000290c157c10 */ /* 0x000fe40008ffe4ff */
[----:B------:R-:W-:Y:S02]  /*0500*/  SHF.L.U32 R28, R14, 0x1, RZ ;  /* 0x000000010e1c7819 */ /* 0x000fe400000006ff */
[----:B------:R-:W2:Y:S01]  /*0510*/  LDG.E.128 R16, desc[UR6][R16.64] ;  /* 0x0000000610107981 */ /* 0x000ea2000c1e1d00 */
[----:B------:R-:W-:Y:S02]  /*0520*/  R2UR UR12, R32 ;  /* 0x00000000200c72ca */ /* 0x000fe400000e0000 */
[----:B------:R-:W-:Y:S01]  /*0530*/  LOP3.LUT R28, R28, 0xfffffff0, RZ, 0xc0, !PT ;  /* 0xfffffff01c1c7812 */ /* 0x000fe200078ec0ff */
[----:B------:R-:W2:Y:S01]  /*0540*/  LDG.E.128 R20, desc[UR8][R20.64] ;  /* 0x0000000814147981 */ /* 0x000ea2000c1e1d00 */
[----:B------:R-:W-:-:S02]  /*0550*/  R2UR UR13, R33 ;  /* 0x00000000210d72ca */ /* 0x000fc400000e0000 */
[----:B------:R-:W-:Y:S02]  /*0560*/  SHF.L.U64.HI R0, R14, 0x1, R11 ;  /* 0x000000010e007819 */ /* 0x000fe4000001020b */
[C---:B------:R-:W-:Y:S01]  /*0570*/  IADD3 R24, P0, PT, R28.reuse, UR44, RZ ;  /* 0x0000002c1c187c10 */ /* 0x040fe2000ff1e0ff */
[----:B------:R-:W3:Y:S01]  /*0580*/  LDG.E.128 R12, desc[UR4][R2.64] ;  /* 0x00000004020c7981 */ /* 0x000ee2000c1e1d00 */
[----:B------:R-:W-:Y:S02]  /*0590*/  IADD3 R28, P1, PT, R28, UR40, RZ ;  /* 0x000000281c1c7c10 */ /* 0x000fe4000ff3e0ff */
[C---:B------:R-:W-:Y:S02]  /*05a0*/  IADD3.X R25, PT, PT, R0.reuse, UR45, RZ, P0, !PT ;  /* 0x0000002d00197c10 */ /* 0x040fe400087fe4ff */
[----:B------:R-:W-:-:S04]  /*05b0*/  IADD3.X R29, PT, PT, R0, UR41, RZ, P1, !PT ;  /* 0x00000029001d7c10 */ /* 0x000fc80008ffe4ff */
[----:B------:R-:W4:Y:S04]  /*05c0*/  LDG.E.128 R24, desc[UR10][R24.64] ;  /* 0x0000000a18187981 */ /* 0x000f28000c1e1d00 */
[----:B------:R-:W4:Y:S01]  /*05d0*/  LDG.E.128 R28, desc[UR12][R28.64] ;  /* 0x0000000c1c1c7981 */ /* 0x000f22000c1e1d00 */
[----:B------:R-:W-:Y:S01]  /*05e0*/  UMOV UR4, 0xffffffff ;  /* 0xffffffff00047882 */ /* 0x000fe20000000000 */
[----:B------:R-:W-:Y:S01]  /*05f0*/  MOV R49, 0x41000000 ;  /* 0x4100000000317802 */ /* 0x000fe20000000f00 */
[----:B--2---:R-:W-:-:S04]  /*0600*/  HADD2 R0, R16, R20 ;  /* 0x0000001410007230 */ /* 0x004fc80000000000 */
[----:B---3--:R-:W-:-:S05]  /*0610*/  HFMA2 R0, R0, 1, 1, R12 ;  /* 0x3c003c0000007831 */ /* 0x008fca000000000c */
[--C-:B------:R-:W-:Y:S02]  /*0620*/  HADD2.F32 R47, -RZ, R0.reuse.H0_H0 ;  /* 0x20000000ff2f7230 */ /* 0x100fe40000004100 */
[----:B------:R-:W-:Y:S02]  /*0630*/  HADD2.F32 R48, -RZ, R0.H1_H1 ;  /* 0x30000000ff307230 */ /* 0x000fe40000004100 */
[----:B----4-:R-:W-:Y:S02]  /*0640*/  HFMA2 R0, R24, 1, 1, R28 ;  /* 0x3c003c0018007831 */ /* 0x010fe4000000001c */
[----:B------:R-:W-:Y:S02]  /*0650*/  HFMA2 R11, R18, 1, 1, R22 ;  /* 0x3c003c00120b7831 */ /* 0x000fe40000000016 */
[----:B------:R-:W-:Y:S01]  /*0660*/  FADD R16, RZ, R47 ;  /* 0x0000002fff107221 */ /* 0x000fe20000000000 */
[----:B------:R-:W-:Y:S02]  /*0670*/  HADD2 R25, R25, R29 ;  /* 0x0000001d19197230 */ /* 0x000fe40000000000 */
        /* <DEDUP_REMOVED lines=8> */
[----:B------:R-:W-:-:S02]  /*0700*/  HADD2 R19, R19, R23 ;  /* 0x0000001713137230 */ /* 0x000fc40000000000 */
        /* <DEDUP_REMOVED lines=83> */
.L_x_7036:
[----:B---3--:R-:W-:-:S13]  /*0c40*/  FSETP.NEU.AND P0, PT, R14, RZ, PT ;  /* 0x000000ff0e00720b */ /* 0x008fda0003f0d000 */
[----:B------:R-:W-:Y:S05]  /*0c50*/  @!P0 BRA `(.L_x_7009) ;  /* 0x0000000000308947 */ /* 0x000fea0003800000 */
[----:B------:R-:W-:Y:S01]  /*0c60*/  FADD R11, R14, 8 ;  /* 0x410000000e0b7421 */ /* 0x000fe20000000000 */
[----:B-1----:R-:W-:-:S04]  /*0c70*/  FADD R18, -R53, R18 ;  /* 0x0000001235127221 */ /* 0x002fc80000000100 */
[----:B------:R-:W-:Y:S01]  /*0c80*/  FSETP.GEU.AND P0, PT, |R11|, 1.175494350822287508e-38, PT ;  /* 0x008000000b00780b */ /* 0x000fe20003f0e200 */
[----:B------:R-:W-:Y:S01]  /*0c90*/  FMUL.M8 R12, R18, R18 ;  /* 0x00000012120c7220 */ /* 0x000fe20000700000 */
[----:B------:R-:W-:-:S11]  /*0ca0*/  MOV R16, R11 ;  /* 0x0000000b00107202 */ /* 0x000fd60000000f00 */
[----:B------:R-:W-:Y:S01]  /*0cb0*/  @!P0 FMUL R11, R11, 16777216 ;  /* 0x4b8000000b0b8820 */ /* 0x000fe20000400000 */
[----:B------:R-:W-:-:S05]  /*0cc0*/  @!P0 FMUL R14, R14, 16777216 ;  /* 0x4b8000000e0e8820 */ /* 0x000fca0000400000 */
[----:B------:R-:W1:Y:S02]  /*0cd0*/  MUFU.RCP R11, R11 ;  /* 0x0000000b000b7308 */ /* 0x000e640000001000 */
[----:B-1----:R-:W-:-:S04]  /*0ce0*/  FMUL R14, R11, R14 ;  /* 0x0000000e0b0e7220 */ /* 0x002fc80000400000 */
[C---:B--2---:R-:W-:Y:S01]  /*0cf0*/  FFMA R12, R14.reuse, R12, R19 ;  /* 0x0000000c0e0c7223 */ /* 0x044fe20000000013 */
[----:B------:R-:W-:-:S03]  /*0d00*/  FFMA R53, R14, R18, R53 ;  /* 0x000000120e357223 */ /* 0x000fc60000000035 */
[----:B0-----:R-:W-:-:S07]  /*0d10*/  FADD R17, R17, R12 ;  /* 0x0000000c11117221 */ /* 0x001fce0000000000 */
.L_x_7009:
[----:B------:R-:W-:-:S03]  /*0d20*/  UMOV UR4, 0xffffffff ;  /* 0xffffffff00047882 */ /* 0x000fc60000000000 */
[----:B------:R-:W-:Y:S05]  /*0d30*/  BRA.DIV UR4, `(.L_x_7010) ;  /* 0x00000016047c7947 */ /* 0x000fea000b800000 */
[----:B-1----:R1:W3:Y:S04]  /*0d40*/  SHFL.DOWN PT, R18, R53, 0x4, 0x101f ;  /* 0x08901f0035127f89 */ /* 0x0022e800000e0000 */
[----:B--2---:R1:W2:Y:S04]  /*0d50*/  SHFL.DOWN PT, R19, R17, 0x4, 0x101f ;  /* 0x08901f0011137f89 */ /* 0x0042a800000e0000 */
[----:B------:R1:W4:Y:S02]  /*0d60*/  SHFL.DOWN PT, R14, R16, 0x4, 0x101f ;  /* 0x08901f00100e7f89 */ /* 0x00032400000e0000 */
.L_x_7041:
        /* <DEDUP_REMOVED lines=16> */
.L_x_7011:
[----:B------:R-:W-:-:S03]  /*0e70*/  UMOV UR4, 0xffffffff ;  /* 0xffffffff00047882 */ /* 0x000fc60000000000 */
[----:B------:R-:W-:Y:S05]  /*0e80*/  BRA.DIV UR4, `(.L_x_7012) ;  /* 0x0000001604847947 */ /* 0x000fea000b800000 */
[----:B---3--:R3:W4:Y:S04]  /*0e90*/  SHFL.DOWN PT, R18, R53, 0x2, 0x101f ;  /* 0x08501f0035127f89 */ /* 0x00872800000e0000 */
[----:B--2---:R3:W2:Y:S04]  /*0ea0*/  SHFL.DOWN PT, R19, R17, 0x2, 0x101f ;  /* 0x08501f0011137f89 */ /* 0x0046a800000e0000 */
[----:B------:R3:W0:Y:S02]  /*0eb0*/  SHFL.DOWN PT, R14, R16, 0x2, 0x101f ;  /* 0x08501f00100e7f89 */ /* 0x00062400000e0000 */
.L_x_7046:
        /* <DEDUP_REMOVED lines=16> */
.L_x_7013:
[----:B------:R-:W-:-:S03]  /*0fc0*/  UMOV UR4, 0xffffffff ;  /* 0xffffffff00047882 */ /* 0x000fc60000000000 */
[----:B------:R-:W-:Y:S05]  /*0fd0*/  BRA.DIV UR4, `(.L_x_7014) ;  /* 0x00000016048c7947 */ /* 0x000fea000b800000 */
[----:B----4-:R0:W4:Y:S04]  /*0fe0*/  SHFL.DOWN PT, R18, R53, 0x1, 0x101f ;  /* 0x08301f0035127f89 */ /* 0x01012800000e0000 */
[----:B--2---:R0:W2:Y:S04]  /*0ff0*/  SHFL.DOWN PT, R19, R17, 0x1, 0x101f ;  /* 0x08301f0011137f89 */ /* 0x0040a800000e0000 */
[----:B------:R0:W0:Y:S02]  /*1000*/  SHFL.DOWN PT, R14, R16, 0x1, 0x101f ;  /* 0x08301f00100e7f89 */ /* 0x00002400000e0000 */
.L_x_7051:
        /* <DEDUP_REMOVED lines=16> */
.L_x_7015:
[----:B------:R-:W-:-:S03]  /*1110*/  UMOV UR4, 0xffffffff ;  /* 0xffffffff00047882 */ /* 0x000fc60000000000 */
[----:B------:R-:W-:Y:S05]  /*1120*/  BRA.DIV UR4, `(.L_x_7016) ;  /* 0x0000001604947947 */ /* 0x000fea000b800000 */
[----:B-1-3--:R-:W0:Y:S04]  /*1130*/  SHFL.IDX PT, R53, R53, RZ, 0x101f ;  /* 0x00101fff35357589 */ /* 0x00ae2800000e0000 */
[----:B------:R-:W1:Y:S04]  /*1140*/  SHFL.IDX PT, R17, R17, RZ, 0x101f ;  /* 0x00101fff11117589 */ /* 0x000e6800000e0000 */
[----:B------:R3:W0:Y:S02]  /*1150*/  SHFL.IDX PT, R14, R16, RZ, 0x101f ;  /* 0x00101fff100e7589 */ /* 0x00062400000e0000 */
.L_x_7056:
        /* <DEDUP_REMOVED lines=28> */
.L_x_7018:
[----:B------:R-:W0:Y:S02]  /*1320*/  MUFU.RSQ R11, R11 ;  /* 0x0000000b000b7308 */ /* 0x000e240000001400 */
.L_x_7019:
[----:B------:R-:W-:Y:S05]  /*1330*/  BSYNC.RECONVERGENT B1 ;  /* 0x0000000000017941 */ /* 0x000fea0003800200 */
.L_x_7017:
        /* <DEDUP_REMOVED lines=35> */
[----:B------:R-:W-:Y:S01]  /*1570*/  SHF.R.S32.HI R13, RZ, 0x1f, R12 ;  /* 0x0000001fff0d7819 */ /* 0x000fe2000001140c */
[-C--:B-----5:R-:W-:Y:S01]  /*1580*/  FMUL R53, R52, R11.reuse ;  /* 0x0000000b34357220 */ /* 0x0a0fe20000400000 */
[-C--:B------:R-:W-:Y:S01]  /*1590*/  FMUL R38, R38, R11.reuse ;  /* 0x0000000b26267220 */ /* 0x080fe20000400000 */
[-C--:B------:R-:W-:Y:S01]  /*15a0*/  FMUL R47, R60, R11.reuse ;  /* 0x0000000b3c2f7220 */ /* 0x080fe20000400000 */
[----:B------:R-:W-:Y:S01]  /*15b0*/  LEA.HI R13, P1, R13, R26, RZ, 0x3 ;  /* 0x0000001a0d0d7211 */ /* 0x000fe200078318ff */
[-C--:B------:R-:W-:Y:S01]  /*15c0*/  FMUL R54, R54, R11.reuse ;  /* 0x0000000b36367220 */ /* 0x080fe20000400000 */
[----:B------:R-:W1:Y:S01]  /*15d0*/  LDC.64 R26, c[0x0][0x3a0] ;  /* 0x0000e800ff1a7b82 */ /* 0x000e620000000a00 */
[----:B0-----:R-:W-:Y:S01]  /*15e0*/  FMUL R11, R56, R11 ;  /* 0x0000000b380b7220 */ /* 0x001fe20000400000 */
[----:B------:R-:W-:-:S02]  /*15f0*/  IADD3.X R12, PT, PT, RZ, R12, RZ, P1, !PT ;  /* 0x0000000cff0c7210 */ /* 0x000fc40000ffe4ff */
[----:B------:R-:W-:Y:S02]  /*1600*/  F2FP.F16.F32.PACK_AB R15, R15, R14 ;  /* 0x0000000e0f0f723e */ /* 0x000fe400000000ff */
[C---:B------:R-:W-:Y:S02]  /*1610*/  SHF.L.U64.HI R12, R13.reuse, 0x1, R12 ;  /* 0x000000010d0c7819 */ /* 0x040fe4000001020c */
[----:B------:R-:W-:Y:S02]  /*1620*/  SHF.L.U32 R13, R13, 0x1, RZ ;  /* 0x000000010d0d7819 */ /* 0x000fe400000006ff */
[----:B------:R-:W-:Y:S02]  /*1630*/  R2UR UR4, R32 ;  /* 0x00000000200472ca */ /* 0x000fe400000e0000 */
[----:B------:R-:W-:Y:S02]  /*1640*/  LOP3.LUT R13, R13, 0xfffffff0, RZ, 0xc0, !PT ;  /* 0xfffffff00d0d7812 */ /* 0x000fe400078ec0ff */
[----:B------:R-:W-:-:S02]  /*1650*/  R2UR UR5, R33 ;  /* 0x00000000210572ca */ /* 0x000fc400000e0000 */
[----:B------:R-:W-:Y:S02]  /*1660*/  F2FP.F16.F32.PACK_AB R53, R53, R58 ;  /* 0x0000003a3535723e */ /* 0x000fe400000000ff */
[----:B------:R-:W-:Y:S02]  /*1670*/  F2FP.F16.F32.PACK_AB R38, R47, R38 ;  /* 0x000000262f26723e */ /* 0x000fe400000000ff */
        /* <DEDUP_REMOVED lines=13> */
.L_x_7061:
[----:B-1----:R-:W-:Y:S01]  /*1750*/  FSETP.NEU.AND P1, PT, R14, RZ, PT ;  /* 0x000000ff0e00720b */ /* 0x002fe20003f2d000 */
[----:B------:R-:W-:-:S12]  /*1760*/  HFMA2 R16, -RZ, RZ, 2.5, 0 ;  /* 0x41000000ff107431 */ /* 0x000fd800000001ff */
        /* <DEDUP_REMOVED lines=13> */
.L_x_7021:
[----:B------:R-:W-:-:S03]  /*1840*/  UMOV UR4, 0xffffffff ;  /* 0xffffffff00047882 */ /* 0x000fc60000000000 */
[----:B------:R-:W-:Y:S05]  /*1850*/  BRA.DIV UR4, `(.L_x_7022) ;  /* 0x0000001204807947 */ /* 0x000fea000b800000 */
[----:B--2---:R1:W2:Y:S04]  /*1860*/  SHFL.DOWN PT, R17, R50, 0x4, 0x101f ;  /* 0x08901f0032117f89 */ /* 0x0042a800000e0000 */
[----:B---3--:R1:W3:Y:S04]  /*1870*/  SHFL.DOWN PT, R18, R51, 0x4, 0x101f ;  /* 0x08901f0033127f89 */ /* 0x0082e800000e0000 */
[----:B------:R1:W4:Y:S02]  /*1880*/  SHFL.DOWN PT, R14, R16, 0x4, 0x101f ;  /* 0x08901f00100e7f89 */ /* 0x00032400000e0000 */
.L_x_7066:
        /* <DEDUP_REMOVED lines=16> */
.L_x_7023:
[----:B------:R-:W-:-:S03]  /*1990*/  UMOV UR4, 0xffffffff ;  /* 0xffffffff00047882 */ /* 0x000fc60000000000 */
[----:B------:R-:W-:Y:S05]  /*19a0*/  BRA.DIV UR4, `(.L_x_7024) ;  /* 0x0000001204887947 */ /* 0x000fea000b800000 */
[----:B--2---:R2:W4:Y:S04]  /*19b0*/  SHFL.DOWN PT, R17, R50, 0x2, 0x101f ;  /* 0x08501f0032117f89 */ /* 0x00452800000e0000 */
[----:B---3--:R2:W3:Y:S04]  /*19c0*/  SHFL.DOWN PT, R18, R51, 0x2, 0x101f ;  /* 0x08501f0033127f89 */ /* 0x0084e800000e0000 */
[----:B------:R2:W0:Y:S02]  /*19d0*/  SHFL.DOWN PT, R14, R16, 0x2, 0x101f ;  /* 0x08501f00100e7f89 */ /* 0x00042400000e0000 */
.L_x_7071:
        /* <DEDUP_REMOVED lines=16> */
.L_x_7025:
[----:B------:R-:W-:-:S03]  /*1ae0*/  UMOV UR4, 0xffffffff ;  /* 0xffffffff00047882 */ /* 0x000fc60000000000 */
[----:B------:R-:W-:Y:S05]  /*1af0*/  BRA.DIV UR4, `(.L_x_7026) ;  /* 0x0000001204907947 */ /* 0x000fea000b800000 */
[----:B----4-:R0:W4:Y:S04]  /*1b00*/  SHFL.DOWN PT, R17, R50, 0x1, 0x101f ;  /* 0x08301f0032117f89 */ /* 0x01012800000e0000 */
[----:B---3--:R0:W3:Y:S04]  /*1b10*/  SHFL.DOWN PT, R18, R51, 0x1, 0x101f ;  /* 0x08301f0033127f89 */ /* 0x0080e800000e0000 */
[----:B------:R0:W0:Y:S02]  /*1b20*/  SHFL.DOWN PT, R14, R16, 0x1, 0x101f ;  /* 0x08301f00100e7f89 */ /* 0x00002400000e0000 */
.L_x_7076:
        /* <DEDUP_REMOVED lines=16> */
.L_x_7027:
[----:B------:R-:W-:-:S03]  /*1c30*/  UMOV UR4, 0xffffffff ;  /* 0xffffffff00047882 */ /* 0x000fc60000000000 */
[----:B------:R-:W-:Y:S05]  /*1c40*/  BRA.DIV UR4, `(.L_x_7028) ;  /* 0x0000001204987947 */ /* 0x000fea000b800000 */
[----:B------:R0:W0:Y:S04]  /*1c50*/  SHFL.IDX PT, R47, R50, RZ, 0x101f ;  /* 0x00101fff322f7589 */ /* 0x00002800000e0000 */
[----:B-12---:R-:W1:Y:S04]  /*1c60*/  SHFL.IDX PT, R51, R51, RZ, 0x101f ;  /* 0x00101fff33337589 */ /* 0x006e6800000e0000 */
[----:B------:R2:W0:Y:S02]  /*1c70*/  SHFL.IDX PT, R14, R16, RZ, 0x101f ;  /* 0x00101fff100e7589 */ /* 0x00042400000e0000 */
.L_x_7081:
        /* <DEDUP_REMOVED lines=28> */
.L_x_7030:
[----:B------:R-:W-:Y:S05]  /*1e40*/  BSYNC.RECONVERGENT B1 ;  /* 0x0000000000017941 */ /* 0x000fea0003800200 */
.L_x_7029:
        /* <DEDUP_REMOVED lines=55> */
.L_x_7007:
[----:B------:R-:W-:Y:S05]  /*21c0*/  EXIT ;  /* 0x000000000000794d */ /* 0x000fea0003800000 */
.L_x_7008:
[----:B------:R-:W-:Y:S01]  /*21d0*/  BSSY B1, `(.L_x_7032) ;  /* 0x0000007000017945 */ /* 0x000fe20003800000 */
[----:B------:R-:W-:Y:S02]  /*21e0*/  MOV R12, 0x8 ;  /* 0x00000008000c7802 */ /* 0x000fe40000000f00 */
[----:B------:R-:W-:Y:S02]  /*21f0*/  MOV R11, 0x101f ;  /* 0x0000101f000b7802 */ /* 0x000fe40000000f00 */
[----:B------:R-:W-:-:S07]  /*2200*/  MOV R15, 0xffffffff ;  /* 0xffffffff000f7802 */ /* 0x000fce0000000f00 */
[----:B------:R-:W-:Y:S05]  /*2210*/  WARPSYNC.COLLECTIVE R15, `(.L_x_7033) ;  /* 0x000000000f087348 */ /* 0x000fea0003c00000 */
[----:B------:R0:W1:Y:S02]  /*2220*/  SHFL.DOWN P6, R14, R13, R12, R11 ;  /* 0x0800000c0d0e7389 */ /* 0x00006400000c000b */
[----:B01----:R-:W-:Y:S05]  /*2230*/  ENDCOLLECTIVE ;  /* 0x000000000000791b */ /* 0x003fea0003800000 */
.L_x_7033:
[----:B------:R-:W-:Y:S05]  /*2240*/  BSYNC B1 ;  /* 0x0000000000017941 */ /* 0x000fea0003800000 */
.L_x_7032:
[----:B------:R-:W-:Y:S01]  /*2250*/  HFMA2 R12, -RZ, RZ, 0, 4.76837158203125e-07 ;  /* 0x00000008ff0c7431 */ /* 0x000fe200000001ff */
[----:B------:R-:W-:Y:S01]  /*2260*/  MOV R13, R17 ;  /* 0x00000011000d7202 */ /* 0x000fe20000000f00 */
[----:B------:R-:W-:Y:S01]  /*2270*/  IMAD.MOV.U32 R15, RZ, RZ, -0x1 ;  /* 0xffffffffff0f7424 */ /* 0x000fe200078e00ff */
[----:B------:R-:W-:Y:S02]  /*2280*/  MOV R11, 0x101f ;  /* 0x0000101f000b7802 */ /* 0x000fe40000000f00 */
[----:B------:R-:W-:-:S07]  /*2290*/  MOV R18, R14 ;  /* 0x0000000e00127202 */ /* 0x000fce0000000f00 */
[----:B------:R-:W-:Y:S05]  /*22a0*/  WARPSYNC.COLLECTIVE R15, `(.L_x_7034) ;  /* 0x000000000f087348 */ /* 0x000fea0003c00000 */
[----:B------:R0:W1:Y:S02]  /*22b0*/  SHFL.DOWN P6, R14, R13, R12, R11 ;  /* 0x0800000c0d0e7389 */ /* 0x00006400000c000b */
[----:B01----:R-:W-:Y:S05]  /*22c0*/  ENDCOLLECTIVE ;  /* 0x000000000000791b */ /* 0x003fea0003800000 */
.L_x_7034:
[----:B------:R-:W-:Y:S02]  /*22d0*/  MOV R13, R49 ;  /* 0x00000031000d7202 */ /* 0x000fe40000000f00 */
[----:B------:R-:W-:-:S07]  /*22e0*/  MOV R19, R14 ;  /* 0x0000000e00137202 */ /* 0x000fce0000000f00 */
[----:B------:R-:W-:Y:S05]  /*22f0*/  WARPSYNC.COLLECTIVE R15, `(.L_x_7035) ;  /* 0x000000000f087348 */ /* 0x000fea0003c00000 */
[----:B------:R0:W1:Y:S02]  /*2300*/  SHFL.DOWN P6, R14, R13, R12, R11 ;  /* 0x0800000c0d0e7389 */ /* 0x00006400000c000b */
[----:B01----:R-:W-:Y:S05]  /*2310*/  ENDCOLLECTIVE ;  /* 0x000000000000791b */ /* 0x003fea0003800000 */
.L_x_7035:
[----:B------:R-:W-:Y:S05]  /*2320*/  BRA `(.L_x_7036) ;  /* 0xffffffe800447947 */ /* 0x000fea000383ffff */
.L_x_7010:
[----:B------:R-:W-:Y:S01]  /*2330*/  HFMA2 R12, -RZ, RZ, 0, 2.384185791015625e-07 ;  /* 0x00000004ff0c7431 */ /* 0x000fe200000001ff */
[----:B------:R-:W-:Y:S01]  /*2340*/  BSSY B1, `(.L_x_7037) ;  /* 0x0000007000017945 */ /* 0x000fe20003800000 */
[----:B0-----:R-:W-:Y:S02]  /*2350*/  MOV R13, R53 ;  /* 0x00000035000d7202 */ /* 0x001fe40000000f00 */
[----:B------:R-:W-:Y:S02]  /*2360*/  MOV R11, 0x101f ;  /* 0x0000101f000b7802 */ /* 0x000fe40000000f00 */
[----:B------:R-:W-:-:S07]  /*2370*/  MOV R15, 0xffffffff ;  /* 0xffffffff000f7802 */ /* 0x000fce0000000f00 */
[----:B-12---:R-:W-:Y:S05]  /*2380*/  WARPSYNC.COLLECTIVE R15, `(.L_x_7038) ;  /* 0x000000000f087348 */ /* 0x006fea0003c00000 */
[----:B------:R0:W3:Y:S02]  /*2390*/  SHFL.DOWN P6, R14, R13, R12, R11 ;  /* 0x0800000c0d0e7389 */ /* 0x0000e400000c000b */
[----:B0123--:R-:W-:Y:S05]  /*23a0*/  ENDCOLLECTIVE ;  /* 0x000000000000791b */ /* 0x00ffea0003800000 */
.L_x_7038:
[----:B------:R-:W-:Y:S05]  /*23b0*/  BSYNC B1 ;  /* 0x0000000000017941 */ /* 0x000fea0003800000 */
.L_x_7037:
        /* <DEDUP_REMOVED lines=8> */
.L_x_7039:
[----:B------:R-:W-:Y:S02]  /*2440*/  MOV R13, R16 ;  /* 0x00000010000d7202 */ /* 0x000fe40000000f00 */
[----:B------:R-:W-:-:S07]  /*2450*/  MOV R19, R14 ;  /* 0x0000000e00137202 */ /* 0x000fce0000000f00 */
[----:B------:R-:W-:Y:S05]  /*2460*/  WARPSYNC.COLLECTIVE R15, `(.L_x_7040) ;  /* 0x000000000f087348 */ /* 0x000fea0003c00000 */
[----:B------:R0:W1:Y:S02]  /*2470*/  SHFL.DOWN P6, R14, R13, R12, R11 ;  /* 0x0800000c0d0e7389 */ /* 0x00006400000c000b */
[----:B01----:R-:W-:Y:S05]  /*2480*/  ENDCOLLECTIVE ;  /* 0x000000000000791b */ /* 0x003fea0003800000 */
.L_x_7040:
[----:B------:R-:W-:Y:S05]  /*2490*/  BRA `(.L_x_7041) ;  /* 0xffffffe800347947 */ /* 0x000fea000383ffff */
.L_x_7012:
[----:B------:R-:W-:Y:S01]  /*24a0*/  HFMA2 R12, -RZ, RZ, 0, 1.1920928955078125e-07 ;  /* 0x00000002ff0c7431 */ /* 0x000fe200000001ff */
[----:B------:R-:W-:Y:S01]  /*24b0*/  BSSY B1, `(.L_x_7042) ;  /* 0x0000007000017945 */ /* 0x000fe20003800000 */
[----:B0-----:R-:W-:Y:S01]  /*24c0*/  IMAD.MOV.U32 R13, RZ, RZ, R53 ;  /* 0x000000ffff0d7224 */ /* 0x001fe200078e0035 */
[----:B------:R-:W-:Y:S02]  /*24d0*/  MOV R11, 0x101f ;  /* 0x0000101f000b7802 */ /* 0x000fe40000000f00 */
[----:B------:R-:W-:-:S07]  /*24e0*/  MOV R15, 0xffffffff ;  /* 0xffffffff000f7802 */ /* 0x000fce0000000f00 */
[----:B-123--:R-:W-:Y:S05]  /*24f0*/  WARPSYNC.COLLECTIVE R15, `(.L_x_7043) ;  /* 0x000000000f087348 */ /* 0x00efea0003c00000 */
[----:B------:R0:W4:Y:S02]  /*2500*/  SHFL.DOWN P6, R14, R13, R12, R11 ;  /* 0x0800000c0d0e7389 */ /* 0x00012400000c000b */
[----:B01234-:R-:W-:Y:S05]  /*2510*/  ENDCOLLECTIVE ;  /* 0x000000000000791b */ /* 0x01ffea0003800000 */
.L_x_7043:
[----:B------:R-:W-:Y:S05]  /*2520*/  BSYNC B1 ;  /* 0x0000000000017941 */ /* 0x000fea0003800000 */
.L_x_7042:
        /* <DEDUP_REMOVED lines=8> */
.L_x_7044:
[----:B------:R-:W-:Y:S02]  /*25b0*/  MOV R13, R16 ;  /* 0x00000010000d7202 */ /* 0x000fe40000000f00 */
[----:B------:R-:W-:-:S07]  /*25c0*/  MOV R19, R14 ;  /* 0x0000000e00137202 */ /* 0x000fce0000000f00 */
[----:B------:R-:W-:Y:S05]  /*25d0*/  WARPSYNC.COLLECTIVE R15, `(.L_x_7045) ;  /* 0x000000000f087348 */ /* 0x000fea0003c00000 */
[----:B------:R0:W1:Y:S02]  /*25e0*/  SHFL.DOWN P6, R14, R13, R12, R11 ;  /* 0x0800000c0d0e7389 */ /* 0x00006400000c000b */
[----:B01----:R-:W-:Y:S05]  /*25f0*/  ENDCOLLECTIVE ;  /* 0x000000000000791b */ /* 0x003fea0003800000 */
.L_x_7045:
[----:B------:R-:W-:Y:S05]  /*2600*/  BRA `(.L_x_7046) ;  /* 0xffffffe8002c7947 */ /* 0x000fea000383ffff */
.L_x_7014:
        /* <DEDUP_REMOVED lines=8> */
.L_x_7048:
[----:B------:R-:W-:Y:S05]  /*2690*/  BSYNC B1 ;  /* 0x0000000000017941 */ /* 0x000fea0003800000 */
.L_x_7047:
        /* <DEDUP_REMOVED lines=8> */
.L_x_7049:
[----:B------:R-:W-:Y:S02]  /*2720*/  MOV R13, R16 ;  /* 0x00000010000d7202 */ /* 0x000fe40000000f00 */
[----:B------:R-:W-:-:S07]  /*2730*/  MOV R19, R14 ;  /* 0x0000000e00137202 */ /* 0x000fce0000000f00 */
[----:B------:R-:W-:Y:S05]  /*2740*/  WARPSYNC.COLLECTIVE R15, `(.L_x_7050) ;  /* 0x000000000f087348 */ /* 0x000fea0003c00000 */
[----:B------:R0:W1:Y:S02]  /*2750*/  SHFL.DOWN P6, R14, R13, R12, R11 ;  /* 0x0800000c0d0e7389 */ /* 0x00006400000c000b */
[----:B01----:R-:W-:Y:S05]  /*2760*/  ENDCOLLECTIVE ;  /* 0x000000000000791b */ /* 0x003fea0003800000 */
.L_x_7050:
[----:B------:R-:W-:Y:S05]  /*2770*/  BRA `(.L_x_7051) ;  /* 0xffffffe800247947 */ /* 0x000fea000383ffff */
.L_x_7016:
        /* <DEDUP_REMOVED lines=8> */
.L_x_7053:
[----:B------:R-:W-:Y:S05]  /*2800*/  BSYNC B1 ;  /* 0x0000000000017941 */ /* 0x000fea0003800000 */
.L_x_7052:
        /* <DEDUP_REMOVED lines=8> */
.L_x_7054:
[----:B------:R-:W-:Y:S02]  /*2890*/  MOV R13, R16 ;  /* 0x00000010000d7202 */ /* 0x000fe40000000f00 */
[----:B------:R-:W-:-:S07]  /*28a0*/  MOV R17, R14 ;  /* 0x0000000e00117202 */ /* 0x000fce0000000f00 */
[----:B------:R-:W-:Y:S05]  /*28b0*/  WARPSYNC.COLLECTIVE R15, `(.L_x_7055) ;  /* 0x000000000f087348 */ /* 0x000fea0003c00000 */
[----:B------:R0:W1:Y:S02]  /*28c0*/  SHFL.IDX P6, R14, R13, R12, R11 ;  /* 0x0000000c0d0e7389 */ /* 0x00006400000c000b */
[----:B01----:R-:W-:Y:S05]  /*28d0*/  ENDCOLLECTIVE ;  /* 0x000000000000791b */ /* 0x003fea0003800000 */
.L_x_7055:
[----:B------:R-:W-:Y:S05]  /*28e0*/  BRA `(.L_x_7056) ;  /* 0xffffffe8001c7947 */ /* 0x000fea000383ffff */
.L_x_7020:
        /* <DEDUP_REMOVED lines=8> */
.L_x_7058:
[----:B------:R-:W-:Y:S05]  /*2970*/  BSYNC B1 ;  /* 0x0000000000017941 */ /* 0x000fea0003800000 */
.L_x_7057:
        /* <DEDUP_REMOVED lines=8> */
.L_x_7059:
[----:B------:R-:W-:Y:S01]  /*2a00*/  IMAD.MOV.U32 R13, RZ, RZ, R49 ;  /* 0x000000ffff0d7224 */ /* 0x000fe200078e0031 */
[----:B------:R-:W-:-:S07]  /*2a10*/  MOV R18, R14 ;  /* 0x0000000e00127202 */ /* 0x000fce0000000f00 */
[----:B------:R-:W-:Y:S05]  /*2a20*/  WARPSYNC.COLLECTIVE R15, `(.L_x_7060) ;  /* 0x000000000f087348 */ /* 0x000fea0003c00000 */
[----:B------:R0:W1:Y:S02]  /*2a30*/  SHFL.DOWN P6, R14, R13, R12, R11 ;  /* 0x0800000c0d0e7389 */ /* 0x00006400000c000b */
[----:B01----:R-:W-:Y:S05]  /*2a40*/  ENDCOLLECTIVE ;  /* 0x000000000000791b */ /* 0x003fea0003800000 */
.L_x_7060:
[----:B------:R-:W-:Y:S05]  /*2a50*/  BRA `(.L_x_7061) ;  /* 0xffffffec003c7947 */ /* 0x000fea000383ffff */
.L_x_7022:
        /* <DEDUP_REMOVED lines=8> */
.L_x_7063:
[----:B------:R-:W-:Y:S05]  /*2ae0*/  BSYNC B1 ;  /* 0x0000000000017941 */ /* 0x000fea0003800000 */
.L_x_7062:
        /* <DEDUP_REMOVED lines=8> */
.L_x_7064:
[----:B------:R-:W-:Y:S02]  /*2b70*/  MOV R13, R16 ;  /* 0x00000010000d7202 */ /* 0x000fe40000000f00 */
[----:B------:R-:W-:-:S07]  /*2b80*/  MOV R18, R14 ;  /* 0x0000000e00127202 */ /* 0x000fce0000000f00 */
[----:B------:R-:W-:Y:S05]  /*2b90*/  WARPSYNC.COLLECTIVE R15, `(.L_x_7065) ;  /* 0x000000000f087348 */ /* 0x000fea0003c00000 */
[----:B------:R0:W1:Y:S02]  /*2ba0*/  SHFL.DOWN P6, R14, R13, R12, R11 ;  /* 0x0800000c0d0e7389 */ /* 0x00006400000c000b */
[----:B01----:R-:W-:Y:S05]  /*2bb0*/  ENDCOLLECTIVE ;  /* 0x000000000000791b */ /* 0x003fea0003800000 */
.L_x_7065:
[----:B------:R-:W-:Y:S05]  /*2bc0*/  BRA `(.L_x_7066) ;  /* 0xffffffec00307947 */ /* 0x000fea000383ffff */
.L_x_7024:
        /* <DEDUP_REMOVED lines=8> */
.L_x_7068:
[----:B------:R-:W-:Y:S05]  /*2c50*/  BSYNC B1 ;  /* 0x0000000000017941 */ /* 0x000fea0003800000 */
.L_x_7067:
        /* <DEDUP_REMOVED lines=8> */
.L_x_7069:
[----:B------:R-:W-:Y:S02]  /*2ce0*/  MOV R13, R16 ;  /* 0x00000010000d7202 */ /* 0x000fe40000000f00 */
[----:B------:R-:W-:-:S07]  /*2cf0*/  MOV R18, R14 ;  /* 0x0000000e00127202 */ /* 0x000fce0000000f00 */
[----:B------:R-:W-:Y:S05]  /*2d00*/  WARPSYNC.COLLECTIVE R15, `(.L_x_7070) ;  /* 0x000000000f087348 */ /* 0x000fea0003c00000 */
[----:B------:R0:W1:Y:S02]  /*2d10*/  SHFL.DOWN P6, R14, R13, R12, R11 ;  /* 0x0800000c0d0e7389 */ /* 0x00006400000c000b */
[----:B01----:R-:W-:Y:S05]  /*2d20*/  ENDCOLLECTIVE ;  /* 0x000000000000791b */ /* 0x003fea0003800000 */
.L_x_7070:
[----:B------:R-:W-:Y:S05]  /*2d30*/  BRA `(.L_x_7071) ;  /* 0xffffffec00287947 */ /* 0x000fea000383ffff */
.L_x_7026:
        /* <DEDUP_REMOVED lines=8> */
.L_x_7073:
[----:B------:R-:W-:Y:S05]  /*2dc0*/  BSYNC B1 ;  /* 0x0000000000017941 */ /* 0x000fea0003800000 */
.L_x_7072:
        /* <DEDUP_REMOVED lines=8> */
.L_x_7074:
[----:B------:R-:W-:Y:S02]  /*2e50*/  MOV R13, R16 ;  /* 0x00000010000d7202 */ /* 0x000fe40000000f00 */
[----:B------:R-:W-:-:S07]  /*2e60*/  MOV R18, R14 ;  /* 0x0000000e00127202 */ /* 0x000fce0000000f00 */
[----:B------:R-:W-:Y:S05]  /*2e70*/  WARPSYNC.COLLECTIVE R15, `(.L_x_7075) ;  /* 0x000000000f087348 */ /* 0x000fea0003c00000 */
[----:B------:R0:W1:Y:S02]  /*2e80*/  SHFL.DOWN P6, R14, R13, R12, R11 ;  /* 0x0800000c0d0e7389 */ /* 0x00006400000c000b */
[----:B01----:R-:W-:Y:S05]  /*2e90*/  ENDCOLLECTIVE ;  /* 0x000000000000791b */ /* 0x003fea0003800000 */
.L_x_7075:
[----:B------:R-:W-:Y:S05]  /*2ea0*/  BRA `(.L_x_7076) ;  /* 0xffffffec00207947 */ /* 0x000fea000383ffff */
.L_x_7028:
        /* <DEDUP_REMOVED lines=8> */
.L_x_7078:
[----:B------:R-:W-:Y:S05]  /*2f30*/  BSYNC B1 ;  /* 0x0000000000017941 */ /* 0x000fea0003800000 */
.L_x_7077:
        /* <DEDUP_REMOVED lines=8> */
.L_x_7079:
[----:B------:R-:W-:Y:S02]  /*2fc0*/  MOV R13, R16 ;  /* 0x00000010000d7202 */ /* 0x000fe40000000f00 */
[----:B------:R-:W-:-:S07]  /*2fd0*/  MOV R51, R14 ;  /* 0x0000000e00337202 */ /* 0x000fce0000000f00 */
[----:B------:R-:W-:Y:S05]  /*2fe0*/  WARPSYNC.COLLECTIVE R15, `(.L_x_7080) ;  /* 0x000000000f087348 */ /* 0x000fea0003c00000 */
[----:B------:R0:W1:Y:S02]  /*2ff0*/  SHFL.IDX P6, R14, R13, R12, R11 ;  /* 0x0000000c0d0e7389 */ /* 0x00006400000c000b */
[----:B01----:R-:W-:Y:S05]  /*3000*/  ENDCOLLECTIVE ;  /* 0x000000000000791b */ /* 0x003fea0003800000 */
.L_x_7080:
[----:B------:R-:W-:Y:S05]  /*3010*/  BRA `(.L_x_7081) ;  /* 0xffffffec00187947 */ /* 0x000fea000383ffff */
.L_x_7082:
        /* <DEDUP_REMOVED lines=14> */
.L_x_7589:


//--------------------- .text._Z17LayerNormWarpImplI19BiasAddResidualLoadI6__halffE11AffineStoreIfS1_EfLi8ELi8ELi0ELi8ELi1ELb1EEvT_T0_iidPT1_S8_ --------------------------
	.section	.text._Z17LayerNormWarpImplI19BiasAddResidualLoadI6__halffE11AffineStoreIfS1_EfLi8ELi8ELi0ELi8ELi1ELb1EEvT_T0_iidPT1_S8_,"ax",@progbits
	.align	128
        .global         _Z17LayerNormWarpImplI19BiasAddResidualLoadI6__halffE11AffineStoreIfS1_EfLi8ELi8ELi0ELi8ELi1ELb1EEvT_T0_iidPT1_S8_
        .type           _Z17LayerNormWarpImplI19BiasAddResidualLoadI6__halffE11AffineStoreIfS1_EfLi8ELi8ELi0ELi8ELi1ELb1EEvT_T0_iidPT1_S8_,@function
        .size           _Z17LayerNormWarpImplI19BiasAddResidualLoadI6__halffE11AffineStoreIfS1_EfLi8ELi8ELi0ELi8ELi1ELb1EEvT_T0_iidPT1_S8_,(.L_x_7590 - _Z17LayerNormWarpImplI19BiasAddResidualLoadI6__halffE11AffineStoreIfS1_EfLi8ELi8ELi0ELi8ELi1ELb1EEvT_T0_iidPT1_S8_)
        .other          _Z17LayerNormWarpImplI19BiasAddResidualLoadI6__halffE11AffineStoreIfS1_EfLi8ELi8ELi0ELi8ELi1ELb1EEvT_T0_iidPT1_S8_,@"STO_CUDA_ENTRY STV_DEFAULT"
_Z17LayerNormWarpImplI19BiasAddResidualLoadI6__halffE11AffineStoreIfS1_EfLi8ELi8ELi0ELi8ELi1ELb1EEvT_T0_iidPT1_S8_:
.text._Z17LayerNormWarpImplI19BiasAddResidualLoadI6__halffE11AffineStoreIfS1_EfLi8ELi8ELi0ELi8ELi1ELb1EEvT_T0_iidPT1_S8_:
        /* <DEDUP_REMOVED lines=25> */
.L_x_7083:
        /* <DEDUP_REMOVED lines=23> */
.L_x_7102:
[----:B------:R-:W-:Y:S01]  /*0300*/  BSSY.RECONVERGENT B1, `(.L_x_7085) ;  /* 0x0000054000017945 */ /* 0x000fe20003800200 */
[----:B------:R-:W-:Y:S02]  /*0310*/  HFMA2 R30, -RZ, RZ, 0, 0 ;  /* 0x00000000ff1e7431 */ /* 0x000fe400000001ff */
[----:B0-----:R-:W-:Y:S02]  /*0320*/  IMAD.MOV.U32 R10, RZ, RZ, RZ ;  /* 0x000000ffff0a7224 */ /* 0x001fe400078e00ff */
[----:B------:R-:W-:Y:S01]  /*0330*/  HFMA2 R26, -RZ, RZ, 0, 0 ;  /* 0x00000000ff1a7431 */ /* 0x000fe200000001ff */
[----:B------:R-:W-:Y:S02]  /*0340*/  MOV R32, RZ ;  /* 0x000000ff00207202 */ /* 0x000fe40000000f00 */
[----:B------:R-:W-:Y:S02]  /*0350*/  CS2R R18, SRZ ;  /* 0x0000000000127805 */ /* 0x000fe4000001ff00 */
[----:B------:R-:W-:-:S02]  /*0360*/  MOV R28, RZ ;  /* 0x000000ff001c7202 */ /* 0x000fc40000000f00 */
        /* <DEDUP_REMOVED lines=18> */
[----:B------:R-:W-:Y:S01]  /*0490*/  SHF.L.U32 R12, R8, 0x1, RZ ;  /* 0x00000001080c7819 */ /* 0x000fe200000006ff */
[----:B------:R-:W-:Y:S02]  /*04a0*/  IMAD.X R9, RZ, RZ, R10, P0 ;  /* 0x000000ffff097224 */ /* 0x000fe400000e060a */
        /* <DEDUP_REMOVED lines=57> */
.L_x_7086:
[----:B------:R-:W-:Y:S05]  /*0840*/  BSYNC.RECONVERGENT B1 ;  /* 0x0000000000017941 */ /* 0x000fea0003800200 */
.L_x_7085:
[----:B------:R-:W-:-:S03]  /*0850*/  UMOV UR4, 0xffffffff ;  /* 0xffffffff00047882 */ /* 0x000fc60000000000 */
[----:B------:R-:W-:Y:S05]  /*0860*/  BRA.DIV UR4, `(.L_x_7087) ;  /* 0x0000000a04987947 */ /* 0x000fea000b800000 */
[----:B------:R0:W2:Y:S04]  /*0870*/  SHFL.DOWN PT, R34, R9, 0x4, 0x181f ;  /* 0x08981f0009227f89 */ /* 0x0000a800000e0000 */
[----:B------:R0:W3:Y:S04]  /*0880*/  SHFL.DOWN PT, R27, R19, 0x4, 0x181f ;  /* 0x08981f00131b7f89 */ /* 0x0000e800000e0000 */
[----:B------:R0:W4:Y:S02]  /*0890*/  SHFL.DOWN PT, R14, R17, 0x4, 0x181f ;  /* 0x08981f00110e7f89 */ /* 0x00012400000e0000 */
.L_x_7107:
        /* <DEDUP_REMOVED lines=17> */
.L_x_7089:
[----:B------:R-:W-:Y:S05]  /*09b0*/  BSYNC.RECONVERGENT B1 ;  /* 0x0000000000017941 */ /* 0x000fea0003800200 */
.L_x_7088:
[----:B------:R-:W-:-:S03]  /*09c0*/  UMOV UR4, 0xffffffff ;  /* 0xffffffff00047882 */ /* 0x000fc60000000000 */
[----:B------:R-:W-:Y:S05]  /*09d0*/  BRA.DIV UR4, `(.L_x_7090) ;  /* 0x0000000a04987947 */ /* 0x000fea000b800000 */
[----:B--2---:R2:W4:Y:S04]  /*09e0*/  SHFL.DOWN PT, R34, R9, 0x2, 0x181f ;  /* 0x08581f0009227f89 */ /* 0x00452800000e0000 */
[----:B---3--:R2:W3:Y:S04]  /*09f0*/  SHFL.DOWN PT, R27, R19, 0x2, 0x181f ;  /* 0x08581f00131b7f89 */ /* 0x0084e800000e0000 */
[----:B------:R2:W0:Y:S02]  /*0a00*/  SHFL.DOWN PT, R14, R17, 0x2, 0x181f ;  /* 0x08581f00110e7f89 */ /* 0x00042400000e0000 */
.L_x_7112:
        /* <DEDUP_REMOVED lines=17> */
.L_x_7092:
[----:B------:R-:W-:Y:S05]  /*0b20*/  BSYNC.RECONVERGENT B1 ;  /* 0x0000000000017941 */ /* 0x000fea0003800200 */
.L_x_7091:
[----:B------:R-:W-:-:S03]  /*0b30*/  UMOV UR4, 0xffffffff ;  /* 0xffffffff00047882 */ /* 0x000fc60000000000 */
[----:B------:R-:W-:Y:S05]  /*0b40*/  BRA.DIV UR4, `(.L_x_7093) ;  /* 0x0000000a04987947 */ /* 0x000fea000b800000 */
[----:B----4-:R0:W4:Y:S04]  /*0b50*/  SHFL.DOWN PT, R34, R9, 0x1, 0x181f ;  /* 0x08381f0009227f89 */ /* 0x01012800000e0000 */
[----:B---3--:R0:W3:Y:S04]  /*0b60*/  SHFL.DOWN PT, R27, R19, 0x1, 0x181f ;  /* 0x08381f00131b7f89 */ /* 0x0080e800000e0000 */
[----:B------:R0:W0:Y:S02]  /*0b70*/  SHFL.DOWN PT, R14, R17, 0x1, 0x181f ;  /* 0x08381f00110e7f89 */ /* 0x00002400000e0000 */
.L_x_7117:
        /* <DEDUP_REMOVED lines=17> */
.L_x_7095:
[----:B------:R-:W-:Y:S05]  /*0c90*/  BSYNC.RECONVERGENT B1 ;  /* 0x0000000000017941 */ /* 0x000fea0003800200 */
.L_x_7094:
[----:B------:R-:W-:-:S03]  /*0ca0*/  UMOV UR4, 0xffffffff ;  /* 0xffffffff00047882 */ /* 0x000fc60000000000 */
[----:B------:R-:W-:Y:S05]  /*0cb0*/  BRA.DIV UR4, `(.L_x_7096) ;  /* 0x0000000a04987947 */ /* 0x000fea000b800000 */
[----:B--2---:R-:W0:Y:S04]  /*0cc0*/  SHFL.IDX PT, R9, R9, RZ, 0x181f ;  /* 0x00181fff09097589 */ /* 0x004e2800000e0000 */
[----:B------:R-:W2:Y:S04]  /*0cd0*/  SHFL.IDX PT, R19, R19, RZ, 0x181f ;  /* 0x00181fff13137589 */ /* 0x000ea800000e0000 */
[----:B------:R0:W0:Y:S02]  /*0ce0*/  SHFL.IDX PT, R14, R17, RZ, 0x181f ;  /* 0x00181fff110e7589 */ /* 0x00002400000e0000 */
.L_x_7122:
        /* <DEDUP_REMOVED lines=28> */
.L_x_7098:
[----:B------:R-:W0:Y:S02]  /*0eb0*/  MUFU.RSQ R11, R11 ;  /* 0x0000000b000b7308 */ /* 0x000e240000001400 */
.L_x_7099:
[----:B------:R-:W-:Y:S05]  /*0ec0*/  BSYNC.RECONVERGENT B1 ;  /* 0x0000000000017941 */ /* 0x000fea0003800200 */
.L_x_7097:
        /* <DEDUP_REMOVED lines=58> */
.L_x_7101:
[----:B------:R-:W-:Y:S05]  /*1270*/  BSYNC.RECONVERGENT B1 ;  /* 0x0000000000017941 */ /* 0x000fea0003800200 */
.L_x_7100:
[----:B------:R-:W-:-:S04]  /*1280*/  IADD3 R4, PT, PT, R5, R4, RZ ;  /* 0x0000000405047210 */ /* 0x000fc80007ffe0ff */
[----:B------:R-:W-:-:S13]  /*1290*/  ISETP.GE.AND P1, PT, R4, UR47, PT ;  /* 0x0000002f04007c0c */ /* 0x000fda000bf26270 */
[----:B------:R-:W-:Y:S05]  /*12a0*/  @!P1 BRA `(.L_x_7102) ;  /* 0xfffffff000149947 */ /* 0x000fea000383ffff */
[----:B------:R-:W-:Y:S05]  /*12b0*/  BSYNC B0 ;  /* 0x0000000000007941 */ /* 0x000fea0003800000 */
.L_x_7084:
[----:B------:R-:W-:Y:S05]  /*12c0*/  EXIT ;  /* 0x000000000000794d */ /* 0x000fea0003800000 */
.L_x_7087:
[----:B------:R-:W-:Y:S01]  /*12d0*/  HFMA2 R12, -RZ, RZ, 0, 2.384185791015625e-07 ;  /* 0x00000004ff0c7431 */ /* 0x000fe200000001ff */
[----:B------:R-:W-:Y:S01]  /*12e0*/  BSSY B1, `(.L_x_7103) ;  /* 0x0000007000017945 */ /* 0x000fe20003800000 */
[----:B------:R-:W-:Y:S02]  /*12f0*/  MOV R13, R9 ;  /* 0x00000009000d7202 */ /* 0x000fe40000000f00 */
[----:B------:R-:W-:Y:S02]  /*1300*/  MOV R11, 0x181f ;  /* 0x0000181f000b7802 */ /* 0x000fe40000000f00 */
[----:B------:R-:W-:-:S07]  /*1310*/  MOV R15, 0xffffffff ;  /* 0xffffffff000f7802 */ /* 0x000fce0000000f00 */
[----:B-1----:R-:W-:Y:S05]  /*1320*/  WARPSYNC.COLLECTIVE R15, `(.L_x_7104) ;  /* 0x000000000f087348 */ /* 0x002fea0003c00000 */
[----:B------:R0:W2:Y:S02]  /*1330*/  SHFL.DOWN P6, R14, R13, R12, R11 ;  /* 0x0800000c0d0e7389 */ /* 0x0000a400000c000b */
[----:B012---:R-:W-:Y:S05]  /*1340*/  ENDCOLLECTIVE ;  /* 0x000000000000791b */ /* 0x007fea0003800000 */
.L_x_7104:
[----:B------:R-:W-:Y:S05]  /*1350*/  BSYNC B1 ;  /* 0x0000000000017941 */ /* 0x000fea0003800000 */
.L_x_7103:
        /* <DEDUP_REMOVED lines=8> */
.L_x_7105:
[----:B------:R-:W-:Y:S02]  /*13e0*/  MOV R13, R17 ;  /* 0x00000011000d7202 */ /* 0x000fe40000000f00 */
[----:B------:R-:W-:-:S07]  /*13f0*/  MOV R27, R14 ;  /* 0x0000000e001b7202 */ /* 0x000fce0000000f00 */
[----:B------:R-:W-:Y:S05]  /*1400*/  WARPSYNC.COLLECTIVE R15, `(.L_x_7106) ;  /* 0x000000000f087348 */ /* 0x000fea0003c00000 */
[----:B------:R0:W1:Y:S02]  /*1410*/  SHFL.DOWN P6, R14, R13, R12, R11 ;  /* 0x0800000c0d0e7389 */ /* 0x00006400000c000b */
[----:B01----:R-:W-:Y:S05]  /*1420*/  ENDCOLLECTIVE ;  /* 0x000000000000791b */ /* 0x003fea0003800000 */
.L_x_7106:
[----:B------:R-:W-:Y:S05]  /*1430*/  BRA `(.L_x_7107) ;  /* 0xfffffff400187947 */ /* 0x000fea000383ffff */
.L_x_7090:
        /* <DEDUP_REMOVED lines=8> */
.L_x_7109:
[----:B------:R-:W-:Y:S05]  /*14c0*/  BSYNC B1 ;  /* 0x0000000000017941 */ /* 0x000fea0003800000 */
.L_x_7108:
        /* <DEDUP_REMOVED lines=8> */
.L_x_7110:
[----:B------:R-:W-:Y:S02]  /*1550*/  MOV R13, R17 ;  /* 0x00000011000d7202 */ /* 0x000fe40000000f00 */
[----:B------:R-:W-:-:S07]  /*1560*/  MOV R27, R14 ;  /* 0x0000000e001b7202 */ /* 0x000fce0000000f00 */
[----:B------:R-:W-:Y:S05]  /*1570*/  WARPSYNC.COLLECTIVE R15, `(.L_x_7111) ;  /* 0x000000000f087348 */ /* 0x000fea0003c00000 */
[----:B------:R0:W1:Y:S02]  /*1580*/  SHFL.DOWN P6, R14, R13, R12, R11 ;  /* 0x0800000c0d0e7389 */ /* 0x00006400000c000b */
[----:B01----:R-:W-:Y:S05]  /*1590*/  ENDCOLLECTIVE ;  /* 0x000000000000791b */ /* 0x003fea0003800000 */
.L_x_7111:
[----:B------:R-:W-:Y:S05]  /*15a0*/  BRA `(.L_x_7112) ;  /* 0xfffffff400187947 */ /* 0x000fea000383ffff */
.L_x_7093:
        /* <DEDUP_REMOVED lines=8> */
.L_x_7114:
[----:B------:R-:W-:Y:S05]  /*1630*/  BSYNC B1 ;  /* 0x0000000000017941 */ /* 0x000fea0003800000 */
.L_x_7113:
        /* <DEDUP_REMOVED lines=8> */
.L_x_7115:
[----:B------:R-:W-:Y:S02]  /*16c0*/  MOV R13, R17 ;  /* 0x00000011000d7202 */ /* 0x000fe40000000f00 */
[----:B------:R-:W-:-:S07]  /*16d0*/  MOV R27, R14 ;  /* 0x0000000e001b7202 */ /* 0x000fce0000000f00 */
[----:B------:R-:W-:Y:S05]  /*16e0*/  WARPSYNC.COLLECTIVE R15, `(.L_x_7116) ;  /* 0x000000000f087348 */ /* 0x000fea0003c00000 */
[----:B------:R0:W1:Y:S02]  /*16f0*/  SHFL.DOWN P6, R14, R13, R12, R11 ;  /* 0x0800000c0d0e7389 */ /* 0x00006400000c000b */
[----:B01----:R-:W-:Y:S05]  /*1700*/  ENDCOLLECTIVE ;  /* 0x000000000000791b */ /* 0x003fea0003800000 */
.L_x_7116:
[----:B------:R-:W-:Y:S05]  /*1710*/  BRA `(.L_x_7117) ;  /* 0xfffffff400187947 */ /* 0x000fea000383ffff */
.L_x_7096:
[----:B------:R-:W-:Y:S01]  /*1720*/  HFMA2 R11, -RZ, RZ, 0, 0.0020122528076171875 ;  /* 0x0000181fff0b7431 */ /* 0x000fe200000001ff */
[----:B------:R-:W-:Y:S01]  /*1730*/  BSSY B1, `(.L_x_7118) ;  /* 0x0000007000017945 */ /* 0x000fe20003800000 */
[----:B------:R-:W-:Y:S01]  /*1740*/  MOV R13, R9 ;  /* 0x00000009000d7202 */ /* 0x000fe20000000f00 */
[----:B------:R-:W-:Y:S01]  /*1750*/  IMAD.MOV.U32 R12, RZ, RZ, RZ ;  /* 0x000000ffff0c7224 */ /* 0x000fe200078e00ff */
[----:B------:R-:W-:-:S07]  /*1760*/  MOV R15, 0xffffffff ;  /* 0xffffffff000f7802 */ /* 0x000fce0000000f00 */
[----:B-1234-:R-:W-:Y:S05]  /*1770*/  WARPSYNC.COLLECTIVE R15, `(.L_x_7119) ;  /* 0x000000000f087348 */ /* 0x01efea0003c00000 */
[----:B------:R0:W0:Y:S02]  /*1780*/  SHFL.IDX P6, R14, R13, R12, R11 ;  /* 0x0000000c0d0e7389 */ /* 0x00002400000c000b */
[----:B01234-:R-:W-:Y:S05]  /*1790*/  ENDCOLLECTIVE ;  /* 0x000000000000791b */ /* 0x01ffea0003800000 */
.L_x_7119:
[----:B------:R-:W-:Y:S05]  /*17a0*/  BSYNC B1 ;  /* 0x0000000000017941 */ /* 0x000fea0003800000 */
.L_x_7118:
        /* <DEDUP_REMOVED lines=8> */
.L_x_7120:
[----:B------:R-:W-:Y:S02]  /*1830*/  MOV R13, R17 ;  /* 0x00000011000d7202 */ /* 0x000fe40000000f00 */
[----:B------:R-:W-:-:S07]  /*1840*/  MOV R19, R14 ;  /* 0x0000000e00137202 */ /* 0x000fce0000000f00 */
[----:B------:R-:W-:Y:S05]  /*1850*/  WARPSYNC.COLLECTIVE R15, `(.L_x_7121) ;  /* 0x000000000f087348 */ /* 0x000fea0003c00000 */
[----:B------:R0:W1:Y:S02]  /*1860*/  SHFL.IDX P6, R14, R13, R12, R11 ;  /* 0x0000000c0d0e7389 */ /* 0x00006400000c000b */
[----:B01----:R-:W-:Y:S05]  /*1870*/  ENDCOLLECTIVE ;  /* 0x000000000000791b */ /* 0x003fea0003800000 */
.L_x_7121:
[----:B------:R-:W-:Y:S05]  /*1880*/  BRA `(.L_x_7122) ;  /* 0xfffffff400187947 */ /* 0x000fea000383ffff */
.L_x_7123:
        /* <DEDUP_REMOVED lines=15> */
.L_x_7590:


//--------------------- .text._Z17LayerNormWarpImplI19BiasAddResidualLoadI6__halffE11AffineStoreIfS1_EfLi8ELi8ELi8ELi8ELi1ELb0EEvT_T0_iidPT1_S8_ --------------------------
	.section	.text._Z17LayerNormWarpImplI19BiasAddResidualLoadI6__halffE11AffineStoreIfS1_EfLi8ELi8ELi8ELi8ELi1ELb0EEvT_T0_iidPT1_S8_,"ax",@progbits
	.align	128
        .global         _Z17LayerNormWarpImplI19BiasAddResidualLoadI6__halffE11AffineStoreIfS1_EfLi8ELi8ELi8ELi8ELi1ELb0EEvT_T0_iidPT1_S8_
        .type           _Z17LayerNormWarpImplI19BiasAddResidualLoadI6__halffE11AffineStoreIfS1_EfLi8ELi8ELi8ELi8ELi1ELb0EEvT_T0_iidPT1_S8_,@function
        .size           _Z17LayerNormWarpImplI19BiasAddResidualLoadI6__halffE11AffineStoreIfS1_EfLi8ELi8ELi8ELi8ELi1ELb0EEvT_T0_iidPT1_S8_,(.L_x_7591 - _Z17LayerNormWarpImplI19BiasAddResidualLoadI6__halffE11AffineStoreIfS1_EfLi8ELi8ELi8ELi8ELi1ELb0EEvT_T0_iidPT1_S8_)
        .other          _Z17LayerNormWarpImplI19BiasAddResidualLoadI6__halffE11AffineStoreIfS1_EfLi8ELi8ELi8ELi8ELi1ELb0EEvT_T0_iidPT1_S8_,@"STO_CUDA_ENTRY STV_DEFAULT"
_Z17LayerNormWarpImplI19BiasAddResidualLoadI6__halffE11AffineStoreIfS1_EfLi8ELi8ELi8ELi8ELi1ELb0EEvT_T0_iidPT1_S8_:
.text._Z17LayerNormWarpImplI19BiasAddResidualLoadI6__halffE11AffineStoreIfS1_EfLi8ELi8ELi8ELi8ELi1ELb0EEvT_T0_iidPT1_S8_:
        /* <DEDUP_REMOVED lines=25> */
.L_x_7124:
        /* <DEDUP_REMOVED lines=21> */
.L_x_7138:
[----:B------:R-:W-:Y:S01]  /*02e0*/  SHF.R.S32.HI R24, RZ, 0x1f, R5 ;  /* 0x0000001fff187819 */ /* 0x000fe20000011405 */
[----:B------:R-:W-:Y:S01]  /*02f0*/  IMAD.MOV.U32 R33, RZ, RZ, RZ ;  /* 0x000000ffff217224 */ /* 0x000fe200078e00ff */
[----:B------:R-:W-:Y:S02]  /*0300*/  MOV R32, R3 ;  /* 0x0000000300207202 */ /* 0x000fe40000000f00 */
[----:B---3--:R-:W-:Y:S01]  /*0310*/  R2UR UR4, R6 ;  /* 0x00000000060472ca */ /* 0x008fe200000e0000 */
[----:B0-----:R-:W-:Y:S01]  /*0320*/  IMAD R10, R24, UR38, RZ ;  /* 0x00000026180a7c24 */ /* 0x001fe2000f8e02ff */
        /* <DEDUP_REMOVED lines=10> */
[----:B------:R-:W2:Y:S01]  /*03d0*/  LDG.E.128 R16, desc[UR6][R26.64] ;  /* 0x000000061a107981 */ /* 0x000ea2000c1e1d00 */
        /* <DEDUP_REMOVED lines=64> */
.L_x_7143:
        /* <DEDUP_REMOVED lines=14> */
.L_x_7127:
[----:B------:R-:W-:-:S03]  /*08c0*/  UMOV UR4, 0xffffffff ;  /* 0xffffffff00047882 */ /* 0x000fc60000000000 */
[----:B------:R-:W-:Y:S05]  /*08d0*/  BRA.DIV UR4, `(.L_x_7128) ;  /* 0x0000000a04887947 */ /* 0x000fea000b800000 */
[----:B--2---:R1:W2:Y:S04]  /*08e0*/  SHFL.DOWN PT, R34, R17, 0x2, 0x181f ;  /* 0x08581f0011227f89 */ /* 0x0042a800000e0000 */
[----:B---3--:R1:W3:Y:S04]  /*08f0*/  SHFL.DOWN PT, R10, R9, 0x2, 0x181f ;  /* 0x08581f00090a7f89 */ /* 0x0082e800000e0000 */
[----:B------:R1:W4:Y:S02]  /*0900*/  SHFL.DOWN PT, R14, R8, 0x2, 0x181f ;  /* 0x08581f00080e7f89 */ /* 0x00032400000e0000 */
.L_x_7148:
        /* <DEDUP_REMOVED lines=16> */
.L_x_7129:
[----:B------:R-:W-:-:S03]  /*0a10*/  UMOV UR4, 0xffffffff ;  /* 0xffffffff00047882 */ /* 0x000fc60000000000 */
[----:B------:R-:W-:Y:S05]  /*0a20*/  BRA.DIV UR4, `(.L_x_7130) ;  /* 0x0000000a04907947 */ /* 0x000fea000b800000 */
[----:B--2---:R2:W4:Y:S04]  /*0a30*/  SHFL.DOWN PT, R34, R17, 0x1, 0x181f ;  /* 0x08381f0011227f89 */ /* 0x00452800000e0000 */
[----:B---3--:R2:W3:Y:S04]  /*0a40*/  SHFL.DOWN PT, R10, R9, 0x1, 0x181f ;  /* 0x08381f00090a7f89 */ /* 0x0084e800000e0000 */
[----:B------:R2:W0:Y:S02]  /*0a50*/  SHFL.DOWN PT, R14, R8, 0x1, 0x181f ;  /* 0x08381f00080e7f89 */ /* 0x00042400000e0000 */
.L_x_7153:
        /* <DEDUP_REMOVED lines=16> */
.L_x_7131:
[----:B------:R-:W-:-:S03]  /*0b60*/  UMOV UR4, 0xffffffff ;  /* 0xffffffff00047882 */ /* 0x000fc60000000000 */
[----:B------:R-:W-:Y:S05]  /*0b70*/  BRA.DIV UR4, `(.L_x_7132) ;  /* 0x0000000a04987947 */ /* 0x000fea000b800000 */
[----:B-12---:R-:W0:Y:S04]  /*0b80*/  SHFL.IDX PT, R17, R17, RZ, 0x181f ;  /* 0x00181fff11117589 */ /* 0x006e2800000e0000 */
[----:B------:R-:W1:Y:S04]  /*0b90*/  SHFL.IDX PT, R9, R9, RZ, 0x181f ;  /* 0x00181fff09097589 */ /* 0x000e6800000e0000 */
[----:B------:R2:W0:Y:S02]  /*0ba0*/  SHFL.IDX PT, R14, R8, RZ, 0x181f ;  /* 0x00181fff080e7589 */ /* 0x00042400000e0000 */
.L_x_7158:
        /* <DEDUP_REMOVED lines=28> */
.L_x_7134:
[----:B----4-:R0:W1:Y:S02]  /*0d70*/  MUFU.RSQ R34, R9 ;  /* 0x0000000900227308 */ /* 0x0100640000001400 */
.L_x_7135:
[----:B------:R-:W-:Y:S05]  /*0d80*/  BSYNC.RECONVERGENT B1 ;  /* 0x0000000000017941 */ /* 0x000fea0003800200 */
.L_x_7133:
        /* <DEDUP_REMOVED lines=15> */
.L_x_7137:
[----:B------:R-:W-:Y:S05]  /*0e80*/  BSYNC.RECONVERGENT B1 ;  /* 0x0000000000017941 */ /* 0x000fea0003800200 */
.L_x_7136:
        /* <DEDUP_REMOVED lines=47> */
.L_x_7125:
[----:B------:R-:W-:Y:S05]  /*1180*/  EXIT ;  /* 0x000000000000794d */ /* 0x000fea0003800000 */
.L_x_7126:
        /* <DEDUP_REMOVED lines=8> */
.L_x_7140:
[----:B------:R-:W-:Y:S05]  /*1210*/  BSYNC B1 ;  /* 0x0000000000017941 */ /* 0x000fea0003800000 */
.L_x_7139:
        /* <DEDUP_REMOVED lines=8> */
.L_x_7141:
[----:B------:R-:W-:Y:S02]  /*12a0*/  MOV R13, R35 ;  /* 0x00000023000d7202 */ /* 0x000fe40000000f00 */
[----:B------:R-:W-:-:S07]  /*12b0*/  MOV R10, R14 ;  /* 0x0000000e000a7202 */ /* 0x000fce0000000f00 */
[----:B------:R-:W-:Y:S05]  /*12c0*/  WARPSYNC.COLLECTIVE R15, `(.L_x_7142) ;  /* 0x000000000f087348 */ /* 0x000fea0003c00000 */
[----:B------:R0:W1:Y:S02]  /*12d0*/  SHFL.DOWN P6, R14, R13, R12, R11 ;  /* 0x0800000c0d0e7389 */ /* 0x00006400000c000b */
[----:B01----:R-:W-:Y:S05]  /*12e0*/  ENDCOLLECTIVE ;  /* 0x000000000000791b */ /* 0x003fea0003800000 */
.L_x_7142:
[----:B------:R-:W-:Y:S05]  /*12f0*/  BRA `(.L_x_7143) ;  /* 0xfffffff400387947 */ /* 0x000fea000383ffff */
.L_x_7128:
[----:B------:R-:W-:Y:S01]  /*1300*/  HFMA2 R11, -RZ, RZ, 0, 0.0020122528076171875 ;  /* 0x0000181fff0b7431 */ /* 0x000fe200000001ff */
[----:B------:R-:W-:Y:S01]  /*1310*/  BSSY B1, `(.L_x_7144) ;  /* 0x0000007000017945 */ /* 0x000fe20003800000 */
[----:B------:R-:W-:Y:S01]  /*1320*/  MOV R13, R17 ;  /* 0x00000011000d7202 */ /* 0x000fe20000000f00 */
[----:B------:R-:W-:Y:S01]  /*1330*/  IMAD.MOV.U32 R12, RZ, RZ, 0x2 ;  /* 0x00000002ff0c7424 */ /* 0x000fe200078e00ff */
[----:B------:R-:W-:-:S07]  /*1340*/  MOV R15, 0xffffffff ;  /* 0xffffffff000f7802 */ /* 0x000fce0000000f00 */
[----:B0-23--:R-:W-:Y:S05]  /*1350*/  WARPSYNC.COLLECTIVE R15, `(.L_x_7145) ;  /* 0x000000000f087348 */ /* 0x00dfea0003c00000 */
[----:B------:R1:W4:Y:S02]  /*1360*/  SHFL.DOWN P6, R14, R13, R12, R11 ;  /* 0x0800000c0d0e7389 */ /* 0x00032400000c000b */
[----:B01234-:R-:W-:Y:S05]  /*1370*/  ENDCOLLECTIVE ;  /* 0x000000000000791b */ /* 0x01ffea0003800000 */
.L_x_7145:
[----:B------:R-:W-:Y:S05]  /*1380*/  BSYNC B1 ;  /* 0x0000000000017941 */ /* 0x000fea0003800000 */
.L_x_7144:
        /* <DEDUP_REMOVED lines=8> */
.L_x_7146:
[----:B------:R-:W-:Y:S02]  /*1410*/  MOV R13, R8 ;  /* 0x00000008000d7202 */ /* 0x000fe40000000f00 */
[----:B------:R-:W-:-:S07]  /*1420*/  MOV R10, R14 ;  /* 0x0000000e000a7202 */ /* 0x000fce0000000f00 */
[----:B------:R-:W-:Y:S05]  /*1430*/  WARPSYNC.COLLECTIVE R15, `(.L_x_7147) ;  /* 0x000000000f087348 */ /* 0x000fea0003c00000 */
[----:B------:R0:W1:Y:S02]  /*1440*/  SHFL.DOWN P6, R14, R13, R12, R11 ;  /* 0x0800000c0d0e7389 */ /* 0x00006400000c000b */
[----:B01----:R-:W-:Y:S05]  /*1450*/  ENDCOLLECTIVE ;  /* 0x000000000000791b */ /* 0x003fea0003800000 */
.L_x_7147:
[----:B------:R-:W-:Y:S05]  /*1460*/  BRA `(.L_x_7148) ;  /* 0xfffffff400287947 */ /* 0x000fea000383ffff */
.L_x_7130:
[----:B------:R-:W-:Y:S01]  /*1470*/  HFMA2 R12, -RZ, RZ, 0, 5.9604644775390625e-08 ;  /* 0x00000001ff0c7431 */ /* 0x000fe200000001ff */
[----:B------:R-:W-:Y:S01]  /*1480*/  BSSY B1, `(.L_x_7149) ;  /* 0x0000007000017945 */ /* 0x000fe20003800000 */
[----:B------:R-:W-:Y:S01]  /*1490*/  IMAD.MOV.U32 R13, RZ, RZ, R17 ;  /* 0x000000ffff0d7224 */ /* 0x000fe200078e0011 */
[----:B------:R-:W-:Y:S02]  /*14a0*/  MOV R11, 0x181f ;  /* 0x0000181f000b7802 */ /* 0x000fe40000000f00 */
[----:B------:R-:W-:-:S07]  /*14b0*/  MOV R15, 0xffffffff ;  /* 0xffffffff000f7802 */ /* 0x000fce0000000f00 */
[----:B0123--:R-:W-:Y:S05]  /*14c0*/  WARPSYNC.COLLECTIVE R15, `(.L_x_7150) ;  /* 0x000000000f087348 */ /* 0x00ffea0003c00000 */
[----:B------:R4:W0:Y:S02]  /*14d0*/  SHFL.DOWN P6, R14, R13, R12, R11 ;  /* 0x0800000c0d0e7389 */ /* 0x00082400000c000b */
[----:B01234-:R-:W-:Y:S05]  /*14e0*/  ENDCOLLECTIVE ;  /* 0x000000000000791b */ /* 0x01ffea0003800000 */
.L_x_7150:
[----:B------:R-:W-:Y:S05]  /*14f0*/  BSYNC B1 ;  /* 0x0000000000017941 */ /* 0x000fea0003800000 */
.L_x_7149:
        /* <DEDUP_REMOVED lines=8> */
.L_x_7151:
[----:B------:R-:W-:Y:S02]  /*1580*/  MOV R13, R8 ;  /* 0x00000008000d7202 */ /* 0x000fe40000000f00 */
[----:B------:R-:W-:-:S07]  /*1590*/  MOV R10, R14 ;  /* 0x0000000e000a7202 */ /* 0x000fce0000000f00 */
[----:B------:R-:W-:Y:S05]  /*15a0*/  WARPSYNC.COLLECTIVE R15, `(.L_x_7152) ;  /* 0x000000000f087348 */ /* 0x000fea0003c00000 */
[----:B------:R0:W1:Y:S02]  /*15b0*/  SHFL.DOWN P6, R14, R13, R12, R11 ;  /* 0x0800000c0d0e7389 */ /* 0x00006400000c000b */
[----:B01----:R-:W-:Y:S05]  /*15c0*/  ENDCOLLECTIVE ;  /* 0x000000000000791b */ /* 0x003fea0003800000 */
.L_x_7152:
[----:B------:R-:W-:Y:S05]  /*15d0*/  BRA `(.L_x_7153) ;  /* 0xfffffff400207947 */ /* 0x000fea000383ffff */
.L_x_7132:
        /* <DEDUP_REMOVED lines=8> */
.L_x_7155:
[----:B------:R-:W-:Y:S05]  /*1660*/  BSYNC B1 ;  /* 0x0000000000017941 */ /* 0x000fea0003800000 */
.L_x_7154:
        /* <DEDUP_REMOVED lines=8> */
.L_x_7156:
[----:B------:R-:W-:Y:S02]  /*16f0*/  MOV R13, R8 ;  /* 0x00000008000d7202 */ /* 0x000fe40000000f00 */
[----:B------:R-:W-:-:S07]  /*1700*/  MOV R9, R14 ;  /* 0x0000000e00097202 */ /* 0x000fce0000000f00 */
[----:B------:R-:W-:Y:S05]  /*1710*/  WARPSYNC.COLLECTIVE R15, `(.L_x_7157) ;  /* 0x000000000f087348 */ /* 0x000fea0003c00000 */
[----:B------:R0:W1:Y:S02]  /*1720*/  SHFL.IDX P6, R14, R13, R12, R11 ;  /* 0x0000000c0d0e7389 */ /* 0x00006400000c000b */
[----:B01----:R-:W-:Y:S05]  /*1730*/  ENDCOLLECTIVE ;  /* 0x000000000000791b */ /* 0x003fea0003800000 */
.L_x_7157:
[----:B------:R-:W-:Y:S05]  /*1740*/  BRA `(.L_x_7158) ;  /* 0xfffffff400187947 */ /* 0x000fea000383ffff */
.L_x_7159:
        /* <DEDUP_REMOVED lines=11> */
.L_x_7591:


//--------------------- .text._Z17LayerNormWarpImplI19BiasAddResidualLoadI6__halffE11AffineStoreIfS1_EfLi8ELi8ELi0ELi8ELi2ELb1EEvT_T0_iidPT1_S8_ --------------------------
	.section	.text._Z17LayerNormWarpImplI19BiasAddResidualLoadI6__halffE11AffineStoreIfS1_EfLi8ELi8ELi0ELi8ELi2ELb1EEvT_T0_iidPT1_S8_,"ax",@progbits
	.align	128
        .global         _Z17LayerNormWarpImplI19BiasAddResidualLoadI6__halffE11AffineStoreIfS1_EfLi8ELi8ELi0ELi8ELi2ELb1EEvT_T0_iidPT1_S8_
        .type           _Z17LayerNormWarpImplI19BiasAddResidualLoadI6__halffE11AffineStoreIfS1_EfLi8ELi8ELi0ELi8ELi2ELb1EEvT_T0_iidPT1_S8_,@function
        .size           _Z17LayerNormWarpImplI19BiasAddResidualLoadI6__halffE11AffineStoreIfS1_EfLi8ELi8ELi0ELi8ELi2ELb1EEvT_T0_iidPT1_S8_,(.L_x_7592 - _Z17LayerNormWarpImplI19BiasAddResidualLoadI6__halffE11AffineStoreIfS1_EfLi8ELi8ELi0ELi8ELi2ELb1EEvT_T0_iidPT1_S8_)
        .other          _Z17LayerNormWarpImplI19BiasAddResidualLoadI6__halffE11AffineStoreIfS1_EfLi8ELi8ELi0ELi8ELi2ELb1EEvT_T0_iidPT1_S8_,@"STO_CUDA_ENTRY STV_DEFAULT"
_Z17LayerNormWarpImplI19BiasAddResidualLoadI6__halffE11AffineStoreIfS1_EfLi8ELi8ELi0ELi8ELi2ELb1EEvT_T0_iidPT1_S8_:
.text._Z17LayerNormWarpImplI19BiasAddResidualLoadI6__halffE11AffineStoreIfS1_EfLi8ELi8ELi0ELi8ELi2ELb1EEvT_T0_iidPT1_S8_:
        /* <DEDUP_REMOVED lines=25> */
.L_x_7160:
        /* <DEDUP_REMOVED lines=24> */
.L_x_7195:
[----:B------:R-:W-:Y:S01]  /*0310*/  BSSY.RECONVERGENT B1, `(.L_x_7162) ;  /* 0x0000056000017945 */ /* 0x000fe20003800200 */
[----:B------:R-:W-:Y:S01]  /*0320*/  HFMA2 R28, -RZ, RZ, 0, 0 ;  /* 0x00000000ff1c7431 */ /* 0x000fe200000001ff */
[----:B------:R-:W-:Y:S02]  /*0330*/  CS2R R32, SRZ ;  /* 0x0000000000207805 */ /* 0x000fe4000001ff00 */
[----:B------:R-:W-:Y:S02]  /*0340*/  MOV R34, RZ ;  /* 0x000000ff00227202 */ /* 0x000fe40000000f00 */
[----:B------:R-:W-:Y:S01]  /*0350*/  CS2R R30, SRZ ;  /* 0x00000000001e7805 */ /* 0x000fe2000001ff00 */
[----:B------:R-:W-:Y:S01]  /*0360*/  IMAD.MOV.U32 R23, RZ, RZ, RZ ;  /* 0x000000ffff177224 */ /* 0x000fe200078e00ff */
        /* <DEDUP_REMOVED lines=80> */
.L_x_7163:
[----:B------:R-:W-:Y:S05]  /*0870*/  BSYNC.RECONVERGENT B1 ;  /* 0x0000000000017941 */ /* 0x000fea0003800200 */
.L_x_7162:
        /* <DEDUP_REMOVED lines=81> */
.L_x_7165:
[----:B------:R-:W-:Y:S05]  /*0d90*/  BSYNC.RECONVERGENT B1 ;  /* 0x0000000000017941 */ /* 0x000fea0003800200 */
.L_x_7164:
[----:B------:R-:W-:-:S03]  /*0da0*/  UMOV UR4, 0xffffffff ;  /* 0xffffffff00047882 */ /* 0x000fc60000000000 */
[----:B------:R-:W-:Y:S05]  /*0db0*/  BRA.DIV UR4, `(.L_x_7166) ;  /* 0x0000001604387947 */ /* 0x000fea000b800000 */
[----:B------:R0:W1:Y:S04]  /*0dc0*/  SHFL.DOWN PT, R6, R37, 0x4, 0x181f ;  /* 0x08981f0025067f89 */ /* 0x00006800000e0000 */
[----:B------:R0:W2:Y:S04]  /*0dd0*/  SHFL.DOWN PT, R4, R38, 0x4, 0x181f ;  /* 0x08981f0026047f89 */ /* 0x0000a800000e0000 */
[----:B------:R0:W3:Y:S02]  /*0de0*/  SHFL.DOWN PT, R14, R39, 0x4, 0x181f ;  /* 0x08981f00270e7f89 */ /* 0x0000e400000e0000 */
.L_x_7200:
        /* <DEDUP_REMOVED lines=17> */
.L_x_7168:
[----:B------:R-:W-:Y:S05]  /*0f00*/  BSYNC.RECONVERGENT B1 ;  /* 0x0000000000017941 */ /* 0x000fea0003800200 */
.L_x_7167:
[----:B------:R-:W-:-:S03]  /*0f10*/  UMOV UR4, 0xffffffff ;  /* 0xffffffff00047882 */ /* 0x000fc60000000000 */
[----:B------:R-:W-:Y:S05]  /*0f20*/  BRA.DIV UR4, `(.L_x_7169) ;  /* 0x0000001604387947 */ /* 0x000fea000b800000 */
[----:B-1----:R1:W3:Y:S04]  /*0f30*/  SHFL.DOWN PT, R6, R37, 0x2, 0x181f ;  /* 0x08581f0025067f89 */ /* 0x0022e800000e0000 */
[----:B--2---:R1:W2:Y:S04]  /*0f40*/  SHFL.DOWN PT, R4, R38, 0x2, 0x181f ;  /* 0x08581f0026047f89 */ /* 0x0042a800000e0000 */
[----:B------:R1:W4:Y:S02]  /*0f50*/  SHFL.DOWN PT, R14, R39, 0x2, 0x181f ;  /* 0x08581f00270e7f89 */ /* 0x00032400000e0000 */
.L_x_7205:
        /* <DEDUP_REMOVED lines=17> */
.L_x_7171:
[----:B------:R-:W-:Y:S05]  /*1070*/  BSYNC.RECONVERGENT B1 ;  /* 0x0000000000017941 */ /* 0x000fea0003800200 */
.L_x_7170:
[----:B------:R-:W-:-:S03]  /*1080*/  UMOV UR4, 0xffffffff ;  /* 0xffffffff00047882 */ /* 0x000fc60000000000 */
[----:B------:R-:W-:Y:S05]  /*1090*/  BRA.DIV UR4, `(.L_x_7172) ;  /* 0x0000001604387947 */ /* 0x000fea000b800000 */
[----:B---3--:R3:W4:Y:S04]  /*10a0*/  SHFL.DOWN PT, R6, R37, 0x1, 0x181f ;  /* 0x08381f0025067f89 */ /* 0x00872800000e0000 */
[----:B--2---:R3:W2:Y:S04]  /*10b0*/  SHFL.DOWN PT, R4, R38, 0x1, 0x181f ;  /* 0x08381f0026047f89 */ /* 0x0046a800000e0000 */
[----:B------:R3:W0:Y:S02]  /*10c0*/  SHFL.DOWN PT, R14, R39, 0x1, 0x181f ;  /* 0x08381f00270e7f89 */ /* 0x00062400000e0000 */
.L_x_7210:
        /* <DEDUP_REMOVED lines=17> */
.L_x_7174:
[----:B------:R-:W-:Y:S05]  /*11e0*/  BSYNC.RECONVERGENT B1 ;  /* 0x0000000000017941 */ /* 0x000fea0003800200 */
.L_x_7173:
[----:B------:R-:W-:-:S03]  /*11f0*/  UMOV UR4, 0xffffffff ;  /* 0xffffffff00047882 */ /* 0x000fc60000000000 */
[----:B------:R-:W-:Y:S05]  /*1200*/  BRA.DIV UR4, `(.L_x_7175) ;  /* 0x0000001604387947 */ /* 0x000fea000b800000 */
[----:B-1-3--:R-:W0:Y:S04]  /*1210*/  SHFL.IDX PT, R37, R37, RZ, 0x181f ;  /* 0x00181fff25257589 */ /* 0x00ae2800000e0000 */
[----:B------:R-:W1:Y:S04]  /*1220*/  SHFL.IDX PT, R38, R38, RZ, 0x181f ;  /* 0x00181fff26267589 */ /* 0x000e6800000e0000 */
[----:B------:R3:W0:Y:S02]  /*1230*/  SHFL.IDX PT, R14, R39, RZ, 0x181f ;  /* 0x00181fff270e7589 */ /* 0x00062400000e0000 */
.L_x_7215:
        /* <DEDUP_REMOVED lines=30> */
.L_x_7177:
[----:B------:R0:W1:Y:S02]  /*1420*/  MUFU.RSQ R12, R5 ;  /* 0x00000005000c7308 */ /* 0x0000640000001400 */
.L_x_7178:
[----:B------:R-:W-:Y:S05]  /*1430*/  BSYNC.RECONVERGENT B1 ;  /* 0x0000000000017941 */ /* 0x000fea0003800200 */
.L_x_7176:
        /* <DEDUP_REMOVED lines=61> */
.L_x_7180:
[----:B------:R-:W-:Y:S05]  /*1810*/  BSYNC.RECONVERGENT B1 ;  /* 0x0000000000017941 */ /* 0x000fea0003800200 */
.L_x_7179:
[----:B------:R-:W-:-:S03]  /*1820*/  UMOV UR4, 0xffffffff ;  /* 0xffffffff00047882 */ /* 0x000fc60000000000 */
[----:B------:R-:W-:Y:S05]  /*1830*/  BRA.DIV UR4, `(.L_x_7181) ;  /* 0x0000001204087947 */ /* 0x000fea000b800000 */
[----:B01----:R0:W1:Y:S04]  /*1840*/  SHFL.DOWN PT, R5, R26, 0x4, 0x181f ;  /* 0x08981f001a057f89 */ /* 0x00306800000e0000 */
[----:B------:R0:W2:Y:S04]  /*1850*/  SHFL.DOWN PT, R4, R27, 0x4, 0x181f ;  /* 0x08981f001b047f89 */ /* 0x0000a800000e0000 */
[----:B------:R0:W4:Y:S02]  /*1860*/  SHFL.DOWN PT, R14, R36, 0x4, 0x181f ;  /* 0x08981f00240e7f89 */ /* 0x00012400000e0000 */
.L_x_7220:
        /* <DEDUP_REMOVED lines=17> */
.L_x_7183:
[----:B------:R-:W-:Y:S05]  /*1980*/  BSYNC.RECONVERGENT B1 ;  /* 0x0000000000017941 */ /* 0x000fea0003800200 */
.L_x_7182:
[----:B------:R-:W-:-:S03]  /*1990*/  UMOV UR4, 0xffffffff ;  /* 0xffffffff00047882 */ /* 0x000fc60000000000 */
[----:B------:R-:W-:Y:S05]  /*19a0*/  BRA.DIV UR4, `(.L_x_7184) ;  /* 0x0000001204087947 */ /* 0x000fea000b800000 */
[----:B-1----:R1:W4:Y:S04]  /*19b0*/  SHFL.DOWN PT, R5, R26, 0x2, 0x181f ;  /* 0x08581f001a057f89 */ /* 0x00232800000e0000 */
[----:B--2---:R1:W2:Y:S04]  /*19c0*/  SHFL.DOWN PT, R4, R27, 0x2, 0x181f ;  /* 0x08581f001b047f89 */ /* 0x0042a800000e0000 */
[----:B------:R1:W0:Y:S02]  /*19d0*/  SHFL.DOWN PT, R14, R36, 0x2, 0x181f ;  /* 0x08581f00240e7f89 */ /* 0x00022400000e0000 */
.L_x_7225:
        /* <DEDUP_REMOVED lines=17> */
.L_x_7186:
[----:B------:R-:W-:Y:S05]  /*1af0*/  BSYNC.RECONVERGENT B1 ;  /* 0x0000000000017941 */ /* 0x000fea0003800200 */
.L_x_7185:
[----:B------:R-:W-:-:S03]  /*1b00*/  UMOV UR4, 0xffffffff ;  /* 0xffffffff00047882 */ /* 0x000fc60000000000 */
[----:B------:R-:W-:Y:S05]  /*1b10*/  BRA.DIV UR4, `(.L_x_7187) ;  /* 0x0000001204087947 */ /* 0x000fea000b800000 */
[----:B----4-:R0:W4:Y:S04]  /*1b20*/  SHFL.DOWN PT, R5, R26, 0x1, 0x181f ;  /* 0x08381f001a057f89 */ /* 0x01012800000e0000 */
[----:B--2---:R0:W2:Y:S04]  /*1b30*/  SHFL.DOWN PT, R4, R27, 0x1, 0x181f ;  /* 0x08381f001b047f89 */ /* 0x0040a800000e0000 */
[----:B------:R0:W0:Y:S02]  /*1b40*/  SHFL.DOWN PT, R14, R36, 0x1, 0x181f ;  /* 0x08381f00240e7f89 */ /* 0x00002400000e0000 */
.L_x_7230:
        /* <DEDUP_REMOVED lines=17> */
.L_x_7189:
[----:B------:R-:W-:Y:S05]  /*1c60*/  BSYNC.RECONVERGENT B1 ;  /* 0x0000000000017941 */ /* 0x000fea0003800200 */
.L_x_7188:
[----:B------:R-:W-:-:S03]  /*1c70*/  UMOV UR4, 0xffffffff ;  /* 0xffffffff00047882 */ /* 0x000fc60000000000 */
[----:B------:R-:W-:Y:S05]  /*1c80*/  BRA.DIV UR4, `(.L_x_7190) ;  /* 0x0000001204087947 */ /* 0x000fea000b800000 */
[----:B-1----:R-:W0:Y:S04]  /*1c90*/  SHFL.IDX PT, R26, R26, RZ, 0x181f ;  /* 0x00181fff1a1a7589 */ /* 0x002e2800000e0000 */
[----:B------:R-:W1:Y:S04]  /*1ca0*/  SHFL.IDX PT, R27, R27, RZ, 0x181f ;  /* 0x00181fff1b1b7589 */ /* 0x000e6800000e0000 */
[----:B------:R0:W0:Y:S02]  /*1cb0*/  SHFL.IDX PT, R14, R36, RZ, 0x181f ;  /* 0x00181fff240e7589 */ /* 0x00002400000e0000 */
.L_x_7235:
        /* <DEDUP_REMOVED lines=20> */
[----:B----4-:R-:W-:-:S04]  /*1e00*/  IADD3 R14, PT, PT, -R27, R8, RZ ;  /* 0x000000081b0e7210 */ /* 0x010fc80007ffe1ff */
        /* <DEDUP_REMOVED lines=9> */
.L_x_7192:
[----:B------:R-:W-:Y:S05]  /*1ea0*/  BSYNC.RECONVERGENT B1 ;  /* 0x0000000000017941 */ /* 0x000fea0003800200 */
.L_x_7191:
        /* <DEDUP_REMOVED lines=35> */
[----:B------:R-:W-:Y:S02]  /*20e0*/  IMAD.IADD R13, R13, 0x1, R27 ;  /* 0x000000010d0d7824 */ /* 0x000fe400078e021b */
[----:B------:R-:W-:Y:S01]  /*20f0*/  FADD R27, -R26, R16 ;  /* 0x000000101a1b7221 */ /* 0x000fe20000000100 */
[-C--:B------:R-:W-:Y:S01]  /*2100*/  FMUL R15, R15, R14.reuse ;  /* 0x0000000e0f0f7220 */ /* 0x080fe20000400000 */
[-C--:B------:R-:W-:Y:S01]  /*2110*/  FMUL R24, R19, R14.reuse ;  /* 0x0000000e13187220 */ /* 0x080fe20000400000 */
        /* <DEDUP_REMOVED lines=18> */
.L_x_7194:
[----:B------:R-:W-:Y:S05]  /*2240*/  BSYNC.RECONVERGENT B1 ;  /* 0x0000000000017941 */ /* 0x000fea0003800200 */
.L_x_7193:
[----:B------:R-:W-:-:S04]  /*2250*/  LEA R0, R35, R0, 0x1 ;  /* 0x0000000023007211 */ /* 0x000fc800078e08ff */
[----:B------:R-:W-:-:S13]  /*2260*/  ISETP.GE.AND P1, PT, R0, UR47, PT ;  /* 0x0000002f00007c0c */ /* 0x000fda000bf26270 */
[----:B------:R-:W-:Y:S05]  /*2270*/  @!P1 BRA `(.L_x_7195) ;  /* 0xffffffe000249947 */ /* 0x000fea000383ffff */
[----:B------:R-:W-:Y:S05]  /*2280*/  BSYNC B0 ;  /* 0x0000000000007941 */ /* 0x000fea0003800000 */
.L_x_7161:
[----:B------:R-:W-:Y:S05]  /*2290*/  EXIT ;  /* 0x000000000000794d */ /* 0x000fea0003800000 */
.L_x_7166:
[----:B------:R-:W-:Y:S01]  /*22a0*/  HFMA2 R12, -RZ, RZ, 0, 2.384185791015625e-07 ;  /* 0x00000004ff0c7431 */ /* 0x000fe200000001ff */
[----:B------:R-:W-:Y:S01]  /*22b0*/  BSSY B1, `(.L_x_7196) ;  /* 0x0000007000017945 */ /* 0x000fe20003800000 */
[----:B------:R-:W-:Y:S02]  /*22c0*/  MOV R13, R37 ;  /* 0x00000025000d7202 */ /* 0x000fe40000000f00 */
[----:B------:R-:W-:Y:S02]  /*22d0*/  MOV R11, 0x181f ;  /* 0x0000181f000b7802 */ /* 0x000fe40000000f00 */
[----:B------:R-:W-:-:S07]  /*22e0*/  MOV R15, 0xffffffff ;  /* 0xffffffff000f7802 */ /* 0x000fce0000000f00 */
[----:B------:R-:W-:Y:S05]  /*22f0*/  WARPSYNC.COLLECTIVE R15, `(.L_x_7197) ;  /* 0x000000000f087348 */ /* 0x000fea0003c00000 */
[----:B------:R0:W1:Y:S02]  /*2300*/  SHFL.DOWN P6, R14, R13, R12, R11 ;  /* 0x0800000c0d0e7389 */ /* 0x00006400000c000b */
[----:B01----:R-:W-:Y:S05]  /*2310*/  ENDCOLLECTIVE ;  /* 0x000000000000791b */ /* 0x003fea0003800000 */
.L_x_7197:
[----:B------:R-:W-:Y:S05]  /*2320*/  BSYNC B1 ;  /* 0x0000000000017941 */ /* 0x000fea0003800000 */
.L_x_7196:
        /* <DEDUP_REMOVED lines=8> */
.L_x_7198:
[----:B------:R-:W-:Y:S01]  /*23b0*/  MOV R13, R39 ;  /* 0x00000027000d7202 */ /* 0x000fe20000000f00 */
[----:B------:R-:W-:-:S07]  /*23c0*/  IMAD.MOV.U32 R4, RZ, RZ, R14 ;  /* 0x000000ffff047224 */ /* 0x000fce00078e000e */
[----:B------:R-:W-:Y:S05]  /*23d0*/  WARPSYNC.COLLECTIVE R15, `(.L_x_7199) ;  /* 0x000000000f087348 */ /* 0x000fea0003c00000 */
[----:B------:R0:W1:Y:S02]  /*23e0*/  SHFL.DOWN P6, R14, R13, R12, R11 ;  /* 0x0800000c0d0e7389 */ /* 0x00006400000c000b */
[----:B01----:R-:W-:Y:S05]  /*23f0*/  ENDCOLLECTIVE ;  /* 0x000000000000791b */ /* 0x003fea0003800000 */
.L_x_7199:
[----:B------:R-:W-:Y:S05]  /*2400*/  BRA `(.L_x_7200) ;  /* 0xffffffe800787947 */ /* 0x000fea000383ffff */
.L_x_7169:
[----:B------:R-:W-:Y:S01]  /*2410*/  HFMA2 R12, -RZ, RZ, 0, 1.1920928955078125e-07 ;  /* 0x00000002ff0c7431 */ /* 0x000fe200000001ff */
[----:B------:R-:W-:Y:S01]  /*2420*/  BSSY B1, `(.L_x_7201) ;  /* 0x0000007000017945 */ /* 0x000fe20003800000 */
[----:B------:R-:W-:Y:S02]  /*2430*/  MOV R13, R37 ;  /* 0x00000025000d7202 */ /* 0x000fe40000000f00 */
[----:B------:R-:W-:Y:S02]  /*2440*/  MOV R11, 0x181f ;  /* 0x0000181f000b7802 */ /* 0x000fe40000000f00 */
[----:B------:R-:W-:-:S07]  /*2450*/  MOV R15, 0xffffffff ;  /* 0xffffffff000f7802 */ /* 0x000fce0000000f00 */
[----:B012---:R-:W-:Y:S05]  /*2460*/  WARPSYNC.COLLECTIVE R15, `(.L_x_7202) ;  /* 0x000000000f087348 */ /* 0x007fea0003c00000 */
[----:B------:R3:W4:Y:S02]  /*2470*/  SHFL.DOWN P6, R14, R13, R12, R11 ;  /* 0x0800000c0d0e7389 */ /* 0x00072400000c000b */
[----:B01234-:R-:W-:Y:S05]  /*2480*/  ENDCOLLECTIVE ;  /* 0x000000000000791b */ /* 0x01ffea0003800000 */
.L_x_7202:
[----:B------:R-:W-:Y:S05]  /*2490*/  BSYNC B1 ;  /* 0x0000000000017941 */ /* 0x000fea0003800000 */
.L_x_7201:
        /* <DEDUP_REMOVED lines=8> */
.L_x_7203:
[----:B------:R-:W-:Y:S02]  /*2520*/  MOV R13, R39 ;  /* 0x00000027000d7202 */ /* 0x000fe40000000f00 */
[----:B------:R-:W-:-:S07]  /*2530*/  MOV R4, R14 ;  /* 0x0000000e00047202 */ /* 0x000fce0000000f00 */
[----:B------:R-:W-:Y:S05]  /*2540*/  WARPSYNC.COLLECTIVE R15, `(.L_x_7204) ;  /* 0x000000000f087348 */ /* 0x000fea0003c00000 */
[----:B------:R0:W1:Y:S02]  /*2550*/  SHFL.DOWN P6, R14, R13, R12, R11 ;  /* 0x0800000c0d0e7389 */ /* 0x00006400000c000b */
[----:B01----:R-:W-:Y:S05]  /*2560*/  ENDCOLLECTIVE ;  /* 0x000000000000791b */ /* 0x003fea0003800000 */
.L_x_7204:
[----:B------:R-:W-:Y:S05]  /*2570*/  BRA `(.L_x_7205) ;  /* 0xffffffe800787947 */ /* 0x000fea000383ffff */
.L_x_7172:
        /* <DEDUP_REMOVED lines=8> */
.L_x_7207:
[----:B------:R-:W-:Y:S05]  /*2600*/  BSYNC B1 ;  /* 0x0000000000017941 */ /* 0x000fea0003800000 */
.L_x_7206:
        /* <DEDUP_REMOVED lines=8> */
.L_x_7208:
[----:B------:R-:W-:Y:S02]  /*2690*/  MOV R13, R39 ;  /* 0x00000027000d7202 */ /* 0x000fe40000000f00 */
[----:B------:R-:W-:-:S07]  /*26a0*/  MOV R4, R14 ;  /* 0x0000000e00047202 */ /* 0x000fce0000000f00 */
[----:B------:R-:W-:Y:S05]  /*26b0*/  WARPSYNC.COLLECTIVE R15, `(.L_x_7209) ;  /* 0x000000000f087348 */ /* 0x000fea0003c00000 */
[----:B------:R0:W1:Y:S02]  /*26c0*/  SHFL.DOWN P6, R14, R13, R12, R11 ;  /* 0x0800000c0d0e7389 */ /* 0x00006400000c000b */
[----:B01----:R-:W-:Y:S05]  /*26d0*/  ENDCOLLECTIVE ;  /* 0x000000000000791b */ /* 0x003fea0003800000 */
.L_x_7209:
[----:B------:R-:W-:Y:S05]  /*26e0*/  BRA `(.L_x_7210) ;  /* 0xffffffe800787947 */ /* 0x000fea000383ffff */
.L_x_7175:
        /* <DEDUP_REMOVED lines=8> */
.L_x_7212:
[----:B------:R-:W-:Y:S05]  /*2770*/  BSYNC B1 ;  /* 0x0000000000017941 */ /* 0x000fea0003800000 */
.L_x_7211:
        /* <DEDUP_REMOVED lines=8> */
.L_x_7213:
[----:B------:R-:W-:Y:S02]  /*2800*/  MOV R13, R39 ;  /* 0x00000027000d7202 */ /* 0x000fe40000000f00 */
[----:B------:R-:W-:-:S07]  /*2810*/  MOV R38, R14 ;  /* 0x0000000e00267202 */ /* 0x000fce0000000f00 */
[----:B------:R-:W-:Y:S05]  /*2820*/  WARPSYNC.COLLECTIVE R15, `(.L_x_7214) ;  /* 0x000000000f087348 */ /* 0x000fea0003c00000 */
[----:B------:R0:W1:Y:S02]  /*2830*/  SHFL.IDX P6, R14, R13, R12, R11 ;  /* 0x0000000c0d0e7389 */ /* 0x00006400000c000b */
[----:B01----:R-:W-:Y:S05]  /*2840*/  ENDCOLLECTIVE ;  /* 0x000000000000791b */ /* 0x003fea0003800000 */
.L_x_7214:
[----:B------:R-:W-:Y:S05]  /*2850*/  BRA `(.L_x_7215) ;  /* 0xffffffe800787947 */ /* 0x000fea000383ffff */
.L_x_7181:
[----:B01----:R-:W-:Y:S01]  /*2860*/  HFMA2 R12, -RZ, RZ, 0, 2.384185791015625e-07 ;  /* 0x00000004ff0c7431 */ /* 0x003fe200000001ff */
[----:B------:R-:W-:Y:S01]  /*2870*/  BSSY B1, `(.L_x_7216) ;  /* 0x0000007000017945 */ /* 0x000fe20003800000 */
[----:B------:R-:W-:Y:S02]  /*2880*/  MOV R13, R26 ;  /* 0x0000001a000d7202 */ /* 0x000fe40000000f00 */
[----:B------:R-:W-:Y:S02]  /*2890*/  MOV R11, 0x181f ;  /* 0x0000181f000b7802 */ /* 0x000fe40000000f00 */
[----:B------:R-:W-:-:S07]  /*28a0*/  MOV R15, 0xffffffff ;  /* 0xffffffff000f7802 */ /* 0x000fce0000000f00 */
[----:B---3--:R-:W-:Y:S05]  /*28b0*/  WARPSYNC.COLLECTIVE R15, `(.L_x_7217) ;  /* 0x000000000f087348 */ /* 0x008fea0003c00000 */
[----:B------:R0:W1:Y:S02]  /*28c0*/  SHFL.DOWN P6, R14, R13, R12, R11 ;  /* 0x0800000c0d0e7389 */ /* 0x00006400000c000b */
[----:B01-3--:R-:W-:Y:S05]  /*28d0*/  ENDCOLLECTIVE ;  /* 0x000000000000791b */ /* 0x00bfea0003800000 */
.L_x_7217:
[----:B------:R-:W-:Y:S05]  /*28e0*/  BSYNC B1 ;  /* 0x0000000000017941 */ /* 0x000fea0003800000 */
.L_x_7216:
        /* <DEDUP_REMOVED lines=8> */
.L_x_7218:
[----:B------:R-:W-:Y:S02]  /*2970*/  MOV R13, R36 ;  /* 0x00000024000d7202 */ /* 0x000fe40000000f00 */
[----:B------:R-:W-:-:S07]  /*2980*/  MOV R4, R14 ;  /* 0x0000000e00047202 */ /* 0x000fce0000000f00 */
[----:B------:R-:W-:Y:S05]  /*2990*/  WARPSYNC.COLLECTIVE R15, `(.L_x_7219) ;  /* 0x000000000f087348 */ /* 0x000fea0003c00000 */
[----:B------:R0:W1:Y:S02]  /*29a0*/  SHFL.DOWN P6, R14, R13, R12, R11 ;  /* 0x0800000c0d0e7389 */ /* 0x00006400000c000b */
[----:B01----:R-:W-:Y:S05]  /*29b0*/  ENDCOLLECTIVE ;  /* 0x000000000000791b */ /* 0x003fea0003800000 */
.L_x_7219:
[----:B------:R-:W-:Y:S05]  /*29c0*/  BRA `(.L_x_7220) ;  /* 0xffffffec00a87947 */ /* 0x000fea000383ffff */
.L_x_7184:
[----:B------:R-:W-:Y:S01]  /*29d0*/  HFMA2 R12, -RZ, RZ, 0, 1.1920928955078125e-07 ;  /* 0x00000002ff0c7431 */ /* 0x000fe200000001ff */
[----:B------:R-:W-:Y:S01]  /*29e0*/  BSSY B1, `(.L_x_7221) ;  /* 0x0000007000017945 */ /* 0x000fe20003800000 */
[----:B------:R-:W-:Y:S02]  /*29f0*/  MOV R13, R26 ;  /* 0x0000001a000d7202 */ /* 0x000fe40000000f00 */
[----:B------:R-:W-:Y:S02]  /*2a00*/  MOV R11, 0x181f ;  /* 0x0000181f000b7802 */ /* 0x000fe40000000f00 */
[----:B------:R-:W-:-:S07]  /*2a10*/  MOV R15, 0xffffffff ;  /* 0xffffffff000f7802 */ /* 0x000fce0000000f00 */
[----:B0123--:R-:W-:Y:S05]  /*2a20*/  WARPSYNC.COLLECTIVE R15, `(.L_x_7222) ;  /* 0x000000000f087348 */ /* 0x00ffea0003c00000 */
[----:B------:R4:W0:Y:S02]  /*2a30*/  SHFL.DOWN P6, R14, R13, R12, R11 ;  /* 0x0800000c0d0e7389 */ /* 0x00082400000c000b */
[----:B01234-:R-:W-:Y:S05]  /*2a40*/  ENDCOLLECTIVE ;  /* 0x000000000000791b */ /* 0x01ffea0003800000 */
.L_x_7222:
[----:B------:R-:W-:Y:S05]  /*2a50*/  BSYNC B1 ;  /* 0x0000000000017941 */ /* 0x000fea0003800000 */
.L_x_7221:
        /* <DEDUP_REMOVED lines=8> */
.L_x_7223:
[----:B------:R-:W-:Y:S02]  /*2ae0*/  MOV R13, R36 ;  /* 0x00000024000d7202 */ /* 0x000fe40000000f00 */
[----:B------:R-:W-:-:S07]  /*2af0*/  MOV R4, R14 ;  /* 0x0000000e00047202 */ /* 0x000fce0000000f00 */
[----:B------:R-:W-:Y:S05]  /*2b00*/  WARPSYNC.COLLECTIVE R15, `(.L_x_7224) ;  /* 0x000000000f087348 */ /* 0x000fea0003c00000 */
[----:B------:R0:W1:Y:S02]  /*2b10*/  SHFL.DOWN P6, R14, R13, R12, R11 ;  /* 0x0800000c0d0e7389 */ /* 0x00006400000c000b */
[----:B01----:R-:W-:Y:S05]  /*2b20*/  ENDCOLLECTIVE ;  /* 0x000000000000791b */ /* 0x003fea0003800000 */
.L_x_7224:
[----:B------:R-:W-:Y:S05]  /*2b30*/  BRA `(.L_x_7225) ;  /* 0xffffffec00a87947 */ /* 0x000fea000383ffff */
.L_x_7187:
        /* <DEDUP_REMOVED lines=8> */
.L_x_7227:
[----:B------:R-:W-:Y:S05]  /*2bc0*/  BSYNC B1 ;  /* 0x0000000000017941 */ /* 0x000fea0003800000 */
.L_x_7226:
        /* <DEDUP_REMOVED lines=8> */
.L_x_7228:
[----:B------:R-:W-:Y:S02]  /*2c50*/  MOV R13, R36 ;  /* 0x00000024000d7202 */ /* 0x000fe40000000f00 */
[----:B------:R-:W-:-:S07]  /*2c60*/  MOV R4, R14 ;  /* 0x0000000e00047202 */ /* 0x000fce0000000f00 */
[----:B------:R-:W-:Y:S05]  /*2c70*/  WARPSYNC.COLLECTIVE R15, `(.L_x_7229) ;  /* 0x000000000f087348 */ /* 0x000fea0003c00000 */
[----:B------:R0:W1:Y:S02]  /*2c80*/  SHFL.DOWN P6, R14, R13, R12, R11 ;  /* 0x0800000c0d0e7389 */ /* 0x00006400000c000b */
[----:B01----:R-:W-:Y:S05]  /*2c90*/  ENDCOLLECTIVE ;  /* 0x000000000000791b */ /* 0x003fea0003800000 */
.L_x_7229:
[----:B------:R-:W-:Y:S05]  /*2ca0*/  BRA `(.L_x_7230) ;  /* 0xffffffec00a87947 */ /* 0x000fea000383ffff */
.L_x_7190:
        /* <DEDUP_REMOVED lines=8> */
.L_x_7232:
[----:B------:R-:W-:Y:S05]  /*2d30*/  BSYNC B1 ;  /* 0x0000000000017941 */ /* 0x000fea0003800000 */
.L_x_7231:
        /* <DEDUP_REMOVED lines=8> */
.L_x_7233:
[----:B------:R-:W-:Y:S02]  /*2dc0*/  MOV R13, R36 ;  /* 0x00000024000d7202 */ /* 0x000fe40000000f00 */
[----:B------:R-:W-:-:S07]  /*2dd0*/  MOV R27, R14 ;  /* 0x0000000e001b7202 */ /* 0x000fce0000000f00 */
[----:B------:R-:W-:Y:S05]  /*2de0*/  WARPSYNC.COLLECTIVE R15, `(.L_x_7234) ;  /* 0x000000000f087348 */ /* 0x000fea0003c00000 */
[----:B------:R0:W1:Y:S02]  /*2df0*/  SHFL.IDX P6, R14, R13, R12, R11 ;  /* 0x0000000c0d0e7389 */ /* 0x00006400000c000b */
[----:B01----:R-:W-:Y:S05]  /*2e00*/  ENDCOLLECTIVE ;  /* 0x000000000000791b */ /* 0x003fea0003800000 */
.L_x_7234:
[----:B------:R-:W-:Y:S05]  /*2e10*/  BRA `(.L_x_7235) ;  /* 0xffffffec00a87947 */ /* 0x000fea000383ffff */
.L_x_7236:
        /* <DEDUP_REMOVED lines=14> */
.L_x_7592:


//--------------------- .text._Z17LayerNormWarpImplI19BiasAddResidualLoadI6__halffE11AffineStoreIfS1_EfLi8ELi8ELi8ELi8ELi2ELb0EEvT_T0_iidPT1_S8_ --------------------------
	.section	.text._Z17LayerNormWarpImplI19BiasAddResidualLoadI6__halffE11AffineStoreIfS1_EfLi8ELi8ELi8ELi8ELi2ELb0EEvT_T0_iidPT1_S8_,"ax",@progbits
	.align	128
        .global         _Z17LayerNormWarpImplI19BiasAddResidualLoadI6__halffE11AffineStoreIfS1_EfLi8ELi8ELi8ELi8ELi2ELb0EEvT_T0_iidPT1_S8_
        .type           _Z17LayerNormWarpImplI19BiasAddResidualLoadI6__halffE11AffineStoreIfS1_EfLi8ELi8ELi8ELi8ELi2ELb0EEvT_T0_iidPT1_S8_,@function
        .size           _Z17LayerNormWarpImplI19BiasAddResidualLoadI6__halffE11AffineStoreIfS1_EfLi8ELi8ELi8ELi8ELi2ELb0EEvT_T0_iidPT1_S8_,(.L_x_7593 - _Z17LayerNormWarpImplI19BiasAddResidualLoadI6__halffE11AffineStoreIfS1_EfLi8ELi8ELi8ELi8ELi2ELb0EEvT_T0_iidPT1_S8_)
        .other          _Z17LayerNormWarpImplI19BiasAddResidualLoadI6__halffE11AffineStoreIfS1_EfLi8ELi8ELi8ELi8ELi2ELb0EEvT_T0_iidPT1_S8_,@"STO_CUDA_ENTRY STV_DEFAULT"
_Z17LayerNormWarpImplI19BiasAddResidualLoadI6__halffE11AffineStoreIfS1_EfLi8ELi8ELi8ELi8ELi2ELb0EEvT_T0_iidPT1_S8_:
.text._Z17LayerNormWarpImplI19BiasAddResidualLoadI6__halffE11AffineStoreIfS1_EfLi8ELi8ELi8ELi8ELi2ELb0EEvT_T0_iidPT1_S8_:
        /* <DEDUP_REMOVED lines=24> */
.L_x_7237:
        /* <DEDUP_REMOVED lines=23> */
.L_x_7258:
        /* <DEDUP_REMOVED lines=18> */
[----:B------:R-:W-:Y:S02]  /*0410*/  R2UR UR10, R32 ;  /* 0x00000000200a72ca */ /* 0x000fe400000e0000 */
[----:B------:R-:W-:Y:S02]  /*0420*/  IADD3 R0, PT, PT, R15, R17, RZ ;  /* 0x000000110f007210 */ /* 0x000fe40007ffe0ff */
[----:B------:R-:W-:Y:S02]  /*0430*/  LEA.HI R12, P0, R11, R12, RZ, 0x3 ;  /* 0x0000000c0b0c7211 */ /* 0x000fe400078118ff */
        /* <DEDUP_REMOVED lines=17> */
[----:B------:R-:W-:Y:S02]  /*0550*/  R2UR UR13, R33 ;  /* 0x00000000210d72ca */ /* 0x000fe400000e0000 */
        /* <DEDUP_REMOVED lines=110> */
.L_x_7263:
        /* <DEDUP_REMOVED lines=14> */
.L_x_7240:
[----:B------:R-:W-:-:S03]  /*0d20*/  UMOV UR4, 0xffffffff ;  /* 0xffffffff00047882 */ /* 0x000fc60000000000 */
[----:B------:R-:W-:Y:S05]  /*0d30*/  BRA.DIV UR4, `(.L_x_7241) ;  /* 0x0000001204d47947 */ /* 0x000fea000b800000 */
[----:B-1----:R1:W3:Y:S04]  /*0d40*/  SHFL.DOWN PT, R18, R53, 0x2, 0x181f ;  /* 0x08581f0035127f89 */ /* 0x0022e800000e0000 */
[----:B--2---:R1:W2:Y:S04]  /*0d50*/  SHFL.DOWN PT, R19, R17, 0x2, 0x181f ;  /* 0x08581f0011137f89 */ /* 0x0042a800000e0000 */
[----:B------:R1:W4:Y:S02]  /*0d60*/  SHFL.DOWN PT, R14, R16, 0x2, 0x181f ;  /* 0x08581f00100e7f89 */ /* 0x00032400000e0000 */
.L_x_7268:
        /* <DEDUP_REMOVED lines=16> */
.L_x_7242:
[----:B------:R-:W-:-:S03]  /*0e70*/  UMOV UR4, 0xffffffff ;  /* 0xffffffff00047882 */ /* 0x000fc60000000000 */
[----:B------:R-:W-:Y:S05]  /*0e80*/  BRA.DIV UR4, `(.L_x_7243) ;  /* 0x0000001204dc7947 */ /* 0x000fea000b800000 */
[----:B---3--:R3:W4:Y:S04]  /*0e90*/  SHFL.DOWN PT, R18, R53, 0x1, 0x181f ;  /* 0x08381f0035127f89 */ /* 0x00872800000e0000 */
[----:B--2---:R3:W2:Y:S04]  /*0ea0*/  SHFL.DOWN PT, R19, R17, 0x1, 0x181f ;  /* 0x08381f0011137f89 */ /* 0x0046a800000e0000 */
[----:B------:R3:W0:Y:S02]  /*0eb0*/  SHFL.DOWN PT, R14, R16, 0x1, 0x181f ;  /* 0x08381f00100e7f89 */ /* 0x00062400000e0000 */
.L_x_7273:
        /* <DEDUP_REMOVED lines=16> */
.L_x_7244:
[----:B------:R-:W-:-:S03]  /*0fc0*/  UMOV UR4, 0xffffffff ;  /* 0xffffffff00047882 */ /* 0x000fc60000000000 */
[----:B------:R-:W-:Y:S05]  /*0fd0*/  BRA.DIV UR4, `(.L_x_7245) ;  /* 0x0000001204e47947 */ /* 0x000fea000b800000 */
[----:B-1-3--:R-:W0:Y:S04]  /*0fe0*/  SHFL.IDX PT, R53, R53, RZ, 0x181f ;  /* 0x00181fff35357589 */ /* 0x00ae2800000e0000 */
[----:B------:R-:W1:Y:S04]  /*0ff0*/  SHFL.IDX PT, R17, R17, RZ, 0x181f ;  /* 0x00181fff11117589 */ /* 0x000e6800000e0000 */
[----:B------:R3:W0:Y:S02]  /*1000*/  SHFL.IDX PT, R14, R16, RZ, 0x181f ;  /* 0x00181fff100e7589 */ /* 0x00062400000e0000 */
.L_x_7278:
        /* <DEDUP_REMOVED lines=28> */
.L_x_7247:
[----:B------:R-:W0:Y:S02]  /*11d0*/  MUFU.RSQ R11, R11 ;  /* 0x0000000b000b7308 */ /* 0x000e240000001400 */
.L_x_7248:
[----:B------:R-:W-:Y:S05]  /*11e0*/  BSYNC.RECONVERGENT B1 ;  /* 0x0000000000017941 */ /* 0x000fea0003800200 */
.L_x_7246:
        /* <DEDUP_REMOVED lines=65> */
.L_x_7283:
        /* <DEDUP_REMOVED lines=15> */
.L_x_7250:
[----:B------:R-:W-:-:S03]  /*16f0*/  UMOV UR4, 0xffffffff ;  /* 0xffffffff00047882 */ /* 0x000fc60000000000 */
[----:B------:R-:W-:Y:S05]  /*1700*/  BRA.DIV UR4, `(.L_x_7251) ;  /* 0x0000000e04d07947 */ /* 0x000fea000b800000 */
[----:B--2---:R1:W2:Y:S04]  /*1710*/  SHFL.DOWN PT, R17, R50, 0x2, 0x181f ;  /* 0x08581f0032117f89 */ /* 0x0042a800000e0000 */
[----:B---3--:R1:W3:Y:S04]  /*1720*/  SHFL.DOWN PT, R18, R51, 0x2, 0x181f ;  /* 0x08581f0033127f89 */ /* 0x0082e800000e0000 */
[----:B------:R1:W4:Y:S02]  /*1730*/  SHFL.DOWN PT, R14, R16, 0x2, 0x181f ;  /* 0x08581f00100e7f89 */ /* 0x00032400000e0000 */
.L_x_7288:
        /* <DEDUP_REMOVED lines=16> */
.L_x_7252:
[----:B------:R-:W-:-:S03]  /*1840*/  UMOV UR4, 0xffffffff ;  /* 0xffffffff00047882 */ /* 0x000fc60000000000 */
[----:B------:R-:W-:Y:S05]  /*1850*/  BRA.DIV UR4, `(.L_x_7253) ;  /* 0x0000000e04d87947 */ /* 0x000fea000b800000 */
[----:B--2---:R2:W4:Y:S04]  /*1860*/  SHFL.DOWN PT, R17, R50, 0x1, 0x181f ;  /* 0x08381f0032117f89 */ /* 0x00452800000e0000 */
[----:B---3--:R2:W3:Y:S04]  /*1870*/  SHFL.DOWN PT, R18, R51, 0x1, 0x181f ;  /* 0x08381f0033127f89 */ /* 0x0084e800000e0000 */
[----:B------:R2:W0:Y:S02]  /*1880*/  SHFL.DOWN PT, R14, R16, 0x1, 0x181f ;  /* 0x08381f00100e7f89 */ /* 0x00042400000e0000 */
.L_x_7293:
        /* <DEDUP_REMOVED lines=16> */
.L_x_7254:
[----:B------:R-:W-:-:S03]  /*1990*/  UMOV UR4, 0xffffffff ;  /* 0xffffffff00047882 */ /* 0x000fc60000000000 */
[----:B------:R-:W-:Y:S05]  /*19a0*/  BRA.DIV UR4, `(.L_x_7255) ;  /* 0x0000000e04e07947 */ /* 0x000fea000b800000 */
[----:B------:R0:W0:Y:S04]  /*19b0*/  SHFL.IDX PT, R47, R50, RZ, 0x181f ;  /* 0x00181fff322f7589 */ /* 0x00002800000e0000 */
[----:B-12---:R-:W1:Y:S04]  /*19c0*/  SHFL.IDX PT, R51, R51, RZ, 0x181f ;  /* 0x00181fff33337589 */ /* 0x006e6800000e0000 */
[----:B------:R2:W0:Y:S02]  /*19d0*/  SHFL.IDX PT, R14, R16, RZ, 0x181f ;  /* 0x00181fff100e7589 */ /* 0x00042400000e0000 */
.L_x_7298:
        /* <DEDUP_REMOVED lines=21> */
[----:B------:R-:W-:Y:S01]  /*1b30*/  FFMA R14, -R12, R11, R14 ;  /* 0x0000000b0c0e7223 */ /* 0x000fe2000000010e */
[----:B------:R-:W-:-:S03]  /*1b40*/  IADD3 R11, PT, PT, -R51, R12, RZ ;  /* 0x0000000c330b7210 */ /* 0x000fc60007ffe1ff */
[----:B--2---:R-:W-:Y:S01]  /*1b50*/  FFMA R16, R14, R15, 0.5 ;  /* 0x3f0000000e107423 */ /* 0x004fe2000000000f */
[----:B------:R-:W-:Y:S01]  /*1b60*/  FMUL R14, R13, R14 ;  /* 0x0000000e0d0e7220 */ /* 0x000fe20000400000 */
[----:B------:R-:W-:-:S03]  /*1b70*/  @!P2 IADD3 R11, PT, PT, R11, 0xc000000, RZ ;  /* 0x0c0000000b0ba810 */ /* 0x000fc60007ffe0ff */
[----:B------:R-:W-:-:S05]  /*1b80*/  FFMA R14, R16, R14, R13 ;  /* 0x0000000e100e7223 */ /* 0x000fca000000000d */
[----:B------:R-:W-:-:S07]  /*1b90*/  LEA.HI.SX32 R11, R11, R14, 0x1f ;  /* 0x0000000e0b0b7211 */ /* 0x000fce00078ffaff */
.L_x_7257:
[----:B------:R-:W-:Y:S05]  /*1ba0*/  BSYNC.RECONVERGENT B1 ;  /* 0x0000000000017941 */ /* 0x000fea0003800200 */
.L_x_7256:
        /* <DEDUP_REMOVED lines=26> */
[----:B------:R-:W-:Y:S01]  /*1d50*/  FMUL R15, R24, R11 ;  /* 0x0000000b180f7220 */ /* 0x000fe20000400000 */
[----:B------:R-:W-:Y:S01]  /*1d60*/  SHF.R.S32.HI R9, RZ, 0x1f, R37 ;  /* 0x0000001fff097819 */ /* 0x000fe20000011425 */
[----:B------:R-:W-:-:S02]  /*1d70*/  IMAD R35, R34, 0x2, R35 ;  /* 0x0000000222237824 */ /* 0x000fc400078e0223 */
[-C--:B------:R-:W-:Y:S01]  /*1d80*/  FMUL R44, R44, R11.reuse ;  /* 0x0000000b2c2c7220 */ /* 0x080fe20000400000 */
[-C--:B------:R-:W-:Y:S01]  /*1d90*/  FMUL R13, R14, R11.reuse ;  /* 0x0000000b0e0d7220 */ /* 0x080fe20000400000 */
[----:B------:R-:W-:Y:S01]  /*1da0*/  LEA.HI R12, P0, R9, R12, RZ, 0x3 ;  /* 0x0000000c090c7211 */ /* 0x000fe200078118ff */
[-C--:B------:R-:W-:Y:S01]  /*1db0*/  FMUL R9, R40, R11.reuse ;  /* 0x0000000b28097220 */ /* 0x080fe20000400000 */
[-C--:B------:R-:W-:Y:S01]  /*1dc0*/  FMUL R28, R28, R11.reuse ;  /* 0x0000000b1c1c7220 */ /* 0x080fe20000400000 */
[----:B-1----:R-:W-:Y:S01]  /*1dd0*/  FMUL R11, R46, R11 ;  /* 0x0000000b2e0b7220 */ /* 0x002fe20000400000 */
[----:B------:R-:W-:Y:S02]  /*1de0*/  SHF.L.U32 R25, R12, 0x1, RZ ;  /* 0x000000010c197819 */ /* 0x000fe400000006ff */
[----:B------:R-:W-:Y:S02]  /*1df0*/  IADD3.X R29, PT, PT, RZ, R37, RZ, P0, !PT ;  /* 0x00000025ff1d7210 */ /* 0x000fe400007fe4ff */
[----:B------:R-:W-:-:S02]  /*1e00*/  LOP3.LUT R25, R25, 0xfffffff0, RZ, 0xc0, !PT ;  /* 0xfffffff019197812 */ /* 0x000fc400078ec0ff */
[----:B------:R-:W-:Y:S02]  /*1e10*/  SHF.L.U64.HI R12, R12, 0x1, R29 ;  /* 0x000000010c0c7819 */ /* 0x000fe4000001021d */
[----:B------:R-:W-:Y:S02]  /*1e20*/  IADD3 R26, P0, PT, R25, R26, RZ ;  /* 0x0000001a191a7210 */ /* 0x000fe40007f1e0ff */
[----:B------:R-:W-:Y:S02]  /*1e30*/  F2FP.F16.F32.PACK_AB R0, R9, R0 ;  /* 0x000000000900723e */ /* 0x000fe400000000ff */
[----:B------:R-:W-:Y:S02]  /*1e40*/  R2UR UR4, R32 ;  /* 0x00000000200472ca */ /* 0x000fe400000e0000 */
[----:B------:R-:W-:Y:S02]  /*1e50*/  R2UR UR5, R33 ;  /* 0x00000000210572ca */ /* 0x000fe400000e0000 */
[----:B------:R-:W-:-:S02]  /*1e60*/  F2FP.F16.F32.PACK_AB R9, R15, R42 ;  /* 0x0000002a0f09723e */ /* 0x000fc400000000ff */
[----:B------:R-:W-:Y:S02]  /*1e70*/  IADD3.X R27, PT, PT, R12, R27, RZ, P0, !PT ;  /* 0x0000001b0c1b7210 */ /* 0x000fe400007fe4ff */
        /* <DEDUP_REMOVED lines=10> */
.L_x_7238:
[----:B------:R-:W-:Y:S05]  /*1f20*/  EXIT ;  /* 0x000000000000794d */ /* 0x000fea0003800000 */
.L_x_7239:
[----:B------:R-:W-:Y:S01]  /*1f30*/  BSSY B1, `(.L_x_7259) ;  /* 0x0000007000017945 */ /* 0x000fe20003800000 */
[----:B------:R-:W-:Y:S02]  /*1f40*/  MOV R12, 0x4 ;  /* 0x00000004000c7802 */ /* 0x000fe40000000f00 */
[----:B------:R-:W-:Y:S02]  /*1f50*/  MOV R11, 0x181f ;  /* 0x0000181f000b7802 */ /* 0x000fe40000000f00 */
[----:B------:R-:W-:-:S07]  /*1f60*/  MOV R15, 0xffffffff ;  /* 0xffffffff000f7802 */ /* 0x000fce0000000f00 */
[----:B------:R-:W-:Y:S05]  /*1f70*/  WARPSYNC.COLLECTIVE R15, `(.L_x_7260) ;  /* 0x000000000f087348 */ /* 0x000fea0003c00000 */
[----:B------:R0:W1:Y:S02]  /*1f80*/  SHFL.DOWN P6, R14, R13, R12, R11 ;  /* 0x0800000c0d0e7389 */ /* 0x00006400000c000b */
[----:B01----:R-:W-:Y:S05]  /*1f90*/  ENDCOLLECTIVE ;  /* 0x000000000000791b */ /* 0x003fea0003800000 */
.L_x_7260:
[----:B------:R-:W-:Y:S05]  /*1fa0*/  BSYNC B1 ;  /* 0x0000000000017941 */ /* 0x000fea0003800000 */
.L_x_7259:
        /* <DEDUP_REMOVED lines=8> */
.L_x_7261:
[----:B------:R-:W-:Y:S02]  /*2030*/  MOV R13, R49 ;  /* 0x00000031000d7202 */ /* 0x000fe40000000f00 */
[----:B------:R-:W-:-:S07]  /*2040*/  MOV R19, R14 ;  /* 0x0000000e00137202 */ /* 0x000fce0000000f00 */
[----:B------:R-:W-:Y:S05]  /*2050*/  WARPSYNC.COLLECTIVE R15, `(.L_x_7262) ;  /* 0x000000000f087348 */ /* 0x000fea0003c00000 */
[----:B------:R0:W1:Y:S02]  /*2060*/  SHFL.DOWN P6, R14, R13, R12, R11 ;  /* 0x0800000c0d0e7389 */ /* 0x00006400000c000b */
[----:B01----:R-:W-:Y:S05]  /*2070*/  ENDCOLLECTIVE ;  /* 0x000000000000791b */ /* 0x003fea0003800000 */
.L_x_7262:
[----:B------:R-:W-:Y:S05]  /*2080*/  BRA `(.L_x_7263) ;  /* 0xffffffe800ec7947 */ /* 0x000fea000383ffff */
.L_x_7241:
[----:B------:R-:W-:Y:S01]  /*2090*/  HFMA2 R12, -RZ, RZ, 0, 1.1920928955078125e-07 ;  /* 0x00000002ff0c7431 */ /* 0x000fe200000001ff */
[----:B------:R-:W-:Y:S01]  /*20a0*/  BSSY B1, `(.L_x_7264) ;  /* 0x0000007000017945 */ /* 0x000fe20003800000 */
[----:B0-----:R-:W-:Y:S02]  /*20b0*/  MOV R13, R53 ;  /* 0x00000035000d7202 */ /* 0x001fe40000000f00 */
[----:B------:R-:W-:Y:S02]  /*20c0*/  MOV R11, 0x181f ;  /* 0x0000181f000b7802 */ /* 0x000fe40000000f00 */
[----:B------:R-:W-:-:S07]  /*20d0*/  MOV R15, 0xffffffff ;  /* 0xffffffff000f7802 */ /* 0x000fce0000000f00 */
[----:B-12---:R-:W-:Y:S05]  /*20e0*/  WARPSYNC.COLLECTIVE R15, `(.L_x_7265) ;  /* 0x000000000f087348 */ /* 0x006fea0003c00000 */
[----:B------:R0:W3:Y:S02]  /*20f0*/  SHFL.DOWN P6, R14, R13, R12, R11 ;  /* 0x0800000c0d0e7389 */ /* 0x0000e400000c000b */
[----:B0123--:R-:W-:Y:S05]  /*2100*/  ENDCOLLECTIVE ;  /* 0x000000000000791b */ /* 0x00ffea0003800000 */
.L_x_7265:
[----:B------:R-:W-:Y:S05]  /*2110*/  BSYNC B1 ;  /* 0x0000000000017941 */ /* 0x000fea0003800000 */
.L_x_7264:
        /* <DEDUP_REMOVED lines=8> */
.L_x_7266:
[----:B------:R-:W-:Y:S02]  /*21a0*/  MOV R13, R16 ;  /* 0x00000010000d7202 */ /* 0x000fe40000000f00 */
[----:B------:R-:W-:-:S07]  /*21b0*/  MOV R19, R14 ;  /* 0x0000000e00137202 */ /* 0x000fce0000000f00 */
[----:B------:R-:W-:Y:S05]  /*21c0*/  WARPSYNC.COLLECTIVE R15, `(.L_x_7267) ;  /* 0x000000000f087348 */ /* 0x000fea0003c00000 */
[----:B------:R0:W1:Y:S02]  /*21d0*/  SHFL.DOWN P6, R14, R13, R12, R11 ;  /* 0x0800000c0d0e7389 */ /* 0x00006400000c000b */
[----:B01----:R-:W-:Y:S05]  /*21e0*/  ENDCOLLECTIVE ;  /* 0x000000000000791b */ /* 0x003fea0003800000 */
.L_x_7267:
[----:B------:R-:W-:Y:S05]  /*21f0*/  BRA `(.L_x_7268) ;  /* 0xffffffe800dc7947 */ /* 0x000fea000383ffff */
.L_x_7243:
[----:B------:R-:W-:Y:S01]  /*2200*/  HFMA2 R12, -RZ, RZ, 0, 5.9604644775390625e-08 ;  /* 0x00000001ff0c7431 */ /* 0x000fe200000001ff */
[----:B------:R-:W-:Y:S01]  /*2210*/  BSSY B1, `(.L_x_7269) ;  /* 0x0000007000017945 */ /* 0x000fe20003800000 */
[----:B0-----:R-:W-:Y:S01]  /*2220*/  IMAD.MOV.U32 R13, RZ, RZ, R53 ;  /* 0x000000ffff0d7224 */ /* 0x001fe200078e0035 */
[----:B------:R-:W-:Y:S02]  /*2230*/  MOV R11, 0x181f ;  /* 0x0000181f000b7802 */ /* 0x000fe40000000f00 */
[----:B------:R-:W-:-:S07]  /*2240*/  MOV R15, 0xffffffff ;  /* 0xffffffff000f7802 */ /* 0x000fce0000000f00 */
[----:B-123--:R-:W-:Y:S05]  /*2250*/  WARPSYNC.COLLECTIVE R15, `(.L_x_7270) ;  /* 0x000000000f087348 */ /* 0x00efea0003c00000 */
[----:B------:R0:W4:Y:S02]  /*2260*/  SHFL.DOWN P6, R14, R13, R12, R11 ;  /* 0x0800000c0d0e7389 */ /* 0x00012400000c000b */
[----:B01234-:R-:W-:Y:S05]  /*2270*/  ENDCOLLECTIVE ;  /* 0x000000000000791b */ /* 0x01ffea0003800000 */
.L_x_7270:
[----:B------:R-:W-:Y:S05]  /*2280*/  BSYNC B1 ;  /* 0x0000000000017941 */ /* 0x000fea0003800000 */
.L_x_7269:
        /* <DEDUP_REMOVED lines=8> */
.L_x_7271:
[----:B------:R-:W-:Y:S02]  /*2310*/  MOV R13, R16 ;  /* 0x00000010000d7202 */ /* 0x000fe40000000f00 */
[----:B------:R-:W-:-:S07]  /*2320*/  MOV R19, R14 ;  /* 0x0000000e00137202 */ /* 0x000fce0000000f00 */
[----:B------:R-:W-:Y:S05]  /*2330*/  WARPSYNC.COLLECTIVE R15, `(.L_x_7272) ;  /* 0x000000000f087348 */ /* 0x000fea0003c00000 */
[----:B------:R0:W1:Y:S02]  /*2340*/  SHFL.DOWN P6, R14, R13, R12, R11 ;  /* 0x0800000c0d0e7389 */ /* 0x00006400000c000b */
[----:B01----:R-:W-:Y:S05]  /*2350*/  ENDCOLLECTIVE ;  /* 0x000000000000791b */ /* 0x003fea0003800000 */
.L_x_7272:
[----:B------:R-:W-:Y:S05]  /*2360*/  BRA `(.L_x_7273) ;  /* 0xffffffe800d47947 */ /* 0x000fea000383ffff */
.L_x_7245:
        /* <DEDUP_REMOVED lines=8> */
.L_x_7275:
[----:B------:R-:W-:Y:S05]  /*23f0*/  BSYNC B1 ;  /* 0x0000000000017941 */ /* 0x000fea0003800000 */
.L_x_7274:
        /* <DEDUP_REMOVED lines=8> */
.L_x_7276:
[----:B------:R-:W-:Y:S02]  /*2480*/  MOV R13, R16 ;  /* 0x00000010000d7202 */ /* 0x000fe40000000f00 */
[----:B------:R-:W-:-:S07]  /*2490*/  MOV R17, R14 ;  /* 0x0000000e00117202 */ /* 0x000fce0000000f00 */
[----:B------:R-:W-:Y:S05]  /*24a0*/  WARPSYNC.COLLECTIVE R15, `(.L_x_7277) ;  /* 0x000000000f087348 */ /* 0x000fea0003c00000 */
[----:B------:R0:W1:Y:S02]  /*24b0*/  SHFL.IDX P6, R14, R13, R12, R11 ;  /* 0x0000000c0d0e7389 */ /* 0x00006400000c000b */
[----:B01----:R-:W-:Y:S05]  /*24c0*/  ENDCOLLECTIVE ;  /* 0x000000000000791b */ /* 0x003fea0003800000 */
.L_x_7277:
[----:B------:R-:W-:Y:S05]  /*24d0*/  BRA `(.L_x_7278) ;  /* 0xffffffe800cc7947 */ /* 0x000fea000383ffff */
.L_x_7249:
[----:B------:R-:W-:Y:S01]  /*24e0*/  BSSY B1, `(.L_x_7279) ;  /* 0x0000008000017945 */ /* 0x000fe20003800000 */
[----:B------:R-:W-:Y:S01]  /*24f0*/  IMAD.MOV.U32 R13, RZ, RZ, R50 ;  /* 0x000000ffff0d7224 */ /* 0x000fe200078e0032 */
[----:B------:R-:W-:Y:S02]  /*2500*/  MOV R12, 0x4 ;  /* 0x00000004000c7802 */ /* 0x000fe40000000f00 */
[----:B------:R-:W-:Y:S02]  /*2510*/  MOV R11, 0x181f ;  /* 0x0000181f000b7802 */ /* 0x000fe40000000f00 */
[----:B0-----:R-:W-:-:S07]  /*2520*/  MOV R15, 0xffffffff ;  /* 0xffffffff000f7802 */ /* 0x001fce0000000f00 */
[----:B------:R-:W-:Y:S05]  /*2530*/  WARPSYNC.COLLECTIVE R15, `(.L_x_7280) ;  /* 0x000000000f087348 */ /* 0x000fea0003c00000 */
[----:B------:R0:W1:Y:S02]  /*2540*/  SHFL.DOWN P6, R14, R13, R12, R11 ;  /* 0x0800000c0d0e7389 */ /* 0x00006400000c000b */
[----:B01----:R-:W-:Y:S05]  /*2550*/  ENDCOLLECTIVE ;  /* 0x000000000000791b */ /* 0x003fea0003800000 */
.L_x_7280:
[----:B------:R-:W-:Y:S05]  /*2560*/  BSYNC B1 ;  /* 0x0000000000017941 */ /* 0x000fea0003800000 */
.L_x_7279:
        /* <DEDUP_REMOVED lines=8> */
.L_x_7281:
[----:B------:R-:W-:Y:S02]  /*25f0*/  MOV R13, R49 ;  /* 0x00000031000d7202 */ /* 0x000fe40000000f00 */
[----:B------:R-:W-:-:S07]  /*2600*/  MOV R18, R14 ;  /* 0x0000000e00127202 */ /* 0x000fce0000000f00 */
[----:B------:R-:W-:Y:S05]  /*2610*/  WARPSYNC.COLLECTIVE R15, `(.L_x_7282) ;  /* 0x000000000f087348 */ /* 0x000fea0003c00000 */
[----:B------:R0:W1:Y:S02]  /*2620*/  SHFL.DOWN P6, R14, R13, R12, R11 ;  /* 0x0800000c0d0e7389 */ /* 0x00006400000c000b */
[----:B01----:R-:W-:Y:S05]  /*2630*/  ENDCOLLECTIVE ;  /* 0x000000000000791b */ /* 0x003fea0003800000 */
.L_x_7282:
[----:B------:R-:W-:Y:S05]  /*2640*/  BRA `(.L_x_7283) ;  /* 0xffffffec00ec7947 */ /* 0x000fea000383ffff */
.L_x_7251:
[----:B------:R-:W-:Y:S01]  /*2650*/  HFMA2 R12, -RZ, RZ, 0, 1.1920928955078125e-07 ;  /* 0x00000002ff0c7431 */ /* 0x000fe200000001ff */
[----:B------:R-:W-:Y:S01]  /*2660*/  BSSY B1, `(.L_x_7284) ;  /* 0x0000007000017945 */ /* 0x000fe20003800000 */
[----:B------:R-:W-:Y:S02]  /*2670*/  MOV R13, R50 ;  /* 0x00000032000d7202 */ /* 0x000fe40000000f00 */
[----:B------:R-:W-:Y:S02]  /*2680*/  MOV R11, 0x181f ;  /* 0x0000181f000b7802 */ /* 0x000fe40000000f00 */
[----:B------:R-:W-:-:S07]  /*2690*/  MOV R15, 0xffffffff ;  /* 0xffffffff000f7802 */ /* 0x000fce0000000f00 */
[----:B0-23--:R-:W-:Y:S05]  /*26a0*/  WARPSYNC.COLLECTIVE R15, `(.L_x_7285) ;  /* 0x000000000f087348 */ /* 0x00dfea0003c00000 */
[----:B------:R1:W4:Y:S02]  /*26b0*/  SHFL.DOWN P6, R14, R13, R12, R11 ;  /* 0x0800000c0d0e7389 */ /* 0x00032400000c000b */
[----:B01234-:R-:W-:Y:S05]  /*26c0*/  ENDCOLLECTIVE ;  /* 0x000000000000791b */ /* 0x01ffea0003800000 */
.L_x_7285:
[----:B------:R-:W-:Y:S05]  /*26d0*/  BSYNC B1 ;  /* 0x0000000000017941 */ /* 0x000fea0003800000 */
.L_x_7284:
        /* <DEDUP_REMOVED lines=8> */
.L_x_7286:
[----:B------:R-:W-:Y:S02]  /*2760*/  MOV R13, R16 ;  /* 0x00000010000d7202 */ /* 0x000fe40000000f00 */
[----:B------:R-:W-:-:S07]  /*2770*/  MOV R18, R14 ;  /* 0x0000000e00127202 */ /* 0x000fce0000000f00 */
[----:B------:R-:W-:Y:S05]  /*2780*/  WARPSYNC.COLLECTIVE R15, `(.L_x_7287) ;  /* 0x000000000f087348 */ /* 0x000fea0003c00000 */
[----:B------:R0:W1:Y:S02]  /*2790*/  SHFL.DOWN P6, R14, R13, R12, R11 ;  /* 0x0800000c0d0e7389 */ /* 0x00006400000c000b */
[----:B01----:R-:W-:Y:S05]  /*27a0*/  ENDCOLLECTIVE ;  /* 0x000000000000791b */ /* 0x003fea0003800000 */
.L_x_7287:
[----:B------:R-:W-:Y:S05]  /*27b0*/  BRA `(.L_x_7288) ;  /* 0xffffffec00e07947 */ /* 0x000fea000383ffff */
.L_x_7253:
        /* <DEDUP_REMOVED lines=8> */
.L_x_7290:
[----:B------:R-:W-:Y:S05]  /*2840*/  BSYNC B1 ;  /* 0x0000000000017941 */ /* 0x000fea0003800000 */
.L_x_7289:
        /* <DEDUP_REMOVED lines=8> */
.L_x_7291:
[----:B------:R-:W-:Y:S02]  /*28d0*/  MOV R13, R16 ;  /* 0x00000010000d7202 */ /* 0x000fe40000000f00 */
[----:B------:R-:W-:-:S07]  /*28e0*/  MOV R18, R14 ;  /* 0x0000000e00127202 */ /* 0x000fce0000000f00 */
[----:B------:R-:W-:Y:S05]  /*28f0*/  WARPSYNC.COLLECTIVE R15, `(.L_x_7292) ;  /* 0x000000000f087348 */ /* 0x000fea0003c00000 */
[----:B------:R0:W1:Y:S02]  /*2900*/  SHFL.DOWN P6, R14, R13, R12, R11 ;  /* 0x0800000c0d0e7389 */ /* 0x00006400000c000b */
[----:B01----:R-:W-:Y:S05]  /*2910*/  ENDCOLLECTIVE ;  /* 0x000000000000791b */ /* 0x003fea0003800000 */
.L_x_7292:
[----:B------:R-:W-:Y:S05]  /*2920*/  BRA `(.L_x_7293) ;  /* 0xffffffec00d87947 */ /* 0x000fea000383ffff */
.L_x_7255:
        /* <DEDUP_REMOVED lines=8> */
.L_x_7295:
[----:B------:R-:W-:Y:S05]  /*29b0*/  BSYNC B1 ;  /* 0x0000000000017941 */ /* 0x000fea0003800000 */
.L_x_7294:
        /* <DEDUP_REMOVED lines=8> */
.L_x_7296:
[----:B------:R-:W-:Y:S02]  /*2a40*/  MOV R13, R16 ;  /* 0x00000010000d7202 */ /* 0x000fe40000000f00 */
[----:B------:R-:W-:-:S07]  /*2a50*/  MOV R51, R14 ;  /* 0x0000000e00337202 */ /* 0x000fce0000000f00 */
[----:B------:R-:W-:Y:S05]  /*2a60*/  WARPSYNC.COLLECTIVE R15, `(.L_x_7297) ;  /* 0x000000000f087348 */ /* 0x000fea0003c00000 */
[----:B------:R0:W1:Y:S02]  /*2a70*/  SHFL.IDX P6, R14, R13, R12, R11 ;  /* 0x0000000c0d0e7389 */ /* 0x00006400000c000b */
[----:B01----:R-:W-:Y:S05]  /*2a80*/  ENDCOLLECTIVE ;  /* 0x000000000000791b */ /* 0x003fea0003800000 */
.L_x_7297:
[----:B------:R-:W-:Y:S05]  /*2a90*/  BRA `(.L_x_7298) ;  /* 0xffffffec00d07947 */ /* 0x000fea000383ffff */
.L_x_7299:
        /* <DEDUP_REMOVED lines=14> */
.L_x_7593:


//--------------------- .text._Z17LayerNormWarpImplI19BiasAddResidualLoadI6__halffE11AffineStoreIfS1_EfLi8ELi8ELi0ELi4ELi1ELb1EEvT_T0_iidPT1_S8_ --------------------------
	.section	.text._Z17LayerNormWarpImplI19BiasAddResidualLoadI6__halffE11AffineStoreIfS1_EfLi8ELi8ELi0ELi4ELi1ELb1EEvT_T0_iidPT1_S8_,"ax",@progbits
	.align	128
        .global         _Z17LayerNormWarpImplI19BiasAddResidualLoadI6__halffE11AffineStoreIfS1_EfLi8ELi8ELi0ELi4ELi1ELb1EEvT_T0_iidPT1_S8_
        .type           _Z17LayerNormWarpImplI19BiasAddResidualLoadI6__halffE11AffineStoreIfS1_EfLi8ELi8ELi0ELi4ELi1ELb1EEvT_T0_iidPT1_S8_,@function
        .size           _Z17LayerNormWarpImplI19BiasAddResidualLoadI6__halffE11AffineStoreIfS1_EfLi8ELi8ELi0ELi4ELi1ELb1EEvT_T0_iidPT1_S8_,(.L_x_7594 - _Z17LayerNormWarpImplI19BiasAddResidualLoadI6__halffE11AffineStoreIfS1_EfLi8ELi8ELi0ELi4ELi1ELb1EEvT_T0_iidPT1_S8_)
        .other          _Z17LayerNormWarpImplI19BiasAddResidualLoadI6__halffE11AffineStoreIfS1_EfLi8ELi8ELi0ELi4ELi1ELb1EEvT_T0_iidPT1_S8_,@"STO_CUDA_ENTRY STV_DEFAULT"
_Z17LayerNormWarpImplI19BiasAddResidualLoadI6__halffE11AffineStoreIfS1_EfLi8ELi8ELi0ELi4ELi1ELb1EEvT_T0_iidPT1_S8_:
.text._Z17LayerNormWarpImplI19BiasAddResidualLoadI6__halffE11AffineStoreIfS1_EfLi8ELi8ELi0ELi4ELi1ELb1EEvT_T0_iidPT1_S8_:
        /* <DEDUP_REMOVED lines=25> */
.L_x_7300:
        /* <DEDUP_REMOVED lines=23> */
.L_x_7316:
        /* <DEDUP_REMOVED lines=14> */
[C---:B------:R-:W-:Y:S01]  /*03e0*/  R2UR UR5, R7.reuse ;  /* 0x00000000070572ca */ /* 0x040fe200000e0000 */
[----:B------:R-:W-:Y:S01]  /*03f0*/  IMAD.MOV.U32 R8, RZ, RZ, R2 ;  /* 0x000000ffff087224 */ /* 0x000fe200078e0002 */
[----:B------:R-:W-:Y:S01]  /*0400*/  R2UR UR8, R6 ;  /* 0x00000000060872ca */ /* 0x000fe200000e0000 */
[C---:B------:R-:W-:Y:S01]  /*0410*/  IMAD R11, R4.reuse, UR39, R11 ;  /* 0x00000027040b7c24 */ /* 0x040fe2000f8e020b */
[----:B------:R-:W-:Y:S01]  /*0420*/  R2UR UR9, R7 ;  /* 0x00000000070972ca */ /* 0x000fe200000e0000 */
[----:B------:R-:W-:Y:S01]  /*0430*/  IMAD.WIDE.U32 R8, R4, UR38, R8 ;  /* 0x0000002604087c25 */ /* 0x000fe2000f8e0008 */
        /* <DEDUP_REMOVED lines=64> */
.L_x_7303:
[----:B------:R-:W-:Y:S05]  /*0840*/  BSYNC.RECONVERGENT B1 ;  /* 0x0000000000017941 */ /* 0x000fea0003800200 */
.L_x_7302:
[----:B------:R-:W-:-:S03]  /*0850*/  UMOV UR4, 0xffffffff ;  /* 0xffffffff00047882 */ /* 0x000fc60000000000 */
[----:B------:R-:W-:Y:S05]  /*0860*/  BRA.DIV UR4, `(.L_x_7304) ;  /* 0x0000000a043c7947 */ /* 0x000fea000b800000 */
[----:B------:R0:W2:Y:S04]  /*0870*/  SHFL.DOWN PT, R34, R9, 0x2, 0x1c1f ;  /* 0x085c1f0009227f89 */ /* 0x0000a800000e0000 */
[----:B------:R0:W3:Y:S04]  /*0880*/  SHFL.DOWN PT, R27, R19, 0x2, 0x1c1f ;  /* 0x085c1f00131b7f89 */ /* 0x0000e800000e0000 */
[----:B------:R0:W4:Y:S02]  /*0890*/  SHFL.DOWN PT, R14, R17, 0x2, 0x1c1f ;  /* 0x085c1f00110e7f89 */ /* 0x00012400000e0000 */
.L_x_7321:
        /* <DEDUP_REMOVED lines=17> */
.L_x_7306:
[----:B------:R-:W-:Y:S05]  /*09b0*/  BSYNC.RECONVERGENT B1 ;  /* 0x0000000000017941 */ /* 0x000fea0003800200 */
.L_x_7305:
[----:B------:R-:W-:-:S03]  /*09c0*/  UMOV UR4, 0xffffffff ;  /* 0xffffffff00047882 */ /* 0x000fc60000000000 */
[----:B------:R-:W-:Y:S05]  /*09d0*/  BRA.DIV UR4, `(.L_x_7307) ;  /* 0x0000000a043c7947 */ /* 0x000fea000b800000 */
[----:B--2---:R2:W4:Y:S04]  /*09e0*/  SHFL.DOWN PT, R34, R9, 0x1, 0x1c1f ;  /* 0x083c1f0009227f89 */ /* 0x00452800000e0000 */
[----:B---3--:R2:W3:Y:S04]  /*09f0*/  SHFL.DOWN PT, R27, R19, 0x1, 0x1c1f ;  /* 0x083c1f00131b7f89 */ /* 0x0084e800000e0000 */
[----:B------:R2:W0:Y:S02]  /*0a00*/  SHFL.DOWN PT, R14, R17, 0x1, 0x1c1f ;  /* 0x083c1f00110e7f89 */ /* 0x00042400000e0000 */
.L_x_7326:
        /* <DEDUP_REMOVED lines=17> */
.L_x_7309:
[----:B------:R-:W-:Y:S05]  /*0b20*/  BSYNC.RECONVERGENT B1 ;  /* 0x0000000000017941 */ /* 0x000fea0003800200 */
.L_x_7308:
[----:B------:R-:W-:-:S03]  /*0b30*/  UMOV UR4, 0xffffffff ;  /* 0xffffffff00047882 */ /* 0x000fc60000000000 */
[----:B------:R-:W-:Y:S05]  /*0b40*/  BRA.DIV UR4, `(.L_x_7310) ;  /* 0x0000000a043c7947 */ /* 0x000fea000b800000 */
[----:B--2---:R-:W0:Y:S04]  /*0b50*/  SHFL.IDX PT, R9, R9, RZ, 0x1c1f ;  /* 0x001c1fff09097589 */ /* 0x004e2800000e0000 */
[----:B------:R-:W2:Y:S04]  /*0b60*/  SHFL.IDX PT, R19, R19, RZ, 0x1c1f ;  /* 0x001c1fff13137589 */ /* 0x000ea800000e0000 */
[----:B------:R0:W0:Y:S02]  /*0b70*/  SHFL.IDX PT, R14, R17, RZ, 0x1c1f ;  /* 0x001c1fff110e7589 */ /* 0x00002400000e0000 */
.L_x_7331:
        /* <DEDUP_REMOVED lines=28> */
.L_x_7312:
[----:B------:R-:W0:Y:S02]  /*0d40*/  MUFU.RSQ R11, R11 ;  /* 0x0000000b000b7308 */ /* 0x000e240000001400 */
.L_x_7313:
[----:B------:R-:W-:Y:S05]  /*0d50*/  BSYNC.RECONVERGENT B1 ;  /* 0x0000000000017941 */ /* 0x000fea0003800200 */
.L_x_7311:
        /* <DEDUP_REMOVED lines=58> */
.L_x_7315:
[----:B------:R-:W-:Y:S05]  /*1100*/  BSYNC.RECONVERGENT B1 ;  /* 0x0000000000017941 */ /* 0x000fea0003800200 */
.L_x_7314:
[----:B------:R-:W-:-:S04]  /*1110*/  IADD3 R4, PT, PT, R5, R4, RZ ;  /* 0x0000000405047210 */ /* 0x000fc80007ffe0ff */
[----:B------:R-:W-:-:S13]  /*1120*/  ISETP.GE.AND P1, PT, R4, UR47, PT ;  /* 0x0000002f04007c0c */ /* 0x000fda000bf26270 */
[----:B------:R-:W-:Y:S05]  /*1130*/  @!P1 BRA `(.L_x_7316) ;  /* 0xfffffff000709947 */ /* 0x000fea000383ffff */
[----:B------:R-:W-:Y:S05]  /*1140*/  BSYNC B0 ;  /* 0x0000000000007941 */ /* 0x000fea0003800000 */
.L_x_7301:
[----:B------:R-:W-:Y:S05]  /*1150*/  EXIT ;  /* 0x000000000000794d */ /* 0x000fea0003800000 */
.L_x_7304:
[----:B------:R-:W-:Y:S01]  /*1160*/  HFMA2 R12, -RZ, RZ, 0, 1.1920928955078125e-07 ;  /* 0x00000002ff0c7431 */ /* 0x000fe200000001ff */
[----:B------:R-:W-:Y:S01]  /*1170*/  BSSY B1, `(.L_x_7317) ;  /* 0x0000007000017945 */ /* 0x000fe20003800000 */
[----:B------:R-:W-:Y:S02]  /*1180*/  MOV R13, R9 ;  /* 0x00000009000d7202 */ /* 0x000fe40000000f00 */
[----:B------:R-:W-:Y:S02]  /*1190*/  MOV R11, 0x1c1f ;  /* 0x00001c1f000b7802 */ /* 0x000fe40000000f00 */
[----:B------:R-:W-:-:S07]  /*11a0*/  MOV R15, 0xffffffff ;  /* 0xffffffff000f7802 */ /* 0x000fce0000000f00 */
[----:B-1----:R-:W-:Y:S05]  /*11b0*/  WARPSYNC.COLLECTIVE R15, `(.L_x_7318) ;  /* 0x000000000f087348 */ /* 0x002fea0003c00000 */
[----:B------:R0:W2:Y:S02]  /*11c0*/  SHFL.DOWN P6, R14, R13, R12, R11 ;  /* 0x0800000c0d0e7389 */ /* 0x0000a400000c000b */
[----:B012---:R-:W-:Y:S05]  /*11d0*/  ENDCOLLECTIVE ;  /* 0x000000000000791b */ /* 0x007fea0003800000 */
.L_x_7318:
[----:B------:R-:W-:Y:S05]  /*11e0*/  BSYNC B1 ;  /* 0x0000000000017941 */ /* 0x000fea0003800000 */
.L_x_7317:
        /* <DEDUP_REMOVED lines=8> */
.L_x_7319:
[----:B------:R-:W-:Y:S02]  /*1270*/  MOV R13, R17 ;  /* 0x00000011000d7202 */ /* 0x000fe40000000f00 */
[----:B------:R-:W-:-:S07]  /*1280*/  MOV R27, R14 ;  /* 0x0000000e001b7202 */ /* 0x000fce0000000f00 */
[----:B------:R-:W-:Y:S05]  /*1290*/  WARPSYNC.COLLECTIVE R15, `(.L_x_7320) ;  /* 0x000000000f087348 */ /* 0x000fea0003c00000 */
[----:B------:R0:W1:Y:S02]  /*12a0*/  SHFL.DOWN P6, R14, R13, R12, R11 ;  /* 0x0800000c0d0e7389 */ /* 0x00006400000c000b */
[----:B01----:R-:W-:Y:S05]  /*12b0*/  ENDCOLLECTIVE ;  /* 0x000000000000791b */ /* 0x003fea0003800000 */
.L_x_7320:
[----:B------:R-:W-:Y:S05]  /*12c0*/  BRA `(.L_x_7321) ;  /* 0xfffffff400747947 */ /* 0x000fea000383ffff */
.L_x_7307:
[----:B------:R-:W-:Y:S01]  /*12d0*/  HFMA2 R12, -RZ, RZ, 0, 5.9604644775390625e-08 ;  /* 0x00000001ff0c7431 */ /* 0x000fe200000001ff */
[----:B------:R-:W-:Y:S01]  /*12e0*/  BSSY B1, `(.L_x_7322) ;  /* 0x0000007000017945 */ /* 0x000fe20003800000 */
[----:B------:R-:W-:Y:S02]  /*12f0*/  MOV R13, R9 ;  /* 0x00000009000d7202 */ /* 0x000fe40000000f00 */
[----:B------:R-:W-:Y:S02]  /*1300*/  MOV R11, 0x1c1f ;  /* 0x00001c1f000b7802 */ /* 0x000fe40000000f00 */
[----:B------:R-:W-:-:S07]  /*1310*/  MOV R15, 0xffffffff ;  /* 0xffffffff000f7802 */ /* 0x000fce0000000f00 */
[----:B0123--:R-:W-:Y:S05]  /*1320*/  WARPSYNC.COLLECTIVE R15, `(.L_x_7323) ;  /* 0x000000000f087348 */ /* 0x00ffea0003c00000 */
[----:B------:R4:W0:Y:S02]  /*1330*/  SHFL.DOWN P6, R14, R13, R12, R11 ;  /* 0x0800000c0d0e7389 */ /* 0x00082400000c000b */
[----:B01234-:R-:W-:Y:S05]  /*1340*/  ENDCOLLECTIVE ;  /* 0x000000000000791b */ /* 0x01ffea0003800000 */
.L_x_7323:
[----:B------:R-:W-:Y:S05]  /*1350*/  BSYNC B1 ;  /* 0x0000000000017941 */ /* 0x000fea0003800000 */
.L_x_7322:
        /* <DEDUP_REMOVED lines=8> */
.L_x_7324:
[----:B------:R-:W-:Y:S01]  /*13e0*/  MOV R13, R17 ;  /* 0x00000011000d7202 */ /* 0x000fe20000000f00 */
[----:B------:R-:W-:-:S07]  /*13f0*/  IMAD.MOV.U32 R27, RZ, RZ, R14 ;  /* 0x000000ffff1b7224 */ /* 0x000fce00078e000e */
[----:B------:R-:W-:Y:S05]  /*1400*/  WARPSYNC.COLLECTIVE R15, `(.L_x_7325) ;  /* 0x000000000f087348 */ /* 0x000fea0003c00000 */
[----:B------:R0:W1:Y:S02]  /*1410*/  SHFL.DOWN P6, R14, R13, R12, R11 ;  /* 0x0800000c0d0e7389 */ /* 0x00006400000c000b */
[----:B01----:R-:W-:Y:S05]  /*1420*/  ENDCOLLECTIVE ;  /* 0x000000000000791b */ /* 0x003fea0003800000 */
.L_x_7325:
[----:B------:R-:W-:Y:S05]  /*1430*/  BRA `(.L_x_7326) ;  /* 0xfffffff400747947 */ /* 0x000fea000383ffff */
.L_x_7310:
        /* <DEDUP_REMOVED lines=8> */
.L_x_7328:
[----:B------:R-:W-:Y:S05]  /*14c0*/  BSYNC B1 ;  /* 0x0000000000017941 */ /* 0x000fea0003800000 */
.L_x_7327:
        /* <DEDUP_REMOVED lines=8> */
.L_x_7329:
[----:B------:R-:W-:Y:S02]  /*1550*/  MOV R13, R17 ;  /* 0x00000011000d7202 */ /* 0x000fe40000000f00 */
[----:B------:R-:W-:-:S07]  /*1560*/  MOV R19, R14 ;  /* 0x0000000e00137202 */ /* 0x000fce0000000f00 */
[----:B------:R-:W-:Y:S05]  /*1570*/  WARPSYNC.COLLECTIVE R15, `(.L_x_7330) ;  /* 0x000000000f087348 */ /* 0x000fea0003c00000 */
[----:B------:R0:W1:Y:S02]  /*1580*/  SHFL.IDX P6, R14, R13, R12, R11 ;  /* 0x0000000c0d0e7389 */ /* 0x00006400000c000b */
[----:B01----:R-:W-:Y:S05]  /*1590*/  ENDCOLLECTIVE ;  /* 0x000000000000791b */ /* 0x003fea0003800000 */
.L_x_7330:
[----:B------:R-:W-:Y:S05]  /*15a0*/  BRA `(.L_x_7331) ;  /* 0xfffffff400747947 */ /* 0x000fea000383ffff */
.L_x_7332:
        /* <DEDUP_REMOVED lines=13> */
.L_x_7594:


//--------------------- .text._Z17LayerNormWarpImplI19BiasAddResidualLoadI6__halffE11AffineStoreIfS1_EfLi8ELi8ELi8ELi4ELi1ELb0EEvT_T0_iidPT1_S8_ --------------------------
	.section	.text._Z17LayerNormWarpImplI19BiasAddResidualLoadI6__halffE11AffineStoreIfS1_EfLi8ELi8ELi8ELi4ELi1ELb0EEvT_T0_iidPT1_S8_,"ax",@progbits
	.align	128
        .global         _Z17LayerNormWarpImplI19BiasAddResidualLoadI6__halffE11AffineStoreIfS1_EfLi8ELi8ELi8ELi4ELi1ELb0EEvT_T0_iidPT1_S8_
        .type           _Z17LayerNormWarpImplI19BiasAddResidualLoadI6__halffE11AffineStoreIfS1_EfLi8ELi8ELi8ELi4ELi1ELb0EEvT_T0_iidPT1_S8_,@function
        .size           _Z17LayerNormWarpImplI19BiasAddResidualLoadI6__halffE11AffineStoreIfS1_EfLi8ELi8ELi8ELi4ELi1ELb0EEvT_T0_iidPT1_S8_,(.L_x_7595 - _Z17LayerNormWarpImplI19BiasAddResidualLoadI6__halffE11AffineStoreIfS1_EfLi8ELi8ELi8ELi4ELi1ELb0EEvT_T0_iidPT1_S8_)
        .other          _Z17LayerNormWarpImplI19BiasAddResidualLoadI6__halffE11AffineStoreIfS1_EfLi8ELi8ELi8ELi4ELi1ELb0EEvT_T0_iidPT1_S8_,@"STO_CUDA_ENTRY STV_DEFAULT"
_Z17LayerNormWarpImplI19BiasAddResidualLoadI6__halffE11AffineStoreIfS1_EfLi8ELi8ELi8ELi4ELi1ELb0EEvT_T0_iidPT1_S8_:
.text._Z17LayerNormWarpImplI19BiasAddResidualLoadI6__halffE11AffineStoreIfS1_EfLi8ELi8ELi8ELi4ELi1ELb0EEvT_T0_iidPT1_S8_:
        /* <DEDUP_REMOVED lines=25> */
.L_x_7333:
        /* <DEDUP_REMOVED lines=21> */
.L_x_7345:
        /* <DEDUP_REMOVED lines=80> */
.L_x_7350:
        /* <DEDUP_REMOVED lines=14> */
.L_x_7336:
[----:B------:R-:W-:-:S03]  /*08c0*/  UMOV UR4, 0xffffffff ;  /* 0xffffffff00047882 */ /* 0x000fc60000000000 */
[----:B------:R-:W-:Y:S05]  /*08d0*/  BRA.DIV UR4, `(.L_x_7337) ;  /* 0x0000000a04347947 */ /* 0x000fea000b800000 */
[----:B--2---:R1:W2:Y:S04]  /*08e0*/  SHFL.DOWN PT, R10, R17, 0x1, 0x1c1f ;  /* 0x083c1f00110a7f89 */ /* 0x0042a800000e0000 */
[----:B---3--:R1:W3:Y:S04]  /*08f0*/  SHFL.DOWN PT, R9, R34, 0x1, 0x1c1f ;  /* 0x083c1f0022097f89 */ /* 0x0082e800000e0000 */
[----:B------:R1:W4:Y:S02]  /*0900*/  SHFL.DOWN PT, R14, R8, 0x1, 0x1c1f ;  /* 0x083c1f00080e7f89 */ /* 0x00032400000e0000 */
.L_x_7355:
[----:B----4-:R-:W-:-:S13]  /*0910*/  FSETP.NEU.AND P0, PT, R14, RZ, PT ;  /* 0x000000ff0e00720b */ /* 0x010fda0003f0d000 */
        /* <DEDUP_REMOVED lines=10> */
[----:B01----:R-:W-:Y:S01]  /*09c0*/  FFMA R17, R14, R10, R17 ;  /* 0x0000000a0e117223 */ /* 0x003fe20000000011 */
[----:B------:R-:W-:Y:S01]  /*09d0*/  FMUL R13, R8, R13 ;  /* 0x0000000d080d7220 */ /* 0x000fe20000400000 */
[----:B------:R-:W-:-:S03]  /*09e0*/  MOV R8, R11 ;  /* 0x0000000b00087202 */ /* 0x000fc60000000f00 */
[----:B---3--:R-:W-:-:S04]  /*09f0*/  FFMA R9, R14, R13, R9 ;  /* 0x0000000d0e097223 */ /* 0x008fc80000000009 */
[----:B------:R-:W-:-:S07]  /*0a00*/  FADD R34, R34, R9 ;  /* 0x0000000922227221 */ /* 0x000fce0000000000 */
.L_x_7338:
[----:B------:R-:W-:-:S03]  /*0a10*/  UMOV UR4, 0xffffffff ;  /* 0xffffffff00047882 */ /* 0x000fc60000000000 */
[----:B------:R-:W-:Y:S05]  /*0a20*/  BRA.DIV UR4, `(.L_x_7339) ;  /* 0x0000000a043c7947 */ /* 0x000fea000b800000 */
[----:B01----:R-:W0:Y:S04]  /*0a30*/  SHFL.IDX PT, R17, R17, RZ, 0x1c1f ;  /* 0x001c1fff11117589 */ /* 0x003e2800000e0000 */
[----:B------:R-:W1:Y:S04]  /*0a40*/  SHFL.IDX PT, R34, R34, RZ, 0x1c1f ;  /* 0x001c1fff22227589 */ /* 0x000e6800000e0000 */
[----:B------:R4:W0:Y:S02]  /*0a50*/  SHFL.IDX PT, R14, R8, RZ, 0x1c1f ;  /* 0x001c1fff080e7589 */ /* 0x00082400000e0000 */
.L_x_7360:
[----:B0-----:R-:W-:Y:S01]  /*0a60*/  FSETP.GEU.AND P0, PT, |R14|, 1.175494350822287508e-38, PT ;  /* 0x008000000e00780b */ /* 0x001fe20003f0e200 */
[----:B------:R-:W-:-:S12]  /*0a70*/  BSSY.RECONVERGENT B1, `(.L_x_7340) ;  /* 0x000001c000017945 */ /* 0x000fd80003800200 */
[----:B------:R-:W-:Y:S01]  /*0a80*/  @!P0 FMUL R14, R14, 16777216 ;  /* 0x4b8000000e0e8820 */ /* 0x000fe20000400000 */
[----:B-1----:R-:W-:-:S03]  /*0a90*/  @!P0 FMUL R34, R34, 16777216 ;  /* 0x4b80000022228820 */ /* 0x002fc60000400000 */
[----:B---3--:R-:W0:Y:S02]  /*0aa0*/  MUFU.RCP R9, R14 ;  /* 0x0000000e00097308 */ /* 0x008e240000001000 */
[----:B0-----:R-:W-:-:S05]  /*0ab0*/  FMUL R9, R9, R34 ;  /* 0x0000002209097220 */ /* 0x001fca0000400000 */
[----:B------:R-:W-:-:S05]  /*0ac0*/  FMNMX R9, RZ, R9, !PT ;  /* 0x00000009ff097209 */ /* 0x000fca0007800000 */
[----:B------:R-:W-:-:S05]  /*0ad0*/  FADD R9, R2, R9 ;  /* 0x0000000902097221 */ /* 0x000fca0000000000 */
        /* <DEDUP_REMOVED lines=8> */
[----:B--2---:R-:W0:Y:S01]  /*0b60*/  MUFU.RSQ R10, R8 ;  /* 0x00000008000a7308 */ /* 0x004e220000001400 */
        /* <DEDUP_REMOVED lines=11> */
.L_x_7341:
[----:B------:R0:W1:Y:S02]  /*0c20*/  MUFU.RSQ R34, R9 ;  /* 0x0000000900227308 */ /* 0x0000640000001400 */
.L_x_7342:
[----:B------:R-:W-:Y:S05]  /*0c30*/  BSYNC.RECONVERGENT B1 ;  /* 0x0000000000017941 */ /* 0x000fea0003800200 */
.L_x_7340:
        /* <DEDUP_REMOVED lines=9> */
[C---:B--2---:R-:W-:Y:S02]  /*0cd0*/  IADD3 R10, P0, PT, R8.reuse, UR40, RZ ;  /* 0x00000028080a7c10 */ /* 0x044fe4000ff1e0ff */
[----:B------:R-:W-:Y:S02]  /*0ce0*/  IADD3 R8, P1, PT, R8, UR42, RZ ;  /* 0x0000002a08087c10 */ /* 0x000fe4000ff3e0ff */
[C---:B------:R-:W-:Y:S02]  /*0cf0*/  IADD3.X R11, PT, PT, R9.reuse, UR41, RZ, P0, !PT ;  /* 0x00000029090b7c10 */ /* 0x040fe400087fe4ff */
[----:B------:R-:W-:-:S03]  /*0d00*/  IADD3.X R9, PT, PT, R9, UR43, RZ, P1, !PT ;  /* 0x0000002b09097c10 */ /* 0x000fc60008ffe4ff */
[----:B------:R3:W-:Y:S04]  /*0d10*/  STG.E desc[UR4][R10.64], R17 ;  /* 0x000000110a007986 */ /* 0x0007e8000c101904 */
[----:B-1----:R3:W-:Y:S02]  /*0d20*/  STG.E desc[UR6][R8.64], R34 ;  /* 0x0000002208007986 */ /* 0x0027e4000c101906 */
.L_x_7344:
[----:B------:R-:W-:Y:S05]  /*0d30*/  BSYNC.RECONVERGENT B1 ;  /* 0x0000000000017941 */ /* 0x000fea0003800200 */
.L_x_7343:
        /* <DEDUP_REMOVED lines=47> */
.L_x_7334:
[----:B------:R-:W-:Y:S05]  /*1030*/  EXIT ;  /* 0x000000000000794d */ /* 0x000fea0003800000 */
.L_x_7335:
        /* <DEDUP_REMOVED lines=8> */
.L_x_7347:
[----:B------:R-:W-:Y:S05]  /*10c0*/  BSYNC B1 ;  /* 0x0000000000017941 */ /* 0x000fea0003800000 */
.L_x_7346:
        /* <DEDUP_REMOVED lines=8> */
.L_x_7348:
[----:B------:R-:W-:Y:S02]  /*1150*/  MOV R13, R35 ;  /* 0x00000023000d7202 */ /* 0x000fe40000000f00 */
[----:B------:R-:W-:-:S07]  /*1160*/  MOV R9, R14 ;  /* 0x0000000e00097202 */ /* 0x000fce0000000f00 */
[----:B------:R-:W-:Y:S05]  /*1170*/  WARPSYNC.COLLECTIVE R15, `(.L_x_7349) ;  /* 0x000000000f087348 */ /* 0x000fea0003c00000 */
[----:B------:R0:W1:Y:S02]  /*1180*/  SHFL.DOWN P6, R14, R13, R12, R11 ;  /* 0x0800000c0d0e7389 */ /* 0x00006400000c000b */
[----:B01----:R-:W-:Y:S05]  /*1190*/  ENDCOLLECTIVE ;  /* 0x000000000000791b */ /* 0x003fea0003800000 */
.L_x_7349:
[----:B------:R-:W-:Y:S05]  /*11a0*/  BRA `(.L_x_7350) ;  /* 0xfffffff4008c7947 */ /* 0x000fea000383ffff */
.L_x_7337:
[----:B------:R-:W-:Y:S01]  /*11b0*/  HFMA2 R12, -RZ, RZ, 0, 5.9604644775390625e-08 ;  /* 0x00000001ff0c7431 */ /* 0x000fe200000001ff */
[----:B------:R-:W-:Y:S01]  /*11c0*/  BSSY B1, `(.L_x_7351) ;  /* 0x0000007000017945 */ /* 0x000fe20003800000 */
[----:B------:R-:W-:Y:S02]  /*11d0*/  MOV R13, R17 ;  /* 0x00000011000d7202 */ /* 0x000fe40000000f00 */
[----:B------:R-:W-:Y:S02]  /*11e0*/  MOV R11, 0x1c1f ;  /* 0x00001c1f000b7802 */ /* 0x000fe40000000f00 */
[----:B------:R-:W-:-:S07]  /*11f0*/  MOV R15, 0xffffffff ;  /* 0xffffffff000f7802 */ /* 0x000fce0000000f00 */
[----:B0-23--:R-:W-:Y:S05]  /*1200*/  WARPSYNC.COLLECTIVE R15, `(.L_x_7352) ;  /* 0x000000000f087348 */ /* 0x00dfea0003c00000 */
[----:B------:R1:W4:Y:S02]  /*1210*/  SHFL.DOWN P6, R14, R13, R12, R11 ;  /* 0x0800000c0d0e7389 */ /* 0x00032400000c000b */
[----:B01234-:R-:W-:Y:S05]  /*1220*/  ENDCOLLECTIVE ;  /* 0x000000000000791b */ /* 0x01ffea0003800000 */
.L_x_7352:
[----:B------:R-:W-:Y:S05]  /*1230*/  BSYNC B1 ;  /* 0x0000000000017941 */ /* 0x000fea0003800000 */
.L_x_7351:
        /* <DEDUP_REMOVED lines=8> */
.L_x_7353:
[----:B------:R-:W-:Y:S02]  /*12c0*/  MOV R13, R8 ;  /* 0x00000008000d7202 */ /* 0x000fe40000000f00 */
[----:B------:R-:W-:-:S07]  /*12d0*/  MOV R9, R14 ;  /* 0x0000000e00097202 */ /* 0x000fce0000000f00 */
[----:B------:R-:W-:Y:S05]  /*12e0*/  WARPSYNC.COLLECTIVE R15, `(.L_x_7354) ;  /* 0x000000000f087348 */ /* 0x000fea0003c00000 */
[----:B------:R0:W1:Y:S02]  /*12f0*/  SHFL.DOWN P6, R14, R13, R12, R11 ;  /* 0x0800000c0d0e7389 */ /* 0x00006400000c000b */
[----:B01----:R-:W-:Y:S05]  /*1300*/  ENDCOLLECTIVE ;  /* 0x000000000000791b */ /* 0x003fea0003800000 */
.L_x_7354:
[----:B------:R-:W-:Y:S05]  /*1310*/  BRA `(.L_x_7355) ;  /* 0xfffffff4007c7947 */ /* 0x000fea000383ffff */
.L_x_7339:
[----:B------:R-:W-:Y:S01]  /*1320*/  HFMA2 R12, -RZ, RZ, 0, 0 ;  /* 0x00000000ff0c7431 */ /* 0x000fe200000001ff */
[----:B------:R-:W-:Y:S01]  /*1330*/  BSSY B1, `(.L_x_7356) ;  /* 0x0000007000017945 */ /* 0x000fe20003800000 */
[----:B------:R-:W-:Y:S02]  /*1340*/  MOV R13, R17 ;  /* 0x00000011000d7202 */ /* 0x000fe40000000f00 */
[----:B------:R-:W-:Y:S02]  /*1350*/  MOV R11, 0x1c1f ;  /* 0x00001c1f000b7802 */ /* 0x000fe40000000f00 */
[----:B------:R-:W-:-:S07]  /*1360*/  MOV R15, 0xffffffff ;  /* 0xffffffff000f7802 */ /* 0x000fce0000000f00 */
[----:B0123--:R-:W-:Y:S05]  /*1370*/  WARPSYNC.COLLECTIVE R15, `(.L_x_7357) ;  /* 0x000000000f087348 */ /* 0x00ffea0003c00000 */
[----:B------:R4:W0:Y:S02]  /*1380*/  SHFL.IDX P6, R14, R13, R12, R11 ;  /* 0x0000000c0d0e7389 */ /* 0x00082400000c000b */
[----:B01234-:R-:W-:Y:S05]  /*1390*/  ENDCOLLECTIVE ;  /* 0x000000000000791b */ /* 0x01ffea0003800000 */
.L_x_7357:
[----:B------:R-:W-:Y:S05]  /*13a0*/  BSYNC B1 ;  /* 0x0000000000017941 */ /* 0x000fea0003800000 */
.L_x_7356:
        /* <DEDUP_REMOVED lines=8> */
.L_x_7358:
[----:B------:R-:W-:Y:S02]  /*1430*/  MOV R13, R8 ;  /* 0x00000008000d7202 */ /* 0x000fe40000000f00 */
[----:B------:R-:W-:-:S07]  /*1440*/  MOV R34, R14 ;  /* 0x0000000e00227202 */ /* 0x000fce0000000f00 */
[----:B------:R-:W-:Y:S05]  /*1450*/  WARPSYNC.COLLECTIVE R15, `(.L_x_7359) ;  /* 0x000000000f087348 */ /* 0x000fea0003c00000 */
[----:B------:R0:W1:Y:S02]  /*1460*/  SHFL.IDX P6, R14, R13, R12, R11 ;  /* 0x0000000c0d0e7389 */ /* 0x00006400000c000b */
[----:B01----:R-:W-:Y:S05]  /*1470*/  ENDCOLLECTIVE ;  /* 0x000000000000791b */ /* 0x003fea0003800000 */
.L_x_7359:
[----:B------:R-:W-:Y:S05]  /*1480*/  BRA `(.L_x_7360) ;  /* 0xfffffff400747947 */ /* 0x000fea000383ffff */
.L_x_7361:
        /* <DEDUP_REMOVED lines=15> */
.L_x_7595:


//--------------------- .text._Z17LayerNormWarpImplI19BiasAddResidualLoadI6__halffE11AffineStoreIfS1_EfLi8ELi8ELi0ELi4ELi2ELb1EEvT_T0_iidPT1_S8_ --------------------------
	.section	.text._Z17LayerNormWarpImplI19BiasAddResidualLoadI6__halffE11AffineStoreIfS1_EfLi8ELi8ELi0ELi4ELi2ELb1EEvT_T0_iidPT1_S8_,"ax",@progbits
	.align	128
        .global         _Z17LayerNormWarpImplI19BiasAddResidualLoadI6__halffE11AffineStoreIfS1_EfLi8ELi8ELi0ELi4ELi2ELb1EEvT_T0_iidPT1_S8_
        .type           _Z17LayerNormWarpImplI19BiasAddResidualLoadI6__halffE11AffineStoreIfS1_EfLi8ELi8ELi0ELi4ELi2ELb1EEvT_T0_iidPT1_S8_,@function
        .size           _Z17LayerNormWarpImplI19BiasAddResidualLoadI6__halffE11AffineStoreIfS1_EfLi8ELi8ELi0ELi4ELi2ELb1EEvT_T0_iidPT1_S8_,(.L_x_7596 - _Z17LayerNormWarpImplI19BiasAddResidualLoadI6__halffE11AffineStoreIfS1_EfLi8ELi8ELi0ELi4ELi2ELb1EEvT_T0_iidPT1_S8_)
        .other          _Z17LayerNormWarpImplI19BiasAddResidualLoadI6__halffE11AffineStoreIfS1_EfLi8ELi8ELi0ELi4ELi2ELb1EEvT_T0_iidPT1_S8_,@"STO_CUDA_ENTRY STV_DEFAULT"
_Z17LayerNormWarpImplI19BiasAddResidualLoadI6__halffE11AffineStoreIfS1_EfLi8ELi8ELi0ELi4ELi2ELb1EEvT_T0_iidPT1_S8_:
.text._Z17LayerNormWarpImplI19BiasAddResidualLoadI6__halffE11AffineStoreIfS1_EfLi8ELi8ELi0ELi4ELi2ELb1EEvT_T0_iidPT1_S8_:
        /* <DEDUP_REMOVED lines=25> */
.L_x_7362:
        /* <DEDUP_REMOVED lines=24> */
.L_x_7391:
[----:B------:R-:W-:Y:S01]  /*0310*/  BSSY.RECONVERGENT B1, `(.L_x_7364) ;  /* 0x0000056000017945 */ /* 0x000fe20003800200 */
[----:B------:R-:W-:Y:S01]  /*0320*/  HFMA2 R25, -RZ, RZ, 0, 0 ;  /* 0x00000000ff197431 */ /* 0x000fe200000001ff */
[----:B------:R-:W-:Y:S01]  /*0330*/  CS2R R30, SRZ ;  /* 0x00000000001e7805 */ /* 0x000fe2000001ff00 */
[----:B------:R-:W-:Y:S01]  /*0340*/  HFMA2 R37, -RZ, RZ, 0, 0 ;  /* 0x00000000ff257431 */ /* 0x000fe200000001ff */
[----:B------:R-:W-:Y:S02]  /*0350*/  MOV R32, RZ ;  /* 0x000000ff00207202 */ /* 0x000fe40000000f00 */
[----:B------:R-:W-:Y:S02]  /*0360*/  CS2R R28, SRZ ;  /* 0x00000000001c7805 */ /* 0x000fe4000001ff00 */
[----:B0-----:R-:W-:Y:S02]  /*0370*/  MOV R23, RZ ;  /* 0x000000ff00177202 */ /* 0x001fe40000000f00 */
[----:B------:R-:W-:-:S02]  /*0380*/  CS2R R18, SRZ ;  /* 0x0000000000127805 */ /* 0x000fc4000001ff00 */
[----:B----4-:R-:W-:Y:S02]  /*0390*/  CS2R R38, SRZ ;  /* 0x0000000000267805 */ /* 0x010fe4000001ff00 */
[----:B------:R-:W-:Y:S02]  /*03a0*/  CS2R R20, SRZ ;  /* 0x0000000000147805 */ /* 0x000fe4000001ff00 */
[----:B------:R-:W-:Y:S01]  /*03b0*/  CS2R R16, SRZ ;  /* 0x0000000000107805 */ /* 0x000fe2000001ff00 */
[----:B-12---:R-:W-:Y:S06]  /*03c0*/  @P0 BRA `(.L_x_7365) ;  /* 0x0000000400280947 */ /* 0x006fec0003800000 */
        /* <DEDUP_REMOVED lines=67> */
[--C-:B------:R-:W-:Y:S01]  /*0800*/  FADD R38, R30, -R37.reuse ;  /* 0x800000251e267221 */ /* 0x100fe20000000000 */
[----:B------:R-:W-:Y:S01]  /*0810*/  FADD R4, R31, -R37 ;  /* 0x800000251f047221 */ /* 0x000fe20000000000 */
[----:B------:R-:W-:-:S02]  /*0820*/  FFMA R5, R10, R5, R8 ;  /* 0x000000050a057223 */ /* 0x000fc40000000008 */
[----:B------:R-:W-:Y:S02]  /*0830*/  FFMA R37, R38, 0.125, R37 ;  /* 0x3e00000026257823 */ /* 0x000fe40000000025 */
[----:B------:R-:W-:Y:S02]  /*0840*/  FFMA R4, R6, R4, R5 ;  /* 0x0000000406047223 */ /* 0x000fe40000000005 */
[----:B------:R-:W-:-:S04]  /*0850*/  FADD R5, R30, -R37 ;  /* 0x800000251e057221 */ /* 0x000fc80000000000 */
[----:B------:R-:W-:-:S07]  /*0860*/  FFMA R38, R38, R5, R4 ;  /* 0x0000000526267223 */ /* 0x000fce0000000004 */
.L_x_7365:
[----:B------:R-:W-:Y:S05]  /*0870*/  BSYNC.RECONVERGENT B1 ;  /* 0x0000000000017941 */ /* 0x000fea0003800200 */
.L_x_7364:
[----:B------:R-:W-:Y:S01]  /*0880*/  BSSY.RECONVERGENT B1, `(.L_x_7366) ;  /* 0x0000052000017945 */ /* 0x000fe20003800200 */
[----:B------:R-:W-:Y:S01]  /*0890*/  HFMA2 R24, -RZ, RZ, 0, 0 ;  /* 0x00000000ff187431 */ /* 0x000fe200000001ff */
[----:B------:R-:W-:Y:S01]  /*08a0*/  MOV R26, RZ ;  /* 0x000000ff001a7202 */ /* 0x000fe20000000f00 */
[----:B------:R-:W-:Y:S01]  /*08b0*/  IMAD.MOV.U32 R22, RZ, RZ, RZ ;  /* 0x000000ffff167224 */ /* 0x000fe200078e00ff */
[----:B------:R-:W-:Y:S02]  /*08c0*/  CS2R R34, SRZ ;  /* 0x0000000000227805 */ /* 0x000fe4000001ff00 */
[----:B------:R-:W-:Y:S01]  /*08d0*/  MOV R36, RZ ;  /* 0x000000ff00247202 */ /* 0x000fe20000000f00 */
        /* <DEDUP_REMOVED lines=76> */
.L_x_7367:
[----:B------:R-:W-:Y:S05]  /*0da0*/  BSYNC.RECONVERGENT B1 ;  /* 0x0000000000017941 */ /* 0x000fea0003800200 */
.L_x_7366:
[----:B------:R-:W-:-:S03]  /*0db0*/  UMOV UR4, 0xffffffff ;  /* 0xffffffff00047882 */ /* 0x000fc60000000000 */
[----:B------:R-:W-:Y:S05]  /*0dc0*/  BRA.DIV UR4, `(.L_x_7368) ;  /* 0x0000001204807947 */ /* 0x000fea000b800000 */
[----:B------:R0:W1:Y:S04]  /*0dd0*/  SHFL.DOWN PT, R6, R37, 0x2, 0x1c1f ;  /* 0x085c1f0025067f89 */ /* 0x00006800000e0000 */
[----:B------:R0:W2:Y:S04]  /*0de0*/  SHFL.DOWN PT, R4, R38, 0x2, 0x1c1f ;  /* 0x085c1f0026047f89 */ /* 0x0000a800000e0000 */
[----:B------:R0:W3:Y:S02]  /*0df0*/  SHFL.DOWN PT, R14, R39, 0x2, 0x1c1f ;  /* 0x085c1f00270e7f89 */ /* 0x0000e400000e0000 */
.L_x_7396:
        /* <DEDUP_REMOVED lines=17> */
.L_x_7370:
[----:B------:R-:W-:Y:S05]  /*0f10*/  BSYNC.RECONVERGENT B1 ;  /* 0x0000000000017941 */ /* 0x000fea0003800200 */
.L_x_7369:
[----:B------:R-:W-:-:S03]  /*0f20*/  UMOV UR4, 0xffffffff ;  /* 0xffffffff00047882 */ /* 0x000fc60000000000 */
[----:B------:R-:W-:Y:S05]  /*0f30*/  BRA.DIV UR4, `(.L_x_7371) ;  /* 0x0000001204807947 */ /* 0x000fea000b800000 */
[----:B-1----:R1:W3:Y:S04]  /*0f40*/  SHFL.DOWN PT, R6, R37, 0x1, 0x1c1f ;  /* 0x083c1f0025067f89 */ /* 0x0022e800000e0000 */
[----:B--2---:R1:W2:Y:S04]  /*0f50*/  SHFL.DOWN PT, R4, R38, 0x1, 0x1c1f ;  /* 0x083c1f0026047f89 */ /* 0x0042a800000e0000 */
[----:B------:R1:W4:Y:S02]  /*0f60*/  SHFL.DOWN PT, R14, R39, 0x1, 0x1c1f ;  /* 0x083c1f00270e7f89 */ /* 0x00032400000e0000 */
.L_x_7401:
        /* <DEDUP_REMOVED lines=17> */
.L_x_7373:
[----:B------:R-:W-:Y:S05]  /*1080*/  BSYNC.RECONVERGENT B1 ;  /* 0x0000000000017941 */ /* 0x000fea0003800200 */
.L_x_7372:
[----:B------:R-:W-:-:S03]  /*1090*/  UMOV UR4, 0xffffffff ;  /* 0xffffffff00047882 */ /* 0x000fc60000000000 */
[----:B------:R-:W-:Y:S05]  /*10a0*/  BRA.DIV UR4, `(.L_x_7374) ;  /* 0x0000001204807947 */ /* 0x000fea000b800000 */
[----:B01----:R-:W0:Y:S04]  /*10b0*/  SHFL.IDX PT, R37, R37, RZ, 0x1c1f ;  /* 0x001c1fff25257589 */ /* 0x003e2800000e0000 */
[----:B------:R-:W1:Y:S04]  /*10c0*/  SHFL.IDX PT, R38, R38, RZ, 0x1c1f ;  /* 0x001c1fff26267589 */ /* 0x000e6800000e0000 */
[----:B------:R4:W0:Y:S02]  /*10d0*/  SHFL.IDX PT, R14, R39, RZ, 0x1c1f ;  /* 0x001c1fff270e7589 */ /* 0x00082400000e0000 */
.L_x_7406:
        /* <DEDUP_REMOVED lines=30> */
.L_x_7376:
[----:B------:R0:W1:Y:S02]  /*12c0*/  MUFU.RSQ R12, R5 ;  /* 0x00000005000c7308 */ /* 0x0000640000001400 */
.L_x_7377:
[----:B------:R-:W-:Y:S05]  /*12d0*/  BSYNC.RECONVERGENT B1 ;  /* 0x0000000000017941 */ /* 0x000fea0003800200 */
.L_x_7375:
[----:B------:R-:W2:Y:S01]  /*12e0*/  S2R R8, SR_TID.X ;  /* 0x0000000000087919 */ /* 0x000ea20000002100 */
[----:B0-----:R-:W0:Y:S01]  /*12f0*/  LDC.64 R4, c[0x0][0x3d0] ;  /* 0x0000f400ff047b82 */ /* 0x001e220000000a00 */
[----:B------:R-:W-:Y:S01]  /*1300*/  ISETP.GE.AND P0, PT, R27, UR46, PT ;  /* 0x0000002e1b007c0c */ /* 0x000fe2000bf06270 */
[----:B------:R-:W-:Y:S06]  /*1310*/  BSSY.RECONVERGENT B1, `(.L_x_7378) ;  /* 0x000003a000017945 */ /* 0x000fec0003800200 */
[----:B---3--:R-:W3:Y:S01]  /*1320*/  LDC.64 R6, c[0x0][0x3d8] ;  /* 0x0000f600ff067b82 */ /* 0x008ee20000000a00 */
[----:B--2---:R-:W-:-:S13]  /*1330*/  ISETP.NE.AND P1, PT, R8, RZ, PT ;  /* 0x000000ff0800720c */ /* 0x004fda0003f25270 */
[----:B------:R-:W-:Y:S01]  /*1340*/  @!P1 R2UR UR4, R2 ;  /* 0x00000000020492ca */ /* 0x000fe200000e0000 */
[----:B0-----:R-:W-:Y:S01]  /*1350*/  @!P1 IMAD.WIDE R4, R0, 0x4, R4 ;  /* 0x0000000400049825 */ /* 0x001fe200078e0204 */
[C---:B------:R-:W-:Y:S02]  /*1360*/  @!P1 R2UR UR5, R3.reuse ;  /* 0x00000000030592ca */ /* 0x040fe400000e0000 */
[----:B------:R-:W-:Y:S01]  /*1370*/  @!P1 R2UR UR6, R2 ;  /* 0x00000000020692ca */ /* 0x000fe200000e0000 */
[----:B---3--:R-:W-:Y:S01]  /*1380*/  @!P1 IMAD.WIDE R6, R0, 0x4, R6 ;  /* 0x0000000400069825 */ /* 0x008fe200078e0206 */
        /* <DEDUP_REMOVED lines=13> */
[C---:B------:R-:W-:Y:S01]  /*1460*/  FADD R25, -R37.reuse, R25 ;  /* 0x0000001925197221 */ /* 0x040fe20000000100 */
[C---:B------:R-:W-:Y:S01]  /*1470*/  FADD R29, -R37.reuse, R29 ;  /* 0x0000001d251d7221 */ /* 0x040fe20000000100 */
[C---:B----4-:R-:W-:Y:S01]  /*1480*/  FADD R39, -R37.reuse, R32 ;  /* 0x0000002025277221 */ /* 0x050fe20000000100 */
[----:B------:R-:W-:Y:S01]  /*1490*/  FADD R31, -R37, R31 ;  /* 0x0000001f251f7221 */ /* 0x000fe20000000100 */
[-C--:B------:R-:W-:Y:S01]  /*14a0*/  FMUL R14, R13, R12.reuse ;  /* 0x0000000c0d0e7220 */ /* 0x080fe20000400000 */
[----:B------:R-:W-:Y:S01]  /*14b0*/  FADD R37, -R37, R30 ;  /* 0x0000001e25257221 */ /* 0x000fe20000000100 */
[-C--:B------:R-:W-:Y:S01]  /*14c0*/  FMUL R18, R15, R12.reuse ;  /* 0x0000000c0f127220 */ /* 0x080fe20000400000 */
[----:B------:R-:W-:Y:S01]  /*14d0*/  HFMA2 R13, -RZ, RZ, 0, 0 ;  /* 0x00000000ff0d7431 */ /* 0x000fe200000001ff */
[----:B------:R-:W-:Y:S01]  /*14e0*/  SHF.R.S32.HI R15, RZ, 0x1f, R0 ;  /* 0x0000001fff0f7819 */ /* 0x000fe20000011400 */
[-C--:B------:R-:W-:Y:S01]  /*14f0*/  FMUL R23, R23, R12.reuse ;  /* 0x0000000c17177220 */ /* 0x080fe20000400000 */
        /* <DEDUP_REMOVED lines=17> */
[C---:B------:R-:W-:Y:S01]  /*1610*/  SHF.L.U64.HI R13, R12.reuse, 0x1, R13 ;  /* 0x000000010c0d7819 */ /* 0x040fe2000001020d */
[----:B------:R-:W-:-:S05]  /*1620*/  IMAD.SHL.U32 R12, R12, 0x2, RZ ;  /* 0x000000020c0c7824 */ /* 0x000fca00078e00ff */
        /* <DEDUP_REMOVED lines=8> */
.L_x_7379:
[----:B------:R-:W-:Y:S05]  /*16b0*/  BSYNC.RECONVERGENT B1 ;  /* 0x0000000000017941 */ /* 0x000fea0003800200 */
.L_x_7378:
[----:B------:R-:W-:-:S03]  /*16c0*/  UMOV UR4, 0xffffffff ;  /* 0xffffffff00047882 */ /* 0x000fc60000000000 */
[----:B------:R-:W-:Y:S05]  /*16d0*/  BRA.DIV UR4, `(.L_x_7380) ;  /* 0x0000000e04507947 */ /* 0x000fea000b800000 */
[----:B01----:R0:W1:Y:S04]  /*16e0*/  SHFL.DOWN PT, R5, R34, 0x2, 0x1c1f ;  /* 0x085c1f0022057f89 */ /* 0x00306800000e0000 */
[----:B------:R0:W2:Y:S04]  /*16f0*/  SHFL.DOWN PT, R4, R35, 0x2, 0x1c1f ;  /* 0x085c1f0023047f89 */ /* 0x0000a800000e0000 */
[----:B------:R0:W3:Y:S02]  /*1700*/  SHFL.DOWN PT, R14, R36, 0x2, 0x1c1f ;  /* 0x085c1f00240e7f89 */ /* 0x0000e400000e0000 */
.L_x_7411:
        /* <DEDUP_REMOVED lines=17> */
.L_x_7382:
[----:B------:R-:W-:Y:S05]  /*1820*/  BSYNC.RECONVERGENT B1 ;  /* 0x0000000000017941 */ /* 0x000fea0003800200 */
.L_x_7381:
[----:B------:R-:W-:-:S03]  /*1830*/  UMOV UR4, 0xffffffff ;  /* 0xffffffff00047882 */ /* 0x000fc60000000000 */
[----:B------:R-:W-:Y:S05]  /*1840*/  BRA.DIV UR4, `(.L_x_7383) ;  /* 0x0000000e04507947 */ /* 0x000fea000b800000 */
[----:B-1----:R1:W3:Y:S04]  /*1850*/  SHFL.DOWN PT, R5, R34, 0x1, 0x1c1f ;  /* 0x083c1f0022057f89 */ /* 0x0022e800000e0000 */
[----:B--2---:R1:W2:Y:S04]  /*1860*/  SHFL.DOWN PT, R4, R35, 0x1, 0x1c1f ;  /* 0x083c1f0023047f89 */ /* 0x0042a800000e0000 */
[----:B------:R1:W0:Y:S02]  /*1870*/  SHFL.DOWN PT, R14, R36, 0x1, 0x1c1f ;  /* 0x083c1f00240e7f89 */ /* 0x00022400000e0000 */
.L_x_7416:
        /* <DEDUP_REMOVED lines=17> */
.L_x_7385:
[----:B------:R-:W-:Y:S05]  /*1990*/  BSYNC.RECONVERGENT B1 ;  /* 0x0000000000017941 */ /* 0x000fea0003800200 */
.L_x_7384:
[----:B------:R-:W-:-:S03]  /*19a0*/  UMOV UR4, 0xffffffff ;  /* 0xffffffff00047882 */ /* 0x000fc60000000000 */
[----:B------:R-:W-:Y:S05]  /*19b0*/  BRA.DIV UR4, `(.L_x_7386) ;  /* 0x0000000e04507947 */ /* 0x000fea000b800000 */
[----:B------:R0:W0:Y:S04]  /*19c0*/  SHFL.IDX PT, R23, R34, RZ, 0x1c1f ;  /* 0x001c1fff22177589 */ /* 0x00002800000e0000 */
[----:B-1----:R-:W1:Y:S04]  /*19d0*/  SHFL.IDX PT, R35, R35, RZ, 0x1c1f ;  /* 0x001c1fff23237589 */ /* 0x002e6800000e0000 */
[----:B------:R0:W0:Y:S02]  /*19e0*/  SHFL.IDX PT, R14, R36, RZ, 0x1c1f ;  /* 0x001c1fff240e7589 */ /* 0x00002400000e0000 */
.L_x_7421:
        /* <DEDUP_REMOVED lines=16> */
[----:B------:R-:W-:Y:S01]  /*1af0*/  LOP3.LUT R8, R35, 0xffffff, RZ, 0xc0, !PT ;  /* 0x00ffffff23087812 */ /* 0x000fe200078ec0ff */
[----:B------:R-:W-:-:S03]  /*1b00*/  HFMA2 R13, -RZ, RZ, 1.6875, 0 ;  /* 0x3ec00000ff0d7431 */ /* 0x000fc600000001ff */
[----:B------:R-:W-:-:S04]  /*1b10*/  LOP3.LUT R8, R8, 0x3f000000, RZ, 0xfc, !PT ;  /* 0x3f00000008087812 */ /* 0x000fc800078efcff */
[----:B------:R-:W0:Y:S01]  /*1b20*/  MUFU.RSQ R9, R8 ;  /* 0x0000000800097308 */ /* 0x000e220000001400 */
[----:B---3--:R-:W-:-:S04]  /*1b30*/  IADD3 R14, PT, PT, -R35, R8, RZ ;  /* 0x00000008230e7210 */ /* 0x008fc80007ffe1ff */
        /* <DEDUP_REMOVED lines=9> */
.L_x_7388:
[----:B------:R-:W-:Y:S05]  /*1bd0*/  BSYNC.RECONVERGENT B1 ;  /* 0x0000000000017941 */ /* 0x000fea0003800200 */
.L_x_7387:
        /* <DEDUP_REMOVED lines=14> */
[----:B0-----:R-:W2:Y:S04]  /*1cc0*/  LDG.E.128 R4, desc[UR4][R42.64] ;  /* 0x000000042a047981 */ /* 0x001ea8000c1e1d00 */
[----:B------:R-:W2:Y:S01]  /*1cd0*/  LDG.E.128 R8, desc[UR6][R40.64] ;  /* 0x0000000628087981 */ /* 0x000ea2000c1e1d00 */
[----:B------:R-:W-:Y:S01]  /*1ce0*/  IADD3 R29, PT, PT, R0, 0x1, RZ ;  /* 0x00000001001d7810 */ /* 0x000fe20007ffe0ff */
[----:B------:R-:W-:Y:S01]  /*1cf0*/  HFMA2 R13, -RZ, RZ, 0, 0 ;  /* 0x00000000ff0d7431 */ /* 0x000fe200000001ff */
[----:B------:R-:W-:Y:S01]  /*1d00*/  MOV R12, R27 ;  /* 0x0000001b000c7202 */ /* 0x000fe20000000f00 */
[C---:B------:R-:W-:Y:S01]  /*1d10*/  FADD R25, -R23.reuse, R24 ;  /* 0x0000001817197221 */ /* 0x040fe20000000100 */
[----:B------:R-:W-:Y:S01]  /*1d20*/  SHF.R.S32.HI R15, RZ, 0x1f, R29 ;  /* 0x0000001fff0f7819 */ /* 0x000fe2000001141d */
[C---:B------:R-:W-:Y:S01]  /*1d30*/  FADD R31, -R23.reuse, R16 ;  /* 0x00000010171f7221 */ /* 0x040fe20000000100 */
[C---:B------:R-:W-:Y:S01]  /*1d40*/  FADD R17, -R23.reuse, R17 ;  /* 0x0000001117117221 */ /* 0x040fe20000000100 */
[C---:B------:R-:W-:Y:S01]  /*1d50*/  FADD R21, -R23.reuse, R21 ;  /* 0x0000001517157221 */ /* 0x040fe20000000100 */
[----:B-1----:R-:W-:Y:S01]  /*1d60*/  FADD R35, -R23, R20 ;  /* 0x0000001417237221 */ /* 0x002fe20000000100 */
[----:B------:R-:W-:-:S02]  /*1d70*/  IMAD R15, R15, UR42, RZ ;  /* 0x0000002a0f0f7c24 */ /* 0x000fc4000f8e02ff */
[----:B------:R-:W-:Y:S01]  /*1d80*/  FADD R19, -R23, R19 ;  /* 0x0000001317137221 */ /* 0x000fe20000000100 */
[----:B------:R-:W-:-:S04]  /*1d90*/  IMAD.WIDE.U32 R12, R29, UR42, R12 ;  /* 0x0000002a1d0c7c25 */ /* 0x000fc8000f8e000c */
[-C--:B------:R-:W-:Y:S01]  /*1da0*/  FMUL R18, R25, R14.reuse ;  /* 0x0000000e19127220 */ /* 0x080fe20000400000 */
[-C--:B------:R-:W-:Y:S01]  /*1db0*/  FMUL R21, R21, R14.reuse ;  /* 0x0000000e15157220 */ /* 0x080fe20000400000 */
[-C--:B------:R-:W-:Y:S01]  /*1dc0*/  FMUL R20, R31, R14.reuse ;  /* 0x0000000e1f147220 */ /* 0x080fe20000400000 */
[----:B------:R-:W-:Y:S02]  /*1dd0*/  IMAD R29, R29, UR43, R15 ;  /* 0x0000002b1d1d7c24 */ /* 0x000fe4000f8e020f */
[----:B------:R-:W-:Y:S01]  /*1de0*/  FADD R15, -R23, R22 ;  /* 0x00000016170f7221 */ /* 0x000fe20000000100 */
        /* <DEDUP_REMOVED lines=24> */
.L_x_7390:
[----:B------:R-:W-:Y:S05]  /*1f70*/  BSYNC.RECONVERGENT B1 ;  /* 0x0000000000017941 */ /* 0x000fea0003800200 */
.L_x_7389:
[----:B------:R-:W-:-:S04]  /*1f80*/  LEA R0, R33, R0, 0x1 ;  /* 0x0000000021007211 */ /* 0x000fc800078e08ff */
[----:B------:R-:W-:-:S13]  /*1f90*/  ISETP.GE.AND P1, PT, R0, UR47, PT ;  /* 0x0000002f00007c0c */ /* 0x000fda000bf26270 */
[----:B------:R-:W-:Y:S05]  /*1fa0*/  @!P1 BRA `(.L_x_7391) ;  /* 0xffffffe000d89947 */ /* 0x000fea000383ffff */
[----:B------:R-:W-:Y:S05]  /*1fb0*/  BSYNC B0 ;  /* 0x0000000000007941 */ /* 0x000fea0003800000 */
.L_x_7363:
[----:B------:R-:W-:Y:S05]  /*1fc0*/  EXIT ;  /* 0x000000000000794d */ /* 0x000fea0003800000 */
.L_x_7368:
[----:B------:R-:W-:Y:S01]  /*1fd0*/  HFMA2 R12, -RZ, RZ, 0, 1.1920928955078125e-07 ;  /* 0x00000002ff0c7431 */ /* 0x000fe200000001ff */
[----:B------:R-:W-:Y:S01]  /*1fe0*/  BSSY B1, `(.L_x_7392) ;  /* 0x0000007000017945 */ /* 0x000fe20003800000 */
[----:B------:R-:W-:Y:S02]  /*1ff0*/  MOV R13, R37 ;  /* 0x00000025000d7202 */ /* 0x000fe40000000f00 */
[----:B------:R-:W-:Y:S02]  /*2000*/  MOV R11, 0x1c1f ;  /* 0x00001c1f000b7802 */ /* 0x000fe40000000f00 */
[----:B------:R-:W-:-:S07]  /*2010*/  MOV R15, 0xffffffff ;  /* 0xffffffff000f7802 */ /* 0x000fce0000000f00 */
[----:B------:R-:W-:Y:S05]  /*2020*/  WARPSYNC.COLLECTIVE R15, `(.L_x_7393) ;  /* 0x000000000f087348 */ /* 0x000fea0003c00000 */
[----:B------:R0:W1:Y:S02]  /*2030*/  SHFL.DOWN P6, R14, R13, R12, R11 ;  /* 0x0800000c0d0e7389 */ /* 0x00006400000c000b */
[----:B01----:R-:W-:Y:S05]  /*2040*/  ENDCOLLECTIVE ;  /* 0x000000000000791b */ /* 0x003fea0003800000 */
.L_x_7393:
[----:B------:R-:W-:Y:S05]  /*2050*/  BSYNC B1 ;  /* 0x0000000000017941 */ /* 0x000fea0003800000 */
.L_x_7392:
        /* <DEDUP_REMOVED lines=8> */
.L_x_7394:
[----:B------:R-:W-:Y:S02]  /*20e0*/  MOV R13, R39 ;  /* 0x00000027000d7202 */ /* 0x000fe40000000f00 */
[----:B------:R-:W-:-:S07]  /*20f0*/  MOV R4, R14 ;  /* 0x0000000e00047202 */ /* 0x000fce0000000f00 */
[----:B------:R-:W-:Y:S05]  /*2100*/  WARPSYNC.COLLECTIVE R15, `(.L_x_7395) ;  /* 0x000000000f087348 */ /* 0x000fea0003c00000 */
[----:B------:R0:W1:Y:S02]  /*2110*/  SHFL.DOWN P6, R14, R13, R12, R11 ;  /* 0x0800000c0d0e7389 */ /* 0x00006400000c000b */
[----:B01----:R-:W-:Y:S05]  /*2120*/  ENDCOLLECTIVE ;  /* 0x000000000000791b */ /* 0x003fea0003800000 */
.L_x_7395:
[----:B------:R-:W-:Y:S05]  /*2130*/  BRA `(.L_x_7396) ;  /* 0xffffffec00307947 */ /* 0x000fea000383ffff */
.L_x_7371:
[----:B------:R-:W-:Y:S01]  /*2140*/  HFMA2 R12, -RZ, RZ, 0, 5.9604644775390625e-08 ;  /* 0x00000001ff0c7431 */ /* 0x000fe200000001ff */
[----:B------:R-:W-:Y:S01]  /*2150*/  BSSY B1, `(.L_x_7397) ;  /* 0x0000007000017945 */ /* 0x000fe20003800000 */
[----:B------:R-:W-:Y:S02]  /*2160*/  MOV R13, R37 ;  /* 0x00000025000d7202 */ /* 0x000fe40000000f00 */
[----:B------:R-:W-:Y:S02]  /*2170*/  MOV R11, 0x1c1f ;  /* 0x00001c1f000b7802 */ /* 0x000fe40000000f00 */
[----:B------:R-:W-:-:S07]  /*2180*/  MOV R15, 0xffffffff ;  /* 0xffffffff000f7802 */ /* 0x000fce0000000f00 */
[----:B012---:R-:W-:Y:S05]  /*2190*/  WARPSYNC.COLLECTIVE R15, `(.L_x_7398) ;  /* 0x000000000f087348 */ /* 0x007fea0003c00000 */
[----:B------:R3:W4:Y:S02]  /*21a0*/  SHFL.DOWN P6, R14, R13, R12, R11 ;  /* 0x0800000c0d0e7389 */ /* 0x00072400000c000b */
[----:B01234-:R-:W-:Y:S05]  /*21b0*/  ENDCOLLECTIVE ;  /* 0x000000000000791b */ /* 0x01ffea0003800000 */
.L_x_7398:
[----:B------:R-:W-:Y:S05]  /*21c0*/  BSYNC B1 ;  /* 0x0000000000017941 */ /* 0x000fea0003800000 */
.L_x_7397:
        /* <DEDUP_REMOVED lines=8> */
.L_x_7399:
[----:B------:R-:W-:Y:S02]  /*2250*/  MOV R13, R39 ;  /* 0x00000027000d7202 */ /* 0x000fe40000000f00 */
[----:B------:R-:W-:-:S07]  /*2260*/  MOV R4, R14 ;  /* 0x0000000e00047202 */ /* 0x000fce0000000f00 */
[----:B------:R-:W-:Y:S05]  /*2270*/  WARPSYNC.COLLECTIVE R15, `(.L_x_7400) ;  /* 0x000000000f087348 */ /* 0x000fea0003c00000 */
[----:B------:R0:W1:Y:S02]  /*2280*/  SHFL.DOWN P6, R14, R13, R12, R11 ;  /* 0x0800000c0d0e7389 */ /* 0x00006400000c000b */
[----:B01----:R-:W-:Y:S05]  /*2290*/  ENDCOLLECTIVE ;  /* 0x000000000000791b */ /* 0x003fea0003800000 */
.L_x_7400:
[----:B------:R-:W-:Y:S05]  /*22a0*/  BRA `(.L_x_7401) ;  /* 0xffffffec00307947 */ /* 0x000fea000383ffff */
.L_x_7374:
        /* <DEDUP_REMOVED lines=8> */
.L_x_7403:
[----:B------:R-:W-:Y:S05]  /*2330*/  BSYNC B1 ;  /* 0x0000000000017941 */ /* 0x000fea0003800000 */
.L_x_7402:
        /* <DEDUP_REMOVED lines=8> */
.L_x_7404:
[----:B------:R-:W-:Y:S02]  /*23c0*/  MOV R13, R39 ;  /* 0x00000027000d7202 */ /* 0x000fe40000000f00 */
[----:B------:R-:W-:-:S07]  /*23d0*/  MOV R38, R14 ;  /* 0x0000000e00267202 */ /* 0x000fce0000000f00 */
[----:B------:R-:W-:Y:S05]  /*23e0*/  WARPSYNC.COLLECTIVE R15, `(.L_x_7405) ;  /* 0x000000000f087348 */ /* 0x000fea0003c00000 */
[----:B------:R0:W1:Y:S02]  /*23f0*/  SHFL.IDX P6, R14, R13, R12, R11 ;  /* 0x0000000c0d0e7389 */ /* 0x00006400000c000b */
[----:B01----:R-:W-:Y:S05]  /*2400*/  ENDCOLLECTIVE ;  /* 0x000000000000791b */ /* 0x003fea0003800000 */
.L_x_7405:
[----:B------:R-:W-:Y:S05]  /*2410*/  BRA `(.L_x_7406) ;  /* 0xffffffec00307947 */ /* 0x000fea000383ffff */
.L_x_7380:
[----:B01----:R-:W-:Y:S01]  /*2420*/  HFMA2 R12, -RZ, RZ, 0, 1.1920928955078125e-07 ;  /* 0x00000002ff0c7431 */ /* 0x003fe200000001ff */
[----:B------:R-:W-:Y:S01]  /*2430*/  BSSY B1, `(.L_x_7407) ;  /* 0x0000007000017945 */ /* 0x000fe20003800000 */
[----:B------:R-:W-:Y:S02]  /*2440*/  MOV R13, R34 ;  /* 0x00000022000d7202 */ /* 0x000fe40000000f00 */
[----:B------:R-:W-:Y:S02]  /*2450*/  MOV R11, 0x1c1f ;  /* 0x00001c1f000b7802 */ /* 0x000fe40000000f00 */
[----:B------:R-:W-:-:S07]  /*2460*/  MOV R15, 0xffffffff ;  /* 0xffffffff000f7802 */ /* 0x000fce0000000f00 */
[----:B----4-:R-:W-:Y:S05]  /*2470*/  WARPSYNC.COLLECTIVE R15, `(.L_x_7408) ;  /* 0x000000000f087348 */ /* 0x010fea0003c00000 */
[----:B------:R0:W1:Y:S02]  /*2480*/  SHFL.DOWN P6, R14, R13, R12, R11 ;  /* 0x0800000c0d0e7389 */ /* 0x00006400000c000b */
[----:B01--4-:R-:W-:Y:S05]  /*2490*/  ENDCOLLECTIVE ;  /* 0x000000000000791b */ /* 0x013fea0003800000 */
.L_x_7408:
[----:B------:R-:W-:Y:S05]  /*24a0*/  BSYNC B1 ;  /* 0x0000000000017941 */ /* 0x000fea0003800000 */
.L_x_7407:
        /* <DEDUP_REMOVED lines=8> */
.L_x_7409:
[----:B------:R-:W-:Y:S02]  /*2530*/  MOV R13, R36 ;  /* 0x00000024000d7202 */ /* 0x000fe40000000f00 */
[----:B------:R-:W-:-:S07]  /*2540*/  MOV R4, R14 ;  /* 0x0000000e00047202 */ /* 0x000fce0000000f00 */
[----:B------:R-:W-:Y:S05]  /*2550*/  WARPSYNC.COLLECTIVE R15, `(.L_x_7410) ;  /* 0x000000000f087348 */ /* 0x000fea0003c00000 */
[----:B------:R0:W1:Y:S02]  /*2560*/  SHFL.DOWN P6, R14, R13, R12, R11 ;  /* 0x0800000c0d0e7389 */ /* 0x00006400000c000b */
[----:B01----:R-:W-:Y:S05]  /*2570*/  ENDCOLLECTIVE ;  /* 0x000000000000791b */ /* 0x003fea0003800000 */
.L_x_7410:
[----:B------:R-:W-:Y:S05]  /*2580*/  BRA `(.L_x_7411) ;  /* 0xfffffff000607947 */ /* 0x000fea000383ffff */
.L_x_7383:
        /* <DEDUP_REMOVED lines=8> */
.L_x_7413:
[----:B------:R-:W-:Y:S05]  /*2610*/  BSYNC B1 ;  /* 0x0000000000017941 */ /* 0x000fea0003800000 */
.L_x_7412:
        /* <DEDUP_REMOVED lines=8> */
.L_x_7414:
[----:B------:R-:W-:Y:S02]  /*26a0*/  MOV R13, R36 ;  /* 0x00000024000d7202 */ /* 0x000fe40000000f00 */
[----:B------:R-:W-:-:S07]  /*26b0*/  MOV R4, R14 ;  /* 0x0000000e00047202 */ /* 0x000fce0000000f00 */
[----:B------:R-:W-:Y:S05]  /*26c0*/  WARPSYNC.COLLECTIVE R15, `(.L_x_7415) ;  /* 0x000000000f087348 */ /* 0x000fea0003c00000 */
[----:B------:R0:W1:Y:S02]  /*26d0*/  SHFL.DOWN P6, R14, R13, R12, R11 ;  /* 0x0800000c0d0e7389 */ /* 0x00006400000c000b */
[----:B01----:R-:W-:Y:S05]  /*26e0*/  ENDCOLLECTIVE ;  /* 0x000000000000791b */ /* 0x003fea0003800000 */
.L_x_7415:
[----:B------:R-:W-:Y:S05]  /*26f0*/  BRA `(.L_x_7416) ;  /* 0xfffffff000607947 */ /* 0x000fea000383ffff */
.L_x_7386:
        /* <DEDUP_REMOVED lines=8> */
.L_x_7418:
[----:B------:R-:W-:Y:S05]  /*2780*/  BSYNC B1 ;  /* 0x0000000000017941 */ /* 0x000fea0003800000 */
.L_x_7417:
        /* <DEDUP_REMOVED lines=8> */
.L_x_7419:
[----:B------:R-:W-:Y:S02]  /*2810*/  MOV R13, R36 ;  /* 0x00000024000d7202 */ /* 0x000fe40000000f00 */
[----:B------:R-:W-:-:S07]  /*2820*/  MOV R35, R14 ;  /* 0x0000000e00237202 */ /* 0x000fce0000000f00 */
[----:B------:R-:W-:Y:S05]  /*2830*/  WARPSYNC.COLLECTIVE R15, `(.L_x_7420) ;  /* 0x000000000f087348 */ /* 0x000fea0003c00000 */
[----:B------:R0:W1:Y:S02]  /*2840*/  SHFL.IDX P6, R14, R13, R12, R11 ;  /* 0x0000000c0d0e7389 */ /* 0x00006400000c000b */
[----:B01----:R-:W-:Y:S05]  /*2850*/  ENDCOLLECTIVE ;  /* 0x000000000000791b */ /* 0x003fea0003800000 */
.L_x_7420:
[----:B------:R-:W-:Y:S05]  /*2860*/  BRA `(.L_x_7421) ;  /* 0xfffffff000607947 */ /* 0x000fea000383ffff */
.L_x_7422:
        /* <DEDUP_REMOVED lines=9> */
.L_x_7596:


//--------------------- .text._Z17LayerNormWarpImplI19BiasAddResidualLoadI6__halffE11AffineStoreIfS1_EfLi8ELi8ELi8ELi4ELi2ELb0EEvT_T0_iidPT1_S8_ --------------------------
	.section	.text._Z17LayerNormWarpImplI19BiasAddResidualLoadI6__halffE11AffineStoreIfS1_EfLi8ELi8ELi8ELi4ELi2ELb0EEvT_T0_iidPT1_S8_,"ax",@progbits
	.align	128
        .global         _Z17LayerNormWarpImplI19BiasAddResidualLoadI6__halffE11AffineStoreIfS1_EfLi8ELi8ELi8ELi4ELi2ELb0EEvT_T0_iidPT1_S8_
        .type           _Z17LayerNormWarpImplI19BiasAddResidualLoadI6__halffE11AffineStoreIfS1_EfLi8ELi8ELi8ELi4ELi2ELb0EEvT_T0_iidPT1_S8_,@function
        .size           _Z17LayerNormWarpImplI19BiasAddResidualLoadI6__halffE11AffineStoreIfS1_EfLi8ELi8ELi8ELi4ELi2ELb0EEvT_T0_iidPT1_S8_,(.L_x_7597 - _Z17LayerNormWarpImplI19BiasAddResidualLoadI6__halffE11AffineStoreIfS1_EfLi8ELi8ELi8ELi4ELi2ELb0EEvT_T0_iidPT1_S8_)
        .other          _Z17LayerNormWarpImplI19BiasAddResidualLoadI6__halffE11AffineStoreIfS1_EfLi8ELi8ELi8ELi4ELi2ELb0EEvT_T0_iidPT1_S8_,@"STO_CUDA_ENTRY STV_DEFAULT"
_Z17LayerNormWarpImplI19BiasAddResidualLoadI6__halffE11AffineStoreIfS1_EfLi8ELi8ELi8ELi4ELi2ELb0EEvT_T0_iidPT1_S8_:
.text._Z17LayerNormWarpImplI19BiasAddResidualLoadI6__halffE11AffineStoreIfS1_EfLi8ELi8ELi8ELi4ELi2ELb0EEvT_T0_iidPT1_S8_:
        /* <DEDUP_REMOVED lines=24> */
.L_x_7423:
        /* <DEDUP_REMOVED lines=23> */
.L_x_7440:
        /* <DEDUP_REMOVED lines=149> */
.L_x_7445:
        /* <DEDUP_REMOVED lines=14> */
.L_x_7426:
[----:B------:R-:W-:-:S03]  /*0d20*/  UMOV UR4, 0xffffffff ;  /* 0xffffffff00047882 */ /* 0x000fc60000000000 */
[----:B------:R-:W-:Y:S05]  /*0d30*/  BRA.DIV UR4, `(.L_x_7427) ;  /* 0x00000012042c7947 */ /* 0x000fea000b800000 */
[----:B-1----:R1:W3:Y:S04]  /*0d40*/  SHFL.DOWN PT, R18, R53, 0x1, 0x1c1f ;  /* 0x083c1f0035127f89 */ /* 0x0022e800000e0000 */
[----:B--2---:R1:W2:Y:S04]  /*0d50*/  SHFL.DOWN PT, R19, R17, 0x1, 0x1c1f ;  /* 0x083c1f0011137f89 */ /* 0x0042a800000e0000 */
[----:B------:R1:W4:Y:S02]  /*0d60*/  SHFL.DOWN PT, R14, R16, 0x1, 0x1c1f ;  /* 0x083c1f00100e7f89 */ /* 0x00032400000e0000 */
.L_x_7450:
        /* <DEDUP_REMOVED lines=16> */
.L_x_7428:
[----:B------:R-:W-:-:S03]  /*0e70*/  UMOV UR4, 0xffffffff ;  /* 0xffffffff00047882 */ /* 0x000fc60000000000 */
[----:B------:R-:W-:Y:S05]  /*0e80*/  BRA.DIV UR4, `(.L_x_7429) ;  /* 0x0000001204347947 */ /* 0x000fea000b800000 */
[----:B-1----:R-:W1:Y:S04]  /*0e90*/  SHFL.IDX PT, R53, R53, RZ, 0x1c1f ;  /* 0x001c1fff35357589 */ /* 0x002e6800000e0000 */
[----:B0-----:R-:W0:Y:S04]  /*0ea0*/  SHFL.IDX PT, R17, R17, RZ, 0x1c1f ;  /* 0x001c1fff11117589 */ /* 0x001e2800000e0000 */
[----:B------:R4:W0:Y:S02]  /*0eb0*/  SHFL.IDX PT, R14, R16, RZ, 0x1c1f ;  /* 0x001c1fff100e7589 */ /* 0x00082400000e0000 */
.L_x_7455:
[----:B0-----:R-:W-:Y:S01]  /*0ec0*/  FSETP.GEU.AND P0, PT, |R14|, 1.175494350822287508e-38, PT ;  /* 0x008000000e00780b */ /* 0x001fe20003f0e200 */
[----:B------:R-:W-:-:S12]  /*0ed0*/  BSSY.RECONVERGENT B1, `(.L_x_7430) ;  /* 0x000001c000017945 */ /* 0x000fd80003800200 */
        /* <DEDUP_REMOVED lines=26> */
.L_x_7431:
[----:B------:R-:W0:Y:S02]  /*1080*/  MUFU.RSQ R11, R11 ;  /* 0x0000000b000b7308 */ /* 0x000e240000001400 */
.L_x_7432:
[----:B------:R-:W-:Y:S05]  /*1090*/  BSYNC.RECONVERGENT B1 ;  /* 0x0000000000017941 */ /* 0x000fea0003800200 */
.L_x_7430:
[----:B------:R-:W-:Y:S01]  /*10a0*/  ISETP.NE.AND P0, PT, R36, RZ, PT ;  /* 0x000000ff2400720c */ /* 0x000fe20003f05270 */
[----:B------:R-:W5:Y:S01]  /*10b0*/  LDC.64 R24, c[0x0][0x3a8] ;  /* 0x0000ea00ff187b82 */ /* 0x000f620000000a00 */
        /* <DEDUP_REMOVED lines=14> */
[----:B-1----:R1:W-:Y:S04]  /*11a0*/  @!P0 STG.E desc[UR4][R28.64], R53 ;  /* 0x000000351c008986 */ /* 0x0023e8000c101904 */
[----:B0-----:R0:W-:Y:S04]  /*11b0*/  @!P0 STG.E desc[UR6][R30.64], R11 ;  /* 0x0000000b1e008986 */ /* 0x0011e8000c101906 */
[----:B--234-:R-:W2:Y:S04]  /*11c0*/  LDG.E.128 R16, desc[UR8][R4.64] ;  /* 0x0000000804107981 */ /* 0x01cea8000c1e1d00 */
[----:B------:R-:W2:Y:S01]  /*11d0*/  LDG.E.128 R20, desc[UR10][R6.64] ;  /* 0x0000000a06147981 */ /* 0x000ea2000c1e1d00 */
[----:B-----5:R-:W-:-:S02]  /*11e0*/  IMAD R38, R38, R24, RZ ;  /* 0x0000001826267224 */ /* 0x020fc400078e02ff */
        /* <DEDUP_REMOVED lines=15> */
[-C--:B-1----:R-:W-:Y:S01]  /*12e0*/  FMUL R53, R52, R11.reuse ;  /* 0x0000000b34357220 */ /* 0x082fe20000400000 */
        /* <DEDUP_REMOVED lines=28> */
.L_x_7460:
        /* <DEDUP_REMOVED lines=15> */
.L_x_7434:
[----:B------:R-:W-:-:S03]  /*15a0*/  UMOV UR4, 0xffffffff ;  /* 0xffffffff00047882 */ /* 0x000fc60000000000 */
[----:B------:R-:W-:Y:S05]  /*15b0*/  BRA.DIV UR4, `(.L_x_7435) ;  /* 0x0000000e04207947 */ /* 0x000fea000b800000 */
[----:B--2---:R1:W2:Y:S04]  /*15c0*/  SHFL.DOWN PT, R17, R50, 0x1, 0x1c1f ;  /* 0x083c1f0032117f89 */ /* 0x0042a800000e0000 */
[----:B---3--:R1:W3:Y:S04]  /*15d0*/  SHFL.DOWN PT, R18, R51, 0x1, 0x1c1f ;  /* 0x083c1f0033127f89 */ /* 0x0082e800000e0000 */
[----:B------:R1:W4:Y:S02]  /*15e0*/  SHFL.DOWN PT, R14, R16, 0x1, 0x1c1f ;  /* 0x083c1f00100e7f89 */ /* 0x00032400000e0000 */
.L_x_7465:
        /* <DEDUP_REMOVED lines=16> */
.L_x_7436:
[----:B------:R-:W-:-:S03]  /*16f0*/  UMOV UR4, 0xffffffff ;  /* 0xffffffff00047882 */ /* 0x000fc60000000000 */
[----:B------:R-:W-:Y:S05]  /*1700*/  BRA.DIV UR4, `(.L_x_7437) ;  /* 0x0000000e04287947 */ /* 0x000fea000b800000 */
[----:B------:R4:W2:Y:S04]  /*1710*/  SHFL.IDX PT, R47, R50, RZ, 0x1c1f ;  /* 0x001c1fff322f7589 */ /* 0x0008a800000e0000 */
[----:B01----:R-:W0:Y:S04]  /*1720*/  SHFL.IDX PT, R51, R51, RZ, 0x1c1f ;  /* 0x001c1fff33337589 */ /* 0x003e2800000e0000 */
[----:B------:R4:W1:Y:S02]  /*1730*/  SHFL.IDX PT, R14, R16, RZ, 0x1c1f ;  /* 0x001c1fff100e7589 */ /* 0x00086400000e0000 */
.L_x_7470:
[----:B-1----:R-:W-:Y:S01]  /*1740*/  FSETP.GEU.AND P1, PT, |R14|, 1.175494350822287508e-38, PT ;  /* 0x008000000e00780b */ /* 0x002fe20003f2e200 */
[----:B------:R-:W-:-:S12]  /*1750*/  BSSY.RECONVERGENT B1, `(.L_x_7438) ;  /* 0x000001b000017945 */ /* 0x000fd80003800200 */
[----:B------:R-:W-:Y:S01]  /*1760*/  @!P1 FMUL R14, R14, 16777216 ;  /* 0x4b8000000e0e9820 */ /* 0x000fe20000400000 */
[----:B0-----:R-:W-:-:S05]  /*1770*/  @!P1 FMUL R51, R51, 16777216 ;  /* 0x4b80000033339820 */ /* 0x001fca0000400000 */
        /* <DEDUP_REMOVED lines=19> */
[----:B----4-:R-:W-:Y:S01]  /*18b0*/  FFMA R16, R14, R15, 0.5 ;  /* 0x3f0000000e107423 */ /* 0x010fe2000000000f */
[----:B------:R-:W-:Y:S01]  /*18c0*/  FMUL R14, R13, R14 ;  /* 0x0000000e0d0e7220 */ /* 0x000fe20000400000 */
[----:B------:R-:W-:-:S03]  /*18d0*/  @!P2 IADD3 R11, PT, PT, R11, 0xc000000, RZ ;  /* 0x0c0000000b0ba810 */ /* 0x000fc60007ffe0ff */
[----:B------:R-:W-:-:S05]  /*18e0*/  FFMA R14, R16, R14, R13 ;  /* 0x0000000e100e7223 */ /* 0x000fca000000000d */
[----:B------:R-:W-:-:S07]  /*18f0*/  LEA.HI.SX32 R11, R11, R14, 0x1f ;  /* 0x0000000e0b0b7211 */ /* 0x000fce00078ffaff */
.L_x_7439:
[----:B------:R-:W-:Y:S05]  /*1900*/  BSYNC.RECONVERGENT B1 ;  /* 0x0000000000017941 */ /* 0x000fea0003800200 */
.L_x_7438:
        /* <DEDUP_REMOVED lines=8> */
[----:B--2---:R2:W-:Y:S04]  /*1990*/  @!P0 STG.E desc[UR4][R28.64+0x4], R47 ;  /* 0x0000042f1c008986 */ /* 0x0045e8000c101904 */
[----:B-1----:R1:W-:Y:S04]  /*19a0*/  @!P0 STG.E desc[UR6][R30.64+0x4], R11 ;  /* 0x0000040b1e008986 */ /* 0x0023e8000c101906 */
[----:B---34-:R-:W3:Y:S04]  /*19b0*/  LDG.E.128 R16, desc[UR8][R4.64] ;  /* 0x0000000804107981 */ /* 0x018ee8000c1e1d00 */
[----:B------:R-:W3:Y:S01]  /*19c0*/  LDG.E.128 R20, desc[UR10][R6.64] ;  /* 0x0000000a06147981 */ /* 0x000ee2000c1e1d00 */
        /* <DEDUP_REMOVED lines=9> */
[--C-:B--2---:R-:W-:Y:S01]  /*1a60*/  FADD R28, R45, -R47.reuse ;  /* 0x8000002f2d1c7221 */ /* 0x104fe20000000000 */
        /* <DEDUP_REMOVED lines=26> */
[----:B---3--:R-:W-:-:S02]  /*1c10*/  HFMA2 R16, R0, R16, R20 ;  /* 0x0000001000107231 */ /* 0x008fc40000000014 */
[----:B------:R-:W-:Y:S02]  /*1c20*/  HFMA2 R17, R13, R17, R21 ;  /* 0x000000110d117231 */ /* 0x000fe40000000015 */
[----:B------:R-:W-:Y:S02]  /*1c30*/  HFMA2 R18, R9, R18, R22 ;  /* 0x0000001209127231 */ /* 0x000fe40000000016 */
[----:B------:R-:W-:-:S05]  /*1c40*/  HFMA2 R19, R11, R19, R23 ;  /* 0x000000130b137231 */ /* 0x000fca0000000017 */
[----:B------:R1:W-:Y:S01]  /*1c50*/  STG.E.128 desc[UR4][R26.64], R16 ;  /* 0x000000101a007986 */ /* 0x0003e2000c101d04 */
[----:B------:R-:W-:Y:S05]  /*1c60*/  @!P0 BRA `(.L_x_7440) ;  /* 0xffffffe400a08947 */ /* 0x000fea000383ffff */
[----:B------:R-:W-:Y:S05]  /*1c70*/  BSYNC B0 ;  /* 0x0000000000007941 */ /* 0x000fea0003800000 */
.L_x_7424:
[----:B------:R-:W-:Y:S05]  /*1c80*/  EXIT ;  /* 0x000000000000794d */ /* 0x000fea0003800000 */
.L_x_7425:
[----:B------:R-:W-:Y:S01]  /*1c90*/  BSSY B1, `(.L_x_7441) ;  /* 0x0000007000017945 */ /* 0x000fe20003800000 */
[----:B------:R-:W-:Y:S02]  /*1ca0*/  MOV R12, 0x2 ;  /* 0x00000002000c7802 */ /* 0x000fe40000000f00 */
[----:B------:R-:W-:Y:S02]  /*1cb0*/  MOV R11, 0x1c1f ;  /* 0x00001c1f000b7802 */ /* 0x000fe40000000f00 */
[----:B------:R-:W-:-:S07]  /*1cc0*/  MOV R15, 0xffffffff ;  /* 0xffffffff000f7802 */ /* 0x000fce0000000f00 */
[----:B------:R-:W-:Y:S05]  /*1cd0*/  WARPSYNC.COLLECTIVE R15, `(.L_x_7442) ;  /* 0x000000000f087348 */ /* 0x000fea0003c00000 */
[----:B------:R0:W1:Y:S02]  /*1ce0*/  SHFL.DOWN P6, R14, R13, R12, R11 ;  /* 0x0800000c0d0e7389 */ /* 0x00006400000c000b */
[----:B01----:R-:W-:Y:S05]  /*1cf0*/  ENDCOLLECTIVE ;  /* 0x000000000000791b */ /* 0x003fea0003800000 */
.L_x_7442:
[----:B------:R-:W-:Y:S05]  /*1d00*/  BSYNC B1 ;  /* 0x0000000000017941 */ /* 0x000fea0003800000 */
.L_x_7441:
        /* <DEDUP_REMOVED lines=8> */
.L_x_7443:
[----:B------:R-:W-:Y:S02]  /*1d90*/  MOV R13, R49 ;  /* 0x00000031000d7202 */ /* 0x000fe40000000f00 */
[----:B------:R-:W-:-:S07]  /*1da0*/  MOV R19, R14 ;  /* 0x0000000e00137202 */ /* 0x000fce0000000f00 */
[----:B------:R-:W-:Y:S05]  /*1db0*/  WARPSYNC.COLLECTIVE R15, `(.L_x_7444) ;  /* 0x000000000f087348 */ /* 0x000fea0003c00000 */
[----:B------:R0:W1:Y:S02]  /*1dc0*/  SHFL.DOWN P6, R14, R13, R12, R11 ;  /* 0x0800000c0d0e7389 */ /* 0x00006400000c000b */
[----:B01----:R-:W-:Y:S05]  /*1dd0*/  ENDCOLLECTIVE ;  /* 0x000000000000791b */ /* 0x003fea0003800000 */
.L_x_7444:
[----:B------:R-:W-:Y:S05]  /*1de0*/  BRA `(.L_x_7445) ;  /* 0xffffffec00947947 */ /* 0x000fea000383ffff */
.L_x_7427:
[----:B------:R-:W-:Y:S01]  /*1df0*/  HFMA2 R12, -RZ, RZ, 0, 5.9604644775390625e-08 ;  /* 0x00000001ff0c7431 */ /* 0x000fe200000001ff */
[----:B------:R-:W-:Y:S01]  /*1e00*/  BSSY B1, `(.L_x_7446) ;  /* 0x0000007000017945 */ /* 0x000fe20003800000 */
[----:B0-----:R-:W-:Y:S02]  /*1e10*/  MOV R13, R53 ;  /* 0x00000035000d7202 */ /* 0x001fe40000000f00 */
[----:B------:R-:W-:Y:S02]  /*1e20*/  MOV R11, 0x1c1f ;  /* 0x00001c1f000b7802 */ /* 0x000fe40000000f00 */
[----:B------:R-:W-:-:S07]  /*1e30*/  MOV R15, 0xffffffff ;  /* 0xffffffff000f7802 */ /* 0x000fce0000000f00 */
[----:B-12---:R-:W-:Y:S05]  /*1e40*/  WARPSYNC.COLLECTIVE R15, `(.L_x_7447) ;  /* 0x000000000f087348 */ /* 0x006fea0003c00000 */
[----:B------:R0:W3:Y:S02]  /*1e50*/  SHFL.DOWN P6, R14, R13, R12, R11 ;  /* 0x0800000c0d0e7389 */ /* 0x0000e400000c000b */
[----:B0123--:R-:W-:Y:S05]  /*1e60*/  ENDCOLLECTIVE ;  /* 0x000000000000791b */ /* 0x00ffea0003800000 */
.L_x_7447:
[----:B------:R-:W-:Y:S05]  /*1e70*/  BSYNC B1 ;  /* 0x0000000000017941 */ /* 0x000fea0003800000 */
.L_x_7446:
        /* <DEDUP_REMOVED lines=8> */
.L_x_7448:
[----:B------:R-:W-:Y:S02]  /*1f00*/  MOV R13, R16 ;  /* 0x00000010000d7202 */ /* 0x000fe40000000f00 */
[----:B------:R-:W-:-:S07]  /*1f10*/  MOV R19, R14 ;  /* 0x0000000e00137202 */ /* 0x000fce0000000f00 */
[----:B------:R-:W-:Y:S05]  /*1f20*/  WARPSYNC.COLLECTIVE R15, `(.L_x_7449) ;  /* 0x000000000f087348 */ /* 0x000fea0003c00000 */
[----:B------:R0:W1:Y:S02]  /*1f30*/  SHFL.DOWN P6, R14, R13, R12, R11 ;  /* 0x0800000c0d0e7389 */ /* 0x00006400000c000b */
[----:B01----:R-:W-:Y:S05]  /*1f40*/  ENDCOLLECTIVE ;  /* 0x000000000000791b */ /* 0x003fea0003800000 */
.L_x_7449:
[----:B------:R-:W-:Y:S05]  /*1f50*/  BRA `(.L_x_7450) ;  /* 0xffffffec00847947 */ /* 0x000fea000383ffff */
.L_x_7429:
[----:B------:R-:W-:Y:S01]  /*1f60*/  HFMA2 R12, -RZ, RZ, 0, 0 ;  /* 0x00000000ff0c7431 */ /* 0x000fe200000001ff */
[----:B------:R-:W-:Y:S01]  /*1f70*/  BSSY B1, `(.L_x_7451) ;  /* 0x0000007000017945 */ /* 0x000fe20003800000 */
[----:B0-----:R-:W-:Y:S02]  /*1f80*/  MOV R13, R53 ;  /* 0x00000035000d7202 */ /* 0x001fe40000000f00 */
[----:B------:R-:W-:Y:S02]  /*1f90*/  MOV R11, 0x1c1f ;  /* 0x00001c1f000b7802 */ /* 0x000fe40000000f00 */
[----:B------:R-:W-:-:S07]  /*1fa0*/  MOV R15, 0xffffffff ;  /* 0xffffffff000f7802 */ /* 0x000fce0000000f00 */
[----:B-123--:R-:W-:Y:S05]  /*1fb0*/  WARPSYNC.COLLECTIVE R15, `(.L_x_7452) ;  /* 0x000000000f087348 */ /* 0x00efea0003c00000 */
[----:B------:R0:W4:Y:S02]  /*1fc0*/  SHFL.IDX P6, R14, R13, R12, R11 ;  /* 0x0000000c0d0e7389 */ /* 0x00012400000c000b */
[----:B01234-:R-:W-:Y:S05]  /*1fd0*/  ENDCOLLECTIVE ;  /* 0x000000000000791b */ /* 0x01ffea0003800000 */
.L_x_7452:
[----:B------:R-:W-:Y:S05]  /*1fe0*/  BSYNC B1 ;  /* 0x0000000000017941 */ /* 0x000fea0003800000 */
.L_x_7451:
        /* <DEDUP_REMOVED lines=8> */
.L_x_7453:
[----:B------:R-:W-:Y:S02]  /*2070*/  MOV R13, R16 ;  /* 0x00000010000d7202 */ /* 0x000fe40000000f00 */
[----:B------:R-:W-:-:S07]  /*2080*/  MOV R17, R14 ;  /* 0x0000000e00117202 */ /* 0x000fce0000000f00 */
[----:B------:R-:W-:Y:S05]  /*2090*/  WARPSYNC.COLLECTIVE R15, `(.L_x_7454) ;  /* 0x000000000f087348 */ /* 0x000fea0003c00000 */
[----:B------:R0:W1:Y:S02]  /*20a0*/  SHFL.IDX P6, R14, R13, R12, R11 ;  /* 0x0000000c0d0e7389 */ /* 0x00006400000c000b */
[----:B01----:R-:W-:Y:S05]  /*20b0*/  ENDCOLLECTIVE ;  /* 0x000000000000791b */ /* 0x003fea0003800000 */
.L_x_7454:
[----:B------:R-:W-:Y:S05]  /*20c0*/  BRA `(.L_x_7455) ;  /* 0xffffffec007c7947 */ /* 0x000fea000383ffff */
.L_x_7433:
        /* <DEDUP_REMOVED lines=8> */
.L_x_7457:
[----:B------:R-:W-:Y:S05]  /*2150*/  BSYNC B1 ;  /* 0x0000000000017941 */ /* 0x000fea0003800000 */
.L_x_7456:
        /* <DEDUP_REMOVED lines=8> */
.L_x_7458:
[----:B------:R-:W-:Y:S02]  /*21e0*/  MOV R13, R49 ;  /* 0x00000031000d7202 */ /* 0x000fe40000000f00 */
[----:B------:R-:W-:-:S07]  /*21f0*/  MOV R18, R14 ;  /* 0x0000000e00127202 */ /* 0x000fce0000000f00 */
[----:B------:R-:W-:Y:S05]  /*2200*/  WARPSYNC.COLLECTIVE R15, `(.L_x_7459) ;  /* 0x000000000f087348 */ /* 0x000fea0003c00000 */
[----:B------:R0:W1:Y:S02]  /*2210*/  SHFL.DOWN P6, R14, R13, R12, R11 ;  /* 0x0800000c0d0e7389 */ /* 0x00006400000c000b */
[----:B01----:R-:W-:Y:S05]  /*2220*/  ENDCOLLECTIVE ;  /* 0x000000000000791b */ /* 0x003fea0003800000 */
.L_x_7459:
[----:B------:R-:W-:Y:S05]  /*2230*/  BRA `(.L_x_7460) ;  /* 0xfffffff0009c7947 */ /* 0x000fea000383ffff */
.L_x_7435:
        /* <DEDUP_REMOVED lines=8> */
.L_x_7462:
[----:B------:R-:W-:Y:S05]  /*22c0*/  BSYNC B1 ;  /* 0x0000000000017941 */ /* 0x000fea0003800000 */
.L_x_7461:
        /* <DEDUP_REMOVED lines=8> */
.L_x_7463:
[----:B------:R-:W-:Y:S02]  /*2350*/  MOV R13, R16 ;  /* 0x00000010000d7202 */ /* 0x000fe40000000f00 */
[----:B------:R-:W-:-:S07]  /*2360*/  MOV R18, R14 ;  /* 0x0000000e00127202 */ /* 0x000fce0000000f00 */
[----:B------:R-:W-:Y:S05]  /*2370*/  WARPSYNC.COLLECTIVE R15, `(.L_x_7464) ;  /* 0x000000000f087348 */ /* 0x000fea0003c00000 */
[----:B------:R0:W1:Y:S02]  /*2380*/  SHFL.DOWN P6, R14, R13, R12, R11 ;  /* 0x0800000c0d0e7389 */ /* 0x00006400000c000b */
[----:B01----:R-:W-:Y:S05]  /*2390*/  ENDCOLLECTIVE ;  /* 0x000000000000791b */ /* 0x003fea0003800000 */
.L_x_7464:
[----:B------:R-:W-:Y:S05]  /*23a0*/  BRA `(.L_x_7465) ;  /* 0xfffffff000907947 */ /* 0x000fea000383ffff */
.L_x_7437:
        /* <DEDUP_REMOVED lines=8> */
.L_x_7467:
[----:B------:R-:W-:Y:S05]  /*2430*/  BSYNC B1 ;  /* 0x0000000000017941 */ /* 0x000fea0003800000 */
.L_x_7466:
        /* <DEDUP_REMOVED lines=8> */
.L_x_7468:
[----:B------:R-:W-:Y:S02]  /*24c0*/  MOV R13, R16 ;  /* 0x00000010000d7202 */ /* 0x000fe40000000f00 */
[----:B------:R-:W-:-:S07]  /*24d0*/  MOV R51, R14 ;  /* 0x0000000e00337202 */ /* 0x000fce0000000f00 */
[----:B------:R-:W-:Y:S05]  /*24e0*/  WARPSYNC.COLLECTIVE R15, `(.L_x_7469) ;  /* 0x000000000f087348 */ /* 0x000fea0003c00000 */
[----:B------:R0:W1:Y:S02]  /*24f0*/  SHFL.IDX P6, R14, R13, R12, R11 ;  /* 0x0000000c0d0e7389 */ /* 0x00006400000c000b */
[----:B01----:R-:W-:Y:S05]  /*2500*/  ENDCOLLECTIVE ;  /* 0x000000000000791b */ /* 0x003fea0003800000 */
.L_x_7469:
[----:B------:R-:W-:Y:S05]  /*2510*/  BRA `(.L_x_7470) ;  /* 0xfffffff000887947 */ /* 0x000fea000383ffff */
.L_x_7471:
        /* <DEDUP_REMOVED lines=14> */
.L_x_7597:


//--------------------- .nv.global.init           --------------------------
	.section	.nv.global.init,"aw",@progbits
.nv.global.init:
	.type		$str$2,@object
	.size		$str$2,($str$1 - $str$2)
$str$2:
        /*0000*/ 	.byte	0x63, 0x6f, 0x6c, 0x73, 0x20, 0x25, 0x20, 0x70, 0x61, 0x63, 0x6b, 0x5f, 0x73, 0x69, 0x7a, 0x65
        /*0010*/ 	.byte	0x20, 0x3d, 0x3d, 0x20, 0x30, 0x00
	.type		$str$1,@object
	.size		$str$1,($str - $str$1)
$str$1:
        /*0016*/ 	.byte	0x2f, 0x74, 0x6d, 0x70, 0x2f, 0x73, 0x61, 0x73, 0x73, 0x5f, 0x63, 0x75, 0x5f, 0x6b, 0x66, 0x74
        /*0026*/ 	.byte	0x76, 0x6e, 0x72, 0x6d, 0x32, 0x2f, 0x6b, 0x2e, 0x63, 0x75, 0x00
	.type		$str,@object
	.size		$str,(__unnamed_115 - $str)
$str:
        /*0031*/ 	.byte	0x63, 0x6f, 0x6c, 0x73, 0x20, 0x3c, 0x3d, 0x20, 0x6d, 0x61, 0x78, 0x5f, 0x63, 0x6f, 0x6c, 0x73
        /*0041*/ 	.byte	0x5f, 0x70, 0x65, 0x72, 0x5f, 0x74, 0x68, 0x72, 0x65, 0x61, 0x64, 0x20, 0x2a, 0x20, 0x74, 0x68
        /*0051*/ 	.byte	0x72, 0x65, 0x61, 0x64, 0x5f, 0x67, 0x72, 0x6f, 0x75, 0x70, 0x5f, 0x77, 0x69, 0x64, 0x74, 0x68
        /*0061*/ 	.byte	0x00
	.type		__unnamed_115,@object
	.size		__unnamed_115,(__unnamed_111 - __unnamed_115)
__unnamed_115:
        /*0062*/ 	.byte	0x76, 0x6f, 0x69, 0x64, 0x20, 0x4c, 0x61, 0x79, 0x65, 0x72, 0x4e, 0x6f, 0x72, 0x6d, 0x42, 0x6c
        /* <DEDUP_REMOVED lines=14> */
        /*0152*/ 	.byte	0x73, 0x69, 0x7a, 0x65, 0x20, 0x3d, 0x20, 0x31, 0x32, 0x38, 0x5d, 0x00
	.type		__unnamed_111,@object
	.size		__unnamed_111,(__unnamed_113 - __unnamed_111)
__unnamed_111:
        /* <DEDUP_REMOVED lines=16> */
	.type		__unnamed_113,@object
	.size		__unnamed_113,(__unnamed_117 - __unnamed_113)
__unnamed_113:
        /* <DEDUP_REMOVED lines=16> */
	.type		__unnamed_117,@object
	.size		__unnamed_117,(__unnamed_114 - __unnamed_117)
__unnamed_117:
        /* <DEDUP_REMOVED lines=16> */
	.type		__unnamed_114,@object
	.size		__unnamed_114,(__unnamed_118 - __unnamed_114)
__unnamed_114:
        /* <DEDUP_REMOVED lines=16> */
	.type		__unnamed_118,@object
	.size		__unnamed_118,(__unnamed_116 - __unnamed_118)
__unnamed_118:
        /* <DEDUP_REMOVED lines=16> */
	.type		__unnamed_116,@object
	.size		__unnamed_116,(__unnamed_112 - __unnamed_116)
__unnamed_116:
        /* <DEDUP_REMOVED lines=15> */
        /*073a*/ 	.byte	0x73, 0x69, 0x7a, 0x65, 0x20, 0x3d, 0x20, 0x31, 0x30, 0x32, 0x34, 0x5d, 0x00
	.type		__unnamed_112,@object
	.size		__unnamed_112,(__unnamed_119 - __unnamed_112)
__unnamed_112:
        /* <DEDUP_REMOVED lines=16> */
	.type		__unnamed_119,@object
	.size		__unnamed_119,(__unnamed_120 - __unnamed_119)
__unnamed_119:
        /* <DEDUP_REMOVED lines=16> */
        /*0944*/ 	.byte	0x00
	.type		__unnamed_120,@object
	.size		__unnamed_120,(__unnamed_74 - __unnamed_120)
__unnamed_120:
        /* <DEDUP_REMOVED lines=17> */
	.type		__unnamed_74,@object
	.size		__unnamed_74,(__unnamed_34 - __unnamed_74)
__unnamed_74:
        /* <DEDUP_REMOVED lines=22> */
        /*0ba6*/ 	.byte	0x3d, 0x20, 0x74, 0x72, 0x75, 0x65, 0x5d, 0x00
	.type		__unnamed_34,@object
	.size		__unnamed_34,(__unnamed_2 - __unnamed_34)
__unnamed_34:
        /* <DEDUP_REMOVED lines=23> */
	.type		__unnamed_2,@object
	.size		__unnamed_2,(__unnamed_38 - __unnamed_2)
__unnamed_2:
        /* <DEDUP_REMOVED lines=23> */
	.type		__unnamed_38,@object
	.size		__unnamed_38,(__unnamed_6 - __unnamed_38)
__unnamed_38:
        /* <DEDUP_REMOVED lines=23> */
	.type		__unnamed_6,@object
	.size		__unnamed_6,(__unnamed_70 - __unnamed_6)
__unnamed_6:
        /* <DEDUP_REMOVED lines=23> */
	.type		__unnamed_70,@object
	.size		__unnamed_70,(__unnamed_36 - __unnamed_70)
__unnamed_70:
        /* <DEDUP_REMOVED lines=23> */
	.type		__unnamed_36,@object
	.size		__unnamed_36,(__unnamed_4 - __unnamed_36)
__unnamed_36:
        /* <DEDUP_REMOVED lines=23> */
	.type		__unnamed_4,@object
	.size		__unnamed_4,(__unnamed_76 - __unnamed_4)
__unnamed_4:
        /* <DEDUP_REMOVED lines=23> */
	.type		__unnamed_76,@object
	.size		__unnamed_76,(__unnamed_8 - __unnamed_76)
__unnamed_76:
        /* <DEDUP_REMOVED lines=23> */
	.type		__unnamed_8,@object
	.size		__unnamed_8,(__unnamed_72 - __unnamed_8)
__unnamed_8:
        /* <DEDUP_REMOVED lines=23> */
	.type		__unnamed_72,@object
	.size		__unnamed_72,(__unnamed_32 - __unnamed_72)
__unnamed_72:
        /* <DEDUP_REMOVED lines=23> */
	.type		__unnamed_32,@object
	.size		__unnamed_32,(__unnamed_75 - __unnamed_32)
__unnamed_32:
        /* <DEDUP_REMOVED lines=23> */
	.type		__unnamed_75,@object
	.size		__unnamed_75,(__unnamed_35 - __unnamed_75)
__unnamed_75:
        /* <DEDUP_REMOVED lines=22> */
        /*1c86*/ 	.byte	0x3d, 0x20, 0x66, 0x61, 0x6c, 0x73, 0x65, 0x5d, 0x00
	.type		__unnamed_35,@object
	.size		__unnamed_35,(__unnamed_3 - __unnamed_35)
__unnamed_35:
        /* <DEDUP_REMOVED lines=23> */
	.type		__unnamed_3,@object
	.size		__unnamed_3,(__unnamed_7 - __unnamed_3)
__unnamed_3:
        /* <DEDUP_REMOVED lines=23> */
	.type		__unnamed_7,@object
	.size		__unnamed_7,(__unnamed_71 - __unnamed_7)
__unnamed_7:
        /* <DEDUP_REMOVED lines=23> */
	.type		__unnamed_71,@object
	.size		__unnamed_71,(__unnamed_31 - __unnamed_71)
__unnamed_71:
        /* <DEDUP_REMOVED lines=23> */
	.type		__unnamed_31,@object
	.size		__unnamed_31,(__unnamed_73 - __unnamed_31)
__unnamed_31:
        /* <DEDUP_REMOVED lines=23> */
	.type		__unnamed_73,@object
	.size		__unnamed_73,(__unnamed_33 - __unnamed_73)
__unnamed_73:
        /* <DEDUP_REMOVED lines=23> */
	.type		__unnamed_33,@object
	.size		__unnamed_33,(__unnamed_1 - __unnamed_33)
__unnamed_33:
        /* <DEDUP_REMOVED lines=23> */
	.type		__unnamed_1,@object
	.size		__unnamed_1,(__unnamed_37 - __unnamed_1)
__unnamed_1:
        /* <DEDUP_REMOVED lines=23> */
	.type		__unnamed_37,@object
	.size		__unnamed_37,(__unnamed_5 - __unnamed_37)
__unnamed_37:
        /* <DEDUP_REMOVED lines=23> */
	.type		__unnamed_5,@object
	.size		__unnamed_5,(__unnamed_69 - __unnamed_5)
__unnamed_5:
        /* <DEDUP_REMOVED lines=23> */
	.type		__unnamed_69,@object
	.size		__unnamed_69,(__unnamed_42 - __unnamed_69)
__unnamed_69:
        /* <DEDUP_REMOVED lines=23> */
	.type		__unnamed_42,@object
	.size		__unnamed_42,(__unnamed_10 - __unnamed_42)
__unnamed_42:
        /* <DEDUP_REMOVED lines=23> */
	.type		__unnamed_10,@object
	.size		__unnamed_10,(__unnamed_90 - __unnamed_10)
__unnamed_10:
        /* <DEDUP_REMOVED lines=23> */
	.type		__unnamed_90,@object
	.size		__unnamed_90,(__unnamed_82 - __unnamed_90)
__unnamed_90:
        /* <DEDUP_REMOVED lines=23> */
	.type		__unnamed_82,@object
	.size		__unnamed_82,(__unnamed_86 - __unnamed_82)
__unnamed_82:
        /* <DEDUP_REMOVED lines=23> */
	.type		__unnamed_86,@object
	.size		__unnamed_86,(__unnamed_46 - __unnamed_86)
__unnamed_86:
        /* <DEDUP_REMOVED lines=23> */
	.type		__unnamed_46,@object
	.size		__unnamed_46,(__unnamed_14 - __unnamed_46)
__unnamed_46:
        /* <DEDUP_REMOVED lines=23> */
	.type		__unnamed_14,@object
	.size		__unnamed_14,(__unnamed_78 - __unnamed_14)
__unnamed_14:
        /* <DEDUP_REMOVED lines=23> */
	.type		__unnamed_78,@object
	.size		__unnamed_78,(__unnamed_84 - __unnamed_78)
__unnamed_78:
        /* <DEDUP_REMOVED lines=23> */
	.type		__unnamed_84,@object
	.size		__unnamed_84,(__unnamed_44 - __unnamed_84)
__unnamed_84:
        /* <DEDUP_REMOVED lines=23> */
	.type		__unnamed_44,@object
	.size		__unnamed_44,(__unnamed_12 - __unnamed_44)
__unnamed_44:
        /* <DEDUP_REMOVED lines=23> */
	.type		__unnamed_12,@object
	.size		__unnamed_12,(__unnamed_40 - __unnamed_12)
__unnamed_12:
        /* <DEDUP_REMOVED lines=23> */
	.type		__unnamed_40,@object
	.size		__unnamed_40,(__unnamed_88 - __unnamed_40)
__unnamed_40:
        /* <DEDUP_REMOVED lines=23> */
	.type		__unnamed_88,@object
	.size		__unnamed_88,(__unnamed_48 - __unnamed_88)
__unnamed_88:
        /* <DEDUP_REMOVED lines=23> */
	.type		__unnamed_48,@object
	.size		__unnamed_48,(__unnamed_16 - __unnamed_48)
__unnamed_48:
        /* <DEDUP_REMOVED lines=23> */
	.type		__unnamed_16,@object
	.size		__unnamed_16,(__unnamed_80 - __unnamed_16)
__unnamed_16:
        /* <DEDUP_REMOVED lines=23> */
	.type		__unnamed_80,@object
	.size		__unnamed_80,(__unnamed_43 - __unnamed_80)
__unnamed_80:
        /* <DEDUP_REMOVED lines=23> */
	.type		__unnamed_43,@object
	.size		__unnamed_43,(__unnamed_11 - __unnamed_43)
__unnamed_43:
        /* <DEDUP_REMOVED lines=22> */
        /*4402*/ 	.byte	0x20, 0x3d, 0x20, 0x66, 0x61, 0x6c, 0x73, 0x65, 0x5d, 0x00
	.type		__unnamed_11,@object
	.size		__unnamed_11,(__unnamed_83 - __unnamed_11)
__unnamed_11:
        /* <DEDUP_REMOVED lines=23> */
	.type		__unnamed_83,@object
	.size		__unnamed_83,(__unnamed_39 - __unnamed_83)
__unnamed_83:
        /* <DEDUP_REMOVED lines=23> */
	.type		__unnamed_39,@object
	.size		__unnamed_39,(__unnamed_87 - __unnamed_39)
__unnamed_39:
        /* <DEDUP_REMOVED lines=23> */
	.type		__unnamed_87,@object
	.size		__unnamed_87,(__unnamed_47 - __unnamed_87)
__unnamed_87:
        /* <DEDUP_REMOVED lines=23> */
	.type		__unnamed_47,@object
	.size		__unnamed_47,(__unnamed_15 - __unnamed_47)
__unnamed_47:
        /* <DEDUP_REMOVED lines=23> */
	.type		__unnamed_15,@object
	.size		__unnamed_15,(__unnamed_79 - __unnamed_15)
__unnamed_15:
        /* <DEDUP_REMOVED lines=23> */
	.type		__unnamed_79,@object
	.size		__unnamed_79,(__unnamed_41 - __unnamed_79)
__unnamed_79:
        /* <DEDUP_REMOVED lines=23> */
	.type		__unnamed_41,@object
	.size		__unnamed_41,(__unnamed_9 - __unnamed_41)
__unnamed_41:
        /* <DEDUP_REMOVED lines=23> */
	.type		__unnamed_9,@object
	.size		__unnamed_9,(__unnamed_89 - __unnamed_9)
__unnamed_9:
        /* <DEDUP_REMOVED lines=23> */
	.type		__unnamed_89,@object
	.size		__unnamed_89,(__unnamed_81 - __unnamed_89)
__unnamed_89:
        /* <DEDUP_REMOVED lines=23> */
	.type		__unnamed_81,@object
	.size		__unnamed_81,(__unnamed_85 - __unnamed_81)
__unnamed_81:
        /* <DEDUP_REMOVED lines=23> */
	.type		__unnamed_85,@object
	.size		__unnamed_85,(__unnamed_45 - __unnamed_85)
__unnamed_85:
        /* <DEDUP_REMOVED lines=23> */
	.type		__unnamed_45,@object
	.size		__unnamed_45,(__unnamed_13 - __unnamed_45)
__unnamed_45:
        /* <DEDUP_REMOVED lines=23> */
	.type		__unnamed_13,@object
	.size		__unnamed_13,(__unnamed_77 - __unnamed_13)
__unnamed_13:
        /* <DEDUP_REMOVED lines=23> */
	.type		__unnamed_77,@object
	.size		__unnamed_77,(__unnamed_50 - __unnamed_77)
__unnamed_77:
        /* <DEDUP_REMOVED lines=23> */
	.type		__unnamed_50,@object
	.size		__unnamed_50,(__unnamed_18 - __unnamed_50)
__unnamed_50:
        /* <DEDUP_REMOVED lines=23> */
	.type		__unnamed_18,@object
	.size		__unnamed_18,(__unnamed_92 - __unnamed_18)
__unnamed_18:
        /* <DEDUP_REMOVED lines=23> */
	.type		__unnamed_92,@object
	.size		__unnamed_92,(__unnamed_106 - __unnamed_92)
__unnamed_92:
        /* <DEDUP_REMOVED lines=23> */
	.type		__unnamed_106,@object
	.size		__unnamed_106,(__unnamed_58 - __unnamed_106)
__unnamed_106:
        /* <DEDUP_REMOVED lines=22> */
        /*5ee0*/ 	.byte	0x6e, 0x67, 0x20, 0x3d, 0x20, 0x74, 0x72, 0x75, 0x65, 0x5d, 0x00
	.type		__unnamed_58,@object
	.size		__unnamed_58,(__unnamed_26 - __unnamed_58)
__unnamed_58:
        /* <DEDUP_REMOVED lines=23> */
	.type		__unnamed_26,@object
	.size		__unnamed_26,(__unnamed_98 - __unnamed_26)
__unnamed_26:
        /* <DEDUP_REMOVED lines=23> */
	.type		__unnamed_98,@object
	.size		__unnamed_98,(__unnamed_102 - __unnamed_98)
__unnamed_98:
        /* <DEDUP_REMOVED lines=23> */
	.type		__unnamed_102,@object
	.size		__unnamed_102,(__unnamed_54 - __unnamed_102)
__unnamed_102:
        /* <DEDUP_REMOVED lines=23> */
	.type		__unnamed_54,@object
	.size		__unnamed_54,(__unnamed_22 - __unnamed_54)
__unnamed_54:
        /* <DEDUP_REMOVED lines=23> */
	.type		__unnamed_22,@object
	.size		__unnamed_22,(__unnamed_94 - __unnamed_22)
__unnamed_22:
        /* <DEDUP_REMOVED lines=23> */
	.type		__unnamed_94,@object
	.size		__unnamed_94,(__unnamed_62 - __unnamed_94)
__unnamed_94:
        /* <DEDUP_REMOVED lines=23> */
	.type		__unnamed_62,@object
	.size		__unnamed_62,(__unnamed_100 - __unnamed_62)
__unnamed_62:
        /* <DEDUP_REMOVED lines=23> */
	.type		__unnamed_100,@object
	.size		__unnamed_100,(__unnamed_52 - __unnamed_100)
__unnamed_100:
        /* <DEDUP_REMOVED lines=23> */
	.type		__unnamed_52,@object
	.size		__unnamed_52,(__unnamed_20 - __unnamed_52)
__unnamed_52:
        /* <DEDUP_REMOVED lines=23> */
	.type		__unnamed_20,@object
	.size		__unnamed_20,(__unnamed_60 - __unnamed_20)
__unnamed_20:
        /* <DEDUP_REMOVED lines=23> */
	.type		__unnamed_60,@object
	.size		__unnamed_60,(__unnamed_104 - __unnamed_60)
__unnamed_60:
        /* <DEDUP_REMOVED lines=23> */
	.type		__unnamed_104,@object
	.size		__unnamed_104,(__unnamed_56 - __unnamed_104)
__unnamed_104:
        /* <DEDUP_REMOVED lines=23> */
	.type		__unnamed_56,@object
	.size		__unnamed_56,(__unnamed_24 - __unnamed_56)
__unnamed_56:
        /* <DEDUP_REMOVED lines=23> */
	.type		__unnamed_24,@object
	.size		__unnamed_24,(__unnamed_96 - __unnamed_24)
__unnamed_24:
        /* <DEDUP_REMOVED lines=23> */
	.type		__unnamed_96,@object
	.size		__unnamed_96,(__unnamed_64 - __unnamed_96)
__unnamed_96:
        /* <DEDUP_REMOVED lines=23> */
	.type		__unnamed_64,@object
	.size		__unnamed_64,(__unnamed_59 - __unnamed_64)
__unnamed_64:
        /* <DEDUP_REMOVED lines=23> */
	.type		__unnamed_59,@object
	.size		__unnamed_59,(__unnamed_91 - __unnamed_59)
__unnamed_59:
        /* <DEDUP_REMOVED lines=23> */
	.type		__unnamed_91,@object
	.size		__unnamed_91,(__unnamed_99 - __unnamed_91)
__unnamed_91:
        /* <DEDUP_REMOVED lines=23> */
	.type		__unnamed_99,@object
	.size		__unnamed_99,(__unnamed_51 - __unnamed_99)
__unnamed_99:
        /* <DEDUP_REMOVED lines=23> */
	.type		__unnamed_51,@object
	.size		__unnamed_51,(__unnamed_19 - __unnamed_51)
__unnamed_51:
        /* <DEDUP_REMOVED lines=23> */
	.type		__unnamed_19,@object
	.size		__unnamed_19,(__unnamed_103 - __unnamed_19)
__unnamed_19:
        /* <DEDUP_REMOVED lines=23> */
	.type		__unnamed_103,@object
	.size		__unnamed_103,(__unnamed_55 - __unnamed_103)
__unnamed_103:
        /* <DEDUP_REMOVED lines=23> */
	.type		__unnamed_55,@object
	.size		__unnamed_55,(__unnamed_23 - __unnamed_55)
__unnamed_55:
        /* <DEDUP_REMOVED lines=23> */
	.type		__unnamed_23,@object
	.size		__unnamed_23,(__unnamed_95 - __unnamed_23)
__unnamed_23:
        /* <DEDUP_REMOVED lines=23> */
	.type		__unnamed_95,@object
	.size		__unnamed_95,(__unnamed_63 - __unnamed_95)
__unnamed_95:
        /* <DEDUP_REMOVED lines=23> */
	.type		__unnamed_63,@object
	.size		__unnamed_63,(__unnamed_105 - __unnamed_63)
__unnamed_63:
        /* <DEDUP_REMOVED lines=23> */
	.type		__unnamed_105,@object
	.size		__unnamed_105,(__unnamed_57 - __unnamed_105)
__unnamed_105:
        /* <DEDUP_REMOVED lines=23> */
	.type		__unnamed_57,@object
	.size		__unnamed_57,(__unnamed_25 - __unnamed_57)
__unnamed_57:
        /* <DEDUP_REMOVED lines=23> */
	.type		__unnamed_25,@object
	.size		__unnamed_25,(__unnamed_97 - __unnamed_25)
__unnamed_25:
        /* <DEDUP_REMOVED lines=23> */
	.type		__unnamed_97,@object
	.size		__unnamed_97,(__unnamed_49 - __unnamed_97)
__unnamed_97:
        /* <DEDUP_REMOVED lines=23> */
	.type		__unnamed_49,@object
	.size		__unnamed_49,(__unnamed_17 - __unnamed_49)
__unnamed_49:
        /* <DEDUP_REMOVED lines=23> */
	.type		__unnamed_17,@object
	.size		__unnamed_17,(__unnamed_101 - __unnamed_17)
__unnamed_17:
        /* <DEDUP_REMOVED lines=23> */
	.type		__unnamed_101,@object
	.size		__unnamed_101,(__unnamed_53 - __unnamed_101)
__unnamed_101:
        /* <DEDUP_REMOVED lines=23> */
	.type		__unnamed_53,@object
	.size		__unnamed_53,(__unnamed_21 - __unnamed_53)
__unnamed_53:
        /* <DEDUP_REMOVED lines=23> */
	.type		__unnamed_21,@object
	.size		__unnamed_21,(__unnamed_93 - __unnamed_21)
__unnamed_21:
        /* <DEDUP_REMOVED lines=23> */
	.type		__unnamed_93,@object
	.size		__unnamed_93,(__unnamed_61 - __unnamed_93)
__unnamed_93:
        /* <DEDUP_REMOVED lines=23> */
	.type		__unnamed_61,@object
	.size		__unnamed_61,(__unnamed_66 - __unnamed_61)
__unnamed_61:
        /* <DEDUP_REMOVED lines=23> */
	.type		__unnamed_66,@object
	.size		__unnamed_66,(__unnamed_108 - __unnamed_66)
__unnamed_66:
        /* <DEDUP_REMOVED lines=23> */
	.type		__unnamed_108,@object
	.size		__unnamed_108,(__unnamed_28 - __unnamed_108)
__unnamed_108:
        /* <DEDUP_REMOVED lines=23> */
	.type		__unnamed_28,@object
	.size		__unnamed_28,(__unnamed_110 - __unnamed_28)
__unnamed_28:
        /* <DEDUP_REMOVED lines=23> */
	.type		__unnamed_110,@object
	.size		__unnamed_110,(__unnamed_30 - __unnamed_110)
__unnamed_110:
        /* <DEDUP_REMOVED lines=23> */
	.type		__unnamed_30,@object
	.size		__unnamed_30,(__unnamed_68 - __unnamed_30)
__unnamed_30:
        /* <DEDUP_REMOVED lines=23> */
	.type		__unnamed_68,@object
	.size		__unnamed_68,(__unnamed_107 - __unnamed_68)
__unnamed_68:
        /* <DEDUP_REMOVED lines=23> */
	.type		__unnamed_107,@object
	.size		__unnamed_107,(__unnamed_27 - __unnamed_107)
__unnamed_107:
        /* <DEDUP_REMOVED lines=22> */
        /*9ecd*/ 	.byte	0x64, 0x69, 0x6e, 0x67, 0x20, 0x3d, 0x20, 0x66, 0x61, 0x6c, 0x73, 0x65, 0x5d, 0x00
	.type		__unnamed_27,@object
	.size		__unnamed_27,(__unnamed_67 - __unnamed_27)
__unnamed_27:
        /* <DEDUP_REMOVED lines=23> */
	.type		__unnamed_67,@object
	.size		__unnamed_67,(__unnamed_65 - __unnamed_67)
__unnamed_67:
        /* <DEDUP_REMOVED lines=23> */
	.type		__unnamed_65,@object
	.size		__unnamed_65,(__unnamed_109 - __unnamed_65)
__unnamed_65:
        /* <DEDUP_REMOVED lines=23> */
	.type		__unnamed_109,@object
	.size		__unnamed_109,(__unnamed_29 - __unnamed_109)
__unnamed_109:
        /* <DEDUP_REMOVED lines=23> */
	.type		__unnamed_29,@object
	.size		__unnamed_29,(.L_28 - __unnamed_29)
__unnamed_29:
        /* <DEDUP_REMOVED lines=23> */
.L_28:


//--------------------- .nv.shared._ZN3cub18CUB_300001_SM_10006detail11EmptyKernelIvEEvv --------------------------
	.section	.nv.shared._ZN3cub18CUB_300001_SM_10006detail11EmptyKernelIvEEvv,"aw",@nobits
	.sectionflags	@""
	.align	16
	.zero		1024


//--------------------- .nv.shared.reserved.0     --------------------------
	.section	.nv.shared.reserved.0,"aw",@nobits
	.weak		__nv_reservedSMEM_offset_0_alias
	.size		__nv_reservedSMEM_offset_0_alias, 0, 64
	.other		__nv_reservedSMEM_offset_0_alias,@"STO_CUDA_RESERVED_SHARED STV_DEFAULT"
__nv_reservedSMEM_offset_0_alias:
	.zero		0
	.zero		64


//--------------------- .nv.global                --------------------------
	.section	.nv.global,"aw",@nobits
.nv.global:
	.type		_ZN30_INTERNAL_3dbcab63_4_k_cu_main6thrust24THRUST_300001_SM_1000_NS12placeholders2_5E,@object
	.size		_ZN30_INTERNAL_3dbcab63_4_k_cu_main6thrust24THRUST_300001_SM_1000_NS12placeholders2_5E,(_ZN30_INTERNAL_3dbcab63_4_k_cu_main4cuda3std3__45__cpo6cbeginE - _ZN30_INTERNAL_3dbcab63_4_k_cu_main6thrust24THRUST_300001_SM_1000_NS12placeholders2_5E)
_ZN30_INTERNAL_3dbcab63_4_k_cu_main6thrust24THRUST_300001_SM_1000_NS12placeholders2_5E:
	.zero		1
	.type		_ZN30_INTERNAL_3dbcab63_4_k_cu_main4cuda3std3__45__cpo6cbeginE,@object
	.size		_ZN30_INTERNAL_3dbcab63_4_k_cu_main4cuda3std3__45__cpo6cbeginE,(_ZN30_INTERNAL_3dbcab63_4_k_cu_main4cuda3std6ranges3__45__cpo6cbeginE - _ZN30_INTERNAL_3dbcab63_4_k_cu_main4cuda3std3__45__cpo6cbeginE)
_ZN30_INTERNAL_3dbcab63_4_k_cu_main4cuda3std3__45__cpo6cbeginE:
	.zero		1
	.type		_ZN30_INTERNAL_3dbcab63_4_k_cu_main4cuda3std6ranges3__45__cpo6cbeginE,@object
	.size		_ZN30_INTERNAL_3dbcab63_4_k_cu_main4cuda3std6ranges3__45__cpo6cbeginE,(_ZN30_INTERNAL_3dbcab63_4_k_cu_main4cuda3std3__48in_placeE - _ZN30_INTERNAL_3dbcab63_4_k_cu_main4cuda3std6ranges3__45__cpo6cbeginE)
_ZN30_INTERNAL_3dbcab63_4_k_cu_main4cuda3std6ranges3__45__cpo6cbeginE:
	.zero		1
	.type		_ZN30_INTERNAL_3dbcab63_4_k_cu_main4cuda3std3__48in_placeE,@object
	.size		_ZN30_INTERNAL_3dbcab63_4_k_cu_main4cuda3std3__48in_placeE,(_ZN30_INTERNAL_3dbcab63_4_k_cu_main4cuda3std6ranges3__45__cpo4sizeE - _ZN30_INTERNAL_3dbcab63_4_k_cu_main4cuda3std3__48in_placeE)
_ZN30_INTERNAL_3dbcab63_4_k_cu_main4cuda3std3__48in_placeE:
	.zero		1
	.type		_ZN30_INTERNAL_3dbcab63_4_k_cu_main4cuda3std6ranges3__45__cpo4sizeE,@object
	.size		_ZN30_INTERNAL_3dbcab63_4_k_cu_main4cuda3std6ranges3__45__cpo4sizeE,(_ZN30_INTERNAL_3dbcab63_4_k_cu_main6thrust24THRUST_300001_SM_1000_NS12placeholders2_9E - _ZN30_INTERNAL_3dbcab63_4_k_cu_main4cuda3std6ranges3__45__cpo4sizeE)
_ZN30_INTERNAL_3dbcab63_4_k_cu_main4cuda3std6ranges3__45__cpo4sizeE:
	.zero		1
	.type		_ZN30_INTERNAL_3dbcab63_4_k_cu_main6thrust24THRUST_300001_SM_1000_NS12placeholders2_9E,@object
	.size		_ZN30_INTERNAL_3dbcab63_4_k_cu_main6thrust24THRUST_300001_SM_1000_NS12placeholders2_9E,(_ZN30_INTERNAL_3dbcab63_4_k_cu_main4cuda3std3__45__cpo7crbeginE - _ZN30_INTERNAL_3dbcab63_4_k_cu_main6thrust24THRUST_300001_SM_1000_NS12placeholders2_9E)
_ZN30_INTERNAL_3dbcab63_4_k_cu_main6thrust24THRUST_300001_SM_1000_NS12placeholders2_9E:
	.zero		1
	.type		_ZN30_INTERNAL_3dbcab63_4_k_cu_main4cuda3std3__45__cpo7crbeginE,@object
	.size		_ZN30_INTERNAL_3dbcab63_4_k_cu_main4cuda3std3__45__cpo7crbeginE,(_ZN30_INTERNAL_3dbcab63_4_k_cu_main4cuda3std6ranges3__45__cpo4nextE - _ZN30_INTERNAL_3dbcab63_4_k_cu_main4cuda3std3__45__cpo7crbeginE)
_ZN30_INTERNAL_3dbcab63_4_k_cu_main4cuda3std3__45__cpo7crbeginE:
	.zero		1
	.type		_ZN30_INTERNAL_3dbcab63_4_k_cu_main4cuda3std6ranges3__45__cpo4nextE,@object
	.size		_ZN30_INTERNAL_3dbcab63_4_k_cu_main4cuda3std6ranges3__45__cpo4nextE,(_ZN30_INTERNAL_3dbcab63_4_k_cu_main4cuda3std6ranges3__45__cpo4swapE - _ZN30_INTERNAL_3dbcab63_4_k_cu_main4cuda3std6ranges3__45__cpo4nextE)
_ZN30_INTERNAL_3dbcab63_4_k_cu_main4cuda3std6ranges3__45__cpo4nextE:
	.zero		1
	.type		_ZN30_INTERNAL_3dbcab63_4_k_cu_main4cuda3std6ranges3__45__cpo4swapE,@object
	.size		_ZN30_INTERNAL_3dbcab63_4_k_cu_main4cuda3std6ranges3__45__cpo4swapE,(_ZN30_INTERNAL_3dbcab63_4_k_cu_main6thrust24THRUST_300001_SM_1000_NS12placeholders2_1E - _ZN30_INTERNAL_3dbcab63_4_k_cu_main4cuda3std6ranges3__45__cpo4swapE)
_ZN30_INTERNAL_3dbcab63_4_k_cu_main4cuda3std6ranges3__45__cpo4swapE:
	.zero		1
	.type		_ZN30_INTERNAL_3dbcab63_4_k_cu_main6thrust24THRUST_300001_SM_1000_NS12placeholders2_1E,@object
	.size		_ZN30_INTERNAL_3dbcab63_4_k_cu_main6thrust24THRUST_300001_SM_1000_NS12placeholders2_1E,(_ZN30_INTERNAL_3dbcab63_4_k_cu_main6thrust24THRUST_300001_SM_1000_NS12placeholders2_3E - _ZN30_INTERNAL_3dbcab63_4_k_cu_main6thrust24THRUST_300001_SM_1000_NS12placeholders2_1E)
_ZN30_INTERNAL_3dbcab63_4_k_cu_main6thrust24THRUST_300001_SM_1000_NS12placeholders2_1E:
	.zero		1
	.type		_ZN30_INTERNAL_3dbcab63_4_k_cu_main6thrust24THRUST_300001_SM_1000_NS12placeholders2_3E,@object
	.size		_ZN30_INTERNAL_3dbcab63_4_k_cu_main6thrust24THRUST_300001_SM_1000_NS12placeholders2_3E,(_ZN30_INTERNAL_3dbcab63_4_k_cu_main4cuda3std3__45__cpo5beginE - _ZN30_INTERNAL_3dbcab63_4_k_cu_main6thrust24THRUST_300001_SM_1000_NS12placeholders2_3E)
_ZN30_INTERNAL_3dbcab63_4_k_cu_main6thrust24THRUST_300001_SM_1000_NS12placeholders2_3E:
	.zero		1
	.type		_ZN30_INTERNAL_3dbcab63_4_k_cu_main4cuda3std3__45__cpo5beginE,@object
	.size		_ZN30_INTERNAL_3dbcab63_4_k_cu_main4cuda3std3__45__cpo5beginE,(_ZN30_INTERNAL_3dbcab63_4_k_cu_main4cuda3std6ranges3__45__cpo5beginE - _ZN30_INTERNAL_3dbcab63_4_k_cu_main4cuda3std3__45__cpo5beginE)
_ZN30_INTERNAL_3dbcab63_4_k_cu_main4cuda3std3__45__cpo5beginE:
	.zero		1
	.type		_ZN30_INTERNAL_3dbcab63_4_k_cu_main4cuda3std6ranges3__45__cpo5beginE,@object
	.size		_ZN30_INTERNAL_3dbcab63_4_k_cu_main4cuda3std6ranges3__45__cpo5beginE,(_ZN30_INTERNAL_3dbcab63_4_k_cu_main4cuda3std3__432_GLOBAL__N__3dbcab63_4_k_cu_main6ignoreE - _ZN30_INTERNAL_3dbcab63_4_k_cu_main4cuda3std6ranges3__45__cpo5beginE)
_ZN30_INTERNAL_3dbcab63_4_k_cu_main4cuda3std6ranges3__45__cpo5beginE:
	.zero		1
	.type		_ZN30_INTERNAL_3dbcab63_4_k_cu_main4cuda3std3__432_GLOBAL__N__3dbcab63_4_k_cu_main6ignoreE,@object
	.size		_ZN30_INTERNAL_3dbcab63_4_k_cu_main4cuda3std3__432_GLOBAL__N__3dbcab63_4_k_cu_main6ignoreE,(_ZN30_INTERNAL_3dbcab63_4_k_cu_main4cuda3std6ranges3__45__cpo4dataE - _ZN30_INTERNAL_3dbcab63_4_k_cu_main4cuda3std3__432_GLOBAL__N__3dbcab63_4_k_cu_main6ignoreE)
_ZN30_INTERNAL_3dbcab63_4_k_cu_main4cuda3std3__432_GLOBAL__N__3dbcab63_4_k_cu_main6ignoreE:
	.zero		1
	.type		_ZN30_INTERNAL_3dbcab63_4_k_cu_main4cuda3std6ranges3__45__cpo4dataE,@object
	.size		_ZN30_INTERNAL_3dbcab63_4_k_cu_main4cuda3std6ranges3__45__cpo4dataE,(_ZN30_INTERNAL_3dbcab63_4_k_cu_main6thrust24THRUST_300001_SM_1000_NS12placeholders2_7E - _ZN30_INTERNAL_3dbcab63_4_k_cu_main4cuda3std6ranges3__45__cpo4dataE)
_ZN30_INTERNAL_3dbcab63_4_k_cu_main4cuda3std6ranges3__45__cpo4dataE:
	.zero		1
	.type		_ZN30_INTERNAL_3dbcab63_4_k_cu_main6thrust24THRUST_300001_SM_1000_NS12placeholders2_7E,@object
	.size		_ZN30_INTERNAL_3dbcab63_4_k_cu_main6thrust24THRUST_300001_SM_1000_NS12placeholders2_7E,(_ZN30_INTERNAL_3dbcab63_4_k_cu_main4cuda3std3__45__cpo6rbeginE - _ZN30_INTERNAL_3dbcab63_4_k_cu_main6thrust24THRUST_300001_SM_1000_NS12placeholders2_7E)
_ZN30_INTERNAL_3dbcab63_4_k_cu_main6thrust24THRUST_300001_SM_1000_NS12placeholders2_7E:
	.zero		1
	.type		_ZN30_INTERNAL_3dbcab63_4_k_cu_main4cuda3std3__45__cpo6rbeginE,@object
	.size		_ZN30_INTERNAL_3dbcab63_4_k_cu_main4cuda3std3__45__cpo6rbeginE,(_ZN30_INTERNAL_3dbcab63_4_k_cu_main4cuda3std6ranges3__45__cpo7advanceE - _ZN30_INTERNAL_3dbcab63_4_k_cu_main4cuda3std3__45__cpo6rbeginE)
_ZN30_INTERNAL_3dbcab63_4_k_cu_main4cuda3std3__45__cpo6rbeginE:
	.zero		1
	.type		_ZN30_INTERNAL_3dbcab63_4_k_cu_main4cuda3std6ranges3__45__cpo7advanceE,@object
	.size		_ZN30_INTERNAL_3dbcab63_4_k_cu_main4cuda3std6ranges3__45__cpo7advanceE,(_ZN30_INTERNAL_3dbcab63_4_k_cu_main4cuda3std3__47nulloptE - _ZN30_INTERNAL_3dbcab63_4_k_cu_main4cuda3std6ranges3__45__cpo7advanceE)
_ZN30_INTERNAL_3dbcab63_4_k_cu_main4cuda3std6ranges3__45__cpo7advanceE:
	.zero		1
	.type		_ZN30_INTERNAL_3dbcab63_4_k_cu_main4cuda3std3__47nulloptE,@object
	.size		_ZN30_INTERNAL_3dbcab63_4_k_cu_main4cuda3std3__47nulloptE,(_ZN30_INTERNAL_3dbcab63_4_k_cu_main4cuda3std6ranges3__45__cpo8distanceE - _ZN30_INTERNAL_3dbcab63_4_k_cu_main4cuda3std3__47nulloptE)
_ZN30_INTERNAL_3dbcab63_4_k_cu_main4cuda3std3__47nulloptE:
	.zero		1
	.type		_ZN30_INTERNAL_3dbcab63_4_k_cu_main4cuda3std6ranges3__45__cpo8distanceE,@object
	.size		_ZN30_INTERNAL_3dbcab63_4_k_cu_main4cuda3std6ranges3__45__cpo8distanceE,(_ZN30_INTERNAL_3dbcab63_4_k_cu_main6thrust24THRUST_300001_SM_1000_NS12placeholders2_6E - _ZN30_INTERNAL_3dbcab63_4_k_cu_main4cuda3std6ranges3__45__cpo8distanceE)
_ZN30_INTERNAL_3dbcab63_4_k_cu_main4cuda3std6ranges3__45__cpo8distanceE:
	.zero		1
	.type		_ZN30_INTERNAL_3dbcab63_4_k_cu_main6thrust24THRUST_300001_SM_1000_NS12placeholders2_6E,@object
	.size		_ZN30_INTERNAL_3dbcab63_4_k_cu_main6thrust24THRUST_300001_SM_1000_NS12placeholders2_6E,(_ZN30_INTERNAL_3dbcab63_4_k_cu_main4cuda3std3__45__cpo4cendE - _ZN30_INTERNAL_3dbcab63_4_k_cu_main6thrust24THRUST_300001_SM_1000_NS12placeholders2_6E)
_ZN30_INTERNAL_3dbcab63_4_k_cu_main6thrust24THRUST_300001_SM_1000_NS12placeholders2_6E:
	.zero		1
	.type		_ZN30_INTERNAL_3dbcab63_4_k_cu_main4cuda3std3__45__cpo4cendE,@object
	.size		_ZN30_INTERNAL_3dbcab63_4_k_cu_main4cuda3std3__45__cpo4cendE,(_ZN30_INTERNAL_3dbcab63_4_k_cu_main4cuda3std6ranges3__45__cpo4cendE - _ZN30_INTERNAL_3dbcab63_4_k_cu_main4cuda3std3__45__cpo4cendE)
_ZN30_INTERNAL_3dbcab63_4_k_cu_main4cuda3std3__45__cpo4cendE:
	.zero		1
	.type		_ZN30_INTERNAL_3dbcab63_4_k_cu_main4cuda3std6ranges3__45__cpo4cendE,@object
	.size		_ZN30_INTERNAL_3dbcab63_4_k_cu_main4cuda3std6ranges3__45__cpo4cendE,(_ZN30_INTERNAL_3dbcab63_4_k_cu_main4cuda3std3__420unreachable_sentinelE - _ZN30_INTERNAL_3dbcab63_4_k_cu_main4cuda3std6ranges3__45__cpo4cendE)
_ZN30_INTERNAL_3dbcab63_4_k_cu_main4cuda3std6ranges3__45__cpo4cendE:
	.zero		1
	.type		_ZN30_INTERNAL_3dbcab63_4_k_cu_main4cuda3std3__420unreachable_sentinelE,@object
	.size		_ZN30_INTERNAL_3dbcab63_4_k_cu_main4cuda3std3__420unreachable_sentinelE,(_ZN30_INTERNAL_3dbcab63_4_k_cu_main4cuda3std6ranges3__45__cpo5ssizeE - _ZN30_INTERNAL_3dbcab63_4_k_cu_main4cuda3std3__420unreachable_sentinelE)
_ZN30_INTERNAL_3dbcab63_4_k_cu_main4cuda3std3__420unreachable_sentinelE:
	.zero		1
	.type		_ZN30_INTERNAL_3dbcab63_4_k_cu_main4cuda3std6ranges3__45__cpo5ssizeE,@object
	.size		_ZN30_INTERNAL_3dbcab63_4_k_cu_main4cuda3std6ranges3__45__cpo5ssizeE,(_ZN30_INTERNAL_3dbcab63_4_k_cu_main6thrust24THRUST_300001_SM_1000_NS12placeholders3_10E - _ZN30_INTERNAL_3dbcab63_4_k_cu_main4cuda3std6ranges3__45__cpo5ssizeE)
_ZN30_INTERNAL_3dbcab63_4_k_cu_main4cuda3std6ranges3__45__cpo5ssizeE:
	.zero		1
	.type		_ZN30_INTERNAL_3dbcab63_4_k_cu_main6thrust24THRUST_300001_SM_1000_NS12placeholders3_10E,@object
	.size		_ZN30_INTERNAL_3dbcab63_4_k_cu_main6thrust24THRUST_300001_SM_1000_NS12placeholders3_10E,(_ZN30_INTERNAL_3dbcab63_4_k_cu_main4cuda3std3__45__cpo5crendE - _ZN30_INTERNAL_3dbcab63_4_k_cu_main6thrust24THRUST_300001_SM_1000_NS12placeholders3_10E)
_ZN30_INTERNAL_3dbcab63_4_k_cu_main6thrust24THRUST_300001_SM_1000_NS12placeholders3_10E:
	.zero		1
	.type		_ZN30_INTERNAL_3dbcab63_4_k_cu_main4cuda3std3__45__cpo5crendE,@object
	.size		_ZN30_INTERNAL_3dbcab63_4_k_cu_main4cuda3std3__45__cpo5crendE,(_ZN30_INTERNAL_3dbcab63_4_k_cu_main4cuda3std6ranges3__45__cpo4prevE - _ZN30_INTERNAL_3dbcab63_4_k_cu_main4cuda3std3__45__cpo5crendE)
_ZN30_INTERNAL_3dbcab63_4_k_cu_main4cuda3std3__45__cpo5crendE:
	.zero		1
	.type		_ZN30_INTERNAL_3dbcab63_4_k_cu_main4cuda3std6ranges3__45__cpo4prevE,@object
	.size		_ZN30_INTERNAL_3dbcab63_4_k_cu_main4cuda3std6ranges3__45__cpo4prevE,(_ZN30_INTERNAL_3dbcab63_4_k_cu_main4cuda3std6ranges3__45__cpo9iter_moveE - _ZN30_INTERNAL_3dbcab63_4_k_cu_main4cuda3std6ranges3__45__cpo4prevE)
_ZN30_INTERNAL_3dbcab63_4_k_cu_main4cuda3std6ranges3__45__cpo4prevE:
	.zero		1
	.type		_ZN30_INTERNAL_3dbcab63_4_k_cu_main4cuda3std6ranges3__45__cpo9iter_moveE,@object
	.size		_ZN30_INTERNAL_3dbcab63_4_k_cu_main4cuda3std6ranges3__45__cpo9iter_moveE,(_ZN30_INTERNAL_3dbcab63_4_k_cu_main6thrust24THRUST_300001_SM_1000_NS12placeholders2_2E - _ZN30_INTERNAL_3dbcab63_4_k_cu_main4cuda3std6ranges3__45__cpo9iter_moveE)
_ZN30_INTERNAL_3dbcab63_4_k_cu_main4cuda3std6ranges3__45__cpo9iter_moveE:
	.zero		1
	.type		_ZN30_INTERNAL_3dbcab63_4_k_cu_main6thrust24THRUST_300001_SM_1000_NS12placeholders2_2E,@object
	.size		_ZN30_INTERNAL_3dbcab63_4_k_cu_main6thrust24THRUST_300001_SM_1000_NS12placeholders2_2E,(_ZN30_INTERNAL_3dbcab63_4_k_cu_main6thrust24THRUST_300001_SM_1000_NS12placeholders2_4E - _ZN30_INTERNAL_3dbcab63_4_k_cu_main6thrust24THRUST_300001_SM_1000_NS12placeholders2_2E)
_ZN30_INTERNAL_3dbcab63_4_k_cu_main6thrust24THRUST_300001_SM_1000_NS12placeholders2_2E:
	.zero		1
	.type		_ZN30_INTERNAL_3dbcab63_4_k_cu_main6thrust24THRUST_300001_SM_1000_NS12placeholders2_4E,@object
	.size		_ZN30_INTERNAL_3dbcab63_4_k_cu_main6thrust24THRUST_300001_SM_1000_NS12placeholders2_4E,(_ZN30_INTERNAL_3dbcab63_4_k_cu_main4cuda3std3__45__cpo3endE - _ZN30_INTERNAL_3dbcab63_4_k_cu_main6thrust24THRUST_300001_SM_1000_NS12placeholders2_4E)
_ZN30_INTERNAL_3dbcab63_4_k_cu_main6thrust24THRUST_300001_SM_1000_NS12placeholders2_4E:
	.zero		1
	.type		_ZN30_INTERNAL_3dbcab63_4_k_cu_main4cuda3std3__45__cpo3endE,@object
	.size		_ZN30_INTERNAL_3dbcab63_4_k_cu_main4cuda3std3__45__cpo3endE,(_ZN30_INTERNAL_3dbcab63_4_k_cu_main4cuda3std6ranges3__45__cpo3endE - _ZN30_INTERNAL_3dbcab63_4_k_cu_main4cuda3std3__45__cpo3endE)
_ZN30_INTERNAL_3dbcab63_4_k_cu_main4cuda3std3__45__cpo3endE:
	.zero		1
	.type		_ZN30_INTERNAL_3dbcab63_4_k_cu_main4cuda3std6ranges3__45__cpo3endE,@object
	.size		_ZN30_INTERNAL_3dbcab63_4_k_cu_main4cuda3std6ranges3__45__cpo3endE,(_ZN30_INTERNAL_3dbcab63_4_k_cu_main4cuda3std3__419piecewise_constructE - _ZN30_INTERNAL_3dbcab63_4_k_cu_main4cuda3std6ranges3__45__cpo3endE)
_ZN30_INTERNAL_3dbcab63_4_k_cu_main4cuda3std6ranges3__45__cpo3endE:
	.zero		1
	.type		_ZN30_INTERNAL_3dbcab63_4_k_cu_main4cuda3std3__419piecewise_constructE,@object
	.size		_ZN30_INTERNAL_3dbcab63_4_k_cu_main4cuda3std3__419piecewise_constructE,(_ZN30_INTERNAL_3dbcab63_4_k_cu_main4cuda3std6ranges3__45__cpo5cdataE - _ZN30_INTERNAL_3dbcab63_4_k_cu_main4cuda3std3__419piecewise_constructE)
_ZN30_INTERNAL_3dbcab63_4_k_cu_main4cuda3std3__419piecewise_constructE:
	.zero		1
	.type		_ZN30_INTERNAL_3dbcab63_4_k_cu_main4cuda3std6ranges3__45__cpo5cdataE,@object
	.size		_ZN30_INTERNAL_3dbcab63_4_k_cu_main4cuda3std6ranges3__45__cpo5cdataE,(_ZN30_INTERNAL_3dbcab63_4_k_cu_main6thrust24THRUST_300001_SM_1000_NS12placeholders2_8E - _ZN30_INTERNAL_3dbcab63_4_k_cu_main4cuda3std6ranges3__45__cpo5cdataE)
_ZN30_INTERNAL_3dbcab63_4_k_cu_main4cuda3std6ranges3__45__cpo5cdataE:
	.zero		1
	.type		_ZN30_INTERNAL_3dbcab63_4_k_cu_main6thrust24THRUST_300001_SM_1000_NS12placeholders2_8E,@object
	.size		_ZN30_INTERNAL_3dbcab63_4_k_cu_main6thrust24THRUST_300001_SM_1000_NS12placeholders2_8E,(_ZN30_INTERNAL_3dbcab63_4_k_cu_main4cuda3std3__45__cpo4rendE - _ZN30_INTERNAL_3dbcab63_4_k_cu_main6thrust24THRUST_300001_SM_1000_NS12placeholders2_8E)
_ZN30_INTERNAL_3dbcab63_4_k_cu_main6thrust24THRUST_300001_SM_1000_NS12placeholders2_8E:
	.zero		1
	.type		_ZN30_INTERNAL_3dbcab63_4_k_cu_main4cuda3std3__45__cpo4rendE,@object
	.size		_ZN30_INTERNAL_3dbcab63_4_k_cu_main4cuda3std3__45__cpo4rendE,(_ZN30_INTERNAL_3dbcab63_4_k_cu_main4cuda3std6ranges3__45__cpo9iter_swapE - _ZN30_INTERNAL_3dbcab63_4_k_cu_main4cuda3std3__45__cpo4rendE)
_ZN30_INTERNAL_3dbcab63_4_k_cu_main4cuda3std3__45__cpo4rendE:
	.zero		1
	.type		_ZN30_INTERNAL_3dbcab63_4_k_cu_main4cuda3std6ranges3__45__cpo9iter_swapE,@object
	.size		_ZN30_INTERNAL_3dbcab63_4_k_cu_main4cuda3std6ranges3__45__cpo9iter_swapE,(_ZN30_INTERNAL_3dbcab63_4_k_cu_main4cuda3std3__48unexpectE - _ZN30_INTERNAL_3dbcab63_4_k_cu_main4cuda3std6ranges3__45__cpo9iter_swapE)
_ZN30_INTERNAL_3dbcab63_4_k_cu_main4cuda3std6ranges3__45__cpo9iter_swapE:
	.zero		1
	.type		_ZN30_INTERNAL_3dbcab63_4_k_cu_main4cuda3std3__48unexpectE,@object
	.size		_ZN30_INTERNAL_3dbcab63_4_k_cu_main4cuda3std3__48unexpectE,(_ZN30_INTERNAL_3dbcab63_4_k_cu_main6thrust24THRUST_300001_SM_1000_NS6system6detail10sequential3seqE - _ZN30_INTERNAL_3dbcab63_4_k_cu_main4cuda3std3__48unexpectE)
_ZN30_INTERNAL_3dbcab63_4_k_cu_main4cuda3std3__48unexpectE:
	.zero		1
	.type		_ZN30_INTERNAL_3dbcab63_4_k_cu_main6thrust24THRUST_300001_SM_1000_NS6system6detail10sequential3seqE,@object
	.size		_ZN30_INTERNAL_3dbcab63_4_k_cu_main6thrust24THRUST_300001_SM_1000_NS6system6detail10sequential3seqE,(.L_149 - _ZN30_INTERNAL_3dbcab63_4_k_cu_main6thrust24THRUST_300001_SM_1000_NS6system6detail10sequential3seqE)
_ZN30_INTERNAL_3dbcab63_4_k_cu_main6thrust24THRUST_300001_SM_1000_NS6system6detail10sequential3seqE:
	.zero		1
.L_149:


//--------------------- .nv.shared._Z26LayerNormBlockUncachedImplI19BiasAddResidualLoadI6__halffE11AffineStoreIfS1_EfLi1ELi1024EEvT_T0_lldPT1_S8_ --------------------------
	.section	.nv.shared._Z26LayerNormBlockUncachedImplI19BiasAddResidualLoadI6__halffE11AffineStoreIfS1_EfLi1ELi1024EEvT_T0_lldPT1_S8_,"aw",@nobits
	.sectionflags	@""
	.align	16
.nv.shared._Z26LayerNormBlockUncachedImplI19BiasAddResidualLoadI6__halffE11AffineStoreIfS1_EfLi1ELi1024EEvT_T0_lldPT1_S8_:
	.zero		1424


//--------------------- .nv.shared._Z26LayerNormBlockUncachedImplI19BiasAddResidualLoadI6__halffE11AffineStoreIfS1_EfLi2ELi1024EEvT_T0_lldPT1_S8_ --------------------------
	.section	.nv.shared._Z26LayerNormBlockUncachedImplI19BiasAddResidualLoadI6__halffE11AffineStoreIfS1_EfLi2ELi1024EEvT_T0_lldPT1_S8_,"aw",@nobits
	.sectionflags	@""
	.align	16
.nv.shared._Z26LayerNormBlockUncachedImplI19BiasAddResidualLoadI6__halffE11AffineStoreIfS1_EfLi2ELi1024EEvT_T0_lldPT1_S8_:
	.zero		1424


//--------------------- .nv.shared._Z26LayerNormBlockUncachedImplI19BiasAddResidualLoadI6__halffE11AffineStoreIfS1_EfLi4ELi1024EEvT_T0_lldPT1_S8_ --------------------------
	.section	.nv.shared._Z26LayerNormBlockUncachedImplI19BiasAddResidualLoadI6__halffE11AffineStoreIfS1_EfLi4ELi1024EEvT_T0_lldPT1_S8_,"aw",@nobits
	.sectionflags	@""
	.align	16
.nv.shared._Z26LayerNormBlockUncachedImplI19BiasAddResidualLoadI6__halffE11AffineStoreIfS1_EfLi4ELi1024EEvT_T0_lldPT1_S8_:
	.zero		1424


//--------------------- .nv.shared._Z22LayerNormBlockSMemImplI19BiasAddResidualLoadI6__halffE11AffineStoreIfS1_EfLi1ELi256EEvT_T0_lldPT1_S8_ --------------------------
	.section	.nv.shared._Z22LayerNormBlockSMemImplI19BiasAddResidualLoadI6__halffE11AffineStoreIfS1_EfLi1ELi256EEvT_T0_lldPT1_S8_,"aw",@nobits
	.sectionflags	@""
	.align	16
.nv.shared._Z22LayerNormBlockSMemImplI19BiasAddResidualLoadI6__halffE11AffineStoreIfS1_EfLi1ELi256EEvT_T0_lldPT1_S8_:
	.zero		1424


//--------------------- .nv.shared._Z22LayerNormBlockSMemImplI19BiasAddResidualLoadI6__halffE11AffineStoreIfS1_EfLi1ELi512EEvT_T0_lldPT1_S8_ --------------------------
	.section	.nv.shared._Z22LayerNormBlockSMemImplI19BiasAddResidualLoadI6__halffE11AffineStoreIfS1_EfLi1ELi512EEvT_T0_lldPT1_S8_,"aw",@nobits
	.sectionflags	@""
	.align	16
.nv.shared._Z22LayerNormBlockSMemImplI19BiasAddResidualLoadI6__halffE11AffineStoreIfS1_EfLi1ELi512EEvT_T0_lldPT1_S8_:
	.zero		1424


//--------------------- .nv.shared._Z22LayerNormBlockSMemImplI19BiasAddResidualLoadI6__halffE11AffineStoreIfS1_EfLi1ELi1024EEvT_T0_lldPT1_S8_ --------------------------
	.section	.nv.shared._Z22LayerNormBlockSMemImplI19BiasAddResidualLoadI6__halffE11AffineStoreIfS1_EfLi1ELi1024EEvT_T0_lldPT1_S8_,"aw",@nobits
	.sectionflags	@""
	.align	16
.nv.shared._Z22LayerNormBlockSMemImplI19BiasAddResidualLoadI6__halffE11AffineStoreIfS1_EfLi1ELi1024EEvT_T0_lldPT1_S8_:
	.zero		1424


//--------------------- .nv.shared._Z22LayerNormBlockSMemImplI19BiasAddResidualLoadI6__halffE11AffineStoreIfS1_EfLi1ELi128EEvT_T0_lldPT1_S8_ --------------------------
	.section	.nv.shared._Z22LayerNormBlockSMemImplI19BiasAddResidualLoadI6__halffE11AffineStoreIfS1_EfLi1ELi128EEvT_T0_lldPT1_S8_,"aw",@nobits
	.sectionflags	@""
	.align	16
.nv.shared._Z22LayerNormBlockSMemImplI19BiasAddResidualLoadI6__halffE11AffineStoreIfS1_EfLi1ELi128EEvT_T0_lldPT1_S8_:
	.zero		1424


//--------------------- .nv.shared._Z22LayerNormBlockSMemImplI19BiasAddResidualLoadI6__halffE11AffineStoreIfS1_EfLi2ELi256EEvT_T0_lldPT1_S8_ --------------------------
	.section	.nv.shared._Z22LayerNormBlockSMemImplI19BiasAddResidualLoadI6__halffE11AffineStoreIfS1_EfLi2ELi256EEvT_T0_lldPT1_S8_,"aw",@nobits
	.sectionflags	@""
	.align	16
.nv.shared._Z22LayerNormBlockSMemImplI19BiasAddResidualLoadI6__halffE11AffineStoreIfS1_EfLi2ELi256EEvT_T0_lldPT1_S8_:
	.zero		1424


//--------------------- .nv.shared._Z22LayerNormBlockSMemImplI19BiasAddResidualLoadI6__halffE11AffineStoreIfS1_EfLi2ELi512EEvT_T0_lldPT1_S8_ --------------------------
	.section	.nv.shared._Z22LayerNormBlockSMemImplI19BiasAddResidualLoadI6__halffE11AffineStoreIfS1_EfLi2ELi512EEvT_T0_lldPT1_S8_,"aw",@nobits
	.sectionflags	@""
	.align	16
.nv.shared._Z22LayerNormBlockSMemImplI19BiasAddResidualLoadI6__halffE11AffineStoreIfS1_EfLi2ELi512EEvT_T0_lldPT1_S8_:
	.zero		1424


//--------------------- .nv.shared._Z22LayerNormBlockSMemImplI19BiasAddResidualLoadI6__halffE11AffineStoreIfS1_EfLi2ELi1024EEvT_T0_lldPT1_S8_ --------------------------
	.section	.nv.shared._Z22LayerNormBlockSMemImplI19BiasAddResidualLoadI6__halffE11AffineStoreIfS1_EfLi2ELi1024EEvT_T0_lldPT1_S8_,"aw",@nobits
	.sectionflags	@""
	.align	16
.nv.shared._Z22LayerNormBlockSMemImplI19BiasAddResidualLoadI6__halffE11AffineStoreIfS1_EfLi2ELi1024EEvT_T0_lldPT1_S8_:
	.zero		1424


//--------------------- .nv.shared._Z22LayerNormBlockSMemImplI19BiasAddResidualLoadI6__halffE11AffineStoreIfS1_EfLi2ELi128EEvT_T0_lldPT1_S8_ --------------------------
	.section	.nv.shared._Z22LayerNormBlockSMemImplI19BiasAddResidualLoadI6__halffE11AffineStoreIfS1_EfLi2ELi128EEvT_T0_lldPT1_S8_,"aw",@nobits
	.sectionflags	@""
	.align	16
.nv.shared._Z22LayerNormBlockSMemImplI19BiasAddResidualLoadI6__halffE11AffineStoreIfS1_EfLi2ELi128EEvT_T0_lldPT1_S8_:
	.zero		1424


//--------------------- .nv.shared._Z22LayerNormBlockSMemImplI19BiasAddResidualLoadI6__halffE11AffineStoreIfS1_EfLi4ELi256EEvT_T0_lldPT1_S8_ --------------------------
	.section	.nv.shared._Z22LayerNormBlockSMemImplI19BiasAddResidualLoadI6__halffE11AffineStoreIfS1_EfLi4ELi256EEvT_T0_lldPT1_S8_,"aw",@nobits
	.sectionflags	@""
	.align	16
.nv.shared._Z22LayerNormBlockSMemImplI19BiasAddResidualLoadI6__halffE11AffineStoreIfS1_EfLi4ELi256EEvT_T0_lldPT1_S8_:
	.zero		1424


//--------------------- .nv.shared._Z22LayerNormBlockSMemImplI19BiasAddResidualLoadI6__halffE11AffineStoreIfS1_EfLi4ELi512EEvT_T0_lldPT1_S8_ --------------------------
	.section	.nv.shared._Z22LayerNormBlockSMemImplI19BiasAddResidualLoadI6__halffE11AffineStoreIfS1_EfLi4ELi512EEvT_T0_lldPT1_S8_,"aw",@nobits
	.sectionflags	@""
	.align	16
.nv.shared._Z22LayerNormBlockSMemImplI19BiasAddResidualLoadI6__halffE11AffineStoreIfS1_EfLi4ELi512EEvT_T0_lldPT1_S8_:
	.zero		1424


//--------------------- .nv.shared._Z22LayerNormBlockSMemImplI19BiasAddResidualLoadI6__halffE11AffineStoreIfS1_EfLi4ELi1024EEvT_T0_lldPT1_S8_ --------------------------
	.section	.nv.shared._Z22LayerNormBlockSMemImplI19BiasAddResidualLoadI6__halffE11AffineStoreIfS1_EfLi4ELi1024EEvT_T0_lldPT1_S8_,"aw",@nobits
	.sectionflags	@""
	.align	16
.nv.shared._Z22LayerNormBlockSMemImplI19BiasAddResidualLoadI6__halffE11AffineStoreIfS1_EfLi4ELi1024EEvT_T0_lldPT1_S8_:
	.zero		1424


//--------------------- .nv.shared._Z22LayerNormBlockSMemImplI19BiasAddResidualLoadI6__halffE11AffineStoreIfS1_EfLi4ELi128EEvT_T0_lldPT1_S8_ --------------------------
	.section	.nv.shared._Z22LayerNormBlockSMemImplI19BiasAddResidualLoadI6__halffE11AffineStoreIfS1_EfLi4ELi128EEvT_T0_lldPT1_S8_,"aw",@nobits
	.sectionflags	@""
	.align	16
.nv.shared._Z22LayerNormBlockSMemImplI19BiasAddResidualLoadI6__halffE11AffineStoreIfS1_EfLi4ELi128EEvT_T0_lldPT1_S8_:
	.zero		1424


//--------------------- .nv.shared._Z17LayerNormWarpImplI19BiasAddResidualLoadI6__halffE11AffineStoreIfS1_EfLi1ELi160ELi128ELi32ELi1ELb1EEvT_T0_iidPT1_S8_ --------------------------
	.section	.nv.shared._Z17LayerNormWarpImplI19BiasAddResidualLoadI6__halffE11AffineStoreIfS1_EfLi1ELi160ELi128ELi32ELi1ELb1EEvT_T0_iidPT1_S8_,"aw",@nobits
	.sectionflags	@""
	.align	16
	.zero		1024


//--------------------- .nv.shared._Z17LayerNormWarpImplI19BiasAddResidualLoadI6__halffE11AffineStoreIfS1_EfLi1ELi160ELi160ELi32ELi1ELb0EEvT_T0_iidPT1_S8_ --------------------------
	.section	.nv.shared._Z17LayerNormWarpImplI19BiasAddResidualLoadI6__halffE11AffineStoreIfS1_EfLi1ELi160ELi160ELi32ELi1ELb0EEvT_T0_iidPT1_S8_,"aw",@nobits
	.sectionflags	@""
	.align	16
	.zero		1024


//--------------------- .nv.shared._Z17LayerNormWarpImplI19BiasAddResidualLoadI6__halffE11AffineStoreIfS1_EfLi1ELi128ELi96ELi32ELi1ELb1EEvT_T0_iidPT1_S8_ --------------------------
	.section	.nv.shared._Z17LayerNormWarpImplI19BiasAddResidualLoadI6__halffE11AffineStoreIfS1_EfLi1ELi128ELi96ELi32ELi1ELb1EEvT_T0_iidPT1_S8_,"aw",@nobits
	.sectionflags	@""
	.align	16
	.zero		1024


//--------------------- .nv.shared._Z17LayerNormWarpImplI19BiasAddResidualLoadI6__halffE11AffineStoreIfS1_EfLi1ELi128ELi128ELi32ELi1ELb0EEvT_T0_iidPT1_S8_ --------------------------
	.section	.nv.shared._Z17LayerNormWarpImplI19BiasAddResidualLoadI6__halffE11AffineStoreIfS1_EfLi1ELi128ELi128ELi32ELi1ELb0EEvT_T0_iidPT1_S8_,"aw",@nobits
	.sectionflags	@""
	.align	16
	.zero		1024


//--------------------- .nv.shared._Z17LayerNormWarpImplI19BiasAddResidualLoadI6__halffE11AffineStoreIfS1_EfLi1ELi96ELi64ELi32ELi1ELb1EEvT_T0_iidPT1_S8_ --------------------------
	.section	.nv.shared._Z17LayerNormWarpImplI19BiasAddResidualLoadI6__halffE11AffineStoreIfS1_EfLi1ELi96ELi64ELi32ELi1ELb1EEvT_T0_iidPT1_S8_,"aw",@nobits
	.sectionflags	@""
	.align	16
	.zero		1024


//--------------------- .nv.shared._Z17LayerNormWarpImplI19BiasAddResidualLoadI6__halffE11AffineStoreIfS1_EfLi1ELi96ELi96ELi32ELi1ELb0EEvT_T0_iidPT1_S8_ --------------------------
	.section	.nv.shared._Z17LayerNormWarpImplI19BiasAddResidualLoadI6__halffE11AffineStoreIfS1_EfLi1ELi96ELi96ELi32ELi1ELb0EEvT_T0_iidPT1_S8_,"aw",@nobits
	.sectionflags	@""
	.align	16
	.zero		1024


//--------------------- .nv.shared._Z17LayerNormWarpImplI19BiasAddResidualLoadI6__halffE11AffineStoreIfS1_EfLi1ELi64ELi32ELi32ELi1ELb1EEvT_T0_iidPT1_S8_ --------------------------
	.section	.nv.shared._Z17LayerNormWarpImplI19BiasAddResidualLoadI6__halffE11AffineStoreIfS1_EfLi1ELi64ELi32ELi32ELi1ELb1EEvT_T0_iidPT1_S8_,"aw",@nobits
	.sectionflags	@""
	.align	16
	.zero		1024


//--------------------- .nv.shared._Z17LayerNormWarpImplI19BiasAddResidualLoadI6__halffE11AffineStoreIfS1_EfLi1ELi64ELi64ELi32ELi1ELb0EEvT_T0_iidPT1_S8_ --------------------------
	.section	.nv.shared._Z17LayerNormWarpImplI19BiasAddResidualLoadI6__halffE11AffineStoreIfS1_EfLi1ELi64ELi64ELi32ELi1ELb0EEvT_T0_iidPT1_S8_,"aw",@nobits
	.sectionflags	@""
	.align	16
	.zero		1024


//--------------------- .nv.shared._Z17LayerNormWarpImplI19BiasAddResidualLoadI6__halffE11AffineStoreIfS1_EfLi1ELi32ELi28ELi32ELi1ELb1EEvT_T0_iidPT1_S8_ --------------------------
	.section	.nv.shared._Z17LayerNormWarpImplI19BiasAddResidualLoadI6__halffE11AffineStoreIfS1_EfLi1ELi32ELi28ELi32ELi1ELb1EEvT_T0_iidPT1_S8_,"aw",@nobits
	.sectionflags	@""
	.align	16
	.zero		1024


//--------------------- .nv.shared._Z17LayerNormWarpImplI19BiasAddResidualLoadI6__halffE11AffineStoreIfS1_EfLi1ELi32ELi32ELi32ELi1ELb0EEvT_T0_iidPT1_S8_ --------------------------
	.section	.nv.shared._Z17LayerNormWarpImplI19BiasAddResidualLoadI6__halffE11AffineStoreIfS1_EfLi1ELi32ELi32ELi32ELi1ELb0EEvT_T0_iidPT1_S8_,"aw",@nobits
	.sectionflags	@""
	.align	16
	.zero		1024


//--------------------- .nv.shared._Z17LayerNormWarpImplI19BiasAddResidualLoadI6__halffE11AffineStoreIfS1_EfLi1ELi28ELi24ELi32ELi1ELb1EEvT_T0_iidPT1_S8_ --------------------------
	.section	.nv.shared._Z17LayerNormWarpImplI19BiasAddResidualLoadI6__halffE11AffineStoreIfS1_EfLi1ELi28ELi24ELi32ELi1ELb1EEvT_T0_iidPT1_S8_,"aw",@nobits
	.sectionflags	@""
	.align	16
	.zero		1024


//--------------------- .nv.shared._Z17LayerNormWarpImplI19BiasAddResidualLoadI6__halffE11AffineStoreIfS1_EfLi1ELi28ELi28ELi32ELi1ELb0EEvT_T0_iidPT1_S8_ --------------------------
	.section	.nv.shared._Z17LayerNormWarpImplI19BiasAddResidualLoadI6__halffE11AffineStoreIfS1_EfLi1ELi28ELi28ELi32ELi1ELb0EEvT_T0_iidPT1_S8_,"aw",@nobits
	.sectionflags	@""
	.align	16
	.zero		1024


//--------------------- .nv.shared._Z17LayerNormWarpImplI19BiasAddResidualLoadI6__halffE11AffineStoreIfS1_EfLi1ELi24ELi20ELi32ELi1ELb1EEvT_T0_iidPT1_S8_ --------------------------
	.section	.nv.shared._Z17LayerNormWarpImplI19BiasAddResidualLoadI6__halffE11AffineStoreIfS1_EfLi1ELi24ELi20ELi32ELi1ELb1EEvT_T0_iidPT1_S8_,"aw",@nobits
	.sectionflags	@""
	.align	16
	.zero		1024


//--------------------- .nv.shared._Z17LayerNormWarpImplI19BiasAddResidualLoadI6__halffE11AffineStoreIfS1_EfLi1ELi24ELi24ELi32ELi1ELb0EEvT_T0_iidPT1_S8_ --------------------------
	.section	.nv.shared._Z17LayerNormWarpImplI19BiasAddResidualLoadI6__halffE11AffineStoreIfS1_EfLi1ELi24ELi24ELi32ELi1ELb0EEvT_T0_iidPT1_S8_,"aw",@nobits
	.sectionflags	@""
	.align	16
	.zero		1024


//--------------------- .nv.shared._Z17LayerNormWarpImplI19BiasAddResidualLoadI6__halffE11AffineStoreIfS1_EfLi1ELi20ELi16ELi32ELi1ELb1EEvT_T0_iidPT1_S8_ --------------------------
	.section	.nv.shared._Z17LayerNormWarpImplI19BiasAddResidualLoadI6__halffE11AffineStoreIfS1_EfLi1ELi20ELi16ELi32ELi1ELb1EEvT_T0_iidPT1_S8_,"aw",@nobits
	.sectionflags	@""
	.align	16
	.zero		1024


//--------------------- .nv.shared._Z17LayerNormWarpImplI19BiasAddResidualLoadI6__halffE11AffineStoreIfS1_EfLi1ELi20ELi20ELi32ELi1ELb0EEvT_T0_iidPT1_S8_ --------------------------
	.section	.nv.shared._Z17LayerNormWarpImplI19BiasAddResidualLoadI6__halffE11AffineStoreIfS1_EfLi1ELi20ELi20ELi32ELi1ELb0EEvT_T0_iidPT1_S8_,"aw",@nobits
	.sectionflags	@""
	.align	16
	.zero		1024


//--------------------- .nv.shared._Z17LayerNormWarpImplI19BiasAddResidualLoadI6__halffE11AffineStoreIfS1_EfLi1ELi16ELi12ELi32ELi1ELb1EEvT_T0_iidPT1_S8_ --------------------------
	.section	.nv.shared._Z17LayerNormWarpImplI19BiasAddResidualLoadI6__halffE11AffineStoreIfS1_EfLi1ELi16ELi12ELi32ELi1ELb1EEvT_T0_iidPT1_S8_,"aw",@nobits
	.sectionflags	@""
	.align	16
	.zero		1024


//--------------------- .nv.shared._Z17LayerNormWarpImplI19BiasAddResidualLoadI6__halffE11AffineStoreIfS1_EfLi1ELi16ELi16ELi32ELi1ELb0EEvT_T0_iidPT1_S8_ --------------------------
	.section	.nv.shared._Z17LayerNormWarpImplI19BiasAddResidualLoadI6__halffE11AffineStoreIfS1_EfLi1ELi16ELi16ELi32ELi1ELb0EEvT_T0_iidPT1_S8_,"aw",@nobits
	.sectionflags	@""
	.align	16
	.zero		1024


//--------------------- .nv.shared._Z17LayerNormWarpImplI19BiasAddResidualLoadI6__halffE11AffineStoreIfS1_EfLi1ELi12ELi8ELi32ELi1ELb1EEvT_T0_iidPT1_S8_ --------------------------
	.section	.nv.shared._Z17LayerNormWarpImplI19BiasAddResidualLoadI6__halffE11AffineStoreIfS1_EfLi1ELi12ELi8ELi32ELi1ELb1EEvT_T0_iidPT1_S8_,"aw",@nobits
	.sectionflags	@""
	.align	16
	.zero		1024


//--------------------- .nv.shared._Z17LayerNormWarpImplI19BiasAddResidualLoadI6__halffE11AffineStoreIfS1_EfLi1ELi12ELi12ELi32ELi1ELb0EEvT_T0_iidPT1_S8_ --------------------------
	.section	.nv.shared._Z17LayerNormWarpImplI19BiasAddResidualLoadI6__halffE11AffineStoreIfS1_EfLi1ELi12ELi12ELi32ELi1ELb0EEvT_T0_iidPT1_S8_,"aw",@nobits
	.sectionflags	@""
	.align	16
	.zero		1024


//--------------------- .nv.shared._Z17LayerNormWarpImplI19BiasAddResidualLoadI6__halffE11AffineStoreIfS1_EfLi1ELi8ELi4ELi32ELi1ELb1EEvT_T0_iidPT1_S8_ --------------------------
	.section	.nv.shared._Z17LayerNormWarpImplI19BiasAddResidualLoadI6__halffE11AffineStoreIfS1_EfLi1ELi8ELi4ELi32ELi1ELb1EEvT_T0_iidPT1_S8_,"aw",@nobits
	.sectionflags	@""
	.align	16
	.zero		1024


//--------------------- .nv.shared._Z17LayerNormWarpImplI19BiasAddResidualLoadI6__halffE11AffineStoreIfS1_EfLi1ELi8ELi8ELi32ELi1ELb0EEvT_T0_iidPT1_S8_ --------------------------
	.section	.nv.shared._Z17LayerNormWarpImplI19BiasAddResidualLoadI6__halffE11AffineStoreIfS1_EfLi1ELi8ELi8ELi32ELi1ELb0EEvT_T0_iidPT1_S8_,"aw",@nobits
	.sectionflags	@""
	.align	16
	.zero		1024


//--------------------- .nv.shared._Z17LayerNormWarpImplI19BiasAddResidualLoadI6__halffE11AffineStoreIfS1_EfLi1ELi4ELi2ELi32ELi1ELb1EEvT_T0_iidPT1_S8_ --------------------------
	.section	.nv.shared._Z17LayerNormWarpImplI19BiasAddResidualLoadI6__halffE11AffineStoreIfS1_EfLi1ELi4ELi2ELi32ELi1ELb1EEvT_T0_iidPT1_S8_,"aw",@nobits
	.sectionflags	@""
	.align	16
	.zero		1024


//--------------------- .nv.shared._Z17LayerNormWarpImplI19BiasAddResidualLoadI6__halffE11AffineStoreIfS1_EfLi1ELi4ELi4ELi32ELi1ELb0EEvT_T0_iidPT1_S8_ --------------------------
	.section	.nv.shared._Z17LayerNormWarpImplI19BiasAddResidualLoadI6__halffE11AffineStoreIfS1_EfLi1ELi4ELi4ELi32ELi1ELb0EEvT_T0_iidPT1_S8_,"aw",@nobits
	.sectionflags	@""
	.align	16
	.zero		1024


//--------------------- .nv.shared._Z17LayerNormWarpImplI19BiasAddResidualLoadI6__halffE11AffineStoreIfS1_EfLi1ELi2ELi1ELi32ELi1ELb1EEvT_T0_iidPT1_S8_ --------------------------
	.section	.nv.shared._Z17LayerNormWarpImplI19BiasAddResidualLoadI6__halffE11AffineStoreIfS1_EfLi1ELi2ELi1ELi32ELi1ELb1EEvT_T0_iidPT1_S8_,"aw",@nobits
	.sectionflags	@""
	.align	16
	.zero		1024


//--------------------- .nv.shared._Z17LayerNormWarpImplI19BiasAddResidualLoadI6__halffE11AffineStoreIfS1_EfLi1ELi2ELi2ELi32ELi1ELb0EEvT_T0_iidPT1_S8_ --------------------------
	.section	.nv.shared._Z17LayerNormWarpImplI19BiasAddResidualLoadI6__halffE11AffineStoreIfS1_EfLi1ELi2ELi2ELi32ELi1ELb0EEvT_T0_iidPT1_S8_,"aw",@nobits
	.sectionflags	@""
	.align	16
	.zero		1024


//--------------------- .nv.shared._Z17LayerNormWarpImplI19BiasAddResidualLoadI6__halffE11AffineStoreIfS1_EfLi1ELi1ELi0ELi32ELi1ELb1EEvT_T0_iidPT1_S8_ --------------------------
	.section	.nv.shared._Z17LayerNormWarpImplI19BiasAddResidualLoadI6__halffE11AffineStoreIfS1_EfLi1ELi1ELi0ELi32ELi1ELb1EEvT_T0_iidPT1_S8_,"aw",@nobits
	.sectionflags	@""
	.align	16
	.zero		1024


//--------------------- .nv.shared._Z17LayerNormWarpImplI19BiasAddResidualLoadI6__halffE11AffineStoreIfS1_EfLi1ELi1ELi1ELi32ELi1ELb0EEvT_T0_iidPT1_S8_ --------------------------
	.section	.nv.shared._Z17LayerNormWarpImplI19BiasAddResidualLoadI6__halffE11AffineStoreIfS1_EfLi1ELi1ELi1ELi32ELi1ELb0EEvT_T0_iidPT1_S8_,"aw",@nobits
	.sectionflags	@""
	.align	16
	.zero		1024


//--------------------- .nv.shared._Z17LayerNormWarpImplI19BiasAddResidualLoadI6__halffE11AffineStoreIfS1_EfLi1ELi1ELi0ELi32ELi2ELb1EEvT_T0_iidPT1_S8_ --------------------------
	.section	.nv.shared._Z17LayerNormWarpImplI19BiasAddResidualLoadI6__halffE11AffineStoreIfS1_EfLi1ELi1ELi0ELi32ELi2ELb1EEvT_T0_iidPT1_S8_,"aw",@nobits
	.sectionflags	@""
	.align	16
	.zero		1024


//--------------------- .nv.shared._Z17LayerNormWarpImplI19BiasAddResidualLoadI6__halffE11AffineStoreIfS1_EfLi1ELi1ELi1ELi32ELi2ELb0EEvT_T0_iidPT1_S8_ --------------------------
	.section	.nv.shared._Z17LayerNormWarpImplI19BiasAddResidualLoadI6__halffE11AffineStoreIfS1_EfLi1ELi1ELi1ELi32ELi2ELb0EEvT_T0_iidPT1_S8_,"aw",@nobits
	.sectionflags	@""
	.align	16
	.zero		1024


//--------------------- .nv.shared._Z17LayerNormWarpImplI19BiasAddResidualLoadI6__halffE11AffineStoreIfS1_EfLi1ELi1ELi0ELi16ELi1ELb1EEvT_T0_iidPT1_S8_ --------------------------
	.section	.nv.shared._Z17LayerNormWarpImplI19BiasAddResidualLoadI6__halffE11AffineStoreIfS1_EfLi1ELi1ELi0ELi16ELi1ELb1EEvT_T0_iidPT1_S8_,"aw",@nobits
	.sectionflags	@""
	.align	16
	.zero		1024


//--------------------- .nv.shared._Z17LayerNormWarpImplI19BiasAddResidualLoadI6__halffE11AffineStoreIfS1_EfLi1ELi1ELi1ELi16ELi1ELb0EEvT_T0_iidPT1_S8_ --------------------------
	.section	.nv.shared._Z17LayerNormWarpImplI19BiasAddResidualLoadI6__halffE11AffineStoreIfS1_EfLi1ELi1ELi1ELi16ELi1ELb0EEvT_T0_iidPT1_S8_,"aw",@nobits
	.sectionflags	@""
	.align	16
	.zero		1024


//--------------------- .nv.shared._Z17LayerNormWarpImplI19BiasAddResidualLoadI6__halffE11AffineStoreIfS1_EfLi1ELi1ELi0ELi16ELi2ELb1EEvT_T0_iidPT1_S8_ --------------------------
	.section	.nv.shared._Z17LayerNormWarpImplI19BiasAddResidualLoadI6__halffE11AffineStoreIfS1_EfLi1ELi1ELi0ELi16ELi2ELb1EEvT_T0_iidPT1_S8_,"aw",@nobits
	.sectionflags	@""
	.align	16
	.zero		1024


//--------------------- .nv.shared._Z17LayerNormWarpImplI19BiasAddResidualLoadI6__halffE11AffineStoreIfS1_EfLi1ELi1ELi1ELi16ELi2ELb0EEvT_T0_iidPT1_S8_ --------------------------
	.section	.nv.shared._Z17LayerNormWarpImplI19BiasAddResidualLoadI6__halffE11AffineStoreIfS1_EfLi1ELi1ELi1ELi16ELi2ELb0EEvT_T0_iidPT1_S8_,"aw",@nobits
	.sectionflags	@""
	.align	16
	.zero		1024


//--------------------- .nv.shared._Z17LayerNormWarpImplI19BiasAddResidualLoadI6__halffE11AffineStoreIfS1_EfLi1ELi1ELi0ELi8ELi1ELb1EEvT_T0_iidPT1_S8_ --------------------------
	.section	.nv.shared._Z17LayerNormWarpImplI19BiasAddResidualLoadI6__halffE11AffineStoreIfS1_EfLi1ELi1ELi0ELi8ELi1ELb1EEvT_T0_iidPT1_S8_,"aw",@nobits
	.sectionflags	@""
	.align	16
	.zero		1024


//--------------------- .nv.shared._Z17LayerNormWarpImplI19BiasAddResidualLoadI6__halffE11AffineStoreIfS1_EfLi1ELi1ELi1ELi8ELi1ELb0EEvT_T0_iidPT1_S8_ --------------------------
	.section	.nv.shared._Z17LayerNormWarpImplI19BiasAddResidualLoadI6__halffE11AffineStoreIfS1_EfLi1ELi1ELi1ELi8ELi1ELb0EEvT_T0_iidPT1_S8_,"aw",@nobits
	.sectionflags	@""
	.align	16
	.zero		1024


//--------------------- .nv.shared._Z17LayerNormWarpImplI19BiasAddResidualLoadI6__halffE11AffineStoreIfS1_EfLi1ELi1ELi0ELi8ELi2ELb1EEvT_T0_iidPT1_S8_ --------------------------
	.section	.nv.shared._Z17LayerNormWarpImplI19BiasAddResidualLoadI6__halffE11AffineStoreIfS1_EfLi1ELi1ELi0ELi8ELi2ELb1EEvT_T0_iidPT1_S8_,"aw",@nobits
	.sectionflags	@""
	.align	16
	.zero		1024


//--------------------- .nv.shared._Z17LayerNormWarpImplI19BiasAddResidualLoadI6__halffE11AffineStoreIfS1_EfLi1ELi1ELi1ELi8ELi2ELb0EEvT_T0_iidPT1_S8_ --------------------------
	.section	.nv.shared._Z17LayerNormWarpImplI19BiasAddResidualLoadI6__halffE11AffineStoreIfS1_EfLi1ELi1ELi1ELi8ELi2ELb0EEvT_T0_iidPT1_S8_,"aw",@nobits
	.sectionflags	@""
	.align	16
	.zero		1024


//--------------------- .nv.shared._Z17LayerNormWarpImplI19BiasAddResidualLoadI6__halffE11AffineStoreIfS1_EfLi1ELi1ELi0ELi4ELi1ELb1EEvT_T0_iidPT1_S8_ --------------------------
	.section	.nv.shared._Z17LayerNormWarpImplI19BiasAddResidualLoadI6__halffE11AffineStoreIfS1_EfLi1ELi1ELi0ELi4ELi1ELb1EEvT_T0_iidPT1_S8_,"aw",@nobits
	.sectionflags	@""
	.align	16
	.zero		1024


//--------------------- .nv.shared._Z17LayerNormWarpImplI19BiasAddResidualLoadI6__halffE11AffineStoreIfS1_EfLi1ELi1ELi1ELi4ELi1ELb0EEvT_T0_iidPT1_S8_ --------------------------
	.section	.nv.shared._Z17LayerNormWarpImplI19BiasAddResidualLoadI6__halffE11AffineStoreIfS1_EfLi1ELi1ELi1ELi4ELi1ELb0EEvT_T0_iidPT1_S8_,"aw",@nobits
	.sectionflags	@""
	.align	16
	.zero		1024


//--------------------- .nv.shared._Z17LayerNormWarpImplI19BiasAddResidualLoadI6__halffE11AffineStoreIfS1_EfLi1ELi1ELi0ELi4ELi2ELb1EEvT_T0_iidPT1_S8_ --------------------------
	.section	.nv.shared._Z17LayerNormWarpImplI19BiasAddResidualLoadI6__halffE11AffineStoreIfS1_EfLi1ELi1ELi0ELi4ELi2ELb1EEvT_T0_iidPT1_S8_,"aw",@nobits
	.sectionflags	@""
	.align	16
	.zero		1024


//--------------------- .nv.shared._Z17LayerNormWarpImplI19BiasAddResidualLoadI6__halffE11AffineStoreIfS1_EfLi1ELi1ELi1ELi4ELi2ELb0EEvT_T0_iidPT1_S8_ --------------------------
	.section	.nv.shared._Z17LayerNormWarpImplI19BiasAddResidualLoadI6__halffE11AffineStoreIfS1_EfLi1ELi1ELi1ELi4ELi2ELb0EEvT_T0_iidPT1_S8_,"aw",@nobits
	.sectionflags	@""
	.align	16
	.zero		1024


//--------------------- .nv.shared._Z17LayerNormWarpImplI19BiasAddResidualLoadI6__halffE11AffineStoreIfS1_EfLi4ELi160ELi128ELi32ELi1ELb1EEvT_T0_iidPT1_S8_ --------------------------
	.section	.nv.shared._Z17LayerNormWarpImplI19BiasAddResidualLoadI6__halffE11AffineStoreIfS1_EfLi4ELi160ELi128ELi32ELi1ELb1EEvT_T0_iidPT1_S8_,"aw",@nobits
	.sectionflags	@""
	.align	16
	.zero		1024


//--------------------- .nv.shared._Z17LayerNormWarpImplI19BiasAddResidualLoadI6__halffE11AffineStoreIfS1_EfLi4ELi160ELi160ELi32ELi1ELb0EEvT_T0_iidPT1_S8_ --------------------------
	.section	.nv.shared._Z17LayerNormWarpImplI19BiasAddResidualLoadI6__halffE11AffineStoreIfS1_EfLi4ELi160ELi160ELi32ELi1ELb0EEvT_T0_iidPT1_S8_,"aw",@nobits
	.sectionflags	@""
	.align	16
	.zero		1024


//--------------------- .nv.shared._Z17LayerNormWarpImplI19BiasAddResidualLoadI6__halffE11AffineStoreIfS1_EfLi4ELi128ELi96ELi32ELi1ELb1EEvT_T0_iidPT1_S8_ --------------------------
	.section	.nv.shared._Z17LayerNormWarpImplI19BiasAddResidualLoadI6__halffE11AffineStoreIfS1_EfLi4ELi128ELi96ELi32ELi1ELb1EEvT_T0_iidPT1_S8_,"aw",@nobits
	.sectionflags	@""
	.align	16
	.zero		1024


//--------------------- .nv.shared._Z17LayerNormWarpImplI19BiasAddResidualLoadI6__halffE11AffineStoreIfS1_EfLi4ELi128ELi128ELi32ELi1ELb0EEvT_T0_iidPT1_S8_ --------------------------
	.section	.nv.shared._Z17LayerNormWarpImplI19BiasAddResidualLoadI6__halffE11AffineStoreIfS1_EfLi4ELi128ELi128ELi32ELi1ELb0EEvT_T0_iidPT1_S8_,"aw",@nobits
	.sectionflags	@""
	.align	16
	.zero		1024


//--------------------- .nv.shared._Z17LayerNormWarpImplI19BiasAddResidualLoadI6__halffE11AffineStoreIfS1_EfLi4ELi96ELi64ELi32ELi1ELb1EEvT_T0_iidPT1_S8_ --------------------------
	.section	.nv.shared._Z17LayerNormWarpImplI19BiasAddResidualLoadI6__halffE11AffineStoreIfS1_EfLi4ELi96ELi64ELi32ELi1ELb1EEvT_T0_iidPT1_S8_,"aw",@nobits
	.sectionflags	@""
	.align	16
	.zero		1024


//--------------------- .nv.shared._Z17LayerNormWarpImplI19BiasAddResidualLoadI6__halffE11AffineStoreIfS1_EfLi4ELi96ELi96ELi32ELi1ELb0EEvT_T0_iidPT1_S8_ --------------------------
	.section	.nv.shared._Z17LayerNormWarpImplI19BiasAddResidualLoadI6__halffE11AffineStoreIfS1_EfLi4ELi96ELi96ELi32ELi1ELb0EEvT_T0_iidPT1_S8_,"aw",@nobits
	.sectionflags	@""
	.align	16
	.zero		1024


//--------------------- .nv.shared._Z17LayerNormWarpImplI19BiasAddResidualLoadI6__halffE11AffineStoreIfS1_EfLi4ELi64ELi32ELi32ELi1ELb1EEvT_T0_iidPT1_S8_ --------------------------
	.section	.nv.shared._Z17LayerNormWarpImplI19BiasAddResidualLoadI6__halffE11AffineStoreIfS1_EfLi4ELi64ELi32ELi32ELi1ELb1EEvT_T0_iidPT1_S8_,"aw",@nobits
	.sectionflags	@""
	.align	16
	.zero		1024


//--------------------- .nv.shared._Z17LayerNormWarpImplI19BiasAddResidualLoadI6__halffE11AffineStoreIfS1_EfLi4ELi64ELi64ELi32ELi1ELb0EEvT_T0_iidPT1_S8_ --------------------------
	.section	.nv.shared._Z17LayerNormWarpImplI19BiasAddResidualLoadI6__halffE11AffineStoreIfS1_EfLi4ELi64ELi64ELi32ELi1ELb0EEvT_T0_iidPT1_S8_,"aw",@nobits
	.sectionflags	@""
	.align	16
	.zero		1024


//--------------------- .nv.shared._Z17LayerNormWarpImplI19BiasAddResidualLoadI6__halffE11AffineStoreIfS1_EfLi4ELi32ELi28ELi32ELi1ELb1EEvT_T0_iidPT1_S8_ --------------------------
	.section	.nv.shared._Z17LayerNormWarpImplI19BiasAddResidualLoadI6__halffE11AffineStoreIfS1_EfLi4ELi32ELi28ELi32ELi1ELb1EEvT_T0_iidPT1_S8_,"aw",@nobits
	.sectionflags	@""
	.align	16
	.zero		1024


//--------------------- .nv.shared._Z17LayerNormWarpImplI19BiasAddResidualLoadI6__halffE11AffineStoreIfS1_EfLi4ELi32ELi32ELi32ELi1ELb0EEvT_T0_iidPT1_S8_ --------------------------
	.section	.nv.shared._Z17LayerNormWarpImplI19BiasAddResidualLoadI6__halffE11AffineStoreIfS1_EfLi4ELi32ELi32ELi32ELi1ELb0EEvT_T0_iidPT1_S8_,"aw",@nobits
	.sectionflags	@""
	.align	16
	.zero		1024


//--------------------- .nv.shared._Z17LayerNormWarpImplI19BiasAddResidualLoadI6__halffE11AffineStoreIfS1_EfLi4ELi28ELi24ELi32ELi1ELb1EEvT_T0_iidPT1_S8_ --------------------------
	.section	.nv.shared._Z17LayerNormWarpImplI19BiasAddResidualLoadI6__halffE11AffineStoreIfS1_EfLi4ELi28ELi24ELi32ELi1ELb1EEvT_T0_iidPT1_S8_,"aw",@nobits
	.sectionflags	@""
	.align	16
	.zero		1024


//--------------------- .nv.shared._Z17LayerNormWarpImplI19BiasAddResidualLoadI6__halffE11AffineStoreIfS1_EfLi4ELi28ELi28ELi32ELi1ELb0EEvT_T0_iidPT1_S8_ --------------------------
	.section	.nv.shared._Z17LayerNormWarpImplI19BiasAddResidualLoadI6__halffE11AffineStoreIfS1_EfLi4ELi28ELi28ELi32ELi1ELb0EEvT_T0_iidPT1_S8_,"aw",@nobits
	.sectionflags	@""
	.align	16
	.zero		1024


//--------------------- .nv.shared._Z17LayerNormWarpImplI19BiasAddResidualLoadI6__halffE11AffineStoreIfS1_EfLi4ELi24ELi20ELi32ELi1ELb1EEvT_T0_iidPT1_S8_ --------------------------
	.section	.nv.shared._Z17LayerNormWarpImplI19BiasAddResidualLoadI6__halffE11AffineStoreIfS1_EfLi4ELi24ELi20ELi32ELi1ELb1EEvT_T0_iidPT1_S8_,"aw",@nobits
	.sectionflags	@""
	.align	16
	.zero		1024


//--------------------- .nv.shared._Z17LayerNormWarpImplI19BiasAddResidualLoadI6__halffE11AffineStoreIfS1_EfLi4ELi24ELi24ELi32ELi1ELb0EEvT_T0_iidPT1_S8_ --------------------------
	.section	.nv.shared._Z17LayerNormWarpImplI19BiasAddResidualLoadI6__halffE11AffineStoreIfS1_EfLi4ELi24ELi24ELi32ELi1ELb0EEvT_T0_iidPT1_S8_,"aw",@nobits
	.sectionflags	@""
	.align	16
	.zero		1024


//--------------------- .nv.shared._Z17LayerNormWarpImplI19BiasAddResidualLoadI6__halffE11AffineStoreIfS1_EfLi4ELi20ELi16ELi32ELi1ELb1EEvT_T0_iidPT1_S8_ --------------------------
	.section	.nv.shared._Z17LayerNormWarpImplI19BiasAddResidualLoadI6__halffE11AffineStoreIfS1_EfLi4ELi20ELi16ELi32ELi1ELb1EEvT_T0_iidPT1_S8_,"aw",@nobits
	.sectionflags	@""
	.align	16
	.zero		1024


//--------------------- .nv.shared._Z17LayerNormWarpImplI19BiasAddResidualLoadI6__halffE11AffineStoreIfS1_EfLi4ELi20ELi20ELi32ELi1ELb0EEvT_T0_iidPT1_S8_ --------------------------
	.section	.nv.shared._Z17LayerNormWarpImplI19BiasAddResidualLoadI6__halffE11AffineStoreIfS1_EfLi4ELi20ELi20ELi32ELi1ELb0EEvT_T0_iidPT1_S8_,"aw",@nobits
	.sectionflags	@""
	.align	16
	.zero		1024


//--------------------- .nv.shared._Z17LayerNormWarpImplI19BiasAddResidualLoadI6__halffE11AffineStoreIfS1_EfLi4ELi16ELi12ELi32ELi1ELb1EEvT_T0_iidPT1_S8_ --------------------------
	.section	.nv.shared._Z17LayerNormWarpImplI19BiasAddResidualLoadI6__halffE11AffineStoreIfS1_EfLi4ELi16ELi12ELi32ELi1ELb1EEvT_T0_iidPT1_S8_,"aw",@nobits
	.sectionflags	@""
	.align	16
	.zero		1024


//--------------------- .nv.shared._Z17LayerNormWarpImplI19BiasAddResidualLoadI6__halffE11AffineStoreIfS1_EfLi4ELi16ELi16ELi32ELi1ELb0EEvT_T0_iidPT1_S8_ --------------------------
	.section	.nv.shared._Z17LayerNormWarpImplI19BiasAddResidualLoadI6__halffE11AffineStoreIfS1_EfLi4ELi16ELi16ELi32ELi1ELb0EEvT_T0_iidPT1_S8_,"aw",@nobits
	.sectionflags	@""
	.align	16
	.zero		1024


//--------------------- .nv.shared._Z17LayerNormWarpImplI19BiasAddResidualLoadI6__halffE11AffineStoreIfS1_EfLi4ELi12ELi8ELi32ELi1ELb1EEvT_T0_iidPT1_S8_ --------------------------
	.section	.nv.shared._Z17LayerNormWarpImplI19BiasAddResidualLoadI6__halffE11AffineStoreIfS1_EfLi4ELi12ELi8ELi32ELi1ELb1EEvT_T0_iidPT1_S8_,"aw",@nobits
	.sectionflags	@""
	.align	16
	.zero		1024


//--------------------- .nv.shared._Z17LayerNormWarpImplI19BiasAddResidualLoadI6__halffE11AffineStoreIfS1_EfLi4ELi12ELi12ELi32ELi1ELb0EEvT_T0_iidPT1_S8_ --------------------------
	.section	.nv.shared._Z17LayerNormWarpImplI19BiasAddResidualLoadI6__halffE11AffineStoreIfS1_EfLi4ELi12ELi12ELi32ELi1ELb0EEvT_T0_iidPT1_S8_,"aw",@nobits
	.sectionflags	@""
	.align	16
	.zero		1024


//--------------------- .nv.shared._Z17LayerNormWarpImplI19BiasAddResidualLoadI6__halffE11AffineStoreIfS1_EfLi4ELi8ELi4ELi32ELi1ELb1EEvT_T0_iidPT1_S8_ --------------------------
	.section	.nv.shared._Z17LayerNormWarpImplI19BiasAddResidualLoadI6__halffE11AffineStoreIfS1_EfLi4ELi8ELi4ELi32ELi1ELb1EEvT_T0_iidPT1_S8_,"aw",@nobits
	.sectionflags	@""
	.align	16
	.zero		1024


//--------------------- .nv.shared._Z17LayerNormWarpImplI19BiasAddResidualLoadI6__halffE11AffineStoreIfS1_EfLi4ELi8ELi8ELi32ELi1ELb0EEvT_T0_iidPT1_S8_ --------------------------
	.section	.nv.shared._Z17LayerNormWarpImplI19BiasAddResidualLoadI6__halffE11AffineStoreIfS1_EfLi4ELi8ELi8ELi32ELi1ELb0EEvT_T0_iidPT1_S8_,"aw",@nobits
	.sectionflags	@""
	.align	16
	.zero		1024


//--------------------- .nv.shared._Z17LayerNormWarpImplI19BiasAddResidualLoadI6__halffE11AffineStoreIfS1_EfLi4ELi4ELi0ELi32ELi1ELb1EEvT_T0_iidPT1_S8_ --------------------------
	.section	.nv.shared._Z17LayerNormWarpImplI19BiasAddResidualLoadI6__halffE11AffineStoreIfS1_EfLi4ELi4ELi0ELi32ELi1ELb1EEvT_T0_iidPT1_S8_,"aw",@nobits
	.sectionflags	@""
	.align	16
	.zero		1024


//--------------------- .nv.shared._Z17LayerNormWarpImplI19BiasAddResidualLoadI6__halffE11AffineStoreIfS1_EfLi4ELi4ELi4ELi32ELi1ELb0EEvT_T0_iidPT1_S8_ --------------------------
	.section	.nv.shared._Z17LayerNormWarpImplI19BiasAddResidualLoadI6__halffE11AffineStoreIfS1_EfLi4ELi4ELi4ELi32ELi1ELb0EEvT_T0_iidPT1_S8_,"aw",@nobits
	.sectionflags	@""
	.align	16
	.zero		1024


//--------------------- .nv.shared._Z17LayerNormWarpImplI19BiasAddResidualLoadI6__halffE11AffineStoreIfS1_EfLi4ELi4ELi0ELi32ELi2ELb1EEvT_T0_iidPT1_S8_ --------------------------
	.section	.nv.shared._Z17LayerNormWarpImplI19BiasAddResidualLoadI6__halffE11AffineStoreIfS1_EfLi4ELi4ELi0ELi32ELi2ELb1EEvT_T0_iidPT1_S8_,"aw",@nobits
	.sectionflags	@""
	.align	16
	.zero		1024


//--------------------- .nv.shared._Z17LayerNormWarpImplI19BiasAddResidualLoadI6__halffE11AffineStoreIfS1_EfLi4ELi4ELi4ELi32ELi2ELb0EEvT_T0_iidPT1_S8_ --------------------------
	.section	.nv.shared._Z17LayerNormWarpImplI19BiasAddResidualLoadI6__halffE11AffineStoreIfS1_EfLi4ELi4ELi4ELi32ELi2ELb0EEvT_T0_iidPT1_S8_,"aw",@nobits
	.sectionflags	@""
	.align	16
	.zero		1024


//--------------------- .nv.shared._Z17LayerNormWarpImplI19BiasAddResidualLoadI6__halffE11AffineStoreIfS1_EfLi4ELi4ELi0ELi16ELi1ELb1EEvT_T0_iidPT1_S8_ --------------------------
	.section	.nv.shared._Z17LayerNormWarpImplI19BiasAddResidualLoadI6__halffE11AffineStoreIfS1_EfLi4ELi4ELi0ELi16ELi1ELb1EEvT_T0_iidPT1_S8_,"aw",@nobits
	.sectionflags	@""
	.align	16
	.zero		1024


//--------------------- .nv.shared._Z17LayerNormWarpImplI19BiasAddResidualLoadI6__halffE11AffineStoreIfS1_EfLi4ELi4ELi4ELi16ELi1ELb0EEvT_T0_iidPT1_S8_ --------------------------
	.section	.nv.shared._Z17LayerNormWarpImplI19BiasAddResidualLoadI6__halffE11AffineStoreIfS1_EfLi4ELi4ELi4ELi16ELi1ELb0EEvT_T0_iidPT1_S8_,"aw",@nobits
	.sectionflags	@""
	.align	16
	.zero		1024


//--------------------- .nv.shared._Z17LayerNormWarpImplI19BiasAddResidualLoadI6__halffE11AffineStoreIfS1_EfLi4ELi4ELi0ELi16ELi2ELb1EEvT_T0_iidPT1_S8_ --------------------------
	.section	.nv.shared._Z17LayerNormWarpImplI19BiasAddResidualLoadI6__halffE11AffineStoreIfS1_EfLi4ELi4ELi0ELi16ELi2ELb1EEvT_T0_iidPT1_S8_,"aw",@nobits
	.sectionflags	@""
	.align	16
	.zero		1024


//--------------------- .nv.shared._Z17LayerNormWarpImplI19BiasAddResidualLoadI6__halffE11AffineStoreIfS1_EfLi4ELi4ELi4ELi16ELi2ELb0EEvT_T0_iidPT1_S8_ --------------------------
	.section	.nv.shared._Z17LayerNormWarpImplI19BiasAddResidualLoadI6__halffE11AffineStoreIfS1_EfLi4ELi4ELi4ELi16ELi2ELb0EEvT_T0_iidPT1_S8_,"aw",@nobits
	.sectionflags	@""
	.align	16
	.zero		1024


//--------------------- .nv.shared._Z17LayerNormWarpImplI19BiasAddResidualLoadI6__halffE11AffineStoreIfS1_EfLi4ELi4ELi0ELi8ELi1ELb1EEvT_T0_iidPT1_S8_ --------------------------
	.section	.nv.shared._Z17LayerNormWarpImplI19BiasAddResidualLoadI6__halffE11AffineStoreIfS1_EfLi4ELi4ELi0ELi8ELi1ELb1EEvT_T0_iidPT1_S8_,"aw",@nobits
	.sectionflags	@""
	.align	16
	.zero		1024


//--------------------- .nv.shared._Z17LayerNormWarpImplI19BiasAddResidualLoadI6__halffE11AffineStoreIfS1_EfLi4ELi4ELi4ELi8ELi1ELb0EEvT_T0_iidPT1_S8_ --------------------------
	.section	.nv.shared._Z17LayerNormWarpImplI19BiasAddResidualLoadI6__halffE11AffineStoreIfS1_EfLi4ELi4ELi4ELi8ELi1ELb0EEvT_T0_iidPT1_S8_,"aw",@nobits
	.sectionflags	@""
	.align	16
	.zero		1024


//--------------------- .nv.shared._Z17LayerNormWarpImplI19BiasAddResidualLoadI6__halffE11AffineStoreIfS1_EfLi4ELi4ELi0ELi8ELi2ELb1EEvT_T0_iidPT1_S8_ --------------------------
	.section	.nv.shared._Z17LayerNormWarpImplI19BiasAddResidualLoadI6__halffE11AffineStoreIfS1_EfLi4ELi4ELi0ELi8ELi2ELb1EEvT_T0_iidPT1_S8_,"aw",@nobits
	.sectionflags	@""
	.align	16
	.zero		1024


//--------------------- .nv.shared._Z17LayerNormWarpImplI19BiasAddResidualLoadI6__halffE11AffineStoreIfS1_EfLi4ELi4ELi4ELi8ELi2ELb0EEvT_T0_iidPT1_S8_ --------------------------
	.section	.nv.shared._Z17LayerNormWarpImplI19BiasAddResidualLoadI6__halffE11AffineStoreIfS1_EfLi4ELi4ELi4ELi8ELi2ELb0EEvT_T0_iidPT1_S8_,"aw",@nobits
	.sectionflags	@""
	.align	16
	.zero		1024


//--------------------- .nv.shared._Z17LayerNormWarpImplI19BiasAddResidualLoadI6__halffE11AffineStoreIfS1_EfLi4ELi4ELi0ELi4ELi1ELb1EEvT_T0_iidPT1_S8_ --------------------------
	.section	.nv.shared._Z17LayerNormWarpImplI19BiasAddResidualLoadI6__halffE11AffineStoreIfS1_EfLi4ELi4ELi0ELi4ELi1ELb1EEvT_T0_iidPT1_S8_,"aw",@nobits
	.sectionflags	@""
	.align	16
	.zero		1024


//--------------------- .nv.shared._Z17LayerNormWarpImplI19BiasAddResidualLoadI6__halffE11AffineStoreIfS1_EfLi4ELi4ELi4ELi4ELi1ELb0EEvT_T0_iidPT1_S8_ --------------------------
	.section	.nv.shared._Z17LayerNormWarpImplI19BiasAddResidualLoadI6__halffE11AffineStoreIfS1_EfLi4ELi4ELi4ELi4ELi1ELb0EEvT_T0_iidPT1_S8_,"aw",@nobits
	.sectionflags	@""
	.align	16
	.zero		1024


//--------------------- .nv.shared._Z17LayerNormWarpImplI19BiasAddResidualLoadI6__halffE11AffineStoreIfS1_EfLi4ELi4ELi0ELi4ELi2ELb1EEvT_T0_iidPT1_S8_ --------------------------
	.section	.nv.shared._Z17LayerNormWarpImplI19BiasAddResidualLoadI6__halffE11AffineStoreIfS1_EfLi4ELi4ELi0ELi4ELi2ELb1EEvT_T0_iidPT1_S8_,"aw",@nobits
	.sectionflags	@""
	.align	16
	.zero		1024


//--------------------- .nv.shared._Z17LayerNormWarpImplI19BiasAddResidualLoadI6__halffE11AffineStoreIfS1_EfLi4ELi4ELi4ELi4ELi2ELb0EEvT_T0_iidPT1_S8_ --------------------------
	.section	.nv.shared._Z17LayerNormWarpImplI19BiasAddResidualLoadI6__halffE11AffineStoreIfS1_EfLi4ELi4ELi4ELi4ELi2ELb0EEvT_T0_iidPT1_S8_,"aw",@nobits
	.sectionflags	@""
	.align	16
	.zero		1024


//--------------------- .nv.shared._Z17LayerNormWarpImplI19BiasAddResidualLoadI6__halffE11AffineStoreIfS1_EfLi8ELi160ELi128ELi32ELi1ELb1EEvT_T0_iidPT1_S8_ --------------------------
	.section	.nv.shared._Z17LayerNormWarpImplI19BiasAddResidualLoadI6__halffE11AffineStoreIfS1_EfLi8ELi160ELi128ELi32ELi1ELb1EEvT_T0_iidPT1_S8_,"aw",@nobits
	.sectionflags	@""
	.align	16
	.zero		1024


//--------------------- .nv.shared._Z17LayerNormWarpImplI19BiasAddResidualLoadI6__halffE11AffineStoreIfS1_EfLi8ELi160ELi160ELi32ELi1ELb0EEvT_T0_iidPT1_S8_ --------------------------
	.section	.nv.shared._Z17LayerNormWarpImplI19BiasAddResidualLoadI6__halffE11AffineStoreIfS1_EfLi8ELi160ELi160ELi32ELi1ELb0EEvT_T0_iidPT1_S8_,"aw",@nobits
	.sectionflags	@""
	.align	16
	.zero		1024


//--------------------- .nv.shared._Z17LayerNormWarpImplI19BiasAddResidualLoadI6__halffE11AffineStoreIfS1_EfLi8ELi128ELi96ELi32ELi1ELb1EEvT_T0_iidPT1_S8_ --------------------------
	.section	.nv.shared._Z17LayerNormWarpImplI19BiasAddResidualLoadI6__halffE11AffineStoreIfS1_EfLi8ELi128ELi96ELi32ELi1ELb1EEvT_T0_iidPT1_S8_,"aw",@nobits
	.sectionflags	@""
	.align	16
	.zero		1024


//--------------------- .nv.shared._Z17LayerNormWarpImplI19BiasAddResidualLoadI6__halffE11AffineStoreIfS1_EfLi8ELi128ELi128ELi32ELi1ELb0EEvT_T0_iidPT1_S8_ --------------------------
	.section	.nv.shared._Z17LayerNormWarpImplI19BiasAddResidualLoadI6__halffE11AffineStoreIfS1_EfLi8ELi128ELi128ELi32ELi1ELb0EEvT_T0_iidPT1_S8_,"aw",@nobits
	.sectionflags	@""
	.align	16
	.zero		1024


//--------------------- .nv.shared._Z17LayerNormWarpImplI19BiasAddResidualLoadI6__halffE11AffineStoreIfS1_EfLi8ELi96ELi64ELi32ELi1ELb1EEvT_T0_iidPT1_S8_ --------------------------
	.section	.nv.shared._Z17LayerNormWarpImplI19BiasAddResidualLoadI6__halffE11AffineStoreIfS1_EfLi8ELi96ELi64ELi32ELi1ELb1EEvT_T0_iidPT1_S8_,"aw",@nobits
	.sectionflags	@""
	.align	16
	.zero		1024


//--------------------- .nv.shared._Z17LayerNormWarpImplI19BiasAddResidualLoadI6__halffE11AffineStoreIfS1_EfLi8ELi96ELi96ELi32ELi1ELb0EEvT_T0_iidPT1_S8_ --------------------------
	.section	.nv.shared._Z17LayerNormWarpImplI19BiasAddResidualLoadI6__halffE11AffineStoreIfS1_EfLi8ELi96ELi96ELi32ELi1ELb0EEvT_T0_iidPT1_S8_,"aw",@nobits
	.sectionflags	@""
	.align	16
	.zero		1024


//--------------------- .nv.shared._Z17LayerNormWarpImplI19BiasAddResidualLoadI6__halffE11AffineStoreIfS1_EfLi8ELi64ELi32ELi32ELi1ELb1EEvT_T0_iidPT1_S8_ --------------------------
	.section	.nv.shared._Z17LayerNormWarpImplI19BiasAddResidualLoadI6__halffE11AffineStoreIfS1_EfLi8ELi64ELi32ELi32ELi1ELb1EEvT_T0_iidPT1_S8_,"aw",@nobits
	.sectionflags	@""
	.align	16
	.zero		1024


//--------------------- .nv.shared._Z17LayerNormWarpImplI19BiasAddResidualLoadI6__halffE11AffineStoreIfS1_EfLi8ELi64ELi64ELi32ELi1ELb0EEvT_T0_iidPT1_S8_ --------------------------
	.section	.nv.shared._Z17LayerNormWarpImplI19BiasAddResidualLoadI6__halffE11AffineStoreIfS1_EfLi8ELi64ELi64ELi32ELi1ELb0EEvT_T0_iidPT1_S8_,"aw",@nobits
	.sectionflags	@""
	.align	16
	.zero		1024


//--------------------- .nv.shared._Z17LayerNormWarpImplI19BiasAddResidualLoadI6__halffE11AffineStoreIfS1_EfLi8ELi32ELi24ELi32ELi1ELb1EEvT_T0_iidPT1_S8_ --------------------------
	.section	.nv.shared._Z17LayerNormWarpImplI19BiasAddResidualLoadI6__halffE11AffineStoreIfS1_EfLi8ELi32ELi24ELi32ELi1ELb1EEvT_T0_iidPT1_S8_,"aw",@nobits
	.sectionflags	@""
	.align	16
	.zero		1024


//--------------------- .nv.shared._Z17LayerNormWarpImplI19BiasAddResidualLoadI6__halffE11AffineStoreIfS1_EfLi8ELi32ELi32ELi32ELi1ELb0EEvT_T0_iidPT1_S8_ --------------------------
	.section	.nv.shared._Z17LayerNormWarpImplI19BiasAddResidualLoadI6__halffE11AffineStoreIfS1_EfLi8ELi32ELi32ELi32ELi1ELb0EEvT_T0_iidPT1_S8_,"aw",@nobits
	.sectionflags	@""
	.align	16
	.zero		1024


//--------------------- .nv.shared._Z17LayerNormWarpImplI19BiasAddResidualLoadI6__halffE11AffineStoreIfS1_EfLi8ELi24ELi16ELi32ELi1ELb1EEvT_T0_iidPT1_S8_ --------------------------
	.section	.nv.shared._Z17LayerNormWarpImplI19BiasAddResidualLoadI6__halffE11AffineStoreIfS1_EfLi8ELi24ELi16ELi32ELi1ELb1EEvT_T0_iidPT1_S8_,"aw",@nobits
	.sectionflags	@""
	.align	16
	.zero		1024


//--------------------- .nv.shared._Z17LayerNormWarpImplI19BiasAddResidualLoadI6__halffE11AffineStoreIfS1_EfLi8ELi24ELi24ELi32ELi1ELb0EEvT_T0_iidPT1_S8_ --------------------------
	.section	.nv.shared._Z17LayerNormWarpImplI19BiasAddResidualLoadI6__halffE11AffineStoreIfS1_EfLi8ELi24ELi24ELi32ELi1ELb0EEvT_T0_iidPT1_S8_,"aw",@nobits
	.sectionflags	@""
	.align	16
	.zero		1024


//--------------------- .nv.shared._Z17LayerNormWarpImplI19BiasAddResidualLoadI6__halffE11AffineStoreIfS1_EfLi8ELi16ELi8ELi32ELi1ELb1EEvT_T0_iidPT1_S8_ --------------------------
	.section	.nv.shared._Z17LayerNormWarpImplI19BiasAddResidualLoadI6__halffE11AffineStoreIfS1_EfLi8ELi16ELi8ELi32ELi1ELb1EEvT_T0_iidPT1_S8_,"aw",@nobits
	.sectionflags	@""
	.align	16
	.zero		1024


//--------------------- .nv.shared._Z17LayerNormWarpImplI19BiasAddResidualLoadI6__halffE11AffineStoreIfS1_EfLi8ELi16ELi16ELi32ELi1ELb0EEvT_T0_iidPT1_S8_ --------------------------
	.section	.nv.shared._Z17LayerNormWarpImplI19BiasAddResidualLoadI6__halffE11AffineStoreIfS1_EfLi8ELi16ELi16ELi32ELi1ELb0EEvT_T0_iidPT1_S8_,"aw",@nobits
	.sectionflags	@""
	.align	16
	.zero		1024


//--------------------- .nv.shared._Z17LayerNormWarpImplI19BiasAddResidualLoadI6__halffE11AffineStoreIfS1_EfLi8ELi8ELi0ELi32ELi1ELb1EEvT_T0_iidPT1_S8_ --------------------------
	.section	.nv.shared._Z17LayerNormWarpImplI19BiasAddResidualLoadI6__halffE11AffineStoreIfS1_EfLi8ELi8ELi0ELi32ELi1ELb1EEvT_T0_iidPT1_S8_,"aw",@nobits
	.sectionflags	@""
	.align	16
	.zero		1024


//--------------------- .nv.shared._Z17LayerNormWarpImplI19BiasAddResidualLoadI6__halffE11AffineStoreIfS1_EfLi8ELi8ELi8ELi32ELi1ELb0EEvT_T0_iidPT1_S8_ --------------------------
	.section	.nv.shared._Z17LayerNormWarpImplI19BiasAddResidualLoadI6__halffE11AffineStoreIfS1_EfLi8ELi8ELi8ELi32ELi1ELb0EEvT_T0_iidPT1_S8_,"aw",@nobits
	.sectionflags	@""
	.align	16
	.zero		1024


//--------------------- .nv.shared._Z17LayerNormWarpImplI19BiasAddResidualLoadI6__halffE11AffineStoreIfS1_EfLi8ELi8ELi0ELi32ELi2ELb1EEvT_T0_iidPT1_S8_ --------------------------
	.section	.nv.shared._Z17LayerNormWarpImplI19BiasAddResidualLoadI6__halffE11AffineStoreIfS1_EfLi8ELi8ELi0ELi32ELi2ELb1EEvT_T0_iidPT1_S8_,"aw",@nobits
	.sectionflags	@""
	.align	16
	.zero		1024


//--------------------- .nv.shared._Z17LayerNormWarpImplI19BiasAddResidualLoadI6__halffE11AffineStoreIfS1_EfLi8ELi8ELi8ELi32ELi2ELb0EEvT_T0_iidPT1_S8_ --------------------------
	.section	.nv.shared._Z17LayerNormWarpImplI19BiasAddResidualLoadI6__halffE11AffineStoreIfS1_EfLi8ELi8ELi8ELi32ELi2ELb0EEvT_T0_iidPT1_S8_,"aw",@nobits
	.sectionflags	@""
	.align	16
	.zero		1024


//--------------------- .nv.shared._Z17LayerNormWarpImplI19BiasAddResidualLoadI6__halffE11AffineStoreIfS1_EfLi8ELi8ELi0ELi16ELi1ELb1EEvT_T0_iidPT1_S8_ --------------------------
	.section	.nv.shared._Z17LayerNormWarpImplI19BiasAddResidualLoadI6__halffE11AffineStoreIfS1_EfLi8ELi8ELi0ELi16ELi1ELb1EEvT_T0_iidPT1_S8_,"aw",@nobits
	.sectionflags	@""
	.align	16
	.zero		1024


//--------------------- .nv.shared._Z17LayerNormWarpImplI19BiasAddResidualLoadI6__halffE11AffineStoreIfS1_EfLi8ELi8ELi8ELi16ELi1ELb0EEvT_T0_iidPT1_S8_ --------------------------
	.section	.nv.shared._Z17LayerNormWarpImplI19BiasAddResidualLoadI6__halffE11AffineStoreIfS1_EfLi8ELi8ELi8ELi16ELi1ELb0EEvT_T0_iidPT1_S8_,"aw",@nobits
	.sectionflags	@""
	.align	16
	.zero		1024


//--------------------- .nv.shared._Z17LayerNormWarpImplI19BiasAddResidualLoadI6__halffE11AffineStoreIfS1_EfLi8ELi8ELi0ELi16ELi2ELb1EEvT_T0_iidPT1_S8_ --------------------------
	.section	.nv.shared._Z17LayerNormWarpImplI19BiasAddResidualLoadI6__halffE11AffineStoreIfS1_EfLi8ELi8ELi0ELi16ELi2ELb1EEvT_T0_iidPT1_S8_,"aw",@nobits
	.sectionflags	@""
	.align	16
	.zero		1024


//--------------------- .nv.shared._Z17LayerNormWarpImplI19BiasAddResidualLoadI6__halffE11AffineStoreIfS1_EfLi8ELi8ELi8ELi16ELi2ELb0EEvT_T0_iidPT1_S8_ --------------------------
	.section	.nv.shared._Z17LayerNormWarpImplI19BiasAddResidualLoadI6__halffE11AffineStoreIfS1_EfLi8ELi8ELi8ELi16ELi2ELb0EEvT_T0_iidPT1_S8_,"aw",@nobits
	.sectionflags	@""
	.align	16
	.zero		1024


//--------------------- .nv.shared._Z17LayerNormWarpImplI19BiasAddResidualLoadI6__halffE11AffineStoreIfS1_EfLi8ELi8ELi0ELi8ELi1ELb1EEvT_T0_iidPT1_S8_ --------------------------
	.section	.nv.shared._Z17LayerNormWarpImplI19BiasAddResidualLoadI6__halffE11AffineStoreIfS1_EfLi8ELi8ELi0ELi8ELi1ELb1EEvT_T0_iidPT1_S8_,"aw",@nobits
	.sectionflags	@""
	.align	16
	.zero		1024


//--------------------- .nv.shared._Z17LayerNormWarpImplI19BiasAddResidualLoadI6__halffE11AffineStoreIfS1_EfLi8ELi8ELi8ELi8ELi1ELb0EEvT_T0_iidPT1_S8_ --------------------------
	.section	.nv.shared._Z17LayerNormWarpImplI19BiasAddResidualLoadI6__halffE11AffineStoreIfS1_EfLi8ELi8ELi8ELi8ELi1ELb0EEvT_T0_iidPT1_S8_,"aw",@nobits
	.sectionflags	@""
	.align	16
	.zero		1024


//--------------------- .nv.shared._Z17LayerNormWarpImplI19BiasAddResidualLoadI6__halffE11AffineStoreIfS1_EfLi8ELi8ELi0ELi8ELi2ELb1EEvT_T0_iidPT1_S8_ --------------------------
	.section	.nv.shared._Z17LayerNormWarpImplI19BiasAddResidualLoadI6__halffE11AffineStoreIfS1_EfLi8ELi8ELi0ELi8ELi2ELb1EEvT_T0_iidPT1_S8_,"aw",@nobits
	.sectionflags	@""
	.align	16
	.zero		1024


//--------------------- .nv.shared._Z17LayerNormWarpImplI19BiasAddResidualLoadI6__halffE11AffineStoreIfS1_EfLi8ELi8ELi8ELi8ELi2ELb0EEvT_T0_iidPT1_S8_ --------------------------
	.section	.nv.shared._Z17LayerNormWarpImplI19BiasAddResidualLoadI6__halffE11AffineStoreIfS1_EfLi8ELi8ELi8ELi8ELi2ELb0EEvT_T0_iidPT1_S8_,"aw",@nobits
	.sectionflags	@""
	.align	16
	.zero		1024


//--------------------- .nv.shared._Z17LayerNormWarpImplI19BiasAddResidualLoadI6__halffE11AffineStoreIfS1_EfLi8ELi8ELi0ELi4ELi1ELb1EEvT_T0_iidPT1_S8_ --------------------------
	.section	.nv.shared._Z17LayerNormWarpImplI19BiasAddResidualLoadI6__halffE11AffineStoreIfS1_EfLi8ELi8ELi0ELi4ELi1ELb1EEvT_T0_iidPT1_S8_,"aw",@nobits
	.sectionflags	@""
	.align	16
	.zero		1024


//--------------------- .nv.shared._Z17LayerNormWarpImplI19BiasAddResidualLoadI6__halffE11AffineStoreIfS1_EfLi8ELi8ELi8ELi4ELi1ELb0EEvT_T0_iidPT1_S8_ --------------------------
	.section	.nv.shared._Z17LayerNormWarpImplI19BiasAddResidualLoadI6__halffE11AffineStoreIfS1_EfLi8ELi8ELi8ELi4ELi1ELb0EEvT_T0_iidPT1_S8_,"aw",@nobits
	.sectionflags	@""
	.align	16
	.zero		1024


//--------------------- .nv.shared._Z17LayerNormWarpImplI19BiasAddResidualLoadI6__halffE11AffineStoreIfS1_EfLi8ELi8ELi0ELi4ELi2ELb1EEvT_T0_iidPT1_S8_ --------------------------
	.section	.nv.shared._Z17LayerNormWarpImplI19BiasAddResidualLoadI6__halffE11AffineStoreIfS1_EfLi8ELi8ELi0ELi4ELi2ELb1EEvT_T0_iidPT1_S8_,"aw",@nobits
	.sectionflags	@""
	.align	16
	.zero		1024


//--------------------- .nv.shared._Z17LayerNormWarpImplI19BiasAddResidualLoadI6__halffE11AffineStoreIfS1_EfLi8ELi8ELi8ELi4ELi2ELb0EEvT_T0_iidPT1_S8_ --------------------------
	.section	.nv.shared._Z17LayerNormWarpImplI19BiasAddResidualLoadI6__halffE11AffineStoreIfS1_EfLi8ELi8ELi8ELi4ELi2ELb0EEvT_T0_iidPT1_S8_,"aw",@nobits
	.sectionflags	@""
	.align	16
	.zero		1024


//--------------------- .nv.constant0._ZN3cub18CUB_300001_SM_10006detail11EmptyKernelIvEEvv --------------------------
	.section	.nv.constant0._ZN3cub18CUB_300001_SM_10006detail11EmptyKernelIvEEvv,"a",@progbits
	.sectionflags	@""
	.align	4
.nv.constant0._ZN3cub18CUB_300001_SM_10006detail11EmptyKernelIvEEvv:
	.zero		896


//--------------------- .nv.constant0._Z26LayerNormBlockUncachedImplI19BiasAddResidualLoadI6__halffE11AffineStoreIfS1_EfLi1ELi1024EEvT_T0_lldPT1_S8_ --------------------------
	.section	.nv.constant0._Z26LayerNormBlockUncachedImplI19BiasAddResidualLoadI6__halffE11AffineStoreIfS1_EfLi1ELi1024EEvT_T0_lldPT1_S8_,"a",@progbits
	.sectionflags	@""
	.align	4
.nv.constant0._Z26LayerNormBlockUncachedImplI19BiasAddResidualLoadI6__halffE11AffineStoreIfS1_EfLi1ELi1024EEvT_T0_lldPT1_S8_:
	.zero		1000


//--------------------- .nv.constant0._Z26LayerNormBlockUncachedImplI19BiasAddResidualLoadI6__halffE11AffineStoreIfS1_EfLi2ELi1024EEvT_T0_lldPT1_S8_ --------------------------
	.section	.nv.constant0._Z26LayerNormBlockUncachedImplI19BiasAddResidualLoadI6__halffE11AffineStoreIfS1_EfLi2ELi1024EEvT_T0_lldPT1_S8_,"a",@progbits
	.sectionflags	@""
	.align	4
.nv.constant0._Z26LayerNormBlockUncachedImplI19BiasAddResidualLoadI6__halffE11AffineStoreIfS1_EfLi2ELi1024EEvT_T0_lldPT1_S8_:
	.zero		1000


//--------------------- .nv.constant0._Z26LayerNormBlockUncachedImplI19BiasAddResidualLoadI6__halffE11AffineStoreIfS1_EfLi4ELi1024EEvT_T0_lldPT1_S8_ --------------------------
	.section	.nv.constant0._Z26LayerNormBlockUncachedImplI19BiasAddResidualLoadI6__halffE11AffineStoreIfS1_EfLi4ELi1024EEvT_T0_lldPT1_S8_,"a",@progbits
	.sectionflags	@""
	.align	4
.nv.constant0._Z26LayerNormBlockUncachedImplI19BiasAddResidualLoadI6__halffE11AffineStoreIfS1_EfLi4ELi1024EEvT_T0_lldPT1_S8_:
	.zero		1000


//--------------------- .nv.constant0._Z22LayerNormBlockSMemImplI19BiasAddResidualLoadI6__halffE11AffineStoreIfS1_EfLi1ELi256EEvT_T0_lldPT1_S8_ --------------------------
	.section	.nv.constant0._Z22LayerNormBlockSMemImplI19BiasAddResidualLoadI6__halffE11AffineStoreIfS1_EfLi1ELi256EEvT_T0_lldPT1_S8_,"a",@progbits
	.sectionflags	@""
	.align	4
.nv.constant0._Z22LayerNormBlockSMemImplI19BiasAddResidualLoadI6__halffE11AffineStoreIfS1_EfLi1ELi256EEvT_T0_lldPT1_S8_:
	.zero		1000


//--------------------- .nv.constant0._Z22LayerNormBlockSMemImplI19BiasAddResidualLoadI6__halffE11AffineStoreIfS1_EfLi1ELi512EEvT_T0_lldPT1_S8_ --------------------------
	.section	.nv.constant0._Z22LayerNormBlockSMemImplI19BiasAddResidualLoadI6__halffE11AffineStoreIfS1_EfLi1ELi512EEvT_T0_lldPT1_S8_,"a",@progbits
	.sectionflags	@""
	.align	4
.nv.constant0._Z22LayerNormBlockSMemImplI19BiasAddResidualLoadI6__halffE11AffineStoreIfS1_EfLi1ELi512EEvT_T0_lldPT1_S8_:
	.zero		1000


//--------------------- .nv.constant0._Z22LayerNormBlockSMemImplI19BiasAddResidualLoadI6__halffE11AffineStoreIfS1_EfLi1ELi1024EEvT_T0_lldPT1_S8_ --------------------------
	.section	.nv.constant0._Z22LayerNormBlockSMemImplI19BiasAddResidualLoadI6__halffE11AffineStoreIfS1_EfLi1ELi1024EEvT_T0_lldPT1_S8_,"a",@progbits
	.sectionflags	@""
	.align	4
.nv.constant0._Z22LayerNormBlockSMemImplI19BiasAddResidualLoadI6__halffE11AffineStoreIfS1_EfLi1ELi1024EEvT_T0_lldPT1_S8_:
	.zero		1000


//--------------------- .nv.constant0._Z22LayerNormBlockSMemImplI19BiasAddResidualLoadI6__halffE11AffineStoreIfS1_EfLi1ELi128EEvT_T0_lldPT1_S8_ --------------------------
	.section	.nv.constant0._Z22LayerNormBlockSMemImplI19BiasAddResidualLoadI6__halffE11AffineStoreIfS1_EfLi1ELi128EEvT_T0_lldPT1_S8_,"a",@progbits
	.sectionflags	@""
	.align	4
.nv.constant0._Z22LayerNormBlockSMemImplI19BiasAddResidualLoadI6__halffE11AffineStoreIfS1_EfLi1ELi128EEvT_T0_lldPT1_S8_:
	.zero		1000


//--------------------- .nv.constant0._Z22LayerNormBlockSMemImplI19BiasAddResidualLoadI6__halffE11AffineStoreIfS1_EfLi2ELi256EEvT_T0_lldPT1_S8_ --------------------------
	.section	.nv.constant0._Z22LayerNormBlockSMemImplI19BiasAddResidualLoadI6__halffE11AffineStoreIfS1_EfLi2ELi256EEvT_T0_lldPT1_S8_,"a",@progbits
	.sectionflags	@""
	.align	4
.nv.constant0._Z22LayerNormBlockSMemImplI19BiasAddResidualLoadI6__halffE11AffineStoreIfS1_EfLi2ELi256EEvT_T0_lldPT1_S8_:
	.zero		1000


//--------------------- .nv.constant0._Z22LayerNormBlockSMemImplI19BiasAddResidualLoadI6__halffE11AffineStoreIfS1_EfLi2ELi512EEvT_T0_lldPT1_S8_ --------------------------
	.section	.nv.constant0._Z22LayerNormBlockSMemImplI19BiasAddResidualLoadI6__halffE11AffineStoreIfS1_EfLi2ELi512EEvT_T0_lldPT1_S8_,"a",@progbits
	.sectionflags	@""
	.align	4
.nv.constant0._Z22LayerNormBlockSMemImplI19BiasAddResidualLoadI6__halffE11AffineStoreIfS1_EfLi2ELi512EEvT_T0_lldPT1_S8_:
	.zero		1000


//--------------------- .nv.constant0._Z22LayerNormBlockSMemImplI19BiasAddResidualLoadI6__halffE11AffineStoreIfS1_EfLi2ELi1024EEvT_T0_lldPT1_S8_ --------------------------
	.section	.nv.constant0._Z22LayerNormBlockSMemImplI19BiasAddResidualLoadI6__halffE11AffineStoreIfS1_EfLi2ELi1024EEvT_T0_lldPT1_S8_,"a",@progbits
	.sectionflags	@""
	.align	4
.nv.constant0._Z22LayerNormBlockSMemImplI19BiasAddResidualLoadI6__halffE11AffineStoreIfS1_EfLi2ELi1024EEvT_T0_lldPT1_S8_:
	.zero		1000


//--------------------- .nv.constant0._Z22LayerNormBlockSMemImplI19BiasAddResidualLoadI6__halffE11AffineStoreIfS1_EfLi2ELi128EEvT_T0_lldPT1_S8_ --------------------------
	.section	.nv.constant0._Z22LayerNormBlockSMemImplI19BiasAddResidualLoadI6__halffE11AffineStoreIfS1_EfLi2ELi128EEvT_T0_lldPT1_S8_,"a",@progbits
	.sectionflags	@""
	.align	4
.nv.constant0._Z22LayerNormBlockSMemImplI19BiasAddResidualLoadI6__halffE11AffineStoreIfS1_EfLi2ELi128EEvT_T0_lldPT1_S8_:
	.zero		1000


//--------------------- .nv.constant0._Z22LayerNormBlockSMemImplI19BiasAddResidualLoadI6__halffE11AffineStoreIfS1_EfLi4ELi256EEvT_T0_lldPT1_S8_ --------------------------
	.section	.nv.constant0._Z22LayerNormBlockSMemImplI19BiasAddResidualLoadI6__halffE11AffineStoreIfS1_EfLi4ELi256EEvT_T0_lldPT1_S8_,"a",@progbits
	.sectionflags	@""
	.align	4
.nv.constant0._Z22LayerNormBlockSMemImplI19BiasAddResidualLoadI6__halffE11AffineStoreIfS1_EfLi4ELi256EEvT_T0_lldPT1_S8_:
	.zero		1000


//--------------------- .nv.constant0._Z22LayerNormBlockSMemImplI19BiasAddResidualLoadI6__halffE11AffineStoreIfS1_EfLi4ELi512EEvT_T0_lldPT1_S8_ --------------------------
	.section	.nv.constant0._Z22LayerNormBlockSMemImplI19BiasAddResidualLoadI6__halffE11AffineStoreIfS1_EfLi4ELi512EEvT_T0_lldPT1_S8_,"a",@progbits
	.sectionflags	@""
	.align	4
.nv.constant0._Z22LayerNormBlockSMemImplI19BiasAddResidualLoadI6__halffE11AffineStoreIfS1_EfLi4ELi512EEvT_T0_lldPT1_S8_:
	.zero		1000


//--------------------- .nv.constant0._Z22LayerNormBlockSMemImplI19BiasAddResidualLoadI6__halffE11AffineStoreIfS1_EfLi4ELi1024EEvT_T0_lldPT1_S8_ --------------------------
	.section	.nv.constant0._Z22LayerNormBlockSMemImplI19BiasAddResidualLoadI6__halffE11AffineStoreIfS1_EfLi4ELi1024EEvT_T0_lldPT1_S8_,"a",@progbits
	.sectionflags	@""
	.align	4
.nv.constant0._Z22LayerNormBlockSMemImplI19BiasAddResidualLoadI6__halffE11AffineStoreIfS1_EfLi4ELi1024EEvT_T0_lldPT1_S8_:
	.zero		1000


//--------------------- .nv.constant0._Z22LayerNormBlockSMemImplI19BiasAddResidualLoadI6__halffE11AffineStoreIfS1_EfLi4ELi128EEvT_T0_lldPT1_S8_ --------------------------
	.section	.nv.constant0._Z22LayerNormBlockSMemImplI19BiasAddResidualLoadI6__halffE11AffineStoreIfS1_EfLi4ELi128EEvT_T0_lldPT1_S8_,"a",@progbits
	.sectionflags	@""
	.align	4
.nv.constant0._Z22LayerNormBlockSMemImplI19BiasAddResidualLoadI6__halffE11AffineStoreIfS1_EfLi4ELi128EEvT_T0_lldPT1_S8_:
	.zero		1000


//--------------------- .nv.constant0._Z17LayerNormWarpImplI19BiasAddResidualLoadI6__halffE11AffineStoreIfS1_EfLi1ELi160ELi128ELi32ELi1ELb1EEvT_T0_iidPT1_S8_ --------------------------
	.section	.nv.constant0._Z17LayerNormWarpImplI19BiasAddResidualLoadI6__halffE11AffineStoreIfS1_EfLi1ELi160ELi128ELi32ELi1ELb1EEvT_T0_iidPT1_S8_,"a",@progbits
	.sectionflags	@""
	.align	4
.nv.constant0._Z17LayerNormWarpImplI19BiasAddResidualLoadI6__halffE11AffineStoreIfS1_EfLi1ELi160ELi128ELi32ELi1ELb1EEvT_T0_iidPT1_S8_:
	.zero		992


//--------------------- .nv.constant0._Z17LayerNormWarpImplI19BiasAddResidualLoadI6__halffE11AffineStoreIfS1_EfLi1ELi160ELi160ELi32ELi1ELb0EEvT_T0_iidPT1_S8_ --------------------------
	.section	.nv.constant0._Z17LayerNormWarpImplI19BiasAddResidualLoadI6__halffE11AffineStoreIfS1_EfLi1ELi160ELi160ELi32ELi1ELb0EEvT_T0_iidPT1_S8_,"a",@progbits
	.sectionflags	@""
	.align	4
.nv.constant0._Z17LayerNormWarpImplI19BiasAddResidualLoadI6__halffE11AffineStoreIfS1_EfLi1ELi160ELi160ELi32ELi1ELb0EEvT_T0_iidPT1_S8_:
	.zero		992


//--------------------- .nv.constant0._Z17LayerNormWarpImplI19BiasAddResidualLoadI6__halffE11AffineStoreIfS1_EfLi1ELi128ELi96ELi32ELi1ELb1EEvT_T0_iidPT1_S8_ --------------------------
	.section	.nv.constant0._Z17LayerNormWarpImplI19BiasAddResidualLoadI6__halffE11AffineStoreIfS1_EfLi1ELi128ELi96ELi32ELi1ELb1EEvT_T0_iidPT1_S8_,"a",@progbits
	.sectionflags	@""
	.align	4
.nv.constant0._Z17LayerNormWarpImplI19BiasAddResidualLoadI6__halffE11AffineStoreIfS1_EfLi1ELi128ELi96ELi32ELi1ELb1EEvT_T0_iidPT1_S8_:
	.zero		992


//--------------------- .nv.constant0._Z17LayerNormWarpImplI19BiasAddResidualLoadI6__halffE11AffineStoreIfS1_EfLi1ELi128ELi128ELi32ELi1ELb0EEvT_T0_iidPT1_S8_ --------------------------
	.section	.nv.constant0._Z17LayerNormWarpImplI19BiasAddResidualLoadI6__halffE11AffineStoreIfS1_EfLi1ELi128ELi128ELi32ELi1ELb0EEvT_T0_iidPT1_S8_,"a",@progbits
	.sectionflags	@""
	.align	4
.nv.constant0._Z17LayerNormWarpImplI19BiasAddResidualLoadI6__halffE11AffineStoreIfS1_EfLi1ELi128ELi128ELi32ELi1ELb0EEvT_T0_iidPT1_S8_:
	.zero		992


//--------------------- .nv.constant0._Z17LayerNormWarpImplI19BiasAddResidualLoadI6__halffE11AffineStoreIfS1_EfLi1ELi96ELi64ELi32ELi1ELb1EEvT_T0_iidPT1_S8_ --------------------------
	.section	.nv.constant0._Z17LayerNormWarpImplI19BiasAddResidualLoadI6__halffE11AffineStoreIfS1_EfLi1ELi96ELi64ELi32ELi1ELb1EEvT_T0_iidPT1_S8_,"a",@progbits
	.sectionflags	@""
	.align	4
.nv.constant0._Z17LayerNormWarpImplI19BiasAddResidualLoadI6__halffE11AffineStoreIfS1_EfLi1ELi96ELi64ELi32ELi1ELb1EEvT_T0_iidPT1_S8_:
	.zero		992


//--------------------- .nv.constant0._Z17LayerNormWarpImplI19BiasAddResidualLoadI6__halffE11AffineStoreIfS1_EfLi1ELi96ELi96ELi32ELi1ELb0EEvT_T0_iidPT1_S8_ --------------------------
	.section	.nv.constant0._Z17LayerNormWarpImplI19BiasAddResidualLoadI6__halffE11AffineStoreIfS1_EfLi1ELi96ELi96ELi32ELi1ELb0EEvT_T0_iidPT1_S8_,"a",@progbits
	.sectionflags	@""
	.align	4
.nv.constant0._Z17LayerNormWarpImplI19BiasAddResidualLoadI6__halffE11AffineStoreIfS1_EfLi1ELi96ELi96ELi32ELi1ELb0EEvT_T0_iidPT1_S8_:
	.zero		992


//--------------------- .nv.constant0._Z17LayerNormWarpImplI19BiasAddResidualLoadI6__halffE11AffineStoreIfS1_EfLi1ELi64ELi32ELi32ELi1ELb1EEvT_T0_iidPT1_S8_ --------------------------
	.section	.nv.constant0._Z17LayerNormWarpImplI19BiasAddResidualLoadI6__halffE11AffineStoreIfS1_EfLi1ELi64ELi32ELi32ELi1ELb1EEvT_T0_iidPT1_S8_,"a",@progbits
	.sectionflags	@""
	.align	4
.nv.constant0._Z17LayerNormWarpImplI19BiasAddResidualLoadI6__halffE11AffineStoreIfS1_EfLi1ELi64ELi32ELi32ELi1ELb1EEvT_T0_iidPT1_S8_:
	.zero		992


//--------------------- .nv.constant0._Z17LayerNormWarpImplI19BiasAddResidualLoadI6__halffE11AffineStoreIfS1_EfLi1ELi64ELi64ELi32ELi1ELb0EEvT_T0_iidPT1_S8_ --------------------------
	.section	.nv.constant0._Z17LayerNormWarpImplI19BiasAddResidualLoadI6__halffE11AffineStoreIfS1_EfLi1ELi64ELi64ELi32ELi1ELb0EEvT_T0_iidPT1_S8_,"a",@progbits
	.sectionflags	@""
	.align	4
.nv.constant0._Z17LayerNormWarpImplI19BiasAddResidualLoadI6__halffE11AffineStoreIfS1_EfLi1ELi64ELi64ELi32ELi1ELb0EEvT_T0_iidPT1_S8_:
	.zero		992


//--------------------- .nv.constant0._Z17LayerNormWarpImplI19BiasAddResidualLoadI6__halffE11AffineStoreIfS1_EfLi1ELi32ELi28ELi32ELi1ELb1EEvT_T0_iidPT1_S8_ --------------------------
	.section	.nv.constant0._Z17LayerNormWarpImplI19BiasAddResidualLoadI6__halffE11AffineStoreIfS1_EfLi1ELi32ELi28ELi32ELi1ELb1EEvT_T0_iidPT1_S8_,"a",@progbits
	.sectionflags	@""
	.align	4
.nv.constant0._Z17LayerNormWarpImplI19BiasAddResidualLoadI6__halffE11AffineStoreIfS1_EfLi1ELi32ELi28ELi32ELi1ELb1EEvT_T0_iidPT1_S8_:
	.zero		992


//--------------------- .nv.constant0._Z17LayerNormWarpImplI19BiasAddResidualLoadI6__halffE11AffineStoreIfS1_EfLi1ELi32ELi32ELi32ELi1ELb0EEvT_T0_iidPT1_S8_ --------------------------
	.section	.nv.constant0._Z17LayerNormWarpImplI19BiasAddResidualLoadI6__halffE11AffineStoreIfS1_EfLi1ELi32ELi32ELi32ELi1ELb0EEvT_T0_iidPT1_S8_,"a",@progbits
	.sectionflags	@""
	.align	4
.nv.constant0._Z17LayerNormWarpImplI19BiasAddResidualLoadI6__halffE11AffineStoreIfS1_EfLi1ELi32ELi32ELi32ELi1ELb0EEvT_T0_iidPT1_S8_:
	.zero		992


//--------------------- .nv.constant0._Z17LayerNormWarpImplI19BiasAddResidualLoadI6__halffE11AffineStoreIfS1_EfLi1ELi28ELi24ELi32ELi1ELb1EEvT_T0_iidPT1_S8_ --------------------------
	.section	.nv.constant0._Z17LayerNormWarpImplI19BiasAddResidualLoadI6__halffE11AffineStoreIfS1_EfLi1ELi28ELi24ELi32ELi1ELb1EEvT_T0_iidPT1_S8_,"a",@progbits
	.sectionflags	@""
	.align	4
.nv.constant0._Z17LayerNormWarpImplI19BiasAddResidualLoadI6__halffE11AffineStoreIfS1_EfLi1ELi28ELi24ELi32ELi1ELb1EEvT_T0_iidPT1_S8_:
	.zero		992


//--------------------- .nv.constant0._Z17LayerNormWarpImplI19BiasAddResidualLoadI6__halffE11AffineStoreIfS1_EfLi1ELi28ELi28ELi32ELi1ELb0EEvT_T0_iidPT1_S8_ --------------------------
	.section	.nv.constant0._Z17LayerNormWarpImplI19BiasAddResidualLoadI6__halffE11AffineStoreIfS1_EfLi1ELi28ELi28ELi32ELi1ELb0EEvT_T0_iidPT1_S8_,"a",@progbits
	.sectionflags	@""
	.align	4
.nv.constant0._Z17LayerNormWarpImplI19BiasAddResidualLoadI6__halffE11AffineStoreIfS1_EfLi1ELi28ELi28ELi32ELi1ELb0EEvT_T0_iidPT1_S8_:
	.zero		992


//--------------------- .nv.constant0._Z17LayerNormWarpImplI19BiasAddResidualLoadI6__halffE11AffineStoreIfS1_EfLi1ELi24ELi20ELi32ELi1ELb1EEvT_T0_iidPT1_S8_ --------------------------
	.section	.nv.constant0._Z17LayerNormWarpImplI19BiasAddResidualLoadI6__halffE11AffineStoreIfS1_EfLi1ELi24ELi20ELi32ELi1ELb1EEvT_T0_iidPT1_S8_,"a",@progbits
	.sectionflags	@""
	.align	4
.nv.constant0._Z17LayerNormWarpImplI19BiasAddResidualLoadI6__halffE11AffineStoreIfS1_EfLi1ELi24ELi20ELi32ELi1ELb1EEvT_T0_iidPT1_S8_:
	.zero		992


//--------------------- .nv.constant0._Z17LayerNormWarpImplI19BiasAddResidualLoadI6__halffE11AffineStoreIfS1_EfLi1ELi24ELi24ELi32ELi1ELb0EEvT_T0_iidPT1_S8_ --------------------------
	.section	.nv.constant0._Z17LayerNormWarpImplI19BiasAddResidualLoadI6__halffE11AffineStoreIfS1_EfLi1ELi24ELi24ELi32ELi1ELb0EEvT_T0_iidPT1_S8_,"a",@progbits
	.sectionflags	@""
	.align	4
.nv.constant0._Z17LayerNormWarpImplI19BiasAddResidualLoadI6__halffE11AffineStoreIfS1_EfLi1ELi24ELi24ELi32ELi1ELb0EEvT_T0_iidPT1_S8_:
	.zero		992


//--------------------- .nv.constant0._Z17LayerNormWarpImplI19BiasAddResidualLoadI6__halffE11AffineStoreIfS1_EfLi1ELi20ELi16ELi32ELi1ELb1EEvT_T0_iidPT1_S8_ --------------------------
	.section	.nv.constant0._Z17LayerNormWarpImplI19BiasAddResidualLoadI6__halffE11AffineStoreIfS1_EfLi1ELi20ELi16ELi32ELi1ELb1EEvT_T0_iidPT1_S8_,"a",@progbits
	.sectionflags	@""
	.align	4
.nv.constant0._Z17LayerNormWarpImplI19BiasAddResidualLoadI6__halffE11AffineStoreIfS1_EfLi1ELi20ELi16ELi32ELi1ELb1EEvT_T0_iidPT1_S8_:
	.zero		992


//--------------------- .nv.constant0._Z17LayerNormWarpImplI19BiasAddResidualLoadI6__halffE11AffineStoreIfS1_EfLi1ELi20ELi20ELi32ELi1ELb0EEvT_T0_iidPT1_S8_ --------------------------
	.section	.nv.constant0._Z17LayerNormWarpImplI19BiasAddResidualLoadI6__halffE11AffineStoreIfS1_EfLi1ELi20ELi20ELi32ELi1ELb0EEvT_T0_iidPT1_S8_,"a",@progbits
	.sectionflags	@""
	.align	4
.nv.constant0._Z17LayerNormWarpImplI19BiasAddResidualLoadI6__halffE11AffineStoreIfS1_EfLi1ELi20ELi20ELi32ELi1ELb0EEvT_T0_iidPT1_S8_:
	.zero		992


//--------------------- .nv.constant0._Z17LayerNormWarpImplI19BiasAddResidualLoadI6__halffE11AffineStoreIfS1_EfLi1ELi16ELi12ELi32ELi1ELb1EEvT_T0_iidPT1_S8_ --------------------------
	.section	.nv.constant0._Z17LayerNormWarpImplI19BiasAddResidualLoadI6__halffE11AffineStoreIfS1_EfLi1ELi16ELi12ELi32ELi1ELb1EEvT_T0_iidPT1_S8_,"a",@progbits
	.sectionflags	@""
	.align	4
.nv.constant0._Z17LayerNormWarpImplI19BiasAddResidualLoadI6__halffE11AffineStoreIfS1_EfLi1ELi16ELi12ELi32ELi1ELb1EEvT_T0_iidPT1_S8_:
	.zero		992


//--------------------- .nv.constant0._Z17LayerNormWarpImplI19BiasAddResidualLoadI6__halffE11AffineStoreIfS1_EfLi1ELi16ELi16ELi32ELi1ELb0EEvT_T0_iidPT1_S8_ --------------------------
	.section	.nv.constant0._Z17LayerNormWarpImplI19BiasAddResidualLoadI6__halffE11AffineStoreIfS1_EfLi1ELi16ELi16ELi32ELi1ELb0EEvT_T0_iidPT1_S8_,"a",@progbits
	.sectionflags	@""
	.align	4
.nv.constant0._Z17LayerNormWarpImplI19BiasAddResidualLoadI6__halffE11AffineStoreIfS1_EfLi1ELi16ELi16ELi32ELi1ELb0EEvT_T0_iidPT1_S8_:
	.zero		992


//--------------------- .nv.constant0._Z17LayerNormWarpImplI19BiasAddResidualLoadI6__halffE11AffineStoreIfS1_EfLi1ELi12ELi8ELi32ELi1ELb1EEvT_T0_iidPT1_S8_ --------------------------
	.section	.nv.constant0._Z17LayerNormWarpImplI19BiasAddResidualLoadI6__halffE11AffineStoreIfS1_EfLi1ELi12ELi8ELi32ELi1ELb1EEvT_T0_iidPT1_S8_,"a",@progbits
	.sectionflags	@""
	.align	4
.nv.constant0._Z17LayerNormWarpImplI19BiasAddResidualLoadI6__halffE11AffineStoreIfS1_EfLi1ELi12ELi8ELi32ELi1ELb1EEvT_T0_iidPT1_S8_:
	.zero		992


//--------------------- .nv.constant0._Z17LayerNormWarpImplI19BiasAddResidualLoadI6__halffE11AffineStoreIfS1_EfLi1ELi12ELi12ELi32ELi1ELb0EEvT_T0_iidPT1_S8_ --------------------------
	.section	.nv.constant0._Z17LayerNormWarpImplI19BiasAddResidualLoadI6__halffE11AffineStoreIfS1_EfLi1ELi12ELi12ELi32ELi1ELb0EEvT_T0_iidPT1_S8_,"a",@progbits
	.sectionflags	@""
	.align	4
.nv.constant0._Z17LayerNormWarpImplI19BiasAddResidualLoadI6__halffE11AffineStoreIfS1_EfLi1ELi12ELi12ELi32ELi1ELb0EEvT_T0_iidPT1_S8_:
	.zero		992


//--------------------- .nv.constant0._Z17LayerNormWarpImplI19BiasAddResidualLoadI6__halffE11AffineStoreIfS1_EfLi1ELi8ELi4ELi32ELi1ELb1EEvT_T0_iidPT1_S8_ --------------------------
	.section	.nv.constant0._Z17LayerNormWarpImplI19BiasAddResidualLoadI6__halffE11AffineStoreIfS1_EfLi1ELi8ELi4ELi32ELi1ELb1EEvT_T0_iidPT1_S8_,"a",@progbits
	.sectionflags	@""
	.align	4
.nv.constant0._Z17LayerNormWarpImplI19BiasAddResidualLoadI6__halffE11AffineStoreIfS1_EfLi1ELi8ELi4ELi32ELi1ELb1EEvT_T0_iidPT1_S8_:
	.zero		992


//--------------------- .nv.constant0._Z17LayerNormWarpImplI19BiasAddResidualLoadI6__halffE11AffineStoreIfS1_EfLi1ELi8ELi8ELi32ELi1ELb0EEvT_T0_iidPT1_S8_ --------------------------
	.section	.nv.constant0._Z17LayerNormWarpImplI19BiasAddResidualLoadI6__halffE11AffineStoreIfS1_EfLi1ELi8ELi8ELi32ELi1ELb0EEvT_T0_iidPT1_S8_,"a",@progbits
	.sectionflags	@""
	.align	4
.nv.constant0._Z17LayerNormWarpImplI19BiasAddResidualLoadI6__halffE11AffineStoreIfS1_EfLi1ELi8ELi8ELi32ELi1ELb0EEvT_T0_iidPT1_S8_:
	.zero		992


//--------------------- .nv.constant0._Z17LayerNormWarpImplI19BiasAddResidualLoadI6__halffE11AffineStoreIfS1_EfLi1ELi4ELi2ELi32ELi1ELb1EEvT_T0_iidPT1_S8_ --------------------------
	.section	.nv.constant0._Z17LayerNormWarpImplI19BiasAddResidualLoadI6__halffE11AffineStoreIfS1_EfLi1ELi4ELi2ELi32ELi1ELb1EEvT_T0_iidPT1_S8_,"a",@progbits
	.sectionflags	@""
	.align	4
.nv.constant0._Z17LayerNormWarpImplI19BiasAddResidualLoadI6__halffE11AffineStoreIfS1_EfLi1ELi4ELi2ELi32ELi1ELb1EEvT_T0_iidPT1_S8_:
	.zero		992


//--------------------- .nv.constant0._Z17LayerNormWarpImplI19BiasAddResidualLoadI6__halffE11AffineStoreIfS1_EfLi1ELi4ELi4ELi32ELi1ELb0EEvT_T0_iidPT1_S8_ --------------------------
	.section	.nv.constant0._Z17LayerNormWarpImplI19BiasAddResidualLoadI6__halffE11AffineStoreIfS1_EfLi1ELi4ELi4ELi32ELi1ELb0EEvT_T0_iidPT1_S8_,"a",@progbits
	.sectionflags	@""
	.align	4
.nv.constant0._Z17LayerNormWarpImplI19BiasAddResidualLoadI6__halffE11AffineStoreIfS1_EfLi1ELi4ELi4ELi32ELi1ELb0EEvT_T0_iidPT1_S8_:
	.zero		992


//--------------------- .nv.constant0._Z17LayerNormWarpImplI19BiasAddResidualLoadI6__halffE11AffineStoreIfS1_EfLi1ELi2ELi1ELi32ELi1ELb1EEvT_T0_iidPT1_S8_ --------------------------
	.section	.nv.constant0._Z17LayerNormWarpImplI19BiasAddResidualLoadI6__halffE11AffineStoreIfS1_EfLi1ELi2ELi1ELi32ELi1ELb1EEvT_T0_iidPT1_S8_,"a",@progbits
	.sectionflags	@""
	.align	4
.nv.constant0._Z17LayerNormWarpImplI19BiasAddResidualLoadI6__halffE11AffineStoreIfS1_EfLi1ELi2ELi1ELi32ELi1ELb1EEvT_T0_iidPT1_S8_:
	.zero		992


//--------------------- .nv.constant0._Z17LayerNormWarpImplI19BiasAddResidualLoadI6__halffE11AffineStoreIfS1_EfLi1ELi2ELi2ELi32ELi1ELb0EEvT_T0_iidPT1_S8_ --------------------------
	.section	.nv.constant0._Z17LayerNormWarpImplI19BiasAddResidualLoadI6__halffE11AffineStoreIfS1_EfLi1ELi2ELi2ELi32ELi1ELb0EEvT_T0_iidPT1_S8_,"a",@progbits
	.sectionflags	@""
	.align	4
.nv.constant0._Z17LayerNormWarpImplI19BiasAddResidualLoadI6__halffE11AffineStoreIfS1_EfLi1ELi2ELi2ELi32ELi1ELb0EEvT_T0_iidPT1_S8_:
	.zero		992


//--------------------- .nv.constant0._Z17LayerNormWarpImplI19BiasAddResidualLoadI6__halffE11AffineStoreIfS1_EfLi1ELi1ELi0ELi32ELi1ELb1EEvT_T0_iidPT1_S8_ --------------------------
	.section	.nv.constant0._Z17LayerNormWarpImplI19BiasAddResidualLoadI6__halffE11AffineStoreIfS1_EfLi1ELi1ELi0ELi32ELi1ELb1EEvT_T0_iidPT1_S8_,"a",@progbits
	.sectionflags	@""
	.align	4
.nv.constant0._Z17LayerNormWarpImplI19BiasAddResidualLoadI6__halffE11AffineStoreIfS1_EfLi1ELi1ELi0ELi32ELi1ELb1EEvT_T0_iidPT1_S8_:
	.zero		992


//--------------------- .nv.constant0._Z17LayerNormWarpImplI19BiasAddResidualLoadI6__halffE11AffineStoreIfS1_EfLi1ELi1ELi1ELi32ELi1ELb0EEvT_T0_iidPT1_S8_ --------------------------
	.section	.nv.constant0._Z17LayerNormWarpImplI19BiasAddResidualLoadI6__halffE11AffineStoreIfS1_EfLi1ELi1ELi1ELi32ELi1ELb0EEvT_T0_iidPT1_S8_,"a",@progbits
	.sectionflags	@""
	.align	4
.nv.constant0._Z17LayerNormWarpImplI19BiasAddResidualLoadI6__halffE11AffineStoreIfS1_EfLi1ELi1ELi1ELi32ELi1ELb0EEvT_T0_iidPT1_S8_:
	.zero		992


//--------------------- .nv.constant0._Z17LayerNormWarpImplI19BiasAddResidualLoadI6__halffE11AffineStoreIfS1_EfLi1ELi1ELi0ELi32ELi2ELb1EEvT_T0_iidPT1_S8_ --------------------------
	.section	.nv.constant0._Z17LayerNormWarpImplI19BiasAddResidualLoadI6__halffE11AffineStoreIfS1_EfLi1ELi1ELi0ELi32ELi2ELb1EEvT_T0_iidPT1_S8_,"a",@progbits
	.sectionflags	@""
	.align	4
.nv.constant0._Z17LayerNormWarpImplI19BiasAddResidualLoadI6__halffE11AffineStoreIfS1_EfLi1ELi1ELi0ELi32ELi2ELb1EEvT_T0_iidPT1_S8_:
	.zero		992


//--------------------- .nv.constant0._Z17LayerNormWarpImplI19BiasAddResidualLoadI6__halffE11AffineStoreIfS1_EfLi1ELi1ELi1ELi32ELi2ELb0EEvT_T0_iidPT1_S8_ --------------------------
	.section	.nv.constant0._Z17LayerNormWarpImplI19BiasAddResidualLoadI6__halffE11AffineStoreIfS1_EfLi1ELi1ELi1ELi32ELi2ELb0EEvT_T0_iidPT1_S8_,"a",@progbits
	.sectionflags	@""
	.align	4
.nv.constant0._Z17LayerNormWarpImplI19BiasAddResidualLoadI6__halffE11AffineStoreIfS1_EfLi1ELi1ELi1ELi32ELi2ELb0EEvT_T0_iidPT1_S8_:
	.zero		992


//--------------------- .nv.constant0._Z17LayerNormWarpImplI19BiasAddResidualLoadI6__halffE11AffineStoreIfS1_EfLi1ELi1ELi0ELi16ELi1ELb1EEvT_T0_iidPT1_S8_ --------------------------
	.section	.nv.constant0._Z17LayerNormWarpImplI19BiasAddResidualLoadI6__halffE11AffineStoreIfS1_EfLi1ELi1ELi0ELi16ELi1ELb1EEvT_T0_iidPT1_S8_,"a",@progbits
	.sectionflags	@""
	.align	4
.nv.constant0._Z17LayerNormWarpImplI19BiasAddResidualLoadI6__halffE11AffineStoreIfS1_EfLi1ELi1ELi0ELi16ELi1ELb1EEvT_T0_iidPT1_S8_:
	.zero		992


//--------------------- .nv.constant0._Z17LayerNormWarpImplI19BiasAddResidualLoadI6__halffE11AffineStoreIfS1_EfLi1ELi1ELi1ELi16ELi1ELb0EEvT_T0_iidPT1_S8_ --------------------------
	.section	.nv.constant0._Z17LayerNormWarpImplI19BiasAddResidualLoadI6__halffE11AffineStoreIfS1_EfLi1ELi1ELi1ELi16ELi1ELb0EEvT_T0_iidPT1_S8_,"a",@progbits
	.sectionflags	@""
	.align	4
.nv.constant0._Z17LayerNormWarpImplI19BiasAddResidualLoadI6__halffE11AffineStoreIfS1_EfLi1ELi1ELi1ELi16ELi1ELb0EEvT_T0_iidPT1_S8_:
	.zero		992


//--------------------- .nv.constant0._Z17LayerNormWarpImplI19BiasAddResidualLoadI6__halffE11AffineStoreIfS1_EfLi1ELi1ELi0ELi16ELi2ELb1EEvT_T0_iidPT1_S8_ --------------------------
	.section	.nv.constant0._Z17LayerNormWarpImplI19BiasAddResidualLoadI6__halffE11AffineStoreIfS1_EfLi1ELi1ELi0ELi16ELi2ELb1EEvT_T0_iidPT1_S8_,"a",@progbits
	.sectionflags	@""
	.align	4
.nv.constant0._Z17LayerNormWarpImplI19BiasAddResidualLoadI6__halffE11AffineStoreIfS1_EfLi1ELi1ELi0ELi16ELi2ELb1EEvT_T0_iidPT1_S8_:
	.zero		992


//--------------------- .nv.constant0._Z17LayerNormWarpImplI19BiasAddResidualLoadI6__halffE11AffineStoreIfS1_EfLi1ELi1ELi1ELi16ELi2ELb0EEvT_T0_iidPT1_S8_ --------------------------
	.section	.nv.constant0._Z17LayerNormWarpImplI19BiasAddResidualLoadI6__halffE11AffineStoreIfS1_EfLi1ELi1ELi1ELi16ELi2ELb0EEvT_T0_iidPT1_S8_,"a",@progbits
	.sectionflags	@""
	.align	4
.nv.constant0._Z17LayerNormWarpImplI19BiasAddResidualLoadI6__halffE11AffineStoreIfS1_EfLi1ELi1ELi1ELi16ELi2ELb0EEvT_T0_iidPT1_S8_:
	.zero		992


//--------------------- .nv.constant0._Z17LayerNormWarpImplI19BiasAddResidualLoadI6__halffE11AffineStoreIfS1_EfLi1ELi1ELi0ELi8ELi1ELb1EEvT_T0_iidPT1_S8_ --------------------------
	.section	.nv.constant0._Z17LayerNormWarpImplI19BiasAddResidualLoadI6__halffE11AffineStoreIfS1_EfLi1ELi1ELi0ELi8ELi1ELb1EEvT_T0_iidPT1_S8_,"a",@progbits
	.sectionflags	@""
	.align	4
.nv.constant0._Z17LayerNormWarpImplI19BiasAddResidualLoadI6__halffE11AffineStoreIfS1_EfLi1ELi1ELi0ELi8ELi1ELb1EEvT_T0_iidPT1_S8_:
	.zero		992


//--------------------- .nv.constant0._Z17LayerNormWarpImplI19BiasAddResidualLoadI6__halffE11AffineStoreIfS1_EfLi1ELi1ELi1ELi8ELi1ELb0EEvT_T0_iidPT1_S8_ --------------------------
	.section	.nv.constant0._Z17LayerNormWarpImplI19BiasAddResidualLoadI6__halffE11AffineStoreIfS1_EfLi1ELi1ELi1ELi8ELi1ELb0EEvT_T0_iidPT1_S8_,"a",@progbits
	.sectionflags	@""
	.align	4
.nv.constant0._Z17LayerNormWarpImplI19BiasAddResidualLoadI6__halffE11AffineStoreIfS1_EfLi1ELi1ELi1ELi8ELi1ELb0EEvT_T0_iidPT1_S8_:
	.zero		992


//--------------------- .nv.constant0._Z17LayerNormWarpImplI19BiasAddResidualLoadI6__halffE11AffineStoreIfS1_EfLi1ELi1ELi0ELi8ELi2ELb1EEvT_T0_iidPT1_S8_ --------------------------
	.section	.nv.constant0._Z17LayerNormWarpImplI19BiasAddResidualLoadI6__halffE11AffineStoreIfS1_EfLi1ELi1ELi0ELi8ELi2ELb1EEvT_T0_iidPT1_S8_,"a",@progbits
	.sectionflags	@""
	.align	4
.nv.constant0._Z17LayerNormWarpImplI19BiasAddResidualLoadI6__halffE11AffineStoreIfS1_EfLi1ELi1ELi0ELi8ELi2ELb1EEvT_T0_iidPT1_S8_:
	.zero		992


//--------------------- .nv.constant0._Z17LayerNormWarpImplI19BiasAddResidualLoadI6__halffE11AffineStoreIfS1_EfLi1ELi1ELi1ELi8ELi2ELb0EEvT_T0_iidPT1_S8_ --------------------------
	.section	.nv.constant0._Z17LayerNormWarpImplI19BiasAddResidualLoadI6__halffE11AffineStoreIfS1_EfLi1ELi1ELi1ELi8ELi2ELb0EEvT_T0_iidPT1_S8_,"a",@progbits
	.sectionflags	@""
	.align	4
.nv.constant0._Z17LayerNormWarpImplI19BiasAddResidualLoadI6__halffE11AffineStoreIfS1_EfLi1ELi1ELi1ELi8ELi2ELb0EEvT_T0_iidPT1_S8_:
	.zero		992


//--------------------- .nv.constant0._Z17LayerNormWarpImplI19BiasAddResidualLoadI6__halffE11AffineStoreIfS1_EfLi1ELi1ELi0ELi4ELi1ELb1EEvT_T0_iidPT1_S8_ --------------------------
	.section	.nv.constant0._Z17LayerNormWarpImplI19BiasAddResidualLoadI6__halffE11AffineStoreIfS1_EfLi1ELi1ELi0ELi4ELi1ELb1EEvT_T0_iidPT1_S8_,"a",@progbits
	.sectionflags	@""
	.align	4
.nv.constant0._Z17LayerNormWarpImplI19BiasAddResidualLoadI6__halffE11AffineStoreIfS1_EfLi1ELi1ELi0ELi4ELi1ELb1EEvT_T0_iidPT1_S8_:
	.zero		992


//--------------------- .nv.constant0._Z17LayerNormWarpImplI19BiasAddResidualLoadI6__halffE11AffineStoreIfS1_EfLi1ELi1ELi1ELi4ELi1ELb0EEvT_T0_iidPT1_S8_ --------------------------
	.section	.nv.constant0._Z17LayerNormWarpImplI19BiasAddResidualLoadI6__halffE11AffineStoreIfS1_EfLi1ELi1ELi1ELi4ELi1ELb0EEvT_T0_iidPT1_S8_,"a",@progbits
	.sectionflags	@""
	.align	4
.nv.constant0._Z17LayerNormWarpImplI19BiasAddResidualLoadI6__halffE11AffineStoreIfS1_EfLi1ELi1ELi1ELi4ELi1ELb0EEvT_T0_iidPT1_S8_:
	.zero		992


//--------------------- .nv.constant0._Z17LayerNormWarpImplI19BiasAddResidualLoadI6__halffE11AffineStoreIfS1_EfLi1ELi1ELi0ELi4ELi2ELb1EEvT_T0_iidPT1_S8_ --------------------------
	.section	.nv.constant0._Z17LayerNormWarpImplI19BiasAddResidualLoadI6__halffE11AffineStoreIfS1_EfLi1ELi1ELi0ELi4ELi2ELb1EEvT_T0_iidPT1_S8_,"a",@progbits
	.sectionflags	@""
	.align	4
.nv.constant0._Z17LayerNormWarpImplI19BiasAddResidualLoadI6__halffE11AffineStoreIfS1_EfLi1ELi1ELi0ELi4ELi2ELb1EEvT_T0_iidPT1_S8_:
	.zero		992


//--------------------- .nv.constant0._Z17LayerNormWarpImplI19BiasAddResidualLoadI6__halffE11AffineStoreIfS1_EfLi1ELi1ELi1ELi4ELi2ELb0EEvT_T0_iidPT1_S8_ --------------------------
	.section	.nv.constant0._Z17LayerNormWarpImplI19BiasAddResidualLoadI6__halffE11AffineStoreIfS1_EfLi1ELi1ELi1ELi4ELi2ELb0EEvT_T0_iidPT1_S8_,"a",@progbits
	.sectionflags	@""
	.align	4
.nv.constant0._Z17LayerNormWarpImplI19BiasAddResidualLoadI6__halffE11AffineStoreIfS1_EfLi1ELi1ELi1ELi4ELi2ELb0EEvT_T0_iidPT1_S8_:
	.zero		992


//--------------------- .nv.constant0._Z17LayerNormWarpImplI19BiasAddResidualLoadI6__halffE11AffineStoreIfS1_EfLi4ELi160ELi128ELi32ELi1ELb1EEvT_T0_iidPT1_S8_ --------------------------
	.section	.nv.constant0._Z17LayerNormWarpImplI19BiasAddResidualLoadI6__halffE11AffineStoreIfS1_EfLi4ELi160ELi128ELi32ELi1ELb1EEvT_T0_iidPT1_S8_,"a",@progbits
	.sectionflags	@""
	.align	4
.nv.constant0._Z17LayerNormWarpImplI19BiasAddResidualLoadI6__halffE11AffineStoreIfS1_EfLi4ELi160ELi128ELi32ELi1ELb1EEvT_T0_iidPT1_S8_:
	.zero		992


//--------------------- .nv.constant0._Z17LayerNormWarpImplI19BiasAddResidualLoadI6__halffE11AffineStoreIfS1_EfLi4ELi160ELi160ELi32ELi1ELb0EEvT_T0_iidPT1_S8_ --------------------------
	.section	.nv.constant0._Z17LayerNormWarpImplI19BiasAddResidualLoadI6__halffE11AffineStoreIfS1_EfLi4ELi160ELi160ELi32ELi1ELb0EEvT_T0_iidPT1_S8_,"a",@progbits
	.sectionflags	@""
	.align	4
.nv.constant0._Z17LayerNormWarpImplI19BiasAddResidualLoadI6__halffE11AffineStoreIfS1_EfLi4ELi160ELi160ELi32ELi1ELb0EEvT_T0_iidPT1_S8_:
	.zero		992


//--------------------- .nv.constant0._Z17LayerNormWarpImplI19BiasAddResidualLoadI6__halffE11AffineStoreIfS1_EfLi4ELi128ELi96ELi32ELi1ELb1EEvT_T0_iidPT1_S8_ --------------------------
	.section	.nv.constant0._Z17LayerNormWarpImplI19BiasAddResidualLoadI6__halffE11AffineStoreIfS1_EfLi4ELi128ELi96ELi32ELi1ELb1EEvT_T0_iidPT1_S8_,"a",@progbits
	.sectionflags	@""
	.align	4
.nv.constant0._Z17LayerNormWarpImplI19BiasAddResidualLoadI6__halffE11AffineStoreIfS1_EfLi4ELi128ELi96ELi32ELi1ELb1EEvT_T0_iidPT1_S8_:
	.zero		992


//--------------------- .nv.constant0._Z17LayerNormWarpImplI19BiasAddResidualLoadI6__halffE11AffineStoreIfS1_EfLi4ELi128ELi128ELi32ELi1ELb0EEvT_T0_iidPT1_S8_ --------------------------
	.section	.nv.constant0._Z17LayerNormWarpImplI19BiasAddResidualLoadI6__halffE11AffineStoreIfS1_EfLi4ELi128ELi128ELi32ELi1ELb0EEvT_T0_iidPT1_S8_,"a",@progbits
	.sectionflags	@""
	.align	4
.nv.constant0._Z17LayerNormWarpImplI19BiasAddResidualLoadI6__halffE11AffineStoreIfS1_EfLi4ELi128ELi128ELi32ELi1ELb0EEvT_T0_iidPT1_S8_:
	.zero		992


//--------------------- .nv.constant0._Z17LayerNormWarpImplI19BiasAddResidualLoadI6__halffE11AffineStoreIfS1_EfLi4ELi96ELi64ELi32ELi1ELb1EEvT_T0_iidPT1_S8_ --------------------------
	.section	.nv.constant0._Z17LayerNormWarpImplI19BiasAddResidualLoadI6__halffE11AffineStoreIfS1_EfLi4ELi96ELi64ELi32ELi1ELb1EEvT_T0_iidPT1_S8_,"a",@progbits
	.sectionflags	@""
	.align	4
.nv.constant0._Z17LayerNormWarpImplI19BiasAddResidualLoadI6__halffE11AffineStoreIfS1_EfLi4ELi96ELi64ELi32ELi1ELb1EEvT_T0_iidPT1_S8_:
	.zero		992


//--------------------- .nv.constant0._Z17LayerNormWarpImplI19BiasAddResidualLoadI6__halffE11AffineStoreIfS1_EfLi4ELi96ELi96ELi32ELi1ELb0EEvT_T0_iidPT1_S8_ --------------------------
	.section	.nv.constant0._Z17LayerNormWarpImplI19BiasAddResidualLoadI6__halffE11AffineStoreIfS1_EfLi4ELi96ELi96ELi32ELi1ELb0EEvT_T0_iidPT1_S8_,"a",@progbits
	.sectionflags	@""
	.align	4
.nv.constant0._Z17LayerNormWarpImplI19BiasAddResidualLoadI6__halffE11AffineStoreIfS1_EfLi4ELi96ELi96ELi32ELi1ELb0EEvT_T0_iidPT1_S8_:
	.zero		992


//--------------------- .nv.constant0._Z17LayerNormWarpImplI19BiasAddResidualLoadI6__halffE11AffineStoreIfS1_EfLi4ELi64ELi32ELi32ELi1ELb1EEvT_T0_iidPT1_S8_ --------------------------
	.section	.nv.constant0._Z17LayerNormWarpImplI19BiasAddResidualLoadI6__halffE11AffineStoreIfS1_EfLi4ELi64ELi32ELi32ELi1ELb1EEvT_T0_iidPT1_S8_,"a",@progbits
	.sectionflags	@""
	.align	4
.nv.constant0._Z17LayerNormWarpImplI19BiasAddResidualLoadI6__halffE11AffineStoreIfS1_EfLi4ELi64ELi32ELi32ELi1ELb1EEvT_T0_iidPT1_S8_:
	.zero		992


//--------------------- .nv.constant0._Z17LayerNormWarpImplI19BiasAddResidualLoadI6__halffE11AffineStoreIfS1_EfLi4ELi64ELi64ELi32ELi1ELb0EEvT_T0_iidPT1_S8_ --------------------------
	.section	.nv.constant0._Z17LayerNormWarpImplI19BiasAddResidualLoadI6__halffE11AffineStoreIfS1_EfLi4ELi64ELi64ELi32ELi1ELb0EEvT_T0_iidPT1_S8_,"a",@progbits
	.sectionflags	@""
	.align	4
.nv.constant0._Z17LayerNormWarpImplI19BiasAddResidualLoadI6__halffE11AffineStoreIfS1_EfLi4ELi64ELi64ELi32ELi1ELb0EEvT_T0_iidPT1_S8_:
	.zero		992


//--------------------- .nv.constant0._Z17LayerNormWarpImplI19BiasAddResidualLoadI6__halffE11AffineStoreIfS1_EfLi4ELi32ELi28ELi32ELi1ELb1EEvT_T0_iidPT1_S8_ --------------------------
	.section	.nv.constant0._Z17LayerNormWarpImplI19BiasAddResidualLoadI6__halffE11AffineStoreIfS1_EfLi4ELi32ELi28ELi32ELi1ELb1EEvT_T0_iidPT1_S8_,"a",@progbits
	.sectionflags	@""
	.align	4
.nv.constant0._Z17LayerNormWarpImplI19BiasAddResidualLoadI6__halffE11AffineStoreIfS1_EfLi4ELi32ELi28ELi32ELi1ELb1EEvT_T0_iidPT1_S8_:
	.zero		992


//--------------------- .nv.constant0._Z17LayerNormWarpImplI19BiasAddResidualLoadI6__halffE11AffineStoreIfS1_EfLi4ELi32ELi32ELi32ELi1ELb0EEvT_T0_iidPT1_S8_ --------------------------
	.section	.nv.constant0._Z17LayerNormWarpImplI19BiasAddResidualLoadI6__halffE11AffineStoreIfS1_EfLi4ELi32ELi32ELi32ELi1ELb0EEvT_T0_iidPT1_S8_,"a",@progbits
	.sectionflags	@""
	.align	4
.nv.constant0._Z17LayerNormWarpImplI19BiasAddResidualLoadI6__halffE11AffineStoreIfS1_EfLi4ELi32ELi32ELi32ELi1ELb0EEvT_T0_iidPT1_S8_:
	.zero		992


//--------------------- .nv.constant0._Z17LayerNormWarpImplI19BiasAddResidualLoadI6__halffE11AffineStoreIfS1_EfLi4ELi28ELi24ELi32ELi1ELb1EEvT_T0_iidPT1_S8_ --------------------------
	.section	.nv.constant0._Z17LayerNormWarpImplI19BiasAddResidualLoadI6__halffE11AffineStoreIfS1_EfLi4ELi28ELi24ELi32ELi1ELb1EEvT_T0_iidPT1_S8_,"a",@progbits
	.sectionflags	@""
	.align	4
.nv.constant0._Z17LayerNormWarpImplI19BiasAddResidualLoadI6__halffE11AffineStoreIfS1_EfLi4ELi28ELi24ELi32ELi1ELb1EEvT_T0_iidPT1_S8_:
	.zero		992


//--------------------- .nv.constant0._Z17LayerNormWarpImplI19BiasAddResidualLoadI6__halffE11AffineStoreIfS1_EfLi4ELi28ELi28ELi32ELi1ELb0EEvT_T0_iidPT1_S8_ --------------------------
	.section	.nv.constant0._Z17LayerNormWarpImplI19BiasAddResidualLoadI6__halffE11AffineStoreIfS1_EfLi4ELi28ELi28ELi32ELi1ELb0EEvT_T0_iidPT1_S8_,"a",@progbits
	.sectionflags	@""
	.align	4
.nv.constant0._Z17LayerNormWarpImplI19BiasAddResidualLoadI6__halffE11AffineStoreIfS1_EfLi4ELi28ELi28ELi32ELi1ELb0EEvT_T0_iidPT1_S8_:
	.zero		992


//--------------------- .nv.constant0._Z17LayerNormWarpImplI19BiasAddResidualLoadI6__halffE11AffineStoreIfS1_EfLi4ELi24ELi20ELi32ELi1ELb1EEvT_T0_iidPT1_S8_ --------------------------
	.section	.nv.constant0._Z17LayerNormWarpImplI19BiasAddResidualLoadI6__halffE11AffineStoreIfS1_EfLi4ELi24ELi20ELi32ELi1ELb1EEvT_T0_iidPT1_S8_,"a",@progbits
	.sectionflags	@""
	.align	4
.nv.constant0._Z17LayerNormWarpImplI19BiasAddResidualLoadI6__halffE11AffineStoreIfS1_EfLi4ELi24ELi20ELi32ELi1ELb1EEvT_T0_iidPT1_S8_:
	.zero		992


//--------------------- .nv.constant0._Z17LayerNormWarpImplI19BiasAddResidualLoadI6__halffE11AffineStoreIfS1_EfLi4ELi24ELi24ELi32ELi1ELb0EEvT_T0_iidPT1_S8_ --------------------------
	.section	.nv.constant0._Z17LayerNormWarpImplI19BiasAddResidualLoadI6__halffE11AffineStoreIfS1_EfLi4ELi24ELi24ELi32ELi1ELb0EEvT_T0_iidPT1_S8_,"a",@progbits
	.sectionflags	@""
	.align	4
.nv.constant0._Z17LayerNormWarpImplI19BiasAddResidualLoadI6__halffE11AffineStoreIfS1_EfLi4ELi24ELi24ELi32ELi1ELb0EEvT_T0_iidPT1_S8_:
	.zero		992


//--------------------- .nv.constant0._Z17LayerNormWarpImplI19BiasAddResidualLoadI6__halffE11AffineStoreIfS1_EfLi4ELi20ELi16ELi32ELi1ELb1EEvT_T0_iidPT1_S8_ --------------------------
	.section	.nv.constant0._Z17LayerNormWarpImplI19BiasAddResidualLoadI6__halffE11AffineStoreIfS1_EfLi4ELi20ELi16ELi32ELi1ELb1EEvT_T0_iidPT1_S8_,"a",@progbits
	.sectionflags	@""
	.align	4
.nv.constant0._Z17LayerNormWarpImplI19BiasAddResidualLoadI6__halffE11AffineStoreIfS1_EfLi4ELi20ELi16ELi32ELi1ELb1EEvT_T0_iidPT1_S8_:
	.zero		992


//--------------------- .nv.constant0._Z17LayerNormWarpImplI19BiasAddResidualLoadI6__halffE11AffineStoreIfS1_EfLi4ELi20ELi20ELi32ELi1ELb0EEvT_T0_iidPT1_S8_ --------------------------
	.section	.nv.constant0._Z17LayerNormWarpImplI19BiasAddResidualLoadI6__halffE11AffineStoreIfS1_EfLi4ELi20ELi20ELi32ELi1ELb0EEvT_T0_iidPT1_S8_,"a",@progbits
	.sectionflags	@""
	.align	4
.nv.constant0._Z17LayerNormWarpImplI19BiasAddResidualLoadI6__halffE11AffineStoreIfS1_EfLi4ELi20ELi20ELi32ELi1ELb0EEvT_T0_iidPT1_S8_:
	.zero		992


//--------------------- .nv.constant0._Z17LayerNormWarpImplI19BiasAddResidualLoadI6__halffE11AffineStoreIfS1_EfLi4ELi16ELi12ELi32ELi1ELb1EEvT_T0_iidPT1_S8_ --------------------------
	.section	.nv.constant0._Z17LayerNormWarpImplI19BiasAddResidualLoadI6__halffE11AffineStoreIfS1_EfLi4ELi16ELi12ELi32ELi1ELb1EEvT_T0_iidPT1_S8_,"a",@progbits
	.sectionflags	@""
	.align	4
.nv.constant0._Z17LayerNormWarpImplI19BiasAddResidualLoadI6__halffE11AffineStoreIfS1_EfLi4ELi16ELi12ELi32ELi1ELb1EEvT_T0_iidPT1_S8_:
	.zero		992


//--------------------- .nv.constant0._Z17LayerNormWarpImplI19BiasAddResidualLoadI6__halffE11AffineStoreIfS1_EfLi4ELi16ELi16ELi32ELi1ELb0EEvT_T0_iidPT1_S8_ --------------------------
	.section	.nv.constant0._Z17LayerNormWarpImplI19BiasAddResidualLoadI6__halffE11AffineStoreIfS1_EfLi4ELi16ELi16ELi32ELi1ELb0EEvT_T0_iidPT1_S8_,"a",@progbits
	.sectionflags	@""
	.align	4
.nv.constant0._Z17LayerNormWarpImplI19BiasAddResidualLoadI6__halffE11AffineStoreIfS1_EfLi4ELi16ELi16ELi32ELi1ELb0EEvT_T0_iidPT1_S8_:
	.zero		992


//--------------------- .nv.constant0._Z17LayerNormWarpImplI19BiasAddResidualLoadI6__halffE11AffineStoreIfS1_EfLi4ELi12ELi8ELi32ELi1ELb1EEvT_T0_iidPT1_S8_ --------------------------
	.section	.nv.constant0._Z17LayerNormWarpImplI19BiasAddResidualLoadI6__halffE11AffineStoreIfS1_EfLi4ELi12ELi8ELi32ELi1ELb1EEvT_T0_iidPT1_S8_,"a",@progbits
	.sectionflags	@""
	.align	4
.nv.constant0._Z17LayerNormWarpImplI19BiasAddResidualLoadI6__halffE11AffineStoreIfS1_EfLi4ELi12ELi8ELi32ELi1ELb1EEvT_T0_iidPT1_S8_:
	.zero		992


//--------------------- .nv.constant0._Z17LayerNormWarpImplI19BiasAddResidualLoadI6__halffE11AffineStoreIfS1_EfLi4ELi12ELi12ELi32ELi1ELb0EEvT_T0_iidPT1_S8_ --------------------------
	.section	.nv.constant0._Z17LayerNormWarpImplI19BiasAddResidualLoadI6__halffE11AffineStoreIfS1_EfLi4ELi12ELi12ELi32ELi1ELb0EEvT_T0_iidPT1_S8_,"a",@progbits
	.sectionflags	@""
	.align	4
.nv.constant0._Z17LayerNormWarpImplI19BiasAddResidualLoadI6__halffE11AffineStoreIfS1_EfLi4ELi12ELi12ELi32ELi1ELb0EEvT_T0_iidPT1_S8_:
	.zero		992


//--------------------- .nv.constant0._Z17LayerNormWarpImplI19BiasAddResidualLoadI6__halffE11AffineStoreIfS1_EfLi4ELi8ELi4ELi32ELi1ELb1EEvT_T0_iidPT1_S8_ --------------------------
	.section	.nv.constant0._Z17LayerNormWarpImplI19BiasAddResidualLoadI6__halffE11AffineStoreIfS1_EfLi4ELi8ELi4ELi32ELi1ELb1EEvT_T0_iidPT1_S8_,"a",@progbits
	.sectionflags	@""
	.align	4
.nv.constant0._Z17LayerNormWarpImplI19BiasAddResidualLoadI6__halffE11AffineStoreIfS1_EfLi4ELi8ELi4ELi32ELi1ELb1EEvT_T0_iidPT1_S8_:
	.zero		992


//--------------------- .nv.constant0._Z17LayerNormWarpImplI19BiasAddResidualLoadI6__halffE11AffineStoreIfS1_EfLi4ELi8ELi8ELi32ELi1ELb0EEvT_T0_iidPT1_S8_ --------------------------
	.section	.nv.constant0._Z17LayerNormWarpImplI19BiasAddResidualLoadI6__halffE11AffineStoreIfS1_EfLi4ELi8ELi8ELi32ELi1ELb0EEvT_T0_iidPT1_S8_,"a",@progbits
	.sectionflags	@""
	.align	4
.nv.constant0._Z17LayerNormWarpImplI19BiasAddResidualLoadI6__halffE11AffineStoreIfS1_EfLi4ELi8ELi8ELi32ELi1ELb0EEvT_T0_iidPT1_S8_:
	.zero		992


//--------------------- .nv.constant0._Z17LayerNormWarpImplI19BiasAddResidualLoadI6__halffE11AffineStoreIfS1_EfLi4ELi4ELi0ELi32ELi1ELb1EEvT_T0_iidPT1_S8_ --------------------------
	.section	.nv.constant0._Z17LayerNormWarpImplI19BiasAddResidualLoadI6__halffE11AffineStoreIfS1_EfLi4ELi4ELi0ELi32ELi1ELb1EEvT_T0_iidPT1_S8_,"a",@progbits
	.sectionflags	@""
	.align	4
.nv.constant0._Z17LayerNormWarpImplI19BiasAddResidualLoadI6__halffE11AffineStoreIfS1_EfLi4ELi4ELi0ELi32ELi1ELb1EEvT_T0_iidPT1_S8_:
	.zero		992


//--------------------- .nv.constant0._Z17LayerNormWarpImplI19BiasAddResidualLoadI6__halffE11AffineStoreIfS1_EfLi4ELi4ELi4ELi32ELi1ELb0EEvT_T0_iidPT1_S8_ --------------------------
	.section	.nv.constant0._Z17LayerNormWarpImplI19BiasAddResidualLoadI6__halffE11AffineStoreIfS1_EfLi4ELi4ELi4ELi32ELi1ELb0EEvT_T0_iidPT1_S8_,"a",@progbits
	.sectionflags	@""
	.align	4
.nv.constant0._Z17LayerNormWarpImplI19BiasAddResidualLoadI6__halffE11AffineStoreIfS1_EfLi4ELi4ELi4ELi32ELi1ELb0EEvT_T0_iidPT1_S8_:
	.zero		992


//--------------------- .nv.constant0._Z17LayerNormWarpImplI19BiasAddResidualLoadI6__halffE11AffineStoreIfS1_EfLi4ELi4ELi0ELi32ELi2ELb1EEvT_T0_iidPT1_S8_ --------------------------
	.section	.nv.constant0._Z17LayerNormWarpImplI19BiasAddResidualLoadI6__halffE11AffineStoreIfS1_EfLi4ELi4ELi0ELi32ELi2ELb1EEvT_T0_iidPT1_S8_,"a",@progbits
	.sectionflags	@""
	.align	4
.nv.constant0._Z17LayerNormWarpImplI19BiasAddResidualLoadI6__halffE11AffineStoreIfS1_EfLi4ELi4ELi0ELi32ELi2ELb1EEvT_T0_iidPT1_S8_:
	.zero		992


//--------------------- .nv.constant0._Z17LayerNormWarpImplI19BiasAddResidualLoadI6__halffE11AffineStoreIfS1_EfLi4ELi4ELi4ELi32ELi2ELb0EEvT_T0_iidPT1_S8_ --------------------------
	.section	.nv.constant0._Z17LayerNormWarpImplI19BiasAddResidualLoadI6__halffE11AffineStoreIfS1_EfLi4ELi4ELi4ELi32ELi2ELb0EEvT_T0_iidPT1_S8_,"a",@progbits
	.sectionflags	@""
	.align	4
.nv.constant0._Z17LayerNormWarpImplI19BiasAddResidualLoadI6__halffE11AffineStoreIfS1_EfLi4ELi4ELi4ELi32ELi2ELb0EEvT_T0_iidPT1_S8_:
	.zero		992


//--------------------- .nv.constant0._Z17LayerNormWarpImplI19BiasAddResidualLoadI6__halffE11AffineStoreIfS1_EfLi4ELi4ELi0ELi16ELi1ELb1EEvT_T0_iidPT1_S8_ --------------------------
	.section	.nv.constant0._Z17LayerNormWarpImplI19BiasAddResidualLoadI6__halffE11AffineStoreIfS1_EfLi4ELi4ELi0ELi16ELi1ELb1EEvT_T0_iidPT1_S8_,"a",@progbits
	.sectionflags	@""
	.align	4
.nv.constant0._Z17LayerNormWarpImplI19BiasAddResidualLoadI6__halffE11AffineStoreIfS1_EfLi4ELi4ELi0ELi16ELi1ELb1EEvT_T0_iidPT1_S8_:
	.zero		992


//--------------------- .nv.constant0._Z17LayerNormWarpImplI19BiasAddResidualLoadI6__halffE11AffineStoreIfS1_EfLi4ELi4ELi4ELi16ELi1ELb0EEvT_T0_iidPT1_S8_ --------------------------
	.section	.nv.constant0._Z17LayerNormWarpImplI19BiasAddResidualLoadI6__halffE11AffineStoreIfS1_EfLi4ELi4ELi4ELi16ELi1ELb0EEvT_T0_iidPT1_S8_,"a",@progbits
	.sectionflags	@""
	.align	4
.nv.constant0._Z17LayerNormWarpImplI19BiasAddResidualLoadI6__halffE11AffineStoreIfS1_EfLi4ELi4ELi4ELi16ELi1ELb0EEvT_T0_iidPT1_S8_:
	.zero		992


//--------------------- .nv.constant0._Z17LayerNormWarpImplI19BiasAddResidualLoadI6__halffE11AffineStoreIfS1_EfLi4ELi4ELi0ELi16ELi2ELb1EEvT_T0_iidPT1_S8_ --------------------------
	.section	.nv.constant0._Z17LayerNormWarpImplI19BiasAddResidualLoadI6__halffE11AffineStoreIfS1_EfLi4ELi4ELi0ELi16ELi2ELb1EEvT_T0_iidPT1_S8_,"a",@progbits
	.sectionflags	@""
	.align	4
.nv.constant0._Z17LayerNormWarpImplI19BiasAddResidualLoadI6__halffE11AffineStoreIfS1_EfLi4ELi4ELi0ELi16ELi2ELb1EEvT_T0_iidPT1_S8_:
	.zero		992


//--------------------- .nv.constant0._Z17LayerNormWarpImplI19BiasAddResidualLoadI6__halffE11AffineStoreIfS1_EfLi4ELi4ELi4ELi16ELi2ELb0EEvT_T0_iidPT1_S8_ --------------------------
	.section	.nv.constant0._Z17LayerNormWarpImplI19BiasAddResidualLoadI6__halffE11AffineStoreIfS1_EfLi4ELi4ELi4ELi16ELi2ELb0EEvT_T0_iidPT1_S8_,"a",@progbits
	.sectionflags	@""
	.align	4
.nv.constant0._Z17LayerNormWarpImplI19BiasAddResidualLoadI6__halffE11AffineStoreIfS1_EfLi4ELi4ELi4ELi16ELi2ELb0EEvT_T0_iidPT1_S8_:
	.zero		992


//--------------------- .nv.constant0._Z17LayerNormWarpImplI19BiasAddResidualLoadI6__halffE11AffineStoreIfS1_EfLi4ELi4ELi0ELi8ELi1ELb1EEvT_T0_iidPT1_S8_ --------------------------
	.section	.nv.constant0._Z17LayerNormWarpImplI19BiasAddResidualLoadI6__halffE11AffineStoreIfS1_EfLi4ELi4ELi0ELi8ELi1ELb1EEvT_T0_iidPT1_S8_,"a",@progbits
	.sectionflags	@""
	.align	4
.nv.constant0._Z17LayerNormWarpImplI19BiasAddResidualLoadI6__halffE11AffineStoreIfS1_EfLi4ELi4ELi0ELi8ELi1ELb1EEvT_T0_iidPT1_S8_:
	.zero		992


//--------------------- .nv.constant0._Z17LayerNormWarpImplI19BiasAddResidualLoadI6__halffE11AffineStoreIfS1_EfLi4ELi4ELi4ELi8ELi1ELb0EEvT_T0_iidPT1_S8_ --------------------------
	.section	.nv.constant0._Z17LayerNormWarpImplI19BiasAddResidualLoadI6__halffE11AffineStoreIfS1_EfLi4ELi4ELi4ELi8ELi1ELb0EEvT_T0_iidPT1_S8_,"a",@progbits
	.sectionflags	@""
	.align	4
.nv.constant0._Z17LayerNormWarpImplI19BiasAddResidualLoadI6__halffE11AffineStoreIfS1_EfLi4ELi4ELi4ELi8ELi1ELb0EEvT_T0_iidPT1_S8_:
	.zero		992


//--------------------- .nv.constant0._Z17LayerNormWarpImplI19BiasAddResidualLoadI6__halffE11AffineStoreIfS1_EfLi4ELi4ELi0ELi8ELi2ELb1EEvT_T0_iidPT1_S8_ --------------------------
	.section	.nv.constant0._Z17LayerNormWarpImplI19BiasAddResidualLoadI6__halffE11AffineStoreIfS1_EfLi4ELi4ELi0ELi8ELi2ELb1EEvT_T0_iidPT1_S8_,"a",@progbits
	.sectionflags	@""
	.align	4
.nv.constant0._Z17LayerNormWarpImplI19BiasAddResidualLoadI6__halffE11AffineStoreIfS1_EfLi4ELi4ELi0ELi8ELi2ELb1EEvT_T0_iidPT1_S8_:
	.zero		992


//--------------------- .nv.constant0._Z17LayerNormWarpImplI19BiasAddResidualLoadI6__halffE11AffineStoreIfS1_EfLi4ELi4ELi4ELi8ELi2ELb0EEvT_T0_iidPT1_S8_ --------------------------
	.section	.nv.constant0._Z17LayerNormWarpImplI19BiasAddResidualLoadI6__halffE11AffineStoreIfS1_EfLi4ELi4ELi4ELi8ELi2ELb0EEvT_T0_iidPT1_S8_,"a",@progbits
	.sectionflags	@""
	.align	4
.nv.constant0._Z17LayerNormWarpImplI19BiasAddResidualLoadI6__halffE11AffineStoreIfS1_EfLi4ELi4ELi4ELi8ELi2ELb0EEvT_T0_iidPT1_S8_:
	.zero		992


//--------------------- .nv.constant0._Z17LayerNormWarpImplI19BiasAddResidualLoadI6__halffE11AffineStoreIfS1_EfLi4ELi4ELi0ELi4ELi1ELb1EEvT_T0_iidPT1_S8_ --------------------------
	.section	.nv.constant0._Z17LayerNormWarpImplI19BiasAddResidualLoadI6__halffE11AffineStoreIfS1_EfLi4ELi4ELi0ELi4ELi1ELb1EEvT_T0_iidPT1_S8_,"a",@progbits
	.sectionflags	@""
	.align	4
.nv.constant0._Z17LayerNormWarpImplI19BiasAddResidualLoadI6__halffE11AffineStoreIfS1_EfLi4ELi4ELi0ELi4ELi1ELb1EEvT_T0_iidPT1_S8_:
	.zero		992


//--------------------- .nv.constant0._Z17LayerNormWarpImplI19BiasAddResidualLoadI6__halffE11AffineStoreIfS1_EfLi4ELi4ELi4ELi4ELi1ELb0EEvT_T0_iidPT1_S8_ --------------------------
	.section	.nv.constant0._Z17LayerNormWarpImplI19BiasAddResidualLoadI6__halffE11AffineStoreIfS1_EfLi4ELi4ELi4ELi4ELi1ELb0EEvT_T0_iidPT1_S8_,"a",@progbits
	.sectionflags	@""
	.align	4
.nv.constant0._Z17LayerNormWarpImplI19BiasAddResidualLoadI6__halffE11AffineStoreIfS1_EfLi4ELi4ELi4ELi4ELi1ELb0EEvT_T0_iidPT1_S8_:
	.zero		992


//--------------------- .nv.constant0._Z17LayerNormWarpImplI19BiasAddResidualLoadI6__halffE11AffineStoreIfS1_EfLi4ELi4ELi0ELi4ELi2ELb1EEvT_T0_iidPT1_S8_ --------------------------
	.section	.nv.constant0._Z17LayerNormWarpImplI19BiasAddResidualLoadI6__halffE11AffineStoreIfS1_EfLi4ELi4ELi0ELi4ELi2ELb1EEvT_T0_iidPT1_S8_,"a",@progbits
	.sectionflags	@""
	.align	4
.nv.constant0._Z17LayerNormWarpImplI19BiasAddResidualLoadI6__halffE11AffineStoreIfS1_EfLi4ELi4ELi0ELi4ELi2ELb1EEvT_T0_iidPT1_S8_:
	.zero		992


//--------------------- .nv.constant0._Z17LayerNormWarpImplI19BiasAddResidualLoadI6__halffE11AffineStoreIfS1_EfLi4ELi4ELi4ELi4ELi2ELb0EEvT_T0_iidPT1_S8_ --------------------------
	.section	.nv.constant0._Z17LayerNormWarpImplI19BiasAddResidualLoadI6__halffE11AffineStoreIfS1_EfLi4ELi4ELi4ELi4ELi2ELb0EEvT_T0_iidPT1_S8_,"a",@progbits
	.sectionflags	@""
	.align	4
.nv.constant0._Z17LayerNormWarpImplI19BiasAddResidualLoadI6__halffE11AffineStoreIfS1_EfLi4ELi4ELi4ELi4ELi2ELb0EEvT_T0_iidPT1_S8_:
	.zero		992


//--------------------- .nv.constant0._Z17LayerNormWarpImplI19BiasAddResidualLoadI6__halffE11AffineStoreIfS1_EfLi8ELi160ELi128ELi32ELi1ELb1EEvT_T0_iidPT1_S8_ --------------------------
	.section	.nv.constant0._Z17LayerNormWarpImplI19BiasAddResidualLoadI6__halffE11AffineStoreIfS1_EfLi8ELi160ELi128ELi32ELi1ELb1EEvT_T0_iidPT1_S8_,"a",@progbits
	.sectionflags	@""
	.align	4
.nv.constant0._Z17LayerNormWarpImplI19BiasAddResidualLoadI6__halffE11AffineStoreIfS1_EfLi8ELi160ELi128ELi32ELi1ELb1EEvT_T0_iidPT1_S8_:
	.zero		992


//--------------------- .nv.constant0._Z17LayerNormWarpImplI19BiasAddResidualLoadI6__halffE11AffineStoreIfS1_EfLi8ELi160ELi160ELi32ELi1ELb0EEvT_T0_iidPT1_S8_ --------------------------
	.section	.nv.constant0._Z17LayerNormWarpImplI19BiasAddResidualLoadI6__halffE11AffineStoreIfS1_EfLi8ELi160ELi160ELi32ELi1ELb0EEvT_T0_iidPT1_S8_,"a",@progbits
	.sectionflags	@""
	.align	4
.nv.constant0._Z17LayerNormWarpImplI19BiasAddResidualLoadI6__halffE11AffineStoreIfS1_EfLi8ELi160ELi160ELi32ELi1ELb0EEvT_T0_iidPT1_S8_:
	.zero		992


//--------------------- .nv.constant0._Z17LayerNormWarpImplI19BiasAddResidualLoadI6__halffE11AffineStoreIfS1_EfLi8ELi128ELi96ELi32ELi1ELb1EEvT_T0_iidPT1_S8_ --------------------------
	.section	.nv.constant0._Z17LayerNormWarpImplI19BiasAddResidualLoadI6__halffE11AffineStoreIfS1_EfLi8ELi128ELi96ELi32ELi1ELb1EEvT_T0_iidPT1_S8_,"a",@progbits
	.sectionflags	@""
	.align	4
.nv.constant0._Z17LayerNormWarpImplI19BiasAddResidualLoadI6__halffE11AffineStoreIfS1_EfLi8ELi128ELi96ELi32ELi1ELb1EEvT_T0_iidPT1_S8_:
	.zero		992


//--------------------- .nv.constant0._Z17LayerNormWarpImplI19BiasAddResidualLoadI6__halffE11AffineStoreIfS1_EfLi8ELi128ELi128ELi32ELi1ELb0EEvT_T0_iidPT1_S8_ --------------------------
	.section	.nv.constant0._Z17LayerNormWarpImplI19BiasAddResidualLoadI6__halffE11AffineStoreIfS1_EfLi8ELi128ELi128ELi32ELi1ELb0EEvT_T0_iidPT1_S8_,"a",@progbits
	.sectionflags	@""
	.align	4
.nv.constant0._Z17LayerNormWarpImplI19BiasAddResidualLoadI6__halffE11AffineStoreIfS1_EfLi8ELi128ELi128ELi32ELi1ELb0EEvT_T0_iidPT1_S8_:
	.zero		992


//--------------------- .nv.constant0._Z17LayerNormWarpImplI19BiasAddResidualLoadI6__halffE11AffineStoreIfS1_EfLi8ELi96ELi64ELi32ELi1ELb1EEvT_T0_iidPT1_S8_ --------------------------
	.section	.nv.constant0._Z17LayerNormWarpImplI19BiasAddResidualLoadI6__halffE11AffineStoreIfS1_EfLi8ELi96ELi64ELi32ELi1ELb1EEvT_T0_iidPT1_S8_,"a",@progbits
	.sectionflags	@""
	.align	4
.nv.constant0._Z17LayerNormWarpImplI19BiasAddResidualLoadI6__halffE11AffineStoreIfS1_EfLi8ELi96ELi64ELi32ELi1ELb1EEvT_T0_iidPT1_S8_:
	.zero		992


//--------------------- .nv.constant0._Z17LayerNormWarpImplI19BiasAddResidualLoadI6__halffE11AffineStoreIfS1_EfLi8ELi96ELi96ELi32ELi1ELb0EEvT_T0_iidPT1_S8_ --------------------------
	.section	.nv.constant0._Z17LayerNormWarpImplI19BiasAddResidualLoadI6__halffE11AffineStoreIfS1_EfLi8ELi96ELi96ELi32ELi1ELb0EEvT_T0_iidPT1_S8_,"a",@progbits
	.sectionflags	@""
	.align	4
.nv.constant0._Z17LayerNormWarpImplI19BiasAddResidualLoadI6__halffE11AffineStoreIfS1_EfLi8ELi96ELi96ELi32ELi1ELb0EEvT_T0_iidPT1_S8_:
	.zero		992


//--------------------- .nv.constant0._Z17LayerNormWarpImplI19BiasAddResidualLoadI6__halffE11AffineStoreIfS1_EfLi8ELi64ELi32ELi32ELi1ELb1EEvT_T0_iidPT1_S8_ --------------------------
	.section	.nv.constant0._Z17LayerNormWarpImplI19BiasAddResidualLoadI6__halffE11AffineStoreIfS1_EfLi8ELi64ELi32ELi32ELi1ELb1EEvT_T0_iidPT1_S8_,"a",@progbits
	.sectionflags	@""
	.align	4
.nv.constant0._Z17LayerNormWarpImplI19BiasAddResidualLoadI6__halffE11AffineStoreIfS1_EfLi8ELi64ELi32ELi32ELi1ELb1EEvT_T0_iidPT1_S8_:
	.zero		992


//--------------------- .nv.constant0._Z17LayerNormWarpImplI19BiasAddResidualLoadI6__halffE11AffineStoreIfS1_EfLi8ELi64ELi64ELi32ELi1ELb0EEvT_T0_iidPT1_S8_ --------------------------
	.section	.nv.constant0._Z17LayerNormWarpImplI19BiasAddResidualLoadI6__halffE11AffineStoreIfS1_EfLi8ELi64ELi64ELi32ELi1ELb0EEvT_T0_iidPT1_S8_,"a",@progbits
	.sectionflags	@""
	.align	4
.nv.constant0._Z17LayerNormWarpImplI19BiasAddResidualLoadI6__halffE11AffineStoreIfS1_EfLi8ELi64ELi64ELi32ELi1ELb0EEvT_T0_iidPT1_S8_:
	.zero		992


//--------------------- .nv.constant0._Z17LayerNormWarpImplI19BiasAddResidualLoadI6__halffE11AffineStoreIfS1_EfLi8ELi32ELi24ELi32ELi1ELb1EEvT_T0_iidPT1_S8_ --------------------------
	.section	.nv.constant0._Z17LayerNormWarpImplI19BiasAddResidualLoadI6__halffE11AffineStoreIfS1_EfLi8ELi32ELi24ELi32ELi1ELb1EEvT_T0_iidPT1_S8_,"a",@progbits
	.sectionflags	@""
	.align	4
.nv.constant0._Z17LayerNormWarpImplI19BiasAddResidualLoadI6__halffE11AffineStoreIfS1_EfLi8ELi32ELi24ELi32ELi1ELb1EEvT_T0_iidPT1_S8_:
	.zero		992


//--------------------- .nv.constant0._Z17LayerNormWarpImplI19BiasAddResidualLoadI6__halffE11AffineStoreIfS1_EfLi8ELi32ELi32ELi32ELi1ELb0EEvT_T0_iidPT1_S8_ --------------------------
	.section	.nv.constant0._Z17LayerNormWarpImplI19BiasAddResidualLoadI6__halffE11AffineStoreIfS1_EfLi8ELi32ELi32ELi32ELi1ELb0EEvT_T0_iidPT1_S8_,"a",@progbits
	.sectionflags	@""
	.align	4
.nv.constant0._Z17LayerNormWarpImplI19BiasAddResidualLoadI6__halffE11AffineStoreIfS1_EfLi8ELi32ELi32ELi32ELi1ELb0EEvT_T0_iidPT1_S8_:
	.zero		992


//--------------------- .nv.constant0._Z17LayerNormWarpImplI19BiasAddResidualLoadI6__halffE11AffineStoreIfS1_EfLi8ELi24ELi16ELi32ELi1ELb1EEvT_T0_iidPT1_S8_ --------------------------
	.section	.nv.constant0._Z17LayerNormWarpImplI19BiasAddResidualLoadI6__halffE11AffineStoreIfS1_EfLi8ELi24ELi16ELi32ELi1ELb1EEvT_T0_iidPT1_S8_,"a",@progbits
	.sectionflags	@""
	.align	4
.nv.constant0._Z17LayerNormWarpImplI19BiasAddResidualLoadI6__halffE11AffineStoreIfS1_EfLi8ELi24ELi16ELi32ELi1ELb1EEvT_T0_iidPT1_S8_:
	.zero		992


//--------------------- .nv.constant0._Z17LayerNormWarpImplI19BiasAddResidualLoadI6__halffE11AffineStoreIfS1_EfLi8ELi24ELi24ELi32ELi1ELb0EEvT_T0_iidPT1_S8_ --------------------------
	.section	.nv.constant0._Z17LayerNormWarpImplI19BiasAddResidualLoadI6__halffE11AffineStoreIfS1_EfLi8ELi24ELi24ELi32ELi1ELb0EEvT_T0_iidPT1_S8_,"a",@progbits
	.sectionflags	@""
	.align	4
.nv.constant0._Z17LayerNormWarpImplI19BiasAddResidualLoadI6__halffE11AffineStoreIfS1_EfLi8ELi24ELi24ELi32ELi1ELb0EEvT_T0_iidPT1_S8_:
	.zero		992


//--------------------- .nv.constant0._Z17LayerNormWarpImplI19BiasAddResidualLoadI6__halffE11AffineStoreIfS1_EfLi8ELi16ELi8ELi32ELi1ELb1EEvT_T0_iidPT1_S8_ --------------------------
	.section	.nv.constant0._Z17LayerNormWarpImplI19BiasAddResidualLoadI6__halffE11AffineStoreIfS1_EfLi8ELi16ELi8ELi32ELi1ELb1EEvT_T0_iidPT1_S8_,"a",@progbits
	.sectionflags	@""
	.align	4
.nv.constant0._Z17LayerNormWarpImplI19BiasAddResidualLoadI6__halffE11AffineStoreIfS1_EfLi8ELi16ELi8ELi32ELi1ELb1EEvT_T0_iidPT1_S8_:
	.zero		992


//--------------------- .nv.constant0._Z17LayerNormWarpImplI19BiasAddResidualLoadI6__halffE11AffineStoreIfS1_EfLi8ELi16ELi16ELi32ELi1ELb0EEvT_T0_iidPT1_S8_ --------------------------
	.section	.nv.constant0._Z17LayerNormWarpImplI19BiasAddResidualLoadI6__halffE11AffineStoreIfS1_EfLi8ELi16ELi16ELi32ELi1ELb0EEvT_T0_iidPT1_S8_,"a",@progbits
	.sectionflags	@""
	.align	4
.nv.constant0._Z17LayerNormWarpImplI19BiasAddResidualLoadI6__halffE11AffineStoreIfS1_EfLi8ELi16ELi16ELi32ELi1ELb0EEvT_T0_iidPT1_S8_:
	.zero		992


//--------------------- .nv.constant0._Z17LayerNormWarpImplI19BiasAddResidualLoadI6__halffE11AffineStoreIfS1_EfLi8ELi8ELi0ELi32ELi1ELb1EEvT_T0_iidPT1_S8_ --------------------------
	.section	.nv.constant0._Z17LayerNormWarpImplI19BiasAddResidualLoadI6__halffE11AffineStoreIfS1_EfLi8ELi8ELi0ELi32ELi1ELb1EEvT_T0_iidPT1_S8_,"a",@progbits
	.sectionflags	@""
	.align	4
.nv.constant0._Z17LayerNormWarpImplI19BiasAddResidualLoadI6__halffE11AffineStoreIfS1_EfLi8ELi8ELi0ELi32ELi1ELb1EEvT_T0_iidPT1_S8_:
	.zero		992


//--------------------- .nv.constant0._Z17LayerNormWarpImplI19BiasAddResidualLoadI6__halffE11AffineStoreIfS1_EfLi8ELi8ELi8ELi32ELi1ELb0EEvT_T0_iidPT1_S8_ --------------------------
	.section	.nv.constant0._Z17LayerNormWarpImplI19BiasAddResidualLoadI6__halffE11AffineStoreIfS1_EfLi8ELi8ELi8ELi32ELi1ELb0EEvT_T0_iidPT1_S8_,"a",@progbits
	.sectionflags	@""
	.align	4
.nv.constant0._Z17LayerNormWarpImplI19BiasAddResidualLoadI6__halffE11AffineStoreIfS1_EfLi8ELi8ELi8ELi32ELi1ELb0EEvT_T0_iidPT1_S8_:
	.zero		992


//--------------------- .nv.constant0._Z17LayerNormWarpImplI19BiasAddResidualLoadI6__halffE11AffineStoreIfS1_EfLi8ELi8ELi0ELi32ELi2ELb1EEvT_T0_iidPT1_S8_ --------------------------
	.section	.nv.constant0._Z17LayerNormWarpImplI19BiasAddResidualLoadI6__halffE11AffineStoreIfS1_EfLi8ELi8ELi0ELi32ELi2ELb1EEvT_T0_iidPT1_S8_,"a",@progbits
	.sectionflags	@""
	.align	4
.nv.constant0._Z17LayerNormWarpImplI19BiasAddResidualLoadI6__halffE11AffineStoreIfS1_EfLi8ELi8ELi0ELi32ELi2ELb1EEvT_T0_iidPT1_S8_:
	.zero		992


//--------------------- .nv.constant0._Z17LayerNormWarpImplI19BiasAddResidualLoadI6__halffE11AffineStoreIfS1_EfLi8ELi8ELi8ELi32ELi2ELb0EEvT_T0_iidPT1_S8_ --------------------------
	.section	.nv.constant0._Z17LayerNormWarpImplI19BiasAddResidualLoadI6__halffE11AffineStoreIfS1_EfLi8ELi8ELi8ELi32ELi2ELb0EEvT_T0_iidPT1_S8_,"a",@progbits
	.sectionflags	@""
	.align	4
.nv.constant0._Z17LayerNormWarpImplI19BiasAddResidualLoadI6__halffE11AffineStoreIfS1_EfLi8ELi8ELi8ELi32ELi2ELb0EEvT_T0_iidPT1_S8_:
	.zero		992


//--------------------- .nv.constant0._Z17LayerNormWarpImplI19BiasAddResidualLoadI6__halffE11AffineStoreIfS1_EfLi8ELi8ELi0ELi16ELi1ELb1EEvT_T0_iidPT1_S8_ --------------------------
	.section	.nv.constant0._Z17LayerNormWarpImplI19BiasAddResidualLoadI6__halffE11AffineStoreIfS1_EfLi8ELi8ELi0ELi16ELi1ELb1EEvT_T0_iidPT1_S8_,"a",@progbits
	.sectionflags	@""
	.align	4
.nv.constant0._Z17LayerNormWarpImplI19BiasAddResidualLoadI6__halffE11AffineStoreIfS1_EfLi8ELi8ELi0ELi16ELi1ELb1EEvT_T0_iidPT1_S8_:
	.zero		992


//--------------------- .nv.constant0._Z17LayerNormWarpImplI19BiasAddResidualLoadI6__halffE11AffineStoreIfS1_EfLi8ELi8ELi8ELi16ELi1ELb0EEvT_T0_iidPT1_S8_ --------------------------
	.section	.nv.constant0._Z17LayerNormWarpImplI19BiasAddResidualLoadI6__halffE11AffineStoreIfS1_EfLi8ELi8ELi8ELi16ELi1ELb0EEvT_T0_iidPT1_S8_,"a",@progbits
	.sectionflags	@""
	.align	4
.nv.constant0._Z17LayerNormWarpImplI19BiasAddResidualLoadI6__halffE11AffineStoreIfS1_EfLi8ELi8ELi8ELi16ELi1ELb0EEvT_T0_iidPT1_S8_:
	.zero		992


//--------------------- .nv.constant0._Z17LayerNormWarpImplI19BiasAddResidualLoadI6__halffE11AffineStoreIfS1_EfLi8ELi8ELi0ELi16ELi2ELb1EEvT_T0_iidPT1_S8_ --------------------------
	.section	.nv.constant0._Z17LayerNormWarpImplI19BiasAddResidualLoadI6__halffE11AffineStoreIfS1_EfLi8ELi8ELi0ELi16ELi2ELb1EEvT_T0_iidPT1_S8_,"a",@progbits
	.sectionflags	@""
	.align	4
.nv.constant0._Z17LayerNormWarpImplI19BiasAddResidualLoadI6__halffE11AffineStoreIfS1_EfLi8ELi8ELi0ELi16ELi2ELb1EEvT_T0_iidPT1_S8_:
	.zero		992


//--------------------- .nv.constant0._Z17LayerNormWarpImplI19BiasAddResidualLoadI6__halffE11AffineStoreIfS1_EfLi8ELi8ELi8ELi16ELi2ELb0EEvT_T0_iidPT1_S8_ --------------------------
	.section	.nv.constant0._Z17LayerNormWarpImplI19BiasAddResidualLoadI6__halffE11AffineStoreIfS1_EfLi8ELi8ELi8ELi16ELi2ELb0EEvT_T0_iidPT1_S8_,"a",@progbits
	.sectionflags	@""
	.align	4
.nv.constant0._Z17LayerNormWarpImplI19BiasAddResidualLoadI6__halffE11AffineStoreIfS1_EfLi8ELi8ELi8ELi16ELi2ELb0EEvT_T0_iidPT1_S8_:
	.zero		992


//--------------------- .nv.constant0._Z17LayerNormWarpImplI19BiasAddResidualLoadI6__halffE11AffineStoreIfS1_EfLi8ELi8ELi0ELi8ELi1ELb1EEvT_T0_iidPT1_S8_ --------------------------
	.section	.nv.constant0._Z17LayerNormWarpImplI19BiasAddResidualLoadI6__halffE11AffineStoreIfS1_EfLi8ELi8ELi0ELi8ELi1ELb1EEvT_T0_iidPT1_S8_,"a",@progbits
	.sectionflags	@""
	.align	4
.nv.constant0._Z17LayerNormWarpImplI19BiasAddResidualLoadI6__halffE11AffineStoreIfS1_EfLi8ELi8ELi0ELi8ELi1ELb1EEvT_T0_iidPT1_S8_:
	.zero		992


//--------------------- .nv.constant0._Z17LayerNormWarpImplI19BiasAddResidualLoadI6__halffE11AffineStoreIfS1_EfLi8ELi8ELi8ELi8ELi1ELb0EEvT_T0_iidPT1_S8_ --------------------------
	.section	.nv.constant0._Z17LayerNormWarpImplI19BiasAddResidualLoadI6__halffE11AffineStoreIfS1_EfLi8ELi8ELi8ELi8ELi1ELb0EEvT_T0_iidPT1_S8_,"a",@progbits
	.sectionflags	@""
	.align	4
.nv.constant0._Z17LayerNormWarpImplI19BiasAddResidualLoadI6__halffE11AffineStoreIfS1_EfLi8ELi8ELi8ELi8ELi1ELb0EEvT_T0_iidPT1_S8_:
	.zero		992


//--------------------- .nv.constant0._Z17LayerNormWarpImplI19BiasAddResidualLoadI6__halffE11AffineStoreIfS1_EfLi8ELi8ELi0ELi8ELi2ELb1EEvT_T0_iidPT1_S8_ --------------------------
	.section	.nv.constant0._Z17LayerNormWarpImplI19BiasAddResidualLoadI6__halffE11AffineStoreIfS1_EfLi8ELi8ELi0ELi8ELi2ELb1EEvT_T0_iidPT1_S8_,"a",@progbits
	.sectionflags	@""
	.align	4
.nv.constant0._Z17LayerNormWarpImplI19BiasAddResidualLoadI6__halffE11AffineStoreIfS1_EfLi8ELi8ELi0ELi8ELi2ELb1EEvT_T0_iidPT1_S8_:
	.zero		992


//--------------------- .nv.constant0._Z17LayerNormWarpImplI19BiasAddResidualLoadI6__halffE11AffineStoreIfS1_EfLi8ELi8ELi8ELi8ELi2ELb0EEvT_T0_iidPT1_S8_ --------------------------
	.section	.nv.constant0._Z17LayerNormWarpImplI19BiasAddResidualLoadI6__halffE11AffineStoreIfS1_EfLi8ELi8ELi8ELi8ELi2ELb0EEvT_T0_iidPT1_S8_,"a",@progbits
	.sectionflags	@""
	.align	4
.nv.constant0._Z17LayerNormWarpImplI19BiasAddResidualLoadI6__halffE11AffineStoreIfS1_EfLi8ELi8ELi8ELi8ELi2ELb0EEvT_T0_iidPT1_S8_:
	.zero		992


//--------------------- .nv.constant0._Z17LayerNormWarpImplI19BiasAddResidualLoadI6__halffE11AffineStoreIfS1_EfLi8ELi8ELi0ELi4ELi1ELb1EEvT_T0_iidPT1_S8_ --------------------------
	.section	.nv.constant0._Z17LayerNormWarpImplI19BiasAddResidualLoadI6__halffE11AffineStoreIfS1_EfLi8ELi8ELi0ELi4ELi1ELb1EEvT_T0_iidPT1_S8_,"a",@progbits
	.sectionflags	@""
	.align	4
.nv.constant0._Z17LayerNormWarpImplI19BiasAddResidualLoadI6__halffE11AffineStoreIfS1_EfLi8ELi8ELi0ELi4ELi1ELb1EEvT_T0_iidPT1_S8_:
	.zero		992


//--------------------- .nv.constant0._Z17LayerNormWarpImplI19BiasAddResidualLoadI6__halffE11AffineStoreIfS1_EfLi8ELi8ELi8ELi4ELi1ELb0EEvT_T0_iidPT1_S8_ --------------------------
	.section	.nv.constant0._Z17LayerNormWarpImplI19BiasAddResidualLoadI6__halffE11AffineStoreIfS1_EfLi8ELi8ELi8ELi4ELi1ELb0EEvT_T0_iidPT1_S8_,"a",@progbits
	.sectionflags	@""
	.align	4
.nv.constant0._Z17LayerNormWarpImplI19BiasAddResidualLoadI6__halffE11AffineStoreIfS1_EfLi8ELi8ELi8ELi4ELi1ELb0EEvT_T0_iidPT1_S8_:
	.zero		992


//--------------------- .nv.constant0._Z17LayerNormWarpImplI19BiasAddResidualLoadI6__halffE11AffineStoreIfS1_EfLi8ELi8ELi0ELi4ELi2ELb1EEvT_T0_iidPT1_S8_ --------------------------
	.section	.nv.constant0._Z17LayerNormWarpImplI19BiasAddResidualLoadI6__halffE11AffineStoreIfS1_EfLi8ELi8ELi0ELi4ELi2ELb1EEvT_T0_iidPT1_S8_,"a",@progbits
	.sectionflags	@""
	.align	4
.nv.constant0._Z17LayerNormWarpImplI19BiasAddResidualLoadI6__halffE11AffineStoreIfS1_EfLi8ELi8ELi0ELi4ELi2ELb1EEvT_T0_iidPT1_S8_:
	.zero		992


//--------------------- .nv.constant0._Z17LayerNormWarpImplI19BiasAddResidualLoadI6__halffE11AffineStoreIfS1_EfLi8ELi8ELi8ELi4ELi2ELb0EEvT_T0_iidPT1_S8_ --------------------------
	.section	.nv.constant0._Z17LayerNormWarpImplI19BiasAddResidualLoadI6__halffE11AffineStoreIfS1_EfLi8ELi8ELi8ELi4ELi2ELb0EEvT_T0_iidPT1_S8_,"a",@progbits
	.sectionflags	@""
	.align	4
.nv.constant0._Z17LayerNormWarpImplI19BiasAddResidualLoadI6__halffE11AffineStoreIfS1_EfLi8ELi8ELi8ELi4ELi2ELb0EEvT_T0_iidPT1_S8_:
	.zero		992


//--------------------- SYMBOLS --------------------------

	.type		.nv.reservedSmem.offset0,@object
	.size		.nv.reservedSmem.offset0,0x4
	.type		.nv.reservedSmem.cap,@object
	.size		.nv.reservedSmem.cap,0x4
	.type		__assertfail,@function
